	.target	sm_90a

	.elftype	@"ET_EXEC"


//--------------------- .note.nv.tkinfo           --------------------------
	.section	.note.nv.tkinfo,"",@"SHT_NOTE"
	.sectionflags	@"SHF_NOTE_NV_TKINFO"
	.tkinfo
        /*0018*/ 	.word	0x00000002
        /*0030*/ 	.string	""
        /*0030*/ 	.string	"ptxas"
        /*0030*/ 	.string	"Cuda compilation tools, release 13.0, V13.0.88"
        /*0030*/ 	.string	"Build cuda_13.0.r13.0/compiler.36424714_0"
        /*0030*/ 	.string	"-arch sm_90a -m 64 "



//--------------------- .note.nv.cuinfo           --------------------------
	.section	.note.nv.cuinfo,"",@"SHT_NOTE"
	.sectionflags	@"SHF_NOTE_NV_CUINFO"
        /*0018*/ 	.short	0x0002
        /*001a*/ 	.short	0x005a
        /*001c*/ 	.short	0x0082
	.zero		2


//--------------------- .nv.info                  --------------------------
	.section	.nv.info,"",@"SHT_CUDA_INFO"
	.align	4


	//----- nvinfo : EIATTR_REGCOUNT
	.align		4
        /*0000*/ 	.byte	0x04, 0x2f
        /*0002*/ 	.short	(.L_1 - .L_0)
	.align		4
.L_0:
        /*0004*/ 	.word	index@(_ZN13group_norm_v214gn_cuda_kernelI6__halfLi320ELi3ELi16ELi20ELi4096ELb1ELi64ELi320ELi320ELi4ELb1ELi6ELb0ELb0ENS_16CompileConditionILi900EEEEEvPT_PKS4_S7_S7_flPfS8_Pj)
        /*0008*/ 	.word	0x00000040


	//----- nvinfo : EIATTR_FRAME_SIZE
	.align		4
.L_1:
        /*000c*/ 	.byte	0x04, 0x11
        /*000e*/ 	.short	(.L_3 - .L_2)
	.align		4
.L_2:
        /*0010*/ 	.word	index@(_ZN13group_norm_v214gn_cuda_kernelI6__halfLi320ELi3ELi16ELi20ELi4096ELb1ELi64ELi320ELi320ELi4ELb1ELi6ELb0ELb0ENS_16CompileConditionILi900EEEEEvPT_PKS4_S7_S7_flPfS8_Pj)
        /*0014*/ 	.word	0x00000140


	//----- nvinfo : EIATTR_REGCOUNT
	.align		4
.L_3:
        /*0018*/ 	.byte	0x04, 0x2f
        /*001a*/ 	.short	(.L_5 - .L_4)
	.align		4
.L_4:
        /*001c*/ 	.word	index@(_ZN13group_norm_v214gn_cuda_kernelI6__halfLi320ELi3ELi16ELi20ELi4096ELb1ELi64ELi320ELi320ELi4ELb1ELi5ELb0ELb0ENS_16CompileConditionILi900EEEEEvPT_PKS4_S7_S7_flPfS8_Pj)
        /*0020*/ 	.word	0x00000040


	//----- nvinfo : EIATTR_FRAME_SIZE
	.align		4
.L_5:
        /*0024*/ 	.byte	0x04, 0x11
        /*0026*/ 	.short	(.L_7 - .L_6)
	.align		4
.L_6:
        /*0028*/ 	.word	index@(_ZN13group_norm_v214gn_cuda_kernelI6__halfLi320ELi3ELi16ELi20ELi4096ELb1ELi64ELi320ELi320ELi4ELb1ELi5ELb0ELb0ENS_16CompileConditionILi900EEEEEvPT_PKS4_S7_S7_flPfS8_Pj)
        /*002c*/ 	.word	0x00000140


	//----- nvinfo : EIATTR_REGCOUNT
	.align		4
.L_7:
        /*0030*/ 	.byte	0x04, 0x2f
        /*0032*/ 	.short	(.L_9 - .L_8)
	.align		4
.L_8:
        /*0034*/ 	.word	index@(_ZN13group_norm_v214gn_cuda_kernelI6__halfLi320ELi2ELi16ELi20ELi4096ELb1ELi64ELi320ELi320ELi4ELb1ELi4ELb0ELb0ENS_16CompileConditionILi900EEEEEvPT_PKS4_S7_S7_flPfS8_Pj)
        /*0038*/ 	.word	0x00000060


	//----- nvinfo : EIATTR_FRAME_SIZE
	.align		4
.L_9:
        /*003c*/ 	.byte	0x04, 0x11
        /*003e*/ 	.short	(.L_11 - .L_10)
	.align		4
.L_10:
        /*0040*/ 	.word	index@(_ZN13group_norm_v214gn_cuda_kernelI6__halfLi320ELi2ELi16ELi20ELi4096ELb1ELi64ELi320ELi320ELi4ELb1ELi4ELb0ELb0ENS_16CompileConditionILi900EEEEEvPT_PKS4_S7_S7_flPfS8_Pj)
        /*0044*/ 	.word	0x00000068


	//----- nvinfo : EIATTR_REGCOUNT
	.align		4
.L_11:
        /*0048*/ 	.byte	0x04, 0x2f
        /*004a*/ 	.short	(.L_13 - .L_12)
	.align		4
.L_12:
        /*004c*/ 	.word	index@(_ZN13group_norm_v214gn_cuda_kernelI6__halfLi320ELi1ELi16ELi20ELi4096ELb1ELi128ELi320ELi320ELi4ELb1ELi4ELb0ELb0ENS_16CompileConditionILi900EEEEEvPT_PKS4_S7_S7_flPfS8_Pj)
        /*0050*/ 	.word	0x000000a8


	//----- nvinfo : EIATTR_FRAME_SIZE
	.align		4
.L_13:
        /*0054*/ 	.byte	0x04, 0x11
        /*0056*/ 	.short	(.L_15 - .L_14)
	.align		4
.L_14:
        /*0058*/ 	.word	index@(_ZN13group_norm_v214gn_cuda_kernelI6__halfLi320ELi1ELi16ELi20ELi4096ELb1ELi128ELi320ELi320ELi4ELb1ELi4ELb0ELb0ENS_16CompileConditionILi900EEEEEvPT_PKS4_S7_S7_flPfS8_Pj)
        /*005c*/ 	.word	0x00000130


	//----- nvinfo : EIATTR_REGCOUNT
	.align		4
.L_15:
        /*0060*/ 	.byte	0x04, 0x2f
        /*0062*/ 	.short	(.L_17 - .L_16)
	.align		4
.L_16:
        /*0064*/ 	.word	index@(_ZN13group_norm_v214gn_cuda_kernelI6__halfLi320ELi1ELi16ELi20ELi4096ELb1ELi64ELi320ELi320ELi4ELb1ELi2ELb0ELb0ENS_16CompileConditionILi900EEEEEvPT_PKS4_S7_S7_flPfS8_Pj)
        /*0068*/ 	.word	0x000000a8


	//----- nvinfo : EIATTR_FRAME_SIZE
	.align		4
.L_17:
        /*006c*/ 	.byte	0x04, 0x11
        /*006e*/ 	.short	(.L_19 - .L_18)
	.align		4
.L_18:
        /*0070*/ 	.word	index@(_ZN13group_norm_v214gn_cuda_kernelI6__halfLi320ELi1ELi16ELi20ELi4096ELb1ELi64ELi320ELi320ELi4ELb1ELi2ELb0ELb0ENS_16CompileConditionILi900EEEEEvPT_PKS4_S7_S7_flPfS8_Pj)
        /*0074*/ 	.word	0x00000000


	//----- nvinfo : EIATTR_REGCOUNT
	.align		4
.L_19:
        /*0078*/ 	.byte	0x04, 0x2f
        /*007a*/ 	.short	(.L_21 - .L_20)
	.align		4
.L_20:
        /*007c*/ 	.word	index@(_ZN13group_norm_v214gn_cuda_kernelI6__halfLi320ELi3ELi16ELi20ELi4096ELb1ELi32ELi320ELi320ELi4ELb1ELi2ELb0ELb0ENS_16CompileConditionILi900EEEEEvPT_PKS4_S7_S7_flPfS8_Pj)
        /*0080*/ 	.word	0x00000040


	//----- nvinfo : EIATTR_FRAME_SIZE
	.align		4
.L_21:
        /*0084*/ 	.byte	0x04, 0x11
        /*0086*/ 	.short	(.L_23 - .L_22)
	.align		4
.L_22:
        /*0088*/ 	.word	index@(_ZN13group_norm_v214gn_cuda_kernelI6__halfLi320ELi3ELi16ELi20ELi4096ELb1ELi32ELi320ELi320ELi4ELb1ELi2ELb0ELb0ENS_16CompileConditionILi900EEEEEvPT_PKS4_S7_S7_flPfS8_Pj)
        /*008c*/ 	.word	0x00000018


	//----- nvinfo : EIATTR_REGCOUNT
	.align		4
.L_23:
        /*0090*/ 	.byte	0x04, 0x2f
        /*0092*/ 	.short	(.L_25 - .L_24)
	.align		4
.L_24:
        /*0094*/ 	.word	index@(_ZN13group_norm_v214gn_cuda_kernelI6__halfLi320ELi1ELi16ELi20ELi4096ELb1ELi32ELi320ELi320ELi4ELb1ELi1ELb0ELb0ENS_16CompileConditionILi900EEEEEvPT_PKS4_S7_S7_flPfS8_Pj)
        /*0098*/ 	.word	0x00000073


	//----- nvinfo : EIATTR_FRAME_SIZE
	.align		4
.L_25:
        /*009c*/ 	.byte	0x04, 0x11
        /*009e*/ 	.short	(.L_27 - .L_26)
	.align		4
.L_26:
        /*00a0*/ 	.word	index@(_ZN13group_norm_v214gn_cuda_kernelI6__halfLi320ELi1ELi16ELi20ELi4096ELb1ELi32ELi320ELi320ELi4ELb1ELi1ELb0ELb0ENS_16CompileConditionILi900EEEEEvPT_PKS4_S7_S7_flPfS8_Pj)
        /*00a4*/ 	.word	0x00000000


	//----- nvinfo : EIATTR_REGCOUNT
	.align		4
.L_27:
        /*00a8*/ 	.byte	0x04, 0x2f
        /*00aa*/ 	.short	(.L_29 - .L_28)
	.align		4
.L_28:
        /*00ac*/ 	.word	index@(_ZN13group_norm_v214gn_cuda_kernelI6__halfLi320ELi3ELi16ELi20ELi4096ELb1ELi16ELi320ELi320ELi4ELb1ELi1ELb0ELb0ENS_16CompileConditionILi900EEEEEvPT_PKS4_S7_S7_flPfS8_Pj)
        /*00b0*/ 	.word	0x00000040


	//----- nvinfo : EIATTR_FRAME_SIZE
	.align		4
.L_29:
        /*00b4*/ 	.byte	0x04, 0x11
        /*00b6*/ 	.short	(.L_31 - .L_30)
	.align		4
.L_30:
        /*00b8*/ 	.word	index@(_ZN13group_norm_v214gn_cuda_kernelI6__halfLi320ELi3ELi16ELi20ELi4096ELb1ELi16ELi320ELi320ELi4ELb1ELi1ELb0ELb0ENS_16CompileConditionILi900EEEEEvPT_PKS4_S7_S7_flPfS8_Pj)
        /*00bc*/ 	.word	0x00000000


	//----- nvinfo : EIATTR_REGCOUNT
	.align		4
.L_31:
        /*00c0*/ 	.byte	0x04, 0x2f
        /*00c2*/ 	.short	(.L_33 - .L_32)
	.align		4
.L_32:
        /*00c4*/ 	.word	index@(_ZN13group_norm_v214gn_cuda_kernelI6__halfLi320ELi3ELi32ELi10ELi4096ELb0ELi64ELi320ELi320ELi4ELb1ELi6ELb0ELb0ENS_16CompileConditionILi900EEEEEvPT_PKS4_S7_S7_flPfS8_Pj)
        /*00c8*/ 	.word	0x00000040


	//----- nvinfo : EIATTR_FRAME_SIZE
	.align		4
.L_33:
        /*00cc*/ 	.byte	0x04, 0x11
        /*00ce*/ 	.short	(.L_35 - .L_34)
	.align		4
.L_34:
        /*00d0*/ 	.word	index@(_ZN13group_norm_v214gn_cuda_kernelI6__halfLi320ELi3ELi32ELi10ELi4096ELb0ELi64ELi320ELi320ELi4ELb1ELi6ELb0ELb0ENS_16CompileConditionILi900EEEEEvPT_PKS4_S7_S7_flPfS8_Pj)
        /*00d4*/ 	.word	0x00000180


	//----- nvinfo : EIATTR_REGCOUNT
	.align		4
.L_35:
        /*00d8*/ 	.byte	0x04, 0x2f
        /*00da*/ 	.short	(.L_37 - .L_36)
	.align		4
.L_36:
        /*00dc*/ 	.word	index@(_ZN13group_norm_v214gn_cuda_kernelI6__halfLi320ELi3ELi32ELi10ELi4096ELb0ELi64ELi320ELi320ELi4ELb1ELi5ELb0ELb0ENS_16CompileConditionILi900EEEEEvPT_PKS4_S7_S7_flPfS8_Pj)
        /*00e0*/ 	.word	0x00000040


	//----- nvinfo : EIATTR_FRAME_SIZE
	.align		4
.L_37:
        /*00e4*/ 	.byte	0x04, 0x11
        /*00e6*/ 	.short	(.L_39 - .L_38)
	.align		4
.L_38:
        /*00e8*/ 	.word	index@(_ZN13group_norm_v214gn_cuda_kernelI6__halfLi320ELi3ELi32ELi10ELi4096ELb0ELi64ELi320ELi320ELi4ELb1ELi5ELb0ELb0ENS_16CompileConditionILi900EEEEEvPT_PKS4_S7_S7_flPfS8_Pj)
        /*00ec*/ 	.word	0x00000180


	//----- nvinfo : EIATTR_REGCOUNT
	.align		4
.L_39:
        /*00f0*/ 	.byte	0x04, 0x2f
        /*00f2*/ 	.short	(.L_41 - .L_40)
	.align		4
.L_40:
        /*00f4*/ 	.word	index@(_ZN13group_norm_v214gn_cuda_kernelI6__halfLi320ELi2ELi32ELi10ELi4096ELb0ELi64ELi320ELi320ELi4ELb1ELi4ELb0ELb0ENS_16CompileConditionILi900EEEEEvPT_PKS4_S7_S7_flPfS8_Pj)
        /*00f8*/ 	.word	0x00000060


	//----- nvinfo : EIATTR_FRAME_SIZE
	.align		4
.L_41:
        /*00fc*/ 	.byte	0x04, 0x11
        /*00fe*/ 	.short	(.L_43 - .L_42)
	.align		4
.L_42:
        /*0100*/ 	.word	index@(_ZN13group_norm_v214gn_cuda_kernelI6__halfLi320ELi2ELi32ELi10ELi4096ELb0ELi64ELi320ELi320ELi4ELb1ELi4ELb0ELb0ENS_16CompileConditionILi900EEEEEvPT_PKS4_S7_S7_flPfS8_Pj)
        /*0104*/ 	.word	0x00000090


	//----- nvinfo : EIATTR_REGCOUNT
	.align		4
.L_43:
        /*0108*/ 	.byte	0x04, 0x2f
        /*010a*/ 	.short	(.L_45 - .L_44)
	.align		4
.L_44:
        /*010c*/ 	.word	index@(_ZN13group_norm_v214gn_cuda_kernelI6__halfLi320ELi1ELi32ELi10ELi4096ELb0ELi128ELi320ELi320ELi4ELb1ELi4ELb0ELb0ENS_16CompileConditionILi900EEEEEvPT_PKS4_S7_S7_flPfS8_Pj)
        /*0110*/ 	.word	0x000000a8


	//----- nvinfo : EIATTR_FRAME_SIZE
	.align		4
.L_45:
        /*0114*/ 	.byte	0x04, 0x11
        /*0116*/ 	.short	(.L_47 - .L_46)
	.align		4
.L_46:
        /*0118*/ 	.word	index@(_ZN13group_norm_v214gn_cuda_kernelI6__halfLi320ELi1ELi32ELi10ELi4096ELb0ELi128ELi320ELi320ELi4ELb1ELi4ELb0ELb0ENS_16CompileConditionILi900EEEEEvPT_PKS4_S7_S7_flPfS8_Pj)
        /*011c*/ 	.word	0x00000168


	//----- nvinfo : EIATTR_REGCOUNT
	.align		4
.L_47:
        /*0120*/ 	.byte	0x04, 0x2f
        /*0122*/ 	.short	(.L_49 - .L_48)
	.align		4
.L_48:
        /*0124*/ 	.word	index@(_ZN13group_norm_v214gn_cuda_kernelI6__halfLi320ELi1ELi32ELi10ELi4096ELb0ELi64ELi320ELi320ELi4ELb1ELi2ELb0ELb0ENS_16CompileConditionILi900EEEEEvPT_PKS4_S7_S7_flPfS8_Pj)
        /*0128*/ 	.word	0x000000a4


	//----- nvinfo : EIATTR_FRAME_SIZE
	.align		4
.L_49:
        /*012c*/ 	.byte	0x04, 0x11
        /*012e*/ 	.short	(.L_51 - .L_50)
	.align		4
.L_50:
        /*0130*/ 	.word	index@(_ZN13group_norm_v214gn_cuda_kernelI6__halfLi320ELi1ELi32ELi10ELi4096ELb0ELi64ELi320ELi320ELi4ELb1ELi2ELb0ELb0ENS_16CompileConditionILi900EEEEEvPT_PKS4_S7_S7_flPfS8_Pj)
        /*0134*/ 	.word	0x00000000


	//----- nvinfo : EIATTR_REGCOUNT
	.align		4
.L_51:
        /*0138*/ 	.byte	0x04, 0x2f
        /*013a*/ 	.short	(.L_53 - .L_52)
	.align		4
.L_52:
        /*013c*/ 	.word	index@(_ZN13group_norm_v214gn_cuda_kernelI6__halfLi320ELi3ELi32ELi10ELi4096ELb0ELi32ELi320ELi320ELi4ELb1ELi2ELb0ELb0ENS_16CompileConditionILi900EEEEEvPT_PKS4_S7_S7_flPfS8_Pj)
        /*0140*/ 	.word	0x00000040


	//----- nvinfo : EIATTR_FRAME_SIZE
	.align		4
.L_53:
        /*0144*/ 	.byte	0x04, 0x11
        /*0146*/ 	.short	(.L_55 - .L_54)
	.align		4
.L_54:
        /*0148*/ 	.word	index@(_ZN13group_norm_v214gn_cuda_kernelI6__halfLi320ELi3ELi32ELi10ELi4096ELb0ELi32ELi320ELi320ELi4ELb1ELi2ELb0ELb0ENS_16CompileConditionILi900EEEEEvPT_PKS4_S7_S7_flPfS8_Pj)
        /*014c*/ 	.word	0x00000028


	//----- nvinfo : EIATTR_REGCOUNT
	.align		4
.L_55:
        /*0150*/ 	.byte	0x04, 0x2f
        /*0152*/ 	.short	(.L_57 - .L_56)
	.align		4
.L_56:
        /*0154*/ 	.word	index@(_ZN13group_norm_v214gn_cuda_kernelI6__halfLi320ELi1ELi32ELi10ELi4096ELb0ELi32ELi320ELi320ELi4ELb1ELi1ELb0ELb0ENS_16CompileConditionILi900EEEEEvPT_PKS4_S7_S7_flPfS8_Pj)
        /*0158*/ 	.word	0x00000080


	//----- nvinfo : EIATTR_FRAME_SIZE
	.align		4
.L_57:
        /*015c*/ 	.byte	0x04, 0x11
        /*015e*/ 	.short	(.L_59 - .L_58)
	.align		4
.L_58:
        /*0160*/ 	.word	index@(_ZN13group_norm_v214gn_cuda_kernelI6__halfLi320ELi1ELi32ELi10ELi4096ELb0ELi32ELi320ELi320ELi4ELb1ELi1ELb0ELb0ENS_16CompileConditionILi900EEEEEvPT_PKS4_S7_S7_flPfS8_Pj)
        /*0164*/ 	.word	0x00000000


	//----- nvinfo : EIATTR_REGCOUNT
	.align		4
.L_59:
        /*0168*/ 	.byte	0x04, 0x2f
        /*016a*/ 	.short	(.L_61 - .L_60)
	.align		4
.L_60:
        /*016c*/ 	.word	index@(_ZN13group_norm_v214gn_cuda_kernelI6__halfLi320ELi3ELi32ELi10ELi4096ELb0ELi16ELi320ELi320ELi4ELb1ELi1ELb0ELb0ENS_16CompileConditionILi900EEEEEvPT_PKS4_S7_S7_flPfS8_Pj)
        /*0170*/ 	.word	0x0000003f


	//----- nvinfo : EIATTR_FRAME_SIZE
	.align		4
.L_61:
        /*0174*/ 	.byte	0x04, 0x11
        /*0176*/ 	.short	(.L_63 - .L_62)
	.align		4
.L_62:
        /*0178*/ 	.word	index@(_ZN13group_norm_v214gn_cuda_kernelI6__halfLi320ELi3ELi32ELi10ELi4096ELb0ELi16ELi320ELi320ELi4ELb1ELi1ELb0ELb0ENS_16CompileConditionILi900EEEEEvPT_PKS4_S7_S7_flPfS8_Pj)
        /*017c*/ 	.word	0x00000000


	//----- nvinfo : EIATTR_REGCOUNT
	.align		4
.L_63:
        /*0180*/ 	.byte	0x04, 0x2f
        /*0182*/ 	.short	(.L_65 - .L_64)
	.align		4
.L_64:
        /*0184*/ 	.word	index@(_ZN13group_norm_v218gn_bwd_cuda_kernelI6__halfLi320ELi3ELi16ELi20ELi4096ELb1ELb1ELi32ELi320ELi320ELi4ELb1ELi3ELb0ELb0ELNS_15WgradSyncMethodE3ENS_16CompileConditionILi900EEEEEvPT_S6_S6_PKS5_S8_S8_S8_PKfflPfPj)
        /*0188*/ 	.word	0x00000040


	//----- nvinfo : EIATTR_FRAME_SIZE
	.align		4
.L_65:
        /*018c*/ 	.byte	0x04, 0x11
        /*018e*/ 	.short	(.L_67 - .L_66)
	.align		4
.L_66:
        /*0190*/ 	.word	index@(_ZN13group_norm_v218gn_bwd_cuda_kernelI6__halfLi320ELi3ELi16ELi20ELi4096ELb1ELb1ELi32ELi320ELi320ELi4ELb1ELi3ELb0ELb0ELNS_15WgradSyncMethodE3ENS_16CompileConditionILi900EEEEEvPT_S6_S6_PKS5_S8_S8_S8_PKfflPfPj)
        /*0194*/ 	.word	0x00000138


	//----- nvinfo : EIATTR_REGCOUNT
	.align		4
.L_67:
        /*0198*/ 	.byte	0x04, 0x2f
        /*019a*/ 	.short	(.L_69 - .L_68)
	.align		4
.L_68:
        /*019c*/ 	.word	index@(_ZN13group_norm_v218gn_bwd_cuda_kernelI6__halfLi320ELi3ELi16ELi20ELi4096ELb1ELb1ELi32ELi320ELi320ELi4ELb1ELi2ELb0ELb0ELNS_15WgradSyncMethodE3ENS_16CompileConditionILi900EEEEEvPT_S6_S6_PKS5_S8_S8_S8_PKfflPfPj)
        /*01a0*/ 	.word	0x00000040


	//----- nvinfo : EIATTR_FRAME_SIZE
	.align		4
.L_69:
        /*01a4*/ 	.byte	0x04, 0x11
        /*01a6*/ 	.short	(.L_71 - .L_70)
	.align		4
.L_70:
        /*01a8*/ 	.word	index@(_ZN13group_norm_v218gn_bwd_cuda_kernelI6__halfLi320ELi3ELi16ELi20ELi4096ELb1ELb1ELi32ELi320ELi320ELi4ELb1ELi2ELb0ELb0ELNS_15WgradSyncMethodE3ENS_16CompileConditionILi900EEEEEvPT_S6_S6_PKS5_S8_S8_S8_PKfflPfPj)
        /*01ac*/ 	.word	0x00000138


	//----- nvinfo : EIATTR_REGCOUNT
	.align		4
.L_71:
        /*01b0*/ 	.byte	0x04, 0x2f
        /*01b2*/ 	.short	(.L_73 - .L_72)
	.align		4
.L_72:
        /*01b4*/ 	.word	index@(_ZN13group_norm_v218gn_bwd_cuda_kernelI6__halfLi320ELi2ELi16ELi20ELi4096ELb1ELb1ELi32ELi320ELi320ELi4ELb1ELi2ELb0ELb0ELNS_15WgradSyncMethodE3ENS_16CompileConditionILi900EEEEEvPT_S6_S6_PKS5_S8_S8_S8_PKfflPfPj)
        /*01b8*/ 	.word	0x00000060


	//----- nvinfo : EIATTR_FRAME_SIZE
	.align		4
.L_73:
        /*01bc*/ 	.byte	0x04, 0x11
        /*01be*/ 	.short	(.L_75 - .L_74)
	.align		4
.L_74:
        /*01c0*/ 	.word	index@(_ZN13group_norm_v218gn_bwd_cuda_kernelI6__halfLi320ELi2ELi16ELi20ELi4096ELb1ELb1ELi32ELi320ELi320ELi4ELb1ELi2ELb0ELb0ELNS_15WgradSyncMethodE3ENS_16CompileConditionILi900EEEEEvPT_S6_S6_PKS5_S8_S8_S8_PKfflPfPj)
        /*01c4*/ 	.word	0x00000030


	//----- nvinfo : EIATTR_REGCOUNT
	.align		4
.L_75:
        /*01c8*/ 	.byte	0x04, 0x2f
        /*01ca*/ 	.short	(.L_77 - .L_76)
	.align		4
.L_76:
        /*01cc*/ 	.word	index@(_ZN13group_norm_v218gn_bwd_cuda_kernelI6__halfLi320ELi1ELi16ELi20ELi4096ELb1ELb1ELi64ELi320ELi320ELi4ELb1ELi2ELb0ELb0ELNS_15WgradSyncMethodE3ENS_16CompileConditionILi900EEEEEvPT_S6_S6_PKS5_S8_S8_S8_PKfflPfPj)
        /*01d0*/ 	.word	0x000000a8


	//----- nvinfo : EIATTR_FRAME_SIZE
	.align		4
.L_77:
        /*01d4*/ 	.byte	0x04, 0x11
        /*01d6*/ 	.short	(.L_79 - .L_78)
	.align		4
.L_78:
        /*01d8*/ 	.word	index@(_ZN13group_norm_v218gn_bwd_cuda_kernelI6__halfLi320ELi1ELi16ELi20ELi4096ELb1ELb1ELi64ELi320ELi320ELi4ELb1ELi2ELb0ELb0ELNS_15WgradSyncMethodE3ENS_16CompileConditionILi900EEEEEvPT_S6_S6_PKS5_S8_S8_S8_PKfflPfPj)
        /*01dc*/ 	.word	0x00000048


	//----- nvinfo : EIATTR_REGCOUNT
	.align		4
.L_79:
        /*01e0*/ 	.byte	0x04, 0x2f
        /*01e2*/ 	.short	(.L_81 - .L_80)
	.align		4
.L_80:
        /*01e4*/ 	.word	index@(_ZN13group_norm_v218gn_bwd_cuda_kernelI6__halfLi320ELi1ELi16ELi20ELi4096ELb1ELb1ELi32ELi320ELi320ELi4ELb1ELi1ELb0ELb0ELNS_15WgradSyncMethodE3ENS_16CompileConditionILi900EEEEEvPT_S6_S6_PKS5_S8_S8_S8_PKfflPfPj)
        /*01e8*/ 	.word	0x000000a7


	//----- nvinfo : EIATTR_FRAME_SIZE
	.align		4
.L_81:
        /*01ec*/ 	.byte	0x04, 0x11
        /*01ee*/ 	.short	(.L_83 - .L_82)
	.align		4
.L_82:
        /*01f0*/ 	.word	index@(_ZN13group_norm_v218gn_bwd_cuda_kernelI6__halfLi320ELi1ELi16ELi20ELi4096ELb1ELb1ELi32ELi320ELi320ELi4ELb1ELi1ELb0ELb0ELNS_15WgradSyncMethodE3ENS_16CompileConditionILi900EEEEEvPT_S6_S6_PKS5_S8_S8_S8_PKfflPfPj)
        /*01f4*/ 	.word	0x00000000


	//----- nvinfo : EIATTR_REGCOUNT
	.align		4
.L_83:
        /*01f8*/ 	.byte	0x04, 0x2f
        /*01fa*/ 	.short	(.L_85 - .L_84)
	.align		4
.L_84:
        /*01fc*/ 	.word	index@(_ZN13group_norm_v218gn_bwd_cuda_kernelI6__halfLi320ELi3ELi16ELi20ELi4096ELb1ELb1ELi16ELi320ELi320ELi4ELb1ELi1ELb0ELb0ELNS_15WgradSyncMethodE3ENS_16CompileConditionILi900EEEEEvPT_S6_S6_PKS5_S8_S8_S8_PKfflPfPj)
        /*0200*/ 	.word	0x00000040


	//----- nvinfo : EIATTR_FRAME_SIZE
	.align		4
.L_85:
        /*0204*/ 	.byte	0x04, 0x11
        /*0206*/ 	.short	(.L_87 - .L_86)
	.align		4
.L_86:
        /*0208*/ 	.word	index@(_ZN13group_norm_v218gn_bwd_cuda_kernelI6__halfLi320ELi3ELi16ELi20ELi4096ELb1ELb1ELi16ELi320ELi320ELi4ELb1ELi1ELb0ELb0ELNS_15WgradSyncMethodE3ENS_16CompileConditionILi900EEEEEvPT_S6_S6_PKS5_S8_S8_S8_PKfflPfPj)
        /*020c*/ 	.word	0x00000038


	//----- nvinfo : EIATTR_REGCOUNT
	.align		4
.L_87:
        /*0210*/ 	.byte	0x04, 0x2f
        /*0212*/ 	.short	(.L_89 - .L_88)
	.align		4
.L_88:
        /*0214*/ 	.word	index@(_ZN13group_norm_v218gn_bwd_cuda_kernelI6__halfLi320ELi3ELi32ELi10ELi4096ELb0ELb1ELi32ELi320ELi320ELi4ELb1ELi3ELb0ELb0ELNS_15WgradSyncMethodE3ENS_16CompileConditionILi900EEEEEvPT_S6_S6_PKS5_S8_S8_S8_PKfflPfPj)
        /*0218*/ 	.word	0x00000040


	//----- nvinfo : EIATTR_FRAME_SIZE
	.align		4
.L_89:
        /*021c*/ 	.byte	0x04, 0x11
        /*021e*/ 	.short	(.L_91 - .L_90)
	.align		4
.L_90:
        /*0220*/ 	.word	index@(_ZN13group_norm_v218gn_bwd_cuda_kernelI6__halfLi320ELi3ELi32ELi10ELi4096ELb0ELb1ELi32ELi320ELi320ELi4ELb1ELi3ELb0ELb0ELNS_15WgradSyncMethodE3ENS_16CompileConditionILi900EEEEEvPT_S6_S6_PKS5_S8_S8_S8_PKfflPfPj)
        /*0224*/ 	.word	0x000000f8


	//----- nvinfo : EIATTR_REGCOUNT
	.align		4
.L_91:
        /*0228*/ 	.byte	0x04, 0x2f
        /*022a*/ 	.short	(.L_93 - .L_92)
	.align		4
.L_92:
        /*022c*/ 	.word	index@(_ZN13group_norm_v218gn_bwd_cuda_kernelI6__halfLi320ELi3ELi32ELi10ELi4096ELb0ELb1ELi32ELi320ELi320ELi4ELb1ELi2ELb0ELb0ELNS_15WgradSyncMethodE3ENS_16CompileConditionILi900EEEEEvPT_S6_S6_PKS5_S8_S8_S8_PKfflPfPj)
        /*0230*/ 	.word	0x00000040


	//----- nvinfo : EIATTR_FRAME_SIZE
	.align		4
.L_93:
        /*0234*/ 	.byte	0x04, 0x11
        /*0236*/ 	.short	(.L_95 - .L_94)
	.align		4
.L_94:
        /*0238*/ 	.word	index@(_ZN13group_norm_v218gn_bwd_cuda_kernelI6__halfLi320ELi3ELi32ELi10ELi4096ELb0ELb1ELi32ELi320ELi320ELi4ELb1ELi2ELb0ELb0ELNS_15WgradSyncMethodE3ENS_16CompileConditionILi900EEEEEvPT_S6_S6_PKS5_S8_S8_S8_PKfflPfPj)
        /*023c*/ 	.word	0x000000f8


	//----- nvinfo : EIATTR_REGCOUNT
	.align		4
.L_95:
        /*0240*/ 	.byte	0x04, 0x2f
        /*0242*/ 	.short	(.L_97 - .L_96)
	.align		4
.L_96:
        /*0244*/ 	.word	index@(_ZN13group_norm_v218gn_bwd_cuda_kernelI6__halfLi320ELi2ELi32ELi10ELi4096ELb0ELb1ELi32ELi320ELi320ELi4ELb1ELi2ELb0ELb0ELNS_15WgradSyncMethodE3ENS_16CompileConditionILi900EEEEEvPT_S6_S6_PKS5_S8_S8_S8_PKfflPfPj)
        /*0248*/ 	.word	0x00000060


	//----- nvinfo : EIATTR_FRAME_SIZE
	.align		4
.L_97:
        /*024c*/ 	.byte	0x04, 0x11
        /*024e*/ 	.short	(.L_99 - .L_98)
	.align		4
.L_98:
        /*0250*/ 	.word	index@(_ZN13group_norm_v218gn_bwd_cuda_kernelI6__halfLi320ELi2ELi32ELi10ELi4096ELb0ELb1ELi32ELi320ELi320ELi4ELb1ELi2ELb0ELb0ELNS_15WgradSyncMethodE3ENS_16CompileConditionILi900EEEEEvPT_S6_S6_PKS5_S8_S8_S8_PKfflPfPj)
        /*0254*/ 	.word	0x00000058


	//----- nvinfo : EIATTR_REGCOUNT
	.align		4
.L_99:
        /*0258*/ 	.byte	0x04, 0x2f
        /*025a*/ 	.short	(.L_101 - .L_100)
	.align		4
.L_100:
        /*025c*/ 	.word	index@(_ZN13group_norm_v218gn_bwd_cuda_kernelI6__halfLi320ELi1ELi32ELi10ELi4096ELb0ELb1ELi64ELi320ELi320ELi4ELb1ELi2ELb0ELb0ELNS_15WgradSyncMethodE3ENS_16CompileConditionILi900EEEEEvPT_S6_S6_PKS5_S8_S8_S8_PKfflPfPj)
        /*0260*/ 	.word	0x000000a8


	//----- nvinfo : EIATTR_FRAME_SIZE
	.align		4
.L_101:
        /*0264*/ 	.byte	0x04, 0x11
        /*0266*/ 	.short	(.L_103 - .L_102)
	.align		4
.L_102:
        /*0268*/ 	.word	index@(_ZN13group_norm_v218gn_bwd_cuda_kernelI6__halfLi320ELi1ELi32ELi10ELi4096ELb0ELb1ELi64ELi320ELi320ELi4ELb1ELi2ELb0ELb0ELNS_15WgradSyncMethodE3ENS_16CompileConditionILi900EEEEEvPT_S6_S6_PKS5_S8_S8_S8_PKfflPfPj)
        /*026c*/ 	.word	0x000000a0


	//----- nvinfo : EIATTR_REGCOUNT
	.align		4
.L_103:
        /*0270*/ 	.byte	0x04, 0x2f
        /*0272*/ 	.short	(.L_105 - .L_104)
	.align		4
.L_104:
        /*0274*/ 	.word	index@(_ZN13group_norm_v218gn_bwd_cuda_kernelI6__halfLi320ELi1ELi32ELi10ELi4096ELb0ELb1ELi32ELi320ELi320ELi4ELb1ELi1ELb0ELb0ELNS_15WgradSyncMethodE3ENS_16CompileConditionILi900EEEEEvPT_S6_S6_PKS5_S8_S8_S8_PKfflPfPj)
        /*0278*/ 	.word	0x00000095


	//----- nvinfo : EIATTR_FRAME_SIZE
	.align		4
.L_105:
        /*027c*/ 	.byte	0x04, 0x11
        /*027e*/ 	.short	(.L_107 - .L_106)
	.align		4
.L_106:
        /*0280*/ 	.word	index@(_ZN13group_norm_v218gn_bwd_cuda_kernelI6__halfLi320ELi1ELi32ELi10ELi4096ELb0ELb1ELi32ELi320ELi320ELi4ELb1ELi1ELb0ELb0ELNS_15WgradSyncMethodE3ENS_16CompileConditionILi900EEEEEvPT_S6_S6_PKS5_S8_S8_S8_PKfflPfPj)
        /*0284*/ 	.word	0x00000000


	//----- nvinfo : EIATTR_REGCOUNT
	.align		4
.L_107:
        /*0288*/ 	.byte	0x04, 0x2f
        /*028a*/ 	.short	(.L_109 - .L_108)
	.align		4
.L_108:
        /*028c*/ 	.word	index@(_ZN13group_norm_v218gn_bwd_cuda_kernelI6__halfLi320ELi3ELi32ELi10ELi4096ELb0ELb1ELi16ELi320ELi320ELi4ELb1ELi1ELb0ELb0ELNS_15WgradSyncMethodE3ENS_16CompileConditionILi900EEEEEvPT_S6_S6_PKS5_S8_S8_S8_PKfflPfPj)
        /*0290*/ 	.word	0x00000040


	//----- nvinfo : EIATTR_FRAME_SIZE
	.align		4
.L_109:
        /*0294*/ 	.byte	0x04, 0x11
        /*0296*/ 	.short	(.L_111 - .L_110)
	.align		4
.L_110:
        /*0298*/ 	.word	index@(_ZN13group_norm_v218gn_bwd_cuda_kernelI6__halfLi320ELi3ELi32ELi10ELi4096ELb0ELb1ELi16ELi320ELi320ELi4ELb1ELi1ELb0ELb0ELNS_15WgradSyncMethodE3ENS_16CompileConditionILi900EEEEEvPT_S6_S6_PKS5_S8_S8_S8_PKfflPfPj)
        /*029c*/ 	.word	0x00000040


	//----- nvinfo : EIATTR_REGCOUNT
	.align		4
.L_111:
        /*02a0*/ 	.byte	0x04, 0x2f
        /*02a2*/ 	.short	(.L_113 - .L_112)
	.align		4
.L_112:
        /*02a4*/ 	.word	index@(_ZN13group_norm_v214gn_cuda_kernelI13__nv_bfloat16Li320ELi3ELi16ELi20ELi4096ELb1ELi64ELi320ELi320ELi4ELb1ELi6ELb0ELb0ENS_16CompileConditionILi900EEEEEvPT_PKS4_S7_S7_flPfS8_Pj)
        /*02a8*/ 	.word	0x00000040


	//----- nvinfo : EIATTR_FRAME_SIZE
	.align		4
.L_113:
        /*02ac*/ 	.byte	0x04, 0x11
        /*02ae*/ 	.short	(.L_115 - .L_114)
	.align		4
.L_114:
        /*02b0*/ 	.word	index@(_ZN13group_norm_v214gn_cuda_kernelI13__nv_bfloat16Li320ELi3ELi16ELi20ELi4096ELb1ELi64ELi320ELi320ELi4ELb1ELi6ELb0ELb0ENS_16CompileConditionILi900EEEEEvPT_PKS4_S7_S7_flPfS8_Pj)
        /*02b4*/ 	.word	0x00000150


	//----- nvinfo : EIATTR_REGCOUNT
	.align		4
.L_115:
        /*02b8*/ 	.byte	0x04, 0x2f
        /*02ba*/ 	.short	(.L_117 - .L_116)
	.align		4
.L_116:
        /*02bc*/ 	.word	index@(_ZN13group_norm_v214gn_cuda_kernelI13__nv_bfloat16Li320ELi3ELi16ELi20ELi4096ELb1ELi64ELi320ELi320ELi4ELb1ELi5ELb0ELb0ENS_16CompileConditionILi900EEEEEvPT_PKS4_S7_S7_flPfS8_Pj)
        /*02c0*/ 	.word	0x00000040


	//----- nvinfo : EIATTR_FRAME_SIZE
	.align		4
.L_117:
        /*02c4*/ 	.byte	0x04, 0x11
        /*02c6*/ 	.short	(.L_119 - .L_118)
	.align		4
.L_118:
        /*02c8*/ 	.word	index@(_ZN13group_norm_v214gn_cuda_kernelI13__nv_bfloat16Li320ELi3ELi16ELi20ELi4096ELb1ELi64ELi320ELi320ELi4ELb1ELi5ELb0ELb0ENS_16CompileConditionILi900EEEEEvPT_PKS4_S7_S7_flPfS8_Pj)
        /*02cc*/ 	.word	0x00000150


	//----- nvinfo : EIATTR_REGCOUNT
	.align		4
.L_119:
        /*02d0*/ 	.byte	0x04, 0x2f
        /*02d2*/ 	.short	(.L_121 - .L_120)
	.align		4
.L_120:
        /*02d4*/ 	.word	index@(_ZN13group_norm_v214gn_cuda_kernelI13__nv_bfloat16Li320ELi2ELi16ELi20ELi4096ELb1ELi64ELi320ELi320ELi4ELb1ELi4ELb0ELb0ENS_16CompileConditionILi900EEEEEvPT_PKS4_S7_S7_flPfS8_Pj)
        /*02d8*/ 	.word	0x00000060


	//----- nvinfo : EIATTR_FRAME_SIZE
	.align		4
.L_121:
        /*02dc*/ 	.byte	0x04, 0x11
        /*02de*/ 	.short	(.L_123 - .L_122)
	.align		4
.L_122:
        /*02e0*/ 	.word	index@(_ZN13group_norm_v214gn_cuda_kernelI13__nv_bfloat16Li320ELi2ELi16ELi20ELi4096ELb1ELi64ELi320ELi320ELi4ELb1ELi4ELb0ELb0ENS_16CompileConditionILi900EEEEEvPT_PKS4_S7_S7_flPfS8_Pj)
        /*02e4*/ 	.word	0x00000098


	//----- nvinfo : EIATTR_REGCOUNT
	.align		4
.L_123:
        /*02e8*/ 	.byte	0x04, 0x2f
        /*02ea*/ 	.short	(.L_125 - .L_124)
	.align		4
.L_124:
        /*02ec*/ 	.word	index@(_ZN13group_norm_v214gn_cuda_kernelI13__nv_bfloat16Li320ELi1ELi16ELi20ELi4096ELb1ELi128ELi320ELi320ELi4ELb1ELi4ELb0ELb0ENS_16CompileConditionILi900EEEEEvPT_PKS4_S7_S7_flPfS8_Pj)
        /*02f0*/ 	.word	0x000000a8


	//----- nvinfo : EIATTR_FRAME_SIZE
	.align		4
.L_125:
        /*02f4*/ 	.byte	0x04, 0x11
        /*02f6*/ 	.short	(.L_127 - .L_126)
	.align		4
.L_126:
        /*02f8*/ 	.word	index@(_ZN13group_norm_v214gn_cuda_kernelI13__nv_bfloat16Li320ELi1ELi16ELi20ELi4096ELb1ELi128ELi320ELi320ELi4ELb1ELi4ELb0ELb0ENS_16CompileConditionILi900EEEEEvPT_PKS4_S7_S7_flPfS8_Pj)
        /*02fc*/ 	.word	0x00000168


	//----- nvinfo : EIATTR_REGCOUNT
	.align		4
.L_127:
        /*0300*/ 	.byte	0x04, 0x2f
        /*0302*/ 	.short	(.L_129 - .L_128)
	.align		4
.L_128:
        /*0304*/ 	.word	index@(_ZN13group_norm_v214gn_cuda_kernelI13__nv_bfloat16Li320ELi1ELi16ELi20ELi4096ELb1ELi64ELi320ELi320ELi4ELb1ELi2ELb0ELb0ENS_16CompileConditionILi900EEEEEvPT_PKS4_S7_S7_flPfS8_Pj)
        /*0308*/ 	.word	0x000000a8


	//----- nvinfo : EIATTR_FRAME_SIZE
	.align		4
.L_129:
        /*030c*/ 	.byte	0x04, 0x11
        /*030e*/ 	.short	(.L_131 - .L_130)
	.align		4
.L_130:
        /*0310*/ 	.word	index@(_ZN13group_norm_v214gn_cuda_kernelI13__nv_bfloat16Li320ELi1ELi16ELi20ELi4096ELb1ELi64ELi320ELi320ELi4ELb1ELi2ELb0ELb0ENS_16CompileConditionILi900EEEEEvPT_PKS4_S7_S7_flPfS8_Pj)
        /*0314*/ 	.word	0x00000000


	//----- nvinfo : EIATTR_REGCOUNT
	.align		4
.L_131:
        /*0318*/ 	.byte	0x04, 0x2f
        /*031a*/ 	.short	(.L_133 - .L_132)
	.align		4
.L_132:
        /*031c*/ 	.word	index@(_ZN13group_norm_v214gn_cuda_kernelI13__nv_bfloat16Li320ELi3ELi16ELi20ELi4096ELb1ELi32ELi320ELi320ELi4ELb1ELi2ELb0ELb0ENS_16CompileConditionILi900EEEEEvPT_PKS4_S7_S7_flPfS8_Pj)
        /*0320*/ 	.word	0x00000040


	//----- nvinfo : EIATTR_FRAME_SIZE
	.align		4
.L_133:
        /*0324*/ 	.byte	0x04, 0x11
        /*0326*/ 	.short	(.L_135 - .L_134)
	.align		4
.L_134:
        /*0328*/ 	.word	index@(_ZN13group_norm_v214gn_cuda_kernelI13__nv_bfloat16Li320ELi3ELi16ELi20ELi4096ELb1ELi32ELi320ELi320ELi4ELb1ELi2ELb0ELb0ENS_16CompileConditionILi900EEEEEvPT_PKS4_S7_S7_flPfS8_Pj)
        /*032c*/ 	.word	0x00000020


	//----- nvinfo : EIATTR_REGCOUNT
	.align		4
.L_135:
        /*0330*/ 	.byte	0x04, 0x2f
        /*0332*/ 	.short	(.L_137 - .L_136)
	.align		4
.L_136:
        /*0334*/ 	.word	index@(_ZN13group_norm_v214gn_cuda_kernelI13__nv_bfloat16Li320ELi1ELi16ELi20ELi4096ELb1ELi32ELi320ELi320ELi4ELb1ELi1ELb0ELb0ENS_16CompileConditionILi900EEEEEvPT_PKS4_S7_S7_flPfS8_Pj)
        /*0338*/ 	.word	0x00000076


	//----- nvinfo : EIATTR_FRAME_SIZE
	.align		4
.L_137:
        /*033c*/ 	.byte	0x04, 0x11
        /*033e*/ 	.short	(.L_139 - .L_138)
	.align		4
.L_138:
        /*0340*/ 	.word	index@(_ZN13group_norm_v214gn_cuda_kernelI13__nv_bfloat16Li320ELi1ELi16ELi20ELi4096ELb1ELi32ELi320ELi320ELi4ELb1ELi1ELb0ELb0ENS_16CompileConditionILi900EEEEEvPT_PKS4_S7_S7_flPfS8_Pj)
        /*0344*/ 	.word	0x00000000


	//----- nvinfo : EIATTR_REGCOUNT
	.align		4
.L_139:
        /*0348*/ 	.byte	0x04, 0x2f
        /*034a*/ 	.short	(.L_141 - .L_140)
	.align		4
.L_140:
        /*034c*/ 	.word	index@(_ZN13group_norm_v214gn_cuda_kernelI13__nv_bfloat16Li320ELi3ELi16ELi20ELi4096ELb1ELi16ELi320ELi320ELi4ELb1ELi1ELb0ELb0ENS_16CompileConditionILi900EEEEEvPT_PKS4_S7_S7_flPfS8_Pj)
        /*0350*/ 	.word	0x00000040


	//----- nvinfo : EIATTR_FRAME_SIZE
	.align		4
.L_141:
        /*0354*/ 	.byte	0x04, 0x11
        /*0356*/ 	.short	(.L_143 - .L_142)
	.align		4
.L_142:
        /*0358*/ 	.word	index@(_ZN13group_norm_v214gn_cuda_kernelI13__nv_bfloat16Li320ELi3ELi16ELi20ELi4096ELb1ELi16ELi320ELi320ELi4ELb1ELi1ELb0ELb0ENS_16CompileConditionILi900EEEEEvPT_PKS4_S7_S7_flPfS8_Pj)
        /*035c*/ 	.word	0x00000000


	//----- nvinfo : EIATTR_REGCOUNT
	.align		4
.L_143:
        /*0360*/ 	.byte	0x04, 0x2f
        /*0362*/ 	.short	(.L_145 - .L_144)
	.align		4
.L_144:
        /*0364*/ 	.word	index@(_ZN13group_norm_v214gn_cuda_kernelI13__nv_bfloat16Li320ELi3ELi32ELi10ELi4096ELb0ELi64ELi320ELi320ELi4ELb1ELi6ELb0ELb0ENS_16CompileConditionILi900EEEEEvPT_PKS4_S7_S7_flPfS8_Pj)
        /*0368*/ 	.word	0x00000040


	//----- nvinfo : EIATTR_FRAME_SIZE
	.align		4
.L_145:
        /*036c*/ 	.byte	0x04, 0x11
        /*036e*/ 	.short	(.L_147 - .L_146)
	.align		4
.L_146:
        /*0370*/ 	.word	index@(_ZN13group_norm_v214gn_cuda_kernelI13__nv_bfloat16Li320ELi3ELi32ELi10ELi4096ELb0ELi64ELi320ELi320ELi4ELb1ELi6ELb0ELb0ENS_16CompileConditionILi900EEEEEvPT_PKS4_S7_S7_flPfS8_Pj)
        /*0374*/ 	.word	0x00000180


	//----- nvinfo : EIATTR_REGCOUNT
	.align		4
.L_147:
        /*0378*/ 	.byte	0x04, 0x2f
        /*037a*/ 	.short	(.L_149 - .L_148)
	.align		4
.L_148:
        /*037c*/ 	.word	index@(_ZN13group_norm_v214gn_cuda_kernelI13__nv_bfloat16Li320ELi3ELi32ELi10ELi4096ELb0ELi64ELi320ELi320ELi4ELb1ELi5ELb0ELb0ENS_16CompileConditionILi900EEEEEvPT_PKS4_S7_S7_flPfS8_Pj)
        /*0380*/ 	.word	0x00000040


	//----- nvinfo : EIATTR_FRAME_SIZE
	.align		4
.L_149:
        /*0384*/ 	.byte	0x04, 0x11
        /*0386*/ 	.short	(.L_151 - .L_150)
	.align		4
.L_150:
        /*0388*/ 	.word	index@(_ZN13group_norm_v214gn_cuda_kernelI13__nv_bfloat16Li320ELi3ELi32ELi10ELi4096ELb0ELi64ELi320ELi320ELi4ELb1ELi5ELb0ELb0ENS_16CompileConditionILi900EEEEEvPT_PKS4_S7_S7_flPfS8_Pj)
        /*038c*/ 	.word	0x00000180


	//----- nvinfo : EIATTR_REGCOUNT
	.align		4
.L_151:
        /*0390*/ 	.byte	0x04, 0x2f
        /*0392*/ 	.short	(.L_153 - .L_152)
	.align		4
.L_152:
        /*0394*/ 	.word	index@(_ZN13group_norm_v214gn_cuda_kernelI13__nv_bfloat16Li320ELi2ELi32ELi10ELi4096ELb0ELi64ELi320ELi320ELi4ELb1ELi4ELb0ELb0ENS_16CompileConditionILi900EEEEEvPT_PKS4_S7_S7_flPfS8_Pj)
        /*0398*/ 	.word	0x00000060


	//----- nvinfo : EIATTR_FRAME_SIZE
	.align		4
.L_153:
        /*039c*/ 	.byte	0x04, 0x11
        /*039e*/ 	.short	(.L_155 - .L_154)
	.align		4
.L_154:
        /*03a0*/ 	.word	index@(_ZN13group_norm_v214gn_cuda_kernelI13__nv_bfloat16Li320ELi2ELi32ELi10ELi4096ELb0ELi64ELi320ELi320ELi4ELb1ELi4ELb0ELb0ENS_16CompileConditionILi900EEEEEvPT_PKS4_S7_S7_flPfS8_Pj)
        /*03a4*/ 	.word	0x00000068


	//----- nvinfo : EIATTR_REGCOUNT
	.align		4
.L_155:
        /*03a8*/ 	.byte	0x04, 0x2f
        /*03aa*/ 	.short	(.L_157 - .L_156)
	.align		4
.L_156:
        /*03ac*/ 	.word	index@(_ZN13group_norm_v214gn_cuda_kernelI13__nv_bfloat16Li320ELi1ELi32ELi10ELi4096ELb0ELi128ELi320ELi320ELi4ELb1ELi4ELb0ELb0ENS_16CompileConditionILi900EEEEEvPT_PKS4_S7_S7_flPfS8_Pj)
        /*03b0*/ 	.word	0x000000a8


	//----- nvinfo : EIATTR_FRAME_SIZE
	.align		4
.L_157:
        /*03b4*/ 	.byte	0x04, 0x11
        /*03b6*/ 	.short	(.L_159 - .L_158)
	.align		4
.L_158:
        /*03b8*/ 	.word	index@(_ZN13group_norm_v214gn_cuda_kernelI13__nv_bfloat16Li320ELi1ELi32ELi10ELi4096ELb0ELi128ELi320ELi320ELi4ELb1ELi4ELb0ELb0ENS_16CompileConditionILi900EEEEEvPT_PKS4_S7_S7_flPfS8_Pj)
        /*03bc*/ 	.word	0x00000170


	//----- nvinfo : EIATTR_REGCOUNT
	.align		4
.L_159:
        /*03c0*/ 	.byte	0x04, 0x2f
        /*03c2*/ 	.short	(.L_161 - .L_160)
	.align		4
.L_160:
        /*03c4*/ 	.word	index@(_ZN13group_norm_v214gn_cuda_kernelI13__nv_bfloat16Li320ELi1ELi32ELi10ELi4096ELb0ELi64ELi320ELi320ELi4ELb1ELi2ELb0ELb0ENS_16CompileConditionILi900EEEEEvPT_PKS4_S7_S7_flPfS8_Pj)
        /*03c8*/ 	.word	0x000000a8


	//----- nvinfo : EIATTR_FRAME_SIZE
	.align		4
.L_161:
        /*03cc*/ 	.byte	0x04, 0x11
        /*03ce*/ 	.short	(.L_163 - .L_162)
	.align		4
.L_162:
        /*03d0*/ 	.word	index@(_ZN13group_norm_v214gn_cuda_kernelI13__nv_bfloat16Li320ELi1ELi32ELi10ELi4096ELb0ELi64ELi320ELi320ELi4ELb1ELi2ELb0ELb0ENS_16CompileConditionILi900EEEEEvPT_PKS4_S7_S7_flPfS8_Pj)
        /*03d4*/ 	.word	0x00000000


	//----- nvinfo : EIATTR_REGCOUNT
	.align		4
.L_163:
        /*03d8*/ 	.byte	0x04, 0x2f
        /*03da*/ 	.short	(.L_165 - .L_164)
	.align		4
.L_164:
        /*03dc*/ 	.word	index@(_ZN13group_norm_v214gn_cuda_kernelI13__nv_bfloat16Li320ELi3ELi32ELi10ELi4096ELb0ELi32ELi320ELi320ELi4ELb1ELi2ELb0ELb0ENS_16CompileConditionILi900EEEEEvPT_PKS4_S7_S7_flPfS8_Pj)
        /*03e0*/ 	.word	0x00000040


	//----- nvinfo : EIATTR_FRAME_SIZE
	.align		4
.L_165:
        /*03e4*/ 	.byte	0x04, 0x11
        /*03e6*/ 	.short	(.L_167 - .L_166)
	.align		4
.L_166:
        /*03e8*/ 	.word	index@(_ZN13group_norm_v214gn_cuda_kernelI13__nv_bfloat16Li320ELi3ELi32ELi10ELi4096ELb0ELi32ELi320ELi320ELi4ELb1ELi2ELb0ELb0ENS_16CompileConditionILi900EEEEEvPT_PKS4_S7_S7_flPfS8_Pj)
        /*03ec*/ 	.word	0x00000030


	//----- nvinfo : EIATTR_REGCOUNT
	.align		4
.L_167:
        /*03f0*/ 	.byte	0x04, 0x2f
        /*03f2*/ 	.short	(.L_169 - .L_168)
	.align		4
.L_168:
        /*03f4*/ 	.word	index@(_ZN13group_norm_v214gn_cuda_kernelI13__nv_bfloat16Li320ELi1ELi32ELi10ELi4096ELb0ELi32ELi320ELi320ELi4ELb1ELi1ELb0ELb0ENS_16CompileConditionILi900EEEEEvPT_PKS4_S7_S7_flPfS8_Pj)
        /*03f8*/ 	.word	0x00000078


	//----- nvinfo : EIATTR_FRAME_SIZE
	.align		4
.L_169:
        /*03fc*/ 	.byte	0x04, 0x11
        /*03fe*/ 	.short	(.L_171 - .L_170)
	.align		4
.L_170:
        /*0400*/ 	.word	index@(_ZN13group_norm_v214gn_cuda_kernelI13__nv_bfloat16Li320ELi1ELi32ELi10ELi4096ELb0ELi32ELi320ELi320ELi4ELb1ELi1ELb0ELb0ENS_16CompileConditionILi900EEEEEvPT_PKS4_S7_S7_flPfS8_Pj)
        /*0404*/ 	.word	0x00000000


	//----- nvinfo : EIATTR_REGCOUNT
	.align		4
.L_171:
        /*0408*/ 	.byte	0x04, 0x2f
        /*040a*/ 	.short	(.L_173 - .L_172)
	.align		4
.L_172:
        /*040c*/ 	.word	index@(_ZN13group_norm_v214gn_cuda_kernelI13__nv_bfloat16Li320ELi3ELi32ELi10ELi4096ELb0ELi16ELi320ELi320ELi4ELb1ELi1ELb0ELb0ENS_16CompileConditionILi900EEEEEvPT_PKS4_S7_S7_flPfS8_Pj)
        /*0410*/ 	.word	0x0000003f


	//----- nvinfo : EIATTR_FRAME_SIZE
	.align		4
.L_173:
        /*0414*/ 	.byte	0x04, 0x11
        /*0416*/ 	.short	(.L_175 - .L_174)
	.align		4
.L_174:
        /*0418*/ 	.word	index@(_ZN13group_norm_v214gn_cuda_kernelI13__nv_bfloat16Li320ELi3ELi32ELi10ELi4096ELb0ELi16ELi320ELi320ELi4ELb1ELi1ELb0ELb0ENS_16CompileConditionILi900EEEEEvPT_PKS4_S7_S7_flPfS8_Pj)
        /*041c*/ 	.word	0x00000000


	//----- nvinfo : EIATTR_REGCOUNT
	.align		4
.L_175:
        /*0420*/ 	.byte	0x04, 0x2f
        /*0422*/ 	.short	(.L_177 - .L_176)
	.align		4
.L_176:
        /*0424*/ 	.word	index@(_ZN13group_norm_v218gn_bwd_cuda_kernelI13__nv_bfloat16Li320ELi3ELi16ELi20ELi4096ELb1ELb1ELi32ELi320ELi320ELi4ELb1ELi3ELb0ELb0ELNS_15WgradSyncMethodE3ENS_16CompileConditionILi900EEEEEvPT_S6_S6_PKS5_S8_S8_S8_PKfflPfPj)
        /*0428*/ 	.word	0x00000040


	//----- nvinfo : EIATTR_FRAME_SIZE
	.align		4
.L_177:
        /*042c*/ 	.byte	0x04, 0x11
        /*042e*/ 	.short	(.L_179 - .L_178)
	.align		4
.L_178:
        /*0430*/ 	.word	index@(_ZN13group_norm_v218gn_bwd_cuda_kernelI13__nv_bfloat16Li320ELi3ELi16ELi20ELi4096ELb1ELb1ELi32ELi320ELi320ELi4ELb1ELi3ELb0ELb0ELNS_15WgradSyncMethodE3ENS_16CompileConditionILi900EEEEEvPT_S6_S6_PKS5_S8_S8_S8_PKfflPfPj)
        /*0434*/ 	.word	0x00000158


	//----- nvinfo : EIATTR_REGCOUNT
	.align		4
.L_179:
        /*0438*/ 	.byte	0x04, 0x2f
        /*043a*/ 	.short	(.L_181 - .L_180)
	.align		4
.L_180:
        /*043c*/ 	.word	index@(_ZN13group_norm_v218gn_bwd_cuda_kernelI13__nv_bfloat16Li320ELi3ELi16ELi20ELi4096ELb1ELb1ELi32ELi320ELi320ELi4ELb1ELi2ELb0ELb0ELNS_15WgradSyncMethodE3ENS_16CompileConditionILi900EEEEEvPT_S6_S6_PKS5_S8_S8_S8_PKfflPfPj)
        /*0440*/ 	.word	0x00000040


	//----- nvinfo : EIATTR_FRAME_SIZE
	.align		4
.L_181:
        /*0444*/ 	.byte	0x04, 0x11
        /*0446*/ 	.short	(.L_183 - .L_182)
	.align		4
.L_182:
        /*0448*/ 	.word	index@(_ZN13group_norm_v218gn_bwd_cuda_kernelI13__nv_bfloat16Li320ELi3ELi16ELi20ELi4096ELb1ELb1ELi32ELi320ELi320ELi4ELb1ELi2ELb0ELb0ELNS_15WgradSyncMethodE3ENS_16CompileConditionILi900EEEEEvPT_S6_S6_PKS5_S8_S8_S8_PKfflPfPj)
        /*044c*/ 	.word	0x00000158


	//----- nvinfo : EIATTR_REGCOUNT
	.align		4
.L_183:
        /*0450*/ 	.byte	0x04, 0x2f
        /*0452*/ 	.short	(.L_185 - .L_184)
	.align		4
.L_184:
        /*0454*/ 	.word	index@(_ZN13group_norm_v218gn_bwd_cuda_kernelI13__nv_bfloat16Li320ELi2ELi16ELi20ELi4096ELb1ELb1ELi32ELi320ELi320ELi4ELb1ELi2ELb0ELb0ELNS_15WgradSyncMethodE3ENS_16CompileConditionILi900EEEEEvPT_S6_S6_PKS5_S8_S8_S8_PKfflPfPj)
        /*0458*/ 	.word	0x00000060


	//----- nvinfo : EIATTR_FRAME_SIZE
	.align		4
.L_185:
        /*045c*/ 	.byte	0x04, 0x11
        /*045e*/ 	.short	(.L_187 - .L_186)
	.align		4
.L_186:
        /*0460*/ 	.word	index@(_ZN13group_norm_v218gn_bwd_cuda_kernelI13__nv_bfloat16Li320ELi2ELi16ELi20ELi4096ELb1ELb1ELi32ELi320ELi320ELi4ELb1ELi2ELb0ELb0ELNS_15WgradSyncMethodE3ENS_16CompileConditionILi900EEEEEvPT_S6_S6_PKS5_S8_S8_S8_PKfflPfPj)
        /*0464*/ 	.word	0x00000070


	//----- nvinfo : EIATTR_REGCOUNT
	.align		4
.L_187:
        /*0468*/ 	.byte	0x04, 0x2f
        /*046a*/ 	.short	(.L_189 - .L_188)
	.align		4
.L_188:
        /*046c*/ 	.word	index@(_ZN13group_norm_v218gn_bwd_cuda_kernelI13__nv_bfloat16Li320ELi1ELi16ELi20ELi4096ELb1ELb1ELi64ELi320ELi320ELi4ELb1ELi2ELb0ELb0ELNS_15WgradSyncMethodE3ENS_16CompileConditionILi900EEEEEvPT_S6_S6_PKS5_S8_S8_S8_PKfflPfPj)
        /*0470*/ 	.word	0x000000a8


	//----- nvinfo : EIATTR_FRAME_SIZE
	.align		4
.L_189:
        /*0474*/ 	.byte	0x04, 0x11
        /*0476*/ 	.short	(.L_191 - .L_190)
	.align		4
.L_190:
        /*0478*/ 	.word	index@(_ZN13group_norm_v218gn_bwd_cuda_kernelI13__nv_bfloat16Li320ELi1ELi16ELi20ELi4096ELb1ELb1ELi64ELi320ELi320ELi4ELb1ELi2ELb0ELb0ELNS_15WgradSyncMethodE3ENS_16CompileConditionILi900EEEEEvPT_S6_S6_PKS5_S8_S8_S8_PKfflPfPj)
        /*047c*/ 	.word	0x000000c0


	//----- nvinfo : EIATTR_REGCOUNT
	.align		4
.L_191:
        /*0480*/ 	.byte	0x04, 0x2f
        /*0482*/ 	.short	(.L_193 - .L_192)
	.align		4
.L_192:
        /*0484*/ 	.word	index@(_ZN13group_norm_v218gn_bwd_cuda_kernelI13__nv_bfloat16Li320ELi1ELi16ELi20ELi4096ELb1ELb1ELi32ELi320ELi320ELi4ELb1ELi1ELb0ELb0ELNS_15WgradSyncMethodE3ENS_16CompileConditionILi900EEEEEvPT_S6_S6_PKS5_S8_S8_S8_PKfflPfPj)
        /*0488*/ 	.word	0x000000a5


	//----- nvinfo : EIATTR_FRAME_SIZE
	.align		4
.L_193:
        /*048c*/ 	.byte	0x04, 0x11
        /*048e*/ 	.short	(.L_195 - .L_194)
	.align		4
.L_194:
        /*0490*/ 	.word	index@(_ZN13group_norm_v218gn_bwd_cuda_kernelI13__nv_bfloat16Li320ELi1ELi16ELi20ELi4096ELb1ELb1ELi32ELi320ELi320ELi4ELb1ELi1ELb0ELb0ELNS_15WgradSyncMethodE3ENS_16CompileConditionILi900EEEEEvPT_S6_S6_PKS5_S8_S8_S8_PKfflPfPj)
        /*0494*/ 	.word	0x00000000


	//----- nvinfo : EIATTR_REGCOUNT
	.align		4
.L_195:
        /*0498*/ 	.byte	0x04, 0x2f
        /*049a*/ 	.short	(.L_197 - .L_196)
	.align		4
.L_196:
        /*049c*/ 	.word	index@(_ZN13group_norm_v218gn_bwd_cuda_kernelI13__nv_bfloat16Li320ELi3ELi16ELi20ELi4096ELb1ELb1ELi16ELi320ELi320ELi4ELb1ELi1ELb0ELb0ELNS_15WgradSyncMethodE3ENS_16CompileConditionILi900EEEEEvPT_S6_S6_PKS5_S8_S8_S8_PKfflPfPj)
        /*04a0*/ 	.word	0x00000040


	//----- nvinfo : EIATTR_FRAME_SIZE
	.align		4
.L_197:
        /*04a4*/ 	.byte	0x04, 0x11
        /*04a6*/ 	.short	(.L_199 - .L_198)
	.align		4
.L_198:
        /*04a8*/ 	.word	index@(_ZN13group_norm_v218gn_bwd_cuda_kernelI13__nv_bfloat16Li320ELi3ELi16ELi20ELi4096ELb1ELb1ELi16ELi320ELi320ELi4ELb1ELi1ELb0ELb0ELNS_15WgradSyncMethodE3ENS_16CompileConditionILi900EEEEEvPT_S6_S6_PKS5_S8_S8_S8_PKfflPfPj)
        /*04ac*/ 	.word	0x00000048


	//----- nvinfo : EIATTR_REGCOUNT
	.align		4
.L_199:
        /*04b0*/ 	.byte	0x04, 0x2f
        /*04b2*/ 	.short	(.L_201 - .L_200)
	.align		4
.L_200:
        /*04b4*/ 	.word	index@(_ZN13group_norm_v218gn_bwd_cuda_kernelI13__nv_bfloat16Li320ELi3ELi32ELi10ELi4096ELb0ELb1ELi32ELi320ELi320ELi4ELb1ELi3ELb0ELb0ELNS_15WgradSyncMethodE3ENS_16CompileConditionILi900EEEEEvPT_S6_S6_PKS5_S8_S8_S8_PKfflPfPj)
        /*04b8*/ 	.word	0x00000040


	//----- nvinfo : EIATTR_FRAME_SIZE
	.align		4
.L_201:
        /*04bc*/ 	.byte	0x04, 0x11
        /*04be*/ 	.short	(.L_203 - .L_202)
	.align		4
.L_202:
        /*04c0*/ 	.word	index@(_ZN13group_norm_v218gn_bwd_cuda_kernelI13__nv_bfloat16Li320ELi3ELi32ELi10ELi4096ELb0ELb1ELi32ELi320ELi320ELi4ELb1ELi3ELb0ELb0ELNS_15WgradSyncMethodE3ENS_16CompileConditionILi900EEEEEvPT_S6_S6_PKS5_S8_S8_S8_PKfflPfPj)
        /*04c4*/ 	.word	0x00000148


	//----- nvinfo : EIATTR_REGCOUNT
	.align		4
.L_203:
        /*04c8*/ 	.byte	0x04, 0x2f
        /*04ca*/ 	.short	(.L_205 - .L_204)
	.align		4
.L_204:
        /*04cc*/ 	.word	index@(_ZN13group_norm_v218gn_bwd_cuda_kernelI13__nv_bfloat16Li320ELi3ELi32ELi10ELi4096ELb0ELb1ELi32ELi320ELi320ELi4ELb1ELi2ELb0ELb0ELNS_15WgradSyncMethodE3ENS_16CompileConditionILi900EEEEEvPT_S6_S6_PKS5_S8_S8_S8_PKfflPfPj)
        /*04d0*/ 	.word	0x00000040


	//----- nvinfo : EIATTR_FRAME_SIZE
	.align		4
.L_205:
        /*04d4*/ 	.byte	0x04, 0x11
        /*04d6*/ 	.short	(.L_207 - .L_206)
	.align		4
.L_206:
        /*04d8*/ 	.word	index@(_ZN13group_norm_v218gn_bwd_cuda_kernelI13__nv_bfloat16Li320ELi3ELi32ELi10ELi4096ELb0ELb1ELi32ELi320ELi320ELi4ELb1ELi2ELb0ELb0ELNS_15WgradSyncMethodE3ENS_16CompileConditionILi900EEEEEvPT_S6_S6_PKS5_S8_S8_S8_PKfflPfPj)
        /*04dc*/ 	.word	0x00000148


	//----- nvinfo : EIATTR_REGCOUNT
	.align		4
.L_207:
        /*04e0*/ 	.byte	0x04, 0x2f
        /*04e2*/ 	.short	(.L_209 - .L_208)
	.align		4
.L_208:
        /*04e4*/ 	.word	index@(_ZN13group_norm_v218gn_bwd_cuda_kernelI13__nv_bfloat16Li320ELi2ELi32ELi10ELi4096ELb0ELb1ELi32ELi320ELi320ELi4ELb1ELi2ELb0ELb0ELNS_15WgradSyncMethodE3ENS_16CompileConditionILi900EEEEEvPT_S6_S6_PKS5_S8_S8_S8_PKfflPfPj)
        /*04e8*/ 	.word	0x00000060


	//----- nvinfo : EIATTR_FRAME_SIZE
	.align		4
.L_209:
        /*04ec*/ 	.byte	0x04, 0x11
        /*04ee*/ 	.short	(.L_211 - .L_210)
	.align		4
.L_210:
        /*04f0*/ 	.word	index@(_ZN13group_norm_v218gn_bwd_cuda_kernelI13__nv_bfloat16Li320ELi2ELi32ELi10ELi4096ELb0ELb1ELi32ELi320ELi320ELi4ELb1ELi2ELb0ELb0ELNS_15WgradSyncMethodE3ENS_16CompileConditionILi900EEEEEvPT_S6_S6_PKS5_S8_S8_S8_PKfflPfPj)
        /*04f4*/ 	.word	0x00000068


	//----- nvinfo : EIATTR_REGCOUNT
	.align		4
.L_211:
        /*04f8*/ 	.byte	0x04, 0x2f
        /*04fa*/ 	.short	(.L_213 - .L_212)
	.align		4
.L_212:
        /*04fc*/ 	.word	index@(_ZN13group_norm_v218gn_bwd_cuda_kernelI13__nv_bfloat16Li320ELi1ELi32ELi10ELi4096ELb0ELb1ELi64ELi320ELi320ELi4ELb1ELi2ELb0ELb0ELNS_15WgradSyncMethodE3ENS_16CompileConditionILi900EEEEEvPT_S6_S6_PKS5_S8_S8_S8_PKfflPfPj)
        /*0500*/ 	.word	0x000000a8


	//----- nvinfo : EIATTR_FRAME_SIZE
	.align		4
.L_213:
        /*0504*/ 	.byte	0x04, 0x11
        /*0506*/ 	.short	(.L_215 - .L_214)
	.align		4
.L_214:
        /*0508*/ 	.word	index@(_ZN13group_norm_v218gn_bwd_cuda_kernelI13__nv_bfloat16Li320ELi1ELi32ELi10ELi4096ELb0ELb1ELi64ELi320ELi320ELi4ELb1ELi2ELb0ELb0ELNS_15WgradSyncMethodE3ENS_16CompileConditionILi900EEEEEvPT_S6_S6_PKS5_S8_S8_S8_PKfflPfPj)
        /*050c*/ 	.word	0x000000b0


	//----- nvinfo : EIATTR_REGCOUNT
	.align		4
.L_215:
        /*0510*/ 	.byte	0x04, 0x2f
        /*0512*/ 	.short	(.L_217 - .L_216)
	.align		4
.L_216:
        /*0514*/ 	.word	index@(_ZN13group_norm_v218gn_bwd_cuda_kernelI13__nv_bfloat16Li320ELi1ELi32ELi10ELi4096ELb0ELb1ELi32ELi320ELi320ELi4ELb1ELi1ELb0ELb0ELNS_15WgradSyncMethodE3ENS_16CompileConditionILi900EEEEEvPT_S6_S6_PKS5_S8_S8_S8_PKfflPfPj)
        /*0518*/ 	.word	0x00000098


	//----- nvinfo : EIATTR_FRAME_SIZE
	.align		4
.L_217:
        /*051c*/ 	.byte	0x04, 0x11
        /*051e*/ 	.short	(.L_219 - .L_218)
	.align		4
.L_218:
        /*0520*/ 	.word	index@(_ZN13group_norm_v218gn_bwd_cuda_kernelI13__nv_bfloat16Li320ELi1ELi32ELi10ELi4096ELb0ELb1ELi32ELi320ELi320ELi4ELb1ELi1ELb0ELb0ELNS_15WgradSyncMethodE3ENS_16CompileConditionILi900EEEEEvPT_S6_S6_PKS5_S8_S8_S8_PKfflPfPj)
        /*0524*/ 	.word	0x00000000


	//----- nvinfo : EIATTR_REGCOUNT
	.align		4
.L_219:
        /*0528*/ 	.byte	0x04, 0x2f
        /*052a*/ 	.short	(.L_221 - .L_220)
	.align		4
.L_220:
        /*052c*/ 	.word	index@(_ZN13group_norm_v218gn_bwd_cuda_kernelI13__nv_bfloat16Li320ELi3ELi32ELi10ELi4096ELb0ELb1ELi16ELi320ELi320ELi4ELb1ELi1ELb0ELb0ELNS_15WgradSyncMethodE3ENS_16CompileConditionILi900EEEEEvPT_S6_S6_PKS5_S8_S8_S8_PKfflPfPj)
        /*0530*/ 	.word	0x00000040


	//----- nvinfo : EIATTR_FRAME_SIZE
	.align		4
.L_221:
        /*0534*/ 	.byte	0x04, 0x11
        /*0536*/ 	.short	(.L_223 - .L_222)
	.align		4
.L_222:
        /*0538*/ 	.word	index@(_ZN13group_norm_v218gn_bwd_cuda_kernelI13__nv_bfloat16Li320ELi3ELi32ELi10ELi4096ELb0ELb1ELi16ELi320ELi320ELi4ELb1ELi1ELb0ELb0ELNS_15WgradSyncMethodE3ENS_16CompileConditionILi900EEEEEvPT_S6_S6_PKS5_S8_S8_S8_PKfflPfPj)
        /*053c*/ 	.word	0x00000048


	//----- nvinfo : EIATTR_MIN_STACK_SIZE
	.align		4
.L_223:
        /*0540*/ 	.byte	0x04, 0x12
        /*0542*/ 	.short	(.L_225 - .L_224)
	.align		4
.L_224:
        /*0544*/ 	.word	index@(_ZN13group_norm_v218gn_bwd_cuda_kernelI13__nv_bfloat16Li320ELi3ELi32ELi10ELi4096ELb0ELb1ELi16ELi320ELi320ELi4ELb1ELi1ELb0ELb0ELNS_15WgradSyncMethodE3ENS_16CompileConditionILi900EEEEEvPT_S6_S6_PKS5_S8_S8_S8_PKfflPfPj)
        /*0548*/ 	.word	0x00000048


	//----- nvinfo : EIATTR_MIN_STACK_SIZE
	.align		4
.L_225:
        /*054c*/ 	.byte	0x04, 0x12
        /*054e*/ 	.short	(.L_227 - .L_226)
	.align		4
.L_226:
        /*0550*/ 	.word	index@(_ZN13group_norm_v218gn_bwd_cuda_kernelI13__nv_bfloat16Li320ELi1ELi32ELi10ELi4096ELb0ELb1ELi32ELi320ELi320ELi4ELb1ELi1ELb0ELb0ELNS_15WgradSyncMethodE3ENS_16CompileConditionILi900EEEEEvPT_S6_S6_PKS5_S8_S8_S8_PKfflPfPj)
        /*0554*/ 	.word	0x00000000


	//----- nvinfo : EIATTR_MIN_STACK_SIZE
	.align		4
.L_227:
        /*0558*/ 	.byte	0x04, 0x12
        /*055a*/ 	.short	(.L_229 - .L_228)
	.align		4
.L_228:
        /*055c*/ 	.word	index@(_ZN13group_norm_v218gn_bwd_cuda_kernelI13__nv_bfloat16Li320ELi1ELi32ELi10ELi4096ELb0ELb1ELi64ELi320ELi320ELi4ELb1ELi2ELb0ELb0ELNS_15WgradSyncMethodE3ENS_16CompileConditionILi900EEEEEvPT_S6_S6_PKS5_S8_S8_S8_PKfflPfPj)
        /*0560*/ 	.word	0x000000b0


	//----- nvinfo : EIATTR_MIN_STACK_SIZE
	.align		4
.L_229:
        /*0564*/ 	.byte	0x04, 0x12
        /*0566*/ 	.short	(.L_231 - .L_230)
	.align		4
.L_230:
        /*0568*/ 	.word	index@(_ZN13group_norm_v218gn_bwd_cuda_kernelI13__nv_bfloat16Li320ELi2ELi32ELi10ELi4096ELb0ELb1ELi32ELi320ELi320ELi4ELb1ELi2ELb0ELb0ELNS_15WgradSyncMethodE3ENS_16CompileConditionILi900EEEEEvPT_S6_S6_PKS5_S8_S8_S8_PKfflPfPj)
        /*056c*/ 	.word	0x00000068


	//----- nvinfo : EIATTR_MIN_STACK_SIZE
	.align		4
.L_231:
        /*0570*/ 	.byte	0x04, 0x12
        /*0572*/ 	.short	(.L_233 - .L_232)
	.align		4
.L_232:
        /*0574*/ 	.word	index@(_ZN13group_norm_v218gn_bwd_cuda_kernelI13__nv_bfloat16Li320ELi3ELi32ELi10ELi4096ELb0ELb1ELi32ELi320ELi320ELi4ELb1ELi2ELb0ELb0ELNS_15WgradSyncMethodE3ENS_16CompileConditionILi900EEEEEvPT_S6_S6_PKS5_S8_S8_S8_PKfflPfPj)
        /*0578*/ 	.word	0x00000148


	//----- nvinfo : EIATTR_MIN_STACK_SIZE
	.align		4
.L_233:
        /*057c*/ 	.byte	0x04, 0x12
        /*057e*/ 	.short	(.L_235 - .L_234)
	.align		4
.L_234:
        /*0580*/ 	.word	index@(_ZN13group_norm_v218gn_bwd_cuda_kernelI13__nv_bfloat16Li320ELi3ELi32ELi10ELi4096ELb0ELb1ELi32ELi320ELi320ELi4ELb1ELi3ELb0ELb0ELNS_15WgradSyncMethodE3ENS_16CompileConditionILi900EEEEEvPT_S6_S6_PKS5_S8_S8_S8_PKfflPfPj)
        /*0584*/ 	.word	0x00000148


	//----- nvinfo : EIATTR_MIN_STACK_SIZE
	.align		4
.L_235:
        /*0588*/ 	.byte	0x04, 0x12
        /*058a*/ 	.short	(.L_237 - .L_236)
	.align		4
.L_236:
        /*058c*/ 	.word	index@(_ZN13group_norm_v218gn_bwd_cuda_kernelI13__nv_bfloat16Li320ELi3ELi16ELi20ELi4096ELb1ELb1ELi16ELi320ELi320ELi4ELb1ELi1ELb0ELb0ELNS_15WgradSyncMethodE3ENS_16CompileConditionILi900EEEEEvPT_S6_S6_PKS5_S8_S8_S8_PKfflPfPj)
        /*0590*/ 	.word	0x00000048


	//----- nvinfo : EIATTR_MIN_STACK_SIZE
	.align		4
.L_237:
        /*0594*/ 	.byte	0x04, 0x12
        /*0596*/ 	.short	(.L_239 - .L_238)
	.align		4
.L_238:
        /*0598*/ 	.word	index@(_ZN13group_norm_v218gn_bwd_cuda_kernelI13__nv_bfloat16Li320ELi1ELi16ELi20ELi4096ELb1ELb1ELi32ELi320ELi320ELi4ELb1ELi1ELb0ELb0ELNS_15WgradSyncMethodE3ENS_16CompileConditionILi900EEEEEvPT_S6_S6_PKS5_S8_S8_S8_PKfflPfPj)
        /*059c*/ 	.word	0x00000000


	//----- nvinfo : EIATTR_MIN_STACK_SIZE
	.align		4
.L_239:
        /*05a0*/ 	.byte	0x04, 0x12
        /*05a2*/ 	.short	(.L_241 - .L_240)
	.align		4
.L_240:
        /*05a4*/ 	.word	index@(_ZN13group_norm_v218gn_bwd_cuda_kernelI13__nv_bfloat16Li320ELi1ELi16ELi20ELi4096ELb1ELb1ELi64ELi320ELi320ELi4ELb1ELi2ELb0ELb0ELNS_15WgradSyncMethodE3ENS_16CompileConditionILi900EEEEEvPT_S6_S6_PKS5_S8_S8_S8_PKfflPfPj)
        /*05a8*/ 	.word	0x000000c0


	//----- nvinfo : EIATTR_MIN_STACK_SIZE
	.align		4
.L_241:
        /*05ac*/ 	.byte	0x04, 0x12
        /*05ae*/ 	.short	(.L_243 - .L_242)
	.align		4
.L_242:
        /*05b0*/ 	.word	index@(_ZN13group_norm_v218gn_bwd_cuda_kernelI13__nv_bfloat16Li320ELi2ELi16ELi20ELi4096ELb1ELb1ELi32ELi320ELi320ELi4ELb1ELi2ELb0ELb0ELNS_15WgradSyncMethodE3ENS_16CompileConditionILi900EEEEEvPT_S6_S6_PKS5_S8_S8_S8_PKfflPfPj)
        /*05b4*/ 	.word	0x00000070


	//----- nvinfo : EIATTR_MIN_STACK_SIZE
	.align		4
.L_243:
        /*05b8*/ 	.byte	0x04, 0x12
        /*05ba*/ 	.short	(.L_245 - .L_244)
	.align		4
.L_244:
        /*05bc*/ 	.word	index@(_ZN13group_norm_v218gn_bwd_cuda_kernelI13__nv_bfloat16Li320ELi3ELi16ELi20ELi4096ELb1ELb1ELi32ELi320ELi320ELi4ELb1ELi2ELb0ELb0ELNS_15WgradSyncMethodE3ENS_16CompileConditionILi900EEEEEvPT_S6_S6_PKS5_S8_S8_S8_PKfflPfPj)
        /*05c0*/ 	.word	0x00000158


	//----- nvinfo : EIATTR_MIN_STACK_SIZE
	.align		4
.L_245:
        /*05c4*/ 	.byte	0x04, 0x12
        /*05c6*/ 	.short	(.L_247 - .L_246)
	.align		4
.L_246:
        /*05c8*/ 	.word	index@(_ZN13group_norm_v218gn_bwd_cuda_kernelI13__nv_bfloat16Li320ELi3ELi16ELi20ELi4096ELb1ELb1ELi32ELi320ELi320ELi4ELb1ELi3ELb0ELb0ELNS_15WgradSyncMethodE3ENS_16CompileConditionILi900EEEEEvPT_S6_S6_PKS5_S8_S8_S8_PKfflPfPj)
        /*05cc*/ 	.word	0x00000158


	//----- nvinfo : EIATTR_MIN_STACK_SIZE
	.align		4
.L_247:
        /*05d0*/ 	.byte	0x04, 0x12
        /*05d2*/ 	.short	(.L_249 - .L_248)
	.align		4
.L_248:
        /*05d4*/ 	.word	index@(_ZN13group_norm_v214gn_cuda_kernelI13__nv_bfloat16Li320ELi3ELi32ELi10ELi4096ELb0ELi16ELi320ELi320ELi4ELb1ELi1ELb0ELb0ENS_16CompileConditionILi900EEEEEvPT_PKS4_S7_S7_flPfS8_Pj)
        /*05d8*/ 	.word	0x00000000


	//----- nvinfo : EIATTR_MIN_STACK_SIZE
	.align		4
.L_249:
        /*05dc*/ 	.byte	0x04, 0x12
        /*05de*/ 	.short	(.L_251 - .L_250)
	.align		4
.L_250:
        /*05e0*/ 	.word	index@(_ZN13group_norm_v214gn_cuda_kernelI13__nv_bfloat16Li320ELi1ELi32ELi10ELi4096ELb0ELi32ELi320ELi320ELi4ELb1ELi1ELb0ELb0ENS_16CompileConditionILi900EEEEEvPT_PKS4_S7_S7_flPfS8_Pj)
        /*05e4*/ 	.word	0x00000000


	//----- nvinfo : EIATTR_MIN_STACK_SIZE
	.align		4
.L_251:
        /*05e8*/ 	.byte	0x04, 0x12
        /*05ea*/ 	.short	(.L_253 - .L_252)
	.align		4
.L_252:
        /*05ec*/ 	.word	index@(_ZN13group_norm_v214gn_cuda_kernelI13__nv_bfloat16Li320ELi3ELi32ELi10ELi4096ELb0ELi32ELi320ELi320ELi4ELb1ELi2ELb0ELb0ENS_16CompileConditionILi900EEEEEvPT_PKS4_S7_S7_flPfS8_Pj)
        /*05f0*/ 	.word	0x00000030


	//----- nvinfo : EIATTR_MIN_STACK_SIZE
	.align		4
.L_253:
        /*05f4*/ 	.byte	0x04, 0x12
        /*05f6*/ 	.short	(.L_255 - .L_254)
	.align		4
.L_254:
        /*05f8*/ 	.word	index@(_ZN13group_norm_v214gn_cuda_kernelI13__nv_bfloat16Li320ELi1ELi32ELi10ELi4096ELb0ELi64ELi320ELi320ELi4ELb1ELi2ELb0ELb0ENS_16CompileConditionILi900EEEEEvPT_PKS4_S7_S7_flPfS8_Pj)
        /*05fc*/ 	.word	0x00000000


	//----- nvinfo : EIATTR_MIN_STACK_SIZE
	.align		4
.L_255:
        /*0600*/ 	.byte	0x04, 0x12
        /*0602*/ 	.short	(.L_257 - .L_256)
	.align		4
.L_256:
        /*0604*/ 	.word	index@(_ZN13group_norm_v214gn_cuda_kernelI13__nv_bfloat16Li320ELi1ELi32ELi10ELi4096ELb0ELi128ELi320ELi320ELi4ELb1ELi4ELb0ELb0ENS_16CompileConditionILi900EEEEEvPT_PKS4_S7_S7_flPfS8_Pj)
        /*0608*/ 	.word	0x00000170


	//----- nvinfo : EIATTR_MIN_STACK_SIZE
	.align		4
.L_257:
        /*060c*/ 	.byte	0x04, 0x12
        /*060e*/ 	.short	(.L_259 - .L_258)
	.align		4
.L_258:
        /*0610*/ 	.word	index@(_ZN13group_norm_v214gn_cuda_kernelI13__nv_bfloat16Li320ELi2ELi32ELi10ELi4096ELb0ELi64ELi320ELi320ELi4ELb1ELi4ELb0ELb0ENS_16CompileConditionILi900EEEEEvPT_PKS4_S7_S7_flPfS8_Pj)
        /*0614*/ 	.word	0x00000068


	//----- nvinfo : EIATTR_MIN_STACK_SIZE
	.align		4
.L_259:
        /*0618*/ 	.byte	0x04, 0x12
        /*061a*/ 	.short	(.L_261 - .L_260)
	.align		4
.L_260:
        /*061c*/ 	.word	index@(_ZN13group_norm_v214gn_cuda_kernelI13__nv_bfloat16Li320ELi3ELi32ELi10ELi4096ELb0ELi64ELi320ELi320ELi4ELb1ELi5ELb0ELb0ENS_16CompileConditionILi900EEEEEvPT_PKS4_S7_S7_flPfS8_Pj)
        /*0620*/ 	.word	0x00000180


	//----- nvinfo : EIATTR_MIN_STACK_SIZE
	.align		4
.L_261:
        /*0624*/ 	.byte	0x04, 0x12
        /*0626*/ 	.short	(.L_263 - .L_262)
	.align		4
.L_262:
        /*0628*/ 	.word	index@(_ZN13group_norm_v214gn_cuda_kernelI13__nv_bfloat16Li320ELi3ELi32ELi10ELi4096ELb0ELi64ELi320ELi320ELi4ELb1ELi6ELb0ELb0ENS_16CompileConditionILi900EEEEEvPT_PKS4_S7_S7_flPfS8_Pj)
        /*062c*/ 	.word	0x00000180


	//----- nvinfo : EIATTR_MIN_STACK_SIZE
	.align		4
.L_263:
        /*0630*/ 	.byte	0x04, 0x12
        /*0632*/ 	.short	(.L_265 - .L_264)
	.align		4
.L_264:
        /*0634*/ 	.word	index@(_ZN13group_norm_v214gn_cuda_kernelI13__nv_bfloat16Li320ELi3ELi16ELi20ELi4096ELb1ELi16ELi320ELi320ELi4ELb1ELi1ELb0ELb0ENS_16CompileConditionILi900EEEEEvPT_PKS4_S7_S7_flPfS8_Pj)
        /*0638*/ 	.word	0x00000000


	//----- nvinfo : EIATTR_MIN_STACK_SIZE
	.align		4
.L_265:
        /*063c*/ 	.byte	0x04, 0x12
        /*063e*/ 	.short	(.L_267 - .L_266)
	.align		4
.L_266:
        /*0640*/ 	.word	index@(_ZN13group_norm_v214gn_cuda_kernelI13__nv_bfloat16Li320ELi1ELi16ELi20ELi4096ELb1ELi32ELi320ELi320ELi4ELb1ELi1ELb0ELb0ENS_16CompileConditionILi900EEEEEvPT_PKS4_S7_S7_flPfS8_Pj)
        /*0644*/ 	.word	0x00000000


	//----- nvinfo : EIATTR_MIN_STACK_SIZE
	.align		4
.L_267:
        /*0648*/ 	.byte	0x04, 0x12
        /*064a*/ 	.short	(.L_269 - .L_268)
	.align		4
.L_268:
        /*064c*/ 	.word	index@(_ZN13group_norm_v214gn_cuda_kernelI13__nv_bfloat16Li320ELi3ELi16ELi20ELi4096ELb1ELi32ELi320ELi320ELi4ELb1ELi2ELb0ELb0ENS_16CompileConditionILi900EEEEEvPT_PKS4_S7_S7_flPfS8_Pj)
        /*0650*/ 	.word	0x00000020


	//----- nvinfo : EIATTR_MIN_STACK_SIZE
	.align		4
.L_269:
        /*0654*/ 	.byte	0x04, 0x12
        /*0656*/ 	.short	(.L_271 - .L_270)
	.align		4
.L_270:
        /*0658*/ 	.word	index@(_ZN13group_norm_v214gn_cuda_kernelI13__nv_bfloat16Li320ELi1ELi16ELi20ELi4096ELb1ELi64ELi320ELi320ELi4ELb1ELi2ELb0ELb0ENS_16CompileConditionILi900EEEEEvPT_PKS4_S7_S7_flPfS8_Pj)
        /*065c*/ 	.word	0x00000000


	//----- nvinfo : EIATTR_MIN_STACK_SIZE
	.align		4
.L_271:
        /*0660*/ 	.byte	0x04, 0x12
        /*0662*/ 	.short	(.L_273 - .L_272)
	.align		4
.L_272:
        /*0664*/ 	.word	index@(_ZN13group_norm_v214gn_cuda_kernelI13__nv_bfloat16Li320ELi1ELi16ELi20ELi4096ELb1ELi128ELi320ELi320ELi4ELb1ELi4ELb0ELb0ENS_16CompileConditionILi900EEEEEvPT_PKS4_S7_S7_flPfS8_Pj)
        /*0668*/ 	.word	0x00000168


	//----- nvinfo : EIATTR_MIN_STACK_SIZE
	.align		4
.L_273:
        /*066c*/ 	.byte	0x04, 0x12
        /*066e*/ 	.short	(.L_275 - .L_274)
	.align		4
.L_274:
        /*0670*/ 	.word	index@(_ZN13group_norm_v214gn_cuda_kernelI13__nv_bfloat16Li320ELi2ELi16ELi20ELi4096ELb1ELi64ELi320ELi320ELi4ELb1ELi4ELb0ELb0ENS_16CompileConditionILi900EEEEEvPT_PKS4_S7_S7_flPfS8_Pj)
        /*0674*/ 	.word	0x00000098


	//----- nvinfo : EIATTR_MIN_STACK_SIZE
	.align		4
.L_275:
        /*0678*/ 	.byte	0x04, 0x12
        /*067a*/ 	.short	(.L_277 - .L_276)
	.align		4
.L_276:
        /*067c*/ 	.word	index@(_ZN13group_norm_v214gn_cuda_kernelI13__nv_bfloat16Li320ELi3ELi16ELi20ELi4096ELb1ELi64ELi320ELi320ELi4ELb1ELi5ELb0ELb0ENS_16CompileConditionILi900EEEEEvPT_PKS4_S7_S7_flPfS8_Pj)
        /*0680*/ 	.word	0x00000150


	//----- nvinfo : EIATTR_MIN_STACK_SIZE
	.align		4
.L_277:
        /*0684*/ 	.byte	0x04, 0x12
        /*0686*/ 	.short	(.L_279 - .L_278)
	.align		4
.L_278:
        /*0688*/ 	.word	index@(_ZN13group_norm_v214gn_cuda_kernelI13__nv_bfloat16Li320ELi3ELi16ELi20ELi4096ELb1ELi64ELi320ELi320ELi4ELb1ELi6ELb0ELb0ENS_16CompileConditionILi900EEEEEvPT_PKS4_S7_S7_flPfS8_Pj)
        /*068c*/ 	.word	0x00000150


	//----- nvinfo : EIATTR_MIN_STACK_SIZE
	.align		4
.L_279:
        /*0690*/ 	.byte	0x04, 0x12
        /*0692*/ 	.short	(.L_281 - .L_280)
	.align		4
.L_280:
        /*0694*/ 	.word	index@(_ZN13group_norm_v218gn_bwd_cuda_kernelI6__halfLi320ELi3ELi32ELi10ELi4096ELb0ELb1ELi16ELi320ELi320ELi4ELb1ELi1ELb0ELb0ELNS_15WgradSyncMethodE3ENS_16CompileConditionILi900EEEEEvPT_S6_S6_PKS5_S8_S8_S8_PKfflPfPj)
        /*0698*/ 	.word	0x00000040


	//----- nvinfo : EIATTR_MIN_STACK_SIZE
	.align		4
.L_281:
        /*069c*/ 	.byte	0x04, 0x12
        /*069e*/ 	.short	(.L_283 - .L_282)
	.align		4
.L_282:
        /*06a0*/ 	.word	index@(_ZN13group_norm_v218gn_bwd_cuda_kernelI6__halfLi320ELi1ELi32ELi10ELi4096ELb0ELb1ELi32ELi320ELi320ELi4ELb1ELi1ELb0ELb0ELNS_15WgradSyncMethodE3ENS_16CompileConditionILi900EEEEEvPT_S6_S6_PKS5_S8_S8_S8_PKfflPfPj)
        /*06a4*/ 	.word	0x00000000


	//----- nvinfo : EIATTR_MIN_STACK_SIZE
	.align		4
.L_283:
        /*06a8*/ 	.byte	0x04, 0x12
        /*06aa*/ 	.short	(.L_285 - .L_284)
	.align		4
.L_284:
        /*06ac*/ 	.word	index@(_ZN13group_norm_v218gn_bwd_cuda_kernelI6__halfLi320ELi1ELi32ELi10ELi4096ELb0ELb1ELi64ELi320ELi320ELi4ELb1ELi2ELb0ELb0ELNS_15WgradSyncMethodE3ENS_16CompileConditionILi900EEEEEvPT_S6_S6_PKS5_S8_S8_S8_PKfflPfPj)
        /*06b0*/ 	.word	0x000000a0


	//----- nvinfo : EIATTR_MIN_STACK_SIZE
	.align		4
.L_285:
        /*06b4*/ 	.byte	0x04, 0x12
        /*06b6*/ 	.short	(.L_287 - .L_286)
	.align		4
.L_286:
        /*06b8*/ 	.word	index@(_ZN13group_norm_v218gn_bwd_cuda_kernelI6__halfLi320ELi2ELi32ELi10ELi4096ELb0ELb1ELi32ELi320ELi320ELi4ELb1ELi2ELb0ELb0ELNS_15WgradSyncMethodE3ENS_16CompileConditionILi900EEEEEvPT_S6_S6_PKS5_S8_S8_S8_PKfflPfPj)
        /*06bc*/ 	.word	0x00000058


	//----- nvinfo : EIATTR_MIN_STACK_SIZE
	.align		4
.L_287:
        /*06c0*/ 	.byte	0x04, 0x12
        /*06c2*/ 	.short	(.L_289 - .L_288)
	.align		4
.L_288:
        /*06c4*/ 	.word	index@(_ZN13group_norm_v218gn_bwd_cuda_kernelI6__halfLi320ELi3ELi32ELi10ELi4096ELb0ELb1ELi32ELi320ELi320ELi4ELb1ELi2ELb0ELb0ELNS_15WgradSyncMethodE3ENS_16CompileConditionILi900EEEEEvPT_S6_S6_PKS5_S8_S8_S8_PKfflPfPj)
        /*06c8*/ 	.word	0x000000f8


	//----- nvinfo : EIATTR_MIN_STACK_SIZE
	.align		4
.L_289:
        /*06cc*/ 	.byte	0x04, 0x12
        /*06ce*/ 	.short	(.L_291 - .L_290)
	.align		4
.L_290:
        /*06d0*/ 	.word	index@(_ZN13group_norm_v218gn_bwd_cuda_kernelI6__halfLi320ELi3ELi32ELi10ELi4096ELb0ELb1ELi32ELi320ELi320ELi4ELb1ELi3ELb0ELb0ELNS_15WgradSyncMethodE3ENS_16CompileConditionILi900EEEEEvPT_S6_S6_PKS5_S8_S8_S8_PKfflPfPj)
        /*06d4*/ 	.word	0x000000f8


	//----- nvinfo : EIATTR_MIN_STACK_SIZE
	.align		4
.L_291:
        /*06d8*/ 	.byte	0x04, 0x12
        /*06da*/ 	.short	(.L_293 - .L_292)
	.align		4
.L_292:
        /*06dc*/ 	.word	index@(_ZN13group_norm_v218gn_bwd_cuda_kernelI6__halfLi320ELi3ELi16ELi20ELi4096ELb1ELb1ELi16ELi320ELi320ELi4ELb1ELi1ELb0ELb0ELNS_15WgradSyncMethodE3ENS_16CompileConditionILi900EEEEEvPT_S6_S6_PKS5_S8_S8_S8_PKfflPfPj)
        /*06e0*/ 	.word	0x00000038


	//----- nvinfo : EIATTR_MIN_STACK_SIZE
	.align		4
.L_293:
        /*06e4*/ 	.byte	0x04, 0x12
        /*06e6*/ 	.short	(.L_295 - .L_294)
	.align		4
.L_294:
        /*06e8*/ 	.word	index@(_ZN13group_norm_v218gn_bwd_cuda_kernelI6__halfLi320ELi1ELi16ELi20ELi4096ELb1ELb1ELi32ELi320ELi320ELi4ELb1ELi1ELb0ELb0ELNS_15WgradSyncMethodE3ENS_16CompileConditionILi900EEEEEvPT_S6_S6_PKS5_S8_S8_S8_PKfflPfPj)
        /*06ec*/ 	.word	0x00000000


	//----- nvinfo : EIATTR_MIN_STACK_SIZE
	.align		4
.L_295:
        /*06f0*/ 	.byte	0x04, 0x12
        /*06f2*/ 	.short	(.L_297 - .L_296)
	.align		4
.L_296:
        /*06f4*/ 	.word	index@(_ZN13group_norm_v218gn_bwd_cuda_kernelI6__halfLi320ELi1ELi16ELi20ELi4096ELb1ELb1ELi64ELi320ELi320ELi4ELb1ELi2ELb0ELb0ELNS_15WgradSyncMethodE3ENS_16CompileConditionILi900EEEEEvPT_S6_S6_PKS5_S8_S8_S8_PKfflPfPj)
        /*06f8*/ 	.word	0x00000048


	//----- nvinfo : EIATTR_MIN_STACK_SIZE
	.align		4
.L_297:
        /*06fc*/ 	.byte	0x04, 0x12
        /*06fe*/ 	.short	(.L_299 - .L_298)
	.align		4
.L_298:
        /*0700*/ 	.word	index@(_ZN13group_norm_v218gn_bwd_cuda_kernelI6__halfLi320ELi2ELi16ELi20ELi4096ELb1ELb1ELi32ELi320ELi320ELi4ELb1ELi2ELb0ELb0ELNS_15WgradSyncMethodE3ENS_16CompileConditionILi900EEEEEvPT_S6_S6_PKS5_S8_S8_S8_PKfflPfPj)
        /*0704*/ 	.word	0x00000030


	//----- nvinfo : EIATTR_MIN_STACK_SIZE
	.align		4
.L_299:
        /*0708*/ 	.byte	0x04, 0x12
        /*070a*/ 	.short	(.L_301 - .L_300)
	.align		4
.L_300:
        /*070c*/ 	.word	index@(_ZN13group_norm_v218gn_bwd_cuda_kernelI6__halfLi320ELi3ELi16ELi20ELi4096ELb1ELb1ELi32ELi320ELi320ELi4ELb1ELi2ELb0ELb0ELNS_15WgradSyncMethodE3ENS_16CompileConditionILi900EEEEEvPT_S6_S6_PKS5_S8_S8_S8_PKfflPfPj)
        /*0710*/ 	.word	0x00000138


	//----- nvinfo : EIATTR_MIN_STACK_SIZE
	.align		4
.L_301:
        /*0714*/ 	.byte	0x04, 0x12
        /*0716*/ 	.short	(.L_303 - .L_302)
	.align		4
.L_302:
        /*0718*/ 	.word	index@(_ZN13group_norm_v218gn_bwd_cuda_kernelI6__halfLi320ELi3ELi16ELi20ELi4096ELb1ELb1ELi32ELi320ELi320ELi4ELb1ELi3ELb0ELb0ELNS_15WgradSyncMethodE3ENS_16CompileConditionILi900EEEEEvPT_S6_S6_PKS5_S8_S8_S8_PKfflPfPj)
        /*071c*/ 	.word	0x00000138


	//----- nvinfo : EIATTR_MIN_STACK_SIZE
	.align		4
.L_303:
        /*0720*/ 	.byte	0x04, 0x12
        /*0722*/ 	.short	(.L_305 - .L_304)
	.align		4
.L_304:
        /*0724*/ 	.word	index@(_ZN13group_norm_v214gn_cuda_kernelI6__halfLi320ELi3ELi32ELi10ELi4096ELb0ELi16ELi320ELi320ELi4ELb1ELi1ELb0ELb0ENS_16CompileConditionILi900EEEEEvPT_PKS4_S7_S7_flPfS8_Pj)
        /*0728*/ 	.word	0x00000000


	//----- nvinfo : EIATTR_MIN_STACK_SIZE
	.align		4
.L_305:
        /*072c*/ 	.byte	0x04, 0x12
        /*072e*/ 	.short	(.L_307 - .L_306)
	.align		4
.L_306:
        /*0730*/ 	.word	index@(_ZN13group_norm_v214gn_cuda_kernelI6__halfLi320ELi1ELi32ELi10ELi4096ELb0ELi32ELi320ELi320ELi4ELb1ELi1ELb0ELb0ENS_16CompileConditionILi900EEEEEvPT_PKS4_S7_S7_flPfS8_Pj)
        /*0734*/ 	.word	0x00000000


	//----- nvinfo : EIATTR_MIN_STACK_SIZE
	.align		4
.L_307:
        /*0738*/ 	.byte	0x04, 0x12
        /*073a*/ 	.short	(.L_309 - .L_308)
	.align		4
.L_308:
        /*073c*/ 	.word	index@(_ZN13group_norm_v214gn_cuda_kernelI6__halfLi320ELi3ELi32ELi10ELi4096ELb0ELi32ELi320ELi320ELi4ELb1ELi2ELb0ELb0ENS_16CompileConditionILi900EEEEEvPT_PKS4_S7_S7_flPfS8_Pj)
        /*0740*/ 	.word	0x00000028


	//----- nvinfo : EIATTR_MIN_STACK_SIZE
	.align		4
.L_309:
        /*0744*/ 	.byte	0x04, 0x12
        /*0746*/ 	.short	(.L_311 - .L_310)
	.align		4
.L_310:
        /*0748*/ 	.word	index@(_ZN13group_norm_v214gn_cuda_kernelI6__halfLi320ELi1ELi32ELi10ELi4096ELb0ELi64ELi320ELi320ELi4ELb1ELi2ELb0ELb0ENS_16CompileConditionILi900EEEEEvPT_PKS4_S7_S7_flPfS8_Pj)
        /*074c*/ 	.word	0x00000000


	//----- nvinfo : EIATTR_MIN_STACK_SIZE
	.align		4
.L_311:
        /*0750*/ 	.byte	0x04, 0x12
        /*0752*/ 	.short	(.L_313 - .L_312)
	.align		4
.L_312:
        /*0754*/ 	.word	index@(_ZN13group_norm_v214gn_cuda_kernelI6__halfLi320ELi1ELi32ELi10ELi4096ELb0ELi128ELi320ELi320ELi4ELb1ELi4ELb0ELb0ENS_16CompileConditionILi900EEEEEvPT_PKS4_S7_S7_flPfS8_Pj)
        /*0758*/ 	.word	0x00000168


	//----- nvinfo : EIATTR_MIN_STACK_SIZE
	.align		4
.L_313:
        /*075c*/ 	.byte	0x04, 0x12
        /*075e*/ 	.short	(.L_315 - .L_314)
	.align		4
.L_314:
        /*0760*/ 	.word	index@(_ZN13group_norm_v214gn_cuda_kernelI6__halfLi320ELi2ELi32ELi10ELi4096ELb0ELi64ELi320ELi320ELi4ELb1ELi4ELb0ELb0ENS_16CompileConditionILi900EEEEEvPT_PKS4_S7_S7_flPfS8_Pj)
        /*0764*/ 	.word	0x00000090


	//----- nvinfo : EIATTR_MIN_STACK_SIZE
	.align		4
.L_315:
        /*0768*/ 	.byte	0x04, 0x12
        /*076a*/ 	.short	(.L_317 - .L_316)
	.align		4
.L_316:
        /*076c*/ 	.word	index@(_ZN13group_norm_v214gn_cuda_kernelI6__halfLi320ELi3ELi32ELi10ELi4096ELb0ELi64ELi320ELi320ELi4ELb1ELi5ELb0ELb0ENS_16CompileConditionILi900EEEEEvPT_PKS4_S7_S7_flPfS8_Pj)
        /*0770*/ 	.word	0x00000180


	//----- nvinfo : EIATTR_MIN_STACK_SIZE
	.align		4
.L_317:
        /*0774*/ 	.byte	0x04, 0x12
        /*0776*/ 	.short	(.L_319 - .L_318)
	.align		4
.L_318:
        /*0778*/ 	.word	index@(_ZN13group_norm_v214gn_cuda_kernelI6__halfLi320ELi3ELi32ELi10ELi4096ELb0ELi64ELi320ELi320ELi4ELb1ELi6ELb0ELb0ENS_16CompileConditionILi900EEEEEvPT_PKS4_S7_S7_flPfS8_Pj)
        /*077c*/ 	.word	0x00000180


	//----- nvinfo : EIATTR_MIN_STACK_SIZE
	.align		4
.L_319:
        /*0780*/ 	.byte	0x04, 0x12
        /*0782*/ 	.short	(.L_321 - .L_320)
	.align		4
.L_320:
        /*0784*/ 	.word	index@(_ZN13group_norm_v214gn_cuda_kernelI6__halfLi320ELi3ELi16ELi20ELi4096ELb1ELi16ELi320ELi320ELi4ELb1ELi1ELb0ELb0ENS_16CompileConditionILi900EEEEEvPT_PKS4_S7_S7_flPfS8_Pj)
        /*0788*/ 	.word	0x00000000


	//----- nvinfo : EIATTR_MIN_STACK_SIZE
	.align		4
.L_321:
        /*078c*/ 	.byte	0x04, 0x12
        /*078e*/ 	.short	(.L_323 - .L_322)
	.align		4
.L_322:
        /*0790*/ 	.word	index@(_ZN13group_norm_v214gn_cuda_kernelI6__halfLi320ELi1ELi16ELi20ELi4096ELb1ELi32ELi320ELi320ELi4ELb1ELi1ELb0ELb0ENS_16CompileConditionILi900EEEEEvPT_PKS4_S7_S7_flPfS8_Pj)
        /*0794*/ 	.word	0x00000000


	//----- nvinfo : EIATTR_MIN_STACK_SIZE
	.align		4
.L_323:
        /*0798*/ 	.byte	0x04, 0x12
        /*079a*/ 	.short	(.L_325 - .L_324)
	.align		4
.L_324:
        /*079c*/ 	.word	index@(_ZN13group_norm_v214gn_cuda_kernelI6__halfLi320ELi3ELi16ELi20ELi4096ELb1ELi32ELi320ELi320ELi4ELb1ELi2ELb0ELb0ENS_16CompileConditionILi900EEEEEvPT_PKS4_S7_S7_flPfS8_Pj)
        /*07a0*/ 	.word	0x00000018


	//----- nvinfo : EIATTR_MIN_STACK_SIZE
	.align		4
.L_325:
        /*07a4*/ 	.byte	0x04, 0x12
        /*07a6*/ 	.short	(.L_327 - .L_326)
	.align		4
.L_326:
        /*07a8*/ 	.word	index@(_ZN13group_norm_v214gn_cuda_kernelI6__halfLi320ELi1ELi16ELi20ELi4096ELb1ELi64ELi320ELi320ELi4ELb1ELi2ELb0ELb0ENS_16CompileConditionILi900EEEEEvPT_PKS4_S7_S7_flPfS8_Pj)
        /*07ac*/ 	.word	0x00000000


	//----- nvinfo : EIATTR_MIN_STACK_SIZE
	.align		4
.L_327:
        /*07b0*/ 	.byte	0x04, 0x12
        /*07b2*/ 	.short	(.L_329 - .L_328)
	.align		4
.L_328:
        /*07b4*/ 	.word	index@(_ZN13group_norm_v214gn_cuda_kernelI6__halfLi320ELi1ELi16ELi20ELi4096ELb1ELi128ELi320ELi320ELi4ELb1ELi4ELb0ELb0ENS_16CompileConditionILi900EEEEEvPT_PKS4_S7_S7_flPfS8_Pj)
        /*07b8*/ 	.word	0x00000130


	//----- nvinfo : EIATTR_MIN_STACK_SIZE
	.align		4
.L_329:
        /*07bc*/ 	.byte	0x04, 0x12
        /*07be*/ 	.short	(.L_331 - .L_330)
	.align		4
.L_330:
        /*07c0*/ 	.word	index@(_ZN13group_norm_v214gn_cuda_kernelI6__halfLi320ELi2ELi16ELi20ELi4096ELb1ELi64ELi320ELi320ELi4ELb1ELi4ELb0ELb0ENS_16CompileConditionILi900EEEEEvPT_PKS4_S7_S7_flPfS8_Pj)
        /*07c4*/ 	.word	0x00000068


	//----- nvinfo : EIATTR_MIN_STACK_SIZE
	.align		4
.L_331:
        /*07c8*/ 	.byte	0x04, 0x12
        /*07ca*/ 	.short	(.L_333 - .L_332)
	.align		4
.L_332:
        /*07cc*/ 	.word	index@(_ZN13group_norm_v214gn_cuda_kernelI6__halfLi320ELi3ELi16ELi20ELi4096ELb1ELi64ELi320ELi320ELi4ELb1ELi5ELb0ELb0ENS_16CompileConditionILi900EEEEEvPT_PKS4_S7_S7_flPfS8_Pj)
        /*07d0*/ 	.word	0x00000140


	//----- nvinfo : EIATTR_MIN_STACK_SIZE
	.align		4
.L_333:
        /*07d4*/ 	.byte	0x04, 0x12
        /*07d6*/ 	.short	(.L_335 - .L_334)
	.align		4
.L_334:
        /*07d8*/ 	.word	index@(_ZN13group_norm_v214gn_cuda_kernelI6__halfLi320ELi3ELi16ELi20ELi4096ELb1ELi64ELi320ELi320ELi4ELb1ELi6ELb0ELb0ENS_16CompileConditionILi900EEEEEvPT_PKS4_S7_S7_flPfS8_Pj)
        /*07dc*/ 	.word	0x00000140
.L_335:


//--------------------- .nv.compat                --------------------------
	.section	.nv.compat,"",@"SHT_CUDA_COMPAT_INFO"
	.align	4
        /*0000*/ 	.byte	0x02, 0x09, 0x01, 0x00, 0x02, 0x02, 0x01, 0x00, 0x02, 0x05, 0x05, 0x00, 0x03, 0x07, 0x01, 0x01
        /*0010*/ 	.byte	0x02, 0x03, 0x00, 0x00, 0x02, 0x06, 0x01, 0x00, 0x04, 0x0b, 0x08, 0x00, 0x00, 0x00, 0x00, 0x00
        /*0020*/ 	.byte	0x00, 0x00, 0x00, 0x00


//--------------------- .nv.info._ZN13group_norm_v218gn_bwd_cuda_kernelI13__nv_bfloat16Li320ELi3ELi32ELi10ELi4096ELb0ELb1ELi16ELi320ELi320ELi4ELb1ELi1ELb0ELb0ELNS_15WgradSyncMethodE3ENS_16CompileConditionILi900EEEEEvPT_S6_S6_PKS5_S8_S8_S8_PKfflPfPj --------------------------
	.section	.nv.info._ZN13group_norm_v218gn_bwd_cuda_kernelI13__nv_bfloat16Li320ELi3ELi32ELi10ELi4096ELb0ELb1ELi16ELi320ELi320ELi4ELb1ELi1ELb0ELb0ELNS_15WgradSyncMethodE3ENS_16CompileConditionILi900EEEEEvPT_S6_S6_PKS5_S8_S8_S8_PKfflPfPj,"",@"SHT_CUDA_INFO"
	.sectionflags	@""
	.align	4


	//----- nvinfo : EIATTR_CUDA_API_VERSION
	.align		4
        /*0000*/ 	.byte	0x04, 0x37
        /*0002*/ 	.short	(.L_337 - .L_336)
.L_336:
        /*0004*/ 	.word	0x00000082


	//----- nvinfo : EIATTR_KPARAM_INFO
	.align		4
.L_337:
        /*0008*/ 	.byte	0x04, 0x17
        /*000a*/ 	.short	(.L_339 - .L_338)
.L_338:
        /*000c*/ 	.word	0x00000000
        /*0010*/ 	.short	0x000b
        /*0012*/ 	.short	0x0058
        /*0014*/ 	.byte	0x00, 0xf0, 0x21, 0x00


	//----- nvinfo : EIATTR_KPARAM_INFO
	.align		4
.L_339:
        /*0018*/ 	.byte	0x04, 0x17
        /*001a*/ 	.short	(.L_341 - .L_340)
.L_340:
        /*001c*/ 	.word	0x00000000
        /*0020*/ 	.short	0x000a
        /*0022*/ 	.short	0x0050
        /*0024*/ 	.byte	0x00, 0xf0, 0x21, 0x00


	//----- nvinfo : EIATTR_KPARAM_INFO
	.align		4
.L_341:
        /*0028*/ 	.byte	0x04, 0x17
        /*002a*/ 	.short	(.L_343 - .L_342)
.L_342:
        /*002c*/ 	.word	0x00000000
        /*0030*/ 	.short	0x0009
        /*0032*/ 	.short	0x0048
        /*0034*/ 	.byte	0x00, 0xf0, 0x21, 0x00


	//----- nvinfo : EIATTR_KPARAM_INFO
	.align		4
.L_343:
        /*0038*/ 	.byte	0x04, 0x17
        /*003a*/ 	.short	(.L_345 - .L_344)
.L_344:
        /*003c*/ 	.word	0x00000000
        /*0040*/ 	.short	0x0008
        /*0042*/ 	.short	0x0040
        /*0044*/ 	.byte	0x00, 0xf0, 0x11, 0x00


	//----- nvinfo : EIATTR_KPARAM_INFO
	.align		4
.L_345:
        /*0048*/ 	.byte	0x04, 0x17
        /*004a*/ 	.short	(.L_347 - .L_346)
.L_346:
        /*004c*/ 	.word	0x00000000
        /*0050*/ 	.short	0x0007
        /*0052*/ 	.short	0x0038
        /*0054*/ 	.byte	0x00, 0xf0, 0x21, 0x00


	//----- nvinfo : EIATTR_KPARAM_INFO
	.align		4
.L_347:
        /*0058*/ 	.byte	0x04, 0x17
        /*005a*/ 	.short	(.L_349 - .L_348)
.L_348:
        /*005c*/ 	.word	0x00000000
        /*0060*/ 	.short	0x0006
        /*0062*/ 	.short	0x0030
        /*0064*/ 	.byte	0x00, 0xf0, 0x21, 0x00


	//----- nvinfo : EIATTR_KPARAM_INFO
	.align		4
.L_349:
        /*0068*/ 	.byte	0x04, 0x17
        /*006a*/ 	.short	(.L_351 - .L_350)
.L_350:
        /*006c*/ 	.word	0x00000000
        /*0070*/ 	.short	0x0005
        /*0072*/ 	.short	0x0028
        /*0074*/ 	.byte	0x00, 0xf0, 0x21, 0x00


	//----- nvinfo : EIATTR_KPARAM_INFO
	.align		4
.L_351:
        /*0078*/ 	.byte	0x04, 0x17
        /*007a*/ 	.short	(.L_353 - .L_352)
.L_352:
        /*007c*/ 	.word	0x00000000
        /*0080*/ 	.short	0x0004
        /*0082*/ 	.short	0x0020
        /*0084*/ 	.byte	0x00, 0xf0, 0x21, 0x00


	//----- nvinfo : EIATTR_KPARAM_INFO
	.align		4
.L_353:
        /*0088*/ 	.byte	0x04, 0x17
        /*008a*/ 	.short	(.L_355 - .L_354)
.L_354:
        /*008c*/ 	.word	0x00000000
        /*0090*/ 	.short	0x0003
        /*0092*/ 	.short	0x0018
        /*0094*/ 	.byte	0x00, 0xf0, 0x21, 0x00


	//----- nvinfo : EIATTR_KPARAM_INFO
	.align		4
.L_355:
        /*0098*/ 	.byte	0x04, 0x17
        /*009a*/ 	.short	(.L_357 - .L_356)
.L_356:
        /*009c*/ 	.word	0x00000000
        /*00a0*/ 	.short	0x0002
        /*00a2*/ 	.short	0x0010
        /*00a4*/ 	.byte	0x00, 0xf0, 0x21, 0x00


	//----- nvinfo : EIATTR_KPARAM_INFO
	.align		4
.L_357:
        /*00a8*/ 	.byte	0x04, 0x17
        /*00aa*/ 	.short	(.L_359 - .L_358)
.L_358:
        /*00ac*/ 	.word	0x00000000
        /*00b0*/ 	.short	0x0001
        /*00b2*/ 	.short	0x0008
        /*00b4*/ 	.byte	0x00, 0xf0, 0x21, 0x00


	//----- nvinfo : EIATTR_KPARAM_INFO
	.align		4
.L_359:
        /*00b8*/ 	.byte	0x04, 0x17
        /*00ba*/ 	.short	(.L_361 - .L_360)
.L_360:
        /*00bc*/ 	.word	0x00000000
        /*00c0*/ 	.short	0x0000
        /*00c2*/ 	.short	0x0000
        /*00c4*/ 	.byte	0x00, 0xf0, 0x21, 0x00


	//----- nvinfo : EIATTR_SPARSE_MMA_MASK
	.align		4
.L_361:
        /*00c8*/ 	.byte	0x03, 0x50
        /*00ca*/ 	.short	0x0000


	//----- nvinfo : EIATTR_MAXREG_COUNT
	.align		4
        /*00cc*/ 	.byte	0x03, 0x1b
        /*00ce*/ 	.short	0x0040


	//----- nvinfo : EIATTR_NUM_BARRIERS
	.align		4
        /*00d0*/ 	.byte	0x02, 0x4c
        /*00d2*/ 	.byte	0x01
	.zero		1


	//----- nvinfo : EIATTR_ANNOTATIONS
	.align		4
        /*00d4*/ 	.byte	0x04, 0x55
        /*00d6*/ 	.short	(.L_363 - .L_362)


	//   ....[0]....
.L_362:
        /*00d8*/ 	.word	0x00000001
        /*00dc*/ 	.byte	0xa0, 0x04, 0x00, 0x00, 0x01, 0x00, 0x00, 0x00, 0xd0, 0x04, 0x00, 0x00, 0x01, 0x00, 0x00, 0x00
        /* <DEDUP_REMOVED lines=15> */
        /*01dc*/ 	.byte	0x70, 0x33, 0x00, 0x00, 0x01, 0x00, 0x00, 0x00, 0x80, 0x33, 0x00, 0x00


	//----- nvinfo : EIATTR_MERCURY_ISA_VERSION
	.align		4
.L_363:
        /*01e8*/ 	.byte	0x03, 0x5f
        /*01ea*/ 	.short	0x0101


	//----- nvinfo : EIATTR_COOP_GROUP_MASK_REGIDS
	.align		4
        /*01ec*/ 	.byte	0x04, 0x29
        /*01ee*/ 	.short	(.L_365 - .L_364)


	//   ....[0]....
.L_364:
        /*01f0*/ 	.word	0xffffffff


	//   ....[1]....
        /*01f4*/ 	.word	0xffffffff


	//   ....[2]....
        /*01f8*/ 	.word	0xffffffff


	//   ....[3]....
        /*01fc*/ 	.word	0xffffffff


	//   ....[4]....
        /*0200*/ 	.word	0xffffffff


	//   ....[5]....
        /*0204*/ 	.word	0xffffffff


	//   ....[6]....
        /*0208*/ 	.word	0xffffffff


	//   ....[7]....
        /*020c*/ 	.word	0xffffffff


	//   ....[8]....
        /*0210*/ 	.word	0xffffffff


	//   ....[9]....
        /*0214*/ 	.word	0xffffffff


	//   ....[10]....
        /*0218*/ 	.word	0x05000009


	//   ....[11]....
        /*021c*/ 	.word	0x05000008


	//   ....[12]....
        /*0220*/ 	.word	0x0500000a


	//   ....[13]....
        /*0224*/ 	.word	0x0500000b


	//   ....[14]....
        /*0228*/ 	.word	0x0500000d


	//   ....[15]....
        /*022c*/ 	.word	0x0500000c


	//   ....[16]....
        /*0230*/ 	.word	0x0500000e


	//   ....[17]....
        /*0234*/ 	.word	0x05000003


	//   ....[18]....
        /*0238*/ 	.word	0x0500000d


	//   ....[19]....
        /*023c*/ 	.word	0x0500000c


	//   ....[20]....
        /*0240*/ 	.word	0x0500000e


	//   ....[21]....
        /*0244*/ 	.word	0x0500000f


	//   ....[22]....
        /*0248*/ 	.word	0x05000011


	//   ....[23]....
        /*024c*/ 	.word	0x05000010


	//   ....[24]....
        /*0250*/ 	.word	0x05000014


	//   ....[25]....
        /*0254*/ 	.word	0x05000003


	//   ....[26]....
        /*0258*/ 	.word	0x0500000d


	//   ....[27]....
        /*025c*/ 	.word	0x0500000c


	//   ....[28]....
        /*0260*/ 	.word	0x0500000e


	//   ....[29]....
        /*0264*/ 	.word	0x0500000f


	//   ....[30]....
        /*0268*/ 	.word	0x05000011


	//   ....[31]....
        /*026c*/ 	.word	0x05000010


	//   ....[32]....
        /*0270*/ 	.word	0x05000014


	//   ....[33]....
        /*0274*/ 	.word	0x05000003


	//   ....[34]....
        /*0278*/ 	.word	0x05000005


	//   ....[35]....
        /*027c*/ 	.word	0x05000012


	//   ....[36]....
        /*0280*/ 	.word	0x0500000f


	//   ....[37]....
        /*0284*/ 	.word	0x05000004


	//   ....[38]....
        /*0288*/ 	.word	0x05000011


	//   ....[39]....
        /*028c*/ 	.word	0x0500001a


	//   ....[40]....
        /*0290*/ 	.word	0x05000019


	//   ....[41]....
        /*0294*/ 	.word	0x05000012


	//   ....[42]....
        /*0298*/ 	.word	0x05000007


	//   ....[43]....
        /*029c*/ 	.word	0x0500000f


	//   ....[44]....
        /*02a0*/ 	.word	0x05000018


	//   ....[45]....
        /*02a4*/ 	.word	0x0500000b


	//   ....[46]....
        /*02a8*/ 	.word	0x0500000c


	//   ....[47]....
        /*02ac*/ 	.word	0x0500000a


	//   ....[48]....
        /*02b0*/ 	.word	0x05000006


	//   ....[49]....
        /*02b4*/ 	.word	0x05000012


	//   ....[50]....
        /*02b8*/ 	.word	0x05000005


	//   ....[51]....
        /*02bc*/ 	.word	0x05000017


	//   ....[52]....
        /*02c0*/ 	.word	0x05000008


	//   ....[53]....
        /*02c4*/ 	.word	0x05000007


	//   ....[54]....
        /*02c8*/ 	.word	0x0500000c


	//   ....[55]....
        /*02cc*/ 	.word	0x0500000b


	//   ....[56]....
        /*02d0*/ 	.word	0x05000009


	//   ....[57]....
        /*02d4*/ 	.word	0x05000006


	//   ....[58]....
        /*02d8*/ 	.word	0x05000014


	//   ....[59]....
        /*02dc*/ 	.word	0x05000013


	//   ....[60]....
        /*02e0*/ 	.word	0x0500001c


	//   ....[61]....
        /*02e4*/ 	.word	0x0500001d


	//   ....[62]....
        /*02e8*/ 	.word	0x0500001f


	//   ....[63]....
        /*02ec*/ 	.word	0x05000017


	//   ....[64]....
        /*02f0*/ 	.word	0x05000015


	//   ....[65]....
        /*02f4*/ 	.word	0x05000012


	//   ....[66]....
        /*02f8*/ 	.word	0x0500000e


	//   ....[67]....
        /*02fc*/ 	.word	0x0500000e


	//   ....[68]....
        /*0300*/ 	.word	0x0500000e


	//   ....[69]....
        /*0304*/ 	.word	0x0500000e


	//   ....[70]....
        /*0308*/ 	.word	0x0500000e


	//   ....[71]....
        /*030c*/ 	.word	0x0500000e


	//   ....[72]....
        /*0310*/ 	.word	0x0500000e


	//   ....[73]....
        /*0314*/ 	.word	0x0500000e


	//   ....[74]....
        /*0318*/ 	.word	0x0500000e


	//   ....[75]....
        /*031c*/ 	.word	0x0500000e


	//   ....[76]....
        /*0320*/ 	.word	0x0500000e


	//   ....[77]....
        /*0324*/ 	.word	0x0500000e


	//   ....[78]....
        /*0328*/ 	.word	0x0500000e


	//   ....[79]....
        /*032c*/ 	.word	0x0500000e


	//   ....[80]....
        /*0330*/ 	.word	0x0500000e


	//   ....[81]....
        /*0334*/ 	.word	0x0500000e


	//   ....[82]....
        /*0338*/ 	.word	0x0500000e


	//   ....[83]....
        /*033c*/ 	.word	0x0500000e


	//   ....[84]....
        /*0340*/ 	.word	0x0500000e


	//   ....[85]....
        /*0344*/ 	.word	0x0500000e


	//   ....[86]....
        /*0348*/ 	.word	0x0500000e


	//   ....[87]....
        /*034c*/ 	.word	0x0500000e


	//   ....[88]....
        /*0350*/ 	.word	0x0500000e


	//   ....[89]....
        /*0354*/ 	.word	0x0500000e


	//   ....[90]....
        /*0358*/ 	.word	0x0500000e


	//   ....[91]....
        /*035c*/ 	.word	0x0500000e


	//   ....[92]....
        /*0360*/ 	.word	0x0500000e


	//   ....[93]....
        /*0364*/ 	.word	0x0500000e


	//   ....[94]....
        /*0368*/ 	.word	0x0500000e


	//   ....[95]....
        /*036c*/ 	.word	0x0500000e


	//   ....[96]....
        /*0370*/ 	.word	0x0500000e


	//   ....[97]....
        /*0374*/ 	.word	0x0500000e


	//   ....[98]....
        /*0378*/ 	.word	0x0500000e


	//   ....[99]....
        /*037c*/ 	.word	0x0500000e


	//   ....[100]....
        /*0380*/ 	.word	0x0500000e


	//   ....[101]....
        /*0384*/ 	.word	0x0500000e


	//   ....[102]....
        /*0388*/ 	.word	0x0500000e


	//   ....[103]....
        /*038c*/ 	.word	0x0500000e


	//   ....[104]....
        /*0390*/ 	.word	0x0500000e


	//   ....[105]....
        /*0394*/ 	.word	0x0500000e


	//   ....[106]....
        /*0398*/ 	.word	0x0500000e


	//   ....[107]....
        /*039c*/ 	.word	0x0500000e


	//   ....[108]....
        /*03a0*/ 	.word	0x0500000e


	//   ....[109]....
        /*03a4*/ 	.word	0x0500000e


	//   ....[110]....
        /*03a8*/ 	.word	0x0500000e


	//   ....[111]....
        /*03ac*/ 	.word	0x0500000e


	//   ....[112]....
        /*03b0*/ 	.word	0x0500000e


	//   ....[113]....
        /*03b4*/ 	.word	0x0500000e


	//   ....[114]....
        /*03b8*/ 	.word	0x0500000e


	//   ....[115]....
        /*03bc*/ 	.word	0x0500000e


	//   ....[116]....
        /*03c0*/ 	.word	0x0500000e


	//   ....[117]....
        /*03c4*/ 	.word	0x0500000e


	//   ....[118]....
        /*03c8*/ 	.word	0x0500000e


	//   ....[119]....
        /*03cc*/ 	.word	0x0500000e


	//   ....[120]....
        /*03d0*/ 	.word	0x0500000e


	//   ....[121]....
        /*03d4*/ 	.word	0x0500000e


	//----- nvinfo : EIATTR_COOP_GROUP_INSTR_OFFSETS
	.align		4
.L_365:
        /*03d8*/ 	.byte	0x04, 0x28
        /*03da*/ 	.short	(.L_367 - .L_366)


	//   ....[0]....
.L_366:
        /*03dc*/ 	.word	0x00001d40


	//   ....[1]....
        /*03e0*/ 	.word	0x00001d80


	//   ....[2]....
        /*03e4*/ 	.word	0x00001de0


	//   ....[3]....
        /*03e8*/ 	.word	0x00001df0


	//   ....[4]....
        /*03ec*/ 	.word	0x00002e70


	//   ....[5]....
        /*03f0*/ 	.word	0x00002eb0


	//   ....[6]....
        /*03f4*/ 	.word	0x00002ee0


	//   ....[7]....
        /*03f8*/ 	.word	0x00002f00


	//   ....[8]....
        /*03fc*/ 	.word	0x00002f20


	//   ....[9]....
        /*0400*/ 	.word	0x00002f40


	//   ....[10]....
        /*0404*/ 	.word	0x00004970


	//   ....[11]....
        /*0408*/ 	.word	0x000049a0


	//   ....[12]....
        /*040c*/ 	.word	0x000049d0


	//   ....[13]....
        /*0410*/ 	.word	0x000049f0


	//   ....[14]....
        /*0414*/ 	.word	0x00004a20


	//   ....[15]....
        /*0418*/ 	.word	0x00004a30


	//   ....[16]....
        /*041c*/ 	.word	0x00004a60


	//   ....[17]....
        /*0420*/ 	.word	0x00004a70


	//   ....[18]....
        /*0424*/ 	.word	0x00004c50


	//   ....[19]....
        /*0428*/ 	.word	0x00004c80


	//   ....[20]....
        /*042c*/ 	.word	0x00004cc0


	//   ....[21]....
        /*0430*/ 	.word	0x00004ce0


	//   ....[22]....
        /*0434*/ 	.word	0x00004d10


	//   ....[23]....
        /*0438*/ 	.word	0x00004d20


	//   ....[24]....
        /*043c*/ 	.word	0x00004d50


	//   ....[25]....
        /*0440*/ 	.word	0x00004d60


	//   ....[26]....
        /*0444*/ 	.word	0x00004ef0


	//   ....[27]....
        /*0448*/ 	.word	0x00004f20


	//   ....[28]....
        /*044c*/ 	.word	0x00004f50


	//   ....[29]....
        /*0450*/ 	.word	0x00004f70


	//   ....[30]....
        /*0454*/ 	.word	0x00004fa0


	//   ....[31]....
        /*0458*/ 	.word	0x00004fb0


	//   ....[32]....
        /*045c*/ 	.word	0x00004fe0


	//   ....[33]....
        /*0460*/ 	.word	0x00004ff0


	//   ....[34]....
        /*0464*/ 	.word	0x000051e0


	//   ....[35]....
        /*0468*/ 	.word	0x000052f0


	//   ....[36]....
        /*046c*/ 	.word	0x00005350


	//   ....[37]....
        /*0470*/ 	.word	0x000053e0


	//   ....[38]....
        /*0474*/ 	.word	0x00005410


	//   ....[39]....
        /*0478*/ 	.word	0x00005450


	//   ....[40]....
        /*047c*/ 	.word	0x00005480


	//   ....[41]....
        /*0480*/ 	.word	0x000054b0


	//   ....[42]....
        /*0484*/ 	.word	0x000054c0


	//   ....[43]....
        /*0488*/ 	.word	0x00005510


	//   ....[44]....
        /*048c*/ 	.word	0x00005560


	//   ....[45]....
        /*0490*/ 	.word	0x000055a0


	//   ....[46]....
        /*0494*/ 	.word	0x000055e0


	//   ....[47]....
        /*0498*/ 	.word	0x00005610


	//   ....[48]....
        /*049c*/ 	.word	0x00005620


	//   ....[49]....
        /*04a0*/ 	.word	0x00005650


	//   ....[50]....
        /*04a4*/ 	.word	0x00005680


	//   ....[51]....
        /*04a8*/ 	.word	0x000056e0


	//   ....[52]....
        /*04ac*/ 	.word	0x00005710


	//   ....[53]....
        /*04b0*/ 	.word	0x00005740


	//   ....[54]....
        /*04b4*/ 	.word	0x00005760


	//   ....[55]....
        /*04b8*/ 	.word	0x00005770


	//   ....[56]....
        /*04bc*/ 	.word	0x00005790


	//   ....[57]....
        /*04c0*/ 	.word	0x000057b0


	//   ....[58]....
        /*04c4*/ 	.word	0x00005810


	//   ....[59]....
        /*04c8*/ 	.word	0x00005830


	//   ....[60]....
        /*04cc*/ 	.word	0x00005860


	//   ....[61]....
        /*04d0*/ 	.word	0x00005880


	//   ....[62]....
        /*04d4*/ 	.word	0x000058b0


	//   ....[63]....
        /*04d8*/ 	.word	0x000058d0


	//   ....[64]....
        /*04dc*/ 	.word	0x00005a00


	//   ....[65]....
        /*04e0*/ 	.word	0x00005a50


	//   ....[66]....
        /*04e4*/ 	.word	0x00005c00


	//   ....[67]....
        /*04e8*/ 	.word	0x00005c50


	//   ....[68]....
        /*04ec*/ 	.word	0x00005cc0


	//   ....[69]....
        /*04f0*/ 	.word	0x00005d20


	//   ....[70]....
        /*04f4*/ 	.word	0x00005d90


	//   ....[71]....
        /*04f8*/ 	.word	0x00005df0


	//   ....[72]....
        /*04fc*/ 	.word	0x00005e60


	//   ....[73]....
        /*0500*/ 	.word	0x00005ec0


	//   ....[74]....
        /*0504*/ 	.word	0x00005f60


	//   ....[75]....
        /*0508*/ 	.word	0x00005ff0


	//   ....[76]....
        /*050c*/ 	.word	0x00006060


	//   ....[77]....
        /*0510*/ 	.word	0x000060c0


	//   ....[78]....
        /*0514*/ 	.word	0x00006130


	//   ....[79]....
        /*0518*/ 	.word	0x00006190


	//   ....[80]....
        /*051c*/ 	.word	0x00006200


	//   ....[81]....
        /*0520*/ 	.word	0x00006260


	//   ....[82]....
        /*0524*/ 	.word	0x00006300


	//   ....[83]....
        /*0528*/ 	.word	0x00006390


	//   ....[84]....
        /*052c*/ 	.word	0x00006400


	//   ....[85]....
        /*0530*/ 	.word	0x00006460


	//   ....[86]....
        /*0534*/ 	.word	0x000064d0


	//   ....[87]....
        /*0538*/ 	.word	0x00006530


	//   ....[88]....
        /*053c*/ 	.word	0x000065a0


	//   ....[89]....
        /*0540*/ 	.word	0x00006600


	//   ....[90]....
        /*0544*/ 	.word	0x000066a0


	//   ....[91]....
        /*0548*/ 	.word	0x00006760


	//   ....[92]....
        /*054c*/ 	.word	0x00006870


	//   ....[93]....
        /*0550*/ 	.word	0x000068c0


	//   ....[94]....
        /*0554*/ 	.word	0x00006970


	//   ....[95]....
        /*0558*/ 	.word	0x000069c0


	//   ....[96]....
        /*055c*/ 	.word	0x00006a30


	//   ....[97]....
        /*0560*/ 	.word	0x00006a80


	//   ....[98]....
        /*0564*/ 	.word	0x00006af0


	//   ....[99]....
        /*0568*/ 	.word	0x00006b50


	//   ....[100]....
        /*056c*/ 	.word	0x00006bc0


	//   ....[101]....
        /*0570*/ 	.word	0x00006c20


	//   ....[102]....
        /*0574*/ 	.word	0x00006cc0


	//   ....[103]....
        /*0578*/ 	.word	0x00006d30


	//   ....[104]....
        /*057c*/ 	.word	0x00006dd0


	//   ....[105]....
        /*0580*/ 	.word	0x00006e50


	//   ....[106]....
        /*0584*/ 	.word	0x00006ec0


	//   ....[107]....
        /*0588*/ 	.word	0x00006f20


	//   ....[108]....
        /*058c*/ 	.word	0x00006f90


	//   ....[109]....
        /*0590*/ 	.word	0x00006ff0


	//   ....[110]....
        /*0594*/ 	.word	0x00007090


	//   ....[111]....
        /*0598*/ 	.word	0x00007110


	//   ....[112]....
        /*059c*/ 	.word	0x00007190


	//   ....[113]....
        /*05a0*/ 	.word	0x00007240


	//   ....[114]....
        /*05a4*/ 	.word	0x000072e0


	//   ....[115]....
        /*05a8*/ 	.word	0x00007350


	//   ....[116]....
        /*05ac*/ 	.word	0x000073c0


	//   ....[117]....
        /*05b0*/ 	.word	0x00007430


	//   ....[118]....
        /*05b4*/ 	.word	0x000074c0


	//   ....[119]....
        /*05b8*/ 	.word	0x00007570


	//   ....[120]....
        /*05bc*/ 	.word	0x00007650


	//   ....[121]....
        /*05c0*/ 	.word	0x00007700


	//----- nvinfo : EIATTR_EXIT_INSTR_OFFSETS
	.align		4
.L_367:
        /*05c4*/ 	.byte	0x04, 0x1c
        /*05c6*/ 	.short	(.L_369 - .L_368)


	//   ....[0]....
.L_368:
        /*05c8*/ 	.word	0x00003950


	//   ....[1]....
        /*05cc*/ 	.word	0x00005ba0


	//----- nvinfo : EIATTR_MAX_THREADS
	.align		4
.L_369:
        /*05d0*/ 	.byte	0x04, 0x05
        /*05d2*/ 	.short	(.L_371 - .L_370)
.L_370:
        /*05d4*/ 	.word	0x00000140
        /*05d8*/ 	.word	0x00000001
        /*05dc*/ 	.word	0x00000001


	//----- nvinfo : EIATTR_CRS_STACK_SIZE
	.align		4
.L_371:
        /*05e0*/ 	.byte	0x04, 0x1e
        /*05e2*/ 	.short	(.L_373 - .L_372)
.L_372:
        /*05e4*/ 	.word	0x00000000


	//----- nvinfo : EIATTR_CBANK_PARAM_SIZE
	.align		4
.L_373:
        /*05e8*/ 	.byte	0x03, 0x19
        /*05ea*/ 	.short	0x0060


	//----- nvinfo : EIATTR_PARAM_CBANK
	.align		4
        /*05ec*/ 	.byte	0x04, 0x0a
        /*05ee*/ 	.short	(.L_375 - .L_374)
	.align		4
.L_374:
        /*05f0*/ 	.word	index@(.nv.constant0._ZN13group_norm_v218gn_bwd_cuda_kernelI13__nv_bfloat16Li320ELi3ELi32ELi10ELi4096ELb0ELb1ELi16ELi320ELi320ELi4ELb1ELi1ELb0ELb0ELNS_15WgradSyncMethodE3ENS_16CompileConditionILi900EEEEEvPT_S6_S6_PKS5_S8_S8_S8_PKfflPfPj)
        /*05f4*/ 	.short	0x0210
        /*05f6*/ 	.short	0x0060


	//----- nvinfo : EIATTR_SW_WAR
	.align		4
.L_375:
        /*05f8*/ 	.byte	0x04, 0x36
        /*05fa*/ 	.short	(.L_377 - .L_376)
.L_376:
        /*05fc*/ 	.word	0x00000008
.L_377:


//--------------------- .nv.info._ZN13group_norm_v218gn_bwd_cuda_kernelI13__nv_bfloat16Li320ELi1ELi32ELi10ELi4096ELb0ELb1ELi32ELi320ELi320ELi4ELb1ELi1ELb0ELb0ELNS_15WgradSyncMethodE3ENS_16CompileConditionILi900EEEEEvPT_S6_S6_PKS5_S8_S8_S8_PKfflPfPj --------------------------
	.section	.nv.info._ZN13group_norm_v218gn_bwd_cuda_kernelI13__nv_bfloat16Li320ELi1ELi32ELi10ELi4096ELb0ELb1ELi32ELi320ELi320ELi4ELb1ELi1ELb0ELb0ELNS_15WgradSyncMethodE3ENS_16CompileConditionILi900EEEEEvPT_S6_S6_PKS5_S8_S8_S8_PKfflPfPj,"",@"SHT_CUDA_INFO"
	.sectionflags	@""
	.align	4


	//----- nvinfo : EIATTR_CUDA_API_VERSION
	.align		4
        /*0000*/ 	.byte	0x04, 0x37
        /*0002*/ 	.short	(.L_379 - .L_378)
.L_378:
        /*0004*/ 	.word	0x00000082


	//----- nvinfo : EIATTR_KPARAM_INFO
	.align		4
.L_379:
        /*0008*/ 	.byte	0x04, 0x17
        /*000a*/ 	.short	(.L_381 - .L_380)
.L_380:
        /*000c*/ 	.word	0x00000000
        /*0010*/ 	.short	0x000b
        /*0012*/ 	.short	0x0058
        /*0014*/ 	.byte	0x00, 0xf0, 0x21, 0x00


	//----- nvinfo : EIATTR_KPARAM_INFO
	.align		4
.L_381:
        /*0018*/ 	.byte	0x04, 0x17
        /*001a*/ 	.short	(.L_383 - .L_382)
.L_382:
        /*001c*/ 	.word	0x00000000
        /*0020*/ 	.short	0x000a
        /*0022*/ 	.short	0x0050
        /*0024*/ 	.byte	0x00, 0xf0, 0x21, 0x00


	//----- nvinfo : EIATTR_KPARAM_INFO
	.align		4
.L_383:
        /*0028*/ 	.byte	0x04, 0x17
        /*002a*/ 	.short	(.L_385 - .L_384)
.L_384:
        /*002c*/ 	.word	0x00000000
        /*0030*/ 	.short	0x0009
        /*0032*/ 	.short	0x0048
        /*0034*/ 	.byte	0x00, 0xf0, 0x21, 0x00


	//----- nvinfo : EIATTR_KPARAM_INFO
	.align		4
.L_385:
        /*0038*/ 	.byte	0x04, 0x17
        /*003a*/ 	.short	(.L_387 - .L_386)
.L_386:
        /*003c*/ 	.word	0x00000000
        /*0040*/ 	.short	0x0008
        /*0042*/ 	.short	0x0040
        /*0044*/ 	.byte	0x00, 0xf0, 0x11, 0x00


	//----- nvinfo : EIATTR_KPARAM_INFO
	.align		4
.L_387:
        /*0048*/ 	.byte	0x04, 0x17
        /*004a*/ 	.short	(.L_389 - .L_388)
.L_388:
        /*004c*/ 	.word	0x00000000
        /*0050*/ 	.short	0x0007
        /*0052*/ 	.short	0x0038
        /*0054*/ 	.byte	0x00, 0xf0, 0x21, 0x00


	//----- nvinfo : EIATTR_KPARAM_INFO
	.align		4
.L_389:
        /*0058*/ 	.byte	0x04, 0x17
        /*005a*/ 	.short	(.L_391 - .L_390)
.L_390:
        /*005c*/ 	.word	0x00000000
        /*0060*/ 	.short	0x0006
        /*0062*/ 	.short	0x0030
        /*0064*/ 	.byte	0x00, 0xf0, 0x21, 0x00


	//----- nvinfo : EIATTR_KPARAM_INFO
	.align		4
.L_391:
        /*0068*/ 	.byte	0x04, 0x17
        /*006a*/ 	.short	(.L_393 - .L_392)
.L_392:
        /*006c*/ 	.word	0x00000000
        /*0070*/ 	.short	0x0005
        /*0072*/ 	.short	0x0028
        /*0074*/ 	.byte	0x00, 0xf0, 0x21, 0x00


	//----- nvinfo : EIATTR_KPARAM_INFO
	.align		4
.L_393:
        /*0078*/ 	.byte	0x04, 0x17
        /*007a*/ 	.short	(.L_395 - .L_394)
.L_394:
        /*007c*/ 	.word	0x00000000
        /*0080*/ 	.short	0x0004
        /*0082*/ 	.short	0x0020
        /*0084*/ 	.byte	0x00, 0xf0, 0x21, 0x00


	//----- nvinfo : EIATTR_KPARAM_INFO
	.align		4
.L_395:
        /*0088*/ 	.byte	0x04, 0x17
        /*008a*/ 	.short	(.L_397 - .L_396)
.L_396:
        /*008c*/ 	.word	0x00000000
        /*0090*/ 	.short	0x0003
        /*0092*/ 	.short	0x0018
        /*0094*/ 	.byte	0x00, 0xf0, 0x21, 0x00


	//----- nvinfo : EIATTR_KPARAM_INFO
	.align		4
.L_397:
        /*0098*/ 	.byte	0x04, 0x17
        /*009a*/ 	.short	(.L_399 - .L_398)
.L_398:
        /*009c*/ 	.word	0x00000000
        /*00a0*/ 	.short	0x0002
        /*00a2*/ 	.short	0x0010
        /*00a4*/ 	.byte	0x00, 0xf0, 0x21, 0x00


	//----- nvinfo : EIATTR_KPARAM_INFO
	.align		4
.L_399:
        /*00a8*/ 	.byte	0x04, 0x17
        /*00aa*/ 	.short	(.L_401 - .L_400)
.L_400:
        /*00ac*/ 	.word	0x00000000
        /*00b0*/ 	.short	0x0001
        /*00b2*/ 	.short	0x0008
        /*00b4*/ 	.byte	0x00, 0xf0, 0x21, 0x00


	//----- nvinfo : EIATTR_KPARAM_INFO
	.align		4
.L_401:
        /*00b8*/ 	.byte	0x04, 0x17
        /*00ba*/ 	.short	(.L_403 - .L_402)
.L_402:
        /*00bc*/ 	.word	0x00000000
        /*00c0*/ 	.short	0x0000
        /*00c2*/ 	.short	0x0000
        /*00c4*/ 	.byte	0x00, 0xf0, 0x21, 0x00


	//----- nvinfo : EIATTR_SPARSE_MMA_MASK
	.align		4
.L_403:
        /*00c8*/ 	.byte	0x03, 0x50
        /*00ca*/ 	.short	0x0000


	//----- nvinfo : EIATTR_MAXREG_COUNT
	.align		4
        /*00cc*/ 	.byte	0x03, 0x1b
        /*00ce*/ 	.short	0x00a8


	//----- nvinfo : EIATTR_NUM_BARRIERS
	.align		4
        /*00d0*/ 	.byte	0x02, 0x4c
        /*00d2*/ 	.byte	0x01
	.zero		1


	//----- nvinfo : EIATTR_MERCURY_ISA_VERSION
	.align		4
        /*00d4*/ 	.byte	0x03, 0x5f
        /*00d6*/ 	.short	0x0101


	//----- nvinfo : EIATTR_COOP_GROUP_MASK_REGIDS
	.align		4
        /*00d8*/ 	.byte	0x04, 0x29
        /*00da*/ 	.short	(.L_405 - .L_404)


	//   ....[0]....
.L_404:
        /*00dc*/ 	.word	0xffffffff


	//   ....[1]....
        /*00e0*/ 	.word	0xffffffff


	//   ....[2]....
        /*00e4*/ 	.word	0xffffffff


	//   ....[3]....
        /*00e8*/ 	.word	0xffffffff


	//   ....[4]....
        /*00ec*/ 	.word	0xffffffff


	//   ....[5]....
        /*00f0*/ 	.word	0xffffffff


	//   ....[6]....
        /*00f4*/ 	.word	0xffffffff


	//   ....[7]....
        /*00f8*/ 	.word	0xffffffff


	//   ....[8]....
        /*00fc*/ 	.word	0xffffffff


	//   ....[9]....
        /*0100*/ 	.word	0xffffffff


	//   ....[10]....
        /*0104*/ 	.word	0x05000020


	//   ....[11]....
        /*0108*/ 	.word	0x0500001f


	//   ....[12]....
        /*010c*/ 	.word	0x05000021


	//   ....[13]....
        /*0110*/ 	.word	0x05000022


	//   ....[14]....
        /*0114*/ 	.word	0x05000024


	//   ....[15]....
        /*0118*/ 	.word	0x05000023


	//   ....[16]....
        /*011c*/ 	.word	0x05000025


	//   ....[17]....
        /*0120*/ 	.word	0x0500001a


	//   ....[18]....
        /*0124*/ 	.word	0x05000024


	//   ....[19]....
        /*0128*/ 	.word	0x05000023


	//   ....[20]....
        /*012c*/ 	.word	0x05000025


	//   ....[21]....
        /*0130*/ 	.word	0x0500002a


	//   ....[22]....
        /*0134*/ 	.word	0x0500002c


	//   ....[23]....
        /*0138*/ 	.word	0x05000029


	//   ....[24]....
        /*013c*/ 	.word	0x0500002b


	//   ....[25]....
        /*0140*/ 	.word	0x0500001e


	//   ....[26]....
        /*0144*/ 	.word	0x05000024


	//   ....[27]....
        /*0148*/ 	.word	0x05000023


	//   ....[28]....
        /*014c*/ 	.word	0x05000025


	//   ....[29]....
        /*0150*/ 	.word	0x0500002a


	//   ....[30]....
        /*0154*/ 	.word	0x0500002c


	//   ....[31]....
        /*0158*/ 	.word	0x05000029


	//   ....[32]....
        /*015c*/ 	.word	0x0500002b


	//   ....[33]....
        /*0160*/ 	.word	0x0500001e


	//   ....[34]....
        /*0164*/ 	.word	0x0500001e


	//   ....[35]....
        /*0168*/ 	.word	0x0500001f


	//   ....[36]....
        /*016c*/ 	.word	0x05000032


	//   ....[37]....
        /*0170*/ 	.word	0x05000021


	//   ....[38]....
        /*0174*/ 	.word	0x05000020


	//   ....[39]....
        /*0178*/ 	.word	0x05000031


	//   ....[40]....
        /*017c*/ 	.word	0x0500001f


	//   ....[41]....
        /*0180*/ 	.word	0x05000034


	//   ....[42]....
        /*0184*/ 	.word	0x0500001e


	//   ....[43]....
        /*0188*/ 	.word	0x05000033


	//   ....[44]....
        /*018c*/ 	.word	0x05000020


	//   ....[45]....
        /*0190*/ 	.word	0x05000021


	//   ....[46]....
        /*0194*/ 	.word	0x05000030


	//   ....[47]....
        /*0198*/ 	.word	0x05000031


	//   ....[48]....
        /*019c*/ 	.word	0x0500001c


	//   ....[49]....
        /*01a0*/ 	.word	0x0500001d


	//   ....[50]....
        /*01a4*/ 	.word	0x0500002d


	//   ....[51]....
        /*01a8*/ 	.word	0x05000031


	//   ....[52]....
        /*01ac*/ 	.word	0x05000030


	//   ....[53]....
        /*01b0*/ 	.word	0x0500002e


	//   ....[54]....
        /*01b4*/ 	.word	0x05000034


	//   ....[55]....
        /*01b8*/ 	.word	0x0500002b


	//   ....[56]....
        /*01bc*/ 	.word	0x05000020


	//   ....[57]....
        /*01c0*/ 	.word	0x05000021


	//   ....[58]....
        /*01c4*/ 	.word	0x05000030


	//   ....[59]....
        /*01c8*/ 	.word	0x05000022


	//   ....[60]....
        /*01cc*/ 	.word	0x05000023


	//   ....[61]....
        /*01d0*/ 	.word	0x0500002f


	//   ....[62]....
        /*01d4*/ 	.word	0x05000029


	//   ....[63]....
        /*01d8*/ 	.word	0x0500002b


	//   ....[64]....
        /*01dc*/ 	.word	0x05000022


	//   ....[65]....
        /*01e0*/ 	.word	0x05000019


	//   ....[66]....
        /*01e4*/ 	.word	0x05000033


	//   ....[67]....
        /*01e8*/ 	.word	0x05000033


	//   ....[68]....
        /*01ec*/ 	.word	0x05000033


	//   ....[69]....
        /*01f0*/ 	.word	0x05000033


	//   ....[70]....
        /*01f4*/ 	.word	0x05000033


	//   ....[71]....
        /*01f8*/ 	.word	0x05000033


	//   ....[72]....
        /*01fc*/ 	.word	0x05000033


	//   ....[73]....
        /*0200*/ 	.word	0x05000033


	//   ....[74]....
        /*0204*/ 	.word	0x05000033


	//   ....[75]....
        /*0208*/ 	.word	0x05000033


	//   ....[76]....
        /*020c*/ 	.word	0x05000033


	//   ....[77]....
        /*0210*/ 	.word	0x05000033


	//   ....[78]....
        /*0214*/ 	.word	0x05000033


	//   ....[79]....
        /*0218*/ 	.word	0x05000033


	//   ....[80]....
        /*021c*/ 	.word	0x05000033


	//   ....[81]....
        /*0220*/ 	.word	0x05000033


	//   ....[82]....
        /*0224*/ 	.word	0x05000033


	//   ....[83]....
        /*0228*/ 	.word	0x05000033


	//   ....[84]....
        /*022c*/ 	.word	0x05000033


	//   ....[85]....
        /*0230*/ 	.word	0x05000033


	//   ....[86]....
        /*0234*/ 	.word	0x05000033


	//   ....[87]....
        /*0238*/ 	.word	0x05000033


	//   ....[88]....
        /*023c*/ 	.word	0x05000033


	//   ....[89]....
        /*0240*/ 	.word	0x05000033


	//   ....[90]....
        /*0244*/ 	.word	0x05000033


	//   ....[91]....
        /*0248*/ 	.word	0x05000033


	//   ....[92]....
        /*024c*/ 	.word	0x05000033


	//   ....[93]....
        /*0250*/ 	.word	0x05000033


	//   ....[94]....
        /*0254*/ 	.word	0x05000033


	//   ....[95]....
        /*0258*/ 	.word	0x05000033


	//   ....[96]....
        /*025c*/ 	.word	0x05000033


	//   ....[97]....
        /*0260*/ 	.word	0x05000033


	//   ....[98]....
        /*0264*/ 	.word	0x05000033


	//   ....[99]....
        /*0268*/ 	.word	0x05000033


	//   ....[100]....
        /*026c*/ 	.word	0x05000033


	//   ....[101]....
        /*0270*/ 	.word	0x05000033


	//   ....[102]....
        /*0274*/ 	.word	0x05000033


	//   ....[103]....
        /*0278*/ 	.word	0x05000033


	//   ....[104]....
        /*027c*/ 	.word	0x05000033


	//   ....[105]....
        /*0280*/ 	.word	0x05000033


	//   ....[106]....
        /*0284*/ 	.word	0x05000033


	//   ....[107]....
        /*0288*/ 	.word	0x05000033


	//   ....[108]....
        /*028c*/ 	.word	0x05000033


	//   ....[109]....
        /*0290*/ 	.word	0x05000033


	//   ....[110]....
        /*0294*/ 	.word	0x05000033


	//   ....[111]....
        /*0298*/ 	.word	0x05000033


	//   ....[112]....
        /*029c*/ 	.word	0x05000033


	//   ....[113]....
        /*02a0*/ 	.word	0x05000033


	//   ....[114]....
        /*02a4*/ 	.word	0x05000033


	//   ....[115]....
        /*02a8*/ 	.word	0x05000033


	//   ....[116]....
        /*02ac*/ 	.word	0x05000033


	//   ....[117]....
        /*02b0*/ 	.word	0x05000033


	//   ....[118]....
        /*02b4*/ 	.word	0x05000033


	//   ....[119]....
        /*02b8*/ 	.word	0x05000033


	//   ....[120]....
        /*02bc*/ 	.word	0x05000033


	//   ....[121]....
        /*02c0*/ 	.word	0x05000033


	//----- nvinfo : EIATTR_COOP_GROUP_INSTR_OFFSETS
	.align		4
.L_405:
        /*02c4*/ 	.byte	0x04, 0x28
        /*02c6*/ 	.short	(.L_407 - .L_406)


	//   ....[0]....
.L_406:
        /*02c8*/ 	.word	0x000027d0


	//   ....[1]....
        /*02cc*/ 	.word	0x00002810


	//   ....[2]....
        /*02d0*/ 	.word	0x00002850


	//   ....[3]....
        /*02d4*/ 	.word	0x00002860


	//   ....[4]....
        /*02d8*/ 	.word	0x00003400


	//   ....[5]....
        /*02dc*/ 	.word	0x00003430


	//   ....[6]....
        /*02e0*/ 	.word	0x00003460


	//   ....[7]....
        /*02e4*/ 	.word	0x00003470


	//   ....[8]....
        /*02e8*/ 	.word	0x000034a0


	//   ....[9]....
        /*02ec*/ 	.word	0x000034b0


	//   ....[10]....
        /*02f0*/ 	.word	0x000055a0


	//   ....[11]....
        /*02f4*/ 	.word	0x000055d0


	//   ....[12]....
        /*02f8*/ 	.word	0x00005610


	//   ....[13]....
        /*02fc*/ 	.word	0x00005630


	//   ....[14]....
        /*0300*/ 	.word	0x00005660


	//   ....[15]....
        /*0304*/ 	.word	0x00005670


	//   ....[16]....
        /*0308*/ 	.word	0x000056a0


	//   ....[17]....
        /*030c*/ 	.word	0x000056b0


	//   ....[18]....
        /*0310*/ 	.word	0x00005850


	//   ....[19]....
        /*0314*/ 	.word	0x00005880


	//   ....[20]....
        /*0318*/ 	.word	0x000058c0


	//   ....[21]....
        /*031c*/ 	.word	0x000058e0


	//   ....[22]....
        /*0320*/ 	.word	0x00005910


	//   ....[23]....
        /*0324*/ 	.word	0x00005920


	//   ....[24]....
        /*0328*/ 	.word	0x00005950


	//   ....[25]....
        /*032c*/ 	.word	0x00005960


	//   ....[26]....
        /*0330*/ 	.word	0x00005ab0


	//   ....[27]....
        /*0334*/ 	.word	0x00005ae0


	//   ....[28]....
        /*0338*/ 	.word	0x00005b20


	//   ....[29]....
        /*033c*/ 	.word	0x00005b40


	//   ....[30]....
        /*0340*/ 	.word	0x00005b70


	//   ....[31]....
        /*0344*/ 	.word	0x00005b80


	//   ....[32]....
        /*0348*/ 	.word	0x00005bb0


	//   ....[33]....
        /*034c*/ 	.word	0x00005bc0


	//   ....[34]....
        /*0350*/ 	.word	0x00005ee0


	//   ....[35]....
        /*0354*/ 	.word	0x00005f30


	//   ....[36]....
        /*0358*/ 	.word	0x00005f70


	//   ....[37]....
        /*035c*/ 	.word	0x00005f90


	//   ....[38]....
        /*0360*/ 	.word	0x00005fc0


	//   ....[39]....
        /*0364*/ 	.word	0x00005ff0


	//   ....[40]....
        /*0368*/ 	.word	0x00006000


	//   ....[41]....
        /*036c*/ 	.word	0x00006020


	//   ....[42]....
        /*0370*/ 	.word	0x00006030


	//   ....[43]....
        /*0374*/ 	.word	0x00006060


	//   ....[44]....
        /*0378*/ 	.word	0x00006080


	//   ....[45]....
        /*037c*/ 	.word	0x000060a0


	//   ....[46]....
        /*0380*/ 	.word	0x000060c0


	//   ....[47]....
        /*0384*/ 	.word	0x000060f0


	//   ....[48]....
        /*0388*/ 	.word	0x00006130


	//   ....[49]....
        /*038c*/ 	.word	0x00006160


	//   ....[50]....
        /*0390*/ 	.word	0x00006180


	//   ....[51]....
        /*0394*/ 	.word	0x000061a0


	//   ....[52]....
        /*0398*/ 	.word	0x000061d0


	//   ....[53]....
        /*039c*/ 	.word	0x000061f0


	//   ....[54]....
        /*03a0*/ 	.word	0x00006210


	//   ....[55]....
        /*03a4*/ 	.word	0x00006220


	//   ....[56]....
        /*03a8*/ 	.word	0x00006250


	//   ....[57]....
        /*03ac*/ 	.word	0x00006280


	//   ....[58]....
        /*03b0*/ 	.word	0x000062d0


	//   ....[59]....
        /*03b4*/ 	.word	0x00006300


	//   ....[60]....
        /*03b8*/ 	.word	0x00006330


	//   ....[61]....
        /*03bc*/ 	.word	0x00006360


	//   ....[62]....
        /*03c0*/ 	.word	0x00006390


	//   ....[63]....
        /*03c4*/ 	.word	0x000063b0


	//   ....[64]....
        /*03c8*/ 	.word	0x000064b0


	//   ....[65]....
        /*03cc*/ 	.word	0x00006540


	//   ....[66]....
        /*03d0*/ 	.word	0x00006670


	//   ....[67]....
        /*03d4*/ 	.word	0x000066c0


	//   ....[68]....
        /*03d8*/ 	.word	0x00006730


	//   ....[69]....
        /*03dc*/ 	.word	0x00006790


	//   ....[70]....
        /*03e0*/ 	.word	0x00006800


	//   ....[71]....
        /*03e4*/ 	.word	0x00006860


	//   ....[72]....
        /*03e8*/ 	.word	0x000068d0


	//   ....[73]....
        /*03ec*/ 	.word	0x00006930


	//   ....[74]....
        /*03f0*/ 	.word	0x000069e0


	//   ....[75]....
        /*03f4*/ 	.word	0x00006a70


	//   ....[76]....
        /*03f8*/ 	.word	0x00006ae0


	//   ....[77]....
        /*03fc*/ 	.word	0x00006b40


	//   ....[78]....
        /*0400*/ 	.word	0x00006bb0


	//   ....[79]....
        /*0404*/ 	.word	0x00006c10


	//   ....[80]....
        /*0408*/ 	.word	0x00006c80


	//   ....[81]....
        /*040c*/ 	.word	0x00006ce0


	//   ....[82]....
        /*0410*/ 	.word	0x00006d90


	//   ....[83]....
        /*0414*/ 	.word	0x00006e20


	//   ....[84]....
        /*0418*/ 	.word	0x00006e90


	//   ....[85]....
        /*041c*/ 	.word	0x00006ef0


	//   ....[86]....
        /*0420*/ 	.word	0x00006f60


	//   ....[87]....
        /*0424*/ 	.word	0x00006fc0


	//   ....[88]....
        /*0428*/ 	.word	0x00007030


	//   ....[89]....
        /*042c*/ 	.word	0x00007090


	//   ....[90]....
        /*0430*/ 	.word	0x00007140


	//   ....[91]....
        /*0434*/ 	.word	0x00007200


	//   ....[92]....
        /*0438*/ 	.word	0x00007330


	//   ....[93]....
        /*043c*/ 	.word	0x000073b0


	//   ....[94]....
        /*0440*/ 	.word	0x00007460


	//   ....[95]....
        /*0444*/ 	.word	0x000074c0


	//   ....[96]....
        /*0448*/ 	.word	0x00007540


	//   ....[97]....
        /*044c*/ 	.word	0x00007610


	//   ....[98]....
        /*0450*/ 	.word	0x00007690


	//   ....[99]....
        /*0454*/ 	.word	0x00007730


	//   ....[100]....
        /*0458*/ 	.word	0x000077f0


	//   ....[101]....
        /*045c*/ 	.word	0x00007850


	//   ....[102]....
        /*0460*/ 	.word	0x000078c0


	//   ....[103]....
        /*0464*/ 	.word	0x00007920


	//   ....[104]....
        /*0468*/ 	.word	0x00007990


	//   ....[105]....
        /*046c*/ 	.word	0x000079f0


	//   ....[106]....
        /*0470*/ 	.word	0x00007a70


	//   ....[107]....
        /*0474*/ 	.word	0x00007af0


	//   ....[108]....
        /*0478*/ 	.word	0x00007b60


	//   ....[109]....
        /*047c*/ 	.word	0x00007bc0


	//   ....[110]....
        /*0480*/ 	.word	0x00007c30


	//   ....[111]....
        /*0484*/ 	.word	0x00007c90


	//   ....[112]....
        /*0488*/ 	.word	0x00007d00


	//   ....[113]....
        /*048c*/ 	.word	0x00007d60


	//   ....[114]....
        /*0490*/ 	.word	0x00007dc0


	//   ....[115]....
        /*0494*/ 	.word	0x00007e30


	//   ....[116]....
        /*0498*/ 	.word	0x00007ea0


	//   ....[117]....
        /*049c*/ 	.word	0x00007f00


	//   ....[118]....
        /*04a0*/ 	.word	0x00007f70


	//   ....[119]....
        /*04a4*/ 	.word	0x00007fd0


	//   ....[120]....
        /*04a8*/ 	.word	0x00008090


	//   ....[121]....
        /*04ac*/ 	.word	0x00008120


	//----- nvinfo : EIATTR_EXIT_INSTR_OFFSETS
	.align		4
.L_407:
        /*04b0*/ 	.byte	0x04, 0x1c
        /*04b2*/ 	.short	(.L_409 - .L_408)


	//   ....[0]....
.L_408:
        /*04b4*/ 	.word	0x00004580


	//   ....[1]....
        /*04b8*/ 	.word	0x00006610


	//----- nvinfo : EIATTR_MAX_THREADS
	.align		4
.L_409:
        /*04bc*/ 	.byte	0x04, 0x05
        /*04be*/ 	.short	(.L_411 - .L_410)
.L_410:
        /*04c0*/ 	.word	0x00000140
        /*04c4*/ 	.word	0x00000001
        /*04c8*/ 	.word	0x00000001


	//----- nvinfo : EIATTR_CRS_STACK_SIZE
	.align		4
.L_411:
        /*04cc*/ 	.byte	0x04, 0x1e
        /*04ce*/ 	.short	(.L_413 - .L_412)
.L_412:
        /*04d0*/ 	.word	0x00000000


	//----- nvinfo : EIATTR_CBANK_PARAM_SIZE
	.align		4
.L_413:
        /*04d4*/ 	.byte	0x03, 0x19
        /*04d6*/ 	.short	0x0060


	//----- nvinfo : EIATTR_PARAM_CBANK
	.align		4
        /*04d8*/ 	.byte	0x04, 0x0a
        /*04da*/ 	.short	(.L_415 - .L_414)
	.align		4
.L_414:
        /*04dc*/ 	.word	index@(.nv.constant0._ZN13group_norm_v218gn_bwd_cuda_kernelI13__nv_bfloat16Li320ELi1ELi32ELi10ELi4096ELb0ELb1ELi32ELi320ELi320ELi4ELb1ELi1ELb0ELb0ELNS_15WgradSyncMethodE3ENS_16CompileConditionILi900EEEEEvPT_S6_S6_PKS5_S8_S8_S8_PKfflPfPj)
        /*04e0*/ 	.short	0x0210
        /*04e2*/ 	.short	0x0060


	//----- nvinfo : EIATTR_SW_WAR
	.align		4
.L_415:
        /*04e4*/ 	.byte	0x04, 0x36
        /*04e6*/ 	.short	(.L_417 - .L_416)
.L_416:
        /*04e8*/ 	.word	0x00000008
.L_417:


//--------------------- .nv.info._ZN13group_norm_v218gn_bwd_cuda_kernelI13__nv_bfloat16Li320ELi1ELi32ELi10ELi4096ELb0ELb1ELi64ELi320ELi320ELi4ELb1ELi2ELb0ELb0ELNS_15WgradSyncMethodE3ENS_16CompileConditionILi900EEEEEvPT_S6_S6_PKS5_S8_S8_S8_PKfflPfPj --------------------------
	.section	.nv.info._ZN13group_norm_v218gn_bwd_cuda_kernelI13__nv_bfloat16Li320ELi1ELi32ELi10ELi4096ELb0ELb1ELi64ELi320ELi320ELi4ELb1ELi2ELb0ELb0ELNS_15WgradSyncMethodE3ENS_16CompileConditionILi900EEEEEvPT_S6_S6_PKS5_S8_S8_S8_PKfflPfPj,"",@"SHT_CUDA_INFO"
	.sectionflags	@""
	.align	4


	//----- nvinfo : EIATTR_CUDA_API_VERSION
	.align		4
        /*0000*/ 	.byte	0x04, 0x37
        /*0002*/ 	.short	(.L_419 - .L_418)
.L_418:
        /*0004*/ 	.word	0x00000082


	//----- nvinfo : EIATTR_KPARAM_INFO
	.align		4
.L_419:
        /*0008*/ 	.byte	0x04, 0x17
        /*000a*/ 	.short	(.L_421 - .L_420)
.L_420:
        /*000c*/ 	.word	0x00000000
        /*0010*/ 	.short	0x000b
        /*0012*/ 	.short	0x0058
        /*0014*/ 	.byte	0x00, 0xf0, 0x21, 0x00


	//----- nvinfo : EIATTR_KPARAM_INFO
	.align		4
.L_421:
        /*0018*/ 	.byte	0x04, 0x17
        /*001a*/ 	.short	(.L_423 - .L_422)
.L_422:
        /*001c*/ 	.word	0x00000000
        /*0020*/ 	.short	0x000a
        /*0022*/ 	.short	0x0050
        /*0024*/ 	.byte	0x00, 0xf0, 0x21, 0x00


	//----- nvinfo : EIATTR_KPARAM_INFO
	.align		4
.L_423:
        /*0028*/ 	.byte	0x04, 0x17
        /*002a*/ 	.short	(.L_425 - .L_424)
.L_424:
        /*002c*/ 	.word	0x00000000
        /*0030*/ 	.short	0x0009
        /*0032*/ 	.short	0x0048
        /*0034*/ 	.byte	0x00, 0xf0, 0x21, 0x00


	//----- nvinfo : EIATTR_KPARAM_INFO
	.align		4
.L_425:
        /*0038*/ 	.byte	0x04, 0x17
        /*003a*/ 	.short	(.L_427 - .L_426)
.L_426:
        /*003c*/ 	.word	0x00000000
        /*0040*/ 	.short	0x0008
        /*0042*/ 	.short	0x0040
        /*0044*/ 	.byte	0x00, 0xf0, 0x11, 0x00


	//----- nvinfo : EIATTR_KPARAM_INFO
	.align		4
.L_427:
        /*0048*/ 	.byte	0x04, 0x17
        /*004a*/ 	.short	(.L_429 - .L_428)
.L_428:
        /*004c*/ 	.word	0x00000000
        /*0050*/ 	.short	0x0007
        /*0052*/ 	.short	0x0038
        /*0054*/ 	.byte	0x00, 0xf0, 0x21, 0x00


	//----- nvinfo : EIATTR_KPARAM_INFO
	.align		4
.L_429:
        /*0058*/ 	.byte	0x04, 0x17
        /*005a*/ 	.short	(.L_431 - .L_430)
.L_430:
        /*005c*/ 	.word	0x00000000
        /*0060*/ 	.short	0x0006
        /*0062*/ 	.short	0x0030
        /*0064*/ 	.byte	0x00, 0xf0, 0x21, 0x00


	//----- nvinfo : EIATTR_KPARAM_INFO
	.align		4
.L_431:
        /*0068*/ 	.byte	0x04, 0x17
        /*006a*/ 	.short	(.L_433 - .L_432)
.L_432:
        /*006c*/ 	.word	0x00000000
        /*0070*/ 	.short	0x0005
        /*0072*/ 	.short	0x0028
        /*0074*/ 	.byte	0x00, 0xf0, 0x21, 0x00


	//----- nvinfo : EIATTR_KPARAM_INFO
	.align		4
.L_433:
        /*0078*/ 	.byte	0x04, 0x17
        /*007a*/ 	.short	(.L_435 - .L_434)
.L_434:
        /*007c*/ 	.word	0x00000000
        /*0080*/ 	.short	0x0004
        /*0082*/ 	.short	0x0020
        /*0084*/ 	.byte	0x00, 0xf0, 0x21, 0x00


	//----- nvinfo : EIATTR_KPARAM_INFO
	.align		4
.L_435:
        /*0088*/ 	.byte	0x04, 0x17
        /*008a*/ 	.short	(.L_437 - .L_436)
.L_436:
        /*008c*/ 	.word	0x00000000
        /*0090*/ 	.short	0x0003
        /*0092*/ 	.short	0x0018
        /*0094*/ 	.byte	0x00, 0xf0, 0x21, 0x00


	//----- nvinfo : EIATTR_KPARAM_INFO
	.align		4
.L_437:
        /*0098*/ 	.byte	0x04, 0x17
        /*009a*/ 	.short	(.L_439 - .L_438)
.L_438:
        /*009c*/ 	.word	0x00000000
        /*00a0*/ 	.short	0x0002
        /*00a2*/ 	.short	0x0010
        /*00a4*/ 	.byte	0x00, 0xf0, 0x21, 0x00


	//----- nvinfo : EIATTR_KPARAM_INFO
	.align		4
.L_439:
        /*00a8*/ 	.byte	0x04, 0x17
        /*00aa*/ 	.short	(.L_441 - .L_440)
.L_440:
        /*00ac*/ 	.word	0x00000000
        /*00b0*/ 	.short	0x0001
        /*00b2*/ 	.short	0x0008
        /*00b4*/ 	.byte	0x00, 0xf0, 0x21, 0x00


	//----- nvinfo : EIATTR_KPARAM_INFO
	.align		4
.L_441:
        /*00b8*/ 	.byte	0x04, 0x17
        /*00ba*/ 	.short	(.L_443 - .L_442)
.L_442:
        /*00bc*/ 	.word	0x00000000
        /*00c0*/ 	.short	0x0000
        /*00c2*/ 	.short	0x0000
        /*00c4*/ 	.byte	0x00, 0xf0, 0x21, 0x00


	//----- nvinfo : EIATTR_SPARSE_MMA_MASK
	.align		4
.L_443:
        /*00c8*/ 	.byte	0x03, 0x50
        /*00ca*/ 	.short	0x0000


	//----- nvinfo : EIATTR_MAXREG_COUNT
	.align		4
        /*00cc*/ 	.byte	0x03, 0x1b
        /*00ce*/ 	.short	0x00a8


	//----- nvinfo : EIATTR_NUM_BARRIERS
	.align		4
        /*00d0*/ 	.byte	0x02, 0x4c
        /*00d2*/ 	.byte	0x01
	.zero		1


	//----- nvinfo : EIATTR_ANNOTATIONS
	.align		4
        /*00d4*/ 	.byte	0x04, 0x55
        /*00d6*/ 	.short	(.L_445 - .L_444)


	//   ....[0]....
.L_444:
        /* <DEDUP_REMOVED lines=48> */


	//----- nvinfo : EIATTR_MERCURY_ISA_VERSION
	.align		4
.L_445:
        /*03c8*/ 	.byte	0x03, 0x5f
        /*03ca*/ 	.short	0x0101


	//----- nvinfo : EIATTR_COOP_GROUP_MASK_REGIDS
	.align		4
        /*03cc*/ 	.byte	0x04, 0x29
        /*03ce*/ 	.short	(.L_447 - .L_446)


	//   ....[0]....
.L_446:
        /*03d0*/ 	.word	0xffffffff


	//   ....[1]....
        /*03d4*/ 	.word	0xffffffff


	//   ....[2]....
        /*03d8*/ 	.word	0xffffffff


	//   ....[3]....
        /*03dc*/ 	.word	0xffffffff


	//   ....[4]....
        /*03e0*/ 	.word	0xffffffff


	//   ....[5]....
        /*03e4*/ 	.word	0xffffffff


	//   ....[6]....
        /*03e8*/ 	.word	0xffffffff


	//   ....[7]....
        /*03ec*/ 	.word	0xffffffff


	//   ....[8]....
        /*03f0*/ 	.word	0xffffffff


	//   ....[9]....
        /*03f4*/ 	.word	0xffffffff


	//   ....[10]....
        /*03f8*/ 	.word	0x0500001e


	//   ....[11]....
        /*03fc*/ 	.word	0x0500001d


	//   ....[12]....
        /*0400*/ 	.word	0x0500001f


	//   ....[13]....
        /*0404*/ 	.word	0x05000020


	//   ....[14]....
        /*0408*/ 	.word	0x05000022


	//   ....[15]....
        /*040c*/ 	.word	0x05000021


	//   ....[16]....
        /*0410*/ 	.word	0x05000023


	//   ....[17]....
        /*0414*/ 	.word	0x05000018


	//   ....[18]....
        /*0418*/ 	.word	0x05000022


	//   ....[19]....
        /*041c*/ 	.word	0x05000021


	//   ....[20]....
        /*0420*/ 	.word	0x05000023


	//   ....[21]....
        /*0424*/ 	.word	0x05000028


	//   ....[22]....
        /*0428*/ 	.word	0x0500002a


	//   ....[23]....
        /*042c*/ 	.word	0x05000027


	//   ....[24]....
        /*0430*/ 	.word	0x05000029


	//   ....[25]....
        /*0434*/ 	.word	0x0500001c


	//   ....[26]....
        /*0438*/ 	.word	0x05000022


	//   ....[27]....
        /*043c*/ 	.word	0x05000021


	//   ....[28]....
        /*0440*/ 	.word	0x05000023


	//   ....[29]....
        /*0444*/ 	.word	0x05000028


	//   ....[30]....
        /*0448*/ 	.word	0x0500002a


	//   ....[31]....
        /*044c*/ 	.word	0x05000027


	//   ....[32]....
        /*0450*/ 	.word	0x05000029


	//   ....[33]....
        /*0454*/ 	.word	0x0500001c


	//   ....[34]....
        /*0458*/ 	.word	0x0500001c


	//   ....[35]....
        /*045c*/ 	.word	0x0500001d


	//   ....[36]....
        /*0460*/ 	.word	0x05000030


	//   ....[37]....
        /*0464*/ 	.word	0x0500001f


	//   ....[38]....
        /*0468*/ 	.word	0x0500001e


	//   ....[39]....
        /*046c*/ 	.word	0x0500002f


	//   ....[40]....
        /*0470*/ 	.word	0x0500001d


	//   ....[41]....
        /*0474*/ 	.word	0x05000032


	//   ....[42]....
        /*0478*/ 	.word	0x0500001c


	//   ....[43]....
        /*047c*/ 	.word	0x0500002f


	//   ....[44]....
        /*0480*/ 	.word	0x0500001e


	//   ....[45]....
        /*0484*/ 	.word	0x0500001f


	//   ....[46]....
        /*0488*/ 	.word	0x0500002e


	//   ....[47]....
        /*048c*/ 	.word	0x05000031


	//   ....[48]....
        /*0490*/ 	.word	0x0500001a


	//   ....[49]....
        /*0494*/ 	.word	0x0500002b


	//   ....[50]....
        /*0498*/ 	.word	0x0500001b


	//   ....[51]....
        /*049c*/ 	.word	0x0500002f


	//   ....[52]....
        /*04a0*/ 	.word	0x0500002e


	//   ....[53]....
        /*04a4*/ 	.word	0x05000032


	//   ....[54]....
        /*04a8*/ 	.word	0x05000029


	//   ....[55]....
        /*04ac*/ 	.word	0x0500002c


	//   ....[56]....
        /*04b0*/ 	.word	0x0500001e


	//   ....[57]....
        /*04b4*/ 	.word	0x0500001f


	//   ....[58]....
        /*04b8*/ 	.word	0x05000020


	//   ....[59]....
        /*04bc*/ 	.word	0x05000021


	//   ....[60]....
        /*04c0*/ 	.word	0x05000027


	//   ....[61]....
        /*04c4*/ 	.word	0x05000029


	//   ....[62]....
        /*04c8*/ 	.word	0x0500002e


	//   ....[63]....
        /*04cc*/ 	.word	0x0500002d


	//   ....[64]....
        /*04d0*/ 	.word	0x05000020


	//   ....[65]....
        /*04d4*/ 	.word	0x05000017


	//   ....[66]....
        /*04d8*/ 	.word	0x05000031


	//   ....[67]....
        /*04dc*/ 	.word	0x05000031


	//   ....[68]....
        /*04e0*/ 	.word	0x05000031


	//   ....[69]....
        /*04e4*/ 	.word	0x05000031


	//   ....[70]....
        /*04e8*/ 	.word	0x05000031


	//   ....[71]....
        /*04ec*/ 	.word	0x05000031


	//   ....[72]....
        /*04f0*/ 	.word	0x05000031


	//   ....[73]....
        /*04f4*/ 	.word	0x05000031


	//   ....[74]....
        /*04f8*/ 	.word	0x05000031


	//   ....[75]....
        /*04fc*/ 	.word	0x05000031


	//   ....[76]....
        /*0500*/ 	.word	0x05000031


	//   ....[77]....
        /*0504*/ 	.word	0x05000031


	//   ....[78]....
        /*0508*/ 	.word	0x05000031


	//   ....[79]....
        /*050c*/ 	.word	0x05000031


	//   ....[80]....
        /*0510*/ 	.word	0x05000031


	//   ....[81]....
        /*0514*/ 	.word	0x05000031


	//   ....[82]....
        /*0518*/ 	.word	0x05000031


	//   ....[83]....
        /*051c*/ 	.word	0x05000031


	//   ....[84]....
        /*0520*/ 	.word	0x05000031


	//   ....[85]....
        /*0524*/ 	.word	0x05000031


	//   ....[86]....
        /*0528*/ 	.word	0x05000031


	//   ....[87]....
        /*052c*/ 	.word	0x05000031


	//   ....[88]....
        /*0530*/ 	.word	0x05000031


	//   ....[89]....
        /*0534*/ 	.word	0x05000031


	//   ....[90]....
        /*0538*/ 	.word	0x05000031


	//   ....[91]....
        /*053c*/ 	.word	0x05000031


	//   ....[92]....
        /*0540*/ 	.word	0x05000031


	//   ....[93]....
        /*0544*/ 	.word	0x05000031


	//   ....[94]....
        /*0548*/ 	.word	0x05000031


	//   ....[95]....
        /*054c*/ 	.word	0x05000031


	//   ....[96]....
        /*0550*/ 	.word	0x05000031


	//   ....[97]....
        /*0554*/ 	.word	0x05000031


	//   ....[98]....
        /*0558*/ 	.word	0x05000031


	//   ....[99]....
        /*055c*/ 	.word	0x05000031


	//   ....[100]....
        /*0560*/ 	.word	0x05000031


	//   ....[101]....
        /*0564*/ 	.word	0x05000031


	//   ....[102]....
        /*0568*/ 	.word	0x05000031


	//   ....[103]....
        /*056c*/ 	.word	0x05000031


	//   ....[104]....
        /*0570*/ 	.word	0x05000031


	//   ....[105]....
        /*0574*/ 	.word	0x05000031


	//   ....[106]....
        /*0578*/ 	.word	0x05000031


	//   ....[107]....
        /*057c*/ 	.word	0x05000031


	//   ....[108]....
        /*0580*/ 	.word	0x05000031


	//   ....[109]....
        /*0584*/ 	.word	0x05000031


	//   ....[110]....
        /*0588*/ 	.word	0x05000031


	//   ....[111]....
        /*058c*/ 	.word	0x05000031


	//   ....[112]....
        /*0590*/ 	.word	0x05000031


	//   ....[113]....
        /*0594*/ 	.word	0x05000031


	//   ....[114]....
        /*0598*/ 	.word	0x05000031


	//   ....[115]....
        /*059c*/ 	.word	0x05000031


	//   ....[116]....
        /*05a0*/ 	.word	0x05000031


	//   ....[117]....
        /*05a4*/ 	.word	0x05000031


	//   ....[118]....
        /*05a8*/ 	.word	0x05000031


	//   ....[119]....
        /*05ac*/ 	.word	0x05000031


	//   ....[120]....
        /*05b0*/ 	.word	0x05000031


	//   ....[121]....
        /*05b4*/ 	.word	0x05000031


	//----- nvinfo : EIATTR_COOP_GROUP_INSTR_OFFSETS
	.align		4
.L_447:
        /*05b8*/ 	.byte	0x04, 0x28
        /*05ba*/ 	.short	(.L_449 - .L_448)


	//   ....[0]....
.L_448:
        /*05bc*/ 	.word	0x00004730


	//   ....[1]....
        /*05c0*/ 	.word	0x00004740


	//   ....[2]....
        /*05c4*/ 	.word	0x000047a0


	//   ....[3]....
        /*05c8*/ 	.word	0x000047b0


	//   ....[4]....
        /*05cc*/ 	.word	0x00005330


	//   ....[5]....
        /*05d0*/ 	.word	0x00005370


	//   ....[6]....
        /*05d4*/ 	.word	0x000053a0


	//   ....[7]....
        /*05d8*/ 	.word	0x000053c0


	//   ....[8]....
        /*05dc*/ 	.word	0x000053e0


	//   ....[9]....
        /*05e0*/ 	.word	0x000053f0


	//   ....[10]....
        /*05e4*/ 	.word	0x000085a0


	//   ....[11]....
        /*05e8*/ 	.word	0x000085d0


	//   ....[12]....
        /*05ec*/ 	.word	0x00008610


	//   ....[13]....
        /*05f0*/ 	.word	0x00008630


	//   ....[14]....
        /*05f4*/ 	.word	0x00008660


	//   ....[15]....
        /*05f8*/ 	.word	0x00008670


	//   ....[16]....
        /*05fc*/ 	.word	0x000086a0


	//   ....[17]....
        /*0600*/ 	.word	0x000086b0


	//   ....[18]....
        /*0604*/ 	.word	0x00008850


	//   ....[19]....
        /*0608*/ 	.word	0x00008880


	//   ....[20]....
        /*060c*/ 	.word	0x000088c0


	//   ....[21]....
        /*0610*/ 	.word	0x000088e0


	//   ....[22]....
        /*0614*/ 	.word	0x00008910


	//   ....[23]....
        /*0618*/ 	.word	0x00008920


	//   ....[24]....
        /*061c*/ 	.word	0x00008950


	//   ....[25]....
        /*0620*/ 	.word	0x00008960


	//   ....[26]....
        /*0624*/ 	.word	0x00008ab0


	//   ....[27]....
        /*0628*/ 	.word	0x00008ae0


	//   ....[28]....
        /*062c*/ 	.word	0x00008b20


	//   ....[29]....
        /*0630*/ 	.word	0x00008b40


	//   ....[30]....
        /*0634*/ 	.word	0x00008b70


	//   ....[31]....
        /*0638*/ 	.word	0x00008b80


	//   ....[32]....
        /*063c*/ 	.word	0x00008bb0


	//   ....[33]....
        /*0640*/ 	.word	0x00008bc0


	//   ....[34]....
        /*0644*/ 	.word	0x00008ee0


	//   ....[35]....
        /*0648*/ 	.word	0x00008f10


	//   ....[36]....
        /*064c*/ 	.word	0x00008f40


	//   ....[37]....
        /*0650*/ 	.word	0x00008f90


	//   ....[38]....
        /*0654*/ 	.word	0x00008fb0


	//   ....[39]....
        /*0658*/ 	.word	0x00008fe0


	//   ....[40]....
        /*065c*/ 	.word	0x00009000


	//   ....[41]....
        /*0660*/ 	.word	0x00009020


	//   ....[42]....
        /*0664*/ 	.word	0x00009040


	//   ....[43]....
        /*0668*/ 	.word	0x00009060


	//   ....[44]....
        /*066c*/ 	.word	0x00009080


	//   ....[45]....
        /*0670*/ 	.word	0x000090a0


	//   ....[46]....
        /*0674*/ 	.word	0x000090c0


	//   ....[47]....
        /*0678*/ 	.word	0x000090f0


	//   ....[48]....
        /*067c*/ 	.word	0x00009130


	//   ....[49]....
        /*0680*/ 	.word	0x00009150


	//   ....[50]....
        /*0684*/ 	.word	0x00009170


	//   ....[51]....
        /*0688*/ 	.word	0x00009190


	//   ....[52]....
        /*068c*/ 	.word	0x000091c0


	//   ....[53]....
        /*0690*/ 	.word	0x000091f0


	//   ....[54]....
        /*0694*/ 	.word	0x00009210


	//   ....[55]....
        /*0698*/ 	.word	0x00009230


	//   ....[56]....
        /*069c*/ 	.word	0x00009250


	//   ....[57]....
        /*06a0*/ 	.word	0x00009280


	//   ....[58]....
        /*06a4*/ 	.word	0x000092d0


	//   ....[59]....
        /*06a8*/ 	.word	0x00009300


	//   ....[60]....
        /*06ac*/ 	.word	0x00009330


	//   ....[61]....
        /*06b0*/ 	.word	0x00009360


	//   ....[62]....
        /*06b4*/ 	.word	0x00009390


	//   ....[63]....
        /*06b8*/ 	.word	0x000093c0


	//   ....[64]....
        /*06bc*/ 	.word	0x000094f0


	//   ....[65]....
        /*06c0*/ 	.word	0x00009540


	//   ....[66]....
        /*06c4*/ 	.word	0x00009670


	//   ....[67]....
        /*06c8*/ 	.word	0x000096c0


	//   ....[68]....
        /*06cc*/ 	.word	0x00009730


	//   ....[69]....
        /*06d0*/ 	.word	0x00009790


	//   ....[70]....
        /*06d4*/ 	.word	0x00009800


	//   ....[71]....
        /*06d8*/ 	.word	0x00009860


	//   ....[72]....
        /*06dc*/ 	.word	0x000098d0


	//   ....[73]....
        /*06e0*/ 	.word	0x00009930


	//   ....[74]....
        /*06e4*/ 	.word	0x000099e0


	//   ....[75]....
        /*06e8*/ 	.word	0x00009a70


	//   ....[76]....
        /*06ec*/ 	.word	0x00009ae0


	//   ....[77]....
        /*06f0*/ 	.word	0x00009b40


	//   ....[78]....
        /*06f4*/ 	.word	0x00009bb0


	//   ....[79]....
        /*06f8*/ 	.word	0x00009c10


	//   ....[80]....
        /*06fc*/ 	.word	0x00009c80


	//   ....[81]....
        /*0700*/ 	.word	0x00009ce0


	//   ....[82]....
        /*0704*/ 	.word	0x00009d90


	//   ....[83]....
        /*0708*/ 	.word	0x00009e20


	//   ....[84]....
        /*070c*/ 	.word	0x00009e90


	//   ....[85]....
        /*0710*/ 	.word	0x00009ef0


	//   ....[86]....
        /*0714*/ 	.word	0x00009f60


	//   ....[87]....
        /*0718*/ 	.word	0x00009fc0


	//   ....[88]....
        /*071c*/ 	.word	0x0000a030


	//   ....[89]....
        /*0720*/ 	.word	0x0000a090


	//   ....[90]....
        /*0724*/ 	.word	0x0000a140


	//   ....[91]....
        /*0728*/ 	.word	0x0000a220


	//   ....[92]....
        /*072c*/ 	.word	0x0000a340


	//   ....[93]....
        /*0730*/ 	.word	0x0000a3c0


	//   ....[94]....
        /*0734*/ 	.word	0x0000a460


	//   ....[95]....
        /*0738*/ 	.word	0x0000a4c0


	//   ....[96]....
        /*073c*/ 	.word	0x0000a540


	//   ....[97]....
        /*0740*/ 	.word	0x0000a610


	//   ....[98]....
        /*0744*/ 	.word	0x0000a690


	//   ....[99]....
        /*0748*/ 	.word	0x0000a730


	//   ....[100]....
        /*074c*/ 	.word	0x0000a7f0


	//   ....[101]....
        /*0750*/ 	.word	0x0000a850


	//   ....[102]....
        /*0754*/ 	.word	0x0000a8c0


	//   ....[103]....
        /*0758*/ 	.word	0x0000a920


	//   ....[104]....
        /*075c*/ 	.word	0x0000a990


	//   ....[105]....
        /*0760*/ 	.word	0x0000a9f0


	//   ....[106]....
        /*0764*/ 	.word	0x0000aa70


	//   ....[107]....
        /*0768*/ 	.word	0x0000aaf0


	//   ....[108]....
        /*076c*/ 	.word	0x0000ab60


	//   ....[109]....
        /*0770*/ 	.word	0x0000abc0


	//   ....[110]....
        /*0774*/ 	.word	0x0000ac30


	//   ....[111]....
        /*0778*/ 	.word	0x0000ac90


	//   ....[112]....
        /*077c*/ 	.word	0x0000ad00


	//   ....[113]....
        /*0780*/ 	.word	0x0000ad60


	//   ....[114]....
        /*0784*/ 	.word	0x0000adc0


	//   ....[115]....
        /*0788*/ 	.word	0x0000ae30


	//   ....[116]....
        /*078c*/ 	.word	0x0000aea0


	//   ....[117]....
        /*0790*/ 	.word	0x0000af00


	//   ....[118]....
        /*0794*/ 	.word	0x0000af70


	//   ....[119]....
        /*0798*/ 	.word	0x0000afd0


	//   ....[120]....
        /*079c*/ 	.word	0x0000b090


	//   ....[121]....
        /*07a0*/ 	.word	0x0000b120


	//----- nvinfo : EIATTR_EXIT_INSTR_OFFSETS
	.align		4
.L_449:
        /*07a4*/ 	.byte	0x04, 0x1c
        /*07a6*/ 	.short	(.L_451 - .L_450)


	//   ....[0]....
.L_450:
        /*07a8*/ 	.word	0x00007550


	//   ....[1]....
        /*07ac*/ 	.word	0x00009610


	//----- nvinfo : EIATTR_MAX_THREADS
	.align		4
.L_451:
        /*07b0*/ 	.byte	0x04, 0x05
        /*07b2*/ 	.short	(.L_453 - .L_452)
.L_452:
        /*07b4*/ 	.word	0x00000140
        /*07b8*/ 	.word	0x00000001
        /*07bc*/ 	.word	0x00000001


	//----- nvinfo : EIATTR_CRS_STACK_SIZE
	.align		4
.L_453:
        /*07c0*/ 	.byte	0x04, 0x1e
        /*07c2*/ 	.short	(.L_455 - .L_454)
.L_454:
        /*07c4*/ 	.word	0x00000000


	//----- nvinfo : EIATTR_CBANK_PARAM_SIZE
	.align		4
.L_455:
        /*07c8*/ 	.byte	0x03, 0x19
        /*07ca*/ 	.short	0x0060


	//----- nvinfo : EIATTR_PARAM_CBANK
	.align		4
        /*07cc*/ 	.byte	0x04, 0x0a
        /*07ce*/ 	.short	(.L_457 - .L_456)
	.align		4
.L_456:
        /*07d0*/ 	.word	index@(.nv.constant0._ZN13group_norm_v218gn_bwd_cuda_kernelI13__nv_bfloat16Li320ELi1ELi32ELi10ELi4096ELb0ELb1ELi64ELi320ELi320ELi4ELb1ELi2ELb0ELb0ELNS_15WgradSyncMethodE3ENS_16CompileConditionILi900EEEEEvPT_S6_S6_PKS5_S8_S8_S8_PKfflPfPj)
        /*07d4*/ 	.short	0x0210
        /*07d6*/ 	.short	0x0060


	//----- nvinfo : EIATTR_SW_WAR
	.align		4
.L_457:
        /*07d8*/ 	.byte	0x04, 0x36
        /*07da*/ 	.short	(.L_459 - .L_458)
.L_458:
        /*07dc*/ 	.word	0x00000008
.L_459:


//--------------------- .nv.info._ZN13group_norm_v218gn_bwd_cuda_kernelI13__nv_bfloat16Li320ELi2ELi32ELi10ELi4096ELb0ELb1ELi32ELi320ELi320ELi4ELb1ELi2ELb0ELb0ELNS_15WgradSyncMethodE3ENS_16CompileConditionILi900EEEEEvPT_S6_S6_PKS5_S8_S8_S8_PKfflPfPj --------------------------
	.section	.nv.info._ZN13group_norm_v218gn_bwd_cuda_kernelI13__nv_bfloat16Li320ELi2ELi32ELi10ELi4096ELb0ELb1ELi32ELi320ELi320ELi4ELb1ELi2ELb0ELb0ELNS_15WgradSyncMethodE3ENS_16CompileConditionILi900EEEEEvPT_S6_S6_PKS5_S8_S8_S8_PKfflPfPj,"",@"SHT_CUDA_INFO"
	.sectionflags	@""
	.align	4


	//----- nvinfo : EIATTR_CUDA_API_VERSION
	.align		4
        /*0000*/ 	.byte	0x04, 0x37
        /*0002*/ 	.short	(.L_461 - .L_460)
.L_460:
        /*0004*/ 	.word	0x00000082


	//----- nvinfo : EIATTR_KPARAM_INFO
	.align		4
.L_461:
        /*0008*/ 	.byte	0x04, 0x17
        /*000a*/ 	.short	(.L_463 - .L_462)
.L_462:
        /*000c*/ 	.word	0x00000000
        /*0010*/ 	.short	0x000b
        /*0012*/ 	.short	0x0058
        /*0014*/ 	.byte	0x00, 0xf0, 0x21, 0x00


	//----- nvinfo : EIATTR_KPARAM_INFO
	.align		4
.L_463:
        /*0018*/ 	.byte	0x04, 0x17
        /*001a*/ 	.short	(.L_465 - .L_464)
.L_464:
        /*001c*/ 	.word	0x00000000
        /*0020*/ 	.short	0x000a
        /*0022*/ 	.short	0x0050
        /*0024*/ 	.byte	0x00, 0xf0, 0x21, 0x00


	//----- nvinfo : EIATTR_KPARAM_INFO
	.align		4
.L_465:
        /*0028*/ 	.byte	0x04, 0x17
        /*002a*/ 	.short	(.L_467 - .L_466)
.L_466:
        /*002c*/ 	.word	0x00000000
        /*0030*/ 	.short	0x0009
        /*0032*/ 	.short	0x0048
        /*0034*/ 	.byte	0x00, 0xf0, 0x21, 0x00


	//----- nvinfo : EIATTR_KPARAM_INFO
	.align		4
.L_467:
        /*0038*/ 	.byte	0x04, 0x17
        /*003a*/ 	.short	(.L_469 - .L_468)
.L_468:
        /*003c*/ 	.word	0x00000000
        /*0040*/ 	.short	0x0008
        /*0042*/ 	.short	0x0040
        /*0044*/ 	.byte	0x00, 0xf0, 0x11, 0x00


	//----- nvinfo : EIATTR_KPARAM_INFO
	.align		4
.L_469:
        /*0048*/ 	.byte	0x04, 0x17
        /*004a*/ 	.short	(.L_471 - .L_470)
.L_470:
        /*004c*/ 	.word	0x00000000
        /*0050*/ 	.short	0x0007
        /*0052*/ 	.short	0x0038
        /*0054*/ 	.byte	0x00, 0xf0, 0x21, 0x00


	//----- nvinfo : EIATTR_KPARAM_INFO
	.align		4
.L_471:
        /*0058*/ 	.byte	0x04, 0x17
        /*005a*/ 	.short	(.L_473 - .L_472)
.L_472:
        /*005c*/ 	.word	0x00000000
        /*0060*/ 	.short	0x0006
        /*0062*/ 	.short	0x0030
        /*0064*/ 	.byte	0x00, 0xf0, 0x21, 0x00


	//----- nvinfo : EIATTR_KPARAM_INFO
	.align		4
.L_473:
        /*0068*/ 	.byte	0x04, 0x17
        /*006a*/ 	.short	(.L_475 - .L_474)
.L_474:
        /*006c*/ 	.word	0x00000000
        /*0070*/ 	.short	0x0005
        /*0072*/ 	.short	0x0028
        /*0074*/ 	.byte	0x00, 0xf0, 0x21, 0x00


	//----- nvinfo : EIATTR_KPARAM_INFO
	.align		4
.L_475:
        /*0078*/ 	.byte	0x04, 0x17
        /*007a*/ 	.short	(.L_477 - .L_476)
.L_476:
        /*007c*/ 	.word	0x00000000
        /*0080*/ 	.short	0x0004
        /*0082*/ 	.short	0x0020
        /*0084*/ 	.byte	0x00, 0xf0, 0x21, 0x00


	//----- nvinfo : EIATTR_KPARAM_INFO
	.align		4
.L_477:
        /*0088*/ 	.byte	0x04, 0x17
        /*008a*/ 	.short	(.L_479 - .L_478)
.L_478:
        /*008c*/ 	.word	0x00000000
        /*0090*/ 	.short	0x0003
        /*0092*/ 	.short	0x0018
        /*0094*/ 	.byte	0x00, 0xf0, 0x21, 0x00


	//----- nvinfo : EIATTR_KPARAM_INFO
	.align		4
.L_479:
        /*0098*/ 	.byte	0x04, 0x17
        /*009a*/ 	.short	(.L_481 - .L_480)
.L_480:
        /*009c*/ 	.word	0x00000000
        /*00a0*/ 	.short	0x0002
        /*00a2*/ 	.short	0x0010
        /*00a4*/ 	.byte	0x00, 0xf0, 0x21, 0x00


	//----- nvinfo : EIATTR_KPARAM_INFO
	.align		4
.L_481:
        /*00a8*/ 	.byte	0x04, 0x17
        /*00aa*/ 	.short	(.L_483 - .L_482)
.L_482:
        /*00ac*/ 	.word	0x00000000
        /*00b0*/ 	.short	0x0001
        /*00b2*/ 	.short	0x0008
        /*00b4*/ 	.byte	0x00, 0xf0, 0x21, 0x00


	//----- nvinfo : EIATTR_KPARAM_INFO
	.align		4
.L_483:
        /*00b8*/ 	.byte	0x04, 0x17
        /*00ba*/ 	.short	(.L_485 - .L_484)
.L_484:
        /*00bc*/ 	.word	0x00000000
        /*00c0*/ 	.short	0x0000
        /*00c2*/ 	.short	0x0000
        /*00c4*/ 	.byte	0x00, 0xf0, 0x21, 0x00


	//----- nvinfo : EIATTR_SPARSE_MMA_MASK
	.align		4
.L_485:
        /*00c8*/ 	.byte	0x03, 0x50
        /*00ca*/ 	.short	0x0000


	//----- nvinfo : EIATTR_MAXREG_COUNT
	.align		4
        /*00cc*/ 	.byte	0x03, 0x1b
        /*00ce*/ 	.short	0x0060


	//----- nvinfo : EIATTR_NUM_BARRIERS
	.align		4
        /*00d0*/ 	.byte	0x02, 0x4c
        /*00d2*/ 	.byte	0x01
	.zero		1


	//----- nvinfo : EIATTR_ANNOTATIONS
	.align		4
        /*00d4*/ 	.byte	0x04, 0x55
        /*00d6*/ 	.short	(.L_487 - .L_486)


	//   ....[0]....
.L_486:
        /* <DEDUP_REMOVED lines=28> */


	//----- nvinfo : EIATTR_MERCURY_ISA_VERSION
	.align		4
.L_487:
        /*0288*/ 	.byte	0x03, 0x5f
        /*028a*/ 	.short	0x0101


	//----- nvinfo : EIATTR_COOP_GROUP_MASK_REGIDS
	.align		4
        /*028c*/ 	.byte	0x04, 0x29
        /*028e*/ 	.short	(.L_489 - .L_488)


	//   ....[0]....
.L_488:
        /*0290*/ 	.word	0xffffffff


	//   ....[1]....
        /*0294*/ 	.word	0xffffffff


	//   ....[2]....
        /*0298*/ 	.word	0xffffffff


	//   ....[3]....
        /*029c*/ 	.word	0xffffffff


	//   ....[4]....
        /*02a0*/ 	.word	0xffffffff


	//   ....[5]....
        /*02a4*/ 	.word	0xffffffff


	//   ....[6]....
        /*02a8*/ 	.word	0xffffffff


	//   ....[7]....
        /*02ac*/ 	.word	0xffffffff


	//   ....[8]....
        /*02b0*/ 	.word	0xffffffff


	//   ....[9]....
        /*02b4*/ 	.word	0xffffffff


	//   ....[10]....
        /*02b8*/ 	.word	0x05000007


	//   ....[11]....
        /*02bc*/ 	.word	0x05000006


	//   ....[12]....
        /*02c0*/ 	.word	0x05000008


	//   ....[13]....
        /*02c4*/ 	.word	0x05000009


	//   ....[14]....
        /*02c8*/ 	.word	0x0500000b


	//   ....[15]....
        /*02cc*/ 	.word	0x05000002


	//   ....[16]....
        /*02d0*/ 	.word	0x05000006


	//   ....[17]....
        /*02d4*/ 	.word	0x05000003


	//   ....[18]....
        /*02d8*/ 	.word	0x05000007


	//   ....[19]....
        /*02dc*/ 	.word	0x05000009


	//   ....[20]....
        /*02e0*/ 	.word	0x05000006


	//   ....[21]....
        /*02e4*/ 	.word	0x05000008


	//   ....[22]....
        /*02e8*/ 	.word	0x0500000b


	//   ....[23]....
        /*02ec*/ 	.word	0x05000007


	//   ....[24]....
        /*02f0*/ 	.word	0x0500000c


	//   ....[25]....
        /*02f4*/ 	.word	0x05000006


	//   ....[26]....
        /*02f8*/ 	.word	0x05000007


	//   ....[27]....
        /*02fc*/ 	.word	0x05000009


	//   ....[28]....
        /*0300*/ 	.word	0x05000006


	//   ....[29]....
        /*0304*/ 	.word	0x05000008


	//   ....[30]....
        /*0308*/ 	.word	0x0500000b


	//   ....[31]....
        /*030c*/ 	.word	0x05000007


	//   ....[32]....
        /*0310*/ 	.word	0x0500000c


	//   ....[33]....
        /*0314*/ 	.word	0x05000006


	//   ....[34]....
        /*0318*/ 	.word	0x05000006


	//   ....[35]....
        /*031c*/ 	.word	0x0500000b


	//   ....[36]....
        /*0320*/ 	.word	0x05000007


	//   ....[37]....
        /*0324*/ 	.word	0x0500000f


	//   ....[38]....
        /*0328*/ 	.word	0x0500001d


	//   ....[39]....
        /*032c*/ 	.word	0x05000011


	//   ....[40]....
        /*0330*/ 	.word	0x05000009


	//   ....[41]....
        /*0334*/ 	.word	0x05000007


	//   ....[42]....
        /*0338*/ 	.word	0x0500000b


	//   ....[43]....
        /*033c*/ 	.word	0x05000006


	//   ....[44]....
        /*0340*/ 	.word	0x0500000e


	//   ....[45]....
        /*0344*/ 	.word	0x05000008


	//   ....[46]....
        /*0348*/ 	.word	0x0500000c


	//   ....[47]....
        /*034c*/ 	.word	0x0500000a


	//   ....[48]....
        /*0350*/ 	.word	0x05000004


	//   ....[49]....
        /*0354*/ 	.word	0x05000018


	//   ....[50]....
        /*0358*/ 	.word	0x0500001a


	//   ....[51]....
        /*035c*/ 	.word	0x05000005


	//   ....[52]....
        /*0360*/ 	.word	0x05000013


	//   ....[53]....
        /*0364*/ 	.word	0x05000015


	//   ....[54]....
        /*0368*/ 	.word	0x05000019


	//   ....[55]....
        /*036c*/ 	.word	0x05000007


	//   ....[56]....
        /*0370*/ 	.word	0x0500000f


	//   ....[57]....
        /*0374*/ 	.word	0x0500001b


	//   ....[58]....
        /*0378*/ 	.word	0x05000011


	//   ....[59]....
        /*037c*/ 	.word	0x05000013


	//   ....[60]....
        /*0380*/ 	.word	0x05000015


	//   ....[61]....
        /*0384*/ 	.word	0x05000012


	//   ....[62]....
        /*0388*/ 	.word	0x05000019


	//   ....[63]....
        /*038c*/ 	.word	0x0500001d


	//   ....[64]....
        /*0390*/ 	.word	0x0500000d


	//   ....[65]....
        /*0394*/ 	.word	0x05000009


	//   ....[66]....
        /*0398*/ 	.word	0x05000006


	//   ....[67]....
        /*039c*/ 	.word	0x05000006


	//   ....[68]....
        /*03a0*/ 	.word	0x05000006


	//   ....[69]....
        /*03a4*/ 	.word	0x05000006


	//   ....[70]....
        /*03a8*/ 	.word	0x05000006


	//   ....[71]....
        /*03ac*/ 	.word	0x05000006


	//   ....[72]....
        /*03b0*/ 	.word	0x05000006


	//   ....[73]....
        /*03b4*/ 	.word	0x05000006


	//   ....[74]....
        /*03b8*/ 	.word	0x05000006


	//   ....[75]....
        /*03bc*/ 	.word	0x05000006


	//   ....[76]....
        /*03c0*/ 	.word	0x05000006


	//   ....[77]....
        /*03c4*/ 	.word	0x05000006


	//   ....[78]....
        /*03c8*/ 	.word	0x05000006


	//   ....[79]....
        /*03cc*/ 	.word	0x05000006


	//   ....[80]....
        /*03d0*/ 	.word	0x05000006


	//   ....[81]....
        /*03d4*/ 	.word	0x05000006


	//   ....[82]....
        /*03d8*/ 	.word	0x05000006


	//   ....[83]....
        /*03dc*/ 	.word	0x05000006


	//   ....[84]....
        /*03e0*/ 	.word	0x05000006


	//   ....[85]....
        /*03e4*/ 	.word	0x05000006


	//   ....[86]....
        /*03e8*/ 	.word	0x05000006


	//   ....[87]....
        /*03ec*/ 	.word	0x05000006


	//   ....[88]....
        /*03f0*/ 	.word	0x05000006


	//   ....[89]....
        /*03f4*/ 	.word	0x05000006


	//   ....[90]....
        /*03f8*/ 	.word	0x05000006


	//   ....[91]....
        /*03fc*/ 	.word	0x05000006


	//   ....[92]....
        /*0400*/ 	.word	0x05000006


	//   ....[93]....
        /*0404*/ 	.word	0x05000006


	//   ....[94]....
        /*0408*/ 	.word	0x05000006


	//   ....[95]....
        /*040c*/ 	.word	0x05000006


	//   ....[96]....
        /*0410*/ 	.word	0x05000006


	//   ....[97]....
        /*0414*/ 	.word	0x05000006


	//   ....[98]....
        /*0418*/ 	.word	0x05000006


	//   ....[99]....
        /*041c*/ 	.word	0x05000006


	//   ....[100]....
        /*0420*/ 	.word	0x05000006


	//   ....[101]....
        /*0424*/ 	.word	0x05000006


	//   ....[102]....
        /*0428*/ 	.word	0x05000006


	//   ....[103]....
        /*042c*/ 	.word	0x05000006


	//   ....[104]....
        /*0430*/ 	.word	0x05000006


	//   ....[105]....
        /*0434*/ 	.word	0x05000006


	//   ....[106]....
        /*0438*/ 	.word	0x05000006


	//   ....[107]....
        /*043c*/ 	.word	0x05000006


	//   ....[108]....
        /*0440*/ 	.word	0x05000006


	//   ....[109]....
        /*0444*/ 	.word	0x05000006


	//   ....[110]....
        /*0448*/ 	.word	0x05000006


	//   ....[111]....
        /*044c*/ 	.word	0x05000006


	//   ....[112]....
        /*0450*/ 	.word	0x05000006


	//   ....[113]....
        /*0454*/ 	.word	0x05000006


	//   ....[114]....
        /*0458*/ 	.word	0x05000006


	//   ....[115]....
        /*045c*/ 	.word	0x05000006


	//   ....[116]....
        /*0460*/ 	.word	0x05000006


	//   ....[117]....
        /*0464*/ 	.word	0x05000006


	//   ....[118]....
        /*0468*/ 	.word	0x05000006


	//   ....[119]....
        /*046c*/ 	.word	0x05000006


	//   ....[120]....
        /*0470*/ 	.word	0x05000006


	//   ....[121]....
        /*0474*/ 	.word	0x05000006


	//----- nvinfo : EIATTR_COOP_GROUP_INSTR_OFFSETS
	.align		4
.L_489:
        /*0478*/ 	.byte	0x04, 0x28
        /*047a*/ 	.short	(.L_491 - .L_490)


	//   ....[0]....
.L_490:
        /*047c*/ 	.word	0x00002ad0


	//   ....[1]....
        /*0480*/ 	.word	0x00002b10


	//   ....[2]....
        /*0484*/ 	.word	0x00002b60


	//   ....[3]....
        /*0488*/ 	.word	0x00002b70


	//   ....[4]....
        /*048c*/ 	.word	0x000037d0


	//   ....[5]....
        /*0490*/ 	.word	0x00003810


	//   ....[6]....
        /*0494*/ 	.word	0x00003840


	//   ....[7]....
        /*0498*/ 	.word	0x00003860


	//   ....[8]....
        /*049c*/ 	.word	0x00003880


	//   ....[9]....
        /*04a0*/ 	.word	0x000038a0


	//   ....[10]....
        /*04a4*/ 	.word	0x00005b10


	//   ....[11]....
        /*04a8*/ 	.word	0x00005b30


	//   ....[12]....
        /*04ac*/ 	.word	0x00005b70


	//   ....[13]....
        /*04b0*/ 	.word	0x00005b90


	//   ....[14]....
        /*04b4*/ 	.word	0x00005bc0


	//   ....[15]....
        /*04b8*/ 	.word	0x00005bd0


	//   ....[16]....
        /*04bc*/ 	.word	0x00005c00


	//   ....[17]....
        /*04c0*/ 	.word	0x00005c10


	//   ....[18]....
        /*04c4*/ 	.word	0x00005db0


	//   ....[19]....
        /*04c8*/ 	.word	0x00005dd0


	//   ....[20]....
        /*04cc*/ 	.word	0x00005e00


	//   ....[21]....
        /*04d0*/ 	.word	0x00005e20


	//   ....[22]....
        /*04d4*/ 	.word	0x00005e50


	//   ....[23]....
        /*04d8*/ 	.word	0x00005e60


	//   ....[24]....
        /*04dc*/ 	.word	0x00005e90


	//   ....[25]....
        /*04e0*/ 	.word	0x00005ea0


	//   ....[26]....
        /*04e4*/ 	.word	0x00005fe0


	//   ....[27]....
        /*04e8*/ 	.word	0x00006000


	//   ....[28]....
        /*04ec*/ 	.word	0x00006030


	//   ....[29]....
        /*04f0*/ 	.word	0x00006050


	//   ....[30]....
        /*04f4*/ 	.word	0x00006080


	//   ....[31]....
        /*04f8*/ 	.word	0x00006090


	//   ....[32]....
        /*04fc*/ 	.word	0x000060c0


	//   ....[33]....
        /*0500*/ 	.word	0x000060d0


	//   ....[34]....
        /*0504*/ 	.word	0x00006400


	//   ....[35]....
        /*0508*/ 	.word	0x00006440


	//   ....[36]....
        /*050c*/ 	.word	0x00006460


	//   ....[37]....
        /*0510*/ 	.word	0x000064a0


	//   ....[38]....
        /*0514*/ 	.word	0x000064d0


	//   ....[39]....
        /*0518*/ 	.word	0x000064f0


	//   ....[40]....
        /*051c*/ 	.word	0x00006510


	//   ....[41]....
        /*0520*/ 	.word	0x00006540


	//   ....[42]....
        /*0524*/ 	.word	0x00006560


	//   ....[43]....
        /*0528*/ 	.word	0x00006580


	//   ....[44]....
        /*052c*/ 	.word	0x000065a0


	//   ....[45]....
        /*0530*/ 	.word	0x000065c0


	//   ....[46]....
        /*0534*/ 	.word	0x000065f0


	//   ....[47]....
        /*0538*/ 	.word	0x00006600


	//   ....[48]....
        /*053c*/ 	.word	0x00006630


	//   ....[49]....
        /*0540*/ 	.word	0x00006680


	//   ....[50]....
        /*0544*/ 	.word	0x000066b0


	//   ....[51]....
        /*0548*/ 	.word	0x000066e0


	//   ....[52]....
        /*054c*/ 	.word	0x00006710


	//   ....[53]....
        /*0550*/ 	.word	0x00006730


	//   ....[54]....
        /*0554*/ 	.word	0x00006750


	//   ....[55]....
        /*0558*/ 	.word	0x00006760


	//   ....[56]....
        /*055c*/ 	.word	0x00006790


	//   ....[57]....
        /*0560*/ 	.word	0x000067d0


	//   ....[58]....
        /*0564*/ 	.word	0x00006810


	//   ....[59]....
        /*0568*/ 	.word	0x000068a0


	//   ....[60]....
        /*056c*/ 	.word	0x000068c0


	//   ....[61]....
        /*0570*/ 	.word	0x000068e0


	//   ....[62]....
        /*0574*/ 	.word	0x00006900


	//   ....[63]....
        /*0578*/ 	.word	0x00006930


	//   ....[64]....
        /*057c*/ 	.word	0x00006970


	//   ....[65]....
        /*0580*/ 	.word	0x00006a90


	//   ....[66]....
        /*0584*/ 	.word	0x00006bb0


	//   ....[67]....
        /*0588*/ 	.word	0x00006c00


	//   ....[68]....
        /*058c*/ 	.word	0x00006c70


	//   ....[69]....
        /*0590*/ 	.word	0x00006cd0


	//   ....[70]....
        /*0594*/ 	.word	0x00006d40


	//   ....[71]....
        /*0598*/ 	.word	0x00006da0


	//   ....[72]....
        /*059c*/ 	.word	0x00006e10


	//   ....[73]....
        /*05a0*/ 	.word	0x00006e70


	//   ....[74]....
        /*05a4*/ 	.word	0x00006f10


	//   ....[75]....
        /*05a8*/ 	.word	0x00006fa0


	//   ....[76]....
        /*05ac*/ 	.word	0x00007010


	//   ....[77]....
        /*05b0*/ 	.word	0x00007070


	//   ....[78]....
        /*05b4*/ 	.word	0x000070e0


	//   ....[79]....
        /*05b8*/ 	.word	0x00007140


	//   ....[80]....
        /*05bc*/ 	.word	0x000071b0


	//   ....[81]....
        /*05c0*/ 	.word	0x00007210


	//   ....[82]....
        /*05c4*/ 	.word	0x000072b0


	//   ....[83]....
        /*05c8*/ 	.word	0x00007340


	//   ....[84]....
        /*05cc*/ 	.word	0x000073b0


	//   ....[85]....
        /*05d0*/ 	.word	0x00007410


	//   ....[86]....
        /*05d4*/ 	.word	0x00007480


	//   ....[87]....
        /*05d8*/ 	.word	0x000074e0


	//   ....[88]....
        /*05dc*/ 	.word	0x00007550


	//   ....[89]....
        /*05e0*/ 	.word	0x000075b0


	//   ....[90]....
        /*05e4*/ 	.word	0x00007650


	//   ....[91]....
        /*05e8*/ 	.word	0x00007710


	//   ....[92]....
        /*05ec*/ 	.word	0x00007810


	//   ....[93]....
        /*05f0*/ 	.word	0x00007860


	//   ....[94]....
        /*05f4*/ 	.word	0x00007900


	//   ....[95]....
        /*05f8*/ 	.word	0x00007960


	//   ....[96]....
        /*05fc*/ 	.word	0x00007a10


	//   ....[97]....
        /*0600*/ 	.word	0x00007a70


	//   ....[98]....
        /*0604*/ 	.word	0x00007b10


	//   ....[99]....
        /*0608*/ 	.word	0x00007b70


	//   ....[100]....
        /*060c*/ 	.word	0x00007be0


	//   ....[101]....
        /*0610*/ 	.word	0x00007c40


	//   ....[102]....
        /*0614*/ 	.word	0x00007cb0


	//   ....[103]....
        /*0618*/ 	.word	0x00007d10


	//   ....[104]....
        /*061c*/ 	.word	0x00007d80


	//   ....[105]....
        /*0620*/ 	.word	0x00007e30


	//   ....[106]....
        /*0624*/ 	.word	0x00007ea0


	//   ....[107]....
        /*0628*/ 	.word	0x00007f00


	//   ....[108]....
        /*062c*/ 	.word	0x00007f70


	//   ....[109]....
        /*0630*/ 	.word	0x00007fd0


	//   ....[110]....
        /*0634*/ 	.word	0x00008070


	//   ....[111]....
        /*0638*/ 	.word	0x000080e0


	//   ....[112]....
        /*063c*/ 	.word	0x00008180


	//   ....[113]....
        /*0640*/ 	.word	0x000081e0


	//   ....[114]....
        /*0644*/ 	.word	0x00008240


	//   ....[115]....
        /*0648*/ 	.word	0x00008290


	//   ....[116]....
        /*064c*/ 	.word	0x00008300


	//   ....[117]....
        /*0650*/ 	.word	0x00008360


	//   ....[118]....
        /*0654*/ 	.word	0x000083d0


	//   ....[119]....
        /*0658*/ 	.word	0x00008430


	//   ....[120]....
        /*065c*/ 	.word	0x00008570


	//   ....[121]....
        /*0660*/ 	.word	0x00008640


	//----- nvinfo : EIATTR_EXIT_INSTR_OFFSETS
	.align		4
.L_491:
        /*0664*/ 	.byte	0x04, 0x1c
        /*0666*/ 	.short	(.L_493 - .L_492)


	//   ....[0]....
.L_492:
        /*0668*/ 	.word	0x00004ab0


	//   ....[1]....
        /*066c*/ 	.word	0x00006b50


	//----- nvinfo : EIATTR_MAX_THREADS
	.align		4
.L_493:
        /*0670*/ 	.byte	0x04, 0x05
        /*0672*/ 	.short	(.L_495 - .L_494)
.L_494:
        /*0674*/ 	.word	0x00000140
        /*0678*/ 	.word	0x00000001
        /*067c*/ 	.word	0x00000001


	//----- nvinfo : EIATTR_CRS_STACK_SIZE
	.align		4
.L_495:
        /*0680*/ 	.byte	0x04, 0x1e
        /*0682*/ 	.short	(.L_497 - .L_496)
.L_496:
        /*0684*/ 	.word	0x00000000


	//----- nvinfo : EIATTR_CBANK_PARAM_SIZE
	.align		4
.L_497:
        /*0688*/ 	.byte	0x03, 0x19
        /*068a*/ 	.short	0x0060


	//----- nvinfo : EIATTR_PARAM_CBANK
	.align		4
        /*068c*/ 	.byte	0x04, 0x0a
        /*068e*/ 	.short	(.L_499 - .L_498)
	.align		4
.L_498:
        /*0690*/ 	.word	index@(.nv.constant0._ZN13group_norm_v218gn_bwd_cuda_kernelI13__nv_bfloat16Li320ELi2ELi32ELi10ELi4096ELb0ELb1ELi32ELi320ELi320ELi4ELb1ELi2ELb0ELb0ELNS_15WgradSyncMethodE3ENS_16CompileConditionILi900EEEEEvPT_S6_S6_PKS5_S8_S8_S8_PKfflPfPj)
        /*0694*/ 	.short	0x0210
        /*0696*/ 	.short	0x0060


	//----- nvinfo : EIATTR_SW_WAR
	.align		4
.L_499:
        /*0698*/ 	.byte	0x04, 0x36
        /*069a*/ 	.short	(.L_501 - .L_500)
.L_500:
        /*069c*/ 	.word	0x00000008
.L_501:


//--------------------- .nv.info._ZN13group_norm_v218gn_bwd_cuda_kernelI13__nv_bfloat16Li320ELi3ELi32ELi10ELi4096ELb0ELb1ELi32ELi320ELi320ELi4ELb1ELi2ELb0ELb0ELNS_15WgradSyncMethodE3ENS_16CompileConditionILi900EEEEEvPT_S6_S6_PKS5_S8_S8_S8_PKfflPfPj --------------------------
	.section	.nv.info._ZN13group_norm_v218gn_bwd_cuda_kernelI13__nv_bfloat16Li320ELi3ELi32ELi10ELi4096ELb0ELb1ELi32ELi320ELi320ELi4ELb1ELi2ELb0ELb0ELNS_15WgradSyncMethodE3ENS_16CompileConditionILi900EEEEEvPT_S6_S6_PKS5_S8_S8_S8_PKfflPfPj,"",@"SHT_CUDA_INFO"
	.sectionflags	@""
	.align	4


	//----- nvinfo : EIATTR_CUDA_API_VERSION
	.align		4
        /*0000*/ 	.byte	0x04, 0x37
        /*0002*/ 	.short	(.L_503 - .L_502)
.L_502:
        /*0004*/ 	.word	0x00000082


	//----- nvinfo : EIATTR_KPARAM_INFO
	.align		4
.L_503:
        /*0008*/ 	.byte	0x04, 0x17
        /*000a*/ 	.short	(.L_505 - .L_504)
.L_504:
        /*000c*/ 	.word	0x00000000
        /*0010*/ 	.short	0x000b
        /*0012*/ 	.short	0x0058
        /*0014*/ 	.byte	0x00, 0xf0, 0x21, 0x00


	//----- nvinfo : EIATTR_KPARAM_INFO
	.align		4
.L_505:
        /*0018*/ 	.byte	0x04, 0x17
        /*001a*/ 	.short	(.L_507 - .L_506)
.L_506:
        /*001c*/ 	.word	0x00000000
        /*0020*/ 	.short	0x000a
        /*0022*/ 	.short	0x0050
        /*0024*/ 	.byte	0x00, 0xf0, 0x21, 0x00


	//----- nvinfo : EIATTR_KPARAM_INFO
	.align		4
.L_507:
        /*0028*/ 	.byte	0x04, 0x17
        /*002a*/ 	.short	(.L_509 - .L_508)
.L_508:
        /*002c*/ 	.word	0x00000000
        /*0030*/ 	.short	0x0009
        /*0032*/ 	.short	0x0048
        /*0034*/ 	.byte	0x00, 0xf0, 0x21, 0x00


	//----- nvinfo : EIATTR_KPARAM_INFO
	.align		4
.L_509:
        /*0038*/ 	.byte	0x04, 0x17
        /*003a*/ 	.short	(.L_511 - .L_510)
.L_510:
        /*003c*/ 	.word	0x00000000
        /*0040*/ 	.short	0x0008
        /*0042*/ 	.short	0x0040
        /*0044*/ 	.byte	0x00, 0xf0, 0x11, 0x00


	//----- nvinfo : EIATTR_KPARAM_INFO
	.align		4
.L_511:
        /*0048*/ 	.byte	0x04, 0x17
        /*004a*/ 	.short	(.L_513 - .L_512)
.L_512:
        /*004c*/ 	.word	0x00000000
        /*0050*/ 	.short	0x0007
        /*0052*/ 	.short	0x0038
        /*0054*/ 	.byte	0x00, 0xf0, 0x21, 0x00


	//----- nvinfo : EIATTR_KPARAM_INFO
	.align		4
.L_513:
        /*0058*/ 	.byte	0x04, 0x17
        /*005a*/ 	.short	(.L_515 - .L_514)
.L_514:
        /*005c*/ 	.word	0x00000000
        /*0060*/ 	.short	0x0006
        /*0062*/ 	.short	0x0030
        /*0064*/ 	.byte	0x00, 0xf0, 0x21, 0x00


	//----- nvinfo : EIATTR_KPARAM_INFO
	.align		4
.L_515:
        /*0068*/ 	.byte	0x04, 0x17
        /*006a*/ 	.short	(.L_517 - .L_516)
.L_516:
        /*006c*/ 	.word	0x00000000
        /*0070*/ 	.short	0x0005
        /*0072*/ 	.short	0x0028
        /*0074*/ 	.byte	0x00, 0xf0, 0x21, 0x00


	//----- nvinfo : EIATTR_KPARAM_INFO
	.align		4
.L_517:
        /*0078*/ 	.byte	0x04, 0x17
        /*007a*/ 	.short	(.L_519 - .L_518)
.L_518:
        /*007c*/ 	.word	0x00000000
        /*0080*/ 	.short	0x0004
        /*0082*/ 	.short	0x0020
        /*0084*/ 	.byte	0x00, 0xf0, 0x21, 0x00


	//----- nvinfo : EIATTR_KPARAM_INFO
	.align		4
.L_519:
        /*0088*/ 	.byte	0x04, 0x17
        /*008a*/ 	.short	(.L_521 - .L_520)
.L_520:
        /*008c*/ 	.word	0x00000000
        /*0090*/ 	.short	0x0003
        /*0092*/ 	.short	0x0018
        /*0094*/ 	.byte	0x00, 0xf0, 0x21, 0x00


	//----- nvinfo : EIATTR_KPARAM_INFO
	.align		4
.L_521:
        /*0098*/ 	.byte	0x04, 0x17
        /*009a*/ 	.short	(.L_523 - .L_522)
.L_522:
        /*009c*/ 	.word	0x00000000
        /*00a0*/ 	.short	0x0002
        /*00a2*/ 	.short	0x0010
        /*00a4*/ 	.byte	0x00, 0xf0, 0x21, 0x00


	//----- nvinfo : EIATTR_KPARAM_INFO
	.align		4
.L_523:
        /*00a8*/ 	.byte	0x04, 0x17
        /*00aa*/ 	.short	(.L_525 - .L_524)
.L_524:
        /*00ac*/ 	.word	0x00000000
        /*00b0*/ 	.short	0x0001
        /*00b2*/ 	.short	0x0008
        /*00b4*/ 	.byte	0x00, 0xf0, 0x21, 0x00


	//----- nvinfo : EIATTR_KPARAM_INFO
	.align		4
.L_525:
        /*00b8*/ 	.byte	0x04, 0x17
        /*00ba*/ 	.short	(.L_527 - .L_526)
.L_526:
        /*00bc*/ 	.word	0x00000000
        /*00c0*/ 	.short	0x0000
        /*00c2*/ 	.short	0x0000
        /*00c4*/ 	.byte	0x00, 0xf0, 0x21, 0x00


	//----- nvinfo : EIATTR_SPARSE_MMA_MASK
	.align		4
.L_527:
        /*00c8*/ 	.byte	0x03, 0x50
        /*00ca*/ 	.short	0x0000


	//----- nvinfo : EIATTR_MAXREG_COUNT
	.align		4
        /*00cc*/ 	.byte	0x03, 0x1b
        /*00ce*/ 	.short	0x0040


	//----- nvinfo : EIATTR_NUM_BARRIERS
	.align		4
        /*00d0*/ 	.byte	0x02, 0x4c
        /*00d2*/ 	.byte	0x01
	.zero		1


	//----- nvinfo : EIATTR_ANNOTATIONS
	.align		4
        /*00d4*/ 	.byte	0x04, 0x55
        /*00d6*/ 	.short	(.L_529 - .L_528)


	//   ....[0]....
.L_528:
        /* <DEDUP_REMOVED lines=96> */


	//----- nvinfo : EIATTR_MERCURY_ISA_VERSION
	.align		4
.L_529:
        /*06c8*/ 	.byte	0x03, 0x5f
        /*06ca*/ 	.short	0x0101


	//----- nvinfo : EIATTR_COOP_GROUP_MASK_REGIDS
	.align		4
        /*06cc*/ 	.byte	0x04, 0x29
        /*06ce*/ 	.short	(.L_531 - .L_530)


	//   ....[0]....
.L_530:
        /*06d0*/ 	.word	0xffffffff


	//   ....[1]....
        /*06d4*/ 	.word	0xffffffff


	//   ....[2]....
        /*06d8*/ 	.word	0xffffffff


	//   ....[3]....
        /*06dc*/ 	.word	0xffffffff


	//   ....[4]....
        /*06e0*/ 	.word	0xffffffff


	//   ....[5]....
        /*06e4*/ 	.word	0xffffffff


	//   ....[6]....
        /*06e8*/ 	.word	0xffffffff


	//   ....[7]....
        /*06ec*/ 	.word	0xffffffff


	//   ....[8]....
        /*06f0*/ 	.word	0xffffffff


	//   ....[9]....
        /*06f4*/ 	.word	0xffffffff


	//   ....[10]....
        /*06f8*/ 	.word	0x05000019


	//   ....[11]....
        /*06fc*/ 	.word	0x05000018


	//   ....[12]....
        /*0700*/ 	.word	0x0500001a


	//   ....[13]....
        /*0704*/ 	.word	0x0500001b


	//   ....[14]....
        /*0708*/ 	.word	0x0500001d


	//   ....[15]....
        /*070c*/ 	.word	0x05000012


	//   ....[16]....
        /*0710*/ 	.word	0x0500001c


	//   ....[17]....
        /*0714*/ 	.word	0x05000013


	//   ....[18]....
        /*0718*/ 	.word	0x0500001d


	//   ....[19]....
        /*071c*/ 	.word	0x0500001c


	//   ....[20]....
        /*0720*/ 	.word	0x0500001e


	//   ....[21]....
        /*0724*/ 	.word	0x0500001f


	//   ....[22]....
        /*0728*/ 	.word	0x05000021


	//   ....[23]....
        /*072c*/ 	.word	0x05000020


	//   ....[24]....
        /*0730*/ 	.word	0x05000022


	//   ....[25]....
        /*0734*/ 	.word	0x05000017


	//   ....[26]....
        /*0738*/ 	.word	0x0500001d


	//   ....[27]....
        /*073c*/ 	.word	0x0500001c


	//   ....[28]....
        /*0740*/ 	.word	0x0500001e


	//   ....[29]....
        /*0744*/ 	.word	0x0500001f


	//   ....[30]....
        /*0748*/ 	.word	0x05000021


	//   ....[31]....
        /*074c*/ 	.word	0x05000020


	//   ....[32]....
        /*0750*/ 	.word	0x05000022


	//   ....[33]....
        /*0754*/ 	.word	0x05000017


	//   ....[34]....
        /*0758*/ 	.word	0x05000026


	//   ....[35]....
        /*075c*/ 	.word	0x0500001e


	//   ....[36]....
        /*0760*/ 	.word	0x05000025


	//   ....[37]....
        /*0764*/ 	.word	0x05000021


	//   ....[38]....
        /*0768*/ 	.word	0x05000020


	//   ....[39]....
        /*076c*/ 	.word	0x05000024


	//   ....[40]....
        /*0770*/ 	.word	0x05000029


	//   ....[41]....
        /*0774*/ 	.word	0x05000027


	//   ....[42]....
        /*0778*/ 	.word	0x05000028


	//   ....[43]....
        /*077c*/ 	.word	0x05000021


	//   ....[44]....
        /*0780*/ 	.word	0x05000023


	//   ....[45]....
        /*0784*/ 	.word	0x05000014


	//   ....[46]....
        /*0788*/ 	.word	0x05000029


	//   ....[47]....
        /*078c*/ 	.word	0x05000026


	//   ....[48]....
        /*0790*/ 	.word	0x05000012


	//   ....[49]....
        /*0794*/ 	.word	0x05000021


	//   ....[50]....
        /*0798*/ 	.word	0x05000014


	//   ....[51]....
        /*079c*/ 	.word	0x05000013


	//   ....[52]....
        /*07a0*/ 	.word	0x0500001f


	//   ....[53]....
        /*07a4*/ 	.word	0x0500001c


	//   ....[54]....
        /*07a8*/ 	.word	0x05000026


	//   ....[55]....
        /*07ac*/ 	.word	0x05000029


	//   ....[56]....
        /*07b0*/ 	.word	0x05000018


	//   ....[57]....
        /*07b4*/ 	.word	0x05000019


	//   ....[58]....
        /*07b8*/ 	.word	0x05000024


	//   ....[59]....
        /*07bc*/ 	.word	0x0500001f


	//   ....[60]....
        /*07c0*/ 	.word	0x05000022


	//   ....[61]....
        /*07c4*/ 	.word	0x0500001c


	//   ....[62]....
        /*07c8*/ 	.word	0x0500002a


	//   ....[63]....
        /*07cc*/ 	.word	0x05000028


	//   ....[64]....
        /*07d0*/ 	.word	0x0500001b


	//   ....[65]....
        /*07d4*/ 	.word	0x05000017


	//   ....[66]....
        /*07d8*/ 	.word	0x0500001e


	//   ....[67]....
        /*07dc*/ 	.word	0x0500001e


	//   ....[68]....
        /*07e0*/ 	.word	0x0500001e


	//   ....[69]....
        /*07e4*/ 	.word	0x0500001e


	//   ....[70]....
        /*07e8*/ 	.word	0x0500001e


	//   ....[71]....
        /*07ec*/ 	.word	0x0500001e


	//   ....[72]....
        /*07f0*/ 	.word	0x0500001e


	//   ....[73]....
        /*07f4*/ 	.word	0x0500001e


	//   ....[74]....
        /*07f8*/ 	.word	0x0500001e


	//   ....[75]....
        /*07fc*/ 	.word	0x0500001e


	//   ....[76]....
        /*0800*/ 	.word	0x0500001e


	//   ....[77]....
        /*0804*/ 	.word	0x0500001e


	//   ....[78]....
        /*0808*/ 	.word	0x0500001e


	//   ....[79]....
        /*080c*/ 	.word	0x0500001e


	//   ....[80]....
        /*0810*/ 	.word	0x0500001e


	//   ....[81]....
        /*0814*/ 	.word	0x0500001e


	//   ....[82]....
        /*0818*/ 	.word	0x0500001e


	//   ....[83]....
        /*081c*/ 	.word	0x0500001e


	//   ....[84]....
        /*0820*/ 	.word	0x0500001e


	//   ....[85]....
        /*0824*/ 	.word	0x0500001e


	//   ....[86]....
        /*0828*/ 	.word	0x0500001e


	//   ....[87]....
        /*082c*/ 	.word	0x0500001e


	//   ....[88]....
        /*0830*/ 	.word	0x0500001e


	//   ....[89]....
        /*0834*/ 	.word	0x0500001e


	//   ....[90]....
        /*0838*/ 	.word	0x0500001e


	//   ....[91]....
        /*083c*/ 	.word	0x0500001e


	//   ....[92]....
        /*0840*/ 	.word	0x0500001e


	//   ....[93]....
        /*0844*/ 	.word	0x0500001e


	//   ....[94]....
        /*0848*/ 	.word	0x0500001e


	//   ....[95]....
        /*084c*/ 	.word	0x0500001e


	//   ....[96]....
        /*0850*/ 	.word	0x0500001e


	//   ....[97]....
        /*0854*/ 	.word	0x0500001e


	//   ....[98]....
        /*0858*/ 	.word	0x0500001e


	//   ....[99]....
        /*085c*/ 	.word	0x0500001e


	//   ....[100]....
        /*0860*/ 	.word	0x0500001e


	//   ....[101]....
        /*0864*/ 	.word	0x0500001e


	//   ....[102]....
        /*0868*/ 	.word	0x0500001e


	//   ....[103]....
        /*086c*/ 	.word	0x0500001e


	//   ....[104]....
        /*0870*/ 	.word	0x0500001e


	//   ....[105]....
        /*0874*/ 	.word	0x0500001e


	//   ....[106]....
        /*0878*/ 	.word	0x0500001e


	//   ....[107]....
        /*087c*/ 	.word	0x0500001e


	//   ....[108]....
        /*0880*/ 	.word	0x0500001e


	//   ....[109]....
        /*0884*/ 	.word	0x0500001e


	//   ....[110]....
        /*0888*/ 	.word	0x0500001e


	//   ....[111]....
        /*088c*/ 	.word	0x0500001e


	//   ....[112]....
        /*0890*/ 	.word	0x0500001e


	//   ....[113]....
        /*0894*/ 	.word	0x0500001e


	//   ....[114]....
        /*0898*/ 	.word	0x0500001e


	//   ....[115]....
        /*089c*/ 	.word	0x0500001e


	//   ....[116]....
        /*08a0*/ 	.word	0x0500001e


	//   ....[117]....
        /*08a4*/ 	.word	0x0500001e


	//   ....[118]....
        /*08a8*/ 	.word	0x0500001e


	//   ....[119]....
        /*08ac*/ 	.word	0x0500001e


	//   ....[120]....
        /*08b0*/ 	.word	0x0500001e


	//   ....[121]....
        /*08b4*/ 	.word	0x0500001e


	//----- nvinfo : EIATTR_COOP_GROUP_INSTR_OFFSETS
	.align		4
.L_531:
        /*08b8*/ 	.byte	0x04, 0x28
        /*08ba*/ 	.short	(.L_533 - .L_532)


	//   ....[0]....
.L_532:
        /*08bc*/ 	.word	0x00003200


	//   ....[1]....
        /*08c0*/ 	.word	0x00003210


	//   ....[2]....
        /*08c4*/ 	.word	0x00003260


	//   ....[3]....
        /*08c8*/ 	.word	0x00003270


	//   ....[4]....
        /*08cc*/ 	.word	0x00003fb0


	//   ....[5]....
        /*08d0*/ 	.word	0x00003ff0


	//   ....[6]....
        /*08d4*/ 	.word	0x00004020


	//   ....[7]....
        /*08d8*/ 	.word	0x00004040


	//   ....[8]....
        /*08dc*/ 	.word	0x00004060


	//   ....[9]....
        /*08e0*/ 	.word	0x00004080


	//   ....[10]....
        /*08e4*/ 	.word	0x00006480


	//   ....[11]....
        /*08e8*/ 	.word	0x000064b0


	//   ....[12]....
        /*08ec*/ 	.word	0x000064f0


	//   ....[13]....
        /*08f0*/ 	.word	0x00006510


	//   ....[14]....
        /*08f4*/ 	.word	0x00006540


	//   ....[15]....
        /*08f8*/ 	.word	0x00006550


	//   ....[16]....
        /*08fc*/ 	.word	0x00006580


	//   ....[17]....
        /*0900*/ 	.word	0x00006590


	//   ....[18]....
        /*0904*/ 	.word	0x00006730


	//   ....[19]....
        /*0908*/ 	.word	0x00006760


	//   ....[20]....
        /*090c*/ 	.word	0x00006790


	//   ....[21]....
        /*0910*/ 	.word	0x000067b0


	//   ....[22]....
        /*0914*/ 	.word	0x000067e0


	//   ....[23]....
        /*0918*/ 	.word	0x000067f0


	//   ....[24]....
        /*091c*/ 	.word	0x00006820


	//   ....[25]....
        /*0920*/ 	.word	0x00006830


	//   ....[26]....
        /*0924*/ 	.word	0x00006970


	//   ....[27]....
        /*0928*/ 	.word	0x000069a0


	//   ....[28]....
        /*092c*/ 	.word	0x000069d0


	//   ....[29]....
        /*0930*/ 	.word	0x000069f0


	//   ....[30]....
        /*0934*/ 	.word	0x00006a20


	//   ....[31]....
        /*0938*/ 	.word	0x00006a30


	//   ....[32]....
        /*093c*/ 	.word	0x00006a60


	//   ....[33]....
        /*0940*/ 	.word	0x00006a70


	//   ....[34]....
        /*0944*/ 	.word	0x00006c40


	//   ....[35]....
        /*0948*/ 	.word	0x00006d40


	//   ....[36]....
        /*094c*/ 	.word	0x00006dd0


	//   ....[37]....
        /*0950*/ 	.word	0x00006e30


	//   ....[38]....
        /*0954*/ 	.word	0x00006e60


	//   ....[39]....
        /*0958*/ 	.word	0x00006e80


	//   ....[40]....
        /*095c*/ 	.word	0x00006e90


	//   ....[41]....
        /*0960*/ 	.word	0x00006eb0


	//   ....[42]....
        /*0964*/ 	.word	0x00006ef0


	//   ....[43]....
        /*0968*/ 	.word	0x00006f10


	//   ....[44]....
        /*096c*/ 	.word	0x00006f60


	//   ....[45]....
        /*0970*/ 	.word	0x00006f90


	//   ....[46]....
        /*0974*/ 	.word	0x00006fb0


	//   ....[47]....
        /*0978*/ 	.word	0x00006fc0


	//   ....[48]....
        /*097c*/ 	.word	0x00006fd0


	//   ....[49]....
        /*0980*/ 	.word	0x00007030


	//   ....[50]....
        /*0984*/ 	.word	0x00007090


	//   ....[51]....
        /*0988*/ 	.word	0x000070d0


	//   ....[52]....
        /*098c*/ 	.word	0x000070f0


	//   ....[53]....
        /*0990*/ 	.word	0x00007100


	//   ....[54]....
        /*0994*/ 	.word	0x00007120


	//   ....[55]....
        /*0998*/ 	.word	0x00007140


	//   ....[56]....
        /*099c*/ 	.word	0x00007170


	//   ....[57]....
        /*09a0*/ 	.word	0x00007180


	//   ....[58]....
        /*09a4*/ 	.word	0x000071c0


	//   ....[59]....
        /*09a8*/ 	.word	0x00007210


	//   ....[60]....
        /*09ac*/ 	.word	0x00007250


	//   ....[61]....
        /*09b0*/ 	.word	0x00007270


	//   ....[62]....
        /*09b4*/ 	.word	0x000072a0


	//   ....[63]....
        /*09b8*/ 	.word	0x000072c0


	//   ....[64]....
        /*09bc*/ 	.word	0x00007400


	//   ....[65]....
        /*09c0*/ 	.word	0x00007440


	//   ....[66]....
        /*09c4*/ 	.word	0x00007570


	//   ....[67]....
        /*09c8*/ 	.word	0x000075c0


	//   ....[68]....
        /*09cc*/ 	.word	0x00007630


	//   ....[69]....
        /*09d0*/ 	.word	0x00007690


	//   ....[70]....
        /*09d4*/ 	.word	0x00007700


	//   ....[71]....
        /*09d8*/ 	.word	0x00007760


	//   ....[72]....
        /*09dc*/ 	.word	0x000077d0


	//   ....[73]....
        /*09e0*/ 	.word	0x00007830


	//   ....[74]....
        /*09e4*/ 	.word	0x000078d0


	//   ....[75]....
        /*09e8*/ 	.word	0x00007960


	//   ....[76]....
        /*09ec*/ 	.word	0x000079d0


	//   ....[77]....
        /*09f0*/ 	.word	0x00007a30


	//   ....[78]....
        /*09f4*/ 	.word	0x00007aa0


	//   ....[79]....
        /*09f8*/ 	.word	0x00007b00


	//   ....[80]....
        /*09fc*/ 	.word	0x00007b70


	//   ....[81]....
        /*0a00*/ 	.word	0x00007bd0


	//   ....[82]....
        /*0a04*/ 	.word	0x00007c70


	//   ....[83]....
        /*0a08*/ 	.word	0x00007d00


	//   ....[84]....
        /*0a0c*/ 	.word	0x00007d70


	//   ....[85]....
        /*0a10*/ 	.word	0x00007dd0


	//   ....[86]....
        /*0a14*/ 	.word	0x00007e40


	//   ....[87]....
        /*0a18*/ 	.word	0x00007ea0


	//   ....[88]....
        /*0a1c*/ 	.word	0x00007f10


	//   ....[89]....
        /*0a20*/ 	.word	0x00007f70


	//   ....[90]....
        /*0a24*/ 	.word	0x00008010


	//   ....[91]....
        /*0a28*/ 	.word	0x000080c0


	//   ....[92]....
        /*0a2c*/ 	.word	0x000081b0


	//   ....[93]....
        /*0a30*/ 	.word	0x00008200


	//   ....[94]....
        /*0a34*/ 	.word	0x000082a0


	//   ....[95]....
        /*0a38*/ 	.word	0x00008300


	//   ....[96]....
        /*0a3c*/ 	.word	0x00008380


	//   ....[97]....
        /*0a40*/ 	.word	0x00008420


	//   ....[98]....
        /*0a44*/ 	.word	0x00008490


	//   ....[99]....
        /*0a48*/ 	.word	0x00008510


	//   ....[100]....
        /*0a4c*/ 	.word	0x00008580


	//   ....[101]....
        /*0a50*/ 	.word	0x000085e0


	//   ....[102]....
        /*0a54*/ 	.word	0x00008650


	//   ....[103]....
        /*0a58*/ 	.word	0x000086b0


	//   ....[104]....
        /*0a5c*/ 	.word	0x00008720


	//   ....[105]....
        /*0a60*/ 	.word	0x00008780


	//   ....[106]....
        /*0a64*/ 	.word	0x000087f0


	//   ....[107]....
        /*0a68*/ 	.word	0x00008850


	//   ....[108]....
        /*0a6c*/ 	.word	0x00008920


	//   ....[109]....
        /*0a70*/ 	.word	0x00008980


	//   ....[110]....
        /*0a74*/ 	.word	0x00008a00


	//   ....[111]....
        /*0a78*/ 	.word	0x00008a50


	//   ....[112]....
        /*0a7c*/ 	.word	0x00008b10


	//   ....[113]....
        /*0a80*/ 	.word	0x00008b70


	//   ....[114]....
        /*0a84*/ 	.word	0x00008c00


	//   ....[115]....
        /*0a88*/ 	.word	0x00008c90


	//   ....[116]....
        /*0a8c*/ 	.word	0x00008d00


	//   ....[117]....
        /*0a90*/ 	.word	0x00008d60


	//   ....[118]....
        /*0a94*/ 	.word	0x00008df0


	//   ....[119]....
        /*0a98*/ 	.word	0x00008eb0


	//   ....[120]....
        /*0a9c*/ 	.word	0x00008f40


	//   ....[121]....
        /*0aa0*/ 	.word	0x00008fa0


	//----- nvinfo : EIATTR_EXIT_INSTR_OFFSETS
	.align		4
.L_533:
        /*0aa4*/ 	.byte	0x04, 0x1c
        /*0aa6*/ 	.short	(.L_535 - .L_534)


	//   ....[0]....
.L_534:
        /*0aa8*/ 	.word	0x00005440


	//   ....[1]....
        /*0aac*/ 	.word	0x00007510


	//----- nvinfo : EIATTR_MAX_THREADS
	.align		4
.L_535:
        /*0ab0*/ 	.byte	0x04, 0x05
        /*0ab2*/ 	.short	(.L_537 - .L_536)
.L_536:
        /*0ab4*/ 	.word	0x00000140
        /*0ab8*/ 	.word	0x00000001
        /*0abc*/ 	.word	0x00000001


	//----- nvinfo : EIATTR_CRS_STACK_SIZE
	.align		4
.L_537:
        /*0ac0*/ 	.byte	0x04, 0x1e
        /*0ac2*/ 	.short	(.L_539 - .L_538)
.L_538:
        /*0ac4*/ 	.word	0x00000000


	//----- nvinfo : EIATTR_CBANK_PARAM_SIZE
	.align		4
.L_539:
        /*0ac8*/ 	.byte	0x03, 0x19
        /*0aca*/ 	.short	0x0060


	//----- nvinfo : EIATTR_PARAM_CBANK
	.align		4
        /*0acc*/ 	.byte	0x04, 0x0a
        /*0ace*/ 	.short	(.L_541 - .L_540)
	.align		4
.L_540:
        /*0ad0*/ 	.word	index@(.nv.constant0._ZN13group_norm_v218gn_bwd_cuda_kernelI13__nv_bfloat16Li320ELi3ELi32ELi10ELi4096ELb0ELb1ELi32ELi320ELi320ELi4ELb1ELi2ELb0ELb0ELNS_15WgradSyncMethodE3ENS_16CompileConditionILi900EEEEEvPT_S6_S6_PKS5_S8_S8_S8_PKfflPfPj)
        /*0ad4*/ 	.short	0x0210
        /*0ad6*/ 	.short	0x0060


	//----- nvinfo : EIATTR_SW_WAR
	.align		4
.L_541:
        /*0ad8*/ 	.byte	0x04, 0x36
        /*0ada*/ 	.short	(.L_543 - .L_542)
.L_542:
        /*0adc*/ 	.word	0x00000008
.L_543:


//--------------------- .nv.info._ZN13group_norm_v218gn_bwd_cuda_kernelI13__nv_bfloat16Li320ELi3ELi32ELi10ELi4096ELb0ELb1ELi32ELi320ELi320ELi4ELb1ELi3ELb0ELb0ELNS_15WgradSyncMethodE3ENS_16CompileConditionILi900EEEEEvPT_S6_S6_PKS5_S8_S8_S8_PKfflPfPj --------------------------
	.section	.nv.info._ZN13group_norm_v218gn_bwd_cuda_kernelI13__nv_bfloat16Li320ELi3ELi32ELi10ELi4096ELb0ELb1ELi32ELi320ELi320ELi4ELb1ELi3ELb0ELb0ELNS_15WgradSyncMethodE3ENS_16CompileConditionILi900EEEEEvPT_S6_S6_PKS5_S8_S8_S8_PKfflPfPj,"",@"SHT_CUDA_INFO"
	.sectionflags	@""
	.align	4


	//----- nvinfo : EIATTR_CUDA_API_VERSION
	.align		4
        /*0000*/ 	.byte	0x04, 0x37
        /*0002*/ 	.short	(.L_545 - .L_544)
.L_544:
        /*0004*/ 	.word	0x00000082


	//----- nvinfo : EIATTR_KPARAM_INFO
	.align		4
.L_545:
        /*0008*/ 	.byte	0x04, 0x17
        /*000a*/ 	.short	(.L_547 - .L_546)
.L_546:
        /*000c*/ 	.word	0x00000000
        /*0010*/ 	.short	0x000b
        /*0012*/ 	.short	0x0058
        /*0014*/ 	.byte	0x00, 0xf0, 0x21, 0x00


	//----- nvinfo : EIATTR_KPARAM_INFO
	.align		4
.L_547:
        /*0018*/ 	.byte	0x04, 0x17
        /*001a*/ 	.short	(.L_549 - .L_548)
.L_548:
        /*001c*/ 	.word	0x00000000
        /*0020*/ 	.short	0x000a
        /*0022*/ 	.short	0x0050
        /*0024*/ 	.byte	0x00, 0xf0, 0x21, 0x00


	//----- nvinfo : EIATTR_KPARAM_INFO
	.align		4
.L_549:
        /*0028*/ 	.byte	0x04, 0x17
        /*002a*/ 	.short	(.L_551 - .L_550)
.L_550:
        /*002c*/ 	.word	0x00000000
        /*0030*/ 	.short	0x0009
        /*0032*/ 	.short	0x0048
        /*0034*/ 	.byte	0x00, 0xf0, 0x21, 0x00


	//----- nvinfo : EIATTR_KPARAM_INFO
	.align		4
.L_551:
        /*0038*/ 	.byte	0x04, 0x17
        /*003a*/ 	.short	(.L_553 - .L_552)
.L_552:
        /*003c*/ 	.word	0x00000000
        /*0040*/ 	.short	0x0008
        /*0042*/ 	.short	0x0040
        /*0044*/ 	.byte	0x00, 0xf0, 0x11, 0x00


	//----- nvinfo : EIATTR_KPARAM_INFO
	.align		4
.L_553:
        /*0048*/ 	.byte	0x04, 0x17
        /*004a*/ 	.short	(.L_555 - .L_554)
.L_554:
        /*004c*/ 	.word	0x00000000
        /*0050*/ 	.short	0x0007
        /*0052*/ 	.short	0x0038
        /*0054*/ 	.byte	0x00, 0xf0, 0x21, 0x00


	//----- nvinfo : EIATTR_KPARAM_INFO
	.align		4
.L_555:
        /*0058*/ 	.byte	0x04, 0x17
        /*005a*/ 	.short	(.L_557 - .L_556)
.L_556:
        /*005c*/ 	.word	0x00000000
        /*0060*/ 	.short	0x0006
        /*0062*/ 	.short	0x0030
        /*0064*/ 	.byte	0x00, 0xf0, 0x21, 0x00


	//----- nvinfo : EIATTR_KPARAM_INFO
	.align		4
.L_557:
        /*0068*/ 	.byte	0x04, 0x17
        /*006a*/ 	.short	(.L_559 - .L_558)
.L_558:
        /*006c*/ 	.word	0x00000000
        /*0070*/ 	.short	0x0005
        /*0072*/ 	.short	0x0028
        /*0074*/ 	.byte	0x00, 0xf0, 0x21, 0x00


	//----- nvinfo : EIATTR_KPARAM_INFO
	.align		4
.L_559:
        /*0078*/ 	.byte	0x04, 0x17
        /*007a*/ 	.short	(.L_561 - .L_560)
.L_560:
        /*007c*/ 	.word	0x00000000
        /*0080*/ 	.short	0x0004
        /*0082*/ 	.short	0x0020
        /*0084*/ 	.byte	0x00, 0xf0, 0x21, 0x00


	//----- nvinfo : EIATTR_KPARAM_INFO
	.align		4
.L_561:
        /*0088*/ 	.byte	0x04, 0x17
        /*008a*/ 	.short	(.L_563 - .L_562)
.L_562:
        /*008c*/ 	.word	0x00000000
        /*0090*/ 	.short	0x0003
        /*0092*/ 	.short	0x0018
        /*0094*/ 	.byte	0x00, 0xf0, 0x21, 0x00


	//----- nvinfo : EIATTR_KPARAM_INFO
	.align		4
.L_563:
        /*0098*/ 	.byte	0x04, 0x17
        /*009a*/ 	.short	(.L_565 - .L_564)
.L_564:
        /*009c*/ 	.word	0x00000000
        /*00a0*/ 	.short	0x0002
        /*00a2*/ 	.short	0x0010
        /*00a4*/ 	.byte	0x00, 0xf0, 0x21, 0x00


	//----- nvinfo : EIATTR_KPARAM_INFO
	.align		4
.L_565:
        /*00a8*/ 	.byte	0x04, 0x17
        /*00aa*/ 	.short	(.L_567 - .L_566)
.L_566:
        /*00ac*/ 	.word	0x00000000
        /*00b0*/ 	.short	0x0001
        /*00b2*/ 	.short	0x0008
        /*00b4*/ 	.byte	0x00, 0xf0, 0x21, 0x00


	//----- nvinfo : EIATTR_KPARAM_INFO
	.align		4
.L_567:
        /*00b8*/ 	.byte	0x04, 0x17
        /*00ba*/ 	.short	(.L_569 - .L_568)
.L_568:
        /*00bc*/ 	.word	0x00000000
        /*00c0*/ 	.short	0x0000
        /*00c2*/ 	.short	0x0000
        /*00c4*/ 	.byte	0x00, 0xf0, 0x21, 0x00


	//----- nvinfo : EIATTR_SPARSE_MMA_MASK
	.align		4
.L_569:
        /*00c8*/ 	.byte	0x03, 0x50
        /*00ca*/ 	.short	0x0000


	//----- nvinfo : EIATTR_MAXREG_COUNT
	.align		4
        /*00cc*/ 	.byte	0x03, 0x1b
        /*00ce*/ 	.short	0x0040


	//----- nvinfo : EIATTR_NUM_BARRIERS
	.align		4
        /*00d0*/ 	.byte	0x02, 0x4c
        /*00d2*/ 	.byte	0x01
	.zero		1


	//----- nvinfo : EIATTR_ANNOTATIONS
	.align		4
        /*00d4*/ 	.byte	0x04, 0x55
        /*00d6*/ 	.short	(.L_571 - .L_570)


	//   ....[0]....
.L_570:
        /* <DEDUP_REMOVED lines=96> */


	//----- nvinfo : EIATTR_MERCURY_ISA_VERSION
	.align		4
.L_571:
        /*06c8*/ 	.byte	0x03, 0x5f
        /*06ca*/ 	.short	0x0101


	//----- nvinfo : EIATTR_COOP_GROUP_MASK_REGIDS
	.align		4
        /*06cc*/ 	.byte	0x04, 0x29
        /*06ce*/ 	.short	(.L_573 - .L_572)


	//   ....[0]....
.L_572:
        /*06d0*/ 	.word	0xffffffff


	//   ....[1]....
        /*06d4*/ 	.word	0xffffffff


	//   ....[2]....
        /*06d8*/ 	.word	0xffffffff


	//   ....[3]....
        /*06dc*/ 	.word	0xffffffff


	//   ....[4]....
        /*06e0*/ 	.word	0xffffffff


	//   ....[5]....
        /*06e4*/ 	.word	0xffffffff


	//   ....[6]....
        /*06e8*/ 	.word	0xffffffff


	//   ....[7]....
        /*06ec*/ 	.word	0xffffffff


	//   ....[8]....
        /*06f0*/ 	.word	0xffffffff


	//   ....[9]....
        /*06f4*/ 	.word	0xffffffff


	//   ....[10]....
        /*06f8*/ 	.word	0x05000019


	//   ....[11]....
        /*06fc*/ 	.word	0x05000018


	//   ....[12]....
        /*0700*/ 	.word	0x0500001a


	//   ....[13]....
        /*0704*/ 	.word	0x0500001b


	//   ....[14]....
        /*0708*/ 	.word	0x0500001d


	//   ....[15]....
        /*070c*/ 	.word	0x05000012


	//   ....[16]....
        /*0710*/ 	.word	0x0500001c


	//   ....[17]....
        /*0714*/ 	.word	0x05000013


	//   ....[18]....
        /*0718*/ 	.word	0x0500001d


	//   ....[19]....
        /*071c*/ 	.word	0x0500001c


	//   ....[20]....
        /*0720*/ 	.word	0x0500001e


	//   ....[21]....
        /*0724*/ 	.word	0x0500001f


	//   ....[22]....
        /*0728*/ 	.word	0x05000021


	//   ....[23]....
        /*072c*/ 	.word	0x05000020


	//   ....[24]....
        /*0730*/ 	.word	0x05000022


	//   ....[25]....
        /*0734*/ 	.word	0x05000017


	//   ....[26]....
        /*0738*/ 	.word	0x0500001d


	//   ....[27]....
        /*073c*/ 	.word	0x0500001c


	//   ....[28]....
        /*0740*/ 	.word	0x0500001e


	//   ....[29]....
        /*0744*/ 	.word	0x0500001f


	//   ....[30]....
        /*0748*/ 	.word	0x05000021


	//   ....[31]....
        /*074c*/ 	.word	0x05000020


	//   ....[32]....
        /*0750*/ 	.word	0x05000022


	//   ....[33]....
        /*0754*/ 	.word	0x05000017


	//   ....[34]....
        /*0758*/ 	.word	0x05000026


	//   ....[35]....
        /*075c*/ 	.word	0x0500001e


	//   ....[36]....
        /*0760*/ 	.word	0x05000025


	//   ....[37]....
        /*0764*/ 	.word	0x05000021


	//   ....[38]....
        /*0768*/ 	.word	0x05000020


	//   ....[39]....
        /*076c*/ 	.word	0x05000024


	//   ....[40]....
        /*0770*/ 	.word	0x05000029


	//   ....[41]....
        /*0774*/ 	.word	0x05000027


	//   ....[42]....
        /*0778*/ 	.word	0x05000028


	//   ....[43]....
        /*077c*/ 	.word	0x05000021


	//   ....[44]....
        /*0780*/ 	.word	0x05000023


	//   ....[45]....
        /*0784*/ 	.word	0x05000014


	//   ....[46]....
        /*0788*/ 	.word	0x05000029


	//   ....[47]....
        /*078c*/ 	.word	0x05000026


	//   ....[48]....
        /*0790*/ 	.word	0x05000012


	//   ....[49]....
        /*0794*/ 	.word	0x05000021


	//   ....[50]....
        /*0798*/ 	.word	0x05000014


	//   ....[51]....
        /*079c*/ 	.word	0x05000013


	//   ....[52]....
        /*07a0*/ 	.word	0x0500001f


	//   ....[53]....
        /*07a4*/ 	.word	0x0500001c


	//   ....[54]....
        /*07a8*/ 	.word	0x05000026


	//   ....[55]....
        /*07ac*/ 	.word	0x05000029


	//   ....[56]....
        /*07b0*/ 	.word	0x05000018


	//   ....[57]....
        /*07b4*/ 	.word	0x05000019


	//   ....[58]....
        /*07b8*/ 	.word	0x05000024


	//   ....[59]....
        /*07bc*/ 	.word	0x0500001f


	//   ....[60]....
        /*07c0*/ 	.word	0x05000022


	//   ....[61]....
        /*07c4*/ 	.word	0x0500001c


	//   ....[62]....
        /*07c8*/ 	.word	0x0500002a


	//   ....[63]....
        /*07cc*/ 	.word	0x05000028


	//   ....[64]....
        /*07d0*/ 	.word	0x0500001b


	//   ....[65]....
        /*07d4*/ 	.word	0x05000017


	//   ....[66]....
        /*07d8*/ 	.word	0x0500001e


	//   ....[67]....
        /*07dc*/ 	.word	0x0500001e


	//   ....[68]....
        /*07e0*/ 	.word	0x0500001e


	//   ....[69]....
        /*07e4*/ 	.word	0x0500001e


	//   ....[70]....
        /*07e8*/ 	.word	0x0500001e


	//   ....[71]....
        /*07ec*/ 	.word	0x0500001e


	//   ....[72]....
        /*07f0*/ 	.word	0x0500001e


	//   ....[73]....
        /*07f4*/ 	.word	0x0500001e


	//   ....[74]....
        /*07f8*/ 	.word	0x0500001e


	//   ....[75]....
        /*07fc*/ 	.word	0x0500001e


	//   ....[76]....
        /*0800*/ 	.word	0x0500001e


	//   ....[77]....
        /*0804*/ 	.word	0x0500001e


	//   ....[78]....
        /*0808*/ 	.word	0x0500001e


	//   ....[79]....
        /*080c*/ 	.word	0x0500001e


	//   ....[80]....
        /*0810*/ 	.word	0x0500001e


	//   ....[81]....
        /*0814*/ 	.word	0x0500001e


	//   ....[82]....
        /*0818*/ 	.word	0x0500001e


	//   ....[83]....
        /*081c*/ 	.word	0x0500001e


	//   ....[84]....
        /*0820*/ 	.word	0x0500001e


	//   ....[85]....
        /*0824*/ 	.word	0x0500001e


	//   ....[86]....
        /*0828*/ 	.word	0x0500001e


	//   ....[87]....
        /*082c*/ 	.word	0x0500001e


	//   ....[88]....
        /*0830*/ 	.word	0x0500001e


	//   ....[89]....
        /*0834*/ 	.word	0x0500001e


	//   ....[90]....
        /*0838*/ 	.word	0x0500001e


	//   ....[91]....
        /*083c*/ 	.word	0x0500001e


	//   ....[92]....
        /*0840*/ 	.word	0x0500001e


	//   ....[93]....
        /*0844*/ 	.word	0x0500001e


	//   ....[94]....
        /*0848*/ 	.word	0x0500001e


	//   ....[95]....
        /*084c*/ 	.word	0x0500001e


	//   ....[96]....
        /*0850*/ 	.word	0x0500001e


	//   ....[97]....
        /*0854*/ 	.word	0x0500001e


	//   ....[98]....
        /*0858*/ 	.word	0x0500001e


	//   ....[99]....
        /*085c*/ 	.word	0x0500001e


	//   ....[100]....
        /*0860*/ 	.word	0x0500001e


	//   ....[101]....
        /*0864*/ 	.word	0x0500001e


	//   ....[102]....
        /*0868*/ 	.word	0x0500001e


	//   ....[103]....
        /*086c*/ 	.word	0x0500001e


	//   ....[104]....
        /*0870*/ 	.word	0x0500001e


	//   ....[105]....
        /*0874*/ 	.word	0x0500001e


	//   ....[106]....
        /*0878*/ 	.word	0x0500001e


	//   ....[107]....
        /*087c*/ 	.word	0x0500001e


	//   ....[108]....
        /*0880*/ 	.word	0x0500001e


	//   ....[109]....
        /*0884*/ 	.word	0x0500001e


	//   ....[110]....
        /*0888*/ 	.word	0x0500001e


	//   ....[111]....
        /*088c*/ 	.word	0x0500001e


	//   ....[112]....
        /*0890*/ 	.word	0x0500001e


	//   ....[113]....
        /*0894*/ 	.word	0x0500001e


	//   ....[114]....
        /*0898*/ 	.word	0x0500001e


	//   ....[115]....
        /*089c*/ 	.word	0x0500001e


	//   ....[116]....
        /*08a0*/ 	.word	0x0500001e


	//   ....[117]....
        /*08a4*/ 	.word	0x0500001e


	//   ....[118]....
        /*08a8*/ 	.word	0x0500001e


	//   ....[119]....
        /*08ac*/ 	.word	0x0500001e


	//   ....[120]....
        /*08b0*/ 	.word	0x0500001e


	//   ....[121]....
        /*08b4*/ 	.word	0x0500001e


	//----- nvinfo : EIATTR_COOP_GROUP_INSTR_OFFSETS
	.align		4
.L_573:
        /*08b8*/ 	.byte	0x04, 0x28
        /*08ba*/ 	.short	(.L_575 - .L_574)


	//   ....[0]....
.L_574:
        /*08bc*/ 	.word	0x00003200


	//   ....[1]....
        /*08c0*/ 	.word	0x00003210


	//   ....[2]....
        /*08c4*/ 	.word	0x00003260


	//   ....[3]....
        /*08c8*/ 	.word	0x00003270


	//   ....[4]....
        /*08cc*/ 	.word	0x00003fb0


	//   ....[5]....
        /*08d0*/ 	.word	0x00003ff0


	//   ....[6]....
        /*08d4*/ 	.word	0x00004020


	//   ....[7]....
        /*08d8*/ 	.word	0x00004040


	//   ....[8]....
        /*08dc*/ 	.word	0x00004060


	//   ....[9]....
        /*08e0*/ 	.word	0x00004080


	//   ....[10]....
        /*08e4*/ 	.word	0x00006480


	//   ....[11]....
        /*08e8*/ 	.word	0x000064b0


	//   ....[12]....
        /*08ec*/ 	.word	0x000064f0


	//   ....[13]....
        /*08f0*/ 	.word	0x00006510


	//   ....[14]....
        /*08f4*/ 	.word	0x00006540


	//   ....[15]....
        /*08f8*/ 	.word	0x00006550


	//   ....[16]....
        /*08fc*/ 	.word	0x00006580


	//   ....[17]....
        /*0900*/ 	.word	0x00006590


	//   ....[18]....
        /*0904*/ 	.word	0x00006730


	//   ....[19]....
        /*0908*/ 	.word	0x00006760


	//   ....[20]....
        /*090c*/ 	.word	0x00006790


	//   ....[21]....
        /*0910*/ 	.word	0x000067b0


	//   ....[22]....
        /*0914*/ 	.word	0x000067e0


	//   ....[23]....
        /*0918*/ 	.word	0x000067f0


	//   ....[24]....
        /*091c*/ 	.word	0x00006820


	//   ....[25]....
        /*0920*/ 	.word	0x00006830


	//   ....[26]....
        /*0924*/ 	.word	0x00006970


	//   ....[27]....
        /*0928*/ 	.word	0x000069a0


	//   ....[28]....
        /*092c*/ 	.word	0x000069d0


	//   ....[29]....
        /*0930*/ 	.word	0x000069f0


	//   ....[30]....
        /*0934*/ 	.word	0x00006a20


	//   ....[31]....
        /*0938*/ 	.word	0x00006a30


	//   ....[32]....
        /*093c*/ 	.word	0x00006a60


	//   ....[33]....
        /*0940*/ 	.word	0x00006a70


	//   ....[34]....
        /*0944*/ 	.word	0x00006c40


	//   ....[35]....
        /*0948*/ 	.word	0x00006d40


	//   ....[36]....
        /*094c*/ 	.word	0x00006dd0


	//   ....[37]....
        /*0950*/ 	.word	0x00006e30


	//   ....[38]....
        /*0954*/ 	.word	0x00006e60


	//   ....[39]....
        /*0958*/ 	.word	0x00006e80


	//   ....[40]....
        /*095c*/ 	.word	0x00006e90


	//   ....[41]....
        /*0960*/ 	.word	0x00006eb0


	//   ....[42]....
        /*0964*/ 	.word	0x00006ef0


	//   ....[43]....
        /*0968*/ 	.word	0x00006f10


	//   ....[44]....
        /*096c*/ 	.word	0x00006f60


	//   ....[45]....
        /*0970*/ 	.word	0x00006f90


	//   ....[46]....
        /*0974*/ 	.word	0x00006fb0


	//   ....[47]....
        /*0978*/ 	.word	0x00006fc0


	//   ....[48]....
        /*097c*/ 	.word	0x00006fd0


	//   ....[49]....
        /*0980*/ 	.word	0x00007030


	//   ....[50]....
        /*0984*/ 	.word	0x00007090


	//   ....[51]....
        /*0988*/ 	.word	0x000070d0


	//   ....[52]....
        /*098c*/ 	.word	0x000070f0


	//   ....[53]....
        /*0990*/ 	.word	0x00007100


	//   ....[54]....
        /*0994*/ 	.word	0x00007120


	//   ....[55]....
        /*0998*/ 	.word	0x00007140


	//   ....[56]....
        /*099c*/ 	.word	0x00007170


	//   ....[57]....
        /*09a0*/ 	.word	0x00007180


	//   ....[58]....
        /*09a4*/ 	.word	0x000071c0


	//   ....[59]....
        /*09a8*/ 	.word	0x00007210


	//   ....[60]....
        /*09ac*/ 	.word	0x00007250


	//   ....[61]....
        /*09b0*/ 	.word	0x00007270


	//   ....[62]....
        /*09b4*/ 	.word	0x000072a0


	//   ....[63]....
        /*09b8*/ 	.word	0x000072c0


	//   ....[64]....
        /*09bc*/ 	.word	0x00007400


	//   ....[65]....
        /*09c0*/ 	.word	0x00007440


	//   ....[66]....
        /*09c4*/ 	.word	0x00007570


	//   ....[67]....
        /*09c8*/ 	.word	0x000075c0


	//   ....[68]....
        /*09cc*/ 	.word	0x00007630


	//   ....[69]....
        /*09d0*/ 	.word	0x00007690


	//   ....[70]....
        /*09d4*/ 	.word	0x00007700


	//   ....[71]....
        /*09d8*/ 	.word	0x00007760


	//   ....[72]....
        /*09dc*/ 	.word	0x000077d0


	//   ....[73]....
        /*09e0*/ 	.word	0x00007830


	//   ....[74]....
        /*09e4*/ 	.word	0x000078d0


	//   ....[75]....
        /*09e8*/ 	.word	0x00007960


	//   ....[76]....
        /*09ec*/ 	.word	0x000079d0


	//   ....[77]....
        /*09f0*/ 	.word	0x00007a30


	//   ....[78]....
        /*09f4*/ 	.word	0x00007aa0


	//   ....[79]....
        /*09f8*/ 	.word	0x00007b00


	//   ....[80]....
        /*09fc*/ 	.word	0x00007b70


	//   ....[81]....
        /*0a00*/ 	.word	0x00007bd0


	//   ....[82]....
        /*0a04*/ 	.word	0x00007c70


	//   ....[83]....
        /*0a08*/ 	.word	0x00007d00


	//   ....[84]....
        /*0a0c*/ 	.word	0x00007d70


	//   ....[85]....
        /*0a10*/ 	.word	0x00007dd0


	//   ....[86]....
        /*0a14*/ 	.word	0x00007e40


	//   ....[87]....
        /*0a18*/ 	.word	0x00007ea0


	//   ....[88]....
        /*0a1c*/ 	.word	0x00007f10


	//   ....[89]....
        /*0a20*/ 	.word	0x00007f70


	//   ....[90]....
        /*0a24*/ 	.word	0x00008010


	//   ....[91]....
        /*0a28*/ 	.word	0x000080c0


	//   ....[92]....
        /*0a2c*/ 	.word	0x000081b0


	//   ....[93]....
        /*0a30*/ 	.word	0x00008200


	//   ....[94]....
        /*0a34*/ 	.word	0x000082a0


	//   ....[95]....
        /*0a38*/ 	.word	0x00008300


	//   ....[96]....
        /*0a3c*/ 	.word	0x00008380


	//   ....[97]....
        /*0a40*/ 	.word	0x00008420


	//   ....[98]....
        /*0a44*/ 	.word	0x00008490


	//   ....[99]....
        /*0a48*/ 	.word	0x00008510


	//   ....[100]....
        /*0a4c*/ 	.word	0x00008580


	//   ....[101]....
        /*0a50*/ 	.word	0x000085e0


	//   ....[102]....
        /*0a54*/ 	.word	0x00008650


	//   ....[103]....
        /*0a58*/ 	.word	0x000086b0


	//   ....[104]....
        /*0a5c*/ 	.word	0x00008720


	//   ....[105]....
        /*0a60*/ 	.word	0x00008780


	//   ....[106]....
        /*0a64*/ 	.word	0x000087f0


	//   ....[107]....
        /*0a68*/ 	.word	0x00008850


	//   ....[108]....
        /*0a6c*/ 	.word	0x00008920


	//   ....[109]....
        /*0a70*/ 	.word	0x00008980


	//   ....[110]....
        /*0a74*/ 	.word	0x00008a00


	//   ....[111]....
        /*0a78*/ 	.word	0x00008a50


	//   ....[112]....
        /*0a7c*/ 	.word	0x00008b10


	//   ....[113]....
        /*0a80*/ 	.word	0x00008b70


	//   ....[114]....
        /*0a84*/ 	.word	0x00008c00


	//   ....[115]....
        /*0a88*/ 	.word	0x00008c90


	//   ....[116]....
        /*0a8c*/ 	.word	0x00008d00


	//   ....[117]....
        /*0a90*/ 	.word	0x00008d60


	//   ....[118]....
        /*0a94*/ 	.word	0x00008df0


	//   ....[119]....
        /*0a98*/ 	.word	0x00008eb0


	//   ....[120]....
        /*0a9c*/ 	.word	0x00008f40


	//   ....[121]....
        /*0aa0*/ 	.word	0x00008fa0


	//----- nvinfo : EIATTR_EXIT_INSTR_OFFSETS
	.align		4
.L_575:
        /*0aa4*/ 	.byte	0x04, 0x1c
        /*0aa6*/ 	.short	(.L_577 - .L_576)


	//   ....[0]....
.L_576:
        /*0aa8*/ 	.word	0x00005440


	//   ....[1]....
        /*0aac*/ 	.word	0x00007510


	//----- nvinfo : EIATTR_MAX_THREADS
	.align		4
.L_577:
        /*0ab0*/ 	.byte	0x04, 0x05
        /*0ab2*/ 	.short	(.L_579 - .L_578)
.L_578:
        /*0ab4*/ 	.word	0x00000140
        /*0ab8*/ 	.word	0x00000001
        /*0abc*/ 	.word	0x00000001


	//----- nvinfo : EIATTR_CRS_STACK_SIZE
	.align		4
.L_579:
        /*0ac0*/ 	.byte	0x04, 0x1e
        /*0ac2*/ 	.short	(.L_581 - .L_580)
.L_580:
        /*0ac4*/ 	.word	0x00000000


	//----- nvinfo : EIATTR_CBANK_PARAM_SIZE
	.align		4
.L_581:
        /*0ac8*/ 	.byte	0x03, 0x19
        /*0aca*/ 	.short	0x0060


	//----- nvinfo : EIATTR_PARAM_CBANK
	.align		4
        /*0acc*/ 	.byte	0x04, 0x0a
        /*0ace*/ 	.short	(.L_583 - .L_582)
	.align		4
.L_582:
        /*0ad0*/ 	.word	index@(.nv.constant0._ZN13group_norm_v218gn_bwd_cuda_kernelI13__nv_bfloat16Li320ELi3ELi32ELi10ELi4096ELb0ELb1ELi32ELi320ELi320ELi4ELb1ELi3ELb0ELb0ELNS_15WgradSyncMethodE3ENS_16CompileConditionILi900EEEEEvPT_S6_S6_PKS5_S8_S8_S8_PKfflPfPj)
        /*0ad4*/ 	.short	0x0210
        /*0ad6*/ 	.short	0x0060


	//----- nvinfo : EIATTR_SW_WAR
	.align		4
.L_583:
        /*0ad8*/ 	.byte	0x04, 0x36
        /*0ada*/ 	.short	(.L_585 - .L_584)
.L_584:
        /*0adc*/ 	.word	0x00000008
.L_585:


//--------------------- .nv.info._ZN13group_norm_v218gn_bwd_cuda_kernelI13__nv_bfloat16Li320ELi3ELi16ELi20ELi4096ELb1ELb1ELi16ELi320ELi320ELi4ELb1ELi1ELb0ELb0ELNS_15WgradSyncMethodE3ENS_16CompileConditionILi900EEEEEvPT_S6_S6_PKS5_S8_S8_S8_PKfflPfPj --------------------------
	.section	.nv.info._ZN13group_norm_v218gn_bwd_cuda_kernelI13__nv_bfloat16Li320ELi3ELi16ELi20ELi4096ELb1ELb1ELi16ELi320ELi320ELi4ELb1ELi1ELb0ELb0ELNS_15WgradSyncMethodE3ENS_16CompileConditionILi900EEEEEvPT_S6_S6_PKS5_S8_S8_S8_PKfflPfPj,"",@"SHT_CUDA_INFO"
	.sectionflags	@""
	.align	4


	//----- nvinfo : EIATTR_CUDA_API_VERSION
	.align		4
        /*0000*/ 	.byte	0x04, 0x37
        /*0002*/ 	.short	(.L_587 - .L_586)
.L_586:
        /*0004*/ 	.word	0x00000082


	//----- nvinfo : EIATTR_KPARAM_INFO
	.align		4
.L_587:
        /*0008*/ 	.byte	0x04, 0x17
        /*000a*/ 	.short	(.L_589 - .L_588)
.L_588:
        /*000c*/ 	.word	0x00000000
        /*0010*/ 	.short	0x000b
        /*0012*/ 	.short	0x0058
        /*0014*/ 	.byte	0x00, 0xf0, 0x21, 0x00


	//----- nvinfo : EIATTR_KPARAM_INFO
	.align		4
.L_589:
        /*0018*/ 	.byte	0x04, 0x17
        /*001a*/ 	.short	(.L_591 - .L_590)
.L_590:
        /*001c*/ 	.word	0x00000000
        /*0020*/ 	.short	0x000a
        /*0022*/ 	.short	0x0050
        /*0024*/ 	.byte	0x00, 0xf0, 0x21, 0x00


	//----- nvinfo : EIATTR_KPARAM_INFO
	.align		4
.L_591:
        /*0028*/ 	.byte	0x04, 0x17
        /*002a*/ 	.short	(.L_593 - .L_592)
.L_592:
        /*002c*/ 	.word	0x00000000
        /*0030*/ 	.short	0x0009
        /*0032*/ 	.short	0x0048
        /*0034*/ 	.byte	0x00, 0xf0, 0x21, 0x00


	//----- nvinfo : EIATTR_KPARAM_INFO
	.align		4
.L_593:
        /*0038*/ 	.byte	0x04, 0x17
        /*003a*/ 	.short	(.L_595 - .L_594)
.L_594:
        /*003c*/ 	.word	0x00000000
        /*0040*/ 	.short	0x0008
        /*0042*/ 	.short	0x0040
        /*0044*/ 	.byte	0x00, 0xf0, 0x11, 0x00


	//----- nvinfo : EIATTR_KPARAM_INFO
	.align		4
.L_595:
        /*0048*/ 	.byte	0x04, 0x17
        /*004a*/ 	.short	(.L_597 - .L_596)
.L_596:
        /*004c*/ 	.word	0x00000000
        /*0050*/ 	.short	0x0007
        /*0052*/ 	.short	0x0038
        /*0054*/ 	.byte	0x00, 0xf0, 0x21, 0x00


	//----- nvinfo : EIATTR_KPARAM_INFO
	.align		4
.L_597:
        /*0058*/ 	.byte	0x04, 0x17
        /*005a*/ 	.short	(.L_599 - .L_598)
.L_598:
        /*005c*/ 	.word	0x00000000
        /*0060*/ 	.short	0x0006
        /*0062*/ 	.short	0x0030
        /*0064*/ 	.byte	0x00, 0xf0, 0x21, 0x00


	//----- nvinfo : EIATTR_KPARAM_INFO
	.align		4
.L_599:
        /*0068*/ 	.byte	0x04, 0x17
        /*006a*/ 	.short	(.L_601 - .L_600)
.L_600:
        /*006c*/ 	.word	0x00000000
        /*0070*/ 	.short	0x0005
        /*0072*/ 	.short	0x0028
        /*0074*/ 	.byte	0x00, 0xf0, 0x21, 0x00


	//----- nvinfo : EIATTR_KPARAM_INFO
	.align		4
.L_601:
        /*0078*/ 	.byte	0x04, 0x17
        /*007a*/ 	.short	(.L_603 - .L_602)
.L_602:
        /*007c*/ 	.word	0x00000000
        /*0080*/ 	.short	0x0004
        /*0082*/ 	.short	0x0020
        /*0084*/ 	.byte	0x00, 0xf0, 0x21, 0x00


	//----- nvinfo : EIATTR_KPARAM_INFO
	.align		4
.L_603:
        /*0088*/ 	.byte	0x04, 0x17
        /*008a*/ 	.short	(.L_605 - .L_604)
.L_604:
        /*008c*/ 	.word	0x00000000
        /*0090*/ 	.short	0x0003
        /*0092*/ 	.short	0x0018
        /*0094*/ 	.byte	0x00, 0xf0, 0x21, 0x00


	//----- nvinfo : EIATTR_KPARAM_INFO
	.align		4
.L_605:
        /*0098*/ 	.byte	0x04, 0x17
        /*009a*/ 	.short	(.L_607 - .L_606)
.L_606:
        /*009c*/ 	.word	0x00000000
        /*00a0*/ 	.short	0x0002
        /*00a2*/ 	.short	0x0010
        /*00a4*/ 	.byte	0x00, 0xf0, 0x21, 0x00


	//----- nvinfo : EIATTR_KPARAM_INFO
	.align		4
.L_607:
        /*00a8*/ 	.byte	0x04, 0x17
        /*00aa*/ 	.short	(.L_609 - .L_608)
.L_608:
        /*00ac*/ 	.word	0x00000000
        /*00b0*/ 	.short	0x0001
        /*00b2*/ 	.short	0x0008
        /*00b4*/ 	.byte	0x00, 0xf0, 0x21, 0x00


	//----- nvinfo : EIATTR_KPARAM_INFO
	.align		4
.L_609:
        /*00b8*/ 	.byte	0x04, 0x17
        /*00ba*/ 	.short	(.L_611 - .L_610)
.L_610:
        /*00bc*/ 	.word	0x00000000
        /*00c0*/ 	.short	0x0000
        /*00c2*/ 	.short	0x0000
        /*00c4*/ 	.byte	0x00, 0xf0, 0x21, 0x00


	//----- nvinfo : EIATTR_SPARSE_MMA_MASK
	.align		4
.L_611:
        /*00c8*/ 	.byte	0x03, 0x50
        /*00ca*/ 	.short	0x0000


	//----- nvinfo : EIATTR_MAXREG_COUNT
	.align		4
        /*00cc*/ 	.byte	0x03, 0x1b
        /*00ce*/ 	.short	0x0040


	//----- nvinfo : EIATTR_NUM_BARRIERS
	.align		4
        /*00d0*/ 	.byte	0x02, 0x4c
        /*00d2*/ 	.byte	0x01
	.zero		1


	//----- nvinfo : EIATTR_ANNOTATIONS
	.align		4
        /*00d4*/ 	.byte	0x04, 0x55
        /*00d6*/ 	.short	(.L_613 - .L_612)


	//   ....[0]....
.L_612:
        /* <DEDUP_REMOVED lines=18> */
        /*01ec*/ 	.byte	0xa0, 0x3c, 0x00, 0x00


	//----- nvinfo : EIATTR_MERCURY_ISA_VERSION
	.align		4
.L_613:
        /*01f0*/ 	.byte	0x03, 0x5f
        /*01f2*/ 	.short	0x0101


	//----- nvinfo : EIATTR_COOP_GROUP_MASK_REGIDS
	.align		4
        /*01f4*/ 	.byte	0x04, 0x29
        /*01f6*/ 	.short	(.L_615 - .L_614)


	//   ....[0]....
.L_614:
        /*01f8*/ 	.word	0xffffffff


	//   ....[1]....
        /*01fc*/ 	.word	0xffffffff


	//   ....[2]....
        /*0200*/ 	.word	0xffffffff


	//   ....[3]....
        /*0204*/ 	.word	0xffffffff


	//   ....[4]....
        /*0208*/ 	.word	0xffffffff


	//   ....[5]....
        /*020c*/ 	.word	0xffffffff


	//   ....[6]....
        /*0210*/ 	.word	0xffffffff


	//   ....[7]....
        /*0214*/ 	.word	0xffffffff


	//   ....[8]....
        /*0218*/ 	.word	0xffffffff


	//   ....[9]....
        /*021c*/ 	.word	0xffffffff


	//   ....[10]....
        /*0220*/ 	.word	0xffffffff


	//   ....[11]....
        /*0224*/ 	.word	0xffffffff


	//   ....[12]....
        /*0228*/ 	.word	0x05000009


	//   ....[13]....
        /*022c*/ 	.word	0x05000008


	//   ....[14]....
        /*0230*/ 	.word	0x0500000a


	//   ....[15]....
        /*0234*/ 	.word	0x0500000b


	//   ....[16]....
        /*0238*/ 	.word	0x0500000d


	//   ....[17]....
        /*023c*/ 	.word	0x0500000c


	//   ....[18]....
        /*0240*/ 	.word	0x0500000e


	//   ....[19]....
        /*0244*/ 	.word	0x05000003


	//   ....[20]....
        /*0248*/ 	.word	0x0500000d


	//   ....[21]....
        /*024c*/ 	.word	0x0500000c


	//   ....[22]....
        /*0250*/ 	.word	0x0500000e


	//   ....[23]....
        /*0254*/ 	.word	0x0500000f


	//   ....[24]....
        /*0258*/ 	.word	0x05000011


	//   ....[25]....
        /*025c*/ 	.word	0x05000010


	//   ....[26]....
        /*0260*/ 	.word	0x05000014


	//   ....[27]....
        /*0264*/ 	.word	0x05000003


	//   ....[28]....
        /*0268*/ 	.word	0x0500000d


	//   ....[29]....
        /*026c*/ 	.word	0x0500000c


	//   ....[30]....
        /*0270*/ 	.word	0x0500000e


	//   ....[31]....
        /*0274*/ 	.word	0x0500000f


	//   ....[32]....
        /*0278*/ 	.word	0x05000011


	//   ....[33]....
        /*027c*/ 	.word	0x05000010


	//   ....[34]....
        /*0280*/ 	.word	0x05000014


	//   ....[35]....
        /*0284*/ 	.word	0x05000003


	//   ....[36]....
        /*0288*/ 	.word	0x05000005


	//   ....[37]....
        /*028c*/ 	.word	0x05000012


	//   ....[38]....
        /*0290*/ 	.word	0x0500000f


	//   ....[39]....
        /*0294*/ 	.word	0x05000011


	//   ....[40]....
        /*0298*/ 	.word	0x0500001a


	//   ....[41]....
        /*029c*/ 	.word	0x05000019


	//   ....[42]....
        /*02a0*/ 	.word	0x05000004


	//   ....[43]....
        /*02a4*/ 	.word	0x05000012


	//   ....[44]....
        /*02a8*/ 	.word	0x05000018


	//   ....[45]....
        /*02ac*/ 	.word	0x0500000b


	//   ....[46]....
        /*02b0*/ 	.word	0x05000007


	//   ....[47]....
        /*02b4*/ 	.word	0x0500000f


	//   ....[48]....
        /*02b8*/ 	.word	0x0500000c


	//   ....[49]....
        /*02bc*/ 	.word	0x0500000a


	//   ....[50]....
        /*02c0*/ 	.word	0x05000006


	//   ....[51]....
        /*02c4*/ 	.word	0x05000012


	//   ....[52]....
        /*02c8*/ 	.word	0x05000017


	//   ....[53]....
        /*02cc*/ 	.word	0x05000005


	//   ....[54]....
        /*02d0*/ 	.word	0x05000008


	//   ....[55]....
        /*02d4*/ 	.word	0x0500000b


	//   ....[56]....
        /*02d8*/ 	.word	0x05000007


	//   ....[57]....
        /*02dc*/ 	.word	0x0500000c


	//   ....[58]....
        /*02e0*/ 	.word	0x05000009


	//   ....[59]....
        /*02e4*/ 	.word	0x05000006


	//   ....[60]....
        /*02e8*/ 	.word	0x05000017


	//   ....[61]....
        /*02ec*/ 	.word	0x05000014


	//   ....[62]....
        /*02f0*/ 	.word	0x0500001d


	//   ....[63]....
        /*02f4*/ 	.word	0x05000013


	//   ....[64]....
        /*02f8*/ 	.word	0x0500001c


	//   ....[65]....
        /*02fc*/ 	.word	0x0500001f


	//   ....[66]....
        /*0300*/ 	.word	0x05000015


	//   ....[67]....
        /*0304*/ 	.word	0x05000012


	//   ....[68]....
        /*0308*/ 	.word	0x0500000e


	//   ....[69]....
        /*030c*/ 	.word	0x0500000e


	//   ....[70]....
        /*0310*/ 	.word	0x0500000e


	//   ....[71]....
        /*0314*/ 	.word	0x0500000e


	//   ....[72]....
        /*0318*/ 	.word	0x0500000e


	//   ....[73]....
        /*031c*/ 	.word	0x0500000e


	//   ....[74]....
        /*0320*/ 	.word	0x0500000e


	//   ....[75]....
        /*0324*/ 	.word	0x0500000e


	//   ....[76]....
        /*0328*/ 	.word	0x0500000e


	//   ....[77]....
        /*032c*/ 	.word	0x0500000e


	//   ....[78]....
        /*0330*/ 	.word	0x0500000e


	//   ....[79]....
        /*0334*/ 	.word	0x0500000e


	//   ....[80]....
        /*0338*/ 	.word	0x0500000e


	//   ....[81]....
        /*033c*/ 	.word	0x0500000e


	//   ....[82]....
        /*0340*/ 	.word	0x0500000e


	//   ....[83]....
        /*0344*/ 	.word	0x0500000e


	//   ....[84]....
        /*0348*/ 	.word	0x0500000e


	//   ....[85]....
        /*034c*/ 	.word	0x0500000e


	//   ....[86]....
        /*0350*/ 	.word	0x0500000e


	//   ....[87]....
        /*0354*/ 	.word	0x0500000e


	//   ....[88]....
        /*0358*/ 	.word	0x0500000e


	//   ....[89]....
        /*035c*/ 	.word	0x0500000e


	//   ....[90]....
        /*0360*/ 	.word	0x0500000e


	//   ....[91]....
        /*0364*/ 	.word	0x0500000e


	//   ....[92]....
        /*0368*/ 	.word	0x0500000e


	//   ....[93]....
        /*036c*/ 	.word	0x0500000e


	//   ....[94]....
        /*0370*/ 	.word	0x0500000e


	//   ....[95]....
        /*0374*/ 	.word	0x0500000e


	//   ....[96]....
        /*0378*/ 	.word	0x0500000e


	//   ....[97]....
        /*037c*/ 	.word	0x0500000e


	//   ....[98]....
        /*0380*/ 	.word	0x0500000e


	//   ....[99]....
        /*0384*/ 	.word	0x0500000e


	//   ....[100]....
        /*0388*/ 	.word	0x0500000e


	//   ....[101]....
        /*038c*/ 	.word	0x0500000e


	//   ....[102]....
        /*0390*/ 	.word	0x0500000e


	//   ....[103]....
        /*0394*/ 	.word	0x0500000e


	//   ....[104]....
        /*0398*/ 	.word	0x0500000e


	//   ....[105]....
        /*039c*/ 	.word	0x0500000e


	//   ....[106]....
        /*03a0*/ 	.word	0x0500000e


	//   ....[107]....
        /*03a4*/ 	.word	0x0500000e


	//   ....[108]....
        /*03a8*/ 	.word	0x0500000e


	//   ....[109]....
        /*03ac*/ 	.word	0x0500000e


	//   ....[110]....
        /*03b0*/ 	.word	0x0500000e


	//   ....[111]....
        /*03b4*/ 	.word	0x0500000e


	//   ....[112]....
        /*03b8*/ 	.word	0x0500000e


	//   ....[113]....
        /*03bc*/ 	.word	0x0500000e


	//   ....[114]....
        /*03c0*/ 	.word	0x0500000e


	//   ....[115]....
        /*03c4*/ 	.word	0x0500000e


	//   ....[116]....
        /*03c8*/ 	.word	0x0500000e


	//   ....[117]....
        /*03cc*/ 	.word	0x0500000e


	//   ....[118]....
        /*03d0*/ 	.word	0x0500000e


	//   ....[119]....
        /*03d4*/ 	.word	0x0500000e


	//   ....[120]....
        /*03d8*/ 	.word	0x0500000e


	//   ....[121]....
        /*03dc*/ 	.word	0x0500000e


	//   ....[122]....
        /*03e0*/ 	.word	0x0500000e


	//   ....[123]....
        /*03e4*/ 	.word	0x0500000e


	//----- nvinfo : EIATTR_COOP_GROUP_INSTR_OFFSETS
	.align		4
.L_615:
        /*03e8*/ 	.byte	0x04, 0x28
        /*03ea*/ 	.short	(.L_617 - .L_616)


	//   ....[0]....
.L_616:
        /*03ec*/ 	.word	0x00002590


	//   ....[1]....
        /*03f0*/ 	.word	0x000025d0


	//   ....[2]....
        /*03f4*/ 	.word	0x00002620


	//   ....[3]....
        /*03f8*/ 	.word	0x00002630


	//   ....[4]....
        /*03fc*/ 	.word	0x00003170


	//   ....[5]....
        /*0400*/ 	.word	0x000031b0


	//   ....[6]....
        /*0404*/ 	.word	0x000031e0


	//   ....[7]....
        /*0408*/ 	.word	0x00003200


	//   ....[8]....
        /*040c*/ 	.word	0x00003220


	//   ....[9]....
        /*0410*/ 	.word	0x00003240


	//   ....[10]....
        /*0414*/ 	.word	0x00003260


	//   ....[11]....
        /*0418*/ 	.word	0x00003280


	//   ....[12]....
        /*041c*/ 	.word	0x000050f0


	//   ....[13]....
        /*0420*/ 	.word	0x00005120


	//   ....[14]....
        /*0424*/ 	.word	0x00005160


	//   ....[15]....
        /*0428*/ 	.word	0x00005180


	//   ....[16]....
        /*042c*/ 	.word	0x000051b0


	//   ....[17]....
        /*0430*/ 	.word	0x000051c0


	//   ....[18]....
        /*0434*/ 	.word	0x000051f0


	//   ....[19]....
        /*0438*/ 	.word	0x00005200


	//   ....[20]....
        /*043c*/ 	.word	0x000053e0


	//   ....[21]....
        /*0440*/ 	.word	0x00005410


	//   ....[22]....
        /*0444*/ 	.word	0x00005450


	//   ....[23]....
        /*0448*/ 	.word	0x00005470


	//   ....[24]....
        /*044c*/ 	.word	0x000054a0


	//   ....[25]....
        /*0450*/ 	.word	0x000054b0


	//   ....[26]....
        /*0454*/ 	.word	0x000054e0


	//   ....[27]....
        /*0458*/ 	.word	0x000054f0


	//   ....[28]....
        /*045c*/ 	.word	0x00005670


	//   ....[29]....
        /*0460*/ 	.word	0x000056a0


	//   ....[30]....
        /*0464*/ 	.word	0x000056e0


	//   ....[31]....
        /*0468*/ 	.word	0x00005700


	//   ....[32]....
        /*046c*/ 	.word	0x00005730


	//   ....[33]....
        /*0470*/ 	.word	0x00005740


	//   ....[34]....
        /*0474*/ 	.word	0x00005770


	//   ....[35]....
        /*0478*/ 	.word	0x00005780


	//   ....[36]....
        /*047c*/ 	.word	0x00005a50


	//   ....[37]....
        /*0480*/ 	.word	0x00005a80


	//   ....[38]....
        /*0484*/ 	.word	0x00005b50


	//   ....[39]....
        /*0488*/ 	.word	0x00005b90


	//   ....[40]....
        /*048c*/ 	.word	0x00005bc0


	//   ....[41]....
        /*0490*/ 	.word	0x00005bd0


	//   ....[42]....
        /*0494*/ 	.word	0x00005be0


	//   ....[43]....
        /*0498*/ 	.word	0x00005bf0


	//   ....[44]....
        /*049c*/ 	.word	0x00005cd0


	//   ....[45]....
        /*04a0*/ 	.word	0x00005d10


	//   ....[46]....
        /*04a4*/ 	.word	0x00005d40


	//   ....[47]....
        /*04a8*/ 	.word	0x00005d60


	//   ....[48]....
        /*04ac*/ 	.word	0x00005d70


	//   ....[49]....
        /*04b0*/ 	.word	0x00005d80


	//   ....[50]....
        /*04b4*/ 	.word	0x00005d90


	//   ....[51]....
        /*04b8*/ 	.word	0x00005dc0


	//   ....[52]....
        /*04bc*/ 	.word	0x00005e10


	//   ....[53]....
        /*04c0*/ 	.word	0x00005e50


	//   ....[54]....
        /*04c4*/ 	.word	0x00005e80


	//   ....[55]....
        /*04c8*/ 	.word	0x00005eb0


	//   ....[56]....
        /*04cc*/ 	.word	0x00005ee0


	//   ....[57]....
        /*04d0*/ 	.word	0x00005f00


	//   ....[58]....
        /*04d4*/ 	.word	0x00005f10


	//   ....[59]....
        /*04d8*/ 	.word	0x00005f40


	//   ....[60]....
        /*04dc*/ 	.word	0x00005f70


	//   ....[61]....
        /*04e0*/ 	.word	0x00005fa0


	//   ....[62]....
        /*04e4*/ 	.word	0x00005fd0


	//   ....[63]....
        /*04e8*/ 	.word	0x00005ff0


	//   ....[64]....
        /*04ec*/ 	.word	0x00006020


	//   ....[65]....
        /*04f0*/ 	.word	0x00006040


	//   ....[66]....
        /*04f4*/ 	.word	0x00006170


	//   ....[67]....
        /*04f8*/ 	.word	0x000061e0


	//   ....[68]....
        /*04fc*/ 	.word	0x00006390


	//   ....[69]....
        /*0500*/ 	.word	0x000063e0


	//   ....[70]....
        /*0504*/ 	.word	0x00006450


	//   ....[71]....
        /*0508*/ 	.word	0x000064b0


	//   ....[72]....
        /*050c*/ 	.word	0x00006520


	//   ....[73]....
        /*0510*/ 	.word	0x00006580


	//   ....[74]....
        /*0514*/ 	.word	0x000065f0


	//   ....[75]....
        /*0518*/ 	.word	0x00006650


	//   ....[76]....
        /*051c*/ 	.word	0x000066f0


	//   ....[77]....
        /*0520*/ 	.word	0x00006780


	//   ....[78]....
        /*0524*/ 	.word	0x000067f0


	//   ....[79]....
        /*0528*/ 	.word	0x00006850


	//   ....[80]....
        /*052c*/ 	.word	0x000068c0


	//   ....[81]....
        /*0530*/ 	.word	0x00006920


	//   ....[82]....
        /*0534*/ 	.word	0x00006990


	//   ....[83]....
        /*0538*/ 	.word	0x000069f0


	//   ....[84]....
        /*053c*/ 	.word	0x00006a90


	//   ....[85]....
        /*0540*/ 	.word	0x00006b20


	//   ....[86]....
        /*0544*/ 	.word	0x00006b90


	//   ....[87]....
        /*0548*/ 	.word	0x00006bf0


	//   ....[88]....
        /*054c*/ 	.word	0x00006c60


	//   ....[89]....
        /*0550*/ 	.word	0x00006cc0


	//   ....[90]....
        /*0554*/ 	.word	0x00006d30


	//   ....[91]....
        /*0558*/ 	.word	0x00006d90


	//   ....[92]....
        /*055c*/ 	.word	0x00006e30


	//   ....[93]....
        /*0560*/ 	.word	0x00006ee0


	//   ....[94]....
        /*0564*/ 	.word	0x00006ff0


	//   ....[95]....
        /*0568*/ 	.word	0x00007050


	//   ....[96]....
        /*056c*/ 	.word	0x00007100


	//   ....[97]....
        /*0570*/ 	.word	0x00007150


	//   ....[98]....
        /*0574*/ 	.word	0x000071c0


	//   ....[99]....
        /*0578*/ 	.word	0x00007210


	//   ....[100]....
        /*057c*/ 	.word	0x00007280


	//   ....[101]....
        /*0580*/ 	.word	0x000072e0


	//   ....[102]....
        /*0584*/ 	.word	0x00007350


	//   ....[103]....
        /*0588*/ 	.word	0x000073b0


	//   ....[104]....
        /*058c*/ 	.word	0x00007450


	//   ....[105]....
        /*0590*/ 	.word	0x000074c0


	//   ....[106]....
        /*0594*/ 	.word	0x00007560


	//   ....[107]....
        /*0598*/ 	.word	0x000075e0


	//   ....[108]....
        /*059c*/ 	.word	0x00007650


	//   ....[109]....
        /*05a0*/ 	.word	0x000076b0


	//   ....[110]....
        /*05a4*/ 	.word	0x00007720


	//   ....[111]....
        /*05a8*/ 	.word	0x00007780


	//   ....[112]....
        /*05ac*/ 	.word	0x00007820


	//   ....[113]....
        /*05b0*/ 	.word	0x000078a0


	//   ....[114]....
        /*05b4*/ 	.word	0x00007920


	//   ....[115]....
        /*05b8*/ 	.word	0x000079d0


	//   ....[116]....
        /*05bc*/ 	.word	0x00007a70


	//   ....[117]....
        /*05c0*/ 	.word	0x00007ae0


	//   ....[118]....
        /*05c4*/ 	.word	0x00007b50


	//   ....[119]....
        /*05c8*/ 	.word	0x00007bc0


	//   ....[120]....
        /*05cc*/ 	.word	0x00007c50


	//   ....[121]....
        /*05d0*/ 	.word	0x00007d00


	//   ....[122]....
        /*05d4*/ 	.word	0x00007de0


	//   ....[123]....
        /*05d8*/ 	.word	0x00007e90


	//----- nvinfo : EIATTR_EXIT_INSTR_OFFSETS
	.align		4
.L_617:
        /*05dc*/ 	.byte	0x04, 0x1c
        /*05de*/ 	.short	(.L_619 - .L_618)


	//   ....[0]....
.L_618:
        /*05e0*/ 	.word	0x000040f0


	//   ....[1]....
        /*05e4*/ 	.word	0x00006330


	//----- nvinfo : EIATTR_MAX_THREADS
	.align		4
.L_619:
        /*05e8*/ 	.byte	0x04, 0x05
        /*05ea*/ 	.short	(.L_621 - .L_620)
.L_620:
        /*05ec*/ 	.word	0x00000140
        /*05f0*/ 	.word	0x00000001
        /*05f4*/ 	.word	0x00000001


	//----- nvinfo : EIATTR_CRS_STACK_SIZE
	.align		4
.L_621:
        /*05f8*/ 	.byte	0x04, 0x1e
        /*05fa*/ 	.short	(.L_623 - .L_622)
.L_622:
        /*05fc*/ 	.word	0x00000000


	//----- nvinfo : EIATTR_CBANK_PARAM_SIZE
	.align		4
.L_623:
        /*0600*/ 	.byte	0x03, 0x19
        /*0602*/ 	.short	0x0060


	//----- nvinfo : EIATTR_PARAM_CBANK
	.align		4
        /*0604*/ 	.byte	0x04, 0x0a
        /*0606*/ 	.short	(.L_625 - .L_624)
	.align		4
.L_624:
        /*0608*/ 	.word	index@(.nv.constant0._ZN13group_norm_v218gn_bwd_cuda_kernelI13__nv_bfloat16Li320ELi3ELi16ELi20ELi4096ELb1ELb1ELi16ELi320ELi320ELi4ELb1ELi1ELb0ELb0ELNS_15WgradSyncMethodE3ENS_16CompileConditionILi900EEEEEvPT_S6_S6_PKS5_S8_S8_S8_PKfflPfPj)
        /*060c*/ 	.short	0x0210
        /*060e*/ 	.short	0x0060


	//----- nvinfo : EIATTR_SW_WAR
	.align		4
.L_625:
        /*0610*/ 	.byte	0x04, 0x36
        /*0612*/ 	.short	(.L_627 - .L_626)
.L_626:
        /*0614*/ 	.word	0x00000008
.L_627:


//--------------------- .nv.info._ZN13group_norm_v218gn_bwd_cuda_kernelI13__nv_bfloat16Li320ELi1ELi16ELi20ELi4096ELb1ELb1ELi32ELi320ELi320ELi4ELb1ELi1ELb0ELb0ELNS_15WgradSyncMethodE3ENS_16CompileConditionILi900EEEEEvPT_S6_S6_PKS5_S8_S8_S8_PKfflPfPj --------------------------
	.section	.nv.info._ZN13group_norm_v218gn_bwd_cuda_kernelI13__nv_bfloat16Li320ELi1ELi16ELi20ELi4096ELb1ELb1ELi32ELi320ELi320ELi4ELb1ELi1ELb0ELb0ELNS_15WgradSyncMethodE3ENS_16CompileConditionILi900EEEEEvPT_S6_S6_PKS5_S8_S8_S8_PKfflPfPj,"",@"SHT_CUDA_INFO"
	.sectionflags	@""
	.align	4


	//----- nvinfo : EIATTR_CUDA_API_VERSION
	.align		4
        /*0000*/ 	.byte	0x04, 0x37
        /*0002*/ 	.short	(.L_629 - .L_628)
.L_628:
        /*0004*/ 	.word	0x00000082


	//----- nvinfo : EIATTR_KPARAM_INFO
	.align		4
.L_629:
        /*0008*/ 	.byte	0x04, 0x17
        /*000a*/ 	.short	(.L_631 - .L_630)
.L_630:
        /*000c*/ 	.word	0x00000000
        /*0010*/ 	.short	0x000b
        /*0012*/ 	.short	0x0058
        /*0014*/ 	.byte	0x00, 0xf0, 0x21, 0x00


	//----- nvinfo : EIATTR_KPARAM_INFO
	.align		4
.L_631:
        /*0018*/ 	.byte	0x04, 0x17
        /*001a*/ 	.short	(.L_633 - .L_632)
.L_632:
        /*001c*/ 	.word	0x00000000
        /*0020*/ 	.short	0x000a
        /*0022*/ 	.short	0x0050
        /*0024*/ 	.byte	0x00, 0xf0, 0x21, 0x00


	//----- nvinfo : EIATTR_KPARAM_INFO
	.align		4
.L_633:
        /*0028*/ 	.byte	0x04, 0x17
        /*002a*/ 	.short	(.L_635 - .L_634)
.L_634:
        /*002c*/ 	.word	0x00000000
        /*0030*/ 	.short	0x0009
        /*0032*/ 	.short	0x0048
        /*0034*/ 	.byte	0x00, 0xf0, 0x21, 0x00


	//----- nvinfo : EIATTR_KPARAM_INFO
	.align		4
.L_635:
        /*0038*/ 	.byte	0x04, 0x17
        /*003a*/ 	.short	(.L_637 - .L_636)
.L_636:
        /*003c*/ 	.word	0x00000000
        /*0040*/ 	.short	0x0008
        /*0042*/ 	.short	0x0040
        /*0044*/ 	.byte	0x00, 0xf0, 0x11, 0x00


	//----- nvinfo : EIATTR_KPARAM_INFO
	.align		4
.L_637:
        /*0048*/ 	.byte	0x04, 0x17
        /*004a*/ 	.short	(.L_639 - .L_638)
.L_638:
        /*004c*/ 	.word	0x00000000
        /*0050*/ 	.short	0x0007
        /*0052*/ 	.short	0x0038
        /*0054*/ 	.byte	0x00, 0xf0, 0x21, 0x00


	//----- nvinfo : EIATTR_KPARAM_INFO
	.align		4
.L_639:
        /*0058*/ 	.byte	0x04, 0x17
        /*005a*/ 	.short	(.L_641 - .L_640)
.L_640:
        /*005c*/ 	.word	0x00000000
        /*0060*/ 	.short	0x0006
        /*0062*/ 	.short	0x0030
        /*0064*/ 	.byte	0x00, 0xf0, 0x21, 0x00


	//----- nvinfo : EIATTR_KPARAM_INFO
	.align		4
.L_641:
        /*0068*/ 	.byte	0x04, 0x17
        /*006a*/ 	.short	(.L_643 - .L_642)
.L_642:
        /*006c*/ 	.word	0x00000000
        /*0070*/ 	.short	0x0005
        /*0072*/ 	.short	0x0028
        /*0074*/ 	.byte	0x00, 0xf0, 0x21, 0x00


	//----- nvinfo : EIATTR_KPARAM_INFO
	.align		4
.L_643:
        /*0078*/ 	.byte	0x04, 0x17
        /*007a*/ 	.short	(.L_645 - .L_644)
.L_644:
        /*007c*/ 	.word	0x00000000
        /*0080*/ 	.short	0x0004
        /*0082*/ 	.short	0x0020
        /*0084*/ 	.byte	0x00, 0xf0, 0x21, 0x00


	//----- nvinfo : EIATTR_KPARAM_INFO
	.align		4
.L_645:
        /*0088*/ 	.byte	0x04, 0x17
        /*008a*/ 	.short	(.L_647 - .L_646)
.L_646:
        /*008c*/ 	.word	0x00000000
        /*0090*/ 	.short	0x0003
        /*0092*/ 	.short	0x0018
        /*0094*/ 	.byte	0x00, 0xf0, 0x21, 0x00


	//----- nvinfo : EIATTR_KPARAM_INFO
	.align		4
.L_647:
        /*0098*/ 	.byte	0x04, 0x17
        /*009a*/ 	.short	(.L_649 - .L_648)
.L_648:
        /*009c*/ 	.word	0x00000000
        /*00a0*/ 	.short	0x0002
        /*00a2*/ 	.short	0x0010
        /*00a4*/ 	.byte	0x00, 0xf0, 0x21, 0x00


	//----- nvinfo : EIATTR_KPARAM_INFO
	.align		4
.L_649:
        /*00a8*/ 	.byte	0x04, 0x17
        /*00aa*/ 	.short	(.L_651 - .L_650)
.L_650:
        /*00ac*/ 	.word	0x00000000
        /*00b0*/ 	.short	0x0001
        /*00b2*/ 	.short	0x0008
        /*00b4*/ 	.byte	0x00, 0xf0, 0x21, 0x00


	//----- nvinfo : EIATTR_KPARAM_INFO
	.align		4
.L_651:
        /*00b8*/ 	.byte	0x04, 0x17
        /*00ba*/ 	.short	(.L_653 - .L_652)
.L_652:
        /*00bc*/ 	.word	0x00000000
        /*00c0*/ 	.short	0x0000
        /*00c2*/ 	.short	0x0000
        /*00c4*/ 	.byte	0x00, 0xf0, 0x21, 0x00


	//----- nvinfo : EIATTR_SPARSE_MMA_MASK
	.align		4
.L_653:
        /*00c8*/ 	.byte	0x03, 0x50
        /*00ca*/ 	.short	0x0000


	//----- nvinfo : EIATTR_MAXREG_COUNT
	.align		4
        /*00cc*/ 	.byte	0x03, 0x1b
        /*00ce*/ 	.short	0x00a8


	//----- nvinfo : EIATTR_NUM_BARRIERS
	.align		4
        /*00d0*/ 	.byte	0x02, 0x4c
        /*00d2*/ 	.byte	0x01
	.zero		1


	//----- nvinfo : EIATTR_MERCURY_ISA_VERSION
	.align		4
        /*00d4*/ 	.byte	0x03, 0x5f
        /*00d6*/ 	.short	0x0101


	//----- nvinfo : EIATTR_COOP_GROUP_MASK_REGIDS
	.align		4
        /*00d8*/ 	.byte	0x04, 0x29
        /*00da*/ 	.short	(.L_655 - .L_654)


	//   ....[0]....
.L_654:
        /*00dc*/ 	.word	0xffffffff


	//   ....[1]....
        /*00e0*/ 	.word	0xffffffff


	//   ....[2]....
        /*00e4*/ 	.word	0xffffffff


	//   ....[3]....
        /*00e8*/ 	.word	0xffffffff


	//   ....[4]....
        /*00ec*/ 	.word	0xffffffff


	//   ....[5]....
        /*00f0*/ 	.word	0xffffffff


	//   ....[6]....
        /*00f4*/ 	.word	0xffffffff


	//   ....[7]....
        /*00f8*/ 	.word	0xffffffff


	//   ....[8]....
        /*00fc*/ 	.word	0xffffffff


	//   ....[9]....
        /*0100*/ 	.word	0xffffffff


	//   ....[10]....
        /*0104*/ 	.word	0xffffffff


	//   ....[11]....
        /*0108*/ 	.word	0xffffffff


	//   ....[12]....
        /*010c*/ 	.word	0x05000020


	//   ....[13]....
        /*0110*/ 	.word	0x0500001f


	//   ....[14]....
        /*0114*/ 	.word	0x05000021


	//   ....[15]....
        /*0118*/ 	.word	0x05000022


	//   ....[16]....
        /*011c*/ 	.word	0x05000024


	//   ....[17]....
        /*0120*/ 	.word	0x05000023


	//   ....[18]....
        /*0124*/ 	.word	0x05000025


	//   ....[19]....
        /*0128*/ 	.word	0x0500001a


	//   ....[20]....
        /*012c*/ 	.word	0x05000024


	//   ....[21]....
        /*0130*/ 	.word	0x05000023


	//   ....[22]....
        /*0134*/ 	.word	0x05000025


	//   ....[23]....
        /*0138*/ 	.word	0x0500002a


	//   ....[24]....
        /*013c*/ 	.word	0x0500002c


	//   ....[25]....
        /*0140*/ 	.word	0x05000029


	//   ....[26]....
        /*0144*/ 	.word	0x0500002b


	//   ....[27]....
        /*0148*/ 	.word	0x0500001e


	//   ....[28]....
        /*014c*/ 	.word	0x05000024


	//   ....[29]....
        /*0150*/ 	.word	0x05000023


	//   ....[30]....
        /*0154*/ 	.word	0x05000025


	//   ....[31]....
        /*0158*/ 	.word	0x0500002a


	//   ....[32]....
        /*015c*/ 	.word	0x0500002c


	//   ....[33]....
        /*0160*/ 	.word	0x05000029


	//   ....[34]....
        /*0164*/ 	.word	0x0500002b


	//   ....[35]....
        /*0168*/ 	.word	0x0500001e


	//   ....[36]....
        /*016c*/ 	.word	0x0500001e


	//   ....[37]....
        /*0170*/ 	.word	0x0500001f


	//   ....[38]....
        /*0174*/ 	.word	0x05000032


	//   ....[39]....
        /*0178*/ 	.word	0x05000021


	//   ....[40]....
        /*017c*/ 	.word	0x05000020


	//   ....[41]....
        /*0180*/ 	.word	0x05000031


	//   ....[42]....
        /*0184*/ 	.word	0x0500001f


	//   ....[43]....
        /*0188*/ 	.word	0x05000034


	//   ....[44]....
        /*018c*/ 	.word	0x0500001e


	//   ....[45]....
        /*0190*/ 	.word	0x05000031


	//   ....[46]....
        /*0194*/ 	.word	0x05000020


	//   ....[47]....
        /*0198*/ 	.word	0x05000021


	//   ....[48]....
        /*019c*/ 	.word	0x05000030


	//   ....[49]....
        /*01a0*/ 	.word	0x05000033


	//   ....[50]....
        /*01a4*/ 	.word	0x0500001c


	//   ....[51]....
        /*01a8*/ 	.word	0x0500002d


	//   ....[52]....
        /*01ac*/ 	.word	0x0500001d


	//   ....[53]....
        /*01b0*/ 	.word	0x05000031


	//   ....[54]....
        /*01b4*/ 	.word	0x05000030


	//   ....[55]....
        /*01b8*/ 	.word	0x05000034


	//   ....[56]....
        /*01bc*/ 	.word	0x0500002b


	//   ....[57]....
        /*01c0*/ 	.word	0x0500002e


	//   ....[58]....
        /*01c4*/ 	.word	0x05000020


	//   ....[59]....
        /*01c8*/ 	.word	0x05000021


	//   ....[60]....
        /*01cc*/ 	.word	0x05000022


	//   ....[61]....
        /*01d0*/ 	.word	0x05000023


	//   ....[62]....
        /*01d4*/ 	.word	0x05000029


	//   ....[63]....
        /*01d8*/ 	.word	0x0500002b


	//   ....[64]....
        /*01dc*/ 	.word	0x05000030


	//   ....[65]....
        /*01e0*/ 	.word	0x0500002f


	//   ....[66]....
        /*01e4*/ 	.word	0x05000022


	//   ....[67]....
        /*01e8*/ 	.word	0x05000019


	//   ....[68]....
        /*01ec*/ 	.word	0x05000033


	//   ....[69]....
        /*01f0*/ 	.word	0x05000033


	//   ....[70]....
        /*01f4*/ 	.word	0x05000033


	//   ....[71]....
        /*01f8*/ 	.word	0x05000033


	//   ....[72]....
        /*01fc*/ 	.word	0x05000033


	//   ....[73]....
        /*0200*/ 	.word	0x05000033


	//   ....[74]....
        /*0204*/ 	.word	0x05000033


	//   ....[75]....
        /*0208*/ 	.word	0x05000033


	//   ....[76]....
        /*020c*/ 	.word	0x05000033


	//   ....[77]....
        /*0210*/ 	.word	0x05000033


	//   ....[78]....
        /*0214*/ 	.word	0x05000033


	//   ....[79]....
        /*0218*/ 	.word	0x05000033


	//   ....[80]....
        /*021c*/ 	.word	0x05000033


	//   ....[81]....
        /*0220*/ 	.word	0x05000033


	//   ....[82]....
        /*0224*/ 	.word	0x05000033


	//   ....[83]....
        /*0228*/ 	.word	0x05000033


	//   ....[84]....
        /*022c*/ 	.word	0x05000033


	//   ....[85]....
        /*0230*/ 	.word	0x05000033


	//   ....[86]....
        /*0234*/ 	.word	0x05000033


	//   ....[87]....
        /*0238*/ 	.word	0x05000033


	//   ....[88]....
        /*023c*/ 	.word	0x05000033


	//   ....[89]....
        /*0240*/ 	.word	0x05000033


	//   ....[90]....
        /*0244*/ 	.word	0x05000033


	//   ....[91]....
        /*0248*/ 	.word	0x05000033


	//   ....[92]....
        /*024c*/ 	.word	0x05000033


	//   ....[93]....
        /*0250*/ 	.word	0x05000033


	//   ....[94]....
        /*0254*/ 	.word	0x05000033


	//   ....[95]....
        /*0258*/ 	.word	0x05000033


	//   ....[96]....
        /*025c*/ 	.word	0x05000033


	//   ....[97]....
        /*0260*/ 	.word	0x05000033


	//   ....[98]....
        /*0264*/ 	.word	0x05000033


	//   ....[99]....
        /*0268*/ 	.word	0x05000033


	//   ....[100]....
        /*026c*/ 	.word	0x05000033


	//   ....[101]....
        /*0270*/ 	.word	0x05000033


	//   ....[102]....
        /*0274*/ 	.word	0x05000033


	//   ....[103]....
        /*0278*/ 	.word	0x05000033


	//   ....[104]....
        /*027c*/ 	.word	0x05000033


	//   ....[105]....
        /*0280*/ 	.word	0x05000033


	//   ....[106]....
        /*0284*/ 	.word	0x05000033


	//   ....[107]....
        /*0288*/ 	.word	0x05000033


	//   ....[108]....
        /*028c*/ 	.word	0x05000033


	//   ....[109]....
        /*0290*/ 	.word	0x05000033


	//   ....[110]....
        /*0294*/ 	.word	0x05000033


	//   ....[111]....
        /*0298*/ 	.word	0x05000033


	//   ....[112]....
        /*029c*/ 	.word	0x05000033


	//   ....[113]....
        /*02a0*/ 	.word	0x05000033


	//   ....[114]....
        /*02a4*/ 	.word	0x05000033


	//   ....[115]....
        /*02a8*/ 	.word	0x05000033


	//   ....[116]....
        /*02ac*/ 	.word	0x05000033


	//   ....[117]....
        /*02b0*/ 	.word	0x05000033


	//   ....[118]....
        /*02b4*/ 	.word	0x05000033


	//   ....[119]....
        /*02b8*/ 	.word	0x05000033


	//   ....[120]....
        /*02bc*/ 	.word	0x05000033


	//   ....[121]....
        /*02c0*/ 	.word	0x05000033


	//   ....[122]....
        /*02c4*/ 	.word	0x05000033


	//   ....[123]....
        /*02c8*/ 	.word	0x05000033


	//----- nvinfo : EIATTR_COOP_GROUP_INSTR_OFFSETS
	.align		4
.L_655:
        /*02cc*/ 	.byte	0x04, 0x28
        /*02ce*/ 	.short	(.L_657 - .L_656)


	//   ....[0]....
.L_656:
        /*02d0*/ 	.word	0x00003890


	//   ....[1]....
        /*02d4*/ 	.word	0x000038d0


	//   ....[2]....
        /*02d8*/ 	.word	0x00003910


	//   ....[3]....
        /*02dc*/ 	.word	0x00003920


	//   ....[4]....
        /*02e0*/ 	.word	0x00004240


	//   ....[5]....
        /*02e4*/ 	.word	0x00004270


	//   ....[6]....
        /*02e8*/ 	.word	0x000042a0


	//   ....[7]....
        /*02ec*/ 	.word	0x000042b0


	//   ....[8]....
        /*02f0*/ 	.word	0x000042e0


	//   ....[9]....
        /*02f4*/ 	.word	0x000042f0


	//   ....[10]....
        /*02f8*/ 	.word	0x00004320


	//   ....[11]....
        /*02fc*/ 	.word	0x00004330


	//   ....[12]....
        /*0300*/ 	.word	0x00006cf0


	//   ....[13]....
        /*0304*/ 	.word	0x00006d20


	//   ....[14]....
        /*0308*/ 	.word	0x00006d70


	//   ....[15]....
        /*030c*/ 	.word	0x00006d90


	//   ....[16]....
        /*0310*/ 	.word	0x00006dc0


	//   ....[17]....
        /*0314*/ 	.word	0x00006dd0


	//   ....[18]....
        /*0318*/ 	.word	0x00006e00


	//   ....[19]....
        /*031c*/ 	.word	0x00006e10


	//   ....[20]....
        /*0320*/ 	.word	0x00006fa0


	//   ....[21]....
        /*0324*/ 	.word	0x00006fd0


	//   ....[22]....
        /*0328*/ 	.word	0x00007020


	//   ....[23]....
        /*032c*/ 	.word	0x00007040


	//   ....[24]....
        /*0330*/ 	.word	0x00007070


	//   ....[25]....
        /*0334*/ 	.word	0x00007080


	//   ....[26]....
        /*0338*/ 	.word	0x000070b0


	//   ....[27]....
        /*033c*/ 	.word	0x000070c0


	//   ....[28]....
        /*0340*/ 	.word	0x00007200


	//   ....[29]....
        /*0344*/ 	.word	0x00007230


	//   ....[30]....
        /*0348*/ 	.word	0x00007280


	//   ....[31]....
        /*034c*/ 	.word	0x000072a0


	//   ....[32]....
        /*0350*/ 	.word	0x000072d0


	//   ....[33]....
        /*0354*/ 	.word	0x000072e0


	//   ....[34]....
        /*0358*/ 	.word	0x00007310


	//   ....[35]....
        /*035c*/ 	.word	0x00007320


	//   ....[36]....
        /*0360*/ 	.word	0x00007640


	//   ....[37]....
        /*0364*/ 	.word	0x00007670


	//   ....[38]....
        /*0368*/ 	.word	0x000076a0


	//   ....[39]....
        /*036c*/ 	.word	0x000076f0


	//   ....[40]....
        /*0370*/ 	.word	0x00007710


	//   ....[41]....
        /*0374*/ 	.word	0x00007740


	//   ....[42]....
        /*0378*/ 	.word	0x00007760


	//   ....[43]....
        /*037c*/ 	.word	0x00007780


	//   ....[44]....
        /*0380*/ 	.word	0x000077a0


	//   ....[45]....
        /*0384*/ 	.word	0x000077c0


	//   ....[46]....
        /*0388*/ 	.word	0x000077e0


	//   ....[47]....
        /*038c*/ 	.word	0x00007800


	//   ....[48]....
        /*0390*/ 	.word	0x00007820


	//   ....[49]....
        /*0394*/ 	.word	0x00007850


	//   ....[50]....
        /*0398*/ 	.word	0x00007890


	//   ....[51]....
        /*039c*/ 	.word	0x000078b0


	//   ....[52]....
        /*03a0*/ 	.word	0x000078d0


	//   ....[53]....
        /*03a4*/ 	.word	0x000078f0


	//   ....[54]....
        /*03a8*/ 	.word	0x00007920


	//   ....[55]....
        /*03ac*/ 	.word	0x00007950


	//   ....[56]....
        /*03b0*/ 	.word	0x00007970


	//   ....[57]....
        /*03b4*/ 	.word	0x00007990


	//   ....[58]....
        /*03b8*/ 	.word	0x000079b0


	//   ....[59]....
        /*03bc*/ 	.word	0x000079e0


	//   ....[60]....
        /*03c0*/ 	.word	0x00007a30


	//   ....[61]....
        /*03c4*/ 	.word	0x00007a60


	//   ....[62]....
        /*03c8*/ 	.word	0x00007a90


	//   ....[63]....
        /*03cc*/ 	.word	0x00007ac0


	//   ....[64]....
        /*03d0*/ 	.word	0x00007af0


	//   ....[65]....
        /*03d4*/ 	.word	0x00007b20


	//   ....[66]....
        /*03d8*/ 	.word	0x00007c50


	//   ....[67]....
        /*03dc*/ 	.word	0x00007ca0


	//   ....[68]....
        /*03e0*/ 	.word	0x00007dd0


	//   ....[69]....
        /*03e4*/ 	.word	0x00007e20


	//   ....[70]....
        /*03e8*/ 	.word	0x00007e90


	//   ....[71]....
        /*03ec*/ 	.word	0x00007ef0


	//   ....[72]....
        /*03f0*/ 	.word	0x00007f60


	//   ....[73]....
        /*03f4*/ 	.word	0x00007fc0


	//   ....[74]....
        /*03f8*/ 	.word	0x00008030


	//   ....[75]....
        /*03fc*/ 	.word	0x00008090


	//   ....[76]....
        /*0400*/ 	.word	0x00008140


	//   ....[77]....
        /*0404*/ 	.word	0x000081d0


	//   ....[78]....
        /*0408*/ 	.word	0x00008240


	//   ....[79]....
        /*040c*/ 	.word	0x000082a0


	//   ....[80]....
        /*0410*/ 	.word	0x00008310


	//   ....[81]....
        /*0414*/ 	.word	0x00008370


	//   ....[82]....
        /*0418*/ 	.word	0x000083e0


	//   ....[83]....
        /*041c*/ 	.word	0x00008440


	//   ....[84]....
        /*0420*/ 	.word	0x000084f0


	//   ....[85]....
        /*0424*/ 	.word	0x00008580


	//   ....[86]....
        /*0428*/ 	.word	0x000085f0


	//   ....[87]....
        /*042c*/ 	.word	0x00008650


	//   ....[88]....
        /*0430*/ 	.word	0x000086c0


	//   ....[89]....
        /*0434*/ 	.word	0x00008720


	//   ....[90]....
        /*0438*/ 	.word	0x00008790


	//   ....[91]....
        /*043c*/ 	.word	0x000087f0


	//   ....[92]....
        /*0440*/ 	.word	0x000088a0


	//   ....[93]....
        /*0444*/ 	.word	0x00008960


	//   ....[94]....
        /*0448*/ 	.word	0x00008a90


	//   ....[95]....
        /*044c*/ 	.word	0x00008b10


	//   ....[96]....
        /*0450*/ 	.word	0x00008bc0


	//   ....[97]....
        /*0454*/ 	.word	0x00008c20


	//   ....[98]....
        /*0458*/ 	.word	0x00008ca0


	//   ....[99]....
        /*045c*/ 	.word	0x00008d70


	//   ....[100]....
        /*0460*/ 	.word	0x00008df0


	//   ....[101]....
        /*0464*/ 	.word	0x00008e90


	//   ....[102]....
        /*0468*/ 	.word	0x00008f50


	//   ....[103]....
        /*046c*/ 	.word	0x00008fb0


	//   ....[104]....
        /*0470*/ 	.word	0x00009020


	//   ....[105]....
        /*0474*/ 	.word	0x00009080


	//   ....[106]....
        /*0478*/ 	.word	0x000090f0


	//   ....[107]....
        /*047c*/ 	.word	0x00009150


	//   ....[108]....
        /*0480*/ 	.word	0x000091d0


	//   ....[109]....
        /*0484*/ 	.word	0x00009250


	//   ....[110]....
        /*0488*/ 	.word	0x000092c0


	//   ....[111]....
        /*048c*/ 	.word	0x00009320


	//   ....[112]....
        /*0490*/ 	.word	0x00009390


	//   ....[113]....
        /*0494*/ 	.word	0x000093f0


	//   ....[114]....
        /*0498*/ 	.word	0x00009460


	//   ....[115]....
        /*049c*/ 	.word	0x000094c0


	//   ....[116]....
        /*04a0*/ 	.word	0x00009520


	//   ....[117]....
        /*04a4*/ 	.word	0x00009590


	//   ....[118]....
        /*04a8*/ 	.word	0x00009600


	//   ....[119]....
        /*04ac*/ 	.word	0x00009660


	//   ....[120]....
        /*04b0*/ 	.word	0x000096d0


	//   ....[121]....
        /*04b4*/ 	.word	0x00009730


	//   ....[122]....
        /*04b8*/ 	.word	0x000097f0


	//   ....[123]....
        /*04bc*/ 	.word	0x00009880


	//----- nvinfo : EIATTR_EXIT_INSTR_OFFSETS
	.align		4
.L_657:
        /*04c0*/ 	.byte	0x04, 0x1c
        /*04c2*/ 	.short	(.L_659 - .L_658)


	//   ....[0]....
.L_658:
        /*04c4*/ 	.word	0x00005ce0


	//   ....[1]....
        /*04c8*/ 	.word	0x00007d70


	//----- nvinfo : EIATTR_MAX_THREADS
	.align		4
.L_659:
        /*04cc*/ 	.byte	0x04, 0x05
        /*04ce*/ 	.short	(.L_661 - .L_660)
.L_660:
        /*04d0*/ 	.word	0x00000140
        /*04d4*/ 	.word	0x00000001
        /*04d8*/ 	.word	0x00000001


	//----- nvinfo : EIATTR_CRS_STACK_SIZE
	.align		4
.L_661:
        /*04dc*/ 	.byte	0x04, 0x1e
        /*04de*/ 	.short	(.L_663 - .L_662)
.L_662:
        /*04e0*/ 	.word	0x00000000


	//----- nvinfo : EIATTR_CBANK_PARAM_SIZE
	.align		4
.L_663:
        /*04e4*/ 	.byte	0x03, 0x19
        /*04e6*/ 	.short	0x0060


	//----- nvinfo : EIATTR_PARAM_CBANK
	.align		4
        /*04e8*/ 	.byte	0x04, 0x0a
        /*04ea*/ 	.short	(.L_665 - .L_664)
	.align		4
.L_664:
        /*04ec*/ 	.word	index@(.nv.constant0._ZN13group_norm_v218gn_bwd_cuda_kernelI13__nv_bfloat16Li320ELi1ELi16ELi20ELi4096ELb1ELb1ELi32ELi320ELi320ELi4ELb1ELi1ELb0ELb0ELNS_15WgradSyncMethodE3ENS_16CompileConditionILi900EEEEEvPT_S6_S6_PKS5_S8_S8_S8_PKfflPfPj)
        /*04f0*/ 	.short	0x0210
        /*04f2*/ 	.short	0x0060


	//----- nvinfo : EIATTR_SW_WAR
	.align		4
.L_665:
        /*04f4*/ 	.byte	0x04, 0x36
        /*04f6*/ 	.short	(.L_667 - .L_666)
.L_666:
        /*04f8*/ 	.word	0x00000008
.L_667:


//--------------------- .nv.info._ZN13group_norm_v218gn_bwd_cuda_kernelI13__nv_bfloat16Li320ELi1ELi16ELi20ELi4096ELb1ELb1ELi64ELi320ELi320ELi4ELb1ELi2ELb0ELb0ELNS_15WgradSyncMethodE3ENS_16CompileConditionILi900EEEEEvPT_S6_S6_PKS5_S8_S8_S8_PKfflPfPj --------------------------
	.section	.nv.info._ZN13group_norm_v218gn_bwd_cuda_kernelI13__nv_bfloat16Li320ELi1ELi16ELi20ELi4096ELb1ELb1ELi64ELi320ELi320ELi4ELb1ELi2ELb0ELb0ELNS_15WgradSyncMethodE3ENS_16CompileConditionILi900EEEEEvPT_S6_S6_PKS5_S8_S8_S8_PKfflPfPj,"",@"SHT_CUDA_INFO"
	.sectionflags	@""
	.align	4


	//----- nvinfo : EIATTR_CUDA_API_VERSION
	.align		4
        /*0000*/ 	.byte	0x04, 0x37
        /*0002*/ 	.short	(.L_669 - .L_668)
.L_668:
        /*0004*/ 	.word	0x00000082


	//----- nvinfo : EIATTR_KPARAM_INFO
	.align		4
.L_669:
        /*0008*/ 	.byte	0x04, 0x17
        /*000a*/ 	.short	(.L_671 - .L_670)
.L_670:
        /*000c*/ 	.word	0x00000000
        /*0010*/ 	.short	0x000b
        /*0012*/ 	.short	0x0058
        /*0014*/ 	.byte	0x00, 0xf0, 0x21, 0x00


	//----- nvinfo : EIATTR_KPARAM_INFO
	.align		4
.L_671:
        /*0018*/ 	.byte	0x04, 0x17
        /*001a*/ 	.short	(.L_673 - .L_672)
.L_672:
        /*001c*/ 	.word	0x00000000
        /*0020*/ 	.short	0x000a
        /*0022*/ 	.short	0x0050
        /*0024*/ 	.byte	0x00, 0xf0, 0x21, 0x00


	//----- nvinfo : EIATTR_KPARAM_INFO
	.align		4
.L_673:
        /*0028*/ 	.byte	0x04, 0x17
        /*002a*/ 	.short	(.L_675 - .L_674)
.L_674:
        /*002c*/ 	.word	0x00000000
        /*0030*/ 	.short	0x0009
        /*0032*/ 	.short	0x0048
        /*0034*/ 	.byte	0x00, 0xf0, 0x21, 0x00


	//----- nvinfo : EIATTR_KPARAM_INFO
	.align		4
.L_675:
        /*0038*/ 	.byte	0x04, 0x17
        /*003a*/ 	.short	(.L_677 - .L_676)
.L_676:
        /*003c*/ 	.word	0x00000000
        /*0040*/ 	.short	0x0008
        /*0042*/ 	.short	0x0040
        /*0044*/ 	.byte	0x00, 0xf0, 0x11, 0x00


	//----- nvinfo : EIATTR_KPARAM_INFO
	.align		4
.L_677:
        /*0048*/ 	.byte	0x04, 0x17
        /*004a*/ 	.short	(.L_679 - .L_678)
.L_678:
        /*004c*/ 	.word	0x00000000
        /*0050*/ 	.short	0x0007
        /*0052*/ 	.short	0x0038
        /*0054*/ 	.byte	0x00, 0xf0, 0x21, 0x00


	//----- nvinfo : EIATTR_KPARAM_INFO
	.align		4
.L_679:
        /*0058*/ 	.byte	0x04, 0x17
        /*005a*/ 	.short	(.L_681 - .L_680)
.L_680:
        /*005c*/ 	.word	0x00000000
        /*0060*/ 	.short	0x0006
        /*0062*/ 	.short	0x0030
        /*0064*/ 	.byte	0x00, 0xf0, 0x21, 0x00


	//----- nvinfo : EIATTR_KPARAM_INFO
	.align		4
.L_681:
        /*0068*/ 	.byte	0x04, 0x17
        /*006a*/ 	.short	(.L_683 - .L_682)
.L_682:
        /*006c*/ 	.word	0x00000000
        /*0070*/ 	.short	0x0005
        /*0072*/ 	.short	0x0028
        /*0074*/ 	.byte	0x00, 0xf0, 0x21, 0x00


	//----- nvinfo : EIATTR_KPARAM_INFO
	.align		4
.L_683:
        /*0078*/ 	.byte	0x04, 0x17
        /*007a*/ 	.short	(.L_685 - .L_684)
.L_684:
        /*007c*/ 	.word	0x00000000
        /*0080*/ 	.short	0x0004
        /*0082*/ 	.short	0x0020
        /*0084*/ 	.byte	0x00, 0xf0, 0x21, 0x00


	//----- nvinfo : EIATTR_KPARAM_INFO
	.align		4
.L_685:
        /*0088*/ 	.byte	0x04, 0x17
        /*008a*/ 	.short	(.L_687 - .L_686)
.L_686:
        /*008c*/ 	.word	0x00000000
        /*0090*/ 	.short	0x0003
        /*0092*/ 	.short	0x0018
        /*0094*/ 	.byte	0x00, 0xf0, 0x21, 0x00


	//----- nvinfo : EIATTR_KPARAM_INFO
	.align		4
.L_687:
        /*0098*/ 	.byte	0x04, 0x17
        /*009a*/ 	.short	(.L_689 - .L_688)
.L_688:
        /*009c*/ 	.word	0x00000000
        /*00a0*/ 	.short	0x0002
        /*00a2*/ 	.short	0x0010
        /*00a4*/ 	.byte	0x00, 0xf0, 0x21, 0x00


	//----- nvinfo : EIATTR_KPARAM_INFO
	.align		4
.L_689:
        /*00a8*/ 	.byte	0x04, 0x17
        /*00aa*/ 	.short	(.L_691 - .L_690)
.L_690:
        /*00ac*/ 	.word	0x00000000
        /*00b0*/ 	.short	0x0001
        /*00b2*/ 	.short	0x0008
        /*00b4*/ 	.byte	0x00, 0xf0, 0x21, 0x00


	//----- nvinfo : EIATTR_KPARAM_INFO
	.align		4
.L_691:
        /*00b8*/ 	.byte	0x04, 0x17
        /*00ba*/ 	.short	(.L_693 - .L_692)
.L_692:
        /*00bc*/ 	.word	0x00000000
        /*00c0*/ 	.short	0x0000
        /*00c2*/ 	.short	0x0000
        /*00c4*/ 	.byte	0x00, 0xf0, 0x21, 0x00


	//----- nvinfo : EIATTR_SPARSE_MMA_MASK
	.align		4
.L_693:
        /*00c8*/ 	.byte	0x03, 0x50
        /*00ca*/ 	.short	0x0000


	//----- nvinfo : EIATTR_MAXREG_COUNT
	.align		4
        /*00cc*/ 	.byte	0x03, 0x1b
        /*00ce*/ 	.short	0x00a8


	//----- nvinfo : EIATTR_NUM_BARRIERS
	.align		4
        /*00d0*/ 	.byte	0x02, 0x4c
        /*00d2*/ 	.byte	0x01
	.zero		1


	//----- nvinfo : EIATTR_ANNOTATIONS
	.align		4
        /*00d4*/ 	.byte	0x04, 0x55
        /*00d6*/ 	.short	(.L_695 - .L_694)


	//   ....[0]....
.L_694:
        /* <DEDUP_REMOVED lines=53> */


	//----- nvinfo : EIATTR_MERCURY_ISA_VERSION
	.align		4
.L_695:
        /*0410*/ 	.byte	0x03, 0x5f
        /*0412*/ 	.short	0x0101


	//----- nvinfo : EIATTR_COOP_GROUP_MASK_REGIDS
	.align		4
        /*0414*/ 	.byte	0x04, 0x29
        /*0416*/ 	.short	(.L_697 - .L_696)


	//   ....[0]....
.L_696:
        /*0418*/ 	.word	0xffffffff


	//   ....[1]....
        /*041c*/ 	.word	0xffffffff


	//   ....[2]....
        /*0420*/ 	.word	0xffffffff


	//   ....[3]....
        /*0424*/ 	.word	0xffffffff


	//   ....[4]....
        /*0428*/ 	.word	0xffffffff


	//   ....[5]....
        /*042c*/ 	.word	0xffffffff


	//   ....[6]....
        /*0430*/ 	.word	0xffffffff


	//   ....[7]....
        /*0434*/ 	.word	0xffffffff


	//   ....[8]....
        /*0438*/ 	.word	0xffffffff


	//   ....[9]....
        /*043c*/ 	.word	0xffffffff


	//   ....[10]....
        /*0440*/ 	.word	0xffffffff


	//   ....[11]....
        /*0444*/ 	.word	0xffffffff


	//   ....[12]....
        /*0448*/ 	.word	0x0500001e


	//   ....[13]....
        /*044c*/ 	.word	0x0500001d


	//   ....[14]....
        /*0450*/ 	.word	0x0500001f


	//   ....[15]....
        /*0454*/ 	.word	0x05000020


	//   ....[16]....
        /*0458*/ 	.word	0x05000022


	//   ....[17]....
        /*045c*/ 	.word	0x05000021


	//   ....[18]....
        /*0460*/ 	.word	0x05000023


	//   ....[19]....
        /*0464*/ 	.word	0x05000018


	//   ....[20]....
        /*0468*/ 	.word	0x05000022


	//   ....[21]....
        /*046c*/ 	.word	0x05000021


	//   ....[22]....
        /*0470*/ 	.word	0x05000023


	//   ....[23]....
        /*0474*/ 	.word	0x05000028


	//   ....[24]....
        /*0478*/ 	.word	0x0500002a


	//   ....[25]....
        /*047c*/ 	.word	0x05000027


	//   ....[26]....
        /*0480*/ 	.word	0x05000029


	//   ....[27]....
        /*0484*/ 	.word	0x0500001c


	//   ....[28]....
        /*0488*/ 	.word	0x05000022


	//   ....[29]....
        /*048c*/ 	.word	0x05000021


	//   ....[30]....
        /*0490*/ 	.word	0x05000023


	//   ....[31]....
        /*0494*/ 	.word	0x05000028


	//   ....[32]....
        /*0498*/ 	.word	0x0500002a


	//   ....[33]....
        /*049c*/ 	.word	0x05000027


	//   ....[34]....
        /*04a0*/ 	.word	0x05000029


	//   ....[35]....
        /*04a4*/ 	.word	0x0500001c


	//   ....[36]....
        /*04a8*/ 	.word	0x0500001c


	//   ....[37]....
        /*04ac*/ 	.word	0x0500001d


	//   ....[38]....
        /*04b0*/ 	.word	0x05000030


	//   ....[39]....
        /*04b4*/ 	.word	0x0500001f


	//   ....[40]....
        /*04b8*/ 	.word	0x0500001e


	//   ....[41]....
        /*04bc*/ 	.word	0x0500002f


	//   ....[42]....
        /*04c0*/ 	.word	0x0500001d


	//   ....[43]....
        /*04c4*/ 	.word	0x05000032


	//   ....[44]....
        /*04c8*/ 	.word	0x0500001c


	//   ....[45]....
        /*04cc*/ 	.word	0x0500002f


	//   ....[46]....
        /*04d0*/ 	.word	0x0500001e


	//   ....[47]....
        /*04d4*/ 	.word	0x0500001f


	//   ....[48]....
        /*04d8*/ 	.word	0x0500002e


	//   ....[49]....
        /*04dc*/ 	.word	0x05000031


	//   ....[50]....
        /*04e0*/ 	.word	0x0500001a


	//   ....[51]....
        /*04e4*/ 	.word	0x0500002b


	//   ....[52]....
        /*04e8*/ 	.word	0x0500001b


	//   ....[53]....
        /*04ec*/ 	.word	0x0500002f


	//   ....[54]....
        /*04f0*/ 	.word	0x0500002e


	//   ....[55]....
        /*04f4*/ 	.word	0x05000032


	//   ....[56]....
        /*04f8*/ 	.word	0x05000029


	//   ....[57]....
        /*04fc*/ 	.word	0x0500002c


	//   ....[58]....
        /*0500*/ 	.word	0x0500001e


	//   ....[59]....
        /*0504*/ 	.word	0x0500001f


	//   ....[60]....
        /*0508*/ 	.word	0x05000020


	//   ....[61]....
        /*050c*/ 	.word	0x05000021


	//   ....[62]....
        /*0510*/ 	.word	0x05000027


	//   ....[63]....
        /*0514*/ 	.word	0x05000029


	//   ....[64]....
        /*0518*/ 	.word	0x0500002e


	//   ....[65]....
        /*051c*/ 	.word	0x0500002d


	//   ....[66]....
        /*0520*/ 	.word	0x05000020


	//   ....[67]....
        /*0524*/ 	.word	0x05000017


	//   ....[68]....
        /*0528*/ 	.word	0x05000031


	//   ....[69]....
        /*052c*/ 	.word	0x05000031


	//   ....[70]....
        /*0530*/ 	.word	0x05000031


	//   ....[71]....
        /*0534*/ 	.word	0x05000031


	//   ....[72]....
        /*0538*/ 	.word	0x05000031


	//   ....[73]....
        /*053c*/ 	.word	0x05000031


	//   ....[74]....
        /*0540*/ 	.word	0x05000031


	//   ....[75]....
        /*0544*/ 	.word	0x05000031


	//   ....[76]....
        /*0548*/ 	.word	0x05000031


	//   ....[77]....
        /*054c*/ 	.word	0x05000031


	//   ....[78]....
        /*0550*/ 	.word	0x05000031


	//   ....[79]....
        /*0554*/ 	.word	0x05000031


	//   ....[80]....
        /*0558*/ 	.word	0x05000031


	//   ....[81]....
        /*055c*/ 	.word	0x05000031


	//   ....[82]....
        /*0560*/ 	.word	0x05000031


	//   ....[83]....
        /*0564*/ 	.word	0x05000031


	//   ....[84]....
        /*0568*/ 	.word	0x05000031


	//   ....[85]....
        /*056c*/ 	.word	0x05000031


	//   ....[86]....
        /*0570*/ 	.word	0x05000031


	//   ....[87]....
        /*0574*/ 	.word	0x05000031


	//   ....[88]....
        /*0578*/ 	.word	0x05000031


	//   ....[89]....
        /*057c*/ 	.word	0x05000031


	//   ....[90]....
        /*0580*/ 	.word	0x05000031


	//   ....[91]....
        /*0584*/ 	.word	0x05000031


	//   ....[92]....
        /*0588*/ 	.word	0x05000031


	//   ....[93]....
        /*058c*/ 	.word	0x05000031


	//   ....[94]....
        /*0590*/ 	.word	0x05000031


	//   ....[95]....
        /*0594*/ 	.word	0x05000031


	//   ....[96]....
        /*0598*/ 	.word	0x05000031


	//   ....[97]....
        /*059c*/ 	.word	0x05000031


	//   ....[98]....
        /*05a0*/ 	.word	0x05000031


	//   ....[99]....
        /*05a4*/ 	.word	0x05000031


	//   ....[100]....
        /*05a8*/ 	.word	0x05000031


	//   ....[101]....
        /*05ac*/ 	.word	0x05000031


	//   ....[102]....
        /*05b0*/ 	.word	0x05000031


	//   ....[103]....
        /*05b4*/ 	.word	0x05000031


	//   ....[104]....
        /*05b8*/ 	.word	0x05000031


	//   ....[105]....
        /*05bc*/ 	.word	0x05000031


	//   ....[106]....
        /*05c0*/ 	.word	0x05000031


	//   ....[107]....
        /*05c4*/ 	.word	0x05000031


	//   ....[108]....
        /*05c8*/ 	.word	0x05000031


	//   ....[109]....
        /*05cc*/ 	.word	0x05000031


	//   ....[110]....
        /*05d0*/ 	.word	0x05000031


	//   ....[111]....
        /*05d4*/ 	.word	0x05000031


	//   ....[112]....
        /*05d8*/ 	.word	0x05000031


	//   ....[113]....
        /*05dc*/ 	.word	0x05000031


	//   ....[114]....
        /*05e0*/ 	.word	0x05000031


	//   ....[115]....
        /*05e4*/ 	.word	0x05000031


	//   ....[116]....
        /*05e8*/ 	.word	0x05000031


	//   ....[117]....
        /*05ec*/ 	.word	0x05000031


	//   ....[118]....
        /*05f0*/ 	.word	0x05000031


	//   ....[119]....
        /*05f4*/ 	.word	0x05000031


	//   ....[120]....
        /*05f8*/ 	.word	0x05000031


	//   ....[121]....
        /*05fc*/ 	.word	0x05000031


	//   ....[122]....
        /*0600*/ 	.word	0x05000031


	//   ....[123]....
        /*0604*/ 	.word	0x05000031


	//----- nvinfo : EIATTR_COOP_GROUP_INSTR_OFFSETS
	.align		4
.L_697:
        /*0608*/ 	.byte	0x04, 0x28
        /*060a*/ 	.short	(.L_699 - .L_698)


	//   ....[0]....
.L_698:
        /*060c*/ 	.word	0x00006ae0


	//   ....[1]....
        /*0610*/ 	.word	0x00006b00


	//   ....[2]....
        /*0614*/ 	.word	0x00006b60


	//   ....[3]....
        /*0618*/ 	.word	0x00006b90


	//   ....[4]....
        /*061c*/ 	.word	0x00007590


	//   ....[5]....
        /*0620*/ 	.word	0x000075d0


	//   ....[6]....
        /*0624*/ 	.word	0x00007600


	//   ....[7]....
        /*0628*/ 	.word	0x00007620


	//   ....[8]....
        /*062c*/ 	.word	0x00007640


	//   ....[9]....
        /*0630*/ 	.word	0x00007660


	//   ....[10]....
        /*0634*/ 	.word	0x00007680


	//   ....[11]....
        /*0638*/ 	.word	0x000076a0


	//   ....[12]....
        /*063c*/ 	.word	0x0000ba00


	//   ....[13]....
        /*0640*/ 	.word	0x0000ba30


	//   ....[14]....
        /*0644*/ 	.word	0x0000ba80


	//   ....[15]....
        /*0648*/ 	.word	0x0000baa0


	//   ....[16]....
        /*064c*/ 	.word	0x0000bad0


	//   ....[17]....
        /*0650*/ 	.word	0x0000bae0


	//   ....[18]....
        /*0654*/ 	.word	0x0000bb10


	//   ....[19]....
        /*0658*/ 	.word	0x0000bb20


	//   ....[20]....
        /*065c*/ 	.word	0x0000bcb0


	//   ....[21]....
        /*0660*/ 	.word	0x0000bce0


	//   ....[22]....
        /*0664*/ 	.word	0x0000bd30


	//   ....[23]....
        /*0668*/ 	.word	0x0000bd50


	//   ....[24]....
        /*066c*/ 	.word	0x0000bd80


	//   ....[25]....
        /*0670*/ 	.word	0x0000bd90


	//   ....[26]....
        /*0674*/ 	.word	0x0000bdc0


	//   ....[27]....
        /*0678*/ 	.word	0x0000bdd0


	//   ....[28]....
        /*067c*/ 	.word	0x0000bf10


	//   ....[29]....
        /*0680*/ 	.word	0x0000bf40


	//   ....[30]....
        /*0684*/ 	.word	0x0000bf90


	//   ....[31]....
        /*0688*/ 	.word	0x0000bfb0


	//   ....[32]....
        /*068c*/ 	.word	0x0000bfe0


	//   ....[33]....
        /*0690*/ 	.word	0x0000bff0


	//   ....[34]....
        /*0694*/ 	.word	0x0000c020


	//   ....[35]....
        /*0698*/ 	.word	0x0000c030


	//   ....[36]....
        /*069c*/ 	.word	0x0000c350


	//   ....[37]....
        /*06a0*/ 	.word	0x0000c380


	//   ....[38]....
        /*06a4*/ 	.word	0x0000c3b0


	//   ....[39]....
        /*06a8*/ 	.word	0x0000c400


	//   ....[40]....
        /*06ac*/ 	.word	0x0000c420


	//   ....[41]....
        /*06b0*/ 	.word	0x0000c450


	//   ....[42]....
        /*06b4*/ 	.word	0x0000c470


	//   ....[43]....
        /*06b8*/ 	.word	0x0000c490


	//   ....[44]....
        /*06bc*/ 	.word	0x0000c4b0


	//   ....[45]....
        /*06c0*/ 	.word	0x0000c4d0


	//   ....[46]....
        /*06c4*/ 	.word	0x0000c4f0


	//   ....[47]....
        /*06c8*/ 	.word	0x0000c510


	//   ....[48]....
        /*06cc*/ 	.word	0x0000c530


	//   ....[49]....
        /*06d0*/ 	.word	0x0000c560


	//   ....[50]....
        /*06d4*/ 	.word	0x0000c5a0


	//   ....[51]....
        /*06d8*/ 	.word	0x0000c5c0


	//   ....[52]....
        /*06dc*/ 	.word	0x0000c5e0


	//   ....[53]....
        /*06e0*/ 	.word	0x0000c600


	//   ....[54]....
        /*06e4*/ 	.word	0x0000c630


	//   ....[55]....
        /*06e8*/ 	.word	0x0000c660


	//   ....[56]....
        /*06ec*/ 	.word	0x0000c680


	//   ....[57]....
        /*06f0*/ 	.word	0x0000c6a0


	//   ....[58]....
        /*06f4*/ 	.word	0x0000c6c0


	//   ....[59]....
        /*06f8*/ 	.word	0x0000c6f0


	//   ....[60]....
        /*06fc*/ 	.word	0x0000c740


	//   ....[61]....
        /*0700*/ 	.word	0x0000c770


	//   ....[62]....
        /*0704*/ 	.word	0x0000c7a0


	//   ....[63]....
        /*0708*/ 	.word	0x0000c7d0


	//   ....[64]....
        /*070c*/ 	.word	0x0000c800


	//   ....[65]....
        /*0710*/ 	.word	0x0000c830


	//   ....[66]....
        /*0714*/ 	.word	0x0000c960


	//   ....[67]....
        /*0718*/ 	.word	0x0000c9b0


	//   ....[68]....
        /*071c*/ 	.word	0x0000cae0


	//   ....[69]....
        /*0720*/ 	.word	0x0000cb30


	//   ....[70]....
        /*0724*/ 	.word	0x0000cba0


	//   ....[71]....
        /*0728*/ 	.word	0x0000cc00


	//   ....[72]....
        /*072c*/ 	.word	0x0000cc70


	//   ....[73]....
        /*0730*/ 	.word	0x0000ccd0


	//   ....[74]....
        /*0734*/ 	.word	0x0000cd40


	//   ....[75]....
        /*0738*/ 	.word	0x0000cda0


	//   ....[76]....
        /*073c*/ 	.word	0x0000ce50


	//   ....[77]....
        /*0740*/ 	.word	0x0000cee0


	//   ....[78]....
        /*0744*/ 	.word	0x0000cf50


	//   ....[79]....
        /*0748*/ 	.word	0x0000cfb0


	//   ....[80]....
        /*074c*/ 	.word	0x0000d020


	//   ....[81]....
        /*0750*/ 	.word	0x0000d080


	//   ....[82]....
        /*0754*/ 	.word	0x0000d0f0


	//   ....[83]....
        /*0758*/ 	.word	0x0000d150


	//   ....[84]....
        /*075c*/ 	.word	0x0000d200


	//   ....[85]....
        /*0760*/ 	.word	0x0000d290


	//   ....[86]....
        /*0764*/ 	.word	0x0000d300


	//   ....[87]....
        /*0768*/ 	.word	0x0000d360


	//   ....[88]....
        /*076c*/ 	.word	0x0000d3d0


	//   ....[89]....
        /*0770*/ 	.word	0x0000d430


	//   ....[90]....
        /*0774*/ 	.word	0x0000d4a0


	//   ....[91]....
        /*0778*/ 	.word	0x0000d500


	//   ....[92]....
        /*077c*/ 	.word	0x0000d5b0


	//   ....[93]....
        /*0780*/ 	.word	0x0000d670


	//   ....[94]....
        /*0784*/ 	.word	0x0000d7a0


	//   ....[95]....
        /*0788*/ 	.word	0x0000d820


	//   ....[96]....
        /*078c*/ 	.word	0x0000d8d0


	//   ....[97]....
        /*0790*/ 	.word	0x0000d930


	//   ....[98]....
        /*0794*/ 	.word	0x0000d9b0


	//   ....[99]....
        /*0798*/ 	.word	0x0000da80


	//   ....[100]....
        /*079c*/ 	.word	0x0000db00


	//   ....[101]....
        /*07a0*/ 	.word	0x0000dba0


	//   ....[102]....
        /*07a4*/ 	.word	0x0000dc60


	//   ....[103]....
        /*07a8*/ 	.word	0x0000dcc0


	//   ....[104]....
        /*07ac*/ 	.word	0x0000dd30


	//   ....[105]....
        /*07b0*/ 	.word	0x0000dd90


	//   ....[106]....
        /*07b4*/ 	.word	0x0000de00


	//   ....[107]....
        /*07b8*/ 	.word	0x0000de60


	//   ....[108]....
        /*07bc*/ 	.word	0x0000dee0


	//   ....[109]....
        /*07c0*/ 	.word	0x0000df60


	//   ....[110]....
        /*07c4*/ 	.word	0x0000dfd0


	//   ....[111]....
        /*07c8*/ 	.word	0x0000e030


	//   ....[112]....
        /*07cc*/ 	.word	0x0000e0a0


	//   ....[113]....
        /*07d0*/ 	.word	0x0000e100


	//   ....[114]....
        /*07d4*/ 	.word	0x0000e170


	//   ....[115]....
        /*07d8*/ 	.word	0x0000e1d0


	//   ....[116]....
        /*07dc*/ 	.word	0x0000e230


	//   ....[117]....
        /*07e0*/ 	.word	0x0000e2a0


	//   ....[118]....
        /*07e4*/ 	.word	0x0000e310


	//   ....[119]....
        /*07e8*/ 	.word	0x0000e370


	//   ....[120]....
        /*07ec*/ 	.word	0x0000e3e0


	//   ....[121]....
        /*07f0*/ 	.word	0x0000e440


	//   ....[122]....
        /*07f4*/ 	.word	0x0000e500


	//   ....[123]....
        /*07f8*/ 	.word	0x0000e590


	//----- nvinfo : EIATTR_EXIT_INSTR_OFFSETS
	.align		4
.L_699:
        /*07fc*/ 	.byte	0x04, 0x1c
        /*07fe*/ 	.short	(.L_701 - .L_700)


	//   ....[0]....
.L_700:
        /*0800*/ 	.word	0x0000a9c0


	//   ....[1]....
        /*0804*/ 	.word	0x0000ca80


	//----- nvinfo : EIATTR_MAX_THREADS
	.align		4
.L_701:
        /*0808*/ 	.byte	0x04, 0x05
        /*080a*/ 	.short	(.L_703 - .L_702)
.L_702:
        /*080c*/ 	.word	0x00000140
        /*0810*/ 	.word	0x00000001
        /*0814*/ 	.word	0x00000001


	//----- nvinfo : EIATTR_CRS_STACK_SIZE
	.align		4
.L_703:
        /*0818*/ 	.byte	0x04, 0x1e
        /*081a*/ 	.short	(.L_705 - .L_704)
.L_704:
        /*081c*/ 	.word	0x00000000


	//----- nvinfo : EIATTR_CBANK_PARAM_SIZE
	.align		4
.L_705:
        /*0820*/ 	.byte	0x03, 0x19
        /*0822*/ 	.short	0x0060


	//----- nvinfo : EIATTR_PARAM_CBANK
	.align		4
        /*0824*/ 	.byte	0x04, 0x0a
        /*0826*/ 	.short	(.L_707 - .L_706)
	.align		4
.L_706:
        /*0828*/ 	.word	index@(.nv.constant0._ZN13group_norm_v218gn_bwd_cuda_kernelI13__nv_bfloat16Li320ELi1ELi16ELi20ELi4096ELb1ELb1ELi64ELi320ELi320ELi4ELb1ELi2ELb0ELb0ELNS_15WgradSyncMethodE3ENS_16CompileConditionILi900EEEEEvPT_S6_S6_PKS5_S8_S8_S8_PKfflPfPj)
        /*082c*/ 	.short	0x0210
        /*082e*/ 	.short	0x0060


	//----- nvinfo : EIATTR_SW_WAR
	.align		4
.L_707:
        /*0830*/ 	.byte	0x04, 0x36
        /*0832*/ 	.short	(.L_709 - .L_708)
.L_708:
        /*0834*/ 	.word	0x00000008
.L_709:


//--------------------- .nv.info._ZN13group_norm_v218gn_bwd_cuda_kernelI13__nv_bfloat16Li320ELi2ELi16ELi20ELi4096ELb1ELb1ELi32ELi320ELi320ELi4ELb1ELi2ELb0ELb0ELNS_15WgradSyncMethodE3ENS_16CompileConditionILi900EEEEEvPT_S6_S6_PKS5_S8_S8_S8_PKfflPfPj --------------------------
	.section	.nv.info._ZN13group_norm_v218gn_bwd_cuda_kernelI13__nv_bfloat16Li320ELi2ELi16ELi20ELi4096ELb1ELb1ELi32ELi320ELi320ELi4ELb1ELi2ELb0ELb0ELNS_15WgradSyncMethodE3ENS_16CompileConditionILi900EEEEEvPT_S6_S6_PKS5_S8_S8_S8_PKfflPfPj,"",@"SHT_CUDA_INFO"
	.sectionflags	@""
	.align	4


	//----- nvinfo : EIATTR_CUDA_API_VERSION
	.align		4
        /*0000*/ 	.byte	0x04, 0x37
        /*0002*/ 	.short	(.L_711 - .L_710)
.L_710:
        /*0004*/ 	.word	0x00000082


	//----- nvinfo : EIATTR_KPARAM_INFO
	.align		4
.L_711:
        /*0008*/ 	.byte	0x04, 0x17
        /*000a*/ 	.short	(.L_713 - .L_712)
.L_712:
        /*000c*/ 	.word	0x00000000
        /*0010*/ 	.short	0x000b
        /*0012*/ 	.short	0x0058
        /*0014*/ 	.byte	0x00, 0xf0, 0x21, 0x00


	//----- nvinfo : EIATTR_KPARAM_INFO
	.align		4
.L_713:
        /*0018*/ 	.byte	0x04, 0x17
        /*001a*/ 	.short	(.L_715 - .L_714)
.L_714:
        /*001c*/ 	.word	0x00000000
        /*0020*/ 	.short	0x000a
        /*0022*/ 	.short	0x0050
        /*0024*/ 	.byte	0x00, 0xf0, 0x21, 0x00


	//----- nvinfo : EIATTR_KPARAM_INFO
	.align		4
.L_715:
        /*0028*/ 	.byte	0x04, 0x17
        /*002a*/ 	.short	(.L_717 - .L_716)
.L_716:
        /*002c*/ 	.word	0x00000000
        /*0030*/ 	.short	0x0009
        /*0032*/ 	.short	0x0048
        /*0034*/ 	.byte	0x00, 0xf0, 0x21, 0x00


	//----- nvinfo : EIATTR_KPARAM_INFO
	.align		4
.L_717:
        /*0038*/ 	.byte	0x04, 0x17
        /*003a*/ 	.short	(.L_719 - .L_718)
.L_718:
        /*003c*/ 	.word	0x00000000
        /*0040*/ 	.short	0x0008
        /*0042*/ 	.short	0x0040
        /*0044*/ 	.byte	0x00, 0xf0, 0x11, 0x00


	//----- nvinfo : EIATTR_KPARAM_INFO
	.align		4
.L_719:
        /*0048*/ 	.byte	0x04, 0x17
        /*004a*/ 	.short	(.L_721 - .L_720)
.L_720:
        /*004c*/ 	.word	0x00000000
        /*0050*/ 	.short	0x0007
        /*0052*/ 	.short	0x0038
        /*0054*/ 	.byte	0x00, 0xf0, 0x21, 0x00


	//----- nvinfo : EIATTR_KPARAM_INFO
	.align		4
.L_721:
        /*0058*/ 	.byte	0x04, 0x17
        /*005a*/ 	.short	(.L_723 - .L_722)
.L_722:
        /*005c*/ 	.word	0x00000000
        /*0060*/ 	.short	0x0006
        /*0062*/ 	.short	0x0030
        /*0064*/ 	.byte	0x00, 0xf0, 0x21, 0x00


	//----- nvinfo : EIATTR_KPARAM_INFO
	.align		4
.L_723:
        /*0068*/ 	.byte	0x04, 0x17
        /*006a*/ 	.short	(.L_725 - .L_724)
.L_724:
        /*006c*/ 	.word	0x00000000
        /*0070*/ 	.short	0x0005
        /*0072*/ 	.short	0x0028
        /*0074*/ 	.byte	0x00, 0xf0, 0x21, 0x00


	//----- nvinfo : EIATTR_KPARAM_INFO
	.align		4
.L_725:
        /*0078*/ 	.byte	0x04, 0x17
        /*007a*/ 	.short	(.L_727 - .L_726)
.L_726:
        /*007c*/ 	.word	0x00000000
        /*0080*/ 	.short	0x0004
        /*0082*/ 	.short	0x0020
        /*0084*/ 	.byte	0x00, 0xf0, 0x21, 0x00


	//----- nvinfo : EIATTR_KPARAM_INFO
	.align		4
.L_727:
        /*0088*/ 	.byte	0x04, 0x17
        /*008a*/ 	.short	(.L_729 - .L_728)
.L_728:
        /*008c*/ 	.word	0x00000000
        /*0090*/ 	.short	0x0003
        /*0092*/ 	.short	0x0018
        /*0094*/ 	.byte	0x00, 0xf0, 0x21, 0x00


	//----- nvinfo : EIATTR_KPARAM_INFO
	.align		4
.L_729:
        /*0098*/ 	.byte	0x04, 0x17
        /*009a*/ 	.short	(.L_731 - .L_730)
.L_730:
        /*009c*/ 	.word	0x00000000
        /*00a0*/ 	.short	0x0002
        /*00a2*/ 	.short	0x0010
        /*00a4*/ 	.byte	0x00, 0xf0, 0x21, 0x00


	//----- nvinfo : EIATTR_KPARAM_INFO
	.align		4
.L_731:
        /*00a8*/ 	.byte	0x04, 0x17
        /*00aa*/ 	.short	(.L_733 - .L_732)
.L_732:
        /*00ac*/ 	.word	0x00000000
        /*00b0*/ 	.short	0x0001
        /*00b2*/ 	.short	0x0008
        /*00b4*/ 	.byte	0x00, 0xf0, 0x21, 0x00


	//----- nvinfo : EIATTR_KPARAM_INFO
	.align		4
.L_733:
        /*00b8*/ 	.byte	0x04, 0x17
        /*00ba*/ 	.short	(.L_735 - .L_734)
.L_734:
        /*00bc*/ 	.word	0x00000000
        /*00c0*/ 	.short	0x0000
        /*00c2*/ 	.short	0x0000
        /*00c4*/ 	.byte	0x00, 0xf0, 0x21, 0x00


	//----- nvinfo : EIATTR_SPARSE_MMA_MASK
	.align		4
.L_735:
        /*00c8*/ 	.byte	0x03, 0x50
        /*00ca*/ 	.short	0x0000


	//----- nvinfo : EIATTR_MAXREG_COUNT
	.align		4
        /*00cc*/ 	.byte	0x03, 0x1b
        /*00ce*/ 	.short	0x0060


	//----- nvinfo : EIATTR_NUM_BARRIERS
	.align		4
        /*00d0*/ 	.byte	0x02, 0x4c
        /*00d2*/ 	.byte	0x01
	.zero		1


	//----- nvinfo : EIATTR_ANNOTATIONS
	.align		4
        /*00d4*/ 	.byte	0x04, 0x55
        /*00d6*/ 	.short	(.L_737 - .L_736)


	//   ....[0]....
.L_736:
        /* <DEDUP_REMOVED lines=32> */


	//----- nvinfo : EIATTR_MERCURY_ISA_VERSION
	.align		4
.L_737:
        /*02c0*/ 	.byte	0x03, 0x5f
        /*02c2*/ 	.short	0x0101


	//----- nvinfo : EIATTR_COOP_GROUP_MASK_REGIDS
	.align		4
        /*02c4*/ 	.byte	0x04, 0x29
        /*02c6*/ 	.short	(.L_739 - .L_738)


	//   ....[0]....
.L_738:
        /*02c8*/ 	.word	0xffffffff


	//   ....[1]....
        /*02cc*/ 	.word	0xffffffff


	//   ....[2]....
        /*02d0*/ 	.word	0xffffffff


	//   ....[3]....
        /*02d4*/ 	.word	0xffffffff


	//   ....[4]....
        /*02d8*/ 	.word	0xffffffff


	//   ....[5]....
        /*02dc*/ 	.word	0xffffffff


	//   ....[6]....
        /*02e0*/ 	.word	0xffffffff


	//   ....[7]....
        /*02e4*/ 	.word	0xffffffff


	//   ....[8]....
        /*02e8*/ 	.word	0xffffffff


	//   ....[9]....
        /*02ec*/ 	.word	0xffffffff


	//   ....[10]....
        /*02f0*/ 	.word	0xffffffff


	//   ....[11]....
        /*02f4*/ 	.word	0xffffffff


	//   ....[12]....
        /*02f8*/ 	.word	0x05000007


	//   ....[13]....
        /*02fc*/ 	.word	0x05000006


	//   ....[14]....
        /*0300*/ 	.word	0x05000008


	//   ....[15]....
        /*0304*/ 	.word	0x05000009


	//   ....[16]....
        /*0308*/ 	.word	0x0500000b


	//   ....[17]....
        /*030c*/ 	.word	0x05000002


	//   ....[18]....
        /*0310*/ 	.word	0x05000006


	//   ....[19]....
        /*0314*/ 	.word	0x05000003


	//   ....[20]....
        /*0318*/ 	.word	0x05000007


	//   ....[21]....
        /*031c*/ 	.word	0x05000009


	//   ....[22]....
        /*0320*/ 	.word	0x05000006


	//   ....[23]....
        /*0324*/ 	.word	0x05000008


	//   ....[24]....
        /*0328*/ 	.word	0x0500000b


	//   ....[25]....
        /*032c*/ 	.word	0x05000007


	//   ....[26]....
        /*0330*/ 	.word	0x0500000c


	//   ....[27]....
        /*0334*/ 	.word	0x05000006


	//   ....[28]....
        /*0338*/ 	.word	0x05000007


	//   ....[29]....
        /*033c*/ 	.word	0x05000009


	//   ....[30]....
        /*0340*/ 	.word	0x05000006


	//   ....[31]....
        /*0344*/ 	.word	0x05000008


	//   ....[32]....
        /*0348*/ 	.word	0x0500000b


	//   ....[33]....
        /*034c*/ 	.word	0x05000007


	//   ....[34]....
        /*0350*/ 	.word	0x0500000c


	//   ....[35]....
        /*0354*/ 	.word	0x05000006


	//   ....[36]....
        /*0358*/ 	.word	0x05000006


	//   ....[37]....
        /*035c*/ 	.word	0x0500000b


	//   ....[38]....
        /*0360*/ 	.word	0x05000007


	//   ....[39]....
        /*0364*/ 	.word	0x0500000f


	//   ....[40]....
        /*0368*/ 	.word	0x0500001d


	//   ....[41]....
        /*036c*/ 	.word	0x05000011


	//   ....[42]....
        /*0370*/ 	.word	0x05000009


	//   ....[43]....
        /*0374*/ 	.word	0x05000007


	//   ....[44]....
        /*0378*/ 	.word	0x0500000b


	//   ....[45]....
        /*037c*/ 	.word	0x05000006


	//   ....[46]....
        /*0380*/ 	.word	0x0500000e


	//   ....[47]....
        /*0384*/ 	.word	0x05000008


	//   ....[48]....
        /*0388*/ 	.word	0x0500000c


	//   ....[49]....
        /*038c*/ 	.word	0x0500000a


	//   ....[50]....
        /*0390*/ 	.word	0x05000004


	//   ....[51]....
        /*0394*/ 	.word	0x05000018


	//   ....[52]....
        /*0398*/ 	.word	0x0500001a


	//   ....[53]....
        /*039c*/ 	.word	0x05000005


	//   ....[54]....
        /*03a0*/ 	.word	0x05000013


	//   ....[55]....
        /*03a4*/ 	.word	0x05000015


	//   ....[56]....
        /*03a8*/ 	.word	0x05000019


	//   ....[57]....
        /*03ac*/ 	.word	0x05000007


	//   ....[58]....
        /*03b0*/ 	.word	0x0500000f


	//   ....[59]....
        /*03b4*/ 	.word	0x0500001b


	//   ....[60]....
        /*03b8*/ 	.word	0x05000011


	//   ....[61]....
        /*03bc*/ 	.word	0x05000013


	//   ....[62]....
        /*03c0*/ 	.word	0x05000015


	//   ....[63]....
        /*03c4*/ 	.word	0x05000012


	//   ....[64]....
        /*03c8*/ 	.word	0x05000019


	//   ....[65]....
        /*03cc*/ 	.word	0x0500001d


	//   ....[66]....
        /*03d0*/ 	.word	0x0500000d


	//   ....[67]....
        /*03d4*/ 	.word	0x05000009


	//   ....[68]....
        /*03d8*/ 	.word	0x05000006


	//   ....[69]....
        /*03dc*/ 	.word	0x05000006


	//   ....[70]....
        /*03e0*/ 	.word	0x05000006


	//   ....[71]....
        /*03e4*/ 	.word	0x05000006


	//   ....[72]....
        /*03e8*/ 	.word	0x05000006


	//   ....[73]....
        /*03ec*/ 	.word	0x05000006


	//   ....[74]....
        /*03f0*/ 	.word	0x05000006


	//   ....[75]....
        /*03f4*/ 	.word	0x05000006


	//   ....[76]....
        /*03f8*/ 	.word	0x05000006


	//   ....[77]....
        /*03fc*/ 	.word	0x05000006


	//   ....[78]....
        /*0400*/ 	.word	0x05000006


	//   ....[79]....
        /*0404*/ 	.word	0x05000006


	//   ....[80]....
        /*0408*/ 	.word	0x05000006


	//   ....[81]....
        /*040c*/ 	.word	0x05000006


	//   ....[82]....
        /*0410*/ 	.word	0x05000006


	//   ....[83]....
        /*0414*/ 	.word	0x05000006


	//   ....[84]....
        /*0418*/ 	.word	0x05000006


	//   ....[85]....
        /*041c*/ 	.word	0x05000006


	//   ....[86]....
        /*0420*/ 	.word	0x05000006


	//   ....[87]....
        /*0424*/ 	.word	0x05000006


	//   ....[88]....
        /*0428*/ 	.word	0x05000006


	//   ....[89]....
        /*042c*/ 	.word	0x05000006


	//   ....[90]....
        /*0430*/ 	.word	0x05000006


	//   ....[91]....
        /*0434*/ 	.word	0x05000006


	//   ....[92]....
        /*0438*/ 	.word	0x05000006


	//   ....[93]....
        /*043c*/ 	.word	0x05000006


	//   ....[94]....
        /*0440*/ 	.word	0x05000006


	//   ....[95]....
        /*0444*/ 	.word	0x05000006


	//   ....[96]....
        /*0448*/ 	.word	0x05000006


	//   ....[97]....
        /*044c*/ 	.word	0x05000006


	//   ....[98]....
        /*0450*/ 	.word	0x05000006


	//   ....[99]....
        /*0454*/ 	.word	0x05000006


	//   ....[100]....
        /*0458*/ 	.word	0x05000006


	//   ....[101]....
        /*045c*/ 	.word	0x05000006


	//   ....[102]....
        /*0460*/ 	.word	0x05000006


	//   ....[103]....
        /*0464*/ 	.word	0x05000006


	//   ....[104]....
        /*0468*/ 	.word	0x05000006


	//   ....[105]....
        /*046c*/ 	.word	0x05000006


	//   ....[106]....
        /*0470*/ 	.word	0x05000006


	//   ....[107]....
        /*0474*/ 	.word	0x05000006


	//   ....[108]....
        /*0478*/ 	.word	0x05000006


	//   ....[109]....
        /*047c*/ 	.word	0x05000006


	//   ....[110]....
        /*0480*/ 	.word	0x05000006


	//   ....[111]....
        /*0484*/ 	.word	0x05000006


	//   ....[112]....
        /*0488*/ 	.word	0x05000006


	//   ....[113]....
        /*048c*/ 	.word	0x05000006


	//   ....[114]....
        /*0490*/ 	.word	0x05000006


	//   ....[115]....
        /*0494*/ 	.word	0x05000006


	//   ....[116]....
        /*0498*/ 	.word	0x05000006


	//   ....[117]....
        /*049c*/ 	.word	0x05000006


	//   ....[118]....
        /*04a0*/ 	.word	0x05000006


	//   ....[119]....
        /*04a4*/ 	.word	0x05000006


	//   ....[120]....
        /*04a8*/ 	.word	0x05000006


	//   ....[121]....
        /*04ac*/ 	.word	0x05000006


	//   ....[122]....
        /*04b0*/ 	.word	0x05000006


	//   ....[123]....
        /*04b4*/ 	.word	0x05000006


	//----- nvinfo : EIATTR_COOP_GROUP_INSTR_OFFSETS
	.align		4
.L_739:
        /*04b8*/ 	.byte	0x04, 0x28
        /*04ba*/ 	.short	(.L_741 - .L_740)


	//   ....[0]....
.L_740:
        /*04bc*/ 	.word	0x00003c60


	//   ....[1]....
        /*04c0*/ 	.word	0x00003ca0


	//   ....[2]....
        /*04c4*/ 	.word	0x00003d00


	//   ....[3]....
        /*04c8*/ 	.word	0x00003d10


	//   ....[4]....
        /*04cc*/ 	.word	0x000046f0


	//   ....[5]....
        /*04d0*/ 	.word	0x00004730


	//   ....[6]....
        /*04d4*/ 	.word	0x00004760


	//   ....[7]....
        /*04d8*/ 	.word	0x00004780


	//   ....[8]....
        /*04dc*/ 	.word	0x000047a0


	//   ....[9]....
        /*04e0*/ 	.word	0x000047c0


	//   ....[10]....
        /*04e4*/ 	.word	0x000047e0


	//   ....[11]....
        /*04e8*/ 	.word	0x00004800


	//   ....[12]....
        /*04ec*/ 	.word	0x00007310


	//   ....[13]....
        /*04f0*/ 	.word	0x00007340


	//   ....[14]....
        /*04f4*/ 	.word	0x00007380


	//   ....[15]....
        /*04f8*/ 	.word	0x000073a0


	//   ....[16]....
        /*04fc*/ 	.word	0x000073d0


	//   ....[17]....
        /*0500*/ 	.word	0x000073e0


	//   ....[18]....
        /*0504*/ 	.word	0x00007410


	//   ....[19]....
        /*0508*/ 	.word	0x00007420


	//   ....[20]....
        /*050c*/ 	.word	0x000075b0


	//   ....[21]....
        /*0510*/ 	.word	0x000075e0


	//   ....[22]....
        /*0514*/ 	.word	0x00007610


	//   ....[23]....
        /*0518*/ 	.word	0x00007630


	//   ....[24]....
        /*051c*/ 	.word	0x00007660


	//   ....[25]....
        /*0520*/ 	.word	0x00007670


	//   ....[26]....
        /*0524*/ 	.word	0x000076a0


	//   ....[27]....
        /*0528*/ 	.word	0x000076b0


	//   ....[28]....
        /*052c*/ 	.word	0x000077e0


	//   ....[29]....
        /*0530*/ 	.word	0x00007810


	//   ....[30]....
        /*0534*/ 	.word	0x00007840


	//   ....[31]....
        /*0538*/ 	.word	0x00007860


	//   ....[32]....
        /*053c*/ 	.word	0x00007890


	//   ....[33]....
        /*0540*/ 	.word	0x000078a0


	//   ....[34]....
        /*0544*/ 	.word	0x000078d0


	//   ....[35]....
        /*0548*/ 	.word	0x000078e0


	//   ....[36]....
        /*054c*/ 	.word	0x00007c00


	//   ....[37]....
        /*0550*/ 	.word	0x00007c50


	//   ....[38]....
        /*0554*/ 	.word	0x00007c70


	//   ....[39]....
        /*0558*/ 	.word	0x00007cb0


	//   ....[40]....
        /*055c*/ 	.word	0x00007ce0


	//   ....[41]....
        /*0560*/ 	.word	0x00007d00


	//   ....[42]....
        /*0564*/ 	.word	0x00007d20


	//   ....[43]....
        /*0568*/ 	.word	0x00007d50


	//   ....[44]....
        /*056c*/ 	.word	0x00007d70


	//   ....[45]....
        /*0570*/ 	.word	0x00007d90


	//   ....[46]....
        /*0574*/ 	.word	0x00007db0


	//   ....[47]....
        /*0578*/ 	.word	0x00007dd0


	//   ....[48]....
        /*057c*/ 	.word	0x00007e00


	//   ....[49]....
        /*0580*/ 	.word	0x00007e10


	//   ....[50]....
        /*0584*/ 	.word	0x00007e40


	//   ....[51]....
        /*0588*/ 	.word	0x00007e90


	//   ....[52]....
        /*058c*/ 	.word	0x00007ec0


	//   ....[53]....
        /*0590*/ 	.word	0x00007ef0


	//   ....[54]....
        /*0594*/ 	.word	0x00007f20


	//   ....[55]....
        /*0598*/ 	.word	0x00007f40


	//   ....[56]....
        /*059c*/ 	.word	0x00007f60


	//   ....[57]....
        /*05a0*/ 	.word	0x00007f70


	//   ....[58]....
        /*05a4*/ 	.word	0x00007fa0


	//   ....[59]....
        /*05a8*/ 	.word	0x00007fe0


	//   ....[60]....
        /*05ac*/ 	.word	0x00008020


	//   ....[61]....
        /*05b0*/ 	.word	0x000080a0


	//   ....[62]....
        /*05b4*/ 	.word	0x000080d0


	//   ....[63]....
        /*05b8*/ 	.word	0x000080f0


	//   ....[64]....
        /*05bc*/ 	.word	0x00008110


	//   ....[65]....
        /*05c0*/ 	.word	0x00008140


	//   ....[66]....
        /*05c4*/ 	.word	0x00008180


	//   ....[67]....
        /*05c8*/ 	.word	0x000082a0


	//   ....[68]....
        /*05cc*/ 	.word	0x000083c0


	//   ....[69]....
        /*05d0*/ 	.word	0x00008410


	//   ....[70]....
        /*05d4*/ 	.word	0x00008480


	//   ....[71]....
        /*05d8*/ 	.word	0x000084e0


	//   ....[72]....
        /*05dc*/ 	.word	0x00008550


	//   ....[73]....
        /*05e0*/ 	.word	0x000085b0


	//   ....[74]....
        /*05e4*/ 	.word	0x00008620


	//   ....[75]....
        /*05e8*/ 	.word	0x00008680


	//   ....[76]....
        /*05ec*/ 	.word	0x00008720


	//   ....[77]....
        /*05f0*/ 	.word	0x000087b0


	//   ....[78]....
        /*05f4*/ 	.word	0x00008820


	//   ....[79]....
        /*05f8*/ 	.word	0x00008880


	//   ....[80]....
        /*05fc*/ 	.word	0x000088f0


	//   ....[81]....
        /*0600*/ 	.word	0x00008950


	//   ....[82]....
        /*0604*/ 	.word	0x000089c0


	//   ....[83]....
        /*0608*/ 	.word	0x00008a20


	//   ....[84]....
        /*060c*/ 	.word	0x00008ac0


	//   ....[85]....
        /*0610*/ 	.word	0x00008b50


	//   ....[86]....
        /*0614*/ 	.word	0x00008bc0


	//   ....[87]....
        /*0618*/ 	.word	0x00008c20


	//   ....[88]....
        /*061c*/ 	.word	0x00008c90


	//   ....[89]....
        /*0620*/ 	.word	0x00008cf0


	//   ....[90]....
        /*0624*/ 	.word	0x00008d60


	//   ....[91]....
        /*0628*/ 	.word	0x00008dc0


	//   ....[92]....
        /*062c*/ 	.word	0x00008e60


	//   ....[93]....
        /*0630*/ 	.word	0x00008f40


	//   ....[94]....
        /*0634*/ 	.word	0x00009020


	//   ....[95]....
        /*0638*/ 	.word	0x00009070


	//   ....[96]....
        /*063c*/ 	.word	0x00009110


	//   ....[97]....
        /*0640*/ 	.word	0x00009170


	//   ....[98]....
        /*0644*/ 	.word	0x00009220


	//   ....[99]....
        /*0648*/ 	.word	0x00009280


	//   ....[100]....
        /*064c*/ 	.word	0x00009320


	//   ....[101]....
        /*0650*/ 	.word	0x00009380


	//   ....[102]....
        /*0654*/ 	.word	0x000093f0


	//   ....[103]....
        /*0658*/ 	.word	0x00009450


	//   ....[104]....
        /*065c*/ 	.word	0x000094c0


	//   ....[105]....
        /*0660*/ 	.word	0x00009520


	//   ....[106]....
        /*0664*/ 	.word	0x00009590


	//   ....[107]....
        /*0668*/ 	.word	0x00009640


	//   ....[108]....
        /*066c*/ 	.word	0x000096b0


	//   ....[109]....
        /*0670*/ 	.word	0x00009710


	//   ....[110]....
        /*0674*/ 	.word	0x00009780


	//   ....[111]....
        /*0678*/ 	.word	0x000097e0


	//   ....[112]....
        /*067c*/ 	.word	0x00009880


	//   ....[113]....
        /*0680*/ 	.word	0x000098f0


	//   ....[114]....
        /*0684*/ 	.word	0x00009980


	//   ....[115]....
        /*0688*/ 	.word	0x000099f0


	//   ....[116]....
        /*068c*/ 	.word	0x00009a50


	//   ....[117]....
        /*0690*/ 	.word	0x00009aa0


	//   ....[118]....
        /*0694*/ 	.word	0x00009b10


	//   ....[119]....
        /*0698*/ 	.word	0x00009b70


	//   ....[120]....
        /*069c*/ 	.word	0x00009be0


	//   ....[121]....
        /*06a0*/ 	.word	0x00009c40


	//   ....[122]....
        /*06a4*/ 	.word	0x00009d80


	//   ....[123]....
        /*06a8*/ 	.word	0x00009e50


	//----- nvinfo : EIATTR_EXIT_INSTR_OFFSETS
	.align		4
.L_741:
        /*06ac*/ 	.byte	0x04, 0x1c
        /*06ae*/ 	.short	(.L_743 - .L_742)


	//   ....[0]....
.L_742:
        /*06b0*/ 	.word	0x000062e0


	//   ....[1]....
        /*06b4*/ 	.word	0x00008360


	//----- nvinfo : EIATTR_MAX_THREADS
	.align		4
.L_743:
        /*06b8*/ 	.byte	0x04, 0x05
        /*06ba*/ 	.short	(.L_745 - .L_744)
.L_744:
        /*06bc*/ 	.word	0x00000140
        /*06c0*/ 	.word	0x00000001
        /*06c4*/ 	.word	0x00000001


	//----- nvinfo : EIATTR_CRS_STACK_SIZE
	.align		4
.L_745:
        /*06c8*/ 	.byte	0x04, 0x1e
        /*06ca*/ 	.short	(.L_747 - .L_746)
.L_746:
        /*06cc*/ 	.word	0x00000000


	//----- nvinfo : EIATTR_CBANK_PARAM_SIZE
	.align		4
.L_747:
        /*06d0*/ 	.byte	0x03, 0x19
        /*06d2*/ 	.short	0x0060


	//----- nvinfo : EIATTR_PARAM_CBANK
	.align		4
        /*06d4*/ 	.byte	0x04, 0x0a
        /*06d6*/ 	.short	(.L_749 - .L_748)
	.align		4
.L_748:
        /*06d8*/ 	.word	index@(.nv.constant0._ZN13group_norm_v218gn_bwd_cuda_kernelI13__nv_bfloat16Li320ELi2ELi16ELi20ELi4096ELb1ELb1ELi32ELi320ELi320ELi4ELb1ELi2ELb0ELb0ELNS_15WgradSyncMethodE3ENS_16CompileConditionILi900EEEEEvPT_S6_S6_PKS5_S8_S8_S8_PKfflPfPj)
        /*06dc*/ 	.short	0x0210
        /*06de*/ 	.short	0x0060


	//----- nvinfo : EIATTR_SW_WAR
	.align		4
.L_749:
        /*06e0*/ 	.byte	0x04, 0x36
        /*06e2*/ 	.short	(.L_751 - .L_750)
.L_750:
        /*06e4*/ 	.word	0x00000008
.L_751:


//--------------------- .nv.info._ZN13group_norm_v218gn_bwd_cuda_kernelI13__nv_bfloat16Li320ELi3ELi16ELi20ELi4096ELb1ELb1ELi32ELi320ELi320ELi4ELb1ELi2ELb0ELb0ELNS_15WgradSyncMethodE3ENS_16CompileConditionILi900EEEEEvPT_S6_S6_PKS5_S8_S8_S8_PKfflPfPj --------------------------
	.section	.nv.info._ZN13group_norm_v218gn_bwd_cuda_kernelI13__nv_bfloat16Li320ELi3ELi16ELi20ELi4096ELb1ELb1ELi32ELi320ELi320ELi4ELb1ELi2ELb0ELb0ELNS_15WgradSyncMethodE3ENS_16CompileConditionILi900EEEEEvPT_S6_S6_PKS5_S8_S8_S8_PKfflPfPj,"",@"SHT_CUDA_INFO"
	.sectionflags	@""
	.align	4


	//----- nvinfo : EIATTR_CUDA_API_VERSION
	.align		4
        /*0000*/ 	.byte	0x04, 0x37
        /*0002*/ 	.short	(.L_753 - .L_752)
.L_752:
        /*0004*/ 	.word	0x00000082


	//----- nvinfo : EIATTR_KPARAM_INFO
	.align		4
.L_753:
        /*0008*/ 	.byte	0x04, 0x17
        /*000a*/ 	.short	(.L_755 - .L_754)
.L_754:
        /*000c*/ 	.word	0x00000000
        /*0010*/ 	.short	0x000b
        /*0012*/ 	.short	0x0058
        /*0014*/ 	.byte	0x00, 0xf0, 0x21, 0x00


	//----- nvinfo : EIATTR_KPARAM_INFO
	.align		4
.L_755:
        /*0018*/ 	.byte	0x04, 0x17
        /*001a*/ 	.short	(.L_757 - .L_756)
.L_756:
        /*001c*/ 	.word	0x00000000
        /*0020*/ 	.short	0x000a
        /*0022*/ 	.short	0x0050
        /*0024*/ 	.byte	0x00, 0xf0, 0x21, 0x00


	//----- nvinfo : EIATTR_KPARAM_INFO
	.align		4
.L_757:
        /*0028*/ 	.byte	0x04, 0x17
        /*002a*/ 	.short	(.L_759 - .L_758)
.L_758:
        /*002c*/ 	.word	0x00000000
        /*0030*/ 	.short	0x0009
        /*0032*/ 	.short	0x0048
        /*0034*/ 	.byte	0x00, 0xf0, 0x21, 0x00


	//----- nvinfo : EIATTR_KPARAM_INFO
	.align		4
.L_759:
        /*0038*/ 	.byte	0x04, 0x17
        /*003a*/ 	.short	(.L_761 - .L_760)
.L_760:
        /*003c*/ 	.word	0x00000000
        /*0040*/ 	.short	0x0008
        /*0042*/ 	.short	0x0040
        /*0044*/ 	.byte	0x00, 0xf0, 0x11, 0x00


	//----- nvinfo : EIATTR_KPARAM_INFO
	.align		4
.L_761:
        /*0048*/ 	.byte	0x04, 0x17
        /*004a*/ 	.short	(.L_763 - .L_762)
.L_762:
        /*004c*/ 	.word	0x00000000
        /*0050*/ 	.short	0x0007
        /*0052*/ 	.short	0x0038
        /*0054*/ 	.byte	0x00, 0xf0, 0x21, 0x00


	//----- nvinfo : EIATTR_KPARAM_INFO
	.align		4
.L_763:
        /*0058*/ 	.byte	0x04, 0x17
        /*005a*/ 	.short	(.L_765 - .L_764)
.L_764:
        /*005c*/ 	.word	0x00000000
        /*0060*/ 	.short	0x0006
        /*0062*/ 	.short	0x0030
        /*0064*/ 	.byte	0x00, 0xf0, 0x21, 0x00


	//----- nvinfo : EIATTR_KPARAM_INFO
	.align		4
.L_765:
        /*0068*/ 	.byte	0x04, 0x17
        /*006a*/ 	.short	(.L_767 - .L_766)
.L_766:
        /*006c*/ 	.word	0x00000000
        /*0070*/ 	.short	0x0005
        /*0072*/ 	.short	0x0028
        /*0074*/ 	.byte	0x00, 0xf0, 0x21, 0x00


	//----- nvinfo : EIATTR_KPARAM_INFO
	.align		4
.L_767:
        /*0078*/ 	.byte	0x04, 0x17
        /*007a*/ 	.short	(.L_769 - .L_768)
.L_768:
        /*007c*/ 	.word	0x00000000
        /*0080*/ 	.short	0x0004
        /*0082*/ 	.short	0x0020
        /*0084*/ 	.byte	0x00, 0xf0, 0x21, 0x00


	//----- nvinfo : EIATTR_KPARAM_INFO
	.align		4
.L_769:
        /*0088*/ 	.byte	0x04, 0x17
        /*008a*/ 	.short	(.L_771 - .L_770)
.L_770:
        /*008c*/ 	.word	0x00000000
        /*0090*/ 	.short	0x0003
        /*0092*/ 	.short	0x0018
        /*0094*/ 	.byte	0x00, 0xf0, 0x21, 0x00


	//----- nvinfo : EIATTR_KPARAM_INFO
	.align		4
.L_771:
        /*0098*/ 	.byte	0x04, 0x17
        /*009a*/ 	.short	(.L_773 - .L_772)
.L_772:
        /*009c*/ 	.word	0x00000000
        /*00a0*/ 	.short	0x0002
        /*00a2*/ 	.short	0x0010
        /*00a4*/ 	.byte	0x00, 0xf0, 0x21, 0x00


	//----- nvinfo : EIATTR_KPARAM_INFO
	.align		4
.L_773:
        /*00a8*/ 	.byte	0x04, 0x17
        /*00aa*/ 	.short	(.L_775 - .L_774)
.L_774:
        /*00ac*/ 	.word	0x00000000
        /*00b0*/ 	.short	0x0001
        /*00b2*/ 	.short	0x0008
        /*00b4*/ 	.byte	0x00, 0xf0, 0x21, 0x00


	//----- nvinfo : EIATTR_KPARAM_INFO
	.align		4
.L_775:
        /*00b8*/ 	.byte	0x04, 0x17
        /*00ba*/ 	.short	(.L_777 - .L_776)
.L_776:
        /*00bc*/ 	.word	0x00000000
        /*00c0*/ 	.short	0x0000
        /*00c2*/ 	.short	0x0000
        /*00c4*/ 	.byte	0x00, 0xf0, 0x21, 0x00


	//----- nvinfo : EIATTR_SPARSE_MMA_MASK
	.align		4
.L_777:
        /*00c8*/ 	.byte	0x03, 0x50
        /*00ca*/ 	.short	0x0000


	//----- nvinfo : EIATTR_MAXREG_COUNT
	.align		4
        /*00cc*/ 	.byte	0x03, 0x1b
        /*00ce*/ 	.short	0x0040


	//----- nvinfo : EIATTR_NUM_BARRIERS
	.align		4
        /*00d0*/ 	.byte	0x02, 0x4c
        /*00d2*/ 	.byte	0x01
	.zero		1


	//----- nvinfo : EIATTR_ANNOTATIONS
	.align		4
        /*00d4*/ 	.byte	0x04, 0x55
        /*00d6*/ 	.short	(.L_779 - .L_778)


	//   ....[0]....
.L_778:
        /* <DEDUP_REMOVED lines=109> */


	//----- nvinfo : EIATTR_MERCURY_ISA_VERSION
	.align		4
.L_779:
        /*0790*/ 	.byte	0x03, 0x5f
        /*0792*/ 	.short	0x0101


	//----- nvinfo : EIATTR_COOP_GROUP_MASK_REGIDS
	.align		4
        /*0794*/ 	.byte	0x04, 0x29
        /*0796*/ 	.short	(.L_781 - .L_780)


	//   ....[0]....
.L_780:
        /*0798*/ 	.word	0xffffffff


	//   ....[1]....
        /*079c*/ 	.word	0xffffffff


	//   ....[2]....
        /*07a0*/ 	.word	0xffffffff


	//   ....[3]....
        /*07a4*/ 	.word	0xffffffff


	//   ....[4]....
        /*07a8*/ 	.word	0xffffffff


	//   ....[5]....
        /*07ac*/ 	.word	0xffffffff


	//   ....[6]....
        /*07b0*/ 	.word	0xffffffff


	//   ....[7]....
        /*07b4*/ 	.word	0xffffffff


	//   ....[8]....
        /*07b8*/ 	.word	0xffffffff


	//   ....[9]....
        /*07bc*/ 	.word	0xffffffff


	//   ....[10]....
        /*07c0*/ 	.word	0xffffffff


	//   ....[11]....
        /*07c4*/ 	.word	0xffffffff


	//   ....[12]....
        /*07c8*/ 	.word	0x05000019


	//   ....[13]....
        /*07cc*/ 	.word	0x05000018


	//   ....[14]....
        /*07d0*/ 	.word	0x0500001a


	//   ....[15]....
        /*07d4*/ 	.word	0x0500001b


	//   ....[16]....
        /*07d8*/ 	.word	0x0500001d


	//   ....[17]....
        /*07dc*/ 	.word	0x05000012


	//   ....[18]....
        /*07e0*/ 	.word	0x0500001c


	//   ....[19]....
        /*07e4*/ 	.word	0x05000013


	//   ....[20]....
        /*07e8*/ 	.word	0x0500001d


	//   ....[21]....
        /*07ec*/ 	.word	0x0500001c


	//   ....[22]....
        /*07f0*/ 	.word	0x0500001e


	//   ....[23]....
        /*07f4*/ 	.word	0x0500001f


	//   ....[24]....
        /*07f8*/ 	.word	0x05000021


	//   ....[25]....
        /*07fc*/ 	.word	0x05000020


	//   ....[26]....
        /*0800*/ 	.word	0x05000022


	//   ....[27]....
        /*0804*/ 	.word	0x05000017


	//   ....[28]....
        /*0808*/ 	.word	0x0500001d


	//   ....[29]....
        /*080c*/ 	.word	0x0500001c


	//   ....[30]....
        /*0810*/ 	.word	0x0500001e


	//   ....[31]....
        /*0814*/ 	.word	0x0500001f


	//   ....[32]....
        /*0818*/ 	.word	0x05000021


	//   ....[33]....
        /*081c*/ 	.word	0x05000020


	//   ....[34]....
        /*0820*/ 	.word	0x05000022


	//   ....[35]....
        /*0824*/ 	.word	0x05000017


	//   ....[36]....
        /*0828*/ 	.word	0x0500001e


	//   ....[37]....
        /*082c*/ 	.word	0x05000026


	//   ....[38]....
        /*0830*/ 	.word	0x05000021


	//   ....[39]....
        /*0834*/ 	.word	0x05000020


	//   ....[40]....
        /*0838*/ 	.word	0x05000024


	//   ....[41]....
        /*083c*/ 	.word	0x05000029


	//   ....[42]....
        /*0840*/ 	.word	0x05000025


	//   ....[43]....
        /*0844*/ 	.word	0x05000027


	//   ....[44]....
        /*0848*/ 	.word	0x05000028


	//   ....[45]....
        /*084c*/ 	.word	0x05000021


	//   ....[46]....
        /*0850*/ 	.word	0x05000023


	//   ....[47]....
        /*0854*/ 	.word	0x05000026


	//   ....[48]....
        /*0858*/ 	.word	0x05000014


	//   ....[49]....
        /*085c*/ 	.word	0x05000029


	//   ....[50]....
        /*0860*/ 	.word	0x05000012


	//   ....[51]....
        /*0864*/ 	.word	0x05000021


	//   ....[52]....
        /*0868*/ 	.word	0x0500001f


	//   ....[53]....
        /*086c*/ 	.word	0x05000014


	//   ....[54]....
        /*0870*/ 	.word	0x05000026


	//   ....[55]....
        /*0874*/ 	.word	0x0500001c


	//   ....[56]....
        /*0878*/ 	.word	0x05000013


	//   ....[57]....
        /*087c*/ 	.word	0x05000029


	//   ....[58]....
        /*0880*/ 	.word	0x05000018


	//   ....[59]....
        /*0884*/ 	.word	0x05000024


	//   ....[60]....
        /*0888*/ 	.word	0x05000019


	//   ....[61]....
        /*088c*/ 	.word	0x05000022


	//   ....[62]....
        /*0890*/ 	.word	0x0500001f


	//   ....[63]....
        /*0894*/ 	.word	0x0500001c


	//   ....[64]....
        /*0898*/ 	.word	0x0500002a


	//   ....[65]....
        /*089c*/ 	.word	0x05000028


	//   ....[66]....
        /*08a0*/ 	.word	0x0500001b


	//   ....[67]....
        /*08a4*/ 	.word	0x05000017


	//   ....[68]....
        /*08a8*/ 	.word	0x0500001e


	//   ....[69]....
        /*08ac*/ 	.word	0x0500001e


	//   ....[70]....
        /*08b0*/ 	.word	0x0500001e


	//   ....[71]....
        /*08b4*/ 	.word	0x0500001e


	//   ....[72]....
        /*08b8*/ 	.word	0x0500001e


	//   ....[73]....
        /*08bc*/ 	.word	0x0500001e


	//   ....[74]....
        /*08c0*/ 	.word	0x0500001e


	//   ....[75]....
        /*08c4*/ 	.word	0x0500001e


	//   ....[76]....
        /*08c8*/ 	.word	0x0500001e


	//   ....[77]....
        /*08cc*/ 	.word	0x0500001e


	//   ....[78]....
        /*08d0*/ 	.word	0x0500001e


	//   ....[79]....
        /*08d4*/ 	.word	0x0500001e


	//   ....[80]....
        /*08d8*/ 	.word	0x0500001e


	//   ....[81]....
        /*08dc*/ 	.word	0x0500001e


	//   ....[82]....
        /*08e0*/ 	.word	0x0500001e


	//   ....[83]....
        /*08e4*/ 	.word	0x0500001e


	//   ....[84]....
        /*08e8*/ 	.word	0x0500001e


	//   ....[85]....
        /*08ec*/ 	.word	0x0500001e


	//   ....[86]....
        /*08f0*/ 	.word	0x0500001e


	//   ....[87]....
        /*08f4*/ 	.word	0x0500001e


	//   ....[88]....
        /*08f8*/ 	.word	0x0500001e


	//   ....[89]....
        /*08fc*/ 	.word	0x0500001e


	//   ....[90]....
        /*0900*/ 	.word	0x0500001e


	//   ....[91]....
        /*0904*/ 	.word	0x0500001e


	//   ....[92]....
        /*0908*/ 	.word	0x0500001e


	//   ....[93]....
        /*090c*/ 	.word	0x0500001e


	//   ....[94]....
        /*0910*/ 	.word	0x0500001e


	//   ....[95]....
        /*0914*/ 	.word	0x0500001e


	//   ....[96]....
        /*0918*/ 	.word	0x0500001e


	//   ....[97]....
        /*091c*/ 	.word	0x0500001e


	//   ....[98]....
        /*0920*/ 	.word	0x0500001e


	//   ....[99]....
        /*0924*/ 	.word	0x0500001e


	//   ....[100]....
        /*0928*/ 	.word	0x0500001e


	//   ....[101]....
        /*092c*/ 	.word	0x0500001e


	//   ....[102]....
        /*0930*/ 	.word	0x0500001e


	//   ....[103]....
        /*0934*/ 	.word	0x0500001e


	//   ....[104]....
        /*0938*/ 	.word	0x0500001e


	//   ....[105]....
        /*093c*/ 	.word	0x0500001e


	//   ....[106]....
        /*0940*/ 	.word	0x0500001e


	//   ....[107]....
        /*0944*/ 	.word	0x0500001e


	//   ....[108]....
        /*0948*/ 	.word	0x0500001e


	//   ....[109]....
        /*094c*/ 	.word	0x0500001e


	//   ....[110]....
        /*0950*/ 	.word	0x0500001e


	//   ....[111]....
        /*0954*/ 	.word	0x0500001e


	//   ....[112]....
        /*0958*/ 	.word	0x0500001e


	//   ....[113]....
        /*095c*/ 	.word	0x0500001e


	//   ....[114]....
        /*0960*/ 	.word	0x0500001e


	//   ....[115]....
        /*0964*/ 	.word	0x0500001e


	//   ....[116]....
        /*0968*/ 	.word	0x0500001e


	//   ....[117]....
        /*096c*/ 	.word	0x0500001e


	//   ....[118]....
        /*0970*/ 	.word	0x0500001e


	//   ....[119]....
        /*0974*/ 	.word	0x0500001e


	//   ....[120]....
        /*0978*/ 	.word	0x0500001e


	//   ....[121]....
        /*097c*/ 	.word	0x0500001e


	//   ....[122]....
        /*0980*/ 	.word	0x0500001e


	//   ....[123]....
        /*0984*/ 	.word	0x0500001e


	//----- nvinfo : EIATTR_COOP_GROUP_INSTR_OFFSETS
	.align		4
.L_781:
        /*0988*/ 	.byte	0x04, 0x28
        /*098a*/ 	.short	(.L_783 - .L_782)


	//   ....[0]....
.L_782:
        /*098c*/ 	.word	0x00004360


	//   ....[1]....
        /*0990*/ 	.word	0x000043a0


	//   ....[2]....
        /*0994*/ 	.word	0x000043d0


	//   ....[3]....
        /*0998*/ 	.word	0x000043f0


	//   ....[4]....
        /*099c*/ 	.word	0x00004df0


	//   ....[5]....
        /*09a0*/ 	.word	0x00004e30


	//   ....[6]....
        /*09a4*/ 	.word	0x00004e60


	//   ....[7]....
        /*09a8*/ 	.word	0x00004e80


	//   ....[8]....
        /*09ac*/ 	.word	0x00004ea0


	//   ....[9]....
        /*09b0*/ 	.word	0x00004ec0


	//   ....[10]....
        /*09b4*/ 	.word	0x00004ee0


	//   ....[11]....
        /*09b8*/ 	.word	0x00004f00


	//   ....[12]....
        /*09bc*/ 	.word	0x00007cd0


	//   ....[13]....
        /*09c0*/ 	.word	0x00007d00


	//   ....[14]....
        /*09c4*/ 	.word	0x00007d50


	//   ....[15]....
        /*09c8*/ 	.word	0x00007d70


	//   ....[16]....
        /*09cc*/ 	.word	0x00007da0


	//   ....[17]....
        /*09d0*/ 	.word	0x00007db0


	//   ....[18]....
        /*09d4*/ 	.word	0x00007de0


	//   ....[19]....
        /*09d8*/ 	.word	0x00007df0


	//   ....[20]....
        /*09dc*/ 	.word	0x00007f70


	//   ....[21]....
        /*09e0*/ 	.word	0x00007fa0


	//   ....[22]....
        /*09e4*/ 	.word	0x00007ff0


	//   ....[23]....
        /*09e8*/ 	.word	0x00008010


	//   ....[24]....
        /*09ec*/ 	.word	0x00008040


	//   ....[25]....
        /*09f0*/ 	.word	0x00008050


	//   ....[26]....
        /*09f4*/ 	.word	0x00008080


	//   ....[27]....
        /*09f8*/ 	.word	0x00008090


	//   ....[28]....
        /*09fc*/ 	.word	0x000081b0


	//   ....[29]....
        /*0a00*/ 	.word	0x000081e0


	//   ....[30]....
        /*0a04*/ 	.word	0x00008230


	//   ....[31]....
        /*0a08*/ 	.word	0x00008250


	//   ....[32]....
        /*0a0c*/ 	.word	0x00008280


	//   ....[33]....
        /*0a10*/ 	.word	0x00008290


	//   ....[34]....
        /*0a14*/ 	.word	0x000082c0


	//   ....[35]....
        /*0a18*/ 	.word	0x000082d0


	//   ....[36]....
        /*0a1c*/ 	.word	0x00008560


	//   ....[37]....
        /*0a20*/ 	.word	0x000085c0


	//   ....[38]....
        /*0a24*/ 	.word	0x00008660


	//   ....[39]....
        /*0a28*/ 	.word	0x000086a0


	//   ....[40]....
        /*0a2c*/ 	.word	0x000086d0


	//   ....[41]....
        /*0a30*/ 	.word	0x000086e0


	//   ....[42]....
        /*0a34*/ 	.word	0x00008700


	//   ....[43]....
        /*0a38*/ 	.word	0x00008710


	//   ....[44]....
        /*0a3c*/ 	.word	0x00008750


	//   ....[45]....
        /*0a40*/ 	.word	0x00008770


	//   ....[46]....
        /*0a44*/ 	.word	0x000087b0


	//   ....[47]....
        /*0a48*/ 	.word	0x000087e0


	//   ....[48]....
        /*0a4c*/ 	.word	0x00008810


	//   ....[49]....
        /*0a50*/ 	.word	0x00008820


	//   ....[50]....
        /*0a54*/ 	.word	0x00008830


	//   ....[51]....
        /*0a58*/ 	.word	0x00008890


	//   ....[52]....
        /*0a5c*/ 	.word	0x000088f0


	//   ....[53]....
        /*0a60*/ 	.word	0x00008930


	//   ....[54]....
        /*0a64*/ 	.word	0x00008950


	//   ....[55]....
        /*0a68*/ 	.word	0x00008960


	//   ....[56]....
        /*0a6c*/ 	.word	0x00008970


	//   ....[57]....
        /*0a70*/ 	.word	0x000089a0


	//   ....[58]....
        /*0a74*/ 	.word	0x000089c0


	//   ....[59]....
        /*0a78*/ 	.word	0x000089f0


	//   ....[60]....
        /*0a7c*/ 	.word	0x00008a10


	//   ....[61]....
        /*0a80*/ 	.word	0x00008a50


	//   ....[62]....
        /*0a84*/ 	.word	0x00008a90


	//   ....[63]....
        /*0a88*/ 	.word	0x00008ac0


	//   ....[64]....
        /*0a8c*/ 	.word	0x00008af0


	//   ....[65]....
        /*0a90*/ 	.word	0x00008b20


	//   ....[66]....
        /*0a94*/ 	.word	0x00008c60


	//   ....[67]....
        /*0a98*/ 	.word	0x00008ca0


	//   ....[68]....
        /*0a9c*/ 	.word	0x00008dd0


	//   ....[69]....
        /*0aa0*/ 	.word	0x00008e20


	//   ....[70]....
        /*0aa4*/ 	.word	0x00008e90


	//   ....[71]....
        /*0aa8*/ 	.word	0x00008ef0


	//   ....[72]....
        /*0aac*/ 	.word	0x00008f60


	//   ....[73]....
        /*0ab0*/ 	.word	0x00008fc0


	//   ....[74]....
        /*0ab4*/ 	.word	0x00009030


	//   ....[75]....
        /*0ab8*/ 	.word	0x00009090


	//   ....[76]....
        /*0abc*/ 	.word	0x00009130


	//   ....[77]....
        /*0ac0*/ 	.word	0x000091c0


	//   ....[78]....
        /*0ac4*/ 	.word	0x00009230


	//   ....[79]....
        /*0ac8*/ 	.word	0x00009290


	//   ....[80]....
        /*0acc*/ 	.word	0x00009300


	//   ....[81]....
        /*0ad0*/ 	.word	0x00009360


	//   ....[82]....
        /*0ad4*/ 	.word	0x000093d0


	//   ....[83]....
        /*0ad8*/ 	.word	0x00009430


	//   ....[84]....
        /*0adc*/ 	.word	0x000094d0


	//   ....[85]....
        /*0ae0*/ 	.word	0x00009560


	//   ....[86]....
        /*0ae4*/ 	.word	0x000095d0


	//   ....[87]....
        /*0ae8*/ 	.word	0x00009630


	//   ....[88]....
        /*0aec*/ 	.word	0x000096a0


	//   ....[89]....
        /*0af0*/ 	.word	0x00009700


	//   ....[90]....
        /*0af4*/ 	.word	0x00009770


	//   ....[91]....
        /*0af8*/ 	.word	0x000097d0


	//   ....[92]....
        /*0afc*/ 	.word	0x00009870


	//   ....[93]....
        /*0b00*/ 	.word	0x00009920


	//   ....[94]....
        /*0b04*/ 	.word	0x00009a10


	//   ....[95]....
        /*0b08*/ 	.word	0x00009a60


	//   ....[96]....
        /*0b0c*/ 	.word	0x00009b00


	//   ....[97]....
        /*0b10*/ 	.word	0x00009b60


	//   ....[98]....
        /*0b14*/ 	.word	0x00009be0


	//   ....[99]....
        /*0b18*/ 	.word	0x00009c80


	//   ....[100]....
        /*0b1c*/ 	.word	0x00009cf0


	//   ....[101]....
        /*0b20*/ 	.word	0x00009d70


	//   ....[102]....
        /*0b24*/ 	.word	0x00009de0


	//   ....[103]....
        /*0b28*/ 	.word	0x00009e40


	//   ....[104]....
        /*0b2c*/ 	.word	0x00009eb0


	//   ....[105]....
        /*0b30*/ 	.word	0x00009f10


	//   ....[106]....
        /*0b34*/ 	.word	0x00009f80


	//   ....[107]....
        /*0b38*/ 	.word	0x00009fe0


	//   ....[108]....
        /*0b3c*/ 	.word	0x0000a050


	//   ....[109]....
        /*0b40*/ 	.word	0x0000a0b0


	//   ....[110]....
        /*0b44*/ 	.word	0x0000a180


	//   ....[111]....
        /*0b48*/ 	.word	0x0000a1e0


	//   ....[112]....
        /*0b4c*/ 	.word	0x0000a260


	//   ....[113]....
        /*0b50*/ 	.word	0x0000a2b0


	//   ....[114]....
        /*0b54*/ 	.word	0x0000a350


	//   ....[115]....
        /*0b58*/ 	.word	0x0000a3d0


	//   ....[116]....
        /*0b5c*/ 	.word	0x0000a460


	//   ....[117]....
        /*0b60*/ 	.word	0x0000a4f0


	//   ....[118]....
        /*0b64*/ 	.word	0x0000a560


	//   ....[119]....
        /*0b68*/ 	.word	0x0000a5c0


	//   ....[120]....
        /*0b6c*/ 	.word	0x0000a650


	//   ....[121]....
        /*0b70*/ 	.word	0x0000a710


	//   ....[122]....
        /*0b74*/ 	.word	0x0000a7a0


	//   ....[123]....
        /*0b78*/ 	.word	0x0000a800


	//----- nvinfo : EIATTR_EXIT_INSTR_OFFSETS
	.align		4
.L_783:
        /*0b7c*/ 	.byte	0x04, 0x1c
        /*0b7e*/ 	.short	(.L_785 - .L_784)


	//   ....[0]....
.L_784:
        /*0b80*/ 	.word	0x00006cb0


	//   ....[1]....
        /*0b84*/ 	.word	0x00008d70


	//----- nvinfo : EIATTR_MAX_THREADS
	.align		4
.L_785:
        /*0b88*/ 	.byte	0x04, 0x05
        /*0b8a*/ 	.short	(.L_787 - .L_786)
.L_786:
        /*0b8c*/ 	.word	0x00000140
        /*0b90*/ 	.word	0x00000001
        /*0b94*/ 	.word	0x00000001


	//----- nvinfo : EIATTR_CRS_STACK_SIZE
	.align		4
.L_787:
        /*0b98*/ 	.byte	0x04, 0x1e
        /*0b9a*/ 	.short	(.L_789 - .L_788)
.L_788:
        /*0b9c*/ 	.word	0x00000000


	//----- nvinfo : EIATTR_CBANK_PARAM_SIZE
	.align		4
.L_789:
        /*0ba0*/ 	.byte	0x03, 0x19
        /*0ba2*/ 	.short	0x0060


	//----- nvinfo : EIATTR_PARAM_CBANK
	.align		4
        /*0ba4*/ 	.byte	0x04, 0x0a
        /*0ba6*/ 	.short	(.L_791 - .L_790)
	.align		4
.L_790:
        /*0ba8*/ 	.word	index@(.nv.constant0._ZN13group_norm_v218gn_bwd_cuda_kernelI13__nv_bfloat16Li320ELi3ELi16ELi20ELi4096ELb1ELb1ELi32ELi320ELi320ELi4ELb1ELi2ELb0ELb0ELNS_15WgradSyncMethodE3ENS_16CompileConditionILi900EEEEEvPT_S6_S6_PKS5_S8_S8_S8_PKfflPfPj)
        /*0bac*/ 	.short	0x0210
        /*0bae*/ 	.short	0x0060


	//----- nvinfo : EIATTR_SW_WAR
	.align		4
.L_791:
        /*0bb0*/ 	.byte	0x04, 0x36
        /*0bb2*/ 	.short	(.L_793 - .L_792)
.L_792:
        /*0bb4*/ 	.word	0x00000008
.L_793:


//--------------------- .nv.info._ZN13group_norm_v218gn_bwd_cuda_kernelI13__nv_bfloat16Li320ELi3ELi16ELi20ELi4096ELb1ELb1ELi32ELi320ELi320ELi4ELb1ELi3ELb0ELb0ELNS_15WgradSyncMethodE3ENS_16CompileConditionILi900EEEEEvPT_S6_S6_PKS5_S8_S8_S8_PKfflPfPj --------------------------
	.section	.nv.info._ZN13group_norm_v218gn_bwd_cuda_kernelI13__nv_bfloat16Li320ELi3ELi16ELi20ELi4096ELb1ELb1ELi32ELi320ELi320ELi4ELb1ELi3ELb0ELb0ELNS_15WgradSyncMethodE3ENS_16CompileConditionILi900EEEEEvPT_S6_S6_PKS5_S8_S8_S8_PKfflPfPj,"",@"SHT_CUDA_INFO"
	.sectionflags	@""
	.align	4


	//----- nvinfo : EIATTR_CUDA_API_VERSION
	.align		4
        /*0000*/ 	.byte	0x04, 0x37
        /*0002*/ 	.short	(.L_795 - .L_794)
.L_794:
        /*0004*/ 	.word	0x00000082


	//----- nvinfo : EIATTR_KPARAM_INFO
	.align		4
.L_795:
        /*0008*/ 	.byte	0x04, 0x17
        /*000a*/ 	.short	(.L_797 - .L_796)
.L_796:
        /*000c*/ 	.word	0x00000000
        /*0010*/ 	.short	0x000b
        /*0012*/ 	.short	0x0058
        /*0014*/ 	.byte	0x00, 0xf0, 0x21, 0x00


	//----- nvinfo : EIATTR_KPARAM_INFO
	.align		4
.L_797:
        /*0018*/ 	.byte	0x04, 0x17
        /*001a*/ 	.short	(.L_799 - .L_798)
.L_798:
        /*001c*/ 	.word	0x00000000
        /*0020*/ 	.short	0x000a
        /*0022*/ 	.short	0x0050
        /*0024*/ 	.byte	0x00, 0xf0, 0x21, 0x00


	//----- nvinfo : EIATTR_KPARAM_INFO
	.align		4
.L_799:
        /*0028*/ 	.byte	0x04, 0x17
        /*002a*/ 	.short	(.L_801 - .L_800)
.L_800:
        /*002c*/ 	.word	0x00000000
        /*0030*/ 	.short	0x0009
        /*0032*/ 	.short	0x0048
        /*0034*/ 	.byte	0x00, 0xf0, 0x21, 0x00


	//----- nvinfo : EIATTR_KPARAM_INFO
	.align		4
.L_801:
        /*0038*/ 	.byte	0x04, 0x17
        /*003a*/ 	.short	(.L_803 - .L_802)
.L_802:
        /*003c*/ 	.word	0x00000000
        /*0040*/ 	.short	0x0008
        /*0042*/ 	.short	0x0040
        /*0044*/ 	.byte	0x00, 0xf0, 0x11, 0x00


	//----- nvinfo : EIATTR_KPARAM_INFO
	.align		4
.L_803:
        /*0048*/ 	.byte	0x04, 0x17
        /*004a*/ 	.short	(.L_805 - .L_804)
.L_804:
        /*004c*/ 	.word	0x00000000
        /*0050*/ 	.short	0x0007
        /*0052*/ 	.short	0x0038
        /*0054*/ 	.byte	0x00, 0xf0, 0x21, 0x00


	//----- nvinfo : EIATTR_KPARAM_INFO
	.align		4
.L_805:
        /*0058*/ 	.byte	0x04, 0x17
        /*005a*/ 	.short	(.L_807 - .L_806)
.L_806:
        /*005c*/ 	.word	0x00000000
        /*0060*/ 	.short	0x0006
        /*0062*/ 	.short	0x0030
        /*0064*/ 	.byte	0x00, 0xf0, 0x21, 0x00


	//----- nvinfo : EIATTR_KPARAM_INFO
	.align		4
.L_807:
        /*0068*/ 	.byte	0x04, 0x17
        /*006a*/ 	.short	(.L_809 - .L_808)
.L_808:
        /*006c*/ 	.word	0x00000000
        /*0070*/ 	.short	0x0005
        /*0072*/ 	.short	0x0028
        /*0074*/ 	.byte	0x00, 0xf0, 0x21, 0x00


	//----- nvinfo : EIATTR_KPARAM_INFO
	.align		4
.L_809:
        /*0078*/ 	.byte	0x04, 0x17
        /*007a*/ 	.short	(.L_811 - .L_810)
.L_810:
        /*007c*/ 	.word	0x00000000
        /*0080*/ 	.short	0x0004
        /*0082*/ 	.short	0x0020
        /*0084*/ 	.byte	0x00, 0xf0, 0x21, 0x00


	//----- nvinfo : EIATTR_KPARAM_INFO
	.align		4
.L_811:
        /*0088*/ 	.byte	0x04, 0x17
        /*008a*/ 	.short	(.L_813 - .L_812)
.L_812:
        /*008c*/ 	.word	0x00000000
        /*0090*/ 	.short	0x0003
        /*0092*/ 	.short	0x0018
        /*0094*/ 	.byte	0x00, 0xf0, 0x21, 0x00


	//----- nvinfo : EIATTR_KPARAM_INFO
	.align		4
.L_813:
        /*0098*/ 	.byte	0x04, 0x17
        /*009a*/ 	.short	(.L_815 - .L_814)
.L_814:
        /*009c*/ 	.word	0x00000000
        /*00a0*/ 	.short	0x0002
        /*00a2*/ 	.short	0x0010
        /*00a4*/ 	.byte	0x00, 0xf0, 0x21, 0x00


	//----- nvinfo : EIATTR_KPARAM_INFO
	.align		4
.L_815:
        /*00a8*/ 	.byte	0x04, 0x17
        /*00aa*/ 	.short	(.L_817 - .L_816)
.L_816:
        /*00ac*/ 	.word	0x00000000
        /*00b0*/ 	.short	0x0001
        /*00b2*/ 	.short	0x0008
        /*00b4*/ 	.byte	0x00, 0xf0, 0x21, 0x00


	//----- nvinfo : EIATTR_KPARAM_INFO
	.align		4
.L_817:
        /*00b8*/ 	.byte	0x04, 0x17
        /*00ba*/ 	.short	(.L_819 - .L_818)
.L_818:
        /*00bc*/ 	.word	0x00000000
        /*00c0*/ 	.short	0x0000
        /*00c2*/ 	.short	0x0000
        /*00c4*/ 	.byte	0x00, 0xf0, 0x21, 0x00


	//----- nvinfo : EIATTR_SPARSE_MMA_MASK
	.align		4
.L_819:
        /*00c8*/ 	.byte	0x03, 0x50
        /*00ca*/ 	.short	0x0000


	//----- nvinfo : EIATTR_MAXREG_COUNT
	.align		4
        /*00cc*/ 	.byte	0x03, 0x1b
        /*00ce*/ 	.short	0x0040


	//----- nvinfo : EIATTR_NUM_BARRIERS
	.align		4
        /*00d0*/ 	.byte	0x02, 0x4c
        /*00d2*/ 	.byte	0x01
	.zero		1


	//----- nvinfo : EIATTR_ANNOTATIONS
	.align		4
        /*00d4*/ 	.byte	0x04, 0x55
        /*00d6*/ 	.short	(.L_821 - .L_820)


	//   ....[0]....
.L_820:
        /* <DEDUP_REMOVED lines=109> */


	//----- nvinfo : EIATTR_MERCURY_ISA_VERSION
	.align		4
.L_821:
        /*0790*/ 	.byte	0x03, 0x5f
        /*0792*/ 	.short	0x0101


	//----- nvinfo : EIATTR_COOP_GROUP_MASK_REGIDS
	.align		4
        /*0794*/ 	.byte	0x04, 0x29
        /*0796*/ 	.short	(.L_823 - .L_822)


	//   ....[0]....
.L_822:
        /*0798*/ 	.word	0xffffffff


	//   ....[1]....
        /*079c*/ 	.word	0xffffffff


	//   ....[2]....
        /*07a0*/ 	.word	0xffffffff


	//   ....[3]....
        /*07a4*/ 	.word	0xffffffff


	//   ....[4]....
        /*07a8*/ 	.word	0xffffffff


	//   ....[5]....
        /*07ac*/ 	.word	0xffffffff


	//   ....[6]....
        /*07b0*/ 	.word	0xffffffff


	//   ....[7]....
        /*07b4*/ 	.word	0xffffffff


	//   ....[8]....
        /*07b8*/ 	.word	0xffffffff


	//   ....[9]....
        /*07bc*/ 	.word	0xffffffff


	//   ....[10]....
        /*07c0*/ 	.word	0xffffffff


	//   ....[11]....
        /*07c4*/ 	.word	0xffffffff


	//   ....[12]....
        /*07c8*/ 	.word	0x05000019


	//   ....[13]....
        /*07cc*/ 	.word	0x05000018


	//   ....[14]....
        /*07d0*/ 	.word	0x0500001a


	//   ....[15]....
        /*07d4*/ 	.word	0x0500001b


	//   ....[16]....
        /*07d8*/ 	.word	0x0500001d


	//   ....[17]....
        /*07dc*/ 	.word	0x05000012


	//   ....[18]....
        /*07e0*/ 	.word	0x0500001c


	//   ....[19]....
        /*07e4*/ 	.word	0x05000013


	//   ....[20]....
        /*07e8*/ 	.word	0x0500001d


	//   ....[21]....
        /*07ec*/ 	.word	0x0500001c


	//   ....[22]....
        /*07f0*/ 	.word	0x0500001e


	//   ....[23]....
        /*07f4*/ 	.word	0x0500001f


	//   ....[24]....
        /*07f8*/ 	.word	0x05000021


	//   ....[25]....
        /*07fc*/ 	.word	0x05000020


	//   ....[26]....
        /*0800*/ 	.word	0x05000022


	//   ....[27]....
        /*0804*/ 	.word	0x05000017


	//   ....[28]....
        /*0808*/ 	.word	0x0500001d


	//   ....[29]....
        /*080c*/ 	.word	0x0500001c


	//   ....[30]....
        /*0810*/ 	.word	0x0500001e


	//   ....[31]....
        /*0814*/ 	.word	0x0500001f


	//   ....[32]....
        /*0818*/ 	.word	0x05000021


	//   ....[33]....
        /*081c*/ 	.word	0x05000020


	//   ....[34]....
        /*0820*/ 	.word	0x05000022


	//   ....[35]....
        /*0824*/ 	.word	0x05000017


	//   ....[36]....
        /*0828*/ 	.word	0x0500001e


	//   ....[37]....
        /*082c*/ 	.word	0x05000026


	//   ....[38]....
        /*0830*/ 	.word	0x05000021


	//   ....[39]....
        /*0834*/ 	.word	0x05000020


	//   ....[40]....
        /*0838*/ 	.word	0x05000024


	//   ....[41]....
        /*083c*/ 	.word	0x05000029


	//   ....[42]....
        /*0840*/ 	.word	0x05000025


	//   ....[43]....
        /*0844*/ 	.word	0x05000027


	//   ....[44]....
        /*0848*/ 	.word	0x05000028


	//   ....[45]....
        /*084c*/ 	.word	0x05000021


	//   ....[46]....
        /*0850*/ 	.word	0x05000023


	//   ....[47]....
        /*0854*/ 	.word	0x05000026


	//   ....[48]....
        /*0858*/ 	.word	0x05000014


	//   ....[49]....
        /*085c*/ 	.word	0x05000029


	//   ....[50]....
        /*0860*/ 	.word	0x05000012


	//   ....[51]....
        /*0864*/ 	.word	0x05000021


	//   ....[52]....
        /*0868*/ 	.word	0x0500001f


	//   ....[53]....
        /*086c*/ 	.word	0x05000014


	//   ....[54]....
        /*0870*/ 	.word	0x05000026


	//   ....[55]....
        /*0874*/ 	.word	0x0500001c


	//   ....[56]....
        /*0878*/ 	.word	0x05000013


	//   ....[57]....
        /*087c*/ 	.word	0x05000029


	//   ....[58]....
        /*0880*/ 	.word	0x05000018


	//   ....[59]....
        /*0884*/ 	.word	0x05000024


	//   ....[60]....
        /*0888*/ 	.word	0x05000019


	//   ....[61]....
        /*088c*/ 	.word	0x05000022


	//   ....[62]....
        /*0890*/ 	.word	0x0500001f


	//   ....[63]....
        /*0894*/ 	.word	0x0500001c


	//   ....[64]....
        /*0898*/ 	.word	0x0500002a


	//   ....[65]....
        /*089c*/ 	.word	0x05000028


	//   ....[66]....
        /*08a0*/ 	.word	0x0500001b


	//   ....[67]....
        /*08a4*/ 	.word	0x05000017


	//   ....[68]....
        /*08a8*/ 	.word	0x0500001e


	//   ....[69]....
        /*08ac*/ 	.word	0x0500001e


	//   ....[70]....
        /*08b0*/ 	.word	0x0500001e


	//   ....[71]....
        /*08b4*/ 	.word	0x0500001e


	//   ....[72]....
        /*08b8*/ 	.word	0x0500001e


	//   ....[73]....
        /*08bc*/ 	.word	0x0500001e


	//   ....[74]....
        /*08c0*/ 	.word	0x0500001e


	//   ....[75]....
        /*08c4*/ 	.word	0x0500001e


	//   ....[76]....
        /*08c8*/ 	.word	0x0500001e


	//   ....[77]....
        /*08cc*/ 	.word	0x0500001e


	//   ....[78]....
        /*08d0*/ 	.word	0x0500001e


	//   ....[79]....
        /*08d4*/ 	.word	0x0500001e


	//   ....[80]....
        /*08d8*/ 	.word	0x0500001e


	//   ....[81]....
        /*08dc*/ 	.word	0x0500001e


	//   ....[82]....
        /*08e0*/ 	.word	0x0500001e


	//   ....[83]....
        /*08e4*/ 	.word	0x0500001e


	//   ....[84]....
        /*08e8*/ 	.word	0x0500001e


	//   ....[85]....
        /*08ec*/ 	.word	0x0500001e


	//   ....[86]....
        /*08f0*/ 	.word	0x0500001e


	//   ....[87]....
        /*08f4*/ 	.word	0x0500001e


	//   ....[88]....
        /*08f8*/ 	.word	0x0500001e


	//   ....[89]....
        /*08fc*/ 	.word	0x0500001e


	//   ....[90]....
        /*0900*/ 	.word	0x0500001e


	//   ....[91]....
        /*0904*/ 	.word	0x0500001e


	//   ....[92]....
        /*0908*/ 	.word	0x0500001e


	//   ....[93]....
        /*090c*/ 	.word	0x0500001e


	//   ....[94]....
        /*0910*/ 	.word	0x0500001e


	//   ....[95]....
        /*0914*/ 	.word	0x0500001e


	//   ....[96]....
        /*0918*/ 	.word	0x0500001e


	//   ....[97]....
        /*091c*/ 	.word	0x0500001e


	//   ....[98]....
        /*0920*/ 	.word	0x0500001e


	//   ....[99]....
        /*0924*/ 	.word	0x0500001e


	//   ....[100]....
        /*0928*/ 	.word	0x0500001e


	//   ....[101]....
        /*092c*/ 	.word	0x0500001e


	//   ....[102]....
        /*0930*/ 	.word	0x0500001e


	//   ....[103]....
        /*0934*/ 	.word	0x0500001e


	//   ....[104]....
        /*0938*/ 	.word	0x0500001e


	//   ....[105]....
        /*093c*/ 	.word	0x0500001e


	//   ....[106]....
        /*0940*/ 	.word	0x0500001e


	//   ....[107]....
        /*0944*/ 	.word	0x0500001e


	//   ....[108]....
        /*0948*/ 	.word	0x0500001e


	//   ....[109]....
        /*094c*/ 	.word	0x0500001e


	//   ....[110]....
        /*0950*/ 	.word	0x0500001e


	//   ....[111]....
        /*0954*/ 	.word	0x0500001e


	//   ....[112]....
        /*0958*/ 	.word	0x0500001e


	//   ....[113]....
        /*095c*/ 	.word	0x0500001e


	//   ....[114]....
        /*0960*/ 	.word	0x0500001e


	//   ....[115]....
        /*0964*/ 	.word	0x0500001e


	//   ....[116]....
        /*0968*/ 	.word	0x0500001e


	//   ....[117]....
        /*096c*/ 	.word	0x0500001e


	//   ....[118]....
        /*0970*/ 	.word	0x0500001e


	//   ....[119]....
        /*0974*/ 	.word	0x0500001e


	//   ....[120]....
        /*0978*/ 	.word	0x0500001e


	//   ....[121]....
        /*097c*/ 	.word	0x0500001e


	//   ....[122]....
        /*0980*/ 	.word	0x0500001e


	//   ....[123]....
        /*0984*/ 	.word	0x0500001e


	//----- nvinfo : EIATTR_COOP_GROUP_INSTR_OFFSETS
	.align		4
.L_823:
        /*0988*/ 	.byte	0x04, 0x28
        /*098a*/ 	.short	(.L_825 - .L_824)


	//   ....[0]....
.L_824:
        /*098c*/ 	.word	0x00004360


	//   ....[1]....
        /*0990*/ 	.word	0x000043a0


	//   ....[2]....
        /*0994*/ 	.word	0x000043d0


	//   ....[3]....
        /*0998*/ 	.word	0x000043f0


	//   ....[4]....
        /*099c*/ 	.word	0x00004df0


	//   ....[5]....
        /*09a0*/ 	.word	0x00004e30


	//   ....[6]....
        /*09a4*/ 	.word	0x00004e60


	//   ....[7]....
        /*09a8*/ 	.word	0x00004e80


	//   ....[8]....
        /*09ac*/ 	.word	0x00004ea0


	//   ....[9]....
        /*09b0*/ 	.word	0x00004ec0


	//   ....[10]....
        /*09b4*/ 	.word	0x00004ee0


	//   ....[11]....
        /*09b8*/ 	.word	0x00004f00


	//   ....[12]....
        /*09bc*/ 	.word	0x00007ce0


	//   ....[13]....
        /*09c0*/ 	.word	0x00007d10


	//   ....[14]....
        /*09c4*/ 	.word	0x00007d60


	//   ....[15]....
        /*09c8*/ 	.word	0x00007d80


	//   ....[16]....
        /*09cc*/ 	.word	0x00007db0


	//   ....[17]....
        /*09d0*/ 	.word	0x00007dc0


	//   ....[18]....
        /*09d4*/ 	.word	0x00007df0


	//   ....[19]....
        /*09d8*/ 	.word	0x00007e00


	//   ....[20]....
        /*09dc*/ 	.word	0x00007f80


	//   ....[21]....
        /*09e0*/ 	.word	0x00007fb0


	//   ....[22]....
        /*09e4*/ 	.word	0x00008000


	//   ....[23]....
        /*09e8*/ 	.word	0x00008020


	//   ....[24]....
        /*09ec*/ 	.word	0x00008050


	//   ....[25]....
        /*09f0*/ 	.word	0x00008060


	//   ....[26]....
        /*09f4*/ 	.word	0x00008090


	//   ....[27]....
        /*09f8*/ 	.word	0x000080a0


	//   ....[28]....
        /*09fc*/ 	.word	0x000081c0


	//   ....[29]....
        /*0a00*/ 	.word	0x000081f0


	//   ....[30]....
        /*0a04*/ 	.word	0x00008240


	//   ....[31]....
        /*0a08*/ 	.word	0x00008260


	//   ....[32]....
        /*0a0c*/ 	.word	0x00008290


	//   ....[33]....
        /*0a10*/ 	.word	0x000082a0


	//   ....[34]....
        /*0a14*/ 	.word	0x000082d0


	//   ....[35]....
        /*0a18*/ 	.word	0x000082e0


	//   ....[36]....
        /*0a1c*/ 	.word	0x00008570


	//   ....[37]....
        /*0a20*/ 	.word	0x000085d0


	//   ....[38]....
        /*0a24*/ 	.word	0x00008670


	//   ....[39]....
        /*0a28*/ 	.word	0x000086b0


	//   ....[40]....
        /*0a2c*/ 	.word	0x000086e0


	//   ....[41]....
        /*0a30*/ 	.word	0x000086f0


	//   ....[42]....
        /*0a34*/ 	.word	0x00008710


	//   ....[43]....
        /*0a38*/ 	.word	0x00008720


	//   ....[44]....
        /*0a3c*/ 	.word	0x00008760


	//   ....[45]....
        /*0a40*/ 	.word	0x00008780


	//   ....[46]....
        /*0a44*/ 	.word	0x000087c0


	//   ....[47]....
        /*0a48*/ 	.word	0x000087f0


	//   ....[48]....
        /*0a4c*/ 	.word	0x00008820


	//   ....[49]....
        /*0a50*/ 	.word	0x00008830


	//   ....[50]....
        /*0a54*/ 	.word	0x00008840


	//   ....[51]....
        /*0a58*/ 	.word	0x000088a0


	//   ....[52]....
        /*0a5c*/ 	.word	0x00008900


	//   ....[53]....
        /*0a60*/ 	.word	0x00008940


	//   ....[54]....
        /*0a64*/ 	.word	0x00008960


	//   ....[55]....
        /*0a68*/ 	.word	0x00008970


	//   ....[56]....
        /*0a6c*/ 	.word	0x00008980


	//   ....[57]....
        /*0a70*/ 	.word	0x000089b0


	//   ....[58]....
        /*0a74*/ 	.word	0x000089d0


	//   ....[59]....
        /*0a78*/ 	.word	0x00008a00


	//   ....[60]....
        /*0a7c*/ 	.word	0x00008a20


	//   ....[61]....
        /*0a80*/ 	.word	0x00008a60


	//   ....[62]....
        /*0a84*/ 	.word	0x00008aa0


	//   ....[63]....
        /*0a88*/ 	.word	0x00008ad0


	//   ....[64]....
        /*0a8c*/ 	.word	0x00008b00


	//   ....[65]....
        /*0a90*/ 	.word	0x00008b30


	//   ....[66]....
        /*0a94*/ 	.word	0x00008c70


	//   ....[67]....
        /*0a98*/ 	.word	0x00008cb0


	//   ....[68]....
        /*0a9c*/ 	.word	0x00008de0


	//   ....[69]....
        /*0aa0*/ 	.word	0x00008e30


	//   ....[70]....
        /*0aa4*/ 	.word	0x00008ea0


	//   ....[71]....
        /*0aa8*/ 	.word	0x00008f00


	//   ....[72]....
        /*0aac*/ 	.word	0x00008f70


	//   ....[73]....
        /*0ab0*/ 	.word	0x00008fd0


	//   ....[74]....
        /*0ab4*/ 	.word	0x00009040


	//   ....[75]....
        /*0ab8*/ 	.word	0x000090a0


	//   ....[76]....
        /*0abc*/ 	.word	0x00009140


	//   ....[77]....
        /*0ac0*/ 	.word	0x000091d0


	//   ....[78]....
        /*0ac4*/ 	.word	0x00009240


	//   ....[79]....
        /*0ac8*/ 	.word	0x000092a0


	//   ....[80]....
        /*0acc*/ 	.word	0x00009310


	//   ....[81]....
        /*0ad0*/ 	.word	0x00009370


	//   ....[82]....
        /*0ad4*/ 	.word	0x000093e0


	//   ....[83]....
        /*0ad8*/ 	.word	0x00009440


	//   ....[84]....
        /*0adc*/ 	.word	0x000094e0


	//   ....[85]....
        /*0ae0*/ 	.word	0x00009570


	//   ....[86]....
        /*0ae4*/ 	.word	0x000095e0


	//   ....[87]....
        /*0ae8*/ 	.word	0x00009640


	//   ....[88]....
        /*0aec*/ 	.word	0x000096b0


	//   ....[89]....
        /*0af0*/ 	.word	0x00009710


	//   ....[90]....
        /*0af4*/ 	.word	0x00009780


	//   ....[91]....
        /*0af8*/ 	.word	0x000097e0


	//   ....[92]....
        /*0afc*/ 	.word	0x00009880


	//   ....[93]....
        /*0b00*/ 	.word	0x00009930


	//   ....[94]....
        /*0b04*/ 	.word	0x00009a20


	//   ....[95]....
        /*0b08*/ 	.word	0x00009a70


	//   ....[96]....
        /*0b0c*/ 	.word	0x00009b10


	//   ....[97]....
        /*0b10*/ 	.word	0x00009b70


	//   ....[98]....
        /*0b14*/ 	.word	0x00009bf0


	//   ....[99]....
        /*0b18*/ 	.word	0x00009c90


	//   ....[100]....
        /*0b1c*/ 	.word	0x00009d00


	//   ....[101]....
        /*0b20*/ 	.word	0x00009d80


	//   ....[102]....
        /*0b24*/ 	.word	0x00009df0


	//   ....[103]....
        /*0b28*/ 	.word	0x00009e50


	//   ....[104]....
        /*0b2c*/ 	.word	0x00009ec0


	//   ....[105]....
        /*0b30*/ 	.word	0x00009f20


	//   ....[106]....
        /*0b34*/ 	.word	0x00009f90


	//   ....[107]....
        /*0b38*/ 	.word	0x00009ff0


	//   ....[108]....
        /*0b3c*/ 	.word	0x0000a060


	//   ....[109]....
        /*0b40*/ 	.word	0x0000a0c0


	//   ....[110]....
        /*0b44*/ 	.word	0x0000a190


	//   ....[111]....
        /*0b48*/ 	.word	0x0000a1f0


	//   ....[112]....
        /*0b4c*/ 	.word	0x0000a270


	//   ....[113]....
        /*0b50*/ 	.word	0x0000a2c0


	//   ....[114]....
        /*0b54*/ 	.word	0x0000a360


	//   ....[115]....
        /*0b58*/ 	.word	0x0000a3e0


	//   ....[116]....
        /*0b5c*/ 	.word	0x0000a470


	//   ....[117]....
        /*0b60*/ 	.word	0x0000a500


	//   ....[118]....
        /*0b64*/ 	.word	0x0000a570


	//   ....[119]....
        /*0b68*/ 	.word	0x0000a5d0


	//   ....[120]....
        /*0b6c*/ 	.word	0x0000a660


	//   ....[121]....
        /*0b70*/ 	.word	0x0000a720


	//   ....[122]....
        /*0b74*/ 	.word	0x0000a7b0


	//   ....[123]....
        /*0b78*/ 	.word	0x0000a810


	//----- nvinfo : EIATTR_EXIT_INSTR_OFFSETS
	.align		4
.L_825:
        /*0b7c*/ 	.byte	0x04, 0x1c
        /*0b7e*/ 	.short	(.L_827 - .L_826)


	//   ....[0]....
.L_826:
        /*0b80*/ 	.word	0x00006cb0


	//   ....[1]....
        /*0b84*/ 	.word	0x00008d80


	//----- nvinfo : EIATTR_MAX_THREADS
	.align		4
.L_827:
        /*0b88*/ 	.byte	0x04, 0x05
        /*0b8a*/ 	.short	(.L_829 - .L_828)
.L_828:
        /*0b8c*/ 	.word	0x00000140
        /*0b90*/ 	.word	0x00000001
        /*0b94*/ 	.word	0x00000001


	//----- nvinfo : EIATTR_CRS_STACK_SIZE
	.align		4
.L_829:
        /*0b98*/ 	.byte	0x04, 0x1e
        /*0b9a*/ 	.short	(.L_831 - .L_830)
.L_830:
        /*0b9c*/ 	.word	0x00000000


	//----- nvinfo : EIATTR_CBANK_PARAM_SIZE
	.align		4
.L_831:
        /*0ba0*/ 	.byte	0x03, 0x19
        /*0ba2*/ 	.short	0x0060


	//----- nvinfo : EIATTR_PARAM_CBANK
	.align		4
        /*0ba4*/ 	.byte	0x04, 0x0a
        /*0ba6*/ 	.short	(.L_833 - .L_832)
	.align		4
.L_832:
        /*0ba8*/ 	.word	index@(.nv.constant0._ZN13group_norm_v218gn_bwd_cuda_kernelI13__nv_bfloat16Li320ELi3ELi16ELi20ELi4096ELb1ELb1ELi32ELi320ELi320ELi4ELb1ELi3ELb0ELb0ELNS_15WgradSyncMethodE3ENS_16CompileConditionILi900EEEEEvPT_S6_S6_PKS5_S8_S8_S8_PKfflPfPj)
        /*0bac*/ 	.short	0x0210
        /*0bae*/ 	.short	0x0060


	//----- nvinfo : EIATTR_SW_WAR
	.align		4
.L_833:
        /*0bb0*/ 	.byte	0x04, 0x36
        /*0bb2*/ 	.short	(.L_835 - .L_834)
.L_834:
        /*0bb4*/ 	.word	0x00000008
.L_835:


//--------------------- .nv.info._ZN13group_norm_v214gn_cuda_kernelI13__nv_bfloat16Li320ELi3ELi32ELi10ELi4096ELb0ELi16ELi320ELi320ELi4ELb1ELi1ELb0ELb0ENS_16CompileConditionILi900EEEEEvPT_PKS4_S7_S7_flPfS8_Pj --------------------------
	.section	.nv.info._ZN13group_norm_v214gn_cuda_kernelI13__nv_bfloat16Li320ELi3ELi32ELi10ELi4096ELb0ELi16ELi320ELi320ELi4ELb1ELi1ELb0ELb0ENS_16CompileConditionILi900EEEEEvPT_PKS4_S7_S7_flPfS8_Pj,"",@"SHT_CUDA_INFO"
	.sectionflags	@""
	.align	4


	//----- nvinfo : EIATTR_CUDA_API_VERSION
	.align		4
        /*0000*/ 	.byte	0x04, 0x37
        /*0002*/ 	.short	(.L_837 - .L_836)
.L_836:
        /*0004*/ 	.word	0x00000082


	//----- nvinfo : EIATTR_KPARAM_INFO
	.align		4
.L_837:
        /*0008*/ 	.byte	0x04, 0x17
        /*000a*/ 	.short	(.L_839 - .L_838)
.L_838:
        /*000c*/ 	.word	0x00000000
        /*0010*/ 	.short	0x0008
        /*0012*/ 	.short	0x0040
        /*0014*/ 	.byte	0x00, 0xf0, 0x21, 0x00


	//----- nvinfo : EIATTR_KPARAM_INFO
	.align		4
.L_839:
        /*0018*/ 	.byte	0x04, 0x17
        /*001a*/ 	.short	(.L_841 - .L_840)
.L_840:
        /*001c*/ 	.word	0x00000000
        /*0020*/ 	.short	0x0007
        /*0022*/ 	.short	0x0038
        /*0024*/ 	.byte	0x00, 0xf0, 0x21, 0x00


	//----- nvinfo : EIATTR_KPARAM_INFO
	.align		4
.L_841:
        /*0028*/ 	.byte	0x04, 0x17
        /*002a*/ 	.short	(.L_843 - .L_842)
.L_842:
        /*002c*/ 	.word	0x00000000
        /*0030*/ 	.short	0x0006
        /*0032*/ 	.short	0x0030
        /*0034*/ 	.byte	0x00, 0xf0, 0x21, 0x00


	//----- nvinfo : EIATTR_KPARAM_INFO
	.align		4
.L_843:
        /*0038*/ 	.byte	0x04, 0x17
        /*003a*/ 	.short	(.L_845 - .L_844)
.L_844:
        /*003c*/ 	.word	0x00000000
        /*0040*/ 	.short	0x0005
        /*0042*/ 	.short	0x0028
        /*0044*/ 	.byte	0x00, 0xf0, 0x21, 0x00


	//----- nvinfo : EIATTR_KPARAM_INFO
	.align		4
.L_845:
        /*0048*/ 	.byte	0x04, 0x17
        /*004a*/ 	.short	(.L_847 - .L_846)
.L_846:
        /*004c*/ 	.word	0x00000000
        /*0050*/ 	.short	0x0004
        /*0052*/ 	.short	0x0020
        /*0054*/ 	.byte	0x00, 0xf0, 0x11, 0x00


	//----- nvinfo : EIATTR_KPARAM_INFO
	.align		4
.L_847:
        /*0058*/ 	.byte	0x04, 0x17
        /*005a*/ 	.short	(.L_849 - .L_848)
.L_848:
        /*005c*/ 	.word	0x00000000
        /*0060*/ 	.short	0x0003
        /*0062*/ 	.short	0x0018
        /*0064*/ 	.byte	0x00, 0xf0, 0x21, 0x00


	//----- nvinfo : EIATTR_KPARAM_INFO
	.align		4
.L_849:
        /*0068*/ 	.byte	0x04, 0x17
        /*006a*/ 	.short	(.L_851 - .L_850)
.L_850:
        /*006c*/ 	.word	0x00000000
        /*0070*/ 	.short	0x0002
        /*0072*/ 	.short	0x0010
        /*0074*/ 	.byte	0x00, 0xf0, 0x21, 0x00


	//----- nvinfo : EIATTR_KPARAM_INFO
	.align		4
.L_851:
        /*0078*/ 	.byte	0x04, 0x17
        /*007a*/ 	.short	(.L_853 - .L_852)
.L_852:
        /*007c*/ 	.word	0x00000000
        /*0080*/ 	.short	0x0001
        /*0082*/ 	.short	0x0008
        /*0084*/ 	.byte	0x00, 0xf0, 0x21, 0x00


	//----- nvinfo : EIATTR_KPARAM_INFO
	.align		4
.L_853:
        /*0088*/ 	.byte	0x04, 0x17
        /*008a*/ 	.short	(.L_855 - .L_854)
.L_854:
        /*008c*/ 	.word	0x00000000
        /*0090*/ 	.short	0x0000
        /*0092*/ 	.short	0x0000
        /*0094*/ 	.byte	0x00, 0xf0, 0x21, 0x00


	//----- nvinfo : EIATTR_SPARSE_MMA_MASK
	.align		4
.L_855:
        /*0098*/ 	.byte	0x03, 0x50
        /*009a*/ 	.short	0x0000


	//----- nvinfo : EIATTR_MAXREG_COUNT
	.align		4
        /*009c*/ 	.byte	0x03, 0x1b
        /*009e*/ 	.short	0x0040


	//----- nvinfo : EIATTR_NUM_BARRIERS
	.align		4
        /*00a0*/ 	.byte	0x02, 0x4c
        /*00a2*/ 	.byte	0x01
	.zero		1


	//----- nvinfo : EIATTR_MERCURY_ISA_VERSION
	.align		4
        /*00a4*/ 	.byte	0x03, 0x5f
        /*00a6*/ 	.short	0x0101


	//----- nvinfo : EIATTR_COOP_GROUP_MASK_REGIDS
	.align		4
        /*00a8*/ 	.byte	0x04, 0x29
        /*00aa*/ 	.short	(.L_857 - .L_856)


	//   ....[0]....
.L_856:
        /*00ac*/ 	.word	0xffffffff


	//   ....[1]....
        /*00b0*/ 	.word	0xffffffff


	//   ....[2]....
        /*00b4*/ 	.word	0xffffffff


	//   ....[3]....
        /*00b8*/ 	.word	0xffffffff


	//   ....[4]....
        /*00bc*/ 	.word	0xffffffff


	//   ....[5]....
        /*00c0*/ 	.word	0xffffffff


	//   ....[6]....
        /*00c4*/ 	.word	0xffffffff


	//   ....[7]....
        /*00c8*/ 	.word	0xffffffff


	//   ....[8]....
        /*00cc*/ 	.word	0xffffffff


	//   ....[9]....
        /*00d0*/ 	.word	0xffffffff


	//----- nvinfo : EIATTR_COOP_GROUP_INSTR_OFFSETS
	.align		4
.L_857:
        /*00d4*/ 	.byte	0x04, 0x28
        /*00d6*/ 	.short	(.L_859 - .L_858)


	//   ....[0]....
.L_858:
        /*00d8*/ 	.word	0x00000ba0


	//   ....[1]....
        /*00dc*/ 	.word	0x00000be0


	//   ....[2]....
        /*00e0*/ 	.word	0x00000c20


	//   ....[3]....
        /*00e4*/ 	.word	0x00000c30


	//   ....[4]....
        /*00e8*/ 	.word	0x00001910


	//   ....[5]....
        /*00ec*/ 	.word	0x00001950


	//   ....[6]....
        /*00f0*/ 	.word	0x000019e0


	//   ....[7]....
        /*00f4*/ 	.word	0x00001a10


	//   ....[8]....
        /*00f8*/ 	.word	0x00001a40


	//   ....[9]....
        /*00fc*/ 	.word	0x00001a60


	//----- nvinfo : EIATTR_EXIT_INSTR_OFFSETS
	.align		4
.L_859:
        /*0100*/ 	.byte	0x04, 0x1c
        /*0102*/ 	.short	(.L_861 - .L_860)


	//   ....[0]....
.L_860:
        /*0104*/ 	.word	0x00000050


	//   ....[1]....
        /*0108*/ 	.word	0x00002500


	//----- nvinfo : EIATTR_MAX_THREADS
	.align		4
.L_861:
        /*010c*/ 	.byte	0x04, 0x05
        /*010e*/ 	.short	(.L_863 - .L_862)
.L_862:
        /*0110*/ 	.word	0x00000140
        /*0114*/ 	.word	0x00000001
        /*0118*/ 	.word	0x00000001


	//----- nvinfo : EIATTR_CRS_STACK_SIZE
	.align		4
.L_863:
        /*011c*/ 	.byte	0x04, 0x1e
        /*011e*/ 	.short	(.L_865 - .L_864)
.L_864:
        /*0120*/ 	.word	0x00000000


	//----- nvinfo : EIATTR_CBANK_PARAM_SIZE
	.align		4
.L_865:
        /*0124*/ 	.byte	0x03, 0x19
        /*0126*/ 	.short	0x0048


	//----- nvinfo : EIATTR_PARAM_CBANK
	.align		4
        /*0128*/ 	.byte	0x04, 0x0a
        /*012a*/ 	.short	(.L_867 - .L_866)
	.align		4
.L_866:
        /*012c*/ 	.word	index@(.nv.constant0._ZN13group_norm_v214gn_cuda_kernelI13__nv_bfloat16Li320ELi3ELi32ELi10ELi4096ELb0ELi16ELi320ELi320ELi4ELb1ELi1ELb0ELb0ENS_16CompileConditionILi900EEEEEvPT_PKS4_S7_S7_flPfS8_Pj)
        /*0130*/ 	.short	0x0210
        /*0132*/ 	.short	0x0048


	//----- nvinfo : EIATTR_SW_WAR
	.align		4
.L_867:
        /*0134*/ 	.byte	0x04, 0x36
        /*0136*/ 	.short	(.L_869 - .L_868)
.L_868:
        /*0138*/ 	.word	0x00000008
.L_869:


//--------------------- .nv.info._ZN13group_norm_v214gn_cuda_kernelI13__nv_bfloat16Li320ELi1ELi32ELi10ELi4096ELb0ELi32ELi320ELi320ELi4ELb1ELi1ELb0ELb0ENS_16CompileConditionILi900EEEEEvPT_PKS4_S7_S7_flPfS8_Pj --------------------------
	.section	.nv.info._ZN13group_norm_v214gn_cuda_kernelI13__nv_bfloat16Li320ELi1ELi32ELi10ELi4096ELb0ELi32ELi320ELi320ELi4ELb1ELi1ELb0ELb0ENS_16CompileConditionILi900EEEEEvPT_PKS4_S7_S7_flPfS8_Pj,"",@"SHT_CUDA_INFO"
	.sectionflags	@""
	.align	4


	//----- nvinfo : EIATTR_CUDA_API_VERSION
	.align		4
        /*0000*/ 	.byte	0x04, 0x37
        /*0002*/ 	.short	(.L_871 - .L_870)
.L_870:
        /*0004*/ 	.word	0x00000082


	//----- nvinfo : EIATTR_KPARAM_INFO
	.align		4
.L_871:
        /*0008*/ 	.byte	0x04, 0x17
        /*000a*/ 	.short	(.L_873 - .L_872)
.L_872:
        /*000c*/ 	.word	0x00000000
        /*0010*/ 	.short	0x0008
        /*0012*/ 	.short	0x0040
        /*0014*/ 	.byte	0x00, 0xf0, 0x21, 0x00


	//----- nvinfo : EIATTR_KPARAM_INFO
	.align		4
.L_873:
        /*0018*/ 	.byte	0x04, 0x17
        /*001a*/ 	.short	(.L_875 - .L_874)
.L_874:
        /*001c*/ 	.word	0x00000000
        /*0020*/ 	.short	0x0007
        /*0022*/ 	.short	0x0038
        /*0024*/ 	.byte	0x00, 0xf0, 0x21, 0x00


	//----- nvinfo : EIATTR_KPARAM_INFO
	.align		4
.L_875:
        /*0028*/ 	.byte	0x04, 0x17
        /*002a*/ 	.short	(.L_877 - .L_876)
.L_876:
        /*002c*/ 	.word	0x00000000
        /*0030*/ 	.short	0x0006
        /*0032*/ 	.short	0x0030
        /*0034*/ 	.byte	0x00, 0xf0, 0x21, 0x00


	//----- nvinfo : EIATTR_KPARAM_INFO
	.align		4
.L_877:
        /*0038*/ 	.byte	0x04, 0x17
        /*003a*/ 	.short	(.L_879 - .L_878)
.L_878:
        /*003c*/ 	.word	0x00000000
        /*0040*/ 	.short	0x0005
        /*0042*/ 	.short	0x0028
        /*0044*/ 	.byte	0x00, 0xf0, 0x21, 0x00


	//----- nvinfo : EIATTR_KPARAM_INFO
	.align		4
.L_879:
        /*0048*/ 	.byte	0x04, 0x17
        /*004a*/ 	.short	(.L_881 - .L_880)
.L_880:
        /*004c*/ 	.word	0x00000000
        /*0050*/ 	.short	0x0004
        /*0052*/ 	.short	0x0020
        /*0054*/ 	.byte	0x00, 0xf0, 0x11, 0x00


	//----- nvinfo : EIATTR_KPARAM_INFO
	.align		4
.L_881:
        /*0058*/ 	.byte	0x04, 0x17
        /*005a*/ 	.short	(.L_883 - .L_882)
.L_882:
        /*005c*/ 	.word	0x00000000
        /*0060*/ 	.short	0x0003
        /*0062*/ 	.short	0x0018
        /*0064*/ 	.byte	0x00, 0xf0, 0x21, 0x00


	//----- nvinfo : EIATTR_KPARAM_INFO
	.align		4
.L_883:
        /*0068*/ 	.byte	0x04, 0x17
        /*006a*/ 	.short	(.L_885 - .L_884)
.L_884:
        /*006c*/ 	.word	0x00000000
        /*0070*/ 	.short	0x0002
        /*0072*/ 	.short	0x0010
        /*0074*/ 	.byte	0x00, 0xf0, 0x21, 0x00


	//----- nvinfo : EIATTR_KPARAM_INFO
	.align		4
.L_885:
        /*0078*/ 	.byte	0x04, 0x17
        /*007a*/ 	.short	(.L_887 - .L_886)
.L_886:
        /*007c*/ 	.word	0x00000000
        /*0080*/ 	.short	0x0001
        /*0082*/ 	.short	0x0008
        /*0084*/ 	.byte	0x00, 0xf0, 0x21, 0x00


	//----- nvinfo : EIATTR_KPARAM_INFO
	.align		4
.L_887:
        /*0088*/ 	.byte	0x04, 0x17
        /*008a*/ 	.short	(.L_889 - .L_888)
.L_888:
        /*008c*/ 	.word	0x00000000
        /*0090*/ 	.short	0x0000
        /*0092*/ 	.short	0x0000
        /*0094*/ 	.byte	0x00, 0xf0, 0x21, 0x00


	//----- nvinfo : EIATTR_SPARSE_MMA_MASK
	.align		4
.L_889:
        /*0098*/ 	.byte	0x03, 0x50
        /*009a*/ 	.short	0x0000


	//----- nvinfo : EIATTR_MAXREG_COUNT
	.align		4
        /*009c*/ 	.byte	0x03, 0x1b
        /*009e*/ 	.short	0x00a8


	//----- nvinfo : EIATTR_NUM_BARRIERS
	.align		4
        /*00a0*/ 	.byte	0x02, 0x4c
        /*00a2*/ 	.byte	0x01
	.zero		1


	//----- nvinfo : EIATTR_MERCURY_ISA_VERSION
	.align		4
        /*00a4*/ 	.byte	0x03, 0x5f
        /*00a6*/ 	.short	0x0101


	//----- nvinfo : EIATTR_INT_WARP_WIDE_INSTR_OFFSETS
	.align		4
        /*00a8*/ 	.byte	0x04, 0x31
        /*00aa*/ 	.short	(.L_891 - .L_890)


	//   ....[0]....
.L_890:
        /*00ac*/ 	.word	0x00001310


	//   ....[1]....
        /*00b0*/ 	.word	0x00001400


	//----- nvinfo : EIATTR_COOP_GROUP_MASK_REGIDS
	.align		4
.L_891:
        /*00b4*/ 	.byte	0x04, 0x29
        /*00b6*/ 	.short	(.L_893 - .L_892)


	//   ....[0]....
.L_892:
        /*00b8*/ 	.word	0xffffffff


	//   ....[1]....
        /*00bc*/ 	.word	0xffffffff


	//   ....[2]....
        /*00c0*/ 	.word	0xffffffff


	//   ....[3]....
        /*00c4*/ 	.word	0xffffffff


	//   ....[4]....
        /*00c8*/ 	.word	0xffffffff


	//   ....[5]....
        /*00cc*/ 	.word	0xffffffff


	//   ....[6]....
        /*00d0*/ 	.word	0xffffffff


	//   ....[7]....
        /*00d4*/ 	.word	0xffffffff


	//   ....[8]....
        /*00d8*/ 	.word	0xffffffff


	//   ....[9]....
        /*00dc*/ 	.word	0xffffffff


	//----- nvinfo : EIATTR_COOP_GROUP_INSTR_OFFSETS
	.align		4
.L_893:
        /*00e0*/ 	.byte	0x04, 0x28
        /*00e2*/ 	.short	(.L_895 - .L_894)


	//   ....[0]....
.L_894:
        /*00e4*/ 	.word	0x000011c0


	//   ....[1]....
        /*00e8*/ 	.word	0x000011d0


	//   ....[2]....
        /*00ec*/ 	.word	0x00001220


	//   ....[3]....
        /*00f0*/ 	.word	0x00001230


	//   ....[4]....
        /*00f4*/ 	.word	0x00001a50


	//   ....[5]....
        /*00f8*/ 	.word	0x00001a90


	//   ....[6]....
        /*00fc*/ 	.word	0x00001b80


	//   ....[7]....
        /*0100*/ 	.word	0x00001b90


	//   ....[8]....
        /*0104*/ 	.word	0x00001bc0


	//   ....[9]....
        /*0108*/ 	.word	0x00001be0


	//----- nvinfo : EIATTR_EXIT_INSTR_OFFSETS
	.align		4
.L_895:
        /*010c*/ 	.byte	0x04, 0x1c
        /*010e*/ 	.short	(.L_897 - .L_896)


	//   ....[0]....
.L_896:
        /*0110*/ 	.word	0x00000050


	//   ....[1]....
        /*0114*/ 	.word	0x00002b00


	//----- nvinfo : EIATTR_MAX_THREADS
	.align		4
.L_897:
        /*0118*/ 	.byte	0x04, 0x05
        /*011a*/ 	.short	(.L_899 - .L_898)
.L_898:
        /*011c*/ 	.word	0x00000140
        /*0120*/ 	.word	0x00000001
        /*0124*/ 	.word	0x00000001


	//----- nvinfo : EIATTR_CRS_STACK_SIZE
	.align		4
.L_899:
        /*0128*/ 	.byte	0x04, 0x1e
        /*012a*/ 	.short	(.L_901 - .L_900)
.L_900:
        /*012c*/ 	.word	0x00000000


	//----- nvinfo : EIATTR_CBANK_PARAM_SIZE
	.align		4
.L_901:
        /*0130*/ 	.byte	0x03, 0x19
        /*0132*/ 	.short	0x0048


	//----- nvinfo : EIATTR_PARAM_CBANK
	.align		4
        /*0134*/ 	.byte	0x04, 0x0a
        /*0136*/ 	.short	(.L_903 - .L_902)
	.align		4
.L_902:
        /*0138*/ 	.word	index@(.nv.constant0._ZN13group_norm_v214gn_cuda_kernelI13__nv_bfloat16Li320ELi1ELi32ELi10ELi4096ELb0ELi32ELi320ELi320ELi4ELb1ELi1ELb0ELb0ENS_16CompileConditionILi900EEEEEvPT_PKS4_S7_S7_flPfS8_Pj)
        /*013c*/ 	.short	0x0210
        /*013e*/ 	.short	0x0048


	//----- nvinfo : EIATTR_SW_WAR
	.align		4
.L_903:
        /*0140*/ 	.byte	0x04, 0x36
        /*0142*/ 	.short	(.L_905 - .L_904)
.L_904:
        /*0144*/ 	.word	0x00000008
.L_905:


//--------------------- .nv.info._ZN13group_norm_v214gn_cuda_kernelI13__nv_bfloat16Li320ELi3ELi32ELi10ELi4096ELb0ELi32ELi320ELi320ELi4ELb1ELi2ELb0ELb0ENS_16CompileConditionILi900EEEEEvPT_PKS4_S7_S7_flPfS8_Pj --------------------------
	.section	.nv.info._ZN13group_norm_v214gn_cuda_kernelI13__nv_bfloat16Li320ELi3ELi32ELi10ELi4096ELb0ELi32ELi320ELi320ELi4ELb1ELi2ELb0ELb0ENS_16CompileConditionILi900EEEEEvPT_PKS4_S7_S7_flPfS8_Pj,"",@"SHT_CUDA_INFO"
	.sectionflags	@""
	.align	4


	//----- nvinfo : EIATTR_CUDA_API_VERSION
	.align		4
        /*0000*/ 	.byte	0x04, 0x37
        /*0002*/ 	.short	(.L_907 - .L_906)
.L_906:
        /*0004*/ 	.word	0x00000082


	//----- nvinfo : EIATTR_KPARAM_INFO
	.align		4
.L_907:
        /*0008*/ 	.byte	0x04, 0x17
        /*000a*/ 	.short	(.L_909 - .L_908)
.L_908:
        /*000c*/ 	.word	0x00000000
        /*0010*/ 	.short	0x0008
        /*0012*/ 	.short	0x0040
        /*0014*/ 	.byte	0x00, 0xf0, 0x21, 0x00


	//----- nvinfo : EIATTR_KPARAM_INFO
	.align		4
.L_909:
        /*0018*/ 	.byte	0x04, 0x17
        /*001a*/ 	.short	(.L_911 - .L_910)
.L_910:
        /*001c*/ 	.word	0x00000000
        /*0020*/ 	.short	0x0007
        /*0022*/ 	.short	0x0038
        /*0024*/ 	.byte	0x00, 0xf0, 0x21, 0x00


	//----- nvinfo : EIATTR_KPARAM_INFO
	.align		4
.L_911:
        /*0028*/ 	.byte	0x04, 0x17
        /*002a*/ 	.short	(.L_913 - .L_912)
.L_912:
        /*002c*/ 	.word	0x00000000
        /*0030*/ 	.short	0x0006
        /*0032*/ 	.short	0x0030
        /*0034*/ 	.byte	0x00, 0xf0, 0x21, 0x00


	//----- nvinfo : EIATTR_KPARAM_INFO
	.align		4
.L_913:
        /*0038*/ 	.byte	0x04, 0x17
        /*003a*/ 	.short	(.L_915 - .L_914)
.L_914:
        /*003c*/ 	.word	0x00000000
        /*0040*/ 	.short	0x0005
        /*0042*/ 	.short	0x0028
        /*0044*/ 	.byte	0x00, 0xf0, 0x21, 0x00


	//----- nvinfo : EIATTR_KPARAM_INFO
	.align		4
.L_915:
        /*0048*/ 	.byte	0x04, 0x17
        /*004a*/ 	.short	(.L_917 - .L_916)
.L_916:
        /*004c*/ 	.word	0x00000000
        /*0050*/ 	.short	0x0004
        /*0052*/ 	.short	0x0020
        /*0054*/ 	.byte	0x00, 0xf0, 0x11, 0x00


	//----- nvinfo : EIATTR_KPARAM_INFO
	.align		4
.L_917:
        /*0058*/ 	.byte	0x04, 0x17
        /*005a*/ 	.short	(.L_919 - .L_918)
.L_918:
        /*005c*/ 	.word	0x00000000
        /*0060*/ 	.short	0x0003
        /*0062*/ 	.short	0x0018
        /*0064*/ 	.byte	0x00, 0xf0, 0x21, 0x00


	//----- nvinfo : EIATTR_KPARAM_INFO
	.align		4
.L_919:
        /*0068*/ 	.byte	0x04, 0x17
        /*006a*/ 	.short	(.L_921 - .L_920)
.L_920:
        /*006c*/ 	.word	0x00000000
        /*0070*/ 	.short	0x0002
        /*0072*/ 	.short	0x0010
        /*0074*/ 	.byte	0x00, 0xf0, 0x21, 0x00


	//----- nvinfo : EIATTR_KPARAM_INFO
	.align		4
.L_921:
        /*0078*/ 	.byte	0x04, 0x17
        /*007a*/ 	.short	(.L_923 - .L_922)
.L_922:
        /*007c*/ 	.word	0x00000000
        /*0080*/ 	.short	0x0001
        /*0082*/ 	.short	0x0008
        /*0084*/ 	.byte	0x00, 0xf0, 0x21, 0x00


	//----- nvinfo : EIATTR_KPARAM_INFO
	.align		4
.L_923:
        /*0088*/ 	.byte	0x04, 0x17
        /*008a*/ 	.short	(.L_925 - .L_924)
.L_924:
        /*008c*/ 	.word	0x00000000
        /*0090*/ 	.short	0x0000
        /*0092*/ 	.short	0x0000
        /*0094*/ 	.byte	0x00, 0xf0, 0x21, 0x00


	//----- nvinfo : EIATTR_SPARSE_MMA_MASK
	.align		4
.L_925:
        /*0098*/ 	.byte	0x03, 0x50
        /*009a*/ 	.short	0x0000


	//----- nvinfo : EIATTR_MAXREG_COUNT
	.align		4
        /*009c*/ 	.byte	0x03, 0x1b
        /*009e*/ 	.short	0x0040


	//----- nvinfo : EIATTR_NUM_BARRIERS
	.align		4
        /*00a0*/ 	.byte	0x02, 0x4c
        /*00a2*/ 	.byte	0x01
	.zero		1


	//----- nvinfo : EIATTR_ANNOTATIONS
	.align		4
        /*00a4*/ 	.byte	0x04, 0x55
        /*00a6*/ 	.short	(.L_927 - .L_926)


	//   ....[0]....
.L_926:
        /* <DEDUP_REMOVED lines=12> */


	//----- nvinfo : EIATTR_MERCURY_ISA_VERSION
	.align		4
.L_927:
        /*0158*/ 	.byte	0x03, 0x5f
        /*015a*/ 	.short	0x0101


	//----- nvinfo : EIATTR_COOP_GROUP_MASK_REGIDS
	.align		4
        /*015c*/ 	.byte	0x04, 0x29
        /*015e*/ 	.short	(.L_929 - .L_928)


	//   ....[0]....
.L_928:
        /*0160*/ 	.word	0xffffffff


	//   ....[1]....
        /*0164*/ 	.word	0xffffffff


	//   ....[2]....
        /*0168*/ 	.word	0xffffffff


	//   ....[3]....
        /*016c*/ 	.word	0xffffffff


	//   ....[4]....
        /*0170*/ 	.word	0xffffffff


	//   ....[5]....
        /*0174*/ 	.word	0xffffffff


	//   ....[6]....
        /*0178*/ 	.word	0xffffffff


	//   ....[7]....
        /*017c*/ 	.word	0xffffffff


	//   ....[8]....
        /*0180*/ 	.word	0xffffffff


	//   ....[9]....
        /*0184*/ 	.word	0xffffffff


	//----- nvinfo : EIATTR_COOP_GROUP_INSTR_OFFSETS
	.align		4
.L_929:
        /*0188*/ 	.byte	0x04, 0x28
        /*018a*/ 	.short	(.L_931 - .L_930)


	//   ....[0]....
.L_930:
        /*018c*/ 	.word	0x00001200


	//   ....[1]....
        /*0190*/ 	.word	0x00001240


	//   ....[2]....
        /*0194*/ 	.word	0x00001290


	//   ....[3]....
        /*0198*/ 	.word	0x000012a0


	//   ....[4]....
        /*019c*/ 	.word	0x00001ac0


	//   ....[5]....
        /*01a0*/ 	.word	0x00001b00


	//   ....[6]....
        /*01a4*/ 	.word	0x00001c10


	//   ....[7]....
        /*01a8*/ 	.word	0x00001c40


	//   ....[8]....
        /*01ac*/ 	.word	0x00001cb0


	//   ....[9]....
        /*01b0*/ 	.word	0x00001cc0


	//----- nvinfo : EIATTR_EXIT_INSTR_OFFSETS
	.align		4
.L_931:
        /*01b4*/ 	.byte	0x04, 0x1c
        /*01b6*/ 	.short	(.L_933 - .L_932)


	//   ....[0]....
.L_932:
        /*01b8*/ 	.word	0x00000060


	//   ....[1]....
        /*01bc*/ 	.word	0x00002c60


	//----- nvinfo : EIATTR_MAX_THREADS
	.align		4
.L_933:
        /*01c0*/ 	.byte	0x04, 0x05
        /*01c2*/ 	.short	(.L_935 - .L_934)
.L_934:
        /*01c4*/ 	.word	0x00000140
        /*01c8*/ 	.word	0x00000001
        /*01cc*/ 	.word	0x00000001


	//----- nvinfo : EIATTR_CRS_STACK_SIZE
	.align		4
.L_935:
        /*01d0*/ 	.byte	0x04, 0x1e
        /*01d2*/ 	.short	(.L_937 - .L_936)
.L_936:
        /*01d4*/ 	.word	0x00000000


	//----- nvinfo : EIATTR_CBANK_PARAM_SIZE
	.align		4
.L_937:
        /*01d8*/ 	.byte	0x03, 0x19
        /*01da*/ 	.short	0x0048


	//----- nvinfo : EIATTR_PARAM_CBANK
	.align		4
        /*01dc*/ 	.byte	0x04, 0x0a
        /*01de*/ 	.short	(.L_939 - .L_938)
	.align		4
.L_938:
        /*01e0*/ 	.word	index@(.nv.constant0._ZN13group_norm_v214gn_cuda_kernelI13__nv_bfloat16Li320ELi3ELi32ELi10ELi4096ELb0ELi32ELi320ELi320ELi4ELb1ELi2ELb0ELb0ENS_16CompileConditionILi900EEEEEvPT_PKS4_S7_S7_flPfS8_Pj)
        /*01e4*/ 	.short	0x0210
        /*01e6*/ 	.short	0x0048


	//----- nvinfo : EIATTR_SW_WAR
	.align		4
.L_939:
        /*01e8*/ 	.byte	0x04, 0x36
        /*01ea*/ 	.short	(.L_941 - .L_940)
.L_940:
        /*01ec*/ 	.word	0x00000008
.L_941:


//--------------------- .nv.info._ZN13group_norm_v214gn_cuda_kernelI13__nv_bfloat16Li320ELi1ELi32ELi10ELi4096ELb0ELi64ELi320ELi320ELi4ELb1ELi2ELb0ELb0ENS_16CompileConditionILi900EEEEEvPT_PKS4_S7_S7_flPfS8_Pj --------------------------
	.section	.nv.info._ZN13group_norm_v214gn_cuda_kernelI13__nv_bfloat16Li320ELi1ELi32ELi10ELi4096ELb0ELi64ELi320ELi320ELi4ELb1ELi2ELb0ELb0ENS_16CompileConditionILi900EEEEEvPT_PKS4_S7_S7_flPfS8_Pj,"",@"SHT_CUDA_INFO"
	.sectionflags	@""
	.align	4


	//----- nvinfo : EIATTR_CUDA_API_VERSION
	.align		4
        /*0000*/ 	.byte	0x04, 0x37
        /*0002*/ 	.short	(.L_943 - .L_942)
.L_942:
        /*0004*/ 	.word	0x00000082


	//----- nvinfo : EIATTR_KPARAM_INFO
	.align		4
.L_943:
        /*0008*/ 	.byte	0x04, 0x17
        /*000a*/ 	.short	(.L_945 - .L_944)
.L_944:
        /*000c*/ 	.word	0x00000000
        /*0010*/ 	.short	0x0008
        /*0012*/ 	.short	0x0040
        /*0014*/ 	.byte	0x00, 0xf0, 0x21, 0x00


	//----- nvinfo : EIATTR_KPARAM_INFO
	.align		4
.L_945:
        /*0018*/ 	.byte	0x04, 0x17
        /*001a*/ 	.short	(.L_947 - .L_946)
.L_946:
        /*001c*/ 	.word	0x00000000
        /*0020*/ 	.short	0x0007
        /*0022*/ 	.short	0x0038
        /*0024*/ 	.byte	0x00, 0xf0, 0x21, 0x00


	//----- nvinfo : EIATTR_KPARAM_INFO
	.align		4
.L_947:
        /*0028*/ 	.byte	0x04, 0x17
        /*002a*/ 	.short	(.L_949 - .L_948)
.L_948:
        /*002c*/ 	.word	0x00000000
        /*0030*/ 	.short	0x0006
        /*0032*/ 	.short	0x0030
        /*0034*/ 	.byte	0x00, 0xf0, 0x21, 0x00


	//----- nvinfo : EIATTR_KPARAM_INFO
	.align		4
.L_949:
        /*0038*/ 	.byte	0x04, 0x17
        /*003a*/ 	.short	(.L_951 - .L_950)
.L_950:
        /*003c*/ 	.word	0x00000000
        /*0040*/ 	.short	0x0005
        /*0042*/ 	.short	0x0028
        /*0044*/ 	.byte	0x00, 0xf0, 0x21, 0x00


	//----- nvinfo : EIATTR_KPARAM_INFO
	.align		4
.L_951:
        /*0048*/ 	.byte	0x04, 0x17
        /*004a*/ 	.short	(.L_953 - .L_952)
.L_952:
        /*004c*/ 	.word	0x00000000
        /*0050*/ 	.short	0x0004
        /*0052*/ 	.short	0x0020
        /*0054*/ 	.byte	0x00, 0xf0, 0x11, 0x00


	//----- nvinfo : EIATTR_KPARAM_INFO
	.align		4
.L_953:
        /*0058*/ 	.byte	0x04, 0x17
        /*005a*/ 	.short	(.L_955 - .L_954)
.L_954:
        /*005c*/ 	.word	0x00000000
        /*0060*/ 	.short	0x0003
        /*0062*/ 	.short	0x0018
        /*0064*/ 	.byte	0x00, 0xf0, 0x21, 0x00


	//----- nvinfo : EIATTR_KPARAM_INFO
	.align		4
.L_955:
        /*0068*/ 	.byte	0x04, 0x17
        /*006a*/ 	.short	(.L_957 - .L_956)
.L_956:
        /*006c*/ 	.word	0x00000000
        /*0070*/ 	.short	0x0002
        /*0072*/ 	.short	0x0010
        /*0074*/ 	.byte	0x00, 0xf0, 0x21, 0x00


	//----- nvinfo : EIATTR_KPARAM_INFO
	.align		4
.L_957:
        /*0078*/ 	.byte	0x04, 0x17
        /*007a*/ 	.short	(.L_959 - .L_958)
.L_958:
        /*007c*/ 	.word	0x00000000
        /*0080*/ 	.short	0x0001
        /*0082*/ 	.short	0x0008
        /*0084*/ 	.byte	0x00, 0xf0, 0x21, 0x00


	//----- nvinfo : EIATTR_KPARAM_INFO
	.align		4
.L_959:
        /*0088*/ 	.byte	0x04, 0x17
        /*008a*/ 	.short	(.L_961 - .L_960)
.L_960:
        /*008c*/ 	.word	0x00000000
        /*0090*/ 	.short	0x0000
        /*0092*/ 	.short	0x0000
        /*0094*/ 	.byte	0x00, 0xf0, 0x21, 0x00


	//----- nvinfo : EIATTR_SPARSE_MMA_MASK
	.align		4
.L_961:
        /*0098*/ 	.byte	0x03, 0x50
        /*009a*/ 	.short	0x0000


	//----- nvinfo : EIATTR_MAXREG_COUNT
	.align		4
        /*009c*/ 	.byte	0x03, 0x1b
        /*009e*/ 	.short	0x00a8


	//----- nvinfo : EIATTR_NUM_BARRIERS
	.align		4
        /*00a0*/ 	.byte	0x02, 0x4c
        /*00a2*/ 	.byte	0x01
	.zero		1


	//----- nvinfo : EIATTR_MERCURY_ISA_VERSION
	.align		4
        /*00a4*/ 	.byte	0x03, 0x5f
        /*00a6*/ 	.short	0x0101


	//----- nvinfo : EIATTR_INT_WARP_WIDE_INSTR_OFFSETS
	.align		4
        /*00a8*/ 	.byte	0x04, 0x31
        /*00aa*/ 	.short	(.L_963 - .L_962)


	//   ....[0]....
.L_962:
        /*00ac*/ 	.word	0x00001f00


	//   ....[1]....
        /*00b0*/ 	.word	0x00001fc0


	//----- nvinfo : EIATTR_COOP_GROUP_MASK_REGIDS
	.align		4
.L_963:
        /*00b4*/ 	.byte	0x04, 0x29
        /*00b6*/ 	.short	(.L_965 - .L_964)


	//   ....[0]....
.L_964:
        /*00b8*/ 	.word	0xffffffff


	//   ....[1]....
        /*00bc*/ 	.word	0xffffffff


	//   ....[2]....
        /*00c0*/ 	.word	0xffffffff


	//   ....[3]....
        /*00c4*/ 	.word	0xffffffff


	//   ....[4]....
        /*00c8*/ 	.word	0xffffffff


	//   ....[5]....
        /*00cc*/ 	.word	0xffffffff


	//   ....[6]....
        /*00d0*/ 	.word	0xffffffff


	//   ....[7]....
        /*00d4*/ 	.word	0xffffffff


	//   ....[8]....
        /*00d8*/ 	.word	0xffffffff


	//   ....[9]....
        /*00dc*/ 	.word	0xffffffff


	//----- nvinfo : EIATTR_COOP_GROUP_INSTR_OFFSETS
	.align		4
.L_965:
        /*00e0*/ 	.byte	0x04, 0x28
        /*00e2*/ 	.short	(.L_967 - .L_966)


	//   ....[0]....
.L_966:
        /*00e4*/ 	.word	0x00001c30


	//   ....[1]....
        /*00e8*/ 	.word	0x00001c40


	//   ....[2]....
        /*00ec*/ 	.word	0x00001c90


	//   ....[3]....
        /*00f0*/ 	.word	0x00001ca0


	//   ....[4]....
        /*00f4*/ 	.word	0x00002470


	//   ....[5]....
        /*00f8*/ 	.word	0x000024b0


	//   ....[6]....
        /*00fc*/ 	.word	0x00002600


	//   ....[7]....
        /*0100*/ 	.word	0x00002630


	//   ....[8]....
        /*0104*/ 	.word	0x000026b0


	//   ....[9]....
        /*0108*/ 	.word	0x000026c0


	//----- nvinfo : EIATTR_EXIT_INSTR_OFFSETS
	.align		4
.L_967:
        /*010c*/ 	.byte	0x04, 0x1c
        /*010e*/ 	.short	(.L_969 - .L_968)


	//   ....[0]....
.L_968:
        /*0110*/ 	.word	0x00000050


	//   ....[1]....
        /*0114*/ 	.word	0x00003f80


	//----- nvinfo : EIATTR_MAX_THREADS
	.align		4
.L_969:
        /*0118*/ 	.byte	0x04, 0x05
        /*011a*/ 	.short	(.L_971 - .L_970)
.L_970:
        /*011c*/ 	.word	0x00000140
        /*0120*/ 	.word	0x00000001
        /*0124*/ 	.word	0x00000001


	//----- nvinfo : EIATTR_CRS_STACK_SIZE
	.align		4
.L_971:
        /*0128*/ 	.byte	0x04, 0x1e
        /*012a*/ 	.short	(.L_973 - .L_972)
.L_972:
        /*012c*/ 	.word	0x00000000


	//----- nvinfo : EIATTR_CBANK_PARAM_SIZE
	.align		4
.L_973:
        /*0130*/ 	.byte	0x03, 0x19
        /*0132*/ 	.short	0x0048


	//----- nvinfo : EIATTR_PARAM_CBANK
	.align		4
        /*0134*/ 	.byte	0x04, 0x0a
        /*0136*/ 	.short	(.L_975 - .L_974)
	.align		4
.L_974:
        /*0138*/ 	.word	index@(.nv.constant0._ZN13group_norm_v214gn_cuda_kernelI13__nv_bfloat16Li320ELi1ELi32ELi10ELi4096ELb0ELi64ELi320ELi320ELi4ELb1ELi2ELb0ELb0ENS_16CompileConditionILi900EEEEEvPT_PKS4_S7_S7_flPfS8_Pj)
        /*013c*/ 	.short	0x0210
        /*013e*/ 	.short	0x0048


	//----- nvinfo : EIATTR_SW_WAR
	.align		4
.L_975:
        /*0140*/ 	.byte	0x04, 0x36
        /*0142*/ 	.short	(.L_977 - .L_976)
.L_976:
        /*0144*/ 	.word	0x00000008
.L_977:


//--------------------- .nv.info._ZN13group_norm_v214gn_cuda_kernelI13__nv_bfloat16Li320ELi1ELi32ELi10ELi4096ELb0ELi128ELi320ELi320ELi4ELb1ELi4ELb0ELb0ENS_16CompileConditionILi900EEEEEvPT_PKS4_S7_S7_flPfS8_Pj --------------------------
	.section	.nv.info._ZN13group_norm_v214gn_cuda_kernelI13__nv_bfloat16Li320ELi1ELi32ELi10ELi4096ELb0ELi128ELi320ELi320ELi4ELb1ELi4ELb0ELb0ENS_16CompileConditionILi900EEEEEvPT_PKS4_S7_S7_flPfS8_Pj,"",@"SHT_CUDA_INFO"
	.sectionflags	@""
	.align	4


	//----- nvinfo : EIATTR_CUDA_API_VERSION
	.align		4
        /*0000*/ 	.byte	0x04, 0x37
        /*0002*/ 	.short	(.L_979 - .L_978)
.L_978:
        /*0004*/ 	.word	0x00000082


	//----- nvinfo : EIATTR_KPARAM_INFO
	.align		4
.L_979:
        /*0008*/ 	.byte	0x04, 0x17
        /*000a*/ 	.short	(.L_981 - .L_980)
.L_980:
        /*000c*/ 	.word	0x00000000
        /*0010*/ 	.short	0x0008
        /*0012*/ 	.short	0x0040
        /*0014*/ 	.byte	0x00, 0xf0, 0x21, 0x00


	//----- nvinfo : EIATTR_KPARAM_INFO
	.align		4
.L_981:
        /*0018*/ 	.byte	0x04, 0x17
        /*001a*/ 	.short	(.L_983 - .L_982)
.L_982:
        /*001c*/ 	.word	0x00000000
        /*0020*/ 	.short	0x0007
        /*0022*/ 	.short	0x0038
        /*0024*/ 	.byte	0x00, 0xf0, 0x21, 0x00


	//----- nvinfo : EIATTR_KPARAM_INFO
	.align		4
.L_983:
        /*0028*/ 	.byte	0x04, 0x17
        /*002a*/ 	.short	(.L_985 - .L_984)
.L_984:
        /*002c*/ 	.word	0x00000000
        /*0030*/ 	.short	0x0006
        /*0032*/ 	.short	0x0030
        /*0034*/ 	.byte	0x00, 0xf0, 0x21, 0x00


	//----- nvinfo : EIATTR_KPARAM_INFO
	.align		4
.L_985:
        /*0038*/ 	.byte	0x04, 0x17
        /*003a*/ 	.short	(.L_987 - .L_986)
.L_986:
        /*003c*/ 	.word	0x00000000
        /*0040*/ 	.short	0x0005
        /*0042*/ 	.short	0x0028
        /*0044*/ 	.byte	0x00, 0xf0, 0x21, 0x00


	//----- nvinfo : EIATTR_KPARAM_INFO
	.align		4
.L_987:
        /*0048*/ 	.byte	0x04, 0x17
        /*004a*/ 	.short	(.L_989 - .L_988)
.L_988:
        /*004c*/ 	.word	0x00000000
        /*0050*/ 	.short	0x0004
        /*0052*/ 	.short	0x0020
        /*0054*/ 	.byte	0x00, 0xf0, 0x11, 0x00


	//----- nvinfo : EIATTR_KPARAM_INFO
	.align		4
.L_989:
        /*0058*/ 	.byte	0x04, 0x17
        /*005a*/ 	.short	(.L_991 - .L_990)
.L_990:
        /*005c*/ 	.word	0x00000000
        /*0060*/ 	.short	0x0003
        /*0062*/ 	.short	0x0018
        /*0064*/ 	.byte	0x00, 0xf0, 0x21, 0x00


	//----- nvinfo : EIATTR_KPARAM_INFO
	.align		4
.L_991:
        /*0068*/ 	.byte	0x04, 0x17
        /*006a*/ 	.short	(.L_993 - .L_992)
.L_992:
        /*006c*/ 	.word	0x00000000
        /*0070*/ 	.short	0x0002
        /*0072*/ 	.short	0x0010
        /*0074*/ 	.byte	0x00, 0xf0, 0x21, 0x00


	//----- nvinfo : EIATTR_KPARAM_INFO
	.align		4
.L_993:
        /*0078*/ 	.byte	0x04, 0x17
        /*007a*/ 	.short	(.L_995 - .L_994)
.L_994:
        /*007c*/ 	.word	0x00000000
        /*0080*/ 	.short	0x0001
        /*0082*/ 	.short	0x0008
        /*0084*/ 	.byte	0x00, 0xf0, 0x21, 0x00


	//----- nvinfo : EIATTR_KPARAM_INFO
	.align		4
.L_995:
        /*0088*/ 	.byte	0x04, 0x17
        /*008a*/ 	.short	(.L_997 - .L_996)
.L_996:
        /*008c*/ 	.word	0x00000000
        /*0090*/ 	.short	0x0000
        /*0092*/ 	.short	0x0000
        /*0094*/ 	.byte	0x00, 0xf0, 0x21, 0x00


	//----- nvinfo : EIATTR_SPARSE_MMA_MASK
	.align		4
.L_997:
        /*0098*/ 	.byte	0x03, 0x50
        /*009a*/ 	.short	0x0000


	//----- nvinfo : EIATTR_MAXREG_COUNT
	.align		4
        /*009c*/ 	.byte	0x03, 0x1b
        /*009e*/ 	.short	0x00a8


	//----- nvinfo : EIATTR_NUM_BARRIERS
	.align		4
        /*00a0*/ 	.byte	0x02, 0x4c
        /*00a2*/ 	.byte	0x01
	.zero		1


	//----- nvinfo : EIATTR_ANNOTATIONS
	.align		4
        /*00a4*/ 	.byte	0x04, 0x55
        /*00a6*/ 	.short	(.L_999 - .L_998)


	//   ....[0]....
.L_998:
        /* <DEDUP_REMOVED lines=101> */


	//----- nvinfo : EIATTR_MERCURY_ISA_VERSION
	.align		4
.L_999:
        /*06e0*/ 	.byte	0x03, 0x5f
        /*06e2*/ 	.short	0x0101


	//----- nvinfo : EIATTR_INT_WARP_WIDE_INSTR_OFFSETS
	.align		4
        /*06e4*/ 	.byte	0x04, 0x31
        /*06e6*/ 	.short	(.L_1001 - .L_1000)


	//   ....[0]....
.L_1000:
        /*06e8*/ 	.word	0x00003540


	//   ....[1]....
        /*06ec*/ 	.word	0x00003600


	//----- nvinfo : EIATTR_COOP_GROUP_MASK_REGIDS
	.align		4
.L_1001:
        /*06f0*/ 	.byte	0x04, 0x29
        /*06f2*/ 	.short	(.L_1003 - .L_1002)


	//   ....[0]....
.L_1002:
        /*06f4*/ 	.word	0xffffffff


	//   ....[1]....
        /*06f8*/ 	.word	0xffffffff


	//   ....[2]....
        /*06fc*/ 	.word	0xffffffff


	//   ....[3]....
        /*0700*/ 	.word	0xffffffff


	//   ....[4]....
        /*0704*/ 	.word	0xffffffff


	//   ....[5]....
        /*0708*/ 	.word	0xffffffff


	//   ....[6]....
        /*070c*/ 	.word	0xffffffff


	//   ....[7]....
        /*0710*/ 	.word	0xffffffff


	//   ....[8]....
        /*0714*/ 	.word	0xffffffff


	//   ....[9]....
        /*0718*/ 	.word	0xffffffff


	//----- nvinfo : EIATTR_COOP_GROUP_INSTR_OFFSETS
	.align		4
.L_1003:
        /*071c*/ 	.byte	0x04, 0x28
        /*071e*/ 	.short	(.L_1005 - .L_1004)


	//   ....[0]....
.L_1004:
        /*0720*/ 	.word	0x000033b0


	//   ....[1]....
        /*0724*/ 	.word	0x000033c0


	//   ....[2]....
        /*0728*/ 	.word	0x000034a0


	//   ....[3]....
        /*072c*/ 	.word	0x000034b0


	//   ....[4]....
        /*0730*/ 	.word	0x00003910


	//   ....[5]....
        /*0734*/ 	.word	0x00003930


	//   ....[6]....
        /*0738*/ 	.word	0x000039a0


	//   ....[7]....
        /*073c*/ 	.word	0x000039b0


	//   ....[8]....
        /*0740*/ 	.word	0x00003a00


	//   ....[9]....
        /*0744*/ 	.word	0x00003a10


	//----- nvinfo : EIATTR_EXIT_INSTR_OFFSETS
	.align		4
.L_1005:
        /*0748*/ 	.byte	0x04, 0x1c
        /*074a*/ 	.short	(.L_1007 - .L_1006)


	//   ....[0]....
.L_1006:
        /*074c*/ 	.word	0x00000060


	//   ....[1]....
        /*0750*/ 	.word	0x00007970


	//----- nvinfo : EIATTR_MAX_THREADS
	.align		4
.L_1007:
        /*0754*/ 	.byte	0x04, 0x05
        /*0756*/ 	.short	(.L_1009 - .L_1008)
.L_1008:
        /*0758*/ 	.word	0x00000140
        /*075c*/ 	.word	0x00000001
        /*0760*/ 	.word	0x00000001


	//----- nvinfo : EIATTR_CRS_STACK_SIZE
	.align		4
.L_1009:
        /*0764*/ 	.byte	0x04, 0x1e
        /*0766*/ 	.short	(.L_1011 - .L_1010)
.L_1010:
        /*0768*/ 	.word	0x00000000


	//----- nvinfo : EIATTR_CBANK_PARAM_SIZE
	.align		4
.L_1011:
        /*076c*/ 	.byte	0x03, 0x19
        /*076e*/ 	.short	0x0048


	//----- nvinfo : EIATTR_PARAM_CBANK
	.align		4
        /*0770*/ 	.byte	0x04, 0x0a
        /*0772*/ 	.short	(.L_1013 - .L_1012)
	.align		4
.L_1012:
        /*0774*/ 	.word	index@(.nv.constant0._ZN13group_norm_v214gn_cuda_kernelI13__nv_bfloat16Li320ELi1ELi32ELi10ELi4096ELb0ELi128ELi320ELi320ELi4ELb1ELi4ELb0ELb0ENS_16CompileConditionILi900EEEEEvPT_PKS4_S7_S7_flPfS8_Pj)
        /*0778*/ 	.short	0x0210
        /*077a*/ 	.short	0x0048


	//----- nvinfo : EIATTR_SW_WAR
	.align		4
.L_1013:
        /*077c*/ 	.byte	0x04, 0x36
        /*077e*/ 	.short	(.L_1015 - .L_1014)
.L_1014:
        /*0780*/ 	.word	0x00000008
.L_1015:


//--------------------- .nv.info._ZN13group_norm_v214gn_cuda_kernelI13__nv_bfloat16Li320ELi2ELi32ELi10ELi4096ELb0ELi64ELi320ELi320ELi4ELb1ELi4ELb0ELb0ENS_16CompileConditionILi900EEEEEvPT_PKS4_S7_S7_flPfS8_Pj --------------------------
	.section	.nv.info._ZN13group_norm_v214gn_cuda_kernelI13__nv_bfloat16Li320ELi2ELi32ELi10ELi4096ELb0ELi64ELi320ELi320ELi4ELb1ELi4ELb0ELb0ENS_16CompileConditionILi900EEEEEvPT_PKS4_S7_S7_flPfS8_Pj,"",@"SHT_CUDA_INFO"
	.sectionflags	@""
	.align	4


	//----- nvinfo : EIATTR_CUDA_API_VERSION
	.align		4
        /*0000*/ 	.byte	0x04, 0x37
        /*0002*/ 	.short	(.L_1017 - .L_1016)
.L_1016:
        /*0004*/ 	.word	0x00000082


	//----- nvinfo : EIATTR_KPARAM_INFO
	.align		4
.L_1017:
        /*0008*/ 	.byte	0x04, 0x17
        /*000a*/ 	.short	(.L_1019 - .L_1018)
.L_1018:
        /*000c*/ 	.word	0x00000000
        /*0010*/ 	.short	0x0008
        /*0012*/ 	.short	0x0040
        /*0014*/ 	.byte	0x00, 0xf0, 0x21, 0x00


	//----- nvinfo : EIATTR_KPARAM_INFO
	.align		4
.L_1019:
        /*0018*/ 	.byte	0x04, 0x17
        /*001a*/ 	.short	(.L_1021 - .L_1020)
.L_1020:
        /*001c*/ 	.word	0x00000000
        /*0020*/ 	.short	0x0007
        /*0022*/ 	.short	0x0038
        /*0024*/ 	.byte	0x00, 0xf0, 0x21, 0x00


	//----- nvinfo : EIATTR_KPARAM_INFO
	.align		4
.L_1021:
        /*0028*/ 	.byte	0x04, 0x17
        /*002a*/ 	.short	(.L_1023 - .L_1022)
.L_1022:
        /*002c*/ 	.word	0x00000000
        /*0030*/ 	.short	0x0006
        /*0032*/ 	.short	0x0030
        /*0034*/ 	.byte	0x00, 0xf0, 0x21, 0x00


	//----- nvinfo : EIATTR_KPARAM_INFO
	.align		4
.L_1023:
        /*0038*/ 	.byte	0x04, 0x17
        /*003a*/ 	.short	(.L_1025 - .L_1024)
.L_1024:
        /*003c*/ 	.word	0x00000000
        /*0040*/ 	.short	0x0005
        /*0042*/ 	.short	0x0028
        /*0044*/ 	.byte	0x00, 0xf0, 0x21, 0x00


	//----- nvinfo : EIATTR_KPARAM_INFO
	.align		4
.L_1025:
        /*0048*/ 	.byte	0x04, 0x17
        /*004a*/ 	.short	(.L_1027 - .L_1026)
.L_1026:
        /*004c*/ 	.word	0x00000000
        /*0050*/ 	.short	0x0004
        /*0052*/ 	.short	0x0020
        /*0054*/ 	.byte	0x00, 0xf0, 0x11, 0x00


	//----- nvinfo : EIATTR_KPARAM_INFO
	.align		4
.L_1027:
        /*0058*/ 	.byte	0x04, 0x17
        /*005a*/ 	.short	(.L_1029 - .L_1028)
.L_1028:
        /*005c*/ 	.word	0x00000000
        /*0060*/ 	.short	0x0003
        /*0062*/ 	.short	0x0018
        /*0064*/ 	.byte	0x00, 0xf0, 0x21, 0x00


	//----- nvinfo : EIATTR_KPARAM_INFO
	.align		4
.L_1029:
        /*0068*/ 	.byte	0x04, 0x17
        /*006a*/ 	.short	(.L_1031 - .L_1030)
.L_1030:
        /*006c*/ 	.word	0x00000000
        /*0070*/ 	.short	0x0002
        /*0072*/ 	.short	0x0010
        /*0074*/ 	.byte	0x00, 0xf0, 0x21, 0x00


	//----- nvinfo : EIATTR_KPARAM_INFO
	.align		4
.L_1031:
        /*0078*/ 	.byte	0x04, 0x17
        /*007a*/ 	.short	(.L_1033 - .L_1032)
.L_1032:
        /*007c*/ 	.word	0x00000000
        /*0080*/ 	.short	0x0001
        /*0082*/ 	.short	0x0008
        /*0084*/ 	.byte	0x00, 0xf0, 0x21, 0x00


	//----- nvinfo : EIATTR_KPARAM_INFO
	.align		4
.L_1033:
        /*0088*/ 	.byte	0x04, 0x17
        /*008a*/ 	.short	(.L_1035 - .L_1034)
.L_1034:
        /*008c*/ 	.word	0x00000000
        /*0090*/ 	.short	0x0000
        /*0092*/ 	.short	0x0000
        /*0094*/ 	.byte	0x00, 0xf0, 0x21, 0x00


	//----- nvinfo : EIATTR_SPARSE_MMA_MASK
	.align		4
.L_1035:
        /*0098*/ 	.byte	0x03, 0x50
        /*009a*/ 	.short	0x0000


	//----- nvinfo : EIATTR_MAXREG_COUNT
	.align		4
        /*009c*/ 	.byte	0x03, 0x1b
        /*009e*/ 	.short	0x0060


	//----- nvinfo : EIATTR_NUM_BARRIERS
	.align		4
        /*00a0*/ 	.byte	0x02, 0x4c
        /*00a2*/ 	.byte	0x01
	.zero		1


	//----- nvinfo : EIATTR_ANNOTATIONS
	.align		4
        /*00a4*/ 	.byte	0x04, 0x55
        /*00a6*/ 	.short	(.L_1037 - .L_1036)


	//   ....[0]....
.L_1036:
        /* <DEDUP_REMOVED lines=31> */


	//----- nvinfo : EIATTR_MERCURY_ISA_VERSION
	.align		4
.L_1037:
        /*0288*/ 	.byte	0x03, 0x5f
        /*028a*/ 	.short	0x0101


	//----- nvinfo : EIATTR_COOP_GROUP_MASK_REGIDS
	.align		4
        /*028c*/ 	.byte	0x04, 0x29
        /*028e*/ 	.short	(.L_1039 - .L_1038)


	//   ....[0]....
.L_1038:
        /*0290*/ 	.word	0xffffffff


	//   ....[1]....
        /*0294*/ 	.word	0xffffffff


	//   ....[2]....
        /*0298*/ 	.word	0xffffffff


	//   ....[3]....
        /*029c*/ 	.word	0xffffffff


	//   ....[4]....
        /*02a0*/ 	.word	0xffffffff


	//   ....[5]....
        /*02a4*/ 	.word	0xffffffff


	//   ....[6]....
        /*02a8*/ 	.word	0xffffffff


	//   ....[7]....
        /*02ac*/ 	.word	0xffffffff


	//   ....[8]....
        /*02b0*/ 	.word	0xffffffff


	//   ....[9]....
        /*02b4*/ 	.word	0xffffffff


	//----- nvinfo : EIATTR_COOP_GROUP_INSTR_OFFSETS
	.align		4
.L_1039:
        /*02b8*/ 	.byte	0x04, 0x28
        /*02ba*/ 	.short	(.L_1041 - .L_1040)


	//   ....[0]....
.L_1040:
        /*02bc*/ 	.word	0x00001cc0


	//   ....[1]....
        /*02c0*/ 	.word	0x00001d00


	//   ....[2]....
        /*02c4*/ 	.word	0x00001d50


	//   ....[3]....
        /*02c8*/ 	.word	0x00001d60


	//   ....[4]....
        /*02cc*/ 	.word	0x00002320


	//   ....[5]....
        /*02d0*/ 	.word	0x00002360


	//   ....[6]....
        /*02d4*/ 	.word	0x00002480


	//   ....[7]....
        /*02d8*/ 	.word	0x000024b0


	//   ....[8]....
        /*02dc*/ 	.word	0x000025b0


	//   ....[9]....
        /*02e0*/ 	.word	0x000025e0


	//----- nvinfo : EIATTR_EXIT_INSTR_OFFSETS
	.align		4
.L_1041:
        /*02e4*/ 	.byte	0x04, 0x1c
        /*02e6*/ 	.short	(.L_1043 - .L_1042)


	//   ....[0]....
.L_1042:
        /*02e8*/ 	.word	0x00000060


	//   ....[1]....
        /*02ec*/ 	.word	0x00004340


	//----- nvinfo : EIATTR_MAX_THREADS
	.align		4
.L_1043:
        /*02f0*/ 	.byte	0x04, 0x05
        /*02f2*/ 	.short	(.L_1045 - .L_1044)
.L_1044:
        /*02f4*/ 	.word	0x00000140
        /*02f8*/ 	.word	0x00000001
        /*02fc*/ 	.word	0x00000001


	//----- nvinfo : EIATTR_CRS_STACK_SIZE
	.align		4
.L_1045:
        /*0300*/ 	.byte	0x04, 0x1e
        /*0302*/ 	.short	(.L_1047 - .L_1046)
.L_1046:
        /*0304*/ 	.word	0x00000000


	//----- nvinfo : EIATTR_CBANK_PARAM_SIZE
	.align		4
.L_1047:
        /*0308*/ 	.byte	0x03, 0x19
        /*030a*/ 	.short	0x0048


	//----- nvinfo : EIATTR_PARAM_CBANK
	.align		4
        /*030c*/ 	.byte	0x04, 0x0a
        /*030e*/ 	.short	(.L_1049 - .L_1048)
	.align		4
.L_1048:
        /*0310*/ 	.word	index@(.nv.constant0._ZN13group_norm_v214gn_cuda_kernelI13__nv_bfloat16Li320ELi2ELi32ELi10ELi4096ELb0ELi64ELi320ELi320ELi4ELb1ELi4ELb0ELb0ENS_16CompileConditionILi900EEEEEvPT_PKS4_S7_S7_flPfS8_Pj)
        /*0314*/ 	.short	0x0210
        /*0316*/ 	.short	0x0048


	//----- nvinfo : EIATTR_SW_WAR
	.align		4
.L_1049:
        /*0318*/ 	.byte	0x04, 0x36
        /*031a*/ 	.short	(.L_1051 - .L_1050)
.L_1050:
        /*031c*/ 	.word	0x00000008
.L_1051:


//--------------------- .nv.info._ZN13group_norm_v214gn_cuda_kernelI13__nv_bfloat16Li320ELi3ELi32ELi10ELi4096ELb0ELi64ELi320ELi320ELi4ELb1ELi5ELb0ELb0ENS_16CompileConditionILi900EEEEEvPT_PKS4_S7_S7_flPfS8_Pj --------------------------
	.section	.nv.info._ZN13group_norm_v214gn_cuda_kernelI13__nv_bfloat16Li320ELi3ELi32ELi10ELi4096ELb0ELi64ELi320ELi320ELi4ELb1ELi5ELb0ELb0ENS_16CompileConditionILi900EEEEEvPT_PKS4_S7_S7_flPfS8_Pj,"",@"SHT_CUDA_INFO"
	.sectionflags	@""
	.align	4


	//----- nvinfo : EIATTR_CUDA_API_VERSION
	.align		4
        /*0000*/ 	.byte	0x04, 0x37
        /*0002*/ 	.short	(.L_1053 - .L_1052)
.L_1052:
        /*0004*/ 	.word	0x00000082


	//----- nvinfo : EIATTR_KPARAM_INFO
	.align		4
.L_1053:
        /*0008*/ 	.byte	0x04, 0x17
        /*000a*/ 	.short	(.L_1055 - .L_1054)
.L_1054:
        /*000c*/ 	.word	0x00000000
        /*0010*/ 	.short	0x0008
        /*0012*/ 	.short	0x0040
        /*0014*/ 	.byte	0x00, 0xf0, 0x21, 0x00


	//----- nvinfo : EIATTR_KPARAM_INFO
	.align		4
.L_1055:
        /*0018*/ 	.byte	0x04, 0x17
        /*001a*/ 	.short	(.L_1057 - .L_1056)
.L_1056:
        /*001c*/ 	.word	0x00000000
        /*0020*/ 	.short	0x0007
        /*0022*/ 	.short	0x0038
        /*0024*/ 	.byte	0x00, 0xf0, 0x21, 0x00


	//----- nvinfo : EIATTR_KPARAM_INFO
	.align		4
.L_1057:
        /*0028*/ 	.byte	0x04, 0x17
        /*002a*/ 	.short	(.L_1059 - .L_1058)
.L_1058:
        /*002c*/ 	.word	0x00000000
        /*0030*/ 	.short	0x0006
        /*0032*/ 	.short	0x0030
        /*0034*/ 	.byte	0x00, 0xf0, 0x21, 0x00


	//----- nvinfo : EIATTR_KPARAM_INFO
	.align		4
.L_1059:
        /*0038*/ 	.byte	0x04, 0x17
        /*003a*/ 	.short	(.L_1061 - .L_1060)
.L_1060:
        /*003c*/ 	.word	0x00000000
        /*0040*/ 	.short	0x0005
        /*0042*/ 	.short	0x0028
        /*0044*/ 	.byte	0x00, 0xf0, 0x21, 0x00


	//----- nvinfo : EIATTR_KPARAM_INFO
	.align		4
.L_1061:
        /*0048*/ 	.byte	0x04, 0x17
        /*004a*/ 	.short	(.L_1063 - .L_1062)
.L_1062:
        /*004c*/ 	.word	0x00000000
        /*0050*/ 	.short	0x0004
        /*0052*/ 	.short	0x0020
        /*0054*/ 	.byte	0x00, 0xf0, 0x11, 0x00


	//----- nvinfo : EIATTR_KPARAM_INFO
	.align		4
.L_1063:
        /*0058*/ 	.byte	0x04, 0x17
        /*005a*/ 	.short	(.L_1065 - .L_1064)
.L_1064:
        /*005c*/ 	.word	0x00000000
        /*0060*/ 	.short	0x0003
        /*0062*/ 	.short	0x0018
        /*0064*/ 	.byte	0x00, 0xf0, 0x21, 0x00


	//----- nvinfo : EIATTR_KPARAM_INFO
	.align		4
.L_1065:
        /*0068*/ 	.byte	0x04, 0x17
        /*006a*/ 	.short	(.L_1067 - .L_1066)
.L_1066:
        /*006c*/ 	.word	0x00000000
        /*0070*/ 	.short	0x0002
        /*0072*/ 	.short	0x0010
        /*0074*/ 	.byte	0x00, 0xf0, 0x21, 0x00


	//----- nvinfo : EIATTR_KPARAM_INFO
	.align		4
.L_1067:
        /*0078*/ 	.byte	0x04, 0x17
        /*007a*/ 	.short	(.L_1069 - .L_1068)
.L_1068:
        /*007c*/ 	.word	0x00000000
        /*0080*/ 	.short	0x0001
        /*0082*/ 	.short	0x0008
        /*0084*/ 	.byte	0x00, 0xf0, 0x21, 0x00


	//----- nvinfo : EIATTR_KPARAM_INFO
	.align		4
.L_1069:
        /*0088*/ 	.byte	0x04, 0x17
        /*008a*/ 	.short	(.L_1071 - .L_1070)
.L_1070:
        /*008c*/ 	.word	0x00000000
        /*0090*/ 	.short	0x0000
        /*0092*/ 	.short	0x0000
        /*0094*/ 	.byte	0x00, 0xf0, 0x21, 0x00


	//----- nvinfo : EIATTR_SPARSE_MMA_MASK
	.align		4
.L_1071:
        /*0098*/ 	.byte	0x03, 0x50
        /*009a*/ 	.short	0x0000


	//----- nvinfo : EIATTR_MAXREG_COUNT
	.align		4
        /*009c*/ 	.byte	0x03, 0x1b
        /*009e*/ 	.short	0x0040


	//----- nvinfo : EIATTR_NUM_BARRIERS
	.align		4
        /*00a0*/ 	.byte	0x02, 0x4c
        /*00a2*/ 	.byte	0x01
	.zero		1


	//----- nvinfo : EIATTR_ANNOTATIONS
	.align		4
        /*00a4*/ 	.byte	0x04, 0x55
        /*00a6*/ 	.short	(.L_1073 - .L_1072)


	//   ....[0]....
.L_1072:
        /* <DEDUP_REMOVED lines=109> */


	//----- nvinfo : EIATTR_MERCURY_ISA_VERSION
	.align		4
.L_1073:
        /*0760*/ 	.byte	0x03, 0x5f
        /*0762*/ 	.short	0x0101


	//----- nvinfo : EIATTR_COOP_GROUP_MASK_REGIDS
	.align		4
        /*0764*/ 	.byte	0x04, 0x29
        /*0766*/ 	.short	(.L_1075 - .L_1074)


	//   ....[0]....
.L_1074:
        /*0768*/ 	.word	0xffffffff


	//   ....[1]....
        /*076c*/ 	.word	0xffffffff


	//   ....[2]....
        /*0770*/ 	.word	0xffffffff


	//   ....[3]....
        /*0774*/ 	.word	0xffffffff


	//   ....[4]....
        /*0778*/ 	.word	0xffffffff


	//   ....[5]....
        /*077c*/ 	.word	0xffffffff


	//   ....[6]....
        /*0780*/ 	.word	0xffffffff


	//   ....[7]....
        /*0784*/ 	.word	0xffffffff


	//   ....[8]....
        /*0788*/ 	.word	0xffffffff


	//   ....[9]....
        /*078c*/ 	.word	0xffffffff


	//----- nvinfo : EIATTR_COOP_GROUP_INSTR_OFFSETS
	.align		4
.L_1075:
        /*0790*/ 	.byte	0x04, 0x28
        /*0792*/ 	.short	(.L_1077 - .L_1076)


	//   ....[0]....
.L_1076:
        /*0794*/ 	.word	0x00001ee0


	//   ....[1]....
        /*0798*/ 	.word	0x00001f20


	//   ....[2]....
        /*079c*/ 	.word	0x00001f70


	//   ....[3]....
        /*07a0*/ 	.word	0x00001f80


	//   ....[4]....
        /*07a4*/ 	.word	0x00002550


	//   ....[5]....
        /*07a8*/ 	.word	0x00002590


	//   ....[6]....
        /*07ac*/ 	.word	0x000026c0


	//   ....[7]....
        /*07b0*/ 	.word	0x000026f0


	//   ....[8]....
        /*07b4*/ 	.word	0x000027f0


	//   ....[9]....
        /*07b8*/ 	.word	0x00002820


	//----- nvinfo : EIATTR_EXIT_INSTR_OFFSETS
	.align		4
.L_1077:
        /*07bc*/ 	.byte	0x04, 0x1c
        /*07be*/ 	.short	(.L_1079 - .L_1078)


	//   ....[0]....
.L_1078:
        /*07c0*/ 	.word	0x00000060


	//   ....[1]....
        /*07c4*/ 	.word	0x00004ef0


	//----- nvinfo : EIATTR_MAX_THREADS
	.align		4
.L_1079:
        /*07c8*/ 	.byte	0x04, 0x05
        /*07ca*/ 	.short	(.L_1081 - .L_1080)
.L_1080:
        /*07cc*/ 	.word	0x00000140
        /*07d0*/ 	.word	0x00000001
        /*07d4*/ 	.word	0x00000001


	//----- nvinfo : EIATTR_CRS_STACK_SIZE
	.align		4
.L_1081:
        /*07d8*/ 	.byte	0x04, 0x1e
        /*07da*/ 	.short	(.L_1083 - .L_1082)
.L_1082:
        /*07dc*/ 	.word	0x00000000


	//----- nvinfo : EIATTR_CBANK_PARAM_SIZE
	.align		4
.L_1083:
        /*07e0*/ 	.byte	0x03, 0x19
        /*07e2*/ 	.short	0x0048


	//----- nvinfo : EIATTR_PARAM_CBANK
	.align		4
        /*07e4*/ 	.byte	0x04, 0x0a
        /*07e6*/ 	.short	(.L_1085 - .L_1084)
	.align		4
.L_1084:
        /*07e8*/ 	.word	index@(.nv.constant0._ZN13group_norm_v214gn_cuda_kernelI13__nv_bfloat16Li320ELi3ELi32ELi10ELi4096ELb0ELi64ELi320ELi320ELi4ELb1ELi5ELb0ELb0ENS_16CompileConditionILi900EEEEEvPT_PKS4_S7_S7_flPfS8_Pj)
        /*07ec*/ 	.short	0x0210
        /*07ee*/ 	.short	0x0048


	//----- nvinfo : EIATTR_SW_WAR
	.align		4
.L_1085:
        /*07f0*/ 	.byte	0x04, 0x36
        /*07f2*/ 	.short	(.L_1087 - .L_1086)
.L_1086:
        /*07f4*/ 	.word	0x00000008
.L_1087:


//--------------------- .nv.info._ZN13group_norm_v214gn_cuda_kernelI13__nv_bfloat16Li320ELi3ELi32ELi10ELi4096ELb0ELi64ELi320ELi320ELi4ELb1ELi6ELb0ELb0ENS_16CompileConditionILi900EEEEEvPT_PKS4_S7_S7_flPfS8_Pj --------------------------
	.section	.nv.info._ZN13group_norm_v214gn_cuda_kernelI13__nv_bfloat16Li320ELi3ELi32ELi10ELi4096ELb0ELi64ELi320ELi320ELi4ELb1ELi6ELb0ELb0ENS_16CompileConditionILi900EEEEEvPT_PKS4_S7_S7_flPfS8_Pj,"",@"SHT_CUDA_INFO"
	.sectionflags	@""
	.align	4


	//----- nvinfo : EIATTR_CUDA_API_VERSION
	.align		4
        /*0000*/ 	.byte	0x04, 0x37
        /*0002*/ 	.short	(.L_1089 - .L_1088)
.L_1088:
        /*0004*/ 	.word	0x00000082


	//----- nvinfo : EIATTR_KPARAM_INFO
	.align		4
.L_1089:
        /*0008*/ 	.byte	0x04, 0x17
        /*000a*/ 	.short	(.L_1091 - .L_1090)
.L_1090:
        /*000c*/ 	.word	0x00000000
        /*0010*/ 	.short	0x0008
        /*0012*/ 	.short	0x0040
        /*0014*/ 	.byte	0x00, 0xf0, 0x21, 0x00


	//----- nvinfo : EIATTR_KPARAM_INFO
	.align		4
.L_1091:
        /*0018*/ 	.byte	0x04, 0x17
        /*001a*/ 	.short	(.L_1093 - .L_1092)
.L_1092:
        /*001c*/ 	.word	0x00000000
        /*0020*/ 	.short	0x0007
        /*0022*/ 	.short	0x0038
        /*0024*/ 	.byte	0x00, 0xf0, 0x21, 0x00


	//----- nvinfo : EIATTR_KPARAM_INFO
	.align		4
.L_1093:
        /*0028*/ 	.byte	0x04, 0x17
        /*002a*/ 	.short	(.L_1095 - .L_1094)
.L_1094:
        /*002c*/ 	.word	0x00000000
        /*0030*/ 	.short	0x0006
        /*0032*/ 	.short	0x0030
        /*0034*/ 	.byte	0x00, 0xf0, 0x21, 0x00


	//----- nvinfo : EIATTR_KPARAM_INFO
	.align		4
.L_1095:
        /*0038*/ 	.byte	0x04, 0x17
        /*003a*/ 	.short	(.L_1097 - .L_1096)
.L_1096:
        /*003c*/ 	.word	0x00000000
        /*0040*/ 	.short	0x0005
        /*0042*/ 	.short	0x0028
        /*0044*/ 	.byte	0x00, 0xf0, 0x21, 0x00


	//----- nvinfo : EIATTR_KPARAM_INFO
	.align		4
.L_1097:
        /*0048*/ 	.byte	0x04, 0x17
        /*004a*/ 	.short	(.L_1099 - .L_1098)
.L_1098:
        /*004c*/ 	.word	0x00000000
        /*0050*/ 	.short	0x0004
        /*0052*/ 	.short	0x0020
        /*0054*/ 	.byte	0x00, 0xf0, 0x11, 0x00


	//----- nvinfo : EIATTR_KPARAM_INFO
	.align		4
.L_1099:
        /*0058*/ 	.byte	0x04, 0x17
        /*005a*/ 	.short	(.L_1101 - .L_1100)
.L_1100:
        /*005c*/ 	.word	0x00000000
        /*0060*/ 	.short	0x0003
        /*0062*/ 	.short	0x0018
        /*0064*/ 	.byte	0x00, 0xf0, 0x21, 0x00


	//----- nvinfo : EIATTR_KPARAM_INFO
	.align		4
.L_1101:
        /*0068*/ 	.byte	0x04, 0x17
        /*006a*/ 	.short	(.L_1103 - .L_1102)
.L_1102:
        /*006c*/ 	.word	0x00000000
        /*0070*/ 	.short	0x0002
        /*0072*/ 	.short	0x0010
        /*0074*/ 	.byte	0x00, 0xf0, 0x21, 0x00


	//----- nvinfo : EIATTR_KPARAM_INFO
	.align		4
.L_1103:
        /*0078*/ 	.byte	0x04, 0x17
        /*007a*/ 	.short	(.L_1105 - .L_1104)
.L_1104:
        /*007c*/ 	.word	0x00000000
        /*0080*/ 	.short	0x0001
        /*0082*/ 	.short	0x0008
        /*0084*/ 	.byte	0x00, 0xf0, 0x21, 0x00


	//----- nvinfo : EIATTR_KPARAM_INFO
	.align		4
.L_1105:
        /*0088*/ 	.byte	0x04, 0x17
        /*008a*/ 	.short	(.L_1107 - .L_1106)
.L_1106:
        /*008c*/ 	.word	0x00000000
        /*0090*/ 	.short	0x0000
        /*0092*/ 	.short	0x0000
        /*0094*/ 	.byte	0x00, 0xf0, 0x21, 0x00


	//----- nvinfo : EIATTR_SPARSE_MMA_MASK
	.align		4
.L_1107:
        /*0098*/ 	.byte	0x03, 0x50
        /*009a*/ 	.short	0x0000


	//----- nvinfo : EIATTR_MAXREG_COUNT
	.align		4
        /*009c*/ 	.byte	0x03, 0x1b
        /*009e*/ 	.short	0x0040


	//----- nvinfo : EIATTR_NUM_BARRIERS
	.align		4
        /*00a0*/ 	.byte	0x02, 0x4c
        /*00a2*/ 	.byte	0x01
	.zero		1


	//----- nvinfo : EIATTR_ANNOTATIONS
	.align		4
        /*00a4*/ 	.byte	0x04, 0x55
        /*00a6*/ 	.short	(.L_1109 - .L_1108)


	//   ....[0]....
.L_1108:
        /* <DEDUP_REMOVED lines=109> */


	//----- nvinfo : EIATTR_MERCURY_ISA_VERSION
	.align		4
.L_1109:
        /*0760*/ 	.byte	0x03, 0x5f
        /*0762*/ 	.short	0x0101


	//----- nvinfo : EIATTR_COOP_GROUP_MASK_REGIDS
	.align		4
        /*0764*/ 	.byte	0x04, 0x29
        /*0766*/ 	.short	(.L_1111 - .L_1110)


	//   ....[0]....
.L_1110:
        /*0768*/ 	.word	0xffffffff


	//   ....[1]....
        /*076c*/ 	.word	0xffffffff


	//   ....[2]....
        /*0770*/ 	.word	0xffffffff


	//   ....[3]....
        /*0774*/ 	.word	0xffffffff


	//   ....[4]....
        /*0778*/ 	.word	0xffffffff


	//   ....[5]....
        /*077c*/ 	.word	0xffffffff


	//   ....[6]....
        /*0780*/ 	.word	0xffffffff


	//   ....[7]....
        /*0784*/ 	.word	0xffffffff


	//   ....[8]....
        /*0788*/ 	.word	0xffffffff


	//   ....[9]....
        /*078c*/ 	.word	0xffffffff


	//----- nvinfo : EIATTR_COOP_GROUP_INSTR_OFFSETS
	.align		4
.L_1111:
        /*0790*/ 	.byte	0x04, 0x28
        /*0792*/ 	.short	(.L_1113 - .L_1112)


	//   ....[0]....
.L_1112:
        /*0794*/ 	.word	0x00001ee0


	//   ....[1]....
        /*0798*/ 	.word	0x00001f20


	//   ....[2]....
        /*079c*/ 	.word	0x00001f70


	//   ....[3]....
        /*07a0*/ 	.word	0x00001f80


	//   ....[4]....
        /*07a4*/ 	.word	0x00002550


	//   ....[5]....
        /*07a8*/ 	.word	0x00002590


	//   ....[6]....
        /*07ac*/ 	.word	0x000026c0


	//   ....[7]....
        /*07b0*/ 	.word	0x000026f0


	//   ....[8]....
        /*07b4*/ 	.word	0x000027f0


	//   ....[9]....
        /*07b8*/ 	.word	0x00002820


	//----- nvinfo : EIATTR_EXIT_INSTR_OFFSETS
	.align		4
.L_1113:
        /*07bc*/ 	.byte	0x04, 0x1c
        /*07be*/ 	.short	(.L_1115 - .L_1114)


	//   ....[0]....
.L_1114:
        /*07c0*/ 	.word	0x00000060


	//   ....[1]....
        /*07c4*/ 	.word	0x00004ef0


	//----- nvinfo : EIATTR_MAX_THREADS
	.align		4
.L_1115:
        /*07c8*/ 	.byte	0x04, 0x05
        /*07ca*/ 	.short	(.L_1117 - .L_1116)
.L_1116:
        /*07cc*/ 	.word	0x00000140
        /*07d0*/ 	.word	0x00000001
        /*07d4*/ 	.word	0x00000001


	//----- nvinfo : EIATTR_CRS_STACK_SIZE
	.align		4
.L_1117:
        /*07d8*/ 	.byte	0x04, 0x1e
        /*07da*/ 	.short	(.L_1119 - .L_1118)
.L_1118:
        /*07dc*/ 	.word	0x00000000


	//----- nvinfo : EIATTR_CBANK_PARAM_SIZE
	.align		4
.L_1119:
        /*07e0*/ 	.byte	0x03, 0x19
        /*07e2*/ 	.short	0x0048


	//----- nvinfo : EIATTR_PARAM_CBANK
	.align		4
        /*07e4*/ 	.byte	0x04, 0x0a
        /*07e6*/ 	.short	(.L_1121 - .L_1120)
	.align		4
.L_1120:
        /*07e8*/ 	.word	index@(.nv.constant0._ZN13group_norm_v214gn_cuda_kernelI13__nv_bfloat16Li320ELi3ELi32ELi10ELi4096ELb0ELi64ELi320ELi320ELi4ELb1ELi6ELb0ELb0ENS_16CompileConditionILi900EEEEEvPT_PKS4_S7_S7_flPfS8_Pj)
        /*07ec*/ 	.short	0x0210
        /*07ee*/ 	.short	0x0048


	//----- nvinfo : EIATTR_SW_WAR
	.align		4
.L_1121:
        /*07f0*/ 	.byte	0x04, 0x36
        /*07f2*/ 	.short	(.L_1123 - .L_1122)
.L_1122:
        /*07f4*/ 	.word	0x00000008
.L_1123:


//--------------------- .nv.info._ZN13group_norm_v214gn_cuda_kernelI13__nv_bfloat16Li320ELi3ELi16ELi20ELi4096ELb1ELi16ELi320ELi320ELi4ELb1ELi1ELb0ELb0ENS_16CompileConditionILi900EEEEEvPT_PKS4_S7_S7_flPfS8_Pj --------------------------
	.section	.nv.info._ZN13group_norm_v214gn_cuda_kernelI13__nv_bfloat16Li320ELi3ELi16ELi20ELi4096ELb1ELi16ELi320ELi320ELi4ELb1ELi1ELb0ELb0ENS_16CompileConditionILi900EEEEEvPT_PKS4_S7_S7_flPfS8_Pj,"",@"SHT_CUDA_INFO"
	.sectionflags	@""
	.align	4


	//----- nvinfo : EIATTR_CUDA_API_VERSION
	.align		4
        /*0000*/ 	.byte	0x04, 0x37
        /*0002*/ 	.short	(.L_1125 - .L_1124)
.L_1124:
        /*0004*/ 	.word	0x00000082


	//----- nvinfo : EIATTR_KPARAM_INFO
	.align		4
.L_1125:
        /*0008*/ 	.byte	0x04, 0x17
        /*000a*/ 	.short	(.L_1127 - .L_1126)
.L_1126:
        /*000c*/ 	.word	0x00000000
        /*0010*/ 	.short	0x0008
        /*0012*/ 	.short	0x0040
        /*0014*/ 	.byte	0x00, 0xf0, 0x21, 0x00


	//----- nvinfo : EIATTR_KPARAM_INFO
	.align		4
.L_1127:
        /*0018*/ 	.byte	0x04, 0x17
        /*001a*/ 	.short	(.L_1129 - .L_1128)
.L_1128:
        /*001c*/ 	.word	0x00000000
        /*0020*/ 	.short	0x0007
        /*0022*/ 	.short	0x0038
        /*0024*/ 	.byte	0x00, 0xf0, 0x21, 0x00


	//----- nvinfo : EIATTR_KPARAM_INFO
	.align		4
.L_1129:
        /*0028*/ 	.byte	0x04, 0x17
        /*002a*/ 	.short	(.L_1131 - .L_1130)
.L_1130:
        /*002c*/ 	.word	0x00000000
        /*0030*/ 	.short	0x0006
        /*0032*/ 	.short	0x0030
        /*0034*/ 	.byte	0x00, 0xf0, 0x21, 0x00


	//----- nvinfo : EIATTR_KPARAM_INFO
	.align		4
.L_1131:
        /*0038*/ 	.byte	0x04, 0x17
        /*003a*/ 	.short	(.L_1133 - .L_1132)
.L_1132:
        /*003c*/ 	.word	0x00000000
        /*0040*/ 	.short	0x0005
        /*0042*/ 	.short	0x0028
        /*0044*/ 	.byte	0x00, 0xf0, 0x21, 0x00


	//----- nvinfo : EIATTR_KPARAM_INFO
	.align		4
.L_1133:
        /*0048*/ 	.byte	0x04, 0x17
        /*004a*/ 	.short	(.L_1135 - .L_1134)
.L_1134:
        /*004c*/ 	.word	0x00000000
        /*0050*/ 	.short	0x0004
        /*0052*/ 	.short	0x0020
        /*0054*/ 	.byte	0x00, 0xf0, 0x11, 0x00


	//----- nvinfo : EIATTR_KPARAM_INFO
	.align		4
.L_1135:
        /*0058*/ 	.byte	0x04, 0x17
        /*005a*/ 	.short	(.L_1137 - .L_1136)
.L_1136:
        /*005c*/ 	.word	0x00000000
        /*0060*/ 	.short	0x0003
        /*0062*/ 	.short	0x0018
        /*0064*/ 	.byte	0x00, 0xf0, 0x21, 0x00


	//----- nvinfo : EIATTR_KPARAM_INFO
	.align		4
.L_1137:
        /*0068*/ 	.byte	0x04, 0x17
        /*006a*/ 	.short	(.L_1139 - .L_1138)
.L_1138:
        /*006c*/ 	.word	0x00000000
        /*0070*/ 	.short	0x0002
        /*0072*/ 	.short	0x0010
        /*0074*/ 	.byte	0x00, 0xf0, 0x21, 0x00


	//----- nvinfo : EIATTR_KPARAM_INFO
	.align		4
.L_1139:
        /*0078*/ 	.byte	0x04, 0x17
        /*007a*/ 	.short	(.L_1141 - .L_1140)
.L_1140:
        /*007c*/ 	.word	0x00000000
        /*0080*/ 	.short	0x0001
        /*0082*/ 	.short	0x0008
        /*0084*/ 	.byte	0x00, 0xf0, 0x21, 0x00


	//----- nvinfo : EIATTR_KPARAM_INFO
	.align		4
.L_1141:
        /*0088*/ 	.byte	0x04, 0x17
        /*008a*/ 	.short	(.L_1143 - .L_1142)
.L_1142:
        /*008c*/ 	.word	0x00000000
        /*0090*/ 	.short	0x0000
        /*0092*/ 	.short	0x0000
        /*0094*/ 	.byte	0x00, 0xf0, 0x21, 0x00


	//----- nvinfo : EIATTR_SPARSE_MMA_MASK
	.align		4
.L_1143:
        /*0098*/ 	.byte	0x03, 0x50
        /*009a*/ 	.short	0x0000


	//----- nvinfo : EIATTR_MAXREG_COUNT
	.align		4
        /*009c*/ 	.byte	0x03, 0x1b
        /*009e*/ 	.short	0x0040


	//----- nvinfo : EIATTR_NUM_BARRIERS
	.align		4
        /*00a0*/ 	.byte	0x02, 0x4c
        /*00a2*/ 	.byte	0x01
	.zero		1


	//----- nvinfo : EIATTR_MERCURY_ISA_VERSION
	.align		4
        /*00a4*/ 	.byte	0x03, 0x5f
        /*00a6*/ 	.short	0x0101


	//----- nvinfo : EIATTR_COOP_GROUP_MASK_REGIDS
	.align		4
        /*00a8*/ 	.byte	0x04, 0x29
        /*00aa*/ 	.short	(.L_1145 - .L_1144)


	//   ....[0]....
.L_1144:
        /*00ac*/ 	.word	0xffffffff


	//   ....[1]....
        /*00b0*/ 	.word	0xffffffff


	//   ....[2]....
        /*00b4*/ 	.word	0xffffffff


	//   ....[3]....
        /*00b8*/ 	.word	0xffffffff


	//   ....[4]....
        /*00bc*/ 	.word	0xffffffff


	//   ....[5]....
        /*00c0*/ 	.word	0xffffffff


	//   ....[6]....
        /*00c4*/ 	.word	0xffffffff


	//   ....[7]....
        /*00c8*/ 	.word	0xffffffff


	//   ....[8]....
        /*00cc*/ 	.word	0xffffffff


	//   ....[9]....
        /*00d0*/ 	.word	0xffffffff


	//   ....[10]....
        /*00d4*/ 	.word	0xffffffff


	//   ....[11]....
        /*00d8*/ 	.word	0xffffffff


	//----- nvinfo : EIATTR_COOP_GROUP_INSTR_OFFSETS
	.align		4
.L_1145:
        /*00dc*/ 	.byte	0x04, 0x28
        /*00de*/ 	.short	(.L_1147 - .L_1146)


	//   ....[0]....
.L_1146:
        /*00e0*/ 	.word	0x00000ad0


	//   ....[1]....
        /*00e4*/ 	.word	0x00000b10


	//   ....[2]....
        /*00e8*/ 	.word	0x00000b50


	//   ....[3]....
        /*00ec*/ 	.word	0x00000b60


	//   ....[4]....
        /*00f0*/ 	.word	0x00001340


	//   ....[5]....
        /*00f4*/ 	.word	0x00001380


	//   ....[6]....
        /*00f8*/ 	.word	0x00001400


	//   ....[7]....
        /*00fc*/ 	.word	0x00001410


	//   ....[8]....
        /*0100*/ 	.word	0x00001450


	//   ....[9]....
        /*0104*/ 	.word	0x00001470


	//   ....[10]....
        /*0108*/ 	.word	0x000014a0


	//   ....[11]....
        /*010c*/ 	.word	0x000014b0


	//----- nvinfo : EIATTR_EXIT_INSTR_OFFSETS
	.align		4
.L_1147:
        /*0110*/ 	.byte	0x04, 0x1c
        /*0112*/ 	.short	(.L_1149 - .L_1148)


	//   ....[0]....
.L_1148:
        /*0114*/ 	.word	0x00000050


	//   ....[1]....
        /*0118*/ 	.word	0x00002330


	//----- nvinfo : EIATTR_MAX_THREADS
	.align		4
.L_1149:
        /*011c*/ 	.byte	0x04, 0x05
        /*011e*/ 	.short	(.L_1151 - .L_1150)
.L_1150:
        /*0120*/ 	.word	0x00000140
        /*0124*/ 	.word	0x00000001
        /*0128*/ 	.word	0x00000001


	//----- nvinfo : EIATTR_CRS_STACK_SIZE
	.align		4
.L_1151:
        /*012c*/ 	.byte	0x04, 0x1e
        /*012e*/ 	.short	(.L_1153 - .L_1152)
.L_1152:
        /*0130*/ 	.word	0x00000000


	//----- nvinfo : EIATTR_CBANK_PARAM_SIZE
	.align		4
.L_1153:
        /*0134*/ 	.byte	0x03, 0x19
        /*0136*/ 	.short	0x0048


	//----- nvinfo : EIATTR_PARAM_CBANK
	.align		4
        /*0138*/ 	.byte	0x04, 0x0a
        /*013a*/ 	.short	(.L_1155 - .L_1154)
	.align		4
.L_1154:
        /*013c*/ 	.word	index@(.nv.constant0._ZN13group_norm_v214gn_cuda_kernelI13__nv_bfloat16Li320ELi3ELi16ELi20ELi4096ELb1ELi16ELi320ELi320ELi4ELb1ELi1ELb0ELb0ENS_16CompileConditionILi900EEEEEvPT_PKS4_S7_S7_flPfS8_Pj)
        /*0140*/ 	.short	0x0210
        /*0142*/ 	.short	0x0048


	//----- nvinfo : EIATTR_SW_WAR
	.align		4
.L_1155:
        /*0144*/ 	.byte	0x04, 0x36
        /*0146*/ 	.short	(.L_1157 - .L_1156)
.L_1156:
        /*0148*/ 	.word	0x00000008
.L_1157:


//--------------------- .nv.info._ZN13group_norm_v214gn_cuda_kernelI13__nv_bfloat16Li320ELi1ELi16ELi20ELi4096ELb1ELi32ELi320ELi320ELi4ELb1ELi1ELb0ELb0ENS_16CompileConditionILi900EEEEEvPT_PKS4_S7_S7_flPfS8_Pj --------------------------
	.section	.nv.info._ZN13group_norm_v214gn_cuda_kernelI13__nv_bfloat16Li320ELi1ELi16ELi20ELi4096ELb1ELi32ELi320ELi320ELi4ELb1ELi1ELb0ELb0ENS_16CompileConditionILi900EEEEEvPT_PKS4_S7_S7_flPfS8_Pj,"",@"SHT_CUDA_INFO"
	.sectionflags	@""
	.align	4


	//----- nvinfo : EIATTR_CUDA_API_VERSION
	.align		4
        /*0000*/ 	.byte	0x04, 0x37
        /*0002*/ 	.short	(.L_1159 - .L_1158)
.L_1158:
        /*0004*/ 	.word	0x00000082


	//----- nvinfo : EIATTR_KPARAM_INFO
	.align		4
.L_1159:
        /*0008*/ 	.byte	0x04, 0x17
        /*000a*/ 	.short	(.L_1161 - .L_1160)
.L_1160:
        /*000c*/ 	.word	0x00000000
        /*0010*/ 	.short	0x0008
        /*0012*/ 	.short	0x0040
        /*0014*/ 	.byte	0x00, 0xf0, 0x21, 0x00


	//----- nvinfo : EIATTR_KPARAM_INFO
	.align		4
.L_1161:
        /*0018*/ 	.byte	0x04, 0x17
        /*001a*/ 	.short	(.L_1163 - .L_1162)
.L_1162:
        /*001c*/ 	.word	0x00000000
        /*0020*/ 	.short	0x0007
        /*0022*/ 	.short	0x0038
        /*0024*/ 	.byte	0x00, 0xf0, 0x21, 0x00


	//----- nvinfo : EIATTR_KPARAM_INFO
	.align		4
.L_1163:
        /*0028*/ 	.byte	0x04, 0x17
        /*002a*/ 	.short	(.L_1165 - .L_1164)
.L_1164:
        /*002c*/ 	.word	0x00000000
        /*0030*/ 	.short	0x0006
        /*0032*/ 	.short	0x0030
        /*0034*/ 	.byte	0x00, 0xf0, 0x21, 0x00


	//----- nvinfo : EIATTR_KPARAM_INFO
	.align		4
.L_1165:
        /*0038*/ 	.byte	0x04, 0x17
        /*003a*/ 	.short	(.L_1167 - .L_1166)
.L_1166:
        /*003c*/ 	.word	0x00000000
        /*0040*/ 	.short	0x0005
        /*0042*/ 	.short	0x0028
        /*0044*/ 	.byte	0x00, 0xf0, 0x21, 0x00


	//----- nvinfo : EIATTR_KPARAM_INFO
	.align		4
.L_1167:
        /*0048*/ 	.byte	0x04, 0x17
        /*004a*/ 	.short	(.L_1169 - .L_1168)
.L_1168:
        /*004c*/ 	.word	0x00000000
        /*0050*/ 	.short	0x0004
        /*0052*/ 	.short	0x0020
        /*0054*/ 	.byte	0x00, 0xf0, 0x11, 0x00


	//----- nvinfo : EIATTR_KPARAM_INFO
	.align		4
.L_1169:
        /*0058*/ 	.byte	0x04, 0x17
        /*005a*/ 	.short	(.L_1171 - .L_1170)
.L_1170:
        /*005c*/ 	.word	0x00000000
        /*0060*/ 	.short	0x0003
        /*0062*/ 	.short	0x0018
        /*0064*/ 	.byte	0x00, 0xf0, 0x21, 0x00


	//----- nvinfo : EIATTR_KPARAM_INFO
	.align		4
.L_1171:
        /*0068*/ 	.byte	0x04, 0x17
        /*006a*/ 	.short	(.L_1173 - .L_1172)
.L_1172:
        /*006c*/ 	.word	0x00000000
        /*0070*/ 	.short	0x0002
        /*0072*/ 	.short	0x0010
        /*0074*/ 	.byte	0x00, 0xf0, 0x21, 0x00


	//----- nvinfo : EIATTR_KPARAM_INFO
	.align		4
.L_1173:
        /*0078*/ 	.byte	0x04, 0x17
        /*007a*/ 	.short	(.L_1175 - .L_1174)
.L_1174:
        /*007c*/ 	.word	0x00000000
        /*0080*/ 	.short	0x0001
        /*0082*/ 	.short	0x0008
        /*0084*/ 	.byte	0x00, 0xf0, 0x21, 0x00


	//----- nvinfo : EIATTR_KPARAM_INFO
	.align		4
.L_1175:
        /*0088*/ 	.byte	0x04, 0x17
        /*008a*/ 	.short	(.L_1177 - .L_1176)
.L_1176:
        /*008c*/ 	.word	0x00000000
        /*0090*/ 	.short	0x0000
        /*0092*/ 	.short	0x0000
        /*0094*/ 	.byte	0x00, 0xf0, 0x21, 0x00


	//----- nvinfo : EIATTR_SPARSE_MMA_MASK
	.align		4
.L_1177:
        /*0098*/ 	.byte	0x03, 0x50
        /*009a*/ 	.short	0x0000


	//----- nvinfo : EIATTR_MAXREG_COUNT
	.align		4
        /*009c*/ 	.byte	0x03, 0x1b
        /*009e*/ 	.short	0x00a8


	//----- nvinfo : EIATTR_NUM_BARRIERS
	.align		4
        /*00a0*/ 	.byte	0x02, 0x4c
        /*00a2*/ 	.byte	0x01
	.zero		1


	//----- nvinfo : EIATTR_MERCURY_ISA_VERSION
	.align		4
        /*00a4*/ 	.byte	0x03, 0x5f
        /*00a6*/ 	.short	0x0101


	//----- nvinfo : EIATTR_INT_WARP_WIDE_INSTR_OFFSETS
	.align		4
        /*00a8*/ 	.byte	0x04, 0x31
        /*00aa*/ 	.short	(.L_1179 - .L_1178)


	//   ....[0]....
.L_1178:
        /*00ac*/ 	.word	0x000011c0


	//   ....[1]....
        /*00b0*/ 	.word	0x000012b0


	//----- nvinfo : EIATTR_COOP_GROUP_MASK_REGIDS
	.align		4
.L_1179:
        /*00b4*/ 	.byte	0x04, 0x29
        /*00b6*/ 	.short	(.L_1181 - .L_1180)


	//   ....[0]....
.L_1180:
        /*00b8*/ 	.word	0xffffffff


	//   ....[1]....
        /*00bc*/ 	.word	0xffffffff


	//   ....[2]....
        /*00c0*/ 	.word	0xffffffff


	//   ....[3]....
        /*00c4*/ 	.word	0xffffffff


	//   ....[4]....
        /*00c8*/ 	.word	0xffffffff


	//   ....[5]....
        /*00cc*/ 	.word	0xffffffff


	//   ....[6]....
        /*00d0*/ 	.word	0xffffffff


	//   ....[7]....
        /*00d4*/ 	.word	0xffffffff


	//   ....[8]....
        /*00d8*/ 	.word	0xffffffff


	//   ....[9]....
        /*00dc*/ 	.word	0xffffffff


	//   ....[10]....
        /*00e0*/ 	.word	0xffffffff


	//   ....[11]....
        /*00e4*/ 	.word	0xffffffff


	//----- nvinfo : EIATTR_COOP_GROUP_INSTR_OFFSETS
	.align		4
.L_1181:
        /*00e8*/ 	.byte	0x04, 0x28
        /*00ea*/ 	.short	(.L_1183 - .L_1182)


	//   ....[0]....
.L_1182:
        /*00ec*/ 	.word	0x000010b0


	//   ....[1]....
        /*00f0*/ 	.word	0x000010c0


	//   ....[2]....
        /*00f4*/ 	.word	0x00001110


	//   ....[3]....
        /*00f8*/ 	.word	0x00001140


	//   ....[4]....
        /*00fc*/ 	.word	0x00001670


	//   ....[5]....
        /*0100*/ 	.word	0x000016b0


	//   ....[6]....
        /*0104*/ 	.word	0x000017a0


	//   ....[7]....
        /*0108*/ 	.word	0x000017d0


	//   ....[8]....
        /*010c*/ 	.word	0x00001830


	//   ....[9]....
        /*0110*/ 	.word	0x00001840


	//   ....[10]....
        /*0114*/ 	.word	0x00001880


	//   ....[11]....
        /*0118*/ 	.word	0x000018b0


	//----- nvinfo : EIATTR_EXIT_INSTR_OFFSETS
	.align		4
.L_1183:
        /*011c*/ 	.byte	0x04, 0x1c
        /*011e*/ 	.short	(.L_1185 - .L_1184)


	//   ....[0]....
.L_1184:
        /*0120*/ 	.word	0x00000050


	//   ....[1]....
        /*0124*/ 	.word	0x00003120


	//----- nvinfo : EIATTR_MAX_THREADS
	.align		4
.L_1185:
        /*0128*/ 	.byte	0x04, 0x05
        /*012a*/ 	.short	(.L_1187 - .L_1186)
.L_1186:
        /*012c*/ 	.word	0x00000140
        /*0130*/ 	.word	0x00000001
        /*0134*/ 	.word	0x00000001


	//----- nvinfo : EIATTR_CRS_STACK_SIZE
	.align		4
.L_1187:
        /*0138*/ 	.byte	0x04, 0x1e
        /*013a*/ 	.short	(.L_1189 - .L_1188)
.L_1188:
        /*013c*/ 	.word	0x00000000


	//----- nvinfo : EIATTR_CBANK_PARAM_SIZE
	.align		4
.L_1189:
        /*0140*/ 	.byte	0x03, 0x19
        /*0142*/ 	.short	0x0048


	//----- nvinfo : EIATTR_PARAM_CBANK
	.align		4
        /*0144*/ 	.byte	0x04, 0x0a
        /*0146*/ 	.short	(.L_1191 - .L_1190)
	.align		4
.L_1190:
        /*0148*/ 	.word	index@(.nv.constant0._ZN13group_norm_v214gn_cuda_kernelI13__nv_bfloat16Li320ELi1ELi16ELi20ELi4096ELb1ELi32ELi320ELi320ELi4ELb1ELi1ELb0ELb0ENS_16CompileConditionILi900EEEEEvPT_PKS4_S7_S7_flPfS8_Pj)
        /*014c*/ 	.short	0x0210
        /*014e*/ 	.short	0x0048


	//----- nvinfo : EIATTR_SW_WAR
	.align		4
.L_1191:
        /*0150*/ 	.byte	0x04, 0x36
        /*0152*/ 	.short	(.L_1193 - .L_1192)
.L_1192:
        /*0154*/ 	.word	0x00000008
.L_1193:


//--------------------- .nv.info._ZN13group_norm_v214gn_cuda_kernelI13__nv_bfloat16Li320ELi3ELi16ELi20ELi4096ELb1ELi32ELi320ELi320ELi4ELb1ELi2ELb0ELb0ENS_16CompileConditionILi900EEEEEvPT_PKS4_S7_S7_flPfS8_Pj --------------------------
	.section	.nv.info._ZN13group_norm_v214gn_cuda_kernelI13__nv_bfloat16Li320ELi3ELi16ELi20ELi4096ELb1ELi32ELi320ELi320ELi4ELb1ELi2ELb0ELb0ENS_16CompileConditionILi900EEEEEvPT_PKS4_S7_S7_flPfS8_Pj,"",@"SHT_CUDA_INFO"
	.sectionflags	@""
	.align	4


	//----- nvinfo : EIATTR_CUDA_API_VERSION
	.align		4
        /*0000*/ 	.byte	0x04, 0x37
        /*0002*/ 	.short	(.L_1195 - .L_1194)
.L_1194:
        /*0004*/ 	.word	0x00000082


	//----- nvinfo : EIATTR_KPARAM_INFO
	.align		4
.L_1195:
        /*0008*/ 	.byte	0x04, 0x17
        /*000a*/ 	.short	(.L_1197 - .L_1196)
.L_1196:
        /*000c*/ 	.word	0x00000000
        /*0010*/ 	.short	0x0008
        /*0012*/ 	.short	0x0040
        /*0014*/ 	.byte	0x00, 0xf0, 0x21, 0x00


	//----- nvinfo : EIATTR_KPARAM_INFO
	.align		4
.L_1197:
        /*0018*/ 	.byte	0x04, 0x17
        /*001a*/ 	.short	(.L_1199 - .L_1198)
.L_1198:
        /*001c*/ 	.word	0x00000000
        /*0020*/ 	.short	0x0007
        /*0022*/ 	.short	0x0038
        /*0024*/ 	.byte	0x00, 0xf0, 0x21, 0x00


	//----- nvinfo : EIATTR_KPARAM_INFO
	.align		4
.L_1199:
        /*0028*/ 	.byte	0x04, 0x17
        /*002a*/ 	.short	(.L_1201 - .L_1200)
.L_1200:
        /*002c*/ 	.word	0x00000000
        /*0030*/ 	.short	0x0006
        /*0032*/ 	.short	0x0030
        /*0034*/ 	.byte	0x00, 0xf0, 0x21, 0x00


	//----- nvinfo : EIATTR_KPARAM_INFO
	.align		4
.L_1201:
        /*0038*/ 	.byte	0x04, 0x17
        /*003a*/ 	.short	(.L_1203 - .L_1202)
.L_1202:
        /*003c*/ 	.word	0x00000000
        /*0040*/ 	.short	0x0005
        /*0042*/ 	.short	0x0028
        /*0044*/ 	.byte	0x00, 0xf0, 0x21, 0x00


	//----- nvinfo : EIATTR_KPARAM_INFO
	.align		4
.L_1203:
        /*0048*/ 	.byte	0x04, 0x17
        /*004a*/ 	.short	(.L_1205 - .L_1204)
.L_1204:
        /*004c*/ 	.word	0x00000000
        /*0050*/ 	.short	0x0004
        /*0052*/ 	.short	0x0020
        /*0054*/ 	.byte	0x00, 0xf0, 0x11, 0x00


	//----- nvinfo : EIATTR_KPARAM_INFO
	.align		4
.L_1205:
        /*0058*/ 	.byte	0x04, 0x17
        /*005a*/ 	.short	(.L_1207 - .L_1206)
.L_1206:
        /*005c*/ 	.word	0x00000000
        /*0060*/ 	.short	0x0003
        /*0062*/ 	.short	0x0018
        /*0064*/ 	.byte	0x00, 0xf0, 0x21, 0x00


	//----- nvinfo : EIATTR_KPARAM_INFO
	.align		4
.L_1207:
        /*0068*/ 	.byte	0x04, 0x17
        /*006a*/ 	.short	(.L_1209 - .L_1208)
.L_1208:
        /*006c*/ 	.word	0x00000000
        /*0070*/ 	.short	0x0002
        /*0072*/ 	.short	0x0010
        /*0074*/ 	.byte	0x00, 0xf0, 0x21, 0x00


	//----- nvinfo : EIATTR_KPARAM_INFO
	.align		4
.L_1209:
        /*0078*/ 	.byte	0x04, 0x17
        /*007a*/ 	.short	(.L_1211 - .L_1210)
.L_1210:
        /*007c*/ 	.word	0x00000000
        /*0080*/ 	.short	0x0001
        /*0082*/ 	.short	0x0008
        /*0084*/ 	.byte	0x00, 0xf0, 0x21, 0x00


	//----- nvinfo : EIATTR_KPARAM_INFO
	.align		4
.L_1211:
        /*0088*/ 	.byte	0x04, 0x17
        /*008a*/ 	.short	(.L_1213 - .L_1212)
.L_1212:
        /*008c*/ 	.word	0x00000000
        /*0090*/ 	.short	0x0000
        /*0092*/ 	.short	0x0000
        /*0094*/ 	.byte	0x00, 0xf0, 0x21, 0x00


	//----- nvinfo : EIATTR_SPARSE_MMA_MASK
	.align		4
.L_1213:
        /*0098*/ 	.byte	0x03, 0x50
        /*009a*/ 	.short	0x0000


	//----- nvinfo : EIATTR_MAXREG_COUNT
	.align		4
        /*009c*/ 	.byte	0x03, 0x1b
        /*009e*/ 	.short	0x0040


	//----- nvinfo : EIATTR_NUM_BARRIERS
	.align		4
        /*00a0*/ 	.byte	0x02, 0x4c
        /*00a2*/ 	.byte	0x01
	.zero		1


	//----- nvinfo : EIATTR_ANNOTATIONS
	.align		4
        /*00a4*/ 	.byte	0x04, 0x55
        /*00a6*/ 	.short	(.L_1215 - .L_1214)


	//   ....[0]....
.L_1214:
        /*00a8*/ 	.word	0x00000001
        /*00ac*/ 	.byte	0x90, 0x01, 0x00, 0x00, 0x01, 0x00, 0x00, 0x00, 0xb0, 0x01, 0x00, 0x00, 0x01, 0x00, 0x00, 0x00
        /*00bc*/ 	.byte	0xe0, 0x04, 0x00, 0x00, 0x01, 0x00, 0x00, 0x00, 0x50, 0x05, 0x00, 0x00, 0x01, 0x00, 0x00, 0x00
        /*00cc*/ 	.byte	0xc0, 0x05, 0x00, 0x00, 0x01, 0x00, 0x00, 0x00, 0x00, 0x06, 0x00, 0x00, 0x01, 0x00, 0x00, 0x00
        /*00dc*/ 	.byte	0xa0, 0x13, 0x00, 0x00, 0x01, 0x00, 0x00, 0x00, 0xb0, 0x13, 0x00, 0x00, 0x01, 0x00, 0x00, 0x00
        /*00ec*/ 	.byte	0x20, 0x16, 0x00, 0x00, 0x01, 0x00, 0x00, 0x00, 0x40, 0x16, 0x00, 0x00, 0x01, 0x00, 0x00, 0x00
        /*00fc*/ 	.byte	0xd0, 0x1a, 0x00, 0x00, 0x01, 0x00, 0x00, 0x00, 0x00, 0x1f, 0x00, 0x00, 0x01, 0x00, 0x00, 0x00
        /*010c*/ 	.byte	0x90, 0x24, 0x00, 0x00, 0x01, 0x00, 0x00, 0x00, 0xa0, 0x24, 0x00, 0x00


	//----- nvinfo : EIATTR_MERCURY_ISA_VERSION
	.align		4
.L_1215:
        /*0118*/ 	.byte	0x03, 0x5f
        /*011a*/ 	.short	0x0101


	//----- nvinfo : EIATTR_COOP_GROUP_MASK_REGIDS
	.align		4
        /*011c*/ 	.byte	0x04, 0x29
        /*011e*/ 	.short	(.L_1217 - .L_1216)


	//   ....[0]....
.L_1216:
        /*0120*/ 	.word	0xffffffff


	//   ....[1]....
        /*0124*/ 	.word	0xffffffff


	//   ....[2]....
        /*0128*/ 	.word	0xffffffff


	//   ....[3]....
        /*012c*/ 	.word	0xffffffff


	//   ....[4]....
        /*0130*/ 	.word	0xffffffff


	//   ....[5]....
        /*0134*/ 	.word	0xffffffff


	//   ....[6]....
        /*0138*/ 	.word	0xffffffff


	//   ....[7]....
        /*013c*/ 	.word	0xffffffff


	//   ....[8]....
        /*0140*/ 	.word	0xffffffff


	//   ....[9]....
        /*0144*/ 	.word	0xffffffff


	//   ....[10]....
        /*0148*/ 	.word	0xffffffff


	//   ....[11]....
        /*014c*/ 	.word	0xffffffff


	//----- nvinfo : EIATTR_COOP_GROUP_INSTR_OFFSETS
	.align		4
.L_1217:
        /*0150*/ 	.byte	0x04, 0x28
        /*0152*/ 	.short	(.L_1219 - .L_1218)


	//   ....[0]....
.L_1218:
        /*0154*/ 	.word	0x00001080


	//   ....[1]....
        /*0158*/ 	.word	0x000010c0


	//   ....[2]....
        /*015c*/ 	.word	0x00001110


	//   ....[3]....
        /*0160*/ 	.word	0x00001120


	//   ....[4]....
        /*0164*/ 	.word	0x000016e0


	//   ....[5]....
        /*0168*/ 	.word	0x00001720


	//   ....[6]....
        /*016c*/ 	.word	0x00001830


	//   ....[7]....
        /*0170*/ 	.word	0x00001860


	//   ....[8]....
        /*0174*/ 	.word	0x000018a0


	//   ....[9]....
        /*0178*/ 	.word	0x000018b0


	//   ....[10]....
        /*017c*/ 	.word	0x000018e0


	//   ....[11]....
        /*0180*/ 	.word	0x000018f0


	//----- nvinfo : EIATTR_EXIT_INSTR_OFFSETS
	.align		4
.L_1219:
        /*0184*/ 	.byte	0x04, 0x1c
        /*0186*/ 	.short	(.L_1221 - .L_1220)


	//   ....[0]....
.L_1220:
        /*0188*/ 	.word	0x00000060


	//   ....[1]....
        /*018c*/ 	.word	0x00003260


	//----- nvinfo : EIATTR_MAX_THREADS
	.align		4
.L_1221:
        /*0190*/ 	.byte	0x04, 0x05
        /*0192*/ 	.short	(.L_1223 - .L_1222)
.L_1222:
        /*0194*/ 	.word	0x00000140
        /*0198*/ 	.word	0x00000001
        /*019c*/ 	.word	0x00000001


	//----- nvinfo : EIATTR_CRS_STACK_SIZE
	.align		4
.L_1223:
        /*01a0*/ 	.byte	0x04, 0x1e
        /*01a2*/ 	.short	(.L_1225 - .L_1224)
.L_1224:
        /*01a4*/ 	.word	0x00000000


	//----- nvinfo : EIATTR_CBANK_PARAM_SIZE
	.align		4
.L_1225:
        /*01a8*/ 	.byte	0x03, 0x19
        /*01aa*/ 	.short	0x0048


	//----- nvinfo : EIATTR_PARAM_CBANK
	.align		4
        /*01ac*/ 	.byte	0x04, 0x0a
        /*01ae*/ 	.short	(.L_1227 - .L_1226)
	.align		4
.L_1226:
        /*01b0*/ 	.word	index@(.nv.constant0._ZN13group_norm_v214gn_cuda_kernelI13__nv_bfloat16Li320ELi3ELi16ELi20ELi4096ELb1ELi32ELi320ELi320ELi4ELb1ELi2ELb0ELb0ENS_16CompileConditionILi900EEEEEvPT_PKS4_S7_S7_flPfS8_Pj)
        /*01b4*/ 	.short	0x0210
        /*01b6*/ 	.short	0x0048


	//----- nvinfo : EIATTR_SW_WAR
	.align		4
.L_1227:
        /*01b8*/ 	.byte	0x04, 0x36
        /*01ba*/ 	.short	(.L_1229 - .L_1228)
.L_1228:
        /*01bc*/ 	.word	0x00000008
.L_1229:


//--------------------- .nv.info._ZN13group_norm_v214gn_cuda_kernelI13__nv_bfloat16Li320ELi1ELi16ELi20ELi4096ELb1ELi64ELi320ELi320ELi4ELb1ELi2ELb0ELb0ENS_16CompileConditionILi900EEEEEvPT_PKS4_S7_S7_flPfS8_Pj --------------------------
	.section	.nv.info._ZN13group_norm_v214gn_cuda_kernelI13__nv_bfloat16Li320ELi1ELi16ELi20ELi4096ELb1ELi64ELi320ELi320ELi4ELb1ELi2ELb0ELb0ENS_16CompileConditionILi900EEEEEvPT_PKS4_S7_S7_flPfS8_Pj,"",@"SHT_CUDA_INFO"
	.sectionflags	@""
	.align	4


	//----- nvinfo : EIATTR_CUDA_API_VERSION
	.align		4
        /*0000*/ 	.byte	0x04, 0x37
        /*0002*/ 	.short	(.L_1231 - .L_1230)
.L_1230:
        /*0004*/ 	.word	0x00000082


	//----- nvinfo : EIATTR_KPARAM_INFO
	.align		4
.L_1231:
        /*0008*/ 	.byte	0x04, 0x17
        /*000a*/ 	.short	(.L_1233 - .L_1232)
.L_1232:
        /*000c*/ 	.word	0x00000000
        /*0010*/ 	.short	0x0008
        /*0012*/ 	.short	0x0040
        /*0014*/ 	.byte	0x00, 0xf0, 0x21, 0x00


	//----- nvinfo : EIATTR_KPARAM_INFO
	.align		4
.L_1233:
        /*0018*/ 	.byte	0x04, 0x17
        /*001a*/ 	.short	(.L_1235 - .L_1234)
.L_1234:
        /*001c*/ 	.word	0x00000000
        /*0020*/ 	.short	0x0007
        /*0022*/ 	.short	0x0038
        /*0024*/ 	.byte	0x00, 0xf0, 0x21, 0x00


	//----- nvinfo : EIATTR_KPARAM_INFO
	.align		4
.L_1235:
        /*0028*/ 	.byte	0x04, 0x17
        /*002a*/ 	.short	(.L_1237 - .L_1236)
.L_1236:
        /*002c*/ 	.word	0x00000000
        /*0030*/ 	.short	0x0006
        /*0032*/ 	.short	0x0030
        /*0034*/ 	.byte	0x00, 0xf0, 0x21, 0x00


	//----- nvinfo : EIATTR_KPARAM_INFO
	.align		4
.L_1237:
        /*0038*/ 	.byte	0x04, 0x17
        /*003a*/ 	.short	(.L_1239 - .L_1238)
.L_1238:
        /*003c*/ 	.word	0x00000000
        /*0040*/ 	.short	0x0005
        /*0042*/ 	.short	0x0028
        /*0044*/ 	.byte	0x00, 0xf0, 0x21, 0x00


	//----- nvinfo : EIATTR_KPARAM_INFO
	.align		4
.L_1239:
        /*0048*/ 	.byte	0x04, 0x17
        /*004a*/ 	.short	(.L_1241 - .L_1240)
.L_1240:
        /*004c*/ 	.word	0x00000000
        /*0050*/ 	.short	0x0004
        /*0052*/ 	.short	0x0020
        /*0054*/ 	.byte	0x00, 0xf0, 0x11, 0x00


	//----- nvinfo : EIATTR_KPARAM_INFO
	.align		4
.L_1241:
        /*0058*/ 	.byte	0x04, 0x17
        /*005a*/ 	.short	(.L_1243 - .L_1242)
.L_1242:
        /*005c*/ 	.word	0x00000000
        /*0060*/ 	.short	0x0003
        /*0062*/ 	.short	0x0018
        /*0064*/ 	.byte	0x00, 0xf0, 0x21, 0x00


	//----- nvinfo : EIATTR_KPARAM_INFO
	.align		4
.L_1243:
        /*0068*/ 	.byte	0x04, 0x17
        /*006a*/ 	.short	(.L_1245 - .L_1244)
.L_1244:
        /*006c*/ 	.word	0x00000000
        /*0070*/ 	.short	0x0002
        /*0072*/ 	.short	0x0010
        /*0074*/ 	.byte	0x00, 0xf0, 0x21, 0x00


	//----- nvinfo : EIATTR_KPARAM_INFO
	.align		4
.L_1245:
        /*0078*/ 	.byte	0x04, 0x17
        /*007a*/ 	.short	(.L_1247 - .L_1246)
.L_1246:
        /*007c*/ 	.word	0x00000000
        /*0080*/ 	.short	0x0001
        /*0082*/ 	.short	0x0008
        /*0084*/ 	.byte	0x00, 0xf0, 0x21, 0x00


	//----- nvinfo : EIATTR_KPARAM_INFO
	.align		4
.L_1247:
        /*0088*/ 	.byte	0x04, 0x17
        /*008a*/ 	.short	(.L_1249 - .L_1248)
.L_1248:
        /*008c*/ 	.word	0x00000000
        /*0090*/ 	.short	0x0000
        /*0092*/ 	.short	0x0000
        /*0094*/ 	.byte	0x00, 0xf0, 0x21, 0x00


	//----- nvinfo : EIATTR_SPARSE_MMA_MASK
	.align		4
.L_1249:
        /*0098*/ 	.byte	0x03, 0x50
        /*009a*/ 	.short	0x0000


	//----- nvinfo : EIATTR_MAXREG_COUNT
	.align		4
        /*009c*/ 	.byte	0x03, 0x1b
        /*009e*/ 	.short	0x00a8


	//----- nvinfo : EIATTR_NUM_BARRIERS
	.align		4
        /*00a0*/ 	.byte	0x02, 0x4c
        /*00a2*/ 	.byte	0x01
	.zero		1


	//----- nvinfo : EIATTR_MERCURY_ISA_VERSION
	.align		4
        /*00a4*/ 	.byte	0x03, 0x5f
        /*00a6*/ 	.short	0x0101


	//----- nvinfo : EIATTR_INT_WARP_WIDE_INSTR_OFFSETS
	.align		4
        /*00a8*/ 	.byte	0x04, 0x31
        /*00aa*/ 	.short	(.L_1251 - .L_1250)


	//   ....[0]....
.L_1250:
        /*00ac*/ 	.word	0x00001c90


	//   ....[1]....
        /*00b0*/ 	.word	0x00001d50


	//----- nvinfo : EIATTR_COOP_GROUP_MASK_REGIDS
	.align		4
.L_1251:
        /*00b4*/ 	.byte	0x04, 0x29
        /*00b6*/ 	.short	(.L_1253 - .L_1252)


	//   ....[0]....
.L_1252:
        /*00b8*/ 	.word	0xffffffff


	//   ....[1]....
        /*00bc*/ 	.word	0xffffffff


	//   ....[2]....
        /*00c0*/ 	.word	0xffffffff


	//   ....[3]....
        /*00c4*/ 	.word	0xffffffff


	//   ....[4]....
        /*00c8*/ 	.word	0xffffffff


	//   ....[5]....
        /*00cc*/ 	.word	0xffffffff


	//   ....[6]....
        /*00d0*/ 	.word	0xffffffff


	//   ....[7]....
        /*00d4*/ 	.word	0xffffffff


	//   ....[8]....
        /*00d8*/ 	.word	0xffffffff


	//   ....[9]....
        /*00dc*/ 	.word	0xffffffff


	//   ....[10]....
        /*00e0*/ 	.word	0xffffffff


	//   ....[11]....
        /*00e4*/ 	.word	0xffffffff


	//----- nvinfo : EIATTR_COOP_GROUP_INSTR_OFFSETS
	.align		4
.L_1253:
        /*00e8*/ 	.byte	0x04, 0x28
        /*00ea*/ 	.short	(.L_1255 - .L_1254)


	//   ....[0]....
.L_1254:
        /*00ec*/ 	.word	0x00001b30


	//   ....[1]....
        /*00f0*/ 	.word	0x00001b40


	//   ....[2]....
        /*00f4*/ 	.word	0x00001b70


	//   ....[3]....
        /*00f8*/ 	.word	0x00001b80


	//   ....[4]....
        /*00fc*/ 	.word	0x00001fc0


	//   ....[5]....
        /*0100*/ 	.word	0x00002000


	//   ....[6]....
        /*0104*/ 	.word	0x000020f0


	//   ....[7]....
        /*0108*/ 	.word	0x00002120


	//   ....[8]....
        /*010c*/ 	.word	0x00002210


	//   ....[9]....
        /*0110*/ 	.word	0x00002240


	//   ....[10]....
        /*0114*/ 	.word	0x000022e0


	//   ....[11]....
        /*0118*/ 	.word	0x000022f0


	//----- nvinfo : EIATTR_EXIT_INSTR_OFFSETS
	.align		4
.L_1255:
        /*011c*/ 	.byte	0x04, 0x1c
        /*011e*/ 	.short	(.L_1257 - .L_1256)


	//   ....[0]....
.L_1256:
        /*0120*/ 	.word	0x00000050


	//   ....[1]....
        /*0124*/ 	.word	0x000051a0


	//----- nvinfo : EIATTR_MAX_THREADS
	.align		4
.L_1257:
        /*0128*/ 	.byte	0x04, 0x05
        /*012a*/ 	.short	(.L_1259 - .L_1258)
.L_1258:
        /*012c*/ 	.word	0x00000140
        /*0130*/ 	.word	0x00000001
        /*0134*/ 	.word	0x00000001


	//----- nvinfo : EIATTR_CRS_STACK_SIZE
	.align		4
.L_1259:
        /*0138*/ 	.byte	0x04, 0x1e
        /*013a*/ 	.short	(.L_1261 - .L_1260)
.L_1260:
        /*013c*/ 	.word	0x00000000


	//----- nvinfo : EIATTR_CBANK_PARAM_SIZE
	.align		4
.L_1261:
        /*0140*/ 	.byte	0x03, 0x19
        /*0142*/ 	.short	0x0048


	//----- nvinfo : EIATTR_PARAM_CBANK
	.align		4
        /*0144*/ 	.byte	0x04, 0x0a
        /*0146*/ 	.short	(.L_1263 - .L_1262)
	.align		4
.L_1262:
        /*0148*/ 	.word	index@(.nv.constant0._ZN13group_norm_v214gn_cuda_kernelI13__nv_bfloat16Li320ELi1ELi16ELi20ELi4096ELb1ELi64ELi320ELi320ELi4ELb1ELi2ELb0ELb0ENS_16CompileConditionILi900EEEEEvPT_PKS4_S7_S7_flPfS8_Pj)
        /*014c*/ 	.short	0x0210
        /*014e*/ 	.short	0x0048


	//----- nvinfo : EIATTR_SW_WAR
	.align		4
.L_1263:
        /*0150*/ 	.byte	0x04, 0x36
        /*0152*/ 	.short	(.L_1265 - .L_1264)
.L_1264:
        /*0154*/ 	.word	0x00000008
.L_1265:


//--------------------- .nv.info._ZN13group_norm_v214gn_cuda_kernelI13__nv_bfloat16Li320ELi1ELi16ELi20ELi4096ELb1ELi128ELi320ELi320ELi4ELb1ELi4ELb0ELb0ENS_16CompileConditionILi900EEEEEvPT_PKS4_S7_S7_flPfS8_Pj --------------------------
	.section	.nv.info._ZN13group_norm_v214gn_cuda_kernelI13__nv_bfloat16Li320ELi1ELi16ELi20ELi4096ELb1ELi128ELi320ELi320ELi4ELb1ELi4ELb0ELb0ENS_16CompileConditionILi900EEEEEvPT_PKS4_S7_S7_flPfS8_Pj,"",@"SHT_CUDA_INFO"
	.sectionflags	@""
	.align	4


	//----- nvinfo : EIATTR_CUDA_API_VERSION
	.align		4
        /*0000*/ 	.byte	0x04, 0x37
        /*0002*/ 	.short	(.L_1267 - .L_1266)
.L_1266:
        /*0004*/ 	.word	0x00000082


	//----- nvinfo : EIATTR_KPARAM_INFO
	.align		4
.L_1267:
        /*0008*/ 	.byte	0x04, 0x17
        /*000a*/ 	.short	(.L_1269 - .L_1268)
.L_1268:
        /*000c*/ 	.word	0x00000000
        /*0010*/ 	.short	0x0008
        /*0012*/ 	.short	0x0040
        /*0014*/ 	.byte	0x00, 0xf0, 0x21, 0x00


	//----- nvinfo : EIATTR_KPARAM_INFO
	.align		4
.L_1269:
        /*0018*/ 	.byte	0x04, 0x17
        /*001a*/ 	.short	(.L_1271 - .L_1270)
.L_1270:
        /*001c*/ 	.word	0x00000000
        /*0020*/ 	.short	0x0007
        /*0022*/ 	.short	0x0038
        /*0024*/ 	.byte	0x00, 0xf0, 0x21, 0x00


	//----- nvinfo : EIATTR_KPARAM_INFO
	.align		4
.L_1271:
        /*0028*/ 	.byte	0x04, 0x17
        /*002a*/ 	.short	(.L_1273 - .L_1272)
.L_1272:
        /*002c*/ 	.word	0x00000000
        /*0030*/ 	.short	0x0006
        /*0032*/ 	.short	0x0030
        /*0034*/ 	.byte	0x00, 0xf0, 0x21, 0x00


	//----- nvinfo : EIATTR_KPARAM_INFO
	.align		4
.L_1273:
        /*0038*/ 	.byte	0x04, 0x17
        /*003a*/ 	.short	(.L_1275 - .L_1274)
.L_1274:
        /*003c*/ 	.word	0x00000000
        /*0040*/ 	.short	0x0005
        /*0042*/ 	.short	0x0028
        /*0044*/ 	.byte	0x00, 0xf0, 0x21, 0x00


	//----- nvinfo : EIATTR_KPARAM_INFO
	.align		4
.L_1275:
        /*0048*/ 	.byte	0x04, 0x17
        /*004a*/ 	.short	(.L_1277 - .L_1276)
.L_1276:
        /*004c*/ 	.word	0x00000000
        /*0050*/ 	.short	0x0004
        /*0052*/ 	.short	0x0020
        /*0054*/ 	.byte	0x00, 0xf0, 0x11, 0x00


	//----- nvinfo : EIATTR_KPARAM_INFO
	.align		4
.L_1277:
        /*0058*/ 	.byte	0x04, 0x17
        /*005a*/ 	.short	(.L_1279 - .L_1278)
.L_1278:
        /*005c*/ 	.word	0x00000000
        /*0060*/ 	.short	0x0003
        /*0062*/ 	.short	0x0018
        /*0064*/ 	.byte	0x00, 0xf0, 0x21, 0x00


	//----- nvinfo : EIATTR_KPARAM_INFO
	.align		4
.L_1279:
        /*0068*/ 	.byte	0x04, 0x17
        /*006a*/ 	.short	(.L_1281 - .L_1280)
.L_1280:
        /*006c*/ 	.word	0x00000000
        /*0070*/ 	.short	0x0002
        /*0072*/ 	.short	0x0010
        /*0074*/ 	.byte	0x00, 0xf0, 0x21, 0x00


	//----- nvinfo : EIATTR_KPARAM_INFO
	.align		4
.L_1281:
        /*0078*/ 	.byte	0x04, 0x17
        /*007a*/ 	.short	(.L_1283 - .L_1282)
.L_1282:
        /*007c*/ 	.word	0x00000000
        /*0080*/ 	.short	0x0001
        /*0082*/ 	.short	0x0008
        /*0084*/ 	.byte	0x00, 0xf0, 0x21, 0x00


	//----- nvinfo : EIATTR_KPARAM_INFO
	.align		4
.L_1283:
        /*0088*/ 	.byte	0x04, 0x17
        /*008a*/ 	.short	(.L_1285 - .L_1284)
.L_1284:
        /*008c*/ 	.word	0x00000000
        /*0090*/ 	.short	0x0000
        /*0092*/ 	.short	0x0000
        /*0094*/ 	.byte	0x00, 0xf0, 0x21, 0x00


	//----- nvinfo : EIATTR_SPARSE_MMA_MASK
	.align		4
.L_1285:
        /*0098*/ 	.byte	0x03, 0x50
        /*009a*/ 	.short	0x0000


	//----- nvinfo : EIATTR_MAXREG_COUNT
	.align		4
        /*009c*/ 	.byte	0x03, 0x1b
        /*009e*/ 	.short	0x00a8


	//----- nvinfo : EIATTR_NUM_BARRIERS
	.align		4
        /*00a0*/ 	.byte	0x02, 0x4c
        /*00a2*/ 	.byte	0x01
	.zero		1


	//----- nvinfo : EIATTR_ANNOTATIONS
	.align		4
        /*00a4*/ 	.byte	0x04, 0x55
        /*00a6*/ 	.short	(.L_1287 - .L_1286)


	//   ....[0]....
.L_1286:
        /* <DEDUP_REMOVED lines=99> */


	//----- nvinfo : EIATTR_MERCURY_ISA_VERSION
	.align		4
.L_1287:
        /*06c8*/ 	.byte	0x03, 0x5f
        /*06ca*/ 	.short	0x0101


	//----- nvinfo : EIATTR_INT_WARP_WIDE_INSTR_OFFSETS
	.align		4
        /*06cc*/ 	.byte	0x04, 0x31
        /*06ce*/ 	.short	(.L_1289 - .L_1288)


	//   ....[0]....
.L_1288:
        /*06d0*/ 	.word	0x00003440


	//   ....[1]....
        /*06d4*/ 	.word	0x00003500


	//----- nvinfo : EIATTR_COOP_GROUP_MASK_REGIDS
	.align		4
.L_1289:
        /*06d8*/ 	.byte	0x04, 0x29
        /*06da*/ 	.short	(.L_1291 - .L_1290)


	//   ....[0]....
.L_1290:
        /*06dc*/ 	.word	0xffffffff


	//   ....[1]....
        /*06e0*/ 	.word	0xffffffff


	//   ....[2]....
        /*06e4*/ 	.word	0xffffffff


	//   ....[3]....
        /*06e8*/ 	.word	0xffffffff


	//   ....[4]....
        /*06ec*/ 	.word	0xffffffff


	//   ....[5]....
        /*06f0*/ 	.word	0xffffffff


	//   ....[6]....
        /*06f4*/ 	.word	0xffffffff


	//   ....[7]....
        /*06f8*/ 	.word	0xffffffff


	//   ....[8]....
        /*06fc*/ 	.word	0xffffffff


	//   ....[9]....
        /*0700*/ 	.word	0xffffffff


	//   ....[10]....
        /*0704*/ 	.word	0xffffffff


	//   ....[11]....
        /*0708*/ 	.word	0xffffffff


	//----- nvinfo : EIATTR_COOP_GROUP_INSTR_OFFSETS
	.align		4
.L_1291:
        /*070c*/ 	.byte	0x04, 0x28
        /*070e*/ 	.short	(.L_1293 - .L_1292)


	//   ....[0]....
.L_1292:
        /*0710*/ 	.word	0x00003180


	//   ....[1]....
        /*0714*/ 	.word	0x000031e0


	//   ....[2]....
        /*0718*/ 	.word	0x00003230


	//   ....[3]....
        /*071c*/ 	.word	0x00003240


	//   ....[4]....
        /*0720*/ 	.word	0x000039f0


	//   ....[5]....
        /*0724*/ 	.word	0x00003a00


	//   ....[6]....
        /*0728*/ 	.word	0x00003a30


	//   ....[7]....
        /*072c*/ 	.word	0x00003a40


	//   ....[8]....
        /*0730*/ 	.word	0x00003a60


	//   ....[9]....
        /*0734*/ 	.word	0x00003a80


	//   ....[10]....
        /*0738*/ 	.word	0x00003aa0


	//   ....[11]....
        /*073c*/ 	.word	0x00003ac0


	//----- nvinfo : EIATTR_EXIT_INSTR_OFFSETS
	.align		4
.L_1293:
        /*0740*/ 	.byte	0x04, 0x1c
        /*0742*/ 	.short	(.L_1295 - .L_1294)


	//   ....[0]....
.L_1294:
        /*0744*/ 	.word	0x00000060


	//   ....[1]....
        /*0748*/ 	.word	0x00009f00


	//----- nvinfo : EIATTR_MAX_THREADS
	.align		4
.L_1295:
        /*074c*/ 	.byte	0x04, 0x05
        /*074e*/ 	.short	(.L_1297 - .L_1296)
.L_1296:
        /*0750*/ 	.word	0x00000140
        /*0754*/ 	.word	0x00000001
        /*0758*/ 	.word	0x00000001


	//----- nvinfo : EIATTR_CRS_STACK_SIZE
	.align		4
.L_1297:
        /*075c*/ 	.byte	0x04, 0x1e
        /*075e*/ 	.short	(.L_1299 - .L_1298)
.L_1298:
        /*0760*/ 	.word	0x00000000


	//----- nvinfo : EIATTR_CBANK_PARAM_SIZE
	.align		4
.L_1299:
        /*0764*/ 	.byte	0x03, 0x19
        /*0766*/ 	.short	0x0048


	//----- nvinfo : EIATTR_PARAM_CBANK
	.align		4
        /*0768*/ 	.byte	0x04, 0x0a
        /*076a*/ 	.short	(.L_1301 - .L_1300)
	.align		4
.L_1300:
        /*076c*/ 	.word	index@(.nv.constant0._ZN13group_norm_v214gn_cuda_kernelI13__nv_bfloat16Li320ELi1ELi16ELi20ELi4096ELb1ELi128ELi320ELi320ELi4ELb1ELi4ELb0ELb0ENS_16CompileConditionILi900EEEEEvPT_PKS4_S7_S7_flPfS8_Pj)
        /*0770*/ 	.short	0x0210
        /*0772*/ 	.short	0x0048


	//----- nvinfo : EIATTR_SW_WAR
	.align		4
.L_1301:
        /*0774*/ 	.byte	0x04, 0x36
        /*0776*/ 	.short	(.L_1303 - .L_1302)
.L_1302:
        /*0778*/ 	.word	0x00000008
.L_1303:


//--------------------- .nv.info._ZN13group_norm_v214gn_cuda_kernelI13__nv_bfloat16Li320ELi2ELi16ELi20ELi4096ELb1ELi64ELi320ELi320ELi4ELb1ELi4ELb0ELb0ENS_16CompileConditionILi900EEEEEvPT_PKS4_S7_S7_flPfS8_Pj --------------------------
	.section	.nv.info._ZN13group_norm_v214gn_cuda_kernelI13__nv_bfloat16Li320ELi2ELi16ELi20ELi4096ELb1ELi64ELi320ELi320ELi4ELb1ELi4ELb0ELb0ENS_16CompileConditionILi900EEEEEvPT_PKS4_S7_S7_flPfS8_Pj,"",@"SHT_CUDA_INFO"
	.sectionflags	@""
	.align	4


	//----- nvinfo : EIATTR_CUDA_API_VERSION
	.align		4
        /*0000*/ 	.byte	0x04, 0x37
        /*0002*/ 	.short	(.L_1305 - .L_1304)
.L_1304:
        /*0004*/ 	.word	0x00000082


	//----- nvinfo : EIATTR_KPARAM_INFO
	.align		4
.L_1305:
        /*0008*/ 	.byte	0x04, 0x17
        /*000a*/ 	.short	(.L_1307 - .L_1306)
.L_1306:
        /*000c*/ 	.word	0x00000000
        /*0010*/ 	.short	0x0008
        /*0012*/ 	.short	0x0040
        /*0014*/ 	.byte	0x00, 0xf0, 0x21, 0x00


	//----- nvinfo : EIATTR_KPARAM_INFO
	.align		4
.L_1307:
        /*0018*/ 	.byte	0x04, 0x17
        /*001a*/ 	.short	(.L_1309 - .L_1308)
.L_1308:
        /*001c*/ 	.word	0x00000000
        /*0020*/ 	.short	0x0007
        /*0022*/ 	.short	0x0038
        /*0024*/ 	.byte	0x00, 0xf0, 0x21, 0x00


	//----- nvinfo : EIATTR_KPARAM_INFO
	.align		4
.L_1309:
        /*0028*/ 	.byte	0x04, 0x17
        /*002a*/ 	.short	(.L_1311 - .L_1310)
.L_1310:
        /*002c*/ 	.word	0x00000000
        /*0030*/ 	.short	0x0006
        /*0032*/ 	.short	0x0030
        /*0034*/ 	.byte	0x00, 0xf0, 0x21, 0x00


	//----- nvinfo : EIATTR_KPARAM_INFO
	.align		4
.L_1311:
        /*0038*/ 	.byte	0x04, 0x17
        /*003a*/ 	.short	(.L_1313 - .L_1312)
.L_1312:
        /*003c*/ 	.word	0x00000000
        /*0040*/ 	.short	0x0005
        /*0042*/ 	.short	0x0028
        /*0044*/ 	.byte	0x00, 0xf0, 0x21, 0x00


	//----- nvinfo : EIATTR_KPARAM_INFO
	.align		4
.L_1313:
        /*0048*/ 	.byte	0x04, 0x17
        /*004a*/ 	.short	(.L_1315 - .L_1314)
.L_1314:
        /*004c*/ 	.word	0x00000000
        /*0050*/ 	.short	0x0004
        /*0052*/ 	.short	0x0020
        /*0054*/ 	.byte	0x00, 0xf0, 0x11, 0x00


	//----- nvinfo : EIATTR_KPARAM_INFO
	.align		4
.L_1315:
        /*0058*/ 	.byte	0x04, 0x17
        /*005a*/ 	.short	(.L_1317 - .L_1316)
.L_1316:
        /*005c*/ 	.word	0x00000000
        /*0060*/ 	.short	0x0003
        /*0062*/ 	.short	0x0018
        /*0064*/ 	.byte	0x00, 0xf0, 0x21, 0x00


	//----- nvinfo : EIATTR_KPARAM_INFO
	.align		4
.L_1317:
        /*0068*/ 	.byte	0x04, 0x17
        /*006a*/ 	.short	(.L_1319 - .L_1318)
.L_1318:
        /*006c*/ 	.word	0x00000000
        /*0070*/ 	.short	0x0002
        /*0072*/ 	.short	0x0010
        /*0074*/ 	.byte	0x00, 0xf0, 0x21, 0x00


	//----- nvinfo : EIATTR_KPARAM_INFO
	.align		4
.L_1319:
        /*0078*/ 	.byte	0x04, 0x17
        /*007a*/ 	.short	(.L_1321 - .L_1320)
.L_1320:
        /*007c*/ 	.word	0x00000000
        /*0080*/ 	.short	0x0001
        /*0082*/ 	.short	0x0008
        /*0084*/ 	.byte	0x00, 0xf0, 0x21, 0x00


	//----- nvinfo : EIATTR_KPARAM_INFO
	.align		4
.L_1321:
        /*0088*/ 	.byte	0x04, 0x17
        /*008a*/ 	.short	(.L_1323 - .L_1322)
.L_1322:
        /*008c*/ 	.word	0x00000000
        /*0090*/ 	.short	0x0000
        /*0092*/ 	.short	0x0000
        /*0094*/ 	.byte	0x00, 0xf0, 0x21, 0x00


	//----- nvinfo : EIATTR_SPARSE_MMA_MASK
	.align		4
.L_1323:
        /*0098*/ 	.byte	0x03, 0x50
        /*009a*/ 	.short	0x0000


	//----- nvinfo : EIATTR_MAXREG_COUNT
	.align		4
        /*009c*/ 	.byte	0x03, 0x1b
        /*009e*/ 	.short	0x0060


	//----- nvinfo : EIATTR_NUM_BARRIERS
	.align		4
        /*00a0*/ 	.byte	0x02, 0x4c
        /*00a2*/ 	.byte	0x01
	.zero		1


	//----- nvinfo : EIATTR_ANNOTATIONS
	.align		4
        /*00a4*/ 	.byte	0x04, 0x55
        /*00a6*/ 	.short	(.L_1325 - .L_1324)


	//   ....[0]....
.L_1324:
        /* <DEDUP_REMOVED lines=41> */


	//----- nvinfo : EIATTR_MERCURY_ISA_VERSION
	.align		4
.L_1325:
        /*0328*/ 	.byte	0x03, 0x5f
        /*032a*/ 	.short	0x0101


	//----- nvinfo : EIATTR_COOP_GROUP_MASK_REGIDS
	.align		4
        /*032c*/ 	.byte	0x04, 0x29
        /*032e*/ 	.short	(.L_1327 - .L_1326)


	//   ....[0]....
.L_1326:
        /*0330*/ 	.word	0xffffffff


	//   ....[1]....
        /*0334*/ 	.word	0xffffffff


	//   ....[2]....
        /*0338*/ 	.word	0xffffffff


	//   ....[3]....
        /*033c*/ 	.word	0xffffffff


	//   ....[4]....
        /*0340*/ 	.word	0xffffffff


	//   ....[5]....
        /*0344*/ 	.word	0xffffffff


	//   ....[6]....
        /*0348*/ 	.word	0xffffffff


	//   ....[7]....
        /*034c*/ 	.word	0xffffffff


	//   ....[8]....
        /*0350*/ 	.word	0xffffffff


	//   ....[9]....
        /*0354*/ 	.word	0xffffffff


	//   ....[10]....
        /*0358*/ 	.word	0xffffffff


	//   ....[11]....
        /*035c*/ 	.word	0xffffffff


	//----- nvinfo : EIATTR_COOP_GROUP_INSTR_OFFSETS
	.align		4
.L_1327:
        /*0360*/ 	.byte	0x04, 0x28
        /*0362*/ 	.short	(.L_1329 - .L_1328)


	//   ....[0]....
.L_1328:
        /*0364*/ 	.word	0x00001b60


	//   ....[1]....
        /*0368*/ 	.word	0x00001b80


	//   ....[2]....
        /*036c*/ 	.word	0x00001bd0


	//   ....[3]....
        /*0370*/ 	.word	0x00001be0


	//   ....[4]....
        /*0374*/ 	.word	0x00002080


	//   ....[5]....
        /*0378*/ 	.word	0x000020c0


	//   ....[6]....
        /*037c*/ 	.word	0x000021e0


	//   ....[7]....
        /*0380*/ 	.word	0x00002210


	//   ....[8]....
        /*0384*/ 	.word	0x00002300


	//   ....[9]....
        /*0388*/ 	.word	0x00002310


	//   ....[10]....
        /*038c*/ 	.word	0x00002340


	//   ....[11]....
        /*0390*/ 	.word	0x00002350


	//----- nvinfo : EIATTR_EXIT_INSTR_OFFSETS
	.align		4
.L_1329:
        /*0394*/ 	.byte	0x04, 0x1c
        /*0396*/ 	.short	(.L_1331 - .L_1330)


	//   ....[0]....
.L_1330:
        /*0398*/ 	.word	0x00000060


	//   ....[1]....
        /*039c*/ 	.word	0x00005670


	//----- nvinfo : EIATTR_MAX_THREADS
	.align		4
.L_1331:
        /*03a0*/ 	.byte	0x04, 0x05
        /*03a2*/ 	.short	(.L_1333 - .L_1332)
.L_1332:
        /*03a4*/ 	.word	0x00000140
        /*03a8*/ 	.word	0x00000001
        /*03ac*/ 	.word	0x00000001


	//----- nvinfo : EIATTR_CRS_STACK_SIZE
	.align		4
.L_1333:
        /*03b0*/ 	.byte	0x04, 0x1e
        /*03b2*/ 	.short	(.L_1335 - .L_1334)
.L_1334:
        /*03b4*/ 	.word	0x00000000


	//----- nvinfo : EIATTR_CBANK_PARAM_SIZE
	.align		4
.L_1335:
        /*03b8*/ 	.byte	0x03, 0x19
        /*03ba*/ 	.short	0x0048


	//----- nvinfo : EIATTR_PARAM_CBANK
	.align		4
        /*03bc*/ 	.byte	0x04, 0x0a
        /*03be*/ 	.short	(.L_1337 - .L_1336)
	.align		4
.L_1336:
        /*03c0*/ 	.word	index@(.nv.constant0._ZN13group_norm_v214gn_cuda_kernelI13__nv_bfloat16Li320ELi2ELi16ELi20ELi4096ELb1ELi64ELi320ELi320ELi4ELb1ELi4ELb0ELb0ENS_16CompileConditionILi900EEEEEvPT_PKS4_S7_S7_flPfS8_Pj)
        /*03c4*/ 	.short	0x0210
        /*03c6*/ 	.short	0x0048


	//----- nvinfo : EIATTR_SW_WAR
	.align		4
.L_1337:
        /*03c8*/ 	.byte	0x04, 0x36
        /*03ca*/ 	.short	(.L_1339 - .L_1338)
.L_1338:
        /*03cc*/ 	.word	0x00000008
.L_1339:


//--------------------- .nv.info._ZN13group_norm_v214gn_cuda_kernelI13__nv_bfloat16Li320ELi3ELi16ELi20ELi4096ELb1ELi64ELi320ELi320ELi4ELb1ELi5ELb0ELb0ENS_16CompileConditionILi900EEEEEvPT_PKS4_S7_S7_flPfS8_Pj --------------------------
	.section	.nv.info._ZN13group_norm_v214gn_cuda_kernelI13__nv_bfloat16Li320ELi3ELi16ELi20ELi4096ELb1ELi64ELi320ELi320ELi4ELb1ELi5ELb0ELb0ENS_16CompileConditionILi900EEEEEvPT_PKS4_S7_S7_flPfS8_Pj,"",@"SHT_CUDA_INFO"
	.sectionflags	@""
	.align	4


	//----- nvinfo : EIATTR_CUDA_API_VERSION
	.align		4
        /*0000*/ 	.byte	0x04, 0x37
        /*0002*/ 	.short	(.L_1341 - .L_1340)
.L_1340:
        /*0004*/ 	.word	0x00000082


	//----- nvinfo : EIATTR_KPARAM_INFO
	.align		4
.L_1341:
        /*0008*/ 	.byte	0x04, 0x17
        /*000a*/ 	.short	(.L_1343 - .L_1342)
.L_1342:
        /*000c*/ 	.word	0x00000000
        /*0010*/ 	.short	0x0008
        /*0012*/ 	.short	0x0040
        /*0014*/ 	.byte	0x00, 0xf0, 0x21, 0x00


	//----- nvinfo : EIATTR_KPARAM_INFO
	.align		4
.L_1343:
        /*0018*/ 	.byte	0x04, 0x17
        /*001a*/ 	.short	(.L_1345 - .L_1344)
.L_1344:
        /*001c*/ 	.word	0x00000000
        /*0020*/ 	.short	0x0007
        /*0022*/ 	.short	0x0038
        /*0024*/ 	.byte	0x00, 0xf0, 0x21, 0x00


	//----- nvinfo : EIATTR_KPARAM_INFO
	.align		4
.L_1345:
        /*0028*/ 	.byte	0x04, 0x17
        /*002a*/ 	.short	(.L_1347 - .L_1346)
.L_1346:
        /*002c*/ 	.word	0x00000000
        /*0030*/ 	.short	0x0006
        /*0032*/ 	.short	0x0030
        /*0034*/ 	.byte	0x00, 0xf0, 0x21, 0x00


	//----- nvinfo : EIATTR_KPARAM_INFO
	.align		4
.L_1347:
        /*0038*/ 	.byte	0x04, 0x17
        /*003a*/ 	.short	(.L_1349 - .L_1348)
.L_1348:
        /*003c*/ 	.word	0x00000000
        /*0040*/ 	.short	0x0005
        /*0042*/ 	.short	0x0028
        /*0044*/ 	.byte	0x00, 0xf0, 0x21, 0x00


	//----- nvinfo : EIATTR_KPARAM_INFO
	.align		4
.L_1349:
        /*0048*/ 	.byte	0x04, 0x17
        /*004a*/ 	.short	(.L_1351 - .L_1350)
.L_1350:
        /*004c*/ 	.word	0x00000000
        /*0050*/ 	.short	0x0004
        /*0052*/ 	.short	0x0020
        /*0054*/ 	.byte	0x00, 0xf0, 0x11, 0x00


	//----- nvinfo : EIATTR_KPARAM_INFO
	.align		4
.L_1351:
        /*0058*/ 	.byte	0x04, 0x17
        /*005a*/ 	.short	(.L_1353 - .L_1352)
.L_1352:
        /*005c*/ 	.word	0x00000000
        /*0060*/ 	.short	0x0003
        /*0062*/ 	.short	0x0018
        /*0064*/ 	.byte	0x00, 0xf0, 0x21, 0x00


	//----- nvinfo : EIATTR_KPARAM_INFO
	.align		4
.L_1353:
        /*0068*/ 	.byte	0x04, 0x17
        /*006a*/ 	.short	(.L_1355 - .L_1354)
.L_1354:
        /*006c*/ 	.word	0x00000000
        /*0070*/ 	.short	0x0002
        /*0072*/ 	.short	0x0010
        /*0074*/ 	.byte	0x00, 0xf0, 0x21, 0x00


	//----- nvinfo : EIATTR_KPARAM_INFO
	.align		4
.L_1355:
        /*0078*/ 	.byte	0x04, 0x17
        /*007a*/ 	.short	(.L_1357 - .L_1356)
.L_1356:
        /*007c*/ 	.word	0x00000000
        /*0080*/ 	.short	0x0001
        /*0082*/ 	.short	0x0008
        /*0084*/ 	.byte	0x00, 0xf0, 0x21, 0x00


	//----- nvinfo : EIATTR_KPARAM_INFO
	.align		4
.L_1357:
        /*0088*/ 	.byte	0x04, 0x17
        /*008a*/ 	.short	(.L_1359 - .L_1358)
.L_1358:
        /*008c*/ 	.word	0x00000000
        /*0090*/ 	.short	0x0000
        /*0092*/ 	.short	0x0000
        /*0094*/ 	.byte	0x00, 0xf0, 0x21, 0x00


	//----- nvinfo : EIATTR_SPARSE_MMA_MASK
	.align		4
.L_1359:
        /*0098*/ 	.byte	0x03, 0x50
        /*009a*/ 	.short	0x0000


	//----- nvinfo : EIATTR_MAXREG_COUNT
	.align		4
        /*009c*/ 	.byte	0x03, 0x1b
        /*009e*/ 	.short	0x0040


	//----- nvinfo : EIATTR_NUM_BARRIERS
	.align		4
        /*00a0*/ 	.byte	0x02, 0x4c
        /*00a2*/ 	.byte	0x01
	.zero		1


	//----- nvinfo : EIATTR_ANNOTATIONS
	.align		4
        /*00a4*/ 	.byte	0x04, 0x55
        /*00a6*/ 	.short	(.L_1361 - .L_1360)


	//   ....[0]....
.L_1360:
        /* <DEDUP_REMOVED lines=106> */


	//----- nvinfo : EIATTR_MERCURY_ISA_VERSION
	.align		4
.L_1361:
        /*0730*/ 	.byte	0x03, 0x5f
        /*0732*/ 	.short	0x0101


	//----- nvinfo : EIATTR_COOP_GROUP_MASK_REGIDS
	.align		4
        /*0734*/ 	.byte	0x04, 0x29
        /*0736*/ 	.short	(.L_1363 - .L_1362)


	//   ....[0]....
.L_1362:
        /*0738*/ 	.word	0xffffffff


	//   ....[1]....
        /*073c*/ 	.word	0xffffffff


	//   ....[2]....
        /*0740*/ 	.word	0xffffffff


	//   ....[3]....
        /*0744*/ 	.word	0xffffffff


	//   ....[4]....
        /*0748*/ 	.word	0xffffffff


	//   ....[5]....
        /*074c*/ 	.word	0xffffffff


	//   ....[6]....
        /*0750*/ 	.word	0xffffffff


	//   ....[7]....
        /*0754*/ 	.word	0xffffffff


	//   ....[8]....
        /*0758*/ 	.word	0xffffffff


	//   ....[9]....
        /*075c*/ 	.word	0xffffffff


	//   ....[10]....
        /*0760*/ 	.word	0xffffffff


	//   ....[11]....
        /*0764*/ 	.word	0xffffffff


	//----- nvinfo : EIATTR_COOP_GROUP_INSTR_OFFSETS
	.align		4
.L_1363:
        /*0768*/ 	.byte	0x04, 0x28
        /*076a*/ 	.short	(.L_1365 - .L_1364)


	//   ....[0]....
.L_1364:
        /*076c*/ 	.word	0x00001d60


	//   ....[1]....
        /*0770*/ 	.word	0x00001d80


	//   ....[2]....
        /*0774*/ 	.word	0x00001de0


	//   ....[3]....
        /*0778*/ 	.word	0x00001df0


	//   ....[4]....
        /*077c*/ 	.word	0x00002280


	//   ....[5]....
        /*0780*/ 	.word	0x000022c0


	//   ....[6]....
        /*0784*/ 	.word	0x000023c0


	//   ....[7]....
        /*0788*/ 	.word	0x000023f0


	//   ....[8]....
        /*078c*/ 	.word	0x00002520


	//   ....[9]....
        /*0790*/ 	.word	0x00002550


	//   ....[10]....
        /*0794*/ 	.word	0x00002600


	//   ....[11]....
        /*0798*/ 	.word	0x00002610


	//----- nvinfo : EIATTR_EXIT_INSTR_OFFSETS
	.align		4
.L_1365:
        /*079c*/ 	.byte	0x04, 0x1c
        /*079e*/ 	.short	(.L_1367 - .L_1366)


	//   ....[0]....
.L_1366:
        /*07a0*/ 	.word	0x00000060


	//   ....[1]....
        /*07a4*/ 	.word	0x00005ea0


	//----- nvinfo : EIATTR_MAX_THREADS
	.align		4
.L_1367:
        /*07a8*/ 	.byte	0x04, 0x05
        /*07aa*/ 	.short	(.L_1369 - .L_1368)
.L_1368:
        /*07ac*/ 	.word	0x00000140
        /*07b0*/ 	.word	0x00000001
        /*07b4*/ 	.word	0x00000001


	//----- nvinfo : EIATTR_CRS_STACK_SIZE
	.align		4
.L_1369:
        /*07b8*/ 	.byte	0x04, 0x1e
        /*07ba*/ 	.short	(.L_1371 - .L_1370)
.L_1370:
        /*07bc*/ 	.word	0x00000000


	//----- nvinfo : EIATTR_CBANK_PARAM_SIZE
	.align		4
.L_1371:
        /*07c0*/ 	.byte	0x03, 0x19
        /*07c2*/ 	.short	0x0048


	//----- nvinfo : EIATTR_PARAM_CBANK
	.align		4
        /*07c4*/ 	.byte	0x04, 0x0a
        /*07c6*/ 	.short	(.L_1373 - .L_1372)
	.align		4
.L_1372:
        /*07c8*/ 	.word	index@(.nv.constant0._ZN13group_norm_v214gn_cuda_kernelI13__nv_bfloat16Li320ELi3ELi16ELi20ELi4096ELb1ELi64ELi320ELi320ELi4ELb1ELi5ELb0ELb0ENS_16CompileConditionILi900EEEEEvPT_PKS4_S7_S7_flPfS8_Pj)
        /*07cc*/ 	.short	0x0210
        /*07ce*/ 	.short	0x0048


	//----- nvinfo : EIATTR_SW_WAR
	.align		4
.L_1373:
        /*07d0*/ 	.byte	0x04, 0x36
        /*07d2*/ 	.short	(.L_1375 - .L_1374)
.L_1374:
        /*07d4*/ 	.word	0x00000008
.L_1375:


//--------------------- .nv.info._ZN13group_norm_v214gn_cuda_kernelI13__nv_bfloat16Li320ELi3ELi16ELi20ELi4096ELb1ELi64ELi320ELi320ELi4ELb1ELi6ELb0ELb0ENS_16CompileConditionILi900EEEEEvPT_PKS4_S7_S7_flPfS8_Pj --------------------------
	.section	.nv.info._ZN13group_norm_v214gn_cuda_kernelI13__nv_bfloat16Li320ELi3ELi16ELi20ELi4096ELb1ELi64ELi320ELi320ELi4ELb1ELi6ELb0ELb0ENS_16CompileConditionILi900EEEEEvPT_PKS4_S7_S7_flPfS8_Pj,"",@"SHT_CUDA_INFO"
	.sectionflags	@""
	.align	4


	//----- nvinfo : EIATTR_CUDA_API_VERSION
	.align		4
        /*0000*/ 	.byte	0x04, 0x37
        /*0002*/ 	.short	(.L_1377 - .L_1376)
.L_1376:
        /*0004*/ 	.word	0x00000082


	//----- nvinfo : EIATTR_KPARAM_INFO
	.align		4
.L_1377:
        /*0008*/ 	.byte	0x04, 0x17
        /*000a*/ 	.short	(.L_1379 - .L_1378)
.L_1378:
        /*000c*/ 	.word	0x00000000
        /*0010*/ 	.short	0x0008
        /*0012*/ 	.short	0x0040
        /*0014*/ 	.byte	0x00, 0xf0, 0x21, 0x00


	//----- nvinfo : EIATTR_KPARAM_INFO
	.align		4
.L_1379:
        /*0018*/ 	.byte	0x04, 0x17
        /*001a*/ 	.short	(.L_1381 - .L_1380)
.L_1380:
        /*001c*/ 	.word	0x00000000
        /*0020*/ 	.short	0x0007
        /*0022*/ 	.short	0x0038
        /*0024*/ 	.byte	0x00, 0xf0, 0x21, 0x00


	//----- nvinfo : EIATTR_KPARAM_INFO
	.align		4
.L_1381:
        /*0028*/ 	.byte	0x04, 0x17
        /*002a*/ 	.short	(.L_1383 - .L_1382)
.L_1382:
        /*002c*/ 	.word	0x00000000
        /*0030*/ 	.short	0x0006
        /*0032*/ 	.short	0x0030
        /*0034*/ 	.byte	0x00, 0xf0, 0x21, 0x00


	//----- nvinfo : EIATTR_KPARAM_INFO
	.align		4
.L_1383:
        /*0038*/ 	.byte	0x04, 0x17
        /*003a*/ 	.short	(.L_1385 - .L_1384)
.L_1384:
        /*003c*/ 	.word	0x00000000
        /*0040*/ 	.short	0x0005
        /*0042*/ 	.short	0x0028
        /*0044*/ 	.byte	0x00, 0xf0, 0x21, 0x00


	//----- nvinfo : EIATTR_KPARAM_INFO
	.align		4
.L_1385:
        /*0048*/ 	.byte	0x04, 0x17
        /*004a*/ 	.short	(.L_1387 - .L_1386)
.L_1386:
        /*004c*/ 	.word	0x00000000
        /*0050*/ 	.short	0x0004
        /*0052*/ 	.short	0x0020
        /*0054*/ 	.byte	0x00, 0xf0, 0x11, 0x00


	//----- nvinfo : EIATTR_KPARAM_INFO
	.align		4
.L_1387:
        /*0058*/ 	.byte	0x04, 0x17
        /*005a*/ 	.short	(.L_1389 - .L_1388)
.L_1388:
        /*005c*/ 	.word	0x00000000
        /*0060*/ 	.short	0x0003
        /*0062*/ 	.short	0x0018
        /*0064*/ 	.byte	0x00, 0xf0, 0x21, 0x00


	//----- nvinfo : EIATTR_KPARAM_INFO
	.align		4
.L_1389:
        /*0068*/ 	.byte	0x04, 0x17
        /*006a*/ 	.short	(.L_1391 - .L_1390)
.L_1390:
        /*006c*/ 	.word	0x00000000
        /*0070*/ 	.short	0x0002
        /*0072*/ 	.short	0x0010
        /*0074*/ 	.byte	0x00, 0xf0, 0x21, 0x00


	//----- nvinfo : EIATTR_KPARAM_INFO
	.align		4
.L_1391:
        /*0078*/ 	.byte	0x04, 0x17
        /*007a*/ 	.short	(.L_1393 - .L_1392)
.L_1392:
        /*007c*/ 	.word	0x00000000
        /*0080*/ 	.short	0x0001
        /*0082*/ 	.short	0x0008
        /*0084*/ 	.byte	0x00, 0xf0, 0x21, 0x00


	//----- nvinfo : EIATTR_KPARAM_INFO
	.align		4
.L_1393:
        /*0088*/ 	.byte	0x04, 0x17
        /*008a*/ 	.short	(.L_1395 - .L_1394)
.L_1394:
        /*008c*/ 	.word	0x00000000
        /*0090*/ 	.short	0x0000
        /*0092*/ 	.short	0x0000
        /*0094*/ 	.byte	0x00, 0xf0, 0x21, 0x00


	//----- nvinfo : EIATTR_SPARSE_MMA_MASK
	.align		4
.L_1395:
        /*0098*/ 	.byte	0x03, 0x50
        /*009a*/ 	.short	0x0000


	//----- nvinfo : EIATTR_MAXREG_COUNT
	.align		4
        /*009c*/ 	.byte	0x03, 0x1b
        /*009e*/ 	.short	0x0040


	//----- nvinfo : EIATTR_NUM_BARRIERS
	.align		4
        /*00a0*/ 	.byte	0x02, 0x4c
        /*00a2*/ 	.byte	0x01
	.zero		1


	//----- nvinfo : EIATTR_ANNOTATIONS
	.align		4
        /*00a4*/ 	.byte	0x04, 0x55
        /*00a6*/ 	.short	(.L_1397 - .L_1396)


	//   ....[0]....
.L_1396:
        /* <DEDUP_REMOVED lines=106> */


	//----- nvinfo : EIATTR_MERCURY_ISA_VERSION
	.align		4
.L_1397:
        /*0730*/ 	.byte	0x03, 0x5f
        /*0732*/ 	.short	0x0101


	//----- nvinfo : EIATTR_COOP_GROUP_MASK_REGIDS
	.align		4
        /*0734*/ 	.byte	0x04, 0x29
        /*0736*/ 	.short	(.L_1399 - .L_1398)


	//   ....[0]....
.L_1398:
        /*0738*/ 	.word	0xffffffff


	//   ....[1]....
        /*073c*/ 	.word	0xffffffff


	//   ....[2]....
        /*0740*/ 	.word	0xffffffff


	//   ....[3]....
        /*0744*/ 	.word	0xffffffff


	//   ....[4]....
        /*0748*/ 	.word	0xffffffff


	//   ....[5]....
        /*074c*/ 	.word	0xffffffff


	//   ....[6]....
        /*0750*/ 	.word	0xffffffff


	//   ....[7]....
        /*0754*/ 	.word	0xffffffff


	//   ....[8]....
        /*0758*/ 	.word	0xffffffff


	//   ....[9]....
        /*075c*/ 	.word	0xffffffff


	//   ....[10]....
        /*0760*/ 	.word	0xffffffff


	//   ....[11]....
        /*0764*/ 	.word	0xffffffff


	//----- nvinfo : EIATTR_COOP_GROUP_INSTR_OFFSETS
	.align		4
.L_1399:
        /*0768*/ 	.byte	0x04, 0x28
        /*076a*/ 	.short	(.L_1401 - .L_1400)


	//   ....[0]....
.L_1400:
        /*076c*/ 	.word	0x00001d60


	//   ....[1]....
        /*0770*/ 	.word	0x00001d80


	//   ....[2]....
        /*0774*/ 	.word	0x00001de0


	//   ....[3]....
        /*0778*/ 	.word	0x00001df0


	//   ....[4]....
        /*077c*/ 	.word	0x00002280


	//   ....[5]....
        /*0780*/ 	.word	0x000022c0


	//   ....[6]....
        /*0784*/ 	.word	0x000023c0


	//   ....[7]....
        /*0788*/ 	.word	0x000023f0


	//   ....[8]....
        /*078c*/ 	.word	0x00002520


	//   ....[9]....
        /*0790*/ 	.word	0x00002550


	//   ....[10]....
        /*0794*/ 	.word	0x00002600


	//   ....[11]....
        /*0798*/ 	.word	0x00002610


	//----- nvinfo : EIATTR_EXIT_INSTR_OFFSETS
	.align		4
.L_1401:
        /*079c*/ 	.byte	0x04, 0x1c
        /*079e*/ 	.short	(.L_1403 - .L_1402)


	//   ....[0]....
.L_1402:
        /*07a0*/ 	.word	0x00000060


	//   ....[1]....
        /*07a4*/ 	.word	0x00005ea0


	//----- nvinfo : EIATTR_MAX_THREADS
	.align		4
.L_1403:
        /*07a8*/ 	.byte	0x04, 0x05
        /*07aa*/ 	.short	(.L_1405 - .L_1404)
.L_1404:
        /*07ac*/ 	.word	0x00000140
        /*07b0*/ 	.word	0x00000001
        /*07b4*/ 	.word	0x00000001


	//----- nvinfo : EIATTR_CRS_STACK_SIZE
	.align		4
.L_1405:
        /*07b8*/ 	.byte	0x04, 0x1e
        /*07ba*/ 	.short	(.L_1407 - .L_1406)
.L_1406:
        /*07bc*/ 	.word	0x00000000


	//----- nvinfo : EIATTR_CBANK_PARAM_SIZE
	.align		4
.L_1407:
        /*07c0*/ 	.byte	0x03, 0x19
        /*07c2*/ 	.short	0x0048


	//----- nvinfo : EIATTR_PARAM_CBANK
	.align		4
        /*07c4*/ 	.byte	0x04, 0x0a
        /*07c6*/ 	.short	(.L_1409 - .L_1408)
	.align		4
.L_1408:
        /*07c8*/ 	.word	index@(.nv.constant0._ZN13group_norm_v214gn_cuda_kernelI13__nv_bfloat16Li320ELi3ELi16ELi20ELi4096ELb1ELi64ELi320ELi320ELi4ELb1ELi6ELb0ELb0ENS_16CompileConditionILi900EEEEEvPT_PKS4_S7_S7_flPfS8_Pj)
        /*07cc*/ 	.short	0x0210
        /*07ce*/ 	.short	0x0048


	//----- nvinfo : EIATTR_SW_WAR
	.align		4
.L_1409:
        /*07d0*/ 	.byte	0x04, 0x36
        /*07d2*/ 	.short	(.L_1411 - .L_1410)
.L_1410:
        /*07d4*/ 	.word	0x00000008
.L_1411:


//--------------------- .nv.info._ZN13group_norm_v218gn_bwd_cuda_kernelI6__halfLi320ELi3ELi32ELi10ELi4096ELb0ELb1ELi16ELi320ELi320ELi4ELb1ELi1ELb0ELb0ELNS_15WgradSyncMethodE3ENS_16CompileConditionILi900EEEEEvPT_S6_S6_PKS5_S8_S8_S8_PKfflPfPj --------------------------
	.section	.nv.info._ZN13group_norm_v218gn_bwd_cuda_kernelI6__halfLi320ELi3ELi32ELi10ELi4096ELb0ELb1ELi16ELi320ELi320ELi4ELb1ELi1ELb0ELb0ELNS_15WgradSyncMethodE3ENS_16CompileConditionILi900EEEEEvPT_S6_S6_PKS5_S8_S8_S8_PKfflPfPj,"",@"SHT_CUDA_INFO"
	.sectionflags	@""
	.align	4


	//----- nvinfo : EIATTR_CUDA_API_VERSION
	.align		4
        /*0000*/ 	.byte	0x04, 0x37
        /*0002*/ 	.short	(.L_1413 - .L_1412)
.L_1412:
        /*0004*/ 	.word	0x00000082


	//----- nvinfo : EIATTR_KPARAM_INFO
	.align		4
.L_1413:
        /*0008*/ 	.byte	0x04, 0x17
        /*000a*/ 	.short	(.L_1415 - .L_1414)
.L_1414:
        /*000c*/ 	.word	0x00000000
        /*0010*/ 	.short	0x000b
        /*0012*/ 	.short	0x0058
        /*0014*/ 	.byte	0x00, 0xf0, 0x21, 0x00


	//----- nvinfo : EIATTR_KPARAM_INFO
	.align		4
.L_1415:
        /*0018*/ 	.byte	0x04, 0x17
        /*001a*/ 	.short	(.L_1417 - .L_1416)
.L_1416:
        /*001c*/ 	.word	0x00000000
        /*0020*/ 	.short	0x000a
        /*0022*/ 	.short	0x0050
        /*0024*/ 	.byte	0x00, 0xf0, 0x21, 0x00


	//----- nvinfo : EIATTR_KPARAM_INFO
	.align		4
.L_1417:
        /*0028*/ 	.byte	0x04, 0x17
        /*002a*/ 	.short	(.L_1419 - .L_1418)
.L_1418:
        /*002c*/ 	.word	0x00000000
        /*0030*/ 	.short	0x0009
        /*0032*/ 	.short	0x0048
        /*0034*/ 	.byte	0x00, 0xf0, 0x21, 0x00


	//----- nvinfo : EIATTR_KPARAM_INFO
	.align		4
.L_1419:
        /*0038*/ 	.byte	0x04, 0x17
        /*003a*/ 	.short	(.L_1421 - .L_1420)
.L_1420:
        /*003c*/ 	.word	0x00000000
        /*0040*/ 	.short	0x0008
        /*0042*/ 	.short	0x0040
        /*0044*/ 	.byte	0x00, 0xf0, 0x11, 0x00


	//----- nvinfo : EIATTR_KPARAM_INFO
	.align		4
.L_1421:
        /*0048*/ 	.byte	0x04, 0x17
        /*004a*/ 	.short	(.L_1423 - .L_1422)
.L_1422:
        /*004c*/ 	.word	0x00000000
        /*0050*/ 	.short	0x0007
        /*0052*/ 	.short	0x0038
        /*0054*/ 	.byte	0x00, 0xf0, 0x21, 0x00


	//----- nvinfo : EIATTR_KPARAM_INFO
	.align		4
.L_1423:
        /*0058*/ 	.byte	0x04, 0x17
        /*005a*/ 	.short	(.L_1425 - .L_1424)
.L_1424:
        /*005c*/ 	.word	0x00000000
        /*0060*/ 	.short	0x0006
        /*0062*/ 	.short	0x0030
        /*0064*/ 	.byte	0x00, 0xf0, 0x21, 0x00


	//----- nvinfo : EIATTR_KPARAM_INFO
	.align		4
.L_1425:
        /*0068*/ 	.byte	0x04, 0x17
        /*006a*/ 	.short	(.L_1427 - .L_1426)
.L_1426:
        /*006c*/ 	.word	0x00000000
        /*0070*/ 	.short	0x0005
        /*0072*/ 	.short	0x0028
        /*0074*/ 	.byte	0x00, 0xf0, 0x21, 0x00


	//----- nvinfo : EIATTR_KPARAM_INFO
	.align		4
.L_1427:
        /*0078*/ 	.byte	0x04, 0x17
        /*007a*/ 	.short	(.L_1429 - .L_1428)
.L_1428:
        /*007c*/ 	.word	0x00000000
        /*0080*/ 	.short	0x0004
        /*0082*/ 	.short	0x0020
        /*0084*/ 	.byte	0x00, 0xf0, 0x21, 0x00


	//----- nvinfo : EIATTR_KPARAM_INFO
	.align		4
.L_1429:
        /*0088*/ 	.byte	0x04, 0x17
        /*008a*/ 	.short	(.L_1431 - .L_1430)
.L_1430:
        /*008c*/ 	.word	0x00000000
        /*0090*/ 	.short	0x0003
        /*0092*/ 	.short	0x0018
        /*0094*/ 	.byte	0x00, 0xf0, 0x21, 0x00


	//----- nvinfo : EIATTR_KPARAM_INFO
	.align		4
.L_1431:
        /*0098*/ 	.byte	0x04, 0x17
        /*009a*/ 	.short	(.L_1433 - .L_1432)
.L_1432:
        /*009c*/ 	.word	0x00000000
        /*00a0*/ 	.short	0x0002
        /*00a2*/ 	.short	0x0010
        /*00a4*/ 	.byte	0x00, 0xf0, 0x21, 0x00


	//----- nvinfo : EIATTR_KPARAM_INFO
	.align		4
.L_1433:
        /*00a8*/ 	.byte	0x04, 0x17
        /*00aa*/ 	.short	(.L_1435 - .L_1434)
.L_1434:
        /*00ac*/ 	.word	0x00000000
        /*00b0*/ 	.short	0x0001
        /*00b2*/ 	.short	0x0008
        /*00b4*/ 	.byte	0x00, 0xf0, 0x21, 0x00


	//----- nvinfo : EIATTR_KPARAM_INFO
	.align		4
.L_1435:
        /*00b8*/ 	.byte	0x04, 0x17
        /*00ba*/ 	.short	(.L_1437 - .L_1436)
.L_1436:
        /*00bc*/ 	.word	0x00000000
        /*00c0*/ 	.short	0x0000
        /*00c2*/ 	.short	0x0000
        /*00c4*/ 	.byte	0x00, 0xf0, 0x21, 0x00


	//----- nvinfo : EIATTR_SPARSE_MMA_MASK
	.align		4
.L_1437:
        /*00c8*/ 	.byte	0x03, 0x50
        /*00ca*/ 	.short	0x0000


	//----- nvinfo : EIATTR_MAXREG_COUNT
	.align		4
        /*00cc*/ 	.byte	0x03, 0x1b
        /*00ce*/ 	.short	0x0040


	//----- nvinfo : EIATTR_NUM_BARRIERS
	.align		4
        /*00d0*/ 	.byte	0x02, 0x4c
        /*00d2*/ 	.byte	0x01
	.zero		1


	//----- nvinfo : EIATTR_ANNOTATIONS
	.align		4
        /*00d4*/ 	.byte	0x04, 0x55
        /*00d6*/ 	.short	(.L_1439 - .L_1438)


	//   ....[0]....
.L_1438:
        /* <DEDUP_REMOVED lines=16> */


	//----- nvinfo : EIATTR_MERCURY_ISA_VERSION
	.align		4
.L_1439:
        /*01c8*/ 	.byte	0x03, 0x5f
        /*01ca*/ 	.short	0x0101


	//----- nvinfo : EIATTR_COOP_GROUP_MASK_REGIDS
	.align		4
        /*01cc*/ 	.byte	0x04, 0x29
        /*01ce*/ 	.short	(.L_1441 - .L_1440)


	//   ....[0]....
.L_1440:
        /*01d0*/ 	.word	0xffffffff


	//   ....[1]....
        /*01d4*/ 	.word	0xffffffff


	//   ....[2]....
        /*01d8*/ 	.word	0xffffffff


	//   ....[3]....
        /*01dc*/ 	.word	0xffffffff


	//   ....[4]....
        /*01e0*/ 	.word	0xffffffff


	//   ....[5]....
        /*01e4*/ 	.word	0xffffffff


	//   ....[6]....
        /*01e8*/ 	.word	0xffffffff


	//   ....[7]....
        /*01ec*/ 	.word	0xffffffff


	//   ....[8]....
        /*01f0*/ 	.word	0xffffffff


	//   ....[9]....
        /*01f4*/ 	.word	0xffffffff


	//   ....[10]....
        /*01f8*/ 	.word	0x05000009


	//   ....[11]....
        /*01fc*/ 	.word	0x05000008


	//   ....[12]....
        /*0200*/ 	.word	0x0500000a


	//   ....[13]....
        /*0204*/ 	.word	0x0500000b


	//   ....[14]....
        /*0208*/ 	.word	0x0500000d


	//   ....[15]....
        /*020c*/ 	.word	0x0500000c


	//   ....[16]....
        /*0210*/ 	.word	0x0500000e


	//   ....[17]....
        /*0214*/ 	.word	0x05000003


	//   ....[18]....
        /*0218*/ 	.word	0x0500000d


	//   ....[19]....
        /*021c*/ 	.word	0x0500000c


	//   ....[20]....
        /*0220*/ 	.word	0x0500000e


	//   ....[21]....
        /*0224*/ 	.word	0x0500000f


	//   ....[22]....
        /*0228*/ 	.word	0x05000011


	//   ....[23]....
        /*022c*/ 	.word	0x05000010


	//   ....[24]....
        /*0230*/ 	.word	0x05000014


	//   ....[25]....
        /*0234*/ 	.word	0x05000003


	//   ....[26]....
        /*0238*/ 	.word	0x0500000d


	//   ....[27]....
        /*023c*/ 	.word	0x0500000c


	//   ....[28]....
        /*0240*/ 	.word	0x0500000e


	//   ....[29]....
        /*0244*/ 	.word	0x0500000f


	//   ....[30]....
        /*0248*/ 	.word	0x05000011


	//   ....[31]....
        /*024c*/ 	.word	0x05000010


	//   ....[32]....
        /*0250*/ 	.word	0x05000014


	//   ....[33]....
        /*0254*/ 	.word	0x05000003


	//   ....[34]....
        /*0258*/ 	.word	0x05000005


	//   ....[35]....
        /*025c*/ 	.word	0x05000012


	//   ....[36]....
        /*0260*/ 	.word	0x0500000f


	//   ....[37]....
        /*0264*/ 	.word	0x05000004


	//   ....[38]....
        /*0268*/ 	.word	0x05000011


	//   ....[39]....
        /*026c*/ 	.word	0x0500001a


	//   ....[40]....
        /*0270*/ 	.word	0x05000019


	//   ....[41]....
        /*0274*/ 	.word	0x05000012


	//   ....[42]....
        /*0278*/ 	.word	0x05000007


	//   ....[43]....
        /*027c*/ 	.word	0x0500000f


	//   ....[44]....
        /*0280*/ 	.word	0x05000018


	//   ....[45]....
        /*0284*/ 	.word	0x0500000b


	//   ....[46]....
        /*0288*/ 	.word	0x0500000c


	//   ....[47]....
        /*028c*/ 	.word	0x0500000a


	//   ....[48]....
        /*0290*/ 	.word	0x05000006


	//   ....[49]....
        /*0294*/ 	.word	0x05000012


	//   ....[50]....
        /*0298*/ 	.word	0x05000005


	//   ....[51]....
        /*029c*/ 	.word	0x05000017


	//   ....[52]....
        /*02a0*/ 	.word	0x05000008


	//   ....[53]....
        /*02a4*/ 	.word	0x05000007


	//   ....[54]....
        /*02a8*/ 	.word	0x0500000c


	//   ....[55]....
        /*02ac*/ 	.word	0x0500000b


	//   ....[56]....
        /*02b0*/ 	.word	0x05000009


	//   ....[57]....
        /*02b4*/ 	.word	0x05000006


	//   ....[58]....
        /*02b8*/ 	.word	0x05000014


	//   ....[59]....
        /*02bc*/ 	.word	0x05000013


	//   ....[60]....
        /*02c0*/ 	.word	0x0500001c


	//   ....[61]....
        /*02c4*/ 	.word	0x0500001d


	//   ....[62]....
        /*02c8*/ 	.word	0x0500001f


	//   ....[63]....
        /*02cc*/ 	.word	0x05000017


	//   ....[64]....
        /*02d0*/ 	.word	0x05000015


	//   ....[65]....
        /*02d4*/ 	.word	0x05000012


	//   ....[66]....
        /*02d8*/ 	.word	0x0500000e


	//   ....[67]....
        /*02dc*/ 	.word	0x0500000e


	//   ....[68]....
        /*02e0*/ 	.word	0x0500000e


	//   ....[69]....
        /*02e4*/ 	.word	0x0500000e


	//   ....[70]....
        /*02e8*/ 	.word	0x0500000e


	//   ....[71]....
        /*02ec*/ 	.word	0x0500000e


	//   ....[72]....
        /*02f0*/ 	.word	0x0500000e


	//   ....[73]....
        /*02f4*/ 	.word	0x0500000e


	//   ....[74]....
        /*02f8*/ 	.word	0x0500000e


	//   ....[75]....
        /*02fc*/ 	.word	0x0500000e


	//   ....[76]....
        /*0300*/ 	.word	0x0500000e


	//   ....[77]....
        /*0304*/ 	.word	0x0500000e


	//   ....[78]....
        /*0308*/ 	.word	0x0500000e


	//   ....[79]....
        /*030c*/ 	.word	0x0500000e


	//   ....[80]....
        /*0310*/ 	.word	0x0500000e


	//   ....[81]....
        /*0314*/ 	.word	0x0500000e


	//   ....[82]....
        /*0318*/ 	.word	0x0500000e


	//   ....[83]....
        /*031c*/ 	.word	0x0500000e


	//   ....[84]....
        /*0320*/ 	.word	0x0500000e


	//   ....[85]....
        /*0324*/ 	.word	0x0500000e


	//   ....[86]....
        /*0328*/ 	.word	0x0500000e


	//   ....[87]....
        /*032c*/ 	.word	0x0500000e


	//   ....[88]....
        /*0330*/ 	.word	0x0500000e


	//   ....[89]....
        /*0334*/ 	.word	0x0500000e


	//   ....[90]....
        /*0338*/ 	.word	0x0500000e


	//   ....[91]....
        /*033c*/ 	.word	0x0500000e


	//   ....[92]....
        /*0340*/ 	.word	0x0500000e


	//   ....[93]....
        /*0344*/ 	.word	0x0500000e


	//   ....[94]....
        /*0348*/ 	.word	0x0500000e


	//   ....[95]....
        /*034c*/ 	.word	0x0500000e


	//   ....[96]....
        /*0350*/ 	.word	0x0500000e


	//   ....[97]....
        /*0354*/ 	.word	0x0500000e


	//   ....[98]....
        /*0358*/ 	.word	0x0500000e


	//   ....[99]....
        /*035c*/ 	.word	0x0500000e


	//   ....[100]....
        /*0360*/ 	.word	0x0500000e


	//   ....[101]....
        /*0364*/ 	.word	0x0500000e


	//   ....[102]....
        /*0368*/ 	.word	0x0500000e


	//   ....[103]....
        /*036c*/ 	.word	0x0500000e


	//   ....[104]....
        /*0370*/ 	.word	0x0500000e


	//   ....[105]....
        /*0374*/ 	.word	0x0500000e


	//   ....[106]....
        /*0378*/ 	.word	0x0500000e


	//   ....[107]....
        /*037c*/ 	.word	0x0500000e


	//   ....[108]....
        /*0380*/ 	.word	0x0500000e


	//   ....[109]....
        /*0384*/ 	.word	0x0500000e


	//   ....[110]....
        /*0388*/ 	.word	0x0500000e


	//   ....[111]....
        /*038c*/ 	.word	0x0500000e


	//   ....[112]....
        /*0390*/ 	.word	0x0500000e


	//   ....[113]....
        /*0394*/ 	.word	0x0500000e


	//   ....[114]....
        /*0398*/ 	.word	0x0500000e


	//   ....[115]....
        /*039c*/ 	.word	0x0500000e


	//   ....[116]....
        /*03a0*/ 	.word	0x0500000e


	//   ....[117]....
        /*03a4*/ 	.word	0x0500000e


	//   ....[118]....
        /*03a8*/ 	.word	0x0500000e


	//   ....[119]....
        /*03ac*/ 	.word	0x0500000e


	//   ....[120]....
        /*03b0*/ 	.word	0x0500000e


	//   ....[121]....
        /*03b4*/ 	.word	0x0500000e


	//----- nvinfo : EIATTR_COOP_GROUP_INSTR_OFFSETS
	.align		4
.L_1441:
        /*03b8*/ 	.byte	0x04, 0x28
        /*03ba*/ 	.short	(.L_1443 - .L_1442)


	//   ....[0]....
.L_1442:
        /*03bc*/ 	.word	0x00001c20


	//   ....[1]....
        /*03c0*/ 	.word	0x00001c50


	//   ....[2]....
        /*03c4*/ 	.word	0x00001c80


	//   ....[3]....
        /*03c8*/ 	.word	0x00001c90


	//   ....[4]....
        /*03cc*/ 	.word	0x00002be0


	//   ....[5]....
        /*03d0*/ 	.word	0x00002c20


	//   ....[6]....
        /*03d4*/ 	.word	0x00002c50


	//   ....[7]....
        /*03d8*/ 	.word	0x00002c70


	//   ....[8]....
        /*03dc*/ 	.word	0x00002c90


	//   ....[9]....
        /*03e0*/ 	.word	0x00002cb0


	//   ....[10]....
        /*03e4*/ 	.word	0x000044b0


	//   ....[11]....
        /*03e8*/ 	.word	0x000044e0


	//   ....[12]....
        /*03ec*/ 	.word	0x00004520


	//   ....[13]....
        /*03f0*/ 	.word	0x00004540


	//   ....[14]....
        /*03f4*/ 	.word	0x00004570


	//   ....[15]....
        /*03f8*/ 	.word	0x00004580


	//   ....[16]....
        /*03fc*/ 	.word	0x000045b0


	//   ....[17]....
        /*0400*/ 	.word	0x000045c0


	//   ....[18]....
        /*0404*/ 	.word	0x000047a0


	//   ....[19]....
        /*0408*/ 	.word	0x000047d0


	//   ....[20]....
        /*040c*/ 	.word	0x00004810


	//   ....[21]....
        /*0410*/ 	.word	0x00004830


	//   ....[22]....
        /*0414*/ 	.word	0x00004860


	//   ....[23]....
        /*0418*/ 	.word	0x00004870


	//   ....[24]....
        /*041c*/ 	.word	0x000048a0


	//   ....[25]....
        /*0420*/ 	.word	0x000048b0


	//   ....[26]....
        /*0424*/ 	.word	0x00004a30


	//   ....[27]....
        /*0428*/ 	.word	0x00004a60


	//   ....[28]....
        /*042c*/ 	.word	0x00004aa0


	//   ....[29]....
        /*0430*/ 	.word	0x00004ac0


	//   ....[30]....
        /*0434*/ 	.word	0x00004af0


	//   ....[31]....
        /*0438*/ 	.word	0x00004b00


	//   ....[32]....
        /*043c*/ 	.word	0x00004b30


	//   ....[33]....
        /*0440*/ 	.word	0x00004b40


	//   ....[34]....
        /*0444*/ 	.word	0x00004d10


	//   ....[35]....
        /*0448*/ 	.word	0x00004e50


	//   ....[36]....
        /*044c*/ 	.word	0x00004eb0


	//   ....[37]....
        /*0450*/ 	.word	0x00004f30


	//   ....[38]....
        /*0454*/ 	.word	0x00004f70


	//   ....[39]....
        /*0458*/ 	.word	0x00004fb0


	//   ....[40]....
        /*045c*/ 	.word	0x00004fd0


	//   ....[41]....
        /*0460*/ 	.word	0x00005000


	//   ....[42]....
        /*0464*/ 	.word	0x00005010


	//   ....[43]....
        /*0468*/ 	.word	0x00005060


	//   ....[44]....
        /*046c*/ 	.word	0x000050c0


	//   ....[45]....
        /*0470*/ 	.word	0x00005100


	//   ....[46]....
        /*0474*/ 	.word	0x00005130


	//   ....[47]....
        /*0478*/ 	.word	0x00005160


	//   ....[48]....
        /*047c*/ 	.word	0x00005170


	//   ....[49]....
        /*0480*/ 	.word	0x000051a0


	//   ....[50]....
        /*0484*/ 	.word	0x000051d0


	//   ....[51]....
        /*0488*/ 	.word	0x00005230


	//   ....[52]....
        /*048c*/ 	.word	0x00005260


	//   ....[53]....
        /*0490*/ 	.word	0x00005290


	//   ....[54]....
        /*0494*/ 	.word	0x000052b0


	//   ....[55]....
        /*0498*/ 	.word	0x000052c0


	//   ....[56]....
        /*049c*/ 	.word	0x000052e0


	//   ....[57]....
        /*04a0*/ 	.word	0x00005300


	//   ....[58]....
        /*04a4*/ 	.word	0x00005360


	//   ....[59]....
        /*04a8*/ 	.word	0x00005380


	//   ....[60]....
        /*04ac*/ 	.word	0x000053b0


	//   ....[61]....
        /*04b0*/ 	.word	0x000053d0


	//   ....[62]....
        /*04b4*/ 	.word	0x00005400


	//   ....[63]....
        /*04b8*/ 	.word	0x00005420


	//   ....[64]....
        /*04bc*/ 	.word	0x00005550


	//   ....[65]....
        /*04c0*/ 	.word	0x000055a0


	//   ....[66]....
        /*04c4*/ 	.word	0x00005750


	//   ....[67]....
        /*04c8*/ 	.word	0x000057a0


	//   ....[68]....
        /*04cc*/ 	.word	0x00005810


	//   ....[69]....
        /*04d0*/ 	.word	0x00005870


	//   ....[70]....
        /*04d4*/ 	.word	0x000058e0


	//   ....[71]....
        /*04d8*/ 	.word	0x00005940


	//   ....[72]....
        /*04dc*/ 	.word	0x000059b0


	//   ....[73]....
        /*04e0*/ 	.word	0x00005a10


	//   ....[74]....
        /*04e4*/ 	.word	0x00005ab0


	//   ....[75]....
        /*04e8*/ 	.word	0x00005b40


	//   ....[76]....
        /*04ec*/ 	.word	0x00005bb0


	//   ....[77]....
        /*04f0*/ 	.word	0x00005c10


	//   ....[78]....
        /*04f4*/ 	.word	0x00005c80


	//   ....[79]....
        /*04f8*/ 	.word	0x00005ce0


	//   ....[80]....
        /*04fc*/ 	.word	0x00005d50


	//   ....[81]....
        /*0500*/ 	.word	0x00005db0


	//   ....[82]....
        /*0504*/ 	.word	0x00005e50


	//   ....[83]....
        /*0508*/ 	.word	0x00005ee0


	//   ....[84]....
        /*050c*/ 	.word	0x00005f50


	//   ....[85]....
        /*0510*/ 	.word	0x00005fb0


	//   ....[86]....
        /*0514*/ 	.word	0x00006020


	//   ....[87]....
        /*0518*/ 	.word	0x00006080


	//   ....[88]....
        /*051c*/ 	.word	0x000060f0


	//   ....[89]....
        /*0520*/ 	.word	0x00006150


	//   ....[90]....
        /*0524*/ 	.word	0x000061f0


	//   ....[91]....
        /*0528*/ 	.word	0x000062c0


	//   ....[92]....
        /*052c*/ 	.word	0x000063c0


	//   ....[93]....
        /*0530*/ 	.word	0x00006410


	//   ....[94]....
        /*0534*/ 	.word	0x000064c0


	//   ....[95]....
        /*0538*/ 	.word	0x00006510


	//   ....[96]....
        /*053c*/ 	.word	0x00006580


	//   ....[97]....
        /*0540*/ 	.word	0x000065d0


	//   ....[98]....
        /*0544*/ 	.word	0x00006640


	//   ....[99]....
        /*0548*/ 	.word	0x000066a0


	//   ....[100]....
        /*054c*/ 	.word	0x00006710


	//   ....[101]....
        /*0550*/ 	.word	0x00006770


	//   ....[102]....
        /*0554*/ 	.word	0x00006810


	//   ....[103]....
        /*0558*/ 	.word	0x00006880


	//   ....[104]....
        /*055c*/ 	.word	0x00006930


	//   ....[105]....
        /*0560*/ 	.word	0x000069a0


	//   ....[106]....
        /*0564*/ 	.word	0x00006a10


	//   ....[107]....
        /*0568*/ 	.word	0x00006a70


	//   ....[108]....
        /*056c*/ 	.word	0x00006ae0


	//   ....[109]....
        /*0570*/ 	.word	0x00006b40


	//   ....[110]....
        /*0574*/ 	.word	0x00006be0


	//   ....[111]....
        /*0578*/ 	.word	0x00006c60


	//   ....[112]....
        /*057c*/ 	.word	0x00006ce0


	//   ....[113]....
        /*0580*/ 	.word	0x00006d90


	//   ....[114]....
        /*0584*/ 	.word	0x00006e30


	//   ....[115]....
        /*0588*/ 	.word	0x00006ea0


	//   ....[116]....
        /*058c*/ 	.word	0x00006f10


	//   ....[117]....
        /*0590*/ 	.word	0x00006f80


	//   ....[118]....
        /*0594*/ 	.word	0x00007010


	//   ....[119]....
        /*0598*/ 	.word	0x000070c0


	//   ....[120]....
        /*059c*/ 	.word	0x000071a0


	//   ....[121]....
        /*05a0*/ 	.word	0x00007250


	//----- nvinfo : EIATTR_EXIT_INSTR_OFFSETS
	.align		4
.L_1443:
        /*05a4*/ 	.byte	0x04, 0x1c
        /*05a6*/ 	.short	(.L_1445 - .L_1444)


	//   ....[0]....
.L_1444:
        /*05a8*/ 	.word	0x000034a0


	//   ....[1]....
        /*05ac*/ 	.word	0x000056f0


	//----- nvinfo : EIATTR_MAX_THREADS
	.align		4
.L_1445:
        /*05b0*/ 	.byte	0x04, 0x05
        /*05b2*/ 	.short	(.L_1447 - .L_1446)
.L_1446:
        /*05b4*/ 	.word	0x00000140
        /*05b8*/ 	.word	0x00000001
        /*05bc*/ 	.word	0x00000001


	//----- nvinfo : EIATTR_CRS_STACK_SIZE
	.align		4
.L_1447:
        /*05c0*/ 	.byte	0x04, 0x1e
        /*05c2*/ 	.short	(.L_1449 - .L_1448)
.L_1448:
        /*05c4*/ 	.word	0x00000000


	//----- nvinfo : EIATTR_CBANK_PARAM_SIZE
	.align		4
.L_1449:
        /*05c8*/ 	.byte	0x03, 0x19
        /*05ca*/ 	.short	0x0060


	//----- nvinfo : EIATTR_PARAM_CBANK
	.align		4
        /*05cc*/ 	.byte	0x04, 0x0a
        /*05ce*/ 	.short	(.L_1451 - .L_1450)
	.align		4
.L_1450:
        /*05d0*/ 	.word	index@(.nv.constant0._ZN13group_norm_v218gn_bwd_cuda_kernelI6__halfLi320ELi3ELi32ELi10ELi4096ELb0ELb1ELi16ELi320ELi320ELi4ELb1ELi1ELb0ELb0ELNS_15WgradSyncMethodE3ENS_16CompileConditionILi900EEEEEvPT_S6_S6_PKS5_S8_S8_S8_PKfflPfPj)
        /*05d4*/ 	.short	0x0210
        /*05d6*/ 	.short	0x0060


	//----- nvinfo : EIATTR_SW_WAR
	.align		4
.L_1451:
        /*05d8*/ 	.byte	0x04, 0x36
        /*05da*/ 	.short	(.L_1453 - .L_1452)
.L_1452:
        /*05dc*/ 	.word	0x00000008
.L_1453:


//--------------------- .nv.info._ZN13group_norm_v218gn_bwd_cuda_kernelI6__halfLi320ELi1ELi32ELi10ELi4096ELb0ELb1ELi32ELi320ELi320ELi4ELb1ELi1ELb0ELb0ELNS_15WgradSyncMethodE3ENS_16CompileConditionILi900EEEEEvPT_S6_S6_PKS5_S8_S8_S8_PKfflPfPj --------------------------
	.section	.nv.info._ZN13group_norm_v218gn_bwd_cuda_kernelI6__halfLi320ELi1ELi32ELi10ELi4096ELb0ELb1ELi32ELi320ELi320ELi4ELb1ELi1ELb0ELb0ELNS_15WgradSyncMethodE3ENS_16CompileConditionILi900EEEEEvPT_S6_S6_PKS5_S8_S8_S8_PKfflPfPj,"",@"SHT_CUDA_INFO"
	.sectionflags	@""
	.align	4


	//----- nvinfo : EIATTR_CUDA_API_VERSION
	.align		4
        /*0000*/ 	.byte	0x04, 0x37
        /*0002*/ 	.short	(.L_1455 - .L_1454)
.L_1454:
        /*0004*/ 	.word	0x00000082


	//----- nvinfo : EIATTR_KPARAM_INFO
	.align		4
.L_1455:
        /*0008*/ 	.byte	0x04, 0x17
        /*000a*/ 	.short	(.L_1457 - .L_1456)
.L_1456:
        /*000c*/ 	.word	0x00000000
        /*0010*/ 	.short	0x000b
        /*0012*/ 	.short	0x0058
        /*0014*/ 	.byte	0x00, 0xf0, 0x21, 0x00


	//----- nvinfo : EIATTR_KPARAM_INFO
	.align		4
.L_1457:
        /*0018*/ 	.byte	0x04, 0x17
        /*001a*/ 	.short	(.L_1459 - .L_1458)
.L_1458:
        /*001c*/ 	.word	0x00000000
        /*0020*/ 	.short	0x000a
        /*0022*/ 	.short	0x0050
        /*0024*/ 	.byte	0x00, 0xf0, 0x21, 0x00


	//----- nvinfo : EIATTR_KPARAM_INFO
	.align		4
.L_1459:
        /*0028*/ 	.byte	0x04, 0x17
        /*002a*/ 	.short	(.L_1461 - .L_1460)
.L_1460:
        /*002c*/ 	.word	0x00000000
        /*0030*/ 	.short	0x0009
        /*0032*/ 	.short	0x0048
        /*0034*/ 	.byte	0x00, 0xf0, 0x21, 0x00


	//----- nvinfo : EIATTR_KPARAM_INFO
	.align		4
.L_1461:
        /*0038*/ 	.byte	0x04, 0x17
        /*003a*/ 	.short	(.L_1463 - .L_1462)
.L_1462:
        /*003c*/ 	.word	0x00000000
        /*0040*/ 	.short	0x0008
        /*0042*/ 	.short	0x0040
        /*0044*/ 	.byte	0x00, 0xf0, 0x11, 0x00


	//----- nvinfo : EIATTR_KPARAM_INFO
	.align		4
.L_1463:
        /*0048*/ 	.byte	0x04, 0x17
        /*004a*/ 	.short	(.L_1465 - .L_1464)
.L_1464:
        /*004c*/ 	.word	0x00000000
        /*0050*/ 	.short	0x0007
        /*0052*/ 	.short	0x0038
        /*0054*/ 	.byte	0x00, 0xf0, 0x21, 0x00


	//----- nvinfo : EIATTR_KPARAM_INFO
	.align		4
.L_1465:
        /*0058*/ 	.byte	0x04, 0x17
        /*005a*/ 	.short	(.L_1467 - .L_1466)
.L_1466:
        /*005c*/ 	.word	0x00000000
        /*0060*/ 	.short	0x0006
        /*0062*/ 	.short	0x0030
        /*0064*/ 	.byte	0x00, 0xf0, 0x21, 0x00


	//----- nvinfo : EIATTR_KPARAM_INFO
	.align		4
.L_1467:
        /*0068*/ 	.byte	0x04, 0x17
        /*006a*/ 	.short	(.L_1469 - .L_1468)
.L_1468:
        /*006c*/ 	.word	0x00000000
        /*0070*/ 	.short	0x0005
        /*0072*/ 	.short	0x0028
        /*0074*/ 	.byte	0x00, 0xf0, 0x21, 0x00


	//----- nvinfo : EIATTR_KPARAM_INFO
	.align		4
.L_1469:
        /*0078*/ 	.byte	0x04, 0x17
        /*007a*/ 	.short	(.L_1471 - .L_1470)
.L_1470:
        /*007c*/ 	.word	0x00000000
        /*0080*/ 	.short	0x0004
        /*0082*/ 	.short	0x0020
        /*0084*/ 	.byte	0x00, 0xf0, 0x21, 0x00


	//----- nvinfo : EIATTR_KPARAM_INFO
	.align		4
.L_1471:
        /*0088*/ 	.byte	0x04, 0x17
        /*008a*/ 	.short	(.L_1473 - .L_1472)
.L_1472:
        /*008c*/ 	.word	0x00000000
        /*0090*/ 	.short	0x0003
        /*0092*/ 	.short	0x0018
        /*0094*/ 	.byte	0x00, 0xf0, 0x21, 0x00


	//----- nvinfo : EIATTR_KPARAM_INFO
	.align		4
.L_1473:
        /*0098*/ 	.byte	0x04, 0x17
        /*009a*/ 	.short	(.L_1475 - .L_1474)
.L_1474:
        /*009c*/ 	.word	0x00000000
        /*00a0*/ 	.short	0x0002
        /*00a2*/ 	.short	0x0010
        /*00a4*/ 	.byte	0x00, 0xf0, 0x21, 0x00


	//----- nvinfo : EIATTR_KPARAM_INFO
	.align		4
.L_1475:
        /*00a8*/ 	.byte	0x04, 0x17
        /*00aa*/ 	.short	(.L_1477 - .L_1476)
.L_1476:
        /*00ac*/ 	.word	0x00000000
        /*00b0*/ 	.short	0x0001
        /*00b2*/ 	.short	0x0008
        /*00b4*/ 	.byte	0x00, 0xf0, 0x21, 0x00


	//----- nvinfo : EIATTR_KPARAM_INFO
	.align		4
.L_1477:
        /*00b8*/ 	.byte	0x04, 0x17
        /*00ba*/ 	.short	(.L_1479 - .L_1478)
.L_1478:
        /*00bc*/ 	.word	0x00000000
        /*00c0*/ 	.short	0x0000
        /*00c2*/ 	.short	0x0000
        /*00c4*/ 	.byte	0x00, 0xf0, 0x21, 0x00


	//----- nvinfo : EIATTR_SPARSE_MMA_MASK
	.align		4
.L_1479:
        /*00c8*/ 	.byte	0x03, 0x50
        /*00ca*/ 	.short	0x0000


	//----- nvinfo : EIATTR_MAXREG_COUNT
	.align		4
        /*00cc*/ 	.byte	0x03, 0x1b
        /*00ce*/ 	.short	0x00a8


	//----- nvinfo : EIATTR_NUM_BARRIERS
	.align		4
        /*00d0*/ 	.byte	0x02, 0x4c
        /*00d2*/ 	.byte	0x01
	.zero		1


	//----- nvinfo : EIATTR_MERCURY_ISA_VERSION
	.align		4
        /*00d4*/ 	.byte	0x03, 0x5f
        /*00d6*/ 	.short	0x0101


	//----- nvinfo : EIATTR_COOP_GROUP_MASK_REGIDS
	.align		4
        /*00d8*/ 	.byte	0x04, 0x29
        /*00da*/ 	.short	(.L_1481 - .L_1480)


	//   ....[0]....
.L_1480:
        /*00dc*/ 	.word	0xffffffff


	//   ....[1]....
        /*00e0*/ 	.word	0xffffffff


	//   ....[2]....
        /*00e4*/ 	.word	0xffffffff


	//   ....[3]....
        /*00e8*/ 	.word	0xffffffff


	//   ....[4]....
        /*00ec*/ 	.word	0xffffffff


	//   ....[5]....
        /*00f0*/ 	.word	0xffffffff


	//   ....[6]....
        /*00f4*/ 	.word	0xffffffff


	//   ....[7]....
        /*00f8*/ 	.word	0xffffffff


	//   ....[8]....
        /*00fc*/ 	.word	0xffffffff


	//   ....[9]....
        /*0100*/ 	.word	0xffffffff


	//   ....[10]....
        /*0104*/ 	.word	0x05000020


	//   ....[11]....
        /*0108*/ 	.word	0x0500001f


	//   ....[12]....
        /*010c*/ 	.word	0x05000021


	//   ....[13]....
        /*0110*/ 	.word	0x05000022


	//   ....[14]....
        /*0114*/ 	.word	0x05000024


	//   ....[15]....
        /*0118*/ 	.word	0x05000023


	//   ....[16]....
        /*011c*/ 	.word	0x05000025


	//   ....[17]....
        /*0120*/ 	.word	0x0500001a


	//   ....[18]....
        /*0124*/ 	.word	0x05000024


	//   ....[19]....
        /*0128*/ 	.word	0x05000023


	//   ....[20]....
        /*012c*/ 	.word	0x05000025


	//   ....[21]....
        /*0130*/ 	.word	0x0500002a


	//   ....[22]....
        /*0134*/ 	.word	0x0500002c


	//   ....[23]....
        /*0138*/ 	.word	0x05000029


	//   ....[24]....
        /*013c*/ 	.word	0x0500002b


	//   ....[25]....
        /*0140*/ 	.word	0x0500001e


	//   ....[26]....
        /*0144*/ 	.word	0x05000024


	//   ....[27]....
        /*0148*/ 	.word	0x05000023


	//   ....[28]....
        /*014c*/ 	.word	0x05000025


	//   ....[29]....
        /*0150*/ 	.word	0x0500002a


	//   ....[30]....
        /*0154*/ 	.word	0x0500002c


	//   ....[31]....
        /*0158*/ 	.word	0x05000029


	//   ....[32]....
        /*015c*/ 	.word	0x0500002b


	//   ....[33]....
        /*0160*/ 	.word	0x0500001e


	//   ....[34]....
        /*0164*/ 	.word	0x0500001e


	//   ....[35]....
        /*0168*/ 	.word	0x0500001f


	//   ....[36]....
        /*016c*/ 	.word	0x05000032


	//   ....[37]....
        /*0170*/ 	.word	0x05000021


	//   ....[38]....
        /*0174*/ 	.word	0x05000020


	//   ....[39]....
        /*0178*/ 	.word	0x05000031


	//   ....[40]....
        /*017c*/ 	.word	0x0500001f


	//   ....[41]....
        /*0180*/ 	.word	0x05000034


	//   ....[42]....
        /*0184*/ 	.word	0x0500001e


	//   ....[43]....
        /*0188*/ 	.word	0x05000031


	//   ....[44]....
        /*018c*/ 	.word	0x05000020


	//   ....[45]....
        /*0190*/ 	.word	0x05000021


	//   ....[46]....
        /*0194*/ 	.word	0x05000030


	//   ....[47]....
        /*0198*/ 	.word	0x05000033


	//   ....[48]....
        /*019c*/ 	.word	0x0500001c


	//   ....[49]....
        /*01a0*/ 	.word	0x0500002d


	//   ....[50]....
        /*01a4*/ 	.word	0x0500001d


	//   ....[51]....
        /*01a8*/ 	.word	0x05000031


	//   ....[52]....
        /*01ac*/ 	.word	0x05000030


	//   ....[53]....
        /*01b0*/ 	.word	0x05000034


	//   ....[54]....
        /*01b4*/ 	.word	0x0500002b


	//   ....[55]....
        /*01b8*/ 	.word	0x0500002e


	//   ....[56]....
        /*01bc*/ 	.word	0x05000020


	//   ....[57]....
        /*01c0*/ 	.word	0x05000021


	//   ....[58]....
        /*01c4*/ 	.word	0x05000022


	//   ....[59]....
        /*01c8*/ 	.word	0x05000023


	//   ....[60]....
        /*01cc*/ 	.word	0x05000029


	//   ....[61]....
        /*01d0*/ 	.word	0x0500002b


	//   ....[62]....
        /*01d4*/ 	.word	0x05000030


	//   ....[63]....
        /*01d8*/ 	.word	0x0500002f


	//   ....[64]....
        /*01dc*/ 	.word	0x05000022


	//   ....[65]....
        /*01e0*/ 	.word	0x05000019


	//   ....[66]....
        /*01e4*/ 	.word	0x05000033


	//   ....[67]....
        /*01e8*/ 	.word	0x05000033


	//   ....[68]....
        /*01ec*/ 	.word	0x05000033


	//   ....[69]....
        /*01f0*/ 	.word	0x05000033


	//   ....[70]....
        /*01f4*/ 	.word	0x05000033


	//   ....[71]....
        /*01f8*/ 	.word	0x05000033


	//   ....[72]....
        /*01fc*/ 	.word	0x05000033


	//   ....[73]....
        /*0200*/ 	.word	0x05000033


	//   ....[74]....
        /*0204*/ 	.word	0x05000033


	//   ....[75]....
        /*0208*/ 	.word	0x05000033


	//   ....[76]....
        /*020c*/ 	.word	0x05000033


	//   ....[77]....
        /*0210*/ 	.word	0x05000033


	//   ....[78]....
        /*0214*/ 	.word	0x05000033


	//   ....[79]....
        /*0218*/ 	.word	0x05000033


	//   ....[80]....
        /*021c*/ 	.word	0x05000033


	//   ....[81]....
        /*0220*/ 	.word	0x05000033


	//   ....[82]....
        /*0224*/ 	.word	0x05000033


	//   ....[83]....
        /*0228*/ 	.word	0x05000033


	//   ....[84]....
        /*022c*/ 	.word	0x05000033


	//   ....[85]....
        /*0230*/ 	.word	0x05000033


	//   ....[86]....
        /*0234*/ 	.word	0x05000033


	//   ....[87]....
        /*0238*/ 	.word	0x05000033


	//   ....[88]....
        /*023c*/ 	.word	0x05000033


	//   ....[89]....
        /*0240*/ 	.word	0x05000033


	//   ....[90]....
        /*0244*/ 	.word	0x05000033


	//   ....[91]....
        /*0248*/ 	.word	0x05000033


	//   ....[92]....
        /*024c*/ 	.word	0x05000033


	//   ....[93]....
        /*0250*/ 	.word	0x05000033


	//   ....[94]....
        /*0254*/ 	.word	0x05000033


	//   ....[95]....
        /*0258*/ 	.word	0x05000033


	//   ....[96]....
        /*025c*/ 	.word	0x05000033


	//   ....[97]....
        /*0260*/ 	.word	0x05000033


	//   ....[98]....
        /*0264*/ 	.word	0x05000033


	//   ....[99]....
        /*0268*/ 	.word	0x05000033


	//   ....[100]....
        /*026c*/ 	.word	0x05000033


	//   ....[101]....
        /*0270*/ 	.word	0x05000033


	//   ....[102]....
        /*0274*/ 	.word	0x05000033


	//   ....[103]....
        /*0278*/ 	.word	0x05000033


	//   ....[104]....
        /*027c*/ 	.word	0x05000033


	//   ....[105]....
        /*0280*/ 	.word	0x05000033


	//   ....[106]....
        /*0284*/ 	.word	0x05000033


	//   ....[107]....
        /*0288*/ 	.word	0x05000033


	//   ....[108]....
        /*028c*/ 	.word	0x05000033


	//   ....[109]....
        /*0290*/ 	.word	0x05000033


	//   ....[110]....
        /*0294*/ 	.word	0x05000033


	//   ....[111]....
        /*0298*/ 	.word	0x05000033


	//   ....[112]....
        /*029c*/ 	.word	0x05000033


	//   ....[113]....
        /*02a0*/ 	.word	0x05000033


	//   ....[114]....
        /*02a4*/ 	.word	0x05000033


	//   ....[115]....
        /*02a8*/ 	.word	0x05000033


	//   ....[116]....
        /*02ac*/ 	.word	0x05000033


	//   ....[117]....
        /*02b0*/ 	.word	0x05000033


	//   ....[118]....
        /*02b4*/ 	.word	0x05000033


	//   ....[119]....
        /*02b8*/ 	.word	0x05000033


	//   ....[120]....
        /*02bc*/ 	.word	0x05000033


	//   ....[121]....
        /*02c0*/ 	.word	0x05000033


	//----- nvinfo : EIATTR_COOP_GROUP_INSTR_OFFSETS
	.align		4
.L_1481:
        /*02c4*/ 	.byte	0x04, 0x28
        /*02c6*/ 	.short	(.L_1483 - .L_1482)


	//   ....[0]....
.L_1482:
        /*02c8*/ 	.word	0x000025a0


	//   ....[1]....
        /*02cc*/ 	.word	0x000025e0


	//   ....[2]....
        /*02d0*/ 	.word	0x00002620


	//   ....[3]....
        /*02d4*/ 	.word	0x00002630


	//   ....[4]....
        /*02d8*/ 	.word	0x00002fd0


	//   ....[5]....
        /*02dc*/ 	.word	0x00003000


	//   ....[6]....
        /*02e0*/ 	.word	0x00003030


	//   ....[7]....
        /*02e4*/ 	.word	0x00003040


	//   ....[8]....
        /*02e8*/ 	.word	0x00003070


	//   ....[9]....
        /*02ec*/ 	.word	0x00003080


	//   ....[10]....
        /*02f0*/ 	.word	0x00004d70


	//   ....[11]....
        /*02f4*/ 	.word	0x00004da0


	//   ....[12]....
        /*02f8*/ 	.word	0x00004de0


	//   ....[13]....
        /*02fc*/ 	.word	0x00004e00


	//   ....[14]....
        /*0300*/ 	.word	0x00004e30


	//   ....[15]....
        /*0304*/ 	.word	0x00004e40


	//   ....[16]....
        /*0308*/ 	.word	0x00004e70


	//   ....[17]....
        /*030c*/ 	.word	0x00004e80


	//   ....[18]....
        /*0310*/ 	.word	0x00005010


	//   ....[19]....
        /*0314*/ 	.word	0x00005040


	//   ....[20]....
        /*0318*/ 	.word	0x00005090


	//   ....[21]....
        /*031c*/ 	.word	0x000050b0


	//   ....[22]....
        /*0320*/ 	.word	0x000050e0


	//   ....[23]....
        /*0324*/ 	.word	0x000050f0


	//   ....[24]....
        /*0328*/ 	.word	0x00005120


	//   ....[25]....
        /*032c*/ 	.word	0x00005130


	//   ....[26]....
        /*0330*/ 	.word	0x00005280


	//   ....[27]....
        /*0334*/ 	.word	0x000052b0


	//   ....[28]....
        /*0338*/ 	.word	0x000052f0


	//   ....[29]....
        /*033c*/ 	.word	0x00005310


	//   ....[30]....
        /*0340*/ 	.word	0x00005340


	//   ....[31]....
        /*0344*/ 	.word	0x00005350


	//   ....[32]....
        /*0348*/ 	.word	0x00005380


	//   ....[33]....
        /*034c*/ 	.word	0x00005390


	//   ....[34]....
        /*0350*/ 	.word	0x000056b0


	//   ....[35]....
        /*0354*/ 	.word	0x000056e0


	//   ....[36]....
        /*0358*/ 	.word	0x00005710


	//   ....[37]....
        /*035c*/ 	.word	0x00005760


	//   ....[38]....
        /*0360*/ 	.word	0x00005780


	//   ....[39]....
        /*0364*/ 	.word	0x000057b0


	//   ....[40]....
        /*0368*/ 	.word	0x000057d0


	//   ....[41]....
        /*036c*/ 	.word	0x000057f0


	//   ....[42]....
        /*0370*/ 	.word	0x00005810


	//   ....[43]....
        /*0374*/ 	.word	0x00005830


	//   ....[44]....
        /*0378*/ 	.word	0x00005850


	//   ....[45]....
        /*037c*/ 	.word	0x00005870


	//   ....[46]....
        /*0380*/ 	.word	0x00005890


	//   ....[47]....
        /*0384*/ 	.word	0x000058c0


	//   ....[48]....
        /*0388*/ 	.word	0x00005900


	//   ....[49]....
        /*038c*/ 	.word	0x00005920


	//   ....[50]....
        /*0390*/ 	.word	0x00005940


	//   ....[51]....
        /*0394*/ 	.word	0x00005960


	//   ....[52]....
        /*0398*/ 	.word	0x00005990


	//   ....[53]....
        /*039c*/ 	.word	0x000059c0


	//   ....[54]....
        /*03a0*/ 	.word	0x000059e0


	//   ....[55]....
        /*03a4*/ 	.word	0x00005a00


	//   ....[56]....
        /*03a8*/ 	.word	0x00005a20


	//   ....[57]....
        /*03ac*/ 	.word	0x00005a50


	//   ....[58]....
        /*03b0*/ 	.word	0x00005aa0


	//   ....[59]....
        /*03b4*/ 	.word	0x00005ad0


	//   ....[60]....
        /*03b8*/ 	.word	0x00005b00


	//   ....[61]....
        /*03bc*/ 	.word	0x00005b30


	//   ....[62]....
        /*03c0*/ 	.word	0x00005b60


	//   ....[63]....
        /*03c4*/ 	.word	0x00005b90


	//   ....[64]....
        /*03c8*/ 	.word	0x00005cc0


	//   ....[65]....
        /*03cc*/ 	.word	0x00005d10


	//   ....[66]....
        /*03d0*/ 	.word	0x00005e40


	//   ....[67]....
        /*03d4*/ 	.word	0x00005e90


	//   ....[68]....
        /*03d8*/ 	.word	0x00005f00


	//   ....[69]....
        /*03dc*/ 	.word	0x00005f60


	//   ....[70]....
        /*03e0*/ 	.word	0x00005fd0


	//   ....[71]....
        /*03e4*/ 	.word	0x00006030


	//   ....[72]....
        /*03e8*/ 	.word	0x000060a0


	//   ....[73]....
        /*03ec*/ 	.word	0x00006100


	//   ....[74]....
        /*03f0*/ 	.word	0x000061b0


	//   ....[75]....
        /*03f4*/ 	.word	0x00006250


	//   ....[76]....
        /*03f8*/ 	.word	0x000062b0


	//   ....[77]....
        /*03fc*/ 	.word	0x00006310


	//   ....[78]....
        /*0400*/ 	.word	0x00006380


	//   ....[79]....
        /*0404*/ 	.word	0x000063e0


	//   ....[80]....
        /*0408*/ 	.word	0x00006450


	//   ....[81]....
        /*040c*/ 	.word	0x000064b0


	//   ....[82]....
        /*0410*/ 	.word	0x00006560


	//   ....[83]....
        /*0414*/ 	.word	0x000065f0


	//   ....[84]....
        /*0418*/ 	.word	0x00006660


	//   ....[85]....
        /*041c*/ 	.word	0x000066c0


	//   ....[86]....
        /*0420*/ 	.word	0x00006730


	//   ....[87]....
        /*0424*/ 	.word	0x00006790


	//   ....[88]....
        /*0428*/ 	.word	0x00006800


	//   ....[89]....
        /*042c*/ 	.word	0x00006860


	//   ....[90]....
        /*0430*/ 	.word	0x00006910


	//   ....[91]....
        /*0434*/ 	.word	0x000069d0


	//   ....[92]....
        /*0438*/ 	.word	0x00006b00


	//   ....[93]....
        /*043c*/ 	.word	0x00006b80


	//   ....[94]....
        /*0440*/ 	.word	0x00006c30


	//   ....[95]....
        /*0444*/ 	.word	0x00006c90


	//   ....[96]....
        /*0448*/ 	.word	0x00006d10


	//   ....[97]....
        /*044c*/ 	.word	0x00006de0


	//   ....[98]....
        /*0450*/ 	.word	0x00006e60


	//   ....[99]....
        /*0454*/ 	.word	0x00006f00


	//   ....[100]....
        /*0458*/ 	.word	0x00006fc0


	//   ....[101]....
        /*045c*/ 	.word	0x00007020


	//   ....[102]....
        /*0460*/ 	.word	0x00007090


	//   ....[103]....
        /*0464*/ 	.word	0x000070f0


	//   ....[104]....
        /*0468*/ 	.word	0x00007160


	//   ....[105]....
        /*046c*/ 	.word	0x000071c0


	//   ....[106]....
        /*0470*/ 	.word	0x00007240


	//   ....[107]....
        /*0474*/ 	.word	0x000072c0


	//   ....[108]....
        /*0478*/ 	.word	0x00007330


	//   ....[109]....
        /*047c*/ 	.word	0x00007390


	//   ....[110]....
        /*0480*/ 	.word	0x00007400


	//   ....[111]....
        /*0484*/ 	.word	0x00007460


	//   ....[112]....
        /*0488*/ 	.word	0x000074d0


	//   ....[113]....
        /*048c*/ 	.word	0x00007530


	//   ....[114]....
        /*0490*/ 	.word	0x00007590


	//   ....[115]....
        /*0494*/ 	.word	0x00007600


	//   ....[116]....
        /*0498*/ 	.word	0x00007670


	//   ....[117]....
        /*049c*/ 	.word	0x000076d0


	//   ....[118]....
        /*04a0*/ 	.word	0x00007740


	//   ....[119]....
        /*04a4*/ 	.word	0x000077a0


	//   ....[120]....
        /*04a8*/ 	.word	0x00007860


	//   ....[121]....
        /*04ac*/ 	.word	0x000078f0


	//----- nvinfo : EIATTR_EXIT_INSTR_OFFSETS
	.align		4
.L_1483:
        /*04b0*/ 	.byte	0x04, 0x1c
        /*04b2*/ 	.short	(.L_1485 - .L_1484)


	//   ....[0]....
.L_1484:
        /*04b4*/ 	.word	0x00003d50


	//   ....[1]....
        /*04b8*/ 	.word	0x00005de0


	//----- nvinfo : EIATTR_MAX_THREADS
	.align		4
.L_1485:
        /*04bc*/ 	.byte	0x04, 0x05
        /*04be*/ 	.short	(.L_1487 - .L_1486)
.L_1486:
        /*04c0*/ 	.word	0x00000140
        /*04c4*/ 	.word	0x00000001
        /*04c8*/ 	.word	0x00000001


	//----- nvinfo : EIATTR_CRS_STACK_SIZE
	.align		4
.L_1487:
        /*04cc*/ 	.byte	0x04, 0x1e
        /*04ce*/ 	.short	(.L_1489 - .L_1488)
.L_1488:
        /*04d0*/ 	.word	0x00000000


	//----- nvinfo : EIATTR_CBANK_PARAM_SIZE
	.align		4
.L_1489:
        /*04d4*/ 	.byte	0x03, 0x19
        /*04d6*/ 	.short	0x0060


	//----- nvinfo : EIATTR_PARAM_CBANK
	.align		4
        /*04d8*/ 	.byte	0x04, 0x0a
        /*04da*/ 	.short	(.L_1491 - .L_1490)
	.align		4
.L_1490:
        /*04dc*/ 	.word	index@(.nv.constant0._ZN13group_norm_v218gn_bwd_cuda_kernelI6__halfLi320ELi1ELi32ELi10ELi4096ELb0ELb1ELi32ELi320ELi320ELi4ELb1ELi1ELb0ELb0ELNS_15WgradSyncMethodE3ENS_16CompileConditionILi900EEEEEvPT_S6_S6_PKS5_S8_S8_S8_PKfflPfPj)
        /*04e0*/ 	.short	0x0210
        /*04e2*/ 	.short	0x0060


	//----- nvinfo : EIATTR_SW_WAR
	.align		4
.L_1491:
        /*04e4*/ 	.byte	0x04, 0x36
        /*04e6*/ 	.short	(.L_1493 - .L_1492)
.L_1492:
        /*04e8*/ 	.word	0x00000008
.L_1493:


//--------------------- .nv.info._ZN13group_norm_v218gn_bwd_cuda_kernelI6__halfLi320ELi1ELi32ELi10ELi4096ELb0ELb1ELi64ELi320ELi320ELi4ELb1ELi2ELb0ELb0ELNS_15WgradSyncMethodE3ENS_16CompileConditionILi900EEEEEvPT_S6_S6_PKS5_S8_S8_S8_PKfflPfPj --------------------------
	.section	.nv.info._ZN13group_norm_v218gn_bwd_cuda_kernelI6__halfLi320ELi1ELi32ELi10ELi4096ELb0ELb1ELi64ELi320ELi320ELi4ELb1ELi2ELb0ELb0ELNS_15WgradSyncMethodE3ENS_16CompileConditionILi900EEEEEvPT_S6_S6_PKS5_S8_S8_S8_PKfflPfPj,"",@"SHT_CUDA_INFO"
	.sectionflags	@""
	.align	4


	//----- nvinfo : EIATTR_CUDA_API_VERSION
	.align		4
        /*0000*/ 	.byte	0x04, 0x37
        /*0002*/ 	.short	(.L_1495 - .L_1494)
.L_1494:
        /*0004*/ 	.word	0x00000082


	//----- nvinfo : EIATTR_KPARAM_INFO
	.align		4
.L_1495:
        /*0008*/ 	.byte	0x04, 0x17
        /*000a*/ 	.short	(.L_1497 - .L_1496)
.L_1496:
        /*000c*/ 	.word	0x00000000
        /*0010*/ 	.short	0x000b
        /*0012*/ 	.short	0x0058
        /*0014*/ 	.byte	0x00, 0xf0, 0x21, 0x00


	//----- nvinfo : EIATTR_KPARAM_INFO
	.align		4
.L_1497:
        /*0018*/ 	.byte	0x04, 0x17
        /*001a*/ 	.short	(.L_1499 - .L_1498)
.L_1498:
        /*001c*/ 	.word	0x00000000
        /*0020*/ 	.short	0x000a
        /*0022*/ 	.short	0x0050
        /*0024*/ 	.byte	0x00, 0xf0, 0x21, 0x00


	//----- nvinfo : EIATTR_KPARAM_INFO
	.align		4
.L_1499:
        /*0028*/ 	.byte	0x04, 0x17
        /*002a*/ 	.short	(.L_1501 - .L_1500)
.L_1500:
        /*002c*/ 	.word	0x00000000
        /*0030*/ 	.short	0x0009
        /*0032*/ 	.short	0x0048
        /*0034*/ 	.byte	0x00, 0xf0, 0x21, 0x00


	//----- nvinfo : EIATTR_KPARAM_INFO
	.align		4
.L_1501:
        /*0038*/ 	.byte	0x04, 0x17
        /*003a*/ 	.short	(.L_1503 - .L_1502)
.L_1502:
        /*003c*/ 	.word	0x00000000
        /*0040*/ 	.short	0x0008
        /*0042*/ 	.short	0x0040
        /*0044*/ 	.byte	0x00, 0xf0, 0x11, 0x00


	//----- nvinfo : EIATTR_KPARAM_INFO
	.align		4
.L_1503:
        /*0048*/ 	.byte	0x04, 0x17
        /*004a*/ 	.short	(.L_1505 - .L_1504)
.L_1504:
        /*004c*/ 	.word	0x00000000
        /*0050*/ 	.short	0x0007
        /*0052*/ 	.short	0x0038
        /*0054*/ 	.byte	0x00, 0xf0, 0x21, 0x00


	//----- nvinfo : EIATTR_KPARAM_INFO
	.align		4
.L_1505:
        /*0058*/ 	.byte	0x04, 0x17
        /*005a*/ 	.short	(.L_1507 - .L_1506)
.L_1506:
        /*005c*/ 	.word	0x00000000
        /*0060*/ 	.short	0x0006
        /*0062*/ 	.short	0x0030
        /*0064*/ 	.byte	0x00, 0xf0, 0x21, 0x00


	//----- nvinfo : EIATTR_KPARAM_INFO
	.align		4
.L_1507:
        /*0068*/ 	.byte	0x04, 0x17
        /*006a*/ 	.short	(.L_1509 - .L_1508)
.L_1508:
        /*006c*/ 	.word	0x00000000
        /*0070*/ 	.short	0x0005
        /*0072*/ 	.short	0x0028
        /*0074*/ 	.byte	0x00, 0xf0, 0x21, 0x00


	//----- nvinfo : EIATTR_KPARAM_INFO
	.align		4
.L_1509:
        /*0078*/ 	.byte	0x04, 0x17
        /*007a*/ 	.short	(.L_1511 - .L_1510)
.L_1510:
        /*007c*/ 	.word	0x00000000
        /*0080*/ 	.short	0x0004
        /*0082*/ 	.short	0x0020
        /*0084*/ 	.byte	0x00, 0xf0, 0x21, 0x00


	//----- nvinfo : EIATTR_KPARAM_INFO
	.align		4
.L_1511:
        /*0088*/ 	.byte	0x04, 0x17
        /*008a*/ 	.short	(.L_1513 - .L_1512)
.L_1512:
        /*008c*/ 	.word	0x00000000
        /*0090*/ 	.short	0x0003
        /*0092*/ 	.short	0x0018
        /*0094*/ 	.byte	0x00, 0xf0, 0x21, 0x00


	//----- nvinfo : EIATTR_KPARAM_INFO
	.align		4
.L_1513:
        /*0098*/ 	.byte	0x04, 0x17
        /*009a*/ 	.short	(.L_1515 - .L_1514)
.L_1514:
        /*009c*/ 	.word	0x00000000
        /*00a0*/ 	.short	0x0002
        /*00a2*/ 	.short	0x0010
        /*00a4*/ 	.byte	0x00, 0xf0, 0x21, 0x00


	//----- nvinfo : EIATTR_KPARAM_INFO
	.align		4
.L_1515:
        /*00a8*/ 	.byte	0x04, 0x17
        /*00aa*/ 	.short	(.L_1517 - .L_1516)
.L_1516:
        /*00ac*/ 	.word	0x00000000
        /*00b0*/ 	.short	0x0001
        /*00b2*/ 	.short	0x0008
        /*00b4*/ 	.byte	0x00, 0xf0, 0x21, 0x00


	//----- nvinfo : EIATTR_KPARAM_INFO
	.align		4
.L_1517:
        /*00b8*/ 	.byte	0x04, 0x17
        /*00ba*/ 	.short	(.L_1519 - .L_1518)
.L_1518:
        /*00bc*/ 	.word	0x00000000
        /*00c0*/ 	.short	0x0000
        /*00c2*/ 	.short	0x0000
        /*00c4*/ 	.byte	0x00, 0xf0, 0x21, 0x00


	//----- nvinfo : EIATTR_SPARSE_MMA_MASK
	.align		4
.L_1519:
        /*00c8*/ 	.byte	0x03, 0x50
        /*00ca*/ 	.short	0x0000


	//----- nvinfo : EIATTR_MAXREG_COUNT
	.align		4
        /*00cc*/ 	.byte	0x03, 0x1b
        /*00ce*/ 	.short	0x00a8


	//----- nvinfo : EIATTR_NUM_BARRIERS
	.align		4
        /*00d0*/ 	.byte	0x02, 0x4c
        /*00d2*/ 	.byte	0x01
	.zero		1


	//----- nvinfo : EIATTR_ANNOTATIONS
	.align		4
        /*00d4*/ 	.byte	0x04, 0x55
        /*00d6*/ 	.short	(.L_1521 - .L_1520)


	//   ....[0]....
.L_1520:
        /* <DEDUP_REMOVED lines=39> */


	//----- nvinfo : EIATTR_MERCURY_ISA_VERSION
	.align		4
.L_1521:
        /*0338*/ 	.byte	0x03, 0x5f
        /*033a*/ 	.short	0x0101


	//----- nvinfo : EIATTR_COOP_GROUP_MASK_REGIDS
	.align		4
        /*033c*/ 	.byte	0x04, 0x29
        /*033e*/ 	.short	(.L_1523 - .L_1522)


	//   ....[0]....
.L_1522:
        /*0340*/ 	.word	0xffffffff


	//   ....[1]....
        /*0344*/ 	.word	0xffffffff


	//   ....[2]....
        /*0348*/ 	.word	0xffffffff


	//   ....[3]....
        /*034c*/ 	.word	0xffffffff


	//   ....[4]....
        /*0350*/ 	.word	0xffffffff


	//   ....[5]....
        /*0354*/ 	.word	0xffffffff


	//   ....[6]....
        /*0358*/ 	.word	0xffffffff


	//   ....[7]....
        /*035c*/ 	.word	0xffffffff


	//   ....[8]....
        /*0360*/ 	.word	0xffffffff


	//   ....[9]....
        /*0364*/ 	.word	0xffffffff


	//   ....[10]....
        /*0368*/ 	.word	0x0500001e


	//   ....[11]....
        /*036c*/ 	.word	0x0500001d


	//   ....[12]....
        /*0370*/ 	.word	0x0500001f


	//   ....[13]....
        /*0374*/ 	.word	0x05000020


	//   ....[14]....
        /*0378*/ 	.word	0x05000022


	//   ....[15]....
        /*037c*/ 	.word	0x05000021


	//   ....[16]....
        /*0380*/ 	.word	0x05000023


	//   ....[17]....
        /*0384*/ 	.word	0x05000018


	//   ....[18]....
        /*0388*/ 	.word	0x05000022


	//   ....[19]....
        /*038c*/ 	.word	0x05000021


	//   ....[20]....
        /*0390*/ 	.word	0x05000023


	//   ....[21]....
        /*0394*/ 	.word	0x05000028


	//   ....[22]....
        /*0398*/ 	.word	0x0500002a


	//   ....[23]....
        /*039c*/ 	.word	0x05000027


	//   ....[24]....
        /*03a0*/ 	.word	0x05000029


	//   ....[25]....
        /*03a4*/ 	.word	0x0500001c


	//   ....[26]....
        /*03a8*/ 	.word	0x05000022


	//   ....[27]....
        /*03ac*/ 	.word	0x05000021


	//   ....[28]....
        /*03b0*/ 	.word	0x05000023


	//   ....[29]....
        /*03b4*/ 	.word	0x05000028


	//   ....[30]....
        /*03b8*/ 	.word	0x0500002a


	//   ....[31]....
        /*03bc*/ 	.word	0x05000027


	//   ....[32]....
        /*03c0*/ 	.word	0x05000029


	//   ....[33]....
        /*03c4*/ 	.word	0x0500001c


	//   ....[34]....
        /*03c8*/ 	.word	0x0500001c


	//   ....[35]....
        /*03cc*/ 	.word	0x0500001d


	//   ....[36]....
        /*03d0*/ 	.word	0x05000030


	//   ....[37]....
        /*03d4*/ 	.word	0x0500001f


	//   ....[38]....
        /*03d8*/ 	.word	0x0500001e


	//   ....[39]....
        /*03dc*/ 	.word	0x0500002f


	//   ....[40]....
        /*03e0*/ 	.word	0x0500001d


	//   ....[41]....
        /*03e4*/ 	.word	0x05000032


	//   ....[42]....
        /*03e8*/ 	.word	0x0500001c


	//   ....[43]....
        /*03ec*/ 	.word	0x0500002f


	//   ....[44]....
        /*03f0*/ 	.word	0x0500001e


	//   ....[45]....
        /*03f4*/ 	.word	0x0500001f


	//   ....[46]....
        /*03f8*/ 	.word	0x0500002e


	//   ....[47]....
        /*03fc*/ 	.word	0x05000031


	//   ....[48]....
        /*0400*/ 	.word	0x0500001a


	//   ....[49]....
        /*0404*/ 	.word	0x0500002b


	//   ....[50]....
        /*0408*/ 	.word	0x0500001b


	//   ....[51]....
        /*040c*/ 	.word	0x0500002f


	//   ....[52]....
        /*0410*/ 	.word	0x0500002e


	//   ....[53]....
        /*0414*/ 	.word	0x05000032


	//   ....[54]....
        /*0418*/ 	.word	0x05000029


	//   ....[55]....
        /*041c*/ 	.word	0x0500002c


	//   ....[56]....
        /*0420*/ 	.word	0x0500001e


	//   ....[57]....
        /*0424*/ 	.word	0x0500001f


	//   ....[58]....
        /*0428*/ 	.word	0x05000020


	//   ....[59]....
        /*042c*/ 	.word	0x05000021


	//   ....[60]....
        /*0430*/ 	.word	0x05000027


	//   ....[61]....
        /*0434*/ 	.word	0x05000029


	//   ....[62]....
        /*0438*/ 	.word	0x0500002e


	//   ....[63]....
        /*043c*/ 	.word	0x0500002d


	//   ....[64]....
        /*0440*/ 	.word	0x05000020


	//   ....[65]....
        /*0444*/ 	.word	0x05000017


	//   ....[66]....
        /*0448*/ 	.word	0x05000031


	//   ....[67]....
        /*044c*/ 	.word	0x05000031


	//   ....[68]....
        /*0450*/ 	.word	0x05000031


	//   ....[69]....
        /*0454*/ 	.word	0x05000031


	//   ....[70]....
        /*0458*/ 	.word	0x05000031


	//   ....[71]....
        /*045c*/ 	.word	0x05000031


	//   ....[72]....
        /*0460*/ 	.word	0x05000031


	//   ....[73]....
        /*0464*/ 	.word	0x05000031


	//   ....[74]....
        /*0468*/ 	.word	0x05000031


	//   ....[75]....
        /*046c*/ 	.word	0x05000031


	//   ....[76]....
        /*0470*/ 	.word	0x05000031


	//   ....[77]....
        /*0474*/ 	.word	0x05000031


	//   ....[78]....
        /*0478*/ 	.word	0x05000031


	//   ....[79]....
        /*047c*/ 	.word	0x05000031


	//   ....[80]....
        /*0480*/ 	.word	0x05000031


	//   ....[81]....
        /*0484*/ 	.word	0x05000031


	//   ....[82]....
        /*0488*/ 	.word	0x05000031


	//   ....[83]....
        /*048c*/ 	.word	0x05000031


	//   ....[84]....
        /*0490*/ 	.word	0x05000031


	//   ....[85]....
        /*0494*/ 	.word	0x05000031


	//   ....[86]....
        /*0498*/ 	.word	0x05000031


	//   ....[87]....
        /*049c*/ 	.word	0x05000031


	//   ....[88]....
        /*04a0*/ 	.word	0x05000031


	//   ....[89]....
        /*04a4*/ 	.word	0x05000031


	//   ....[90]....
        /*04a8*/ 	.word	0x05000031


	//   ....[91]....
        /*04ac*/ 	.word	0x05000031


	//   ....[92]....
        /*04b0*/ 	.word	0x05000031


	//   ....[93]....
        /*04b4*/ 	.word	0x05000031


	//   ....[94]....
        /*04b8*/ 	.word	0x05000031


	//   ....[95]....
        /*04bc*/ 	.word	0x05000031


	//   ....[96]....
        /*04c0*/ 	.word	0x05000031


	//   ....[97]....
        /*04c4*/ 	.word	0x05000031


	//   ....[98]....
        /*04c8*/ 	.word	0x05000031


	//   ....[99]....
        /*04cc*/ 	.word	0x05000031


	//   ....[100]....
        /*04d0*/ 	.word	0x05000031


	//   ....[101]....
        /*04d4*/ 	.word	0x05000031


	//   ....[102]....
        /*04d8*/ 	.word	0x05000031


	//   ....[103]....
        /*04dc*/ 	.word	0x05000031


	//   ....[104]....
        /*04e0*/ 	.word	0x05000031


	//   ....[105]....
        /*04e4*/ 	.word	0x05000031


	//   ....[106]....
        /*04e8*/ 	.word	0x05000031


	//   ....[107]....
        /*04ec*/ 	.word	0x05000031


	//   ....[108]....
        /*04f0*/ 	.word	0x05000031


	//   ....[109]....
        /*04f4*/ 	.word	0x05000031


	//   ....[110]....
        /*04f8*/ 	.word	0x05000031


	//   ....[111]....
        /*04fc*/ 	.word	0x05000031


	//   ....[112]....
        /*0500*/ 	.word	0x05000031


	//   ....[113]....
        /*0504*/ 	.word	0x05000031


	//   ....[114]....
        /*0508*/ 	.word	0x05000031


	//   ....[115]....
        /*050c*/ 	.word	0x05000031


	//   ....[116]....
        /*0510*/ 	.word	0x05000031


	//   ....[117]....
        /*0514*/ 	.word	0x05000031


	//   ....[118]....
        /*0518*/ 	.word	0x05000031


	//   ....[119]....
        /*051c*/ 	.word	0x05000031


	//   ....[120]....
        /*0520*/ 	.word	0x05000031


	//   ....[121]....
        /*0524*/ 	.word	0x05000031


	//----- nvinfo : EIATTR_COOP_GROUP_INSTR_OFFSETS
	.align		4
.L_1523:
        /*0528*/ 	.byte	0x04, 0x28
        /*052a*/ 	.short	(.L_1525 - .L_1524)


	//   ....[0]....
.L_1524:
        /*052c*/ 	.word	0x00004220


	//   ....[1]....
        /*0530*/ 	.word	0x00004240


	//   ....[2]....
        /*0534*/ 	.word	0x000042a0


	//   ....[3]....
        /*0538*/ 	.word	0x000042b0


	//   ....[4]....
        /*053c*/ 	.word	0x00004a00


	//   ....[5]....
        /*0540*/ 	.word	0x00004a40


	//   ....[6]....
        /*0544*/ 	.word	0x00004a70


	//   ....[7]....
        /*0548*/ 	.word	0x00004a90


	//   ....[8]....
        /*054c*/ 	.word	0x00004ab0


	//   ....[9]....
        /*0550*/ 	.word	0x00004ac0


	//   ....[10]....
        /*0554*/ 	.word	0x00007440


	//   ....[11]....
        /*0558*/ 	.word	0x00007470


	//   ....[12]....
        /*055c*/ 	.word	0x000074c0


	//   ....[13]....
        /*0560*/ 	.word	0x000074e0


	//   ....[14]....
        /*0564*/ 	.word	0x00007510


	//   ....[15]....
        /*0568*/ 	.word	0x00007520


	//   ....[16]....
        /*056c*/ 	.word	0x00007550


	//   ....[17]....
        /*0570*/ 	.word	0x00007560


	//   ....[18]....
        /*0574*/ 	.word	0x000076f0


	//   ....[19]....
        /*0578*/ 	.word	0x00007720


	//   ....[20]....
        /*057c*/ 	.word	0x00007770


	//   ....[21]....
        /*0580*/ 	.word	0x00007790


	//   ....[22]....
        /*0584*/ 	.word	0x000077c0


	//   ....[23]....
        /*0588*/ 	.word	0x000077d0


	//   ....[24]....
        /*058c*/ 	.word	0x00007800


	//   ....[25]....
        /*0590*/ 	.word	0x00007810


	//   ....[26]....
        /*0594*/ 	.word	0x00007950


	//   ....[27]....
        /*0598*/ 	.word	0x00007980


	//   ....[28]....
        /*059c*/ 	.word	0x000079d0


	//   ....[29]....
        /*05a0*/ 	.word	0x000079f0


	//   ....[30]....
        /*05a4*/ 	.word	0x00007a20


	//   ....[31]....
        /*05a8*/ 	.word	0x00007a30


	//   ....[32]....
        /*05ac*/ 	.word	0x00007a60


	//   ....[33]....
        /*05b0*/ 	.word	0x00007a70


	//   ....[34]....
        /*05b4*/ 	.word	0x00007d90


	//   ....[35]....
        /*05b8*/ 	.word	0x00007dc0


	//   ....[36]....
        /*05bc*/ 	.word	0x00007df0


	//   ....[37]....
        /*05c0*/ 	.word	0x00007e40


	//   ....[38]....
        /*05c4*/ 	.word	0x00007e60


	//   ....[39]....
        /*05c8*/ 	.word	0x00007e90


	//   ....[40]....
        /*05cc*/ 	.word	0x00007eb0


	//   ....[41]....
        /*05d0*/ 	.word	0x00007ed0


	//   ....[42]....
        /*05d4*/ 	.word	0x00007ef0


	//   ....[43]....
        /*05d8*/ 	.word	0x00007f10


	//   ....[44]....
        /*05dc*/ 	.word	0x00007f30


	//   ....[45]....
        /*05e0*/ 	.word	0x00007f50


	//   ....[46]....
        /*05e4*/ 	.word	0x00007f70


	//   ....[47]....
        /*05e8*/ 	.word	0x00007fa0


	//   ....[48]....
        /*05ec*/ 	.word	0x00007fe0


	//   ....[49]....
        /*05f0*/ 	.word	0x00008000


	//   ....[50]....
        /*05f4*/ 	.word	0x00008020


	//   ....[51]....
        /*05f8*/ 	.word	0x00008040


	//   ....[52]....
        /*05fc*/ 	.word	0x00008070


	//   ....[53]....
        /*0600*/ 	.word	0x000080a0


	//   ....[54]....
        /*0604*/ 	.word	0x000080c0


	//   ....[55]....
        /*0608*/ 	.word	0x000080e0


	//   ....[56]....
        /*060c*/ 	.word	0x00008100


	//   ....[57]....
        /*0610*/ 	.word	0x00008130


	//   ....[58]....
        /*0614*/ 	.word	0x00008180


	//   ....[59]....
        /*0618*/ 	.word	0x000081b0


	//   ....[60]....
        /*061c*/ 	.word	0x000081e0


	//   ....[61]....
        /*0620*/ 	.word	0x00008210


	//   ....[62]....
        /*0624*/ 	.word	0x00008240


	//   ....[63]....
        /*0628*/ 	.word	0x00008270


	//   ....[64]....
        /*062c*/ 	.word	0x000083a0


	//   ....[65]....
        /*0630*/ 	.word	0x000083f0


	//   ....[66]....
        /*0634*/ 	.word	0x00008520


	//   ....[67]....
        /*0638*/ 	.word	0x00008570


	//   ....[68]....
        /*063c*/ 	.word	0x000085e0


	//   ....[69]....
        /*0640*/ 	.word	0x00008640


	//   ....[70]....
        /*0644*/ 	.word	0x000086b0


	//   ....[71]....
        /*0648*/ 	.word	0x00008710


	//   ....[72]....
        /*064c*/ 	.word	0x00008780


	//   ....[73]....
        /*0650*/ 	.word	0x000087e0


	//   ....[74]....
        /*0654*/ 	.word	0x00008890


	//   ....[75]....
        /*0658*/ 	.word	0x00008920


	//   ....[76]....
        /*065c*/ 	.word	0x00008990


	//   ....[77]....
        /*0660*/ 	.word	0x000089f0


	//   ....[78]....
        /*0664*/ 	.word	0x00008a60


	//   ....[79]....
        /*0668*/ 	.word	0x00008ac0


	//   ....[80]....
        /*066c*/ 	.word	0x00008b30


	//   ....[81]....
        /*0670*/ 	.word	0x00008b90


	//   ....[82]....
        /*0674*/ 	.word	0x00008c40


	//   ....[83]....
        /*0678*/ 	.word	0x00008cd0


	//   ....[84]....
        /*067c*/ 	.word	0x00008d40


	//   ....[85]....
        /*0680*/ 	.word	0x00008da0


	//   ....[86]....
        /*0684*/ 	.word	0x00008e10


	//   ....[87]....
        /*0688*/ 	.word	0x00008e70


	//   ....[88]....
        /*068c*/ 	.word	0x00008ee0


	//   ....[89]....
        /*0690*/ 	.word	0x00008f40


	//   ....[90]....
        /*0694*/ 	.word	0x00008ff0


	//   ....[91]....
        /*0698*/ 	.word	0x000090b0


	//   ....[92]....
        /*069c*/ 	.word	0x000091e0


	//   ....[93]....
        /*06a0*/ 	.word	0x00009260


	//   ....[94]....
        /*06a4*/ 	.word	0x00009310


	//   ....[95]....
        /*06a8*/ 	.word	0x00009370


	//   ....[96]....
        /*06ac*/ 	.word	0x000093f0


	//   ....[97]....
        /*06b0*/ 	.word	0x000094c0


	//   ....[98]....
        /*06b4*/ 	.word	0x00009540


	//   ....[99]....
        /*06b8*/ 	.word	0x000095e0


	//   ....[100]....
        /*06bc*/ 	.word	0x000096a0


	//   ....[101]....
        /*06c0*/ 	.word	0x00009700


	//   ....[102]....
        /*06c4*/ 	.word	0x00009770


	//   ....[103]....
        /*06c8*/ 	.word	0x000097d0


	//   ....[104]....
        /*06cc*/ 	.word	0x00009840


	//   ....[105]....
        /*06d0*/ 	.word	0x000098a0


	//   ....[106]....
        /*06d4*/ 	.word	0x00009920


	//   ....[107]....
        /*06d8*/ 	.word	0x000099a0


	//   ....[108]....
        /*06dc*/ 	.word	0x00009a10


	//   ....[109]....
        /*06e0*/ 	.word	0x00009a70


	//   ....[110]....
        /*06e4*/ 	.word	0x00009ae0


	//   ....[111]....
        /*06e8*/ 	.word	0x00009b40


	//   ....[112]....
        /*06ec*/ 	.word	0x00009bb0


	//   ....[113]....
        /*06f0*/ 	.word	0x00009c10


	//   ....[114]....
        /*06f4*/ 	.word	0x00009c70


	//   ....[115]....
        /*06f8*/ 	.word	0x00009ce0


	//   ....[116]....
        /*06fc*/ 	.word	0x00009d50


	//   ....[117]....
        /*0700*/ 	.word	0x00009db0


	//   ....[118]....
        /*0704*/ 	.word	0x00009e20


	//   ....[119]....
        /*0708*/ 	.word	0x00009e80


	//   ....[120]....
        /*070c*/ 	.word	0x00009f40


	//   ....[121]....
        /*0710*/ 	.word	0x00009fd0


	//----- nvinfo : EIATTR_EXIT_INSTR_OFFSETS
	.align		4
.L_1525:
        /*0714*/ 	.byte	0x04, 0x1c
        /*0716*/ 	.short	(.L_1527 - .L_1526)


	//   ....[0]....
.L_1526:
        /*0718*/ 	.word	0x00006400


	//   ....[1]....
        /*071c*/ 	.word	0x000084c0


	//----- nvinfo : EIATTR_MAX_THREADS
	.align		4
.L_1527:
        /*0720*/ 	.byte	0x04, 0x05
        /*0722*/ 	.short	(.L_1529 - .L_1528)
.L_1528:
        /*0724*/ 	.word	0x00000140
        /*0728*/ 	.word	0x00000001
        /*072c*/ 	.word	0x00000001


	//----- nvinfo : EIATTR_CRS_STACK_SIZE
	.align		4
.L_1529:
        /*0730*/ 	.byte	0x04, 0x1e
        /*0732*/ 	.short	(.L_1531 - .L_1530)
.L_1530:
        /*0734*/ 	.word	0x00000000


	//----- nvinfo : EIATTR_CBANK_PARAM_SIZE
	.align		4
.L_1531:
        /*0738*/ 	.byte	0x03, 0x19
        /*073a*/ 	.short	0x0060


	//----- nvinfo : EIATTR_PARAM_CBANK
	.align		4
        /*073c*/ 	.byte	0x04, 0x0a
        /*073e*/ 	.short	(.L_1533 - .L_1532)
	.align		4
.L_1532:
        /*0740*/ 	.word	index@(.nv.constant0._ZN13group_norm_v218gn_bwd_cuda_kernelI6__halfLi320ELi1ELi32ELi10ELi4096ELb0ELb1ELi64ELi320ELi320ELi4ELb1ELi2ELb0ELb0ELNS_15WgradSyncMethodE3ENS_16CompileConditionILi900EEEEEvPT_S6_S6_PKS5_S8_S8_S8_PKfflPfPj)
        /*0744*/ 	.short	0x0210
        /*0746*/ 	.short	0x0060


	//----- nvinfo : EIATTR_SW_WAR
	.align		4
.L_1533:
        /*0748*/ 	.byte	0x04, 0x36
        /*074a*/ 	.short	(.L_1535 - .L_1534)
.L_1534:
        /*074c*/ 	.word	0x00000008
.L_1535:


//--------------------- .nv.info._ZN13group_norm_v218gn_bwd_cuda_kernelI6__halfLi320ELi2ELi32ELi10ELi4096ELb0ELb1ELi32ELi320ELi320ELi4ELb1ELi2ELb0ELb0ELNS_15WgradSyncMethodE3ENS_16CompileConditionILi900EEEEEvPT_S6_S6_PKS5_S8_S8_S8_PKfflPfPj --------------------------
	.section	.nv.info._ZN13group_norm_v218gn_bwd_cuda_kernelI6__halfLi320ELi2ELi32ELi10ELi4096ELb0ELb1ELi32ELi320ELi320ELi4ELb1ELi2ELb0ELb0ELNS_15WgradSyncMethodE3ENS_16CompileConditionILi900EEEEEvPT_S6_S6_PKS5_S8_S8_S8_PKfflPfPj,"",@"SHT_CUDA_INFO"
	.sectionflags	@""
	.align	4


	//----- nvinfo : EIATTR_CUDA_API_VERSION
	.align		4
        /*0000*/ 	.byte	0x04, 0x37
        /*0002*/ 	.short	(.L_1537 - .L_1536)
.L_1536:
        /*0004*/ 	.word	0x00000082


	//----- nvinfo : EIATTR_KPARAM_INFO
	.align		4
.L_1537:
        /*0008*/ 	.byte	0x04, 0x17
        /*000a*/ 	.short	(.L_1539 - .L_1538)
.L_1538:
        /*000c*/ 	.word	0x00000000
        /*0010*/ 	.short	0x000b
        /*0012*/ 	.short	0x0058
        /*0014*/ 	.byte	0x00, 0xf0, 0x21, 0x00


	//----- nvinfo : EIATTR_KPARAM_INFO
	.align		4
.L_1539:
        /*0018*/ 	.byte	0x04, 0x17
        /*001a*/ 	.short	(.L_1541 - .L_1540)
.L_1540:
        /*001c*/ 	.word	0x00000000
        /*0020*/ 	.short	0x000a
        /*0022*/ 	.short	0x0050
        /*0024*/ 	.byte	0x00, 0xf0, 0x21, 0x00


	//----- nvinfo : EIATTR_KPARAM_INFO
	.align		4
.L_1541:
        /*0028*/ 	.byte	0x04, 0x17
        /*002a*/ 	.short	(.L_1543 - .L_1542)
.L_1542:
        /*002c*/ 	.word	0x00000000
        /*0030*/ 	.short	0x0009
        /*0032*/ 	.short	0x0048
        /*0034*/ 	.byte	0x00, 0xf0, 0x21, 0x00


	//----- nvinfo : EIATTR_KPARAM_INFO
	.align		4
.L_1543:
        /*0038*/ 	.byte	0x04, 0x17
        /*003a*/ 	.short	(.L_1545 - .L_1544)
.L_1544:
        /*003c*/ 	.word	0x00000000
        /*0040*/ 	.short	0x0008
        /*0042*/ 	.short	0x0040
        /*0044*/ 	.byte	0x00, 0xf0, 0x11, 0x00


	//----- nvinfo : EIATTR_KPARAM_INFO
	.align		4
.L_1545:
        /*0048*/ 	.byte	0x04, 0x17
        /*004a*/ 	.short	(.L_1547 - .L_1546)
.L_1546:
        /*004c*/ 	.word	0x00000000
        /*0050*/ 	.short	0x0007
        /*0052*/ 	.short	0x0038
        /*0054*/ 	.byte	0x00, 0xf0, 0x21, 0x00


	//----- nvinfo : EIATTR_KPARAM_INFO
	.align		4
.L_1547:
        /*0058*/ 	.byte	0x04, 0x17
        /*005a*/ 	.short	(.L_1549 - .L_1548)
.L_1548:
        /*005c*/ 	.word	0x00000000
        /*0060*/ 	.short	0x0006
        /*0062*/ 	.short	0x0030
        /*0064*/ 	.byte	0x00, 0xf0, 0x21, 0x00


	//----- nvinfo : EIATTR_KPARAM_INFO
	.align		4
.L_1549:
        /*0068*/ 	.byte	0x04, 0x17
        /*006a*/ 	.short	(.L_1551 - .L_1550)
.L_1550:
        /*006c*/ 	.word	0x00000000
        /*0070*/ 	.short	0x0005
        /*0072*/ 	.short	0x0028
        /*0074*/ 	.byte	0x00, 0xf0, 0x21, 0x00


	//----- nvinfo : EIATTR_KPARAM_INFO
	.align		4
.L_1551:
        /*0078*/ 	.byte	0x04, 0x17
        /*007a*/ 	.short	(.L_1553 - .L_1552)
.L_1552:
        /*007c*/ 	.word	0x00000000
        /*0080*/ 	.short	0x0004
        /*0082*/ 	.short	0x0020
        /*0084*/ 	.byte	0x00, 0xf0, 0x21, 0x00


	//----- nvinfo : EIATTR_KPARAM_INFO
	.align		4
.L_1553:
        /*0088*/ 	.byte	0x04, 0x17
        /*008a*/ 	.short	(.L_1555 - .L_1554)
.L_1554:
        /*008c*/ 	.word	0x00000000
        /*0090*/ 	.short	0x0003
        /*0092*/ 	.short	0x0018
        /*0094*/ 	.byte	0x00, 0xf0, 0x21, 0x00


	//----- nvinfo : EIATTR_KPARAM_INFO
	.align		4
.L_1555:
        /*0098*/ 	.byte	0x04, 0x17
        /*009a*/ 	.short	(.L_1557 - .L_1556)
.L_1556:
        /*009c*/ 	.word	0x00000000
        /*00a0*/ 	.short	0x0002
        /*00a2*/ 	.short	0x0010
        /*00a4*/ 	.byte	0x00, 0xf0, 0x21, 0x00


	//----- nvinfo : EIATTR_KPARAM_INFO
	.align		4
.L_1557:
        /*00a8*/ 	.byte	0x04, 0x17
        /*00aa*/ 	.short	(.L_1559 - .L_1558)
.L_1558:
        /*00ac*/ 	.word	0x00000000
        /*00b0*/ 	.short	0x0001
        /*00b2*/ 	.short	0x0008
        /*00b4*/ 	.byte	0x00, 0xf0, 0x21, 0x00


	//----- nvinfo : EIATTR_KPARAM_INFO
	.align		4
.L_1559:
        /*00b8*/ 	.byte	0x04, 0x17
        /*00ba*/ 	.short	(.L_1561 - .L_1560)
.L_1560:
        /*00bc*/ 	.word	0x00000000
        /*00c0*/ 	.short	0x0000
        /*00c2*/ 	.short	0x0000
        /*00c4*/ 	.byte	0x00, 0xf0, 0x21, 0x00


	//----- nvinfo : EIATTR_SPARSE_MMA_MASK
	.align		4
.L_1561:
        /*00c8*/ 	.byte	0x03, 0x50
        /*00ca*/ 	.short	0x0000


	//----- nvinfo : EIATTR_MAXREG_COUNT
	.align		4
        /*00cc*/ 	.byte	0x03, 0x1b
        /*00ce*/ 	.short	0x0060


	//----- nvinfo : EIATTR_NUM_BARRIERS
	.align		4
        /*00d0*/ 	.byte	0x02, 0x4c
        /*00d2*/ 	.byte	0x01
	.zero		1


	//----- nvinfo : EIATTR_ANNOTATIONS
	.align		4
        /*00d4*/ 	.byte	0x04, 0x55
        /*00d6*/ 	.short	(.L_1563 - .L_1562)


	//   ....[0]....
.L_1562:
        /* <DEDUP_REMOVED lines=23> */


	//----- nvinfo : EIATTR_MERCURY_ISA_VERSION
	.align		4
.L_1563:
        /*0238*/ 	.byte	0x03, 0x5f
        /*023a*/ 	.short	0x0101


	//----- nvinfo : EIATTR_COOP_GROUP_MASK_REGIDS
	.align		4
        /*023c*/ 	.byte	0x04, 0x29
        /*023e*/ 	.short	(.L_1565 - .L_1564)


	//   ....[0]....
.L_1564:
        /*0240*/ 	.word	0xffffffff


	//   ....[1]....
        /*0244*/ 	.word	0xffffffff


	//   ....[2]....
        /*0248*/ 	.word	0xffffffff


	//   ....[3]....
        /*024c*/ 	.word	0xffffffff


	//   ....[4]....
        /*0250*/ 	.word	0xffffffff


	//   ....[5]....
        /*0254*/ 	.word	0xffffffff


	//   ....[6]....
        /*0258*/ 	.word	0xffffffff


	//   ....[7]....
        /*025c*/ 	.word	0xffffffff


	//   ....[8]....
        /*0260*/ 	.word	0xffffffff


	//   ....[9]....
        /*0264*/ 	.word	0xffffffff


	//   ....[10]....
        /*0268*/ 	.word	0x05000007


	//   ....[11]....
        /*026c*/ 	.word	0x05000006


	//   ....[12]....
        /*0270*/ 	.word	0x05000008


	//   ....[13]....
        /*0274*/ 	.word	0x05000009


	//   ....[14]....
        /*0278*/ 	.word	0x0500000b


	//   ....[15]....
        /*027c*/ 	.word	0x05000002


	//   ....[16]....
        /*0280*/ 	.word	0x05000006


	//   ....[17]....
        /*0284*/ 	.word	0x05000003


	//   ....[18]....
        /*0288*/ 	.word	0x05000007


	//   ....[19]....
        /*028c*/ 	.word	0x05000009


	//   ....[20]....
        /*0290*/ 	.word	0x05000006


	//   ....[21]....
        /*0294*/ 	.word	0x05000008


	//   ....[22]....
        /*0298*/ 	.word	0x0500000b


	//   ....[23]....
        /*029c*/ 	.word	0x05000007


	//   ....[24]....
        /*02a0*/ 	.word	0x0500000c


	//   ....[25]....
        /*02a4*/ 	.word	0x05000006


	//   ....[26]....
        /*02a8*/ 	.word	0x05000007


	//   ....[27]....
        /*02ac*/ 	.word	0x05000009


	//   ....[28]....
        /*02b0*/ 	.word	0x05000006


	//   ....[29]....
        /*02b4*/ 	.word	0x05000008


	//   ....[30]....
        /*02b8*/ 	.word	0x0500000b


	//   ....[31]....
        /*02bc*/ 	.word	0x05000007


	//   ....[32]....
        /*02c0*/ 	.word	0x0500000c


	//   ....[33]....
        /*02c4*/ 	.word	0x05000006


	//   ....[34]....
        /*02c8*/ 	.word	0x05000006


	//   ....[35]....
        /*02cc*/ 	.word	0x0500000b


	//   ....[36]....
        /*02d0*/ 	.word	0x05000007


	//   ....[37]....
        /*02d4*/ 	.word	0x0500000f


	//   ....[38]....
        /*02d8*/ 	.word	0x0500001d


	//   ....[39]....
        /*02dc*/ 	.word	0x05000011


	//   ....[40]....
        /*02e0*/ 	.word	0x05000009


	//   ....[41]....
        /*02e4*/ 	.word	0x05000007


	//   ....[42]....
        /*02e8*/ 	.word	0x0500000b


	//   ....[43]....
        /*02ec*/ 	.word	0x05000006


	//   ....[44]....
        /*02f0*/ 	.word	0x0500000e


	//   ....[45]....
        /*02f4*/ 	.word	0x05000008


	//   ....[46]....
        /*02f8*/ 	.word	0x0500000c


	//   ....[47]....
        /*02fc*/ 	.word	0x0500000a


	//   ....[48]....
        /*0300*/ 	.word	0x05000004


	//   ....[49]....
        /*0304*/ 	.word	0x05000018


	//   ....[50]....
        /*0308*/ 	.word	0x0500001a


	//   ....[51]....
        /*030c*/ 	.word	0x05000005


	//   ....[52]....
        /*0310*/ 	.word	0x05000013


	//   ....[53]....
        /*0314*/ 	.word	0x05000015


	//   ....[54]....
        /*0318*/ 	.word	0x05000019


	//   ....[55]....
        /*031c*/ 	.word	0x05000007


	//   ....[56]....
        /*0320*/ 	.word	0x0500000f


	//   ....[57]....
        /*0324*/ 	.word	0x0500001b


	//   ....[58]....
        /*0328*/ 	.word	0x05000011


	//   ....[59]....
        /*032c*/ 	.word	0x05000013


	//   ....[60]....
        /*0330*/ 	.word	0x05000015


	//   ....[61]....
        /*0334*/ 	.word	0x05000012


	//   ....[62]....
        /*0338*/ 	.word	0x05000019


	//   ....[63]....
        /*033c*/ 	.word	0x0500001d


	//   ....[64]....
        /*0340*/ 	.word	0x0500000d


	//   ....[65]....
        /*0344*/ 	.word	0x05000009


	//   ....[66]....
        /*0348*/ 	.word	0x05000006


	//   ....[67]....
        /*034c*/ 	.word	0x05000006


	//   ....[68]....
        /*0350*/ 	.word	0x05000006


	//   ....[69]....
        /*0354*/ 	.word	0x05000006


	//   ....[70]....
        /*0358*/ 	.word	0x05000006


	//   ....[71]....
        /*035c*/ 	.word	0x05000006


	//   ....[72]....
        /*0360*/ 	.word	0x05000006


	//   ....[73]....
        /*0364*/ 	.word	0x05000006


	//   ....[74]....
        /*0368*/ 	.word	0x05000006


	//   ....[75]....
        /*036c*/ 	.word	0x05000006


	//   ....[76]....
        /*0370*/ 	.word	0x05000006


	//   ....[77]....
        /*0374*/ 	.word	0x05000006


	//   ....[78]....
        /*0378*/ 	.word	0x05000006


	//   ....[79]....
        /*037c*/ 	.word	0x05000006


	//   ....[80]....
        /*0380*/ 	.word	0x05000006


	//   ....[81]....
        /*0384*/ 	.word	0x05000006


	//   ....[82]....
        /*0388*/ 	.word	0x05000006


	//   ....[83]....
        /*038c*/ 	.word	0x05000006


	//   ....[84]....
        /*0390*/ 	.word	0x05000006


	//   ....[85]....
        /*0394*/ 	.word	0x05000006


	//   ....[86]....
        /*0398*/ 	.word	0x05000006


	//   ....[87]....
        /*039c*/ 	.word	0x05000006


	//   ....[88]....
        /*03a0*/ 	.word	0x05000006


	//   ....[89]....
        /*03a4*/ 	.word	0x05000006


	//   ....[90]....
        /*03a8*/ 	.word	0x05000006


	//   ....[91]....
        /*03ac*/ 	.word	0x05000006


	//   ....[92]....
        /*03b0*/ 	.word	0x05000006


	//   ....[93]....
        /*03b4*/ 	.word	0x05000006


	//   ....[94]....
        /*03b8*/ 	.word	0x05000006


	//   ....[95]....
        /*03bc*/ 	.word	0x05000006


	//   ....[96]....
        /*03c0*/ 	.word	0x05000006


	//   ....[97]....
        /*03c4*/ 	.word	0x05000006


	//   ....[98]....
        /*03c8*/ 	.word	0x05000006


	//   ....[99]....
        /*03cc*/ 	.word	0x05000006


	//   ....[100]....
        /*03d0*/ 	.word	0x05000006


	//   ....[101]....
        /*03d4*/ 	.word	0x05000006


	//   ....[102]....
        /*03d8*/ 	.word	0x05000006


	//   ....[103]....
        /*03dc*/ 	.word	0x05000006


	//   ....[104]....
        /*03e0*/ 	.word	0x05000006


	//   ....[105]....
        /*03e4*/ 	.word	0x05000006


	//   ....[106]....
        /*03e8*/ 	.word	0x05000006


	//   ....[107]....
        /*03ec*/ 	.word	0x05000006


	//   ....[108]....
        /*03f0*/ 	.word	0x05000006


	//   ....[109]....
        /*03f4*/ 	.word	0x05000006


	//   ....[110]....
        /*03f8*/ 	.word	0x05000006


	//   ....[111]....
        /*03fc*/ 	.word	0x05000006


	//   ....[112]....
        /*0400*/ 	.word	0x05000006


	//   ....[113]....
        /*0404*/ 	.word	0x05000006


	//   ....[114]....
        /*0408*/ 	.word	0x05000006


	//   ....[115]....
        /*040c*/ 	.word	0x05000006


	//   ....[116]....
        /*0410*/ 	.word	0x05000006


	//   ....[117]....
        /*0414*/ 	.word	0x05000006


	//   ....[118]....
        /*0418*/ 	.word	0x05000006


	//   ....[119]....
        /*041c*/ 	.word	0x05000006


	//   ....[120]....
        /*0420*/ 	.word	0x05000006


	//   ....[121]....
        /*0424*/ 	.word	0x05000006


	//----- nvinfo : EIATTR_COOP_GROUP_INSTR_OFFSETS
	.align		4
.L_1565:
        /*0428*/ 	.byte	0x04, 0x28
        /*042a*/ 	.short	(.L_1567 - .L_1566)


	//   ....[0]....
.L_1566:
        /*042c*/ 	.word	0x00002850


	//   ....[1]....
        /*0430*/ 	.word	0x00002880


	//   ....[2]....
        /*0434*/ 	.word	0x000028b0


	//   ....[3]....
        /*0438*/ 	.word	0x000028c0


	//   ....[4]....
        /*043c*/ 	.word	0x00003310


	//   ....[5]....
        /*0440*/ 	.word	0x00003350


	//   ....[6]....
        /*0444*/ 	.word	0x00003380


	//   ....[7]....
        /*0448*/ 	.word	0x000033a0


	//   ....[8]....
        /*044c*/ 	.word	0x000033c0


	//   ....[9]....
        /*0450*/ 	.word	0x000033e0


	//   ....[10]....
        /*0454*/ 	.word	0x00005210


	//   ....[11]....
        /*0458*/ 	.word	0x00005240


	//   ....[12]....
        /*045c*/ 	.word	0x00005280


	//   ....[13]....
        /*0460*/ 	.word	0x000052a0


	//   ....[14]....
        /*0464*/ 	.word	0x000052d0


	//   ....[15]....
        /*0468*/ 	.word	0x000052e0


	//   ....[16]....
        /*046c*/ 	.word	0x00005310


	//   ....[17]....
        /*0470*/ 	.word	0x00005320


	//   ....[18]....
        /*0474*/ 	.word	0x000054c0


	//   ....[19]....
        /*0478*/ 	.word	0x000054e0


	//   ....[20]....
        /*047c*/ 	.word	0x00005510


	//   ....[21]....
        /*0480*/ 	.word	0x00005530


	//   ....[22]....
        /*0484*/ 	.word	0x00005560


	//   ....[23]....
        /*0488*/ 	.word	0x00005570


	//   ....[24]....
        /*048c*/ 	.word	0x000055a0


	//   ....[25]....
        /*0490*/ 	.word	0x000055b0


	//   ....[26]....
        /*0494*/ 	.word	0x000056e0


	//   ....[27]....
        /*0498*/ 	.word	0x00005710


	//   ....[28]....
        /*049c*/ 	.word	0x00005740


	//   ....[29]....
        /*04a0*/ 	.word	0x00005760


	//   ....[30]....
        /*04a4*/ 	.word	0x00005790


	//   ....[31]....
        /*04a8*/ 	.word	0x000057a0


	//   ....[32]....
        /*04ac*/ 	.word	0x000057d0


	//   ....[33]....
        /*04b0*/ 	.word	0x000057e0


	//   ....[34]....
        /*04b4*/ 	.word	0x00005b00


	//   ....[35]....
        /*04b8*/ 	.word	0x00005b50


	//   ....[36]....
        /*04bc*/ 	.word	0x00005b70


	//   ....[37]....
        /*04c0*/ 	.word	0x00005bb0


	//   ....[38]....
        /*04c4*/ 	.word	0x00005be0


	//   ....[39]....
        /*04c8*/ 	.word	0x00005c00


	//   ....[40]....
        /*04cc*/ 	.word	0x00005c20


	//   ....[41]....
        /*04d0*/ 	.word	0x00005c50


	//   ....[42]....
        /*04d4*/ 	.word	0x00005c70


	//   ....[43]....
        /*04d8*/ 	.word	0x00005c90


	//   ....[44]....
        /*04dc*/ 	.word	0x00005cb0


	//   ....[45]....
        /*04e0*/ 	.word	0x00005cd0


	//   ....[46]....
        /*04e4*/ 	.word	0x00005d00


	//   ....[47]....
        /*04e8*/ 	.word	0x00005d10


	//   ....[48]....
        /*04ec*/ 	.word	0x00005d40


	//   ....[49]....
        /*04f0*/ 	.word	0x00005d90


	//   ....[50]....
        /*04f4*/ 	.word	0x00005dc0


	//   ....[51]....
        /*04f8*/ 	.word	0x00005df0


	//   ....[52]....
        /*04fc*/ 	.word	0x00005e20


	//   ....[53]....
        /*0500*/ 	.word	0x00005e40


	//   ....[54]....
        /*0504*/ 	.word	0x00005e60


	//   ....[55]....
        /*0508*/ 	.word	0x00005e70


	//   ....[56]....
        /*050c*/ 	.word	0x00005ea0


	//   ....[57]....
        /*0510*/ 	.word	0x00005ee0


	//   ....[58]....
        /*0514*/ 	.word	0x00005f20


	//   ....[59]....
        /*0518*/ 	.word	0x00005fa0


	//   ....[60]....
        /*051c*/ 	.word	0x00005fd0


	//   ....[61]....
        /*0520*/ 	.word	0x00005ff0


	//   ....[62]....
        /*0524*/ 	.word	0x00006010


	//   ....[63]....
        /*0528*/ 	.word	0x00006040


	//   ....[64]....
        /*052c*/ 	.word	0x00006080


	//   ....[65]....
        /*0530*/ 	.word	0x000061a0


	//   ....[66]....
        /*0534*/ 	.word	0x000062c0


	//   ....[67]....
        /*0538*/ 	.word	0x00006310


	//   ....[68]....
        /*053c*/ 	.word	0x00006380


	//   ....[69]....
        /*0540*/ 	.word	0x000063e0


	//   ....[70]....
        /*0544*/ 	.word	0x00006450


	//   ....[71]....
        /*0548*/ 	.word	0x000064b0


	//   ....[72]....
        /*054c*/ 	.word	0x00006520


	//   ....[73]....
        /*0550*/ 	.word	0x00006580


	//   ....[74]....
        /*0554*/ 	.word	0x00006620


	//   ....[75]....
        /*0558*/ 	.word	0x000066b0


	//   ....[76]....
        /*055c*/ 	.word	0x00006720


	//   ....[77]....
        /*0560*/ 	.word	0x00006780


	//   ....[78]....
        /*0564*/ 	.word	0x000067f0


	//   ....[79]....
        /*0568*/ 	.word	0x00006850


	//   ....[80]....
        /*056c*/ 	.word	0x000068c0


	//   ....[81]....
        /*0570*/ 	.word	0x00006920


	//   ....[82]....
        /*0574*/ 	.word	0x000069c0


	//   ....[83]....
        /*0578*/ 	.word	0x00006a50


	//   ....[84]....
        /*057c*/ 	.word	0x00006ac0


	//   ....[85]....
        /*0580*/ 	.word	0x00006b20


	//   ....[86]....
        /*0584*/ 	.word	0x00006b90


	//   ....[87]....
        /*0588*/ 	.word	0x00006bf0


	//   ....[88]....
        /*058c*/ 	.word	0x00006c60


	//   ....[89]....
        /*0590*/ 	.word	0x00006cc0


	//   ....[90]....
        /*0594*/ 	.word	0x00006d60


	//   ....[91]....
        /*0598*/ 	.word	0x00006e40


	//   ....[92]....
        /*059c*/ 	.word	0x00006f20


	//   ....[93]....
        /*05a0*/ 	.word	0x00006f70


	//   ....[94]....
        /*05a4*/ 	.word	0x00007010


	//   ....[95]....
        /*05a8*/ 	.word	0x00007070


	//   ....[96]....
        /*05ac*/ 	.word	0x00007120


	//   ....[97]....
        /*05b0*/ 	.word	0x00007180


	//   ....[98]....
        /*05b4*/ 	.word	0x00007220


	//   ....[99]....
        /*05b8*/ 	.word	0x00007280


	//   ....[100]....
        /*05bc*/ 	.word	0x000072f0


	//   ....[101]....
        /*05c0*/ 	.word	0x00007350


	//   ....[102]....
        /*05c4*/ 	.word	0x000073c0


	//   ....[103]....
        /*05c8*/ 	.word	0x00007420


	//   ....[104]....
        /*05cc*/ 	.word	0x00007490


	//   ....[105]....
        /*05d0*/ 	.word	0x00007540


	//   ....[106]....
        /*05d4*/ 	.word	0x000075b0


	//   ....[107]....
        /*05d8*/ 	.word	0x00007610


	//   ....[108]....
        /*05dc*/ 	.word	0x00007680


	//   ....[109]....
        /*05e0*/ 	.word	0x000076e0


	//   ....[110]....
        /*05e4*/ 	.word	0x00007780


	//   ....[111]....
        /*05e8*/ 	.word	0x000077f0


	//   ....[112]....
        /*05ec*/ 	.word	0x00007880


	//   ....[113]....
        /*05f0*/ 	.word	0x000078f0


	//   ....[114]....
        /*05f4*/ 	.word	0x00007950


	//   ....[115]....
        /*05f8*/ 	.word	0x000079a0


	//   ....[116]....
        /*05fc*/ 	.word	0x00007a10


	//   ....[117]....
        /*0600*/ 	.word	0x00007a70


	//   ....[118]....
        /*0604*/ 	.word	0x00007ae0


	//   ....[119]....
        /*0608*/ 	.word	0x00007b40


	//   ....[120]....
        /*060c*/ 	.word	0x00007c80


	//   ....[121]....
        /*0610*/ 	.word	0x00007d50


	//----- nvinfo : EIATTR_EXIT_INSTR_OFFSETS
	.align		4
.L_1567:
        /*0614*/ 	.byte	0x04, 0x1c
        /*0616*/ 	.short	(.L_1569 - .L_1568)


	//   ....[0]....
.L_1568:
        /*0618*/ 	.word	0x000041c0


	//   ....[1]....
        /*061c*/ 	.word	0x00006260


	//----- nvinfo : EIATTR_MAX_THREADS
	.align		4
.L_1569:
        /*0620*/ 	.byte	0x04, 0x05
        /*0622*/ 	.short	(.L_1571 - .L_1570)
.L_1570:
        /*0624*/ 	.word	0x00000140
        /*0628*/ 	.word	0x00000001
        /*062c*/ 	.word	0x00000001


	//----- nvinfo : EIATTR_CRS_STACK_SIZE
	.align		4
.L_1571:
        /*0630*/ 	.byte	0x04, 0x1e
        /*0632*/ 	.short	(.L_1573 - .L_1572)
.L_1572:
        /*0634*/ 	.word	0x00000000


	//----- nvinfo : EIATTR_CBANK_PARAM_SIZE
	.align		4
.L_1573:
        /*0638*/ 	.byte	0x03, 0x19
        /*063a*/ 	.short	0x0060


	//----- nvinfo : EIATTR_PARAM_CBANK
	.align		4
        /*063c*/ 	.byte	0x04, 0x0a
        /*063e*/ 	.short	(.L_1575 - .L_1574)
	.align		4
.L_1574:
        /*0640*/ 	.word	index@(.nv.constant0._ZN13group_norm_v218gn_bwd_cuda_kernelI6__halfLi320ELi2ELi32ELi10ELi4096ELb0ELb1ELi32ELi320ELi320ELi4ELb1ELi2ELb0ELb0ELNS_15WgradSyncMethodE3ENS_16CompileConditionILi900EEEEEvPT_S6_S6_PKS5_S8_S8_S8_PKfflPfPj)
        /*0644*/ 	.short	0x0210
        /*0646*/ 	.short	0x0060


	//----- nvinfo : EIATTR_SW_WAR
	.align		4
.L_1575:
        /*0648*/ 	.byte	0x04, 0x36
        /*064a*/ 	.short	(.L_1577 - .L_1576)
.L_1576:
        /*064c*/ 	.word	0x00000008
.L_1577:


//--------------------- .nv.info._ZN13group_norm_v218gn_bwd_cuda_kernelI6__halfLi320ELi3ELi32ELi10ELi4096ELb0ELb1ELi32ELi320ELi320ELi4ELb1ELi2ELb0ELb0ELNS_15WgradSyncMethodE3ENS_16CompileConditionILi900EEEEEvPT_S6_S6_PKS5_S8_S8_S8_PKfflPfPj --------------------------
	.section	.nv.info._ZN13group_norm_v218gn_bwd_cuda_kernelI6__halfLi320ELi3ELi32ELi10ELi4096ELb0ELb1ELi32ELi320ELi320ELi4ELb1ELi2ELb0ELb0ELNS_15WgradSyncMethodE3ENS_16CompileConditionILi900EEEEEvPT_S6_S6_PKS5_S8_S8_S8_PKfflPfPj,"",@"SHT_CUDA_INFO"
	.sectionflags	@""
	.align	4


	//----- nvinfo : EIATTR_CUDA_API_VERSION
	.align		4
        /*0000*/ 	.byte	0x04, 0x37
        /*0002*/ 	.short	(.L_1579 - .L_1578)
.L_1578:
        /*0004*/ 	.word	0x00000082


	//----- nvinfo : EIATTR_KPARAM_INFO
	.align		4
.L_1579:
        /*0008*/ 	.byte	0x04, 0x17
        /*000a*/ 	.short	(.L_1581 - .L_1580)
.L_1580:
        /*000c*/ 	.word	0x00000000
        /*0010*/ 	.short	0x000b
        /*0012*/ 	.short	0x0058
        /*0014*/ 	.byte	0x00, 0xf0, 0x21, 0x00


	//----- nvinfo : EIATTR_KPARAM_INFO
	.align		4
.L_1581:
        /*0018*/ 	.byte	0x04, 0x17
        /*001a*/ 	.short	(.L_1583 - .L_1582)
.L_1582:
        /*001c*/ 	.word	0x00000000
        /*0020*/ 	.short	0x000a
        /*0022*/ 	.short	0x0050
        /*0024*/ 	.byte	0x00, 0xf0, 0x21, 0x00


	//----- nvinfo : EIATTR_KPARAM_INFO
	.align		4
.L_1583:
        /*0028*/ 	.byte	0x04, 0x17
        /*002a*/ 	.short	(.L_1585 - .L_1584)
.L_1584:
        /*002c*/ 	.word	0x00000000
        /*0030*/ 	.short	0x0009
        /*0032*/ 	.short	0x0048
        /*0034*/ 	.byte	0x00, 0xf0, 0x21, 0x00


	//----- nvinfo : EIATTR_KPARAM_INFO
	.align		4
.L_1585:
        /*0038*/ 	.byte	0x04, 0x17
        /*003a*/ 	.short	(.L_1587 - .L_1586)
.L_1586:
        /*003c*/ 	.word	0x00000000
        /*0040*/ 	.short	0x0008
        /*0042*/ 	.short	0x0040
        /*0044*/ 	.byte	0x00, 0xf0, 0x11, 0x00


	//----- nvinfo : EIATTR_KPARAM_INFO
	.align		4
.L_1587:
        /*0048*/ 	.byte	0x04, 0x17
        /*004a*/ 	.short	(.L_1589 - .L_1588)
.L_1588:
        /*004c*/ 	.word	0x00000000
        /*0050*/ 	.short	0x0007
        /*0052*/ 	.short	0x0038
        /*0054*/ 	.byte	0x00, 0xf0, 0x21, 0x00


	//----- nvinfo : EIATTR_KPARAM_INFO
	.align		4
.L_1589:
        /*0058*/ 	.byte	0x04, 0x17
        /*005a*/ 	.short	(.L_1591 - .L_1590)
.L_1590:
        /*005c*/ 	.word	0x00000000
        /*0060*/ 	.short	0x0006
        /*0062*/ 	.short	0x0030
        /*0064*/ 	.byte	0x00, 0xf0, 0x21, 0x00


	//----- nvinfo : EIATTR_KPARAM_INFO
	.align		4
.L_1591:
        /*0068*/ 	.byte	0x04, 0x17
        /*006a*/ 	.short	(.L_1593 - .L_1592)
.L_1592:
        /*006c*/ 	.word	0x00000000
        /*0070*/ 	.short	0x0005
        /*0072*/ 	.short	0x0028
        /*0074*/ 	.byte	0x00, 0xf0, 0x21, 0x00


	//----- nvinfo : EIATTR_KPARAM_INFO
	.align		4
.L_1593:
        /*0078*/ 	.byte	0x04, 0x17
        /*007a*/ 	.short	(.L_1595 - .L_1594)
.L_1594:
        /*007c*/ 	.word	0x00000000
        /*0080*/ 	.short	0x0004
        /*0082*/ 	.short	0x0020
        /*0084*/ 	.byte	0x00, 0xf0, 0x21, 0x00


	//----- nvinfo : EIATTR_KPARAM_INFO
	.align		4
.L_1595:
        /*0088*/ 	.byte	0x04, 0x17
        /*008a*/ 	.short	(.L_1597 - .L_1596)
.L_1596:
        /*008c*/ 	.word	0x00000000
        /*0090*/ 	.short	0x0003
        /*0092*/ 	.short	0x0018
        /*0094*/ 	.byte	0x00, 0xf0, 0x21, 0x00


	//----- nvinfo : EIATTR_KPARAM_INFO
	.align		4
.L_1597:
        /*0098*/ 	.byte	0x04, 0x17
        /*009a*/ 	.short	(.L_1599 - .L_1598)
.L_1598:
        /*009c*/ 	.word	0x00000000
        /*00a0*/ 	.short	0x0002
        /*00a2*/ 	.short	0x0010
        /*00a4*/ 	.byte	0x00, 0xf0, 0x21, 0x00


	//----- nvinfo : EIATTR_KPARAM_INFO
	.align		4
.L_1599:
        /*00a8*/ 	.byte	0x04, 0x17
        /*00aa*/ 	.short	(.L_1601 - .L_1600)
.L_1600:
        /*00ac*/ 	.word	0x00000000
        /*00b0*/ 	.short	0x0001
        /*00b2*/ 	.short	0x0008
        /*00b4*/ 	.byte	0x00, 0xf0, 0x21, 0x00


	//----- nvinfo : EIATTR_KPARAM_INFO
	.align		4
.L_1601:
        /*00b8*/ 	.byte	0x04, 0x17
        /*00ba*/ 	.short	(.L_1603 - .L_1602)
.L_1602:
        /*00bc*/ 	.word	0x00000000
        /*00c0*/ 	.short	0x0000
        /*00c2*/ 	.short	0x0000
        /*00c4*/ 	.byte	0x00, 0xf0, 0x21, 0x00


	//----- nvinfo : EIATTR_SPARSE_MMA_MASK
	.align		4
.L_1603:
        /*00c8*/ 	.byte	0x03, 0x50
        /*00ca*/ 	.short	0x0000


	//----- nvinfo : EIATTR_MAXREG_COUNT
	.align		4
        /*00cc*/ 	.byte	0x03, 0x1b
        /*00ce*/ 	.short	0x0040


	//----- nvinfo : EIATTR_NUM_BARRIERS
	.align		4
        /*00d0*/ 	.byte	0x02, 0x4c
        /*00d2*/ 	.byte	0x01
	.zero		1


	//----- nvinfo : EIATTR_ANNOTATIONS
	.align		4
        /*00d4*/ 	.byte	0x04, 0x55
        /*00d6*/ 	.short	(.L_1605 - .L_1604)


	//   ....[0]....
.L_1604:
        /* <DEDUP_REMOVED lines=82> */


	//----- nvinfo : EIATTR_MERCURY_ISA_VERSION
	.align		4
.L_1605:
        /*05e0*/ 	.byte	0x03, 0x5f
        /*05e2*/ 	.short	0x0101


	//----- nvinfo : EIATTR_COOP_GROUP_MASK_REGIDS
	.align		4
        /*05e4*/ 	.byte	0x04, 0x29
        /*05e6*/ 	.short	(.L_1607 - .L_1606)


	//   ....[0]....
.L_1606:
        /*05e8*/ 	.word	0xffffffff


	//   ....[1]....
        /*05ec*/ 	.word	0xffffffff


	//   ....[2]....
        /*05f0*/ 	.word	0xffffffff


	//   ....[3]....
        /*05f4*/ 	.word	0xffffffff


	//   ....[4]....
        /*05f8*/ 	.word	0xffffffff


	//   ....[5]....
        /*05fc*/ 	.word	0xffffffff


	//   ....[6]....
        /*0600*/ 	.word	0xffffffff


	//   ....[7]....
        /*0604*/ 	.word	0xffffffff


	//   ....[8]....
        /*0608*/ 	.word	0xffffffff


	//   ....[9]....
        /*060c*/ 	.word	0xffffffff


	//   ....[10]....
        /*0610*/ 	.word	0x05000019


	//   ....[11]....
        /*0614*/ 	.word	0x05000018


	//   ....[12]....
        /*0618*/ 	.word	0x0500001a


	//   ....[13]....
        /*061c*/ 	.word	0x0500001b


	//   ....[14]....
        /*0620*/ 	.word	0x0500001d


	//   ....[15]....
        /*0624*/ 	.word	0x05000012


	//   ....[16]....
        /*0628*/ 	.word	0x0500001c


	//   ....[17]....
        /*062c*/ 	.word	0x05000013


	//   ....[18]....
        /*0630*/ 	.word	0x0500001d


	//   ....[19]....
        /*0634*/ 	.word	0x0500001c


	//   ....[20]....
        /*0638*/ 	.word	0x0500001e


	//   ....[21]....
        /*063c*/ 	.word	0x0500001f


	//   ....[22]....
        /*0640*/ 	.word	0x05000021


	//   ....[23]....
        /*0644*/ 	.word	0x05000020


	//   ....[24]....
        /*0648*/ 	.word	0x05000022


	//   ....[25]....
        /*064c*/ 	.word	0x05000017


	//   ....[26]....
        /*0650*/ 	.word	0x0500001d


	//   ....[27]....
        /*0654*/ 	.word	0x0500001c


	//   ....[28]....
        /*0658*/ 	.word	0x0500001e


	//   ....[29]....
        /*065c*/ 	.word	0x0500001f


	//   ....[30]....
        /*0660*/ 	.word	0x05000021


	//   ....[31]....
        /*0664*/ 	.word	0x05000020


	//   ....[32]....
        /*0668*/ 	.word	0x05000022


	//   ....[33]....
        /*066c*/ 	.word	0x05000017


	//   ....[34]....
        /*0670*/ 	.word	0x0500001e


	//   ....[35]....
        /*0674*/ 	.word	0x05000026


	//   ....[36]....
        /*0678*/ 	.word	0x05000021


	//   ....[37]....
        /*067c*/ 	.word	0x05000020


	//   ....[38]....
        /*0680*/ 	.word	0x05000024


	//   ....[39]....
        /*0684*/ 	.word	0x05000029


	//   ....[40]....
        /*0688*/ 	.word	0x05000025


	//   ....[41]....
        /*068c*/ 	.word	0x05000027


	//   ....[42]....
        /*0690*/ 	.word	0x05000028


	//   ....[43]....
        /*0694*/ 	.word	0x05000021


	//   ....[44]....
        /*0698*/ 	.word	0x05000023


	//   ....[45]....
        /*069c*/ 	.word	0x05000014


	//   ....[46]....
        /*06a0*/ 	.word	0x05000029


	//   ....[47]....
        /*06a4*/ 	.word	0x05000026


	//   ....[48]....
        /*06a8*/ 	.word	0x05000012


	//   ....[49]....
        /*06ac*/ 	.word	0x05000021


	//   ....[50]....
        /*06b0*/ 	.word	0x05000014


	//   ....[51]....
        /*06b4*/ 	.word	0x05000013


	//   ....[52]....
        /*06b8*/ 	.word	0x0500001f


	//   ....[53]....
        /*06bc*/ 	.word	0x0500001c


	//   ....[54]....
        /*06c0*/ 	.word	0x05000026


	//   ....[55]....
        /*06c4*/ 	.word	0x05000029


	//   ....[56]....
        /*06c8*/ 	.word	0x05000018


	//   ....[57]....
        /*06cc*/ 	.word	0x05000019


	//   ....[58]....
        /*06d0*/ 	.word	0x05000024


	//   ....[59]....
        /*06d4*/ 	.word	0x0500001f


	//   ....[60]....
        /*06d8*/ 	.word	0x05000022


	//   ....[61]....
        /*06dc*/ 	.word	0x0500001c


	//   ....[62]....
        /*06e0*/ 	.word	0x0500002a


	//   ....[63]....
        /*06e4*/ 	.word	0x05000028


	//   ....[64]....
        /*06e8*/ 	.word	0x0500001b


	//   ....[65]....
        /*06ec*/ 	.word	0x05000017


	//   ....[66]....
        /*06f0*/ 	.word	0x0500001e


	//   ....[67]....
        /*06f4*/ 	.word	0x0500001e


	//   ....[68]....
        /*06f8*/ 	.word	0x0500001e


	//   ....[69]....
        /*06fc*/ 	.word	0x0500001e


	//   ....[70]....
        /*0700*/ 	.word	0x0500001e


	//   ....[71]....
        /*0704*/ 	.word	0x0500001e


	//   ....[72]....
        /*0708*/ 	.word	0x0500001e


	//   ....[73]....
        /*070c*/ 	.word	0x0500001e


	//   ....[74]....
        /*0710*/ 	.word	0x0500001e


	//   ....[75]....
        /*0714*/ 	.word	0x0500001e


	//   ....[76]....
        /*0718*/ 	.word	0x0500001e


	//   ....[77]....
        /*071c*/ 	.word	0x0500001e


	//   ....[78]....
        /*0720*/ 	.word	0x0500001e


	//   ....[79]....
        /*0724*/ 	.word	0x0500001e


	//   ....[80]....
        /*0728*/ 	.word	0x0500001e


	//   ....[81]....
        /*072c*/ 	.word	0x0500001e


	//   ....[82]....
        /*0730*/ 	.word	0x0500001e


	//   ....[83]....
        /*0734*/ 	.word	0x0500001e


	//   ....[84]....
        /*0738*/ 	.word	0x0500001e


	//   ....[85]....
        /*073c*/ 	.word	0x0500001e


	//   ....[86]....
        /*0740*/ 	.word	0x0500001e


	//   ....[87]....
        /*0744*/ 	.word	0x0500001e


	//   ....[88]....
        /*0748*/ 	.word	0x0500001e


	//   ....[89]....
        /*074c*/ 	.word	0x0500001e


	//   ....[90]....
        /*0750*/ 	.word	0x0500001e


	//   ....[91]....
        /*0754*/ 	.word	0x0500001e


	//   ....[92]....
        /*0758*/ 	.word	0x0500001e


	//   ....[93]....
        /*075c*/ 	.word	0x0500001e


	//   ....[94]....
        /*0760*/ 	.word	0x0500001e


	//   ....[95]....
        /*0764*/ 	.word	0x0500001e


	//   ....[96]....
        /*0768*/ 	.word	0x0500001e


	//   ....[97]....
        /*076c*/ 	.word	0x0500001e


	//   ....[98]....
        /*0770*/ 	.word	0x0500001e


	//   ....[99]....
        /*0774*/ 	.word	0x0500001e


	//   ....[100]....
        /*0778*/ 	.word	0x0500001e


	//   ....[101]....
        /*077c*/ 	.word	0x0500001e


	//   ....[102]....
        /*0780*/ 	.word	0x0500001e


	//   ....[103]....
        /*0784*/ 	.word	0x0500001e


	//   ....[104]....
        /*0788*/ 	.word	0x0500001e


	//   ....[105]....
        /*078c*/ 	.word	0x0500001e


	//   ....[106]....
        /*0790*/ 	.word	0x0500001e


	//   ....[107]....
        /*0794*/ 	.word	0x0500001e


	//   ....[108]....
        /*0798*/ 	.word	0x0500001e


	//   ....[109]....
        /*079c*/ 	.word	0x0500001e


	//   ....[110]....
        /*07a0*/ 	.word	0x0500001e


	//   ....[111]....
        /*07a4*/ 	.word	0x0500001e


	//   ....[112]....
        /*07a8*/ 	.word	0x0500001e


	//   ....[113]....
        /*07ac*/ 	.word	0x0500001e


	//   ....[114]....
        /*07b0*/ 	.word	0x0500001e


	//   ....[115]....
        /*07b4*/ 	.word	0x0500001e


	//   ....[116]....
        /*07b8*/ 	.word	0x0500001e


	//   ....[117]....
        /*07bc*/ 	.word	0x0500001e


	//   ....[118]....
        /*07c0*/ 	.word	0x0500001e


	//   ....[119]....
        /*07c4*/ 	.word	0x0500001e


	//   ....[120]....
        /*07c8*/ 	.word	0x0500001e


	//   ....[121]....
        /*07cc*/ 	.word	0x0500001e


	//----- nvinfo : EIATTR_COOP_GROUP_INSTR_OFFSETS
	.align		4
.L_1607:
        /*07d0*/ 	.byte	0x04, 0x28
        /*07d2*/ 	.short	(.L_1609 - .L_1608)


	//   ....[0]....
.L_1608:
        /*07d4*/ 	.word	0x00002d20


	//   ....[1]....
        /*07d8*/ 	.word	0x00002d50


	//   ....[2]....
        /*07dc*/ 	.word	0x00002d80


	//   ....[3]....
        /*07e0*/ 	.word	0x00002d90


	//   ....[4]....
        /*07e4*/ 	.word	0x000037e0


	//   ....[5]....
        /*07e8*/ 	.word	0x00003820


	//   ....[6]....
        /*07ec*/ 	.word	0x00003850


	//   ....[7]....
        /*07f0*/ 	.word	0x00003870


	//   ....[8]....
        /*07f4*/ 	.word	0x00003890


	//   ....[9]....
        /*07f8*/ 	.word	0x000038b0


	//   ....[10]....
        /*07fc*/ 	.word	0x00005970


	//   ....[11]....
        /*0800*/ 	.word	0x000059a0


	//   ....[12]....
        /*0804*/ 	.word	0x000059f0


	//   ....[13]....
        /*0808*/ 	.word	0x00005a10


	//   ....[14]....
        /*080c*/ 	.word	0x00005a40


	//   ....[15]....
        /*0810*/ 	.word	0x00005a50


	//   ....[16]....
        /*0814*/ 	.word	0x00005a80


	//   ....[17]....
        /*0818*/ 	.word	0x00005a90


	//   ....[18]....
        /*081c*/ 	.word	0x00005c10


	//   ....[19]....
        /*0820*/ 	.word	0x00005c40


	//   ....[20]....
        /*0824*/ 	.word	0x00005c90


	//   ....[21]....
        /*0828*/ 	.word	0x00005cb0


	//   ....[22]....
        /*082c*/ 	.word	0x00005ce0


	//   ....[23]....
        /*0830*/ 	.word	0x00005cf0


	//   ....[24]....
        /*0834*/ 	.word	0x00005d20


	//   ....[25]....
        /*0838*/ 	.word	0x00005d30


	//   ....[26]....
        /*083c*/ 	.word	0x00005e50


	//   ....[27]....
        /*0840*/ 	.word	0x00005e80


	//   ....[28]....
        /*0844*/ 	.word	0x00005ed0


	//   ....[29]....
        /*0848*/ 	.word	0x00005ef0


	//   ....[30]....
        /*084c*/ 	.word	0x00005f20


	//   ....[31]....
        /*0850*/ 	.word	0x00005f30


	//   ....[32]....
        /*0854*/ 	.word	0x00005f60


	//   ....[33]....
        /*0858*/ 	.word	0x00005f70


	//   ....[34]....
        /*085c*/ 	.word	0x00006200


	//   ....[35]....
        /*0860*/ 	.word	0x00006260


	//   ....[36]....
        /*0864*/ 	.word	0x00006300


	//   ....[37]....
        /*0868*/ 	.word	0x00006340


	//   ....[38]....
        /*086c*/ 	.word	0x00006370


	//   ....[39]....
        /*0870*/ 	.word	0x00006380


	//   ....[40]....
        /*0874*/ 	.word	0x000063a0


	//   ....[41]....
        /*0878*/ 	.word	0x000063b0


	//   ....[42]....
        /*087c*/ 	.word	0x000063f0


	//   ....[43]....
        /*0880*/ 	.word	0x00006410


	//   ....[44]....
        /*0884*/ 	.word	0x00006460


	//   ....[45]....
        /*0888*/ 	.word	0x00006480


	//   ....[46]....
        /*088c*/ 	.word	0x000064b0


	//   ....[47]....
        /*0890*/ 	.word	0x000064c0


	//   ....[48]....
        /*0894*/ 	.word	0x000064d0


	//   ....[49]....
        /*0898*/ 	.word	0x00006530


	//   ....[50]....
        /*089c*/ 	.word	0x00006590


	//   ....[51]....
        /*08a0*/ 	.word	0x000065d0


	//   ....[52]....
        /*08a4*/ 	.word	0x000065f0


	//   ....[53]....
        /*08a8*/ 	.word	0x00006600


	//   ....[54]....
        /*08ac*/ 	.word	0x00006620


	//   ....[55]....
        /*08b0*/ 	.word	0x00006640


	//   ....[56]....
        /*08b4*/ 	.word	0x00006670


	//   ....[57]....
        /*08b8*/ 	.word	0x00006680


	//   ....[58]....
        /*08bc*/ 	.word	0x000066c0


	//   ....[59]....
        /*08c0*/ 	.word	0x00006710


	//   ....[60]....
        /*08c4*/ 	.word	0x00006750


	//   ....[61]....
        /*08c8*/ 	.word	0x00006770


	//   ....[62]....
        /*08cc*/ 	.word	0x000067a0


	//   ....[63]....
        /*08d0*/ 	.word	0x000067c0


	//   ....[64]....
        /*08d4*/ 	.word	0x00006900


	//   ....[65]....
        /*08d8*/ 	.word	0x00006940


	//   ....[66]....
        /*08dc*/ 	.word	0x00006a70


	//   ....[67]....
        /*08e0*/ 	.word	0x00006ac0


	//   ....[68]....
        /*08e4*/ 	.word	0x00006b30


	//   ....[69]....
        /*08e8*/ 	.word	0x00006b90


	//   ....[70]....
        /*08ec*/ 	.word	0x00006c00


	//   ....[71]....
        /*08f0*/ 	.word	0x00006c60


	//   ....[72]....
        /*08f4*/ 	.word	0x00006cd0


	//   ....[73]....
        /*08f8*/ 	.word	0x00006d30


	//   ....[74]....
        /*08fc*/ 	.word	0x00006dd0


	//   ....[75]....
        /*0900*/ 	.word	0x00006e60


	//   ....[76]....
        /*0904*/ 	.word	0x00006ed0


	//   ....[77]....
        /*0908*/ 	.word	0x00006f30


	//   ....[78]....
        /*090c*/ 	.word	0x00006fa0


	//   ....[79]....
        /*0910*/ 	.word	0x00007000


	//   ....[80]....
        /*0914*/ 	.word	0x00007070


	//   ....[81]....
        /*0918*/ 	.word	0x000070d0


	//   ....[82]....
        /*091c*/ 	.word	0x00007170


	//   ....[83]....
        /*0920*/ 	.word	0x00007200


	//   ....[84]....
        /*0924*/ 	.word	0x00007270


	//   ....[85]....
        /*0928*/ 	.word	0x000072d0


	//   ....[86]....
        /*092c*/ 	.word	0x00007340


	//   ....[87]....
        /*0930*/ 	.word	0x000073a0


	//   ....[88]....
        /*0934*/ 	.word	0x00007410


	//   ....[89]....
        /*0938*/ 	.word	0x00007470


	//   ....[90]....
        /*093c*/ 	.word	0x00007510


	//   ....[91]....
        /*0940*/ 	.word	0x000075e0


	//   ....[92]....
        /*0944*/ 	.word	0x000076b0


	//   ....[93]....
        /*0948*/ 	.word	0x00007700


	//   ....[94]....
        /*094c*/ 	.word	0x000077a0


	//   ....[95]....
        /*0950*/ 	.word	0x00007800


	//   ....[96]....
        /*0954*/ 	.word	0x00007880


	//   ....[97]....
        /*0958*/ 	.word	0x00007920


	//   ....[98]....
        /*095c*/ 	.word	0x00007990


	//   ....[99]....
        /*0960*/ 	.word	0x00007a10


	//   ....[100]....
        /*0964*/ 	.word	0x00007a80


	//   ....[101]....
        /*0968*/ 	.word	0x00007ae0


	//   ....[102]....
        /*096c*/ 	.word	0x00007b50


	//   ....[103]....
        /*0970*/ 	.word	0x00007bb0


	//   ....[104]....
        /*0974*/ 	.word	0x00007c20


	//   ....[105]....
        /*0978*/ 	.word	0x00007c80


	//   ....[106]....
        /*097c*/ 	.word	0x00007cf0


	//   ....[107]....
        /*0980*/ 	.word	0x00007d50


	//   ....[108]....
        /*0984*/ 	.word	0x00007e20


	//   ....[109]....
        /*0988*/ 	.word	0x00007e80


	//   ....[110]....
        /*098c*/ 	.word	0x00007f00


	//   ....[111]....
        /*0990*/ 	.word	0x00007f50


	//   ....[112]....
        /*0994*/ 	.word	0x00007ff0


	//   ....[113]....
        /*0998*/ 	.word	0x00008070


	//   ....[114]....
        /*099c*/ 	.word	0x00008100


	//   ....[115]....
        /*09a0*/ 	.word	0x00008190


	//   ....[116]....
        /*09a4*/ 	.word	0x00008200


	//   ....[117]....
        /*09a8*/ 	.word	0x00008260


	//   ....[118]....
        /*09ac*/ 	.word	0x000082f0


	//   ....[119]....
        /*09b0*/ 	.word	0x000083b0


	//   ....[120]....
        /*09b4*/ 	.word	0x00008440


	//   ....[121]....
        /*09b8*/ 	.word	0x000084a0


	//----- nvinfo : EIATTR_EXIT_INSTR_OFFSETS
	.align		4
.L_1609:
        /*09bc*/ 	.byte	0x04, 0x1c
        /*09be*/ 	.short	(.L_1611 - .L_1610)


	//   ....[0]....
.L_1610:
        /*09c0*/ 	.word	0x00004940


	//   ....[1]....
        /*09c4*/ 	.word	0x00006a10


	//----- nvinfo : EIATTR_MAX_THREADS
	.align		4
.L_1611:
        /*09c8*/ 	.byte	0x04, 0x05
        /*09ca*/ 	.short	(.L_1613 - .L_1612)
.L_1612:
        /*09cc*/ 	.word	0x00000140
        /*09d0*/ 	.word	0x00000001
        /*09d4*/ 	.word	0x00000001


	//----- nvinfo : EIATTR_CRS_STACK_SIZE
	.align		4
.L_1613:
        /*09d8*/ 	.byte	0x04, 0x1e
        /*09da*/ 	.short	(.L_1615 - .L_1614)
.L_1614:
        /*09dc*/ 	.word	0x00000000


	//----- nvinfo : EIATTR_CBANK_PARAM_SIZE
	.align		4
.L_1615:
        /*09e0*/ 	.byte	0x03, 0x19
        /*09e2*/ 	.short	0x0060


	//----- nvinfo : EIATTR_PARAM_CBANK
	.align		4
        /*09e4*/ 	.byte	0x04, 0x0a
        /*09e6*/ 	.short	(.L_1617 - .L_1616)
	.align		4
.L_1616:
        /*09e8*/ 	.word	index@(.nv.constant0._ZN13group_norm_v218gn_bwd_cuda_kernelI6__halfLi320ELi3ELi32ELi10ELi4096ELb0ELb1ELi32ELi320ELi320ELi4ELb1ELi2ELb0ELb0ELNS_15WgradSyncMethodE3ENS_16CompileConditionILi900EEEEEvPT_S6_S6_PKS5_S8_S8_S8_PKfflPfPj)
        /*09ec*/ 	.short	0x0210
        /*09ee*/ 	.short	0x0060


	//----- nvinfo : EIATTR_SW_WAR
	.align		4
.L_1617:
        /*09f0*/ 	.byte	0x04, 0x36
        /*09f2*/ 	.short	(.L_1619 - .L_1618)
.L_1618:
        /*09f4*/ 	.word	0x00000008
.L_1619:


//--------------------- .nv.info._ZN13group_norm_v218gn_bwd_cuda_kernelI6__halfLi320ELi3ELi32ELi10ELi4096ELb0ELb1ELi32ELi320ELi320ELi4ELb1ELi3ELb0ELb0ELNS_15WgradSyncMethodE3ENS_16CompileConditionILi900EEEEEvPT_S6_S6_PKS5_S8_S8_S8_PKfflPfPj --------------------------
	.section	.nv.info._ZN13group_norm_v218gn_bwd_cuda_kernelI6__halfLi320ELi3ELi32ELi10ELi4096ELb0ELb1ELi32ELi320ELi320ELi4ELb1ELi3ELb0ELb0ELNS_15WgradSyncMethodE3ENS_16CompileConditionILi900EEEEEvPT_S6_S6_PKS5_S8_S8_S8_PKfflPfPj,"",@"SHT_CUDA_INFO"
	.sectionflags	@""
	.align	4


	//----- nvinfo : EIATTR_CUDA_API_VERSION
	.align		4
        /*0000*/ 	.byte	0x04, 0x37
        /*0002*/ 	.short	(.L_1621 - .L_1620)
.L_1620:
        /*0004*/ 	.word	0x00000082


	//----- nvinfo : EIATTR_KPARAM_INFO
	.align		4
.L_1621:
        /*0008*/ 	.byte	0x04, 0x17
        /*000a*/ 	.short	(.L_1623 - .L_1622)
.L_1622:
        /*000c*/ 	.word	0x00000000
        /*0010*/ 	.short	0x000b
        /*0012*/ 	.short	0x0058
        /*0014*/ 	.byte	0x00, 0xf0, 0x21, 0x00


	//----- nvinfo : EIATTR_KPARAM_INFO
	.align		4
.L_1623:
        /*0018*/ 	.byte	0x04, 0x17
        /*001a*/ 	.short	(.L_1625 - .L_1624)
.L_1624:
        /*001c*/ 	.word	0x00000000
        /*0020*/ 	.short	0x000a
        /*0022*/ 	.short	0x0050
        /*0024*/ 	.byte	0x00, 0xf0, 0x21, 0x00


	//----- nvinfo : EIATTR_KPARAM_INFO
	.align		4
.L_1625:
        /*0028*/ 	.byte	0x04, 0x17
        /*002a*/ 	.short	(.L_1627 - .L_1626)
.L_1626:
        /*002c*/ 	.word	0x00000000
        /*0030*/ 	.short	0x0009
        /*0032*/ 	.short	0x0048
        /*0034*/ 	.byte	0x00, 0xf0, 0x21, 0x00


	//----- nvinfo : EIATTR_KPARAM_INFO
	.align		4
.L_1627:
        /*0038*/ 	.byte	0x04, 0x17
        /*003a*/ 	.short	(.L_1629 - .L_1628)
.L_1628:
        /*003c*/ 	.word	0x00000000
        /*0040*/ 	.short	0x0008
        /*0042*/ 	.short	0x0040
        /*0044*/ 	.byte	0x00, 0xf0, 0x11, 0x00


	//----- nvinfo : EIATTR_KPARAM_INFO
	.align		4
.L_1629:
        /*0048*/ 	.byte	0x04, 0x17
        /*004a*/ 	.short	(.L_1631 - .L_1630)
.L_1630:
        /*004c*/ 	.word	0x00000000
        /*0050*/ 	.short	0x0007
        /*0052*/ 	.short	0x0038
        /*0054*/ 	.byte	0x00, 0xf0, 0x21, 0x00


	//----- nvinfo : EIATTR_KPARAM_INFO
	.align		4
.L_1631:
        /*0058*/ 	.byte	0x04, 0x17
        /*005a*/ 	.short	(.L_1633 - .L_1632)
.L_1632:
        /*005c*/ 	.word	0x00000000
        /*0060*/ 	.short	0x0006
        /*0062*/ 	.short	0x0030
        /*0064*/ 	.byte	0x00, 0xf0, 0x21, 0x00


	//----- nvinfo : EIATTR_KPARAM_INFO
	.align		4
.L_1633:
        /*0068*/ 	.byte	0x04, 0x17
        /*006a*/ 	.short	(.L_1635 - .L_1634)
.L_1634:
        /*006c*/ 	.word	0x00000000
        /*0070*/ 	.short	0x0005
        /*0072*/ 	.short	0x0028
        /*0074*/ 	.byte	0x00, 0xf0, 0x21, 0x00


	//----- nvinfo : EIATTR_KPARAM_INFO
	.align		4
.L_1635:
        /*0078*/ 	.byte	0x04, 0x17
        /*007a*/ 	.short	(.L_1637 - .L_1636)
.L_1636:
        /*007c*/ 	.word	0x00000000
        /*0080*/ 	.short	0x0004
        /*0082*/ 	.short	0x0020
        /*0084*/ 	.byte	0x00, 0xf0, 0x21, 0x00


	//----- nvinfo : EIATTR_KPARAM_INFO
	.align		4
.L_1637:
        /*0088*/ 	.byte	0x04, 0x17
        /*008a*/ 	.short	(.L_1639 - .L_1638)
.L_1638:
        /*008c*/ 	.word	0x00000000
        /*0090*/ 	.short	0x0003
        /*0092*/ 	.short	0x0018
        /*0094*/ 	.byte	0x00, 0xf0, 0x21, 0x00


	//----- nvinfo : EIATTR_KPARAM_INFO
	.align		4
.L_1639:
        /*0098*/ 	.byte	0x04, 0x17
        /*009a*/ 	.short	(.L_1641 - .L_1640)
.L_1640:
        /*009c*/ 	.word	0x00000000
        /*00a0*/ 	.short	0x0002
        /*00a2*/ 	.short	0x0010
        /*00a4*/ 	.byte	0x00, 0xf0, 0x21, 0x00


	//----- nvinfo : EIATTR_KPARAM_INFO
	.align		4
.L_1641:
        /*00a8*/ 	.byte	0x04, 0x17
        /*00aa*/ 	.short	(.L_1643 - .L_1642)
.L_1642:
        /*00ac*/ 	.word	0x00000000
        /*00b0*/ 	.short	0x0001
        /*00b2*/ 	.short	0x0008
        /*00b4*/ 	.byte	0x00, 0xf0, 0x21, 0x00


	//----- nvinfo : EIATTR_KPARAM_INFO
	.align		4
.L_1643:
        /*00b8*/ 	.byte	0x04, 0x17
        /*00ba*/ 	.short	(.L_1645 - .L_1644)
.L_1644:
        /*00bc*/ 	.word	0x00000000
        /*00c0*/ 	.short	0x0000
        /*00c2*/ 	.short	0x0000
        /*00c4*/ 	.byte	0x00, 0xf0, 0x21, 0x00


	//----- nvinfo : EIATTR_SPARSE_MMA_MASK
	.align		4
.L_1645:
        /*00c8*/ 	.byte	0x03, 0x50
        /*00ca*/ 	.short	0x0000


	//----- nvinfo : EIATTR_MAXREG_COUNT
	.align		4
        /*00cc*/ 	.byte	0x03, 0x1b
        /*00ce*/ 	.short	0x0040


	//----- nvinfo : EIATTR_NUM_BARRIERS
	.align		4
        /*00d0*/ 	.byte	0x02, 0x4c
        /*00d2*/ 	.byte	0x01
	.zero		1


	//----- nvinfo : EIATTR_ANNOTATIONS
	.align		4
        /*00d4*/ 	.byte	0x04, 0x55
        /*00d6*/ 	.short	(.L_1647 - .L_1646)


	//   ....[0]....
.L_1646:
        /* <DEDUP_REMOVED lines=82> */


	//----- nvinfo : EIATTR_MERCURY_ISA_VERSION
	.align		4
.L_1647:
        /*05e0*/ 	.byte	0x03, 0x5f
        /*05e2*/ 	.short	0x0101


	//----- nvinfo : EIATTR_COOP_GROUP_MASK_REGIDS
	.align		4
        /*05e4*/ 	.byte	0x04, 0x29
        /*05e6*/ 	.short	(.L_1649 - .L_1648)


	//   ....[0]....
.L_1648:
        /*05e8*/ 	.word	0xffffffff


	//   ....[1]....
        /*05ec*/ 	.word	0xffffffff


	//   ....[2]....
        /*05f0*/ 	.word	0xffffffff


	//   ....[3]....
        /*05f4*/ 	.word	0xffffffff


	//   ....[4]....
        /*05f8*/ 	.word	0xffffffff


	//   ....[5]....
        /*05fc*/ 	.word	0xffffffff


	//   ....[6]....
        /*0600*/ 	.word	0xffffffff


	//   ....[7]....
        /*0604*/ 	.word	0xffffffff


	//   ....[8]....
        /*0608*/ 	.word	0xffffffff


	//   ....[9]....
        /*060c*/ 	.word	0xffffffff


	//   ....[10]....
        /*0610*/ 	.word	0x05000019


	//   ....[11]....
        /*0614*/ 	.word	0x05000018


	//   ....[12]....
        /*0618*/ 	.word	0x0500001a


	//   ....[13]....
        /*061c*/ 	.word	0x0500001b


	//   ....[14]....
        /*0620*/ 	.word	0x0500001d


	//   ....[15]....
        /*0624*/ 	.word	0x05000012


	//   ....[16]....
        /*0628*/ 	.word	0x0500001c


	//   ....[17]....
        /*062c*/ 	.word	0x05000013


	//   ....[18]....
        /*0630*/ 	.word	0x0500001d


	//   ....[19]....
        /*0634*/ 	.word	0x0500001c


	//   ....[20]....
        /*0638*/ 	.word	0x0500001e


	//   ....[21]....
        /*063c*/ 	.word	0x0500001f


	//   ....[22]....
        /*0640*/ 	.word	0x05000021


	//   ....[23]....
        /*0644*/ 	.word	0x05000020


	//   ....[24]....
        /*0648*/ 	.word	0x05000022


	//   ....[25]....
        /*064c*/ 	.word	0x05000017


	//   ....[26]....
        /*0650*/ 	.word	0x0500001d


	//   ....[27]....
        /*0654*/ 	.word	0x0500001c


	//   ....[28]....
        /*0658*/ 	.word	0x0500001e


	//   ....[29]....
        /*065c*/ 	.word	0x0500001f


	//   ....[30]....
        /*0660*/ 	.word	0x05000021


	//   ....[31]....
        /*0664*/ 	.word	0x05000020


	//   ....[32]....
        /*0668*/ 	.word	0x05000022


	//   ....[33]....
        /*066c*/ 	.word	0x05000017


	//   ....[34]....
        /*0670*/ 	.word	0x0500001e


	//   ....[35]....
        /*0674*/ 	.word	0x05000026


	//   ....[36]....
        /*0678*/ 	.word	0x05000021


	//   ....[37]....
        /*067c*/ 	.word	0x05000020


	//   ....[38]....
        /*0680*/ 	.word	0x05000024


	//   ....[39]....
        /*0684*/ 	.word	0x05000029


	//   ....[40]....
        /*0688*/ 	.word	0x05000025


	//   ....[41]....
        /*068c*/ 	.word	0x05000027


	//   ....[42]....
        /*0690*/ 	.word	0x05000028


	//   ....[43]....
        /*0694*/ 	.word	0x05000021


	//   ....[44]....
        /*0698*/ 	.word	0x05000023


	//   ....[45]....
        /*069c*/ 	.word	0x05000014


	//   ....[46]....
        /*06a0*/ 	.word	0x05000029


	//   ....[47]....
        /*06a4*/ 	.word	0x05000026


	//   ....[48]....
        /*06a8*/ 	.word	0x05000012


	//   ....[49]....
        /*06ac*/ 	.word	0x05000021


	//   ....[50]....
        /*06b0*/ 	.word	0x05000014


	//   ....[51]....
        /*06b4*/ 	.word	0x05000013


	//   ....[52]....
        /*06b8*/ 	.word	0x0500001f


	//   ....[53]....
        /*06bc*/ 	.word	0x0500001c


	//   ....[54]....
        /*06c0*/ 	.word	0x05000026


	//   ....[55]....
        /*06c4*/ 	.word	0x05000029


	//   ....[56]....
        /*06c8*/ 	.word	0x05000018


	//   ....[57]....
        /*06cc*/ 	.word	0x05000019


	//   ....[58]....
        /*06d0*/ 	.word	0x05000024


	//   ....[59]....
        /*06d4*/ 	.word	0x0500001f


	//   ....[60]....
        /*06d8*/ 	.word	0x05000022


	//   ....[61]....
        /*06dc*/ 	.word	0x0500001c


	//   ....[62]....
        /*06e0*/ 	.word	0x0500002a


	//   ....[63]....
        /*06e4*/ 	.word	0x05000028


	//   ....[64]....
        /*06e8*/ 	.word	0x0500001b


	//   ....[65]....
        /*06ec*/ 	.word	0x05000017


	//   ....[66]....
        /*06f0*/ 	.word	0x0500001e


	//   ....[67]....
        /*06f4*/ 	.word	0x0500001e


	//   ....[68]....
        /*06f8*/ 	.word	0x0500001e


	//   ....[69]....
        /*06fc*/ 	.word	0x0500001e


	//   ....[70]....
        /*0700*/ 	.word	0x0500001e


	//   ....[71]....
        /*0704*/ 	.word	0x0500001e


	//   ....[72]....
        /*0708*/ 	.word	0x0500001e


	//   ....[73]....
        /*070c*/ 	.word	0x0500001e


	//   ....[74]....
        /*0710*/ 	.word	0x0500001e


	//   ....[75]....
        /*0714*/ 	.word	0x0500001e


	//   ....[76]....
        /*0718*/ 	.word	0x0500001e


	//   ....[77]....
        /*071c*/ 	.word	0x0500001e


	//   ....[78]....
        /*0720*/ 	.word	0x0500001e


	//   ....[79]....
        /*0724*/ 	.word	0x0500001e


	//   ....[80]....
        /*0728*/ 	.word	0x0500001e


	//   ....[81]....
        /*072c*/ 	.word	0x0500001e


	//   ....[82]....
        /*0730*/ 	.word	0x0500001e


	//   ....[83]....
        /*0734*/ 	.word	0x0500001e


	//   ....[84]....
        /*0738*/ 	.word	0x0500001e


	//   ....[85]....
        /*073c*/ 	.word	0x0500001e


	//   ....[86]....
        /*0740*/ 	.word	0x0500001e


	//   ....[87]....
        /*0744*/ 	.word	0x0500001e


	//   ....[88]....
        /*0748*/ 	.word	0x0500001e


	//   ....[89]....
        /*074c*/ 	.word	0x0500001e


	//   ....[90]....
        /*0750*/ 	.word	0x0500001e


	//   ....[91]....
        /*0754*/ 	.word	0x0500001e


	//   ....[92]....
        /*0758*/ 	.word	0x0500001e


	//   ....[93]....
        /*075c*/ 	.word	0x0500001e


	//   ....[94]....
        /*0760*/ 	.word	0x0500001e


	//   ....[95]....
        /*0764*/ 	.word	0x0500001e


	//   ....[96]....
        /*0768*/ 	.word	0x0500001e


	//   ....[97]....
        /*076c*/ 	.word	0x0500001e


	//   ....[98]....
        /*0770*/ 	.word	0x0500001e


	//   ....[99]....
        /*0774*/ 	.word	0x0500001e


	//   ....[100]....
        /*0778*/ 	.word	0x0500001e


	//   ....[101]....
        /*077c*/ 	.word	0x0500001e


	//   ....[102]....
        /*0780*/ 	.word	0x0500001e


	//   ....[103]....
        /*0784*/ 	.word	0x0500001e


	//   ....[104]....
        /*0788*/ 	.word	0x0500001e


	//   ....[105]....
        /*078c*/ 	.word	0x0500001e


	//   ....[106]....
        /*0790*/ 	.word	0x0500001e


	//   ....[107]....
        /*0794*/ 	.word	0x0500001e


	//   ....[108]....
        /*0798*/ 	.word	0x0500001e


	//   ....[109]....
        /*079c*/ 	.word	0x0500001e


	//   ....[110]....
        /*07a0*/ 	.word	0x0500001e


	//   ....[111]....
        /*07a4*/ 	.word	0x0500001e


	//   ....[112]....
        /*07a8*/ 	.word	0x0500001e


	//   ....[113]....
        /*07ac*/ 	.word	0x0500001e


	//   ....[114]....
        /*07b0*/ 	.word	0x0500001e


	//   ....[115]....
        /*07b4*/ 	.word	0x0500001e


	//   ....[116]....
        /*07b8*/ 	.word	0x0500001e


	//   ....[117]....
        /*07bc*/ 	.word	0x0500001e


	//   ....[118]....
        /*07c0*/ 	.word	0x0500001e


	//   ....[119]....
        /*07c4*/ 	.word	0x0500001e


	//   ....[120]....
        /*07c8*/ 	.word	0x0500001e


	//   ....[121]....
        /*07cc*/ 	.word	0x0500001e


	//----- nvinfo : EIATTR_COOP_GROUP_INSTR_OFFSETS
	.align		4
.L_1649:
        /*07d0*/ 	.byte	0x04, 0x28
        /*07d2*/ 	.short	(.L_1651 - .L_1650)


	//   ....[0]....
.L_1650:
        /*07d4*/ 	.word	0x00002d20


	//   ....[1]....
        /*07d8*/ 	.word	0x00002d50


	//   ....[2]....
        /*07dc*/ 	.word	0x00002d80


	//   ....[3]....
        /*07e0*/ 	.word	0x00002d90


	//   ....[4]....
        /*07e4*/ 	.word	0x000037e0


	//   ....[5]....
        /*07e8*/ 	.word	0x00003820


	//   ....[6]....
        /*07ec*/ 	.word	0x00003850


	//   ....[7]....
        /*07f0*/ 	.word	0x00003870


	//   ....[8]....
        /*07f4*/ 	.word	0x00003890


	//   ....[9]....
        /*07f8*/ 	.word	0x000038b0


	//   ....[10]....
        /*07fc*/ 	.word	0x00005970


	//   ....[11]....
        /*0800*/ 	.word	0x000059a0


	//   ....[12]....
        /*0804*/ 	.word	0x000059f0


	//   ....[13]....
        /*0808*/ 	.word	0x00005a10


	//   ....[14]....
        /*080c*/ 	.word	0x00005a40


	//   ....[15]....
        /*0810*/ 	.word	0x00005a50


	//   ....[16]....
        /*0814*/ 	.word	0x00005a80


	//   ....[17]....
        /*0818*/ 	.word	0x00005a90


	//   ....[18]....
        /*081c*/ 	.word	0x00005c10


	//   ....[19]....
        /*0820*/ 	.word	0x00005c40


	//   ....[20]....
        /*0824*/ 	.word	0x00005c90


	//   ....[21]....
        /*0828*/ 	.word	0x00005cb0


	//   ....[22]....
        /*082c*/ 	.word	0x00005ce0


	//   ....[23]....
        /*0830*/ 	.word	0x00005cf0


	//   ....[24]....
        /*0834*/ 	.word	0x00005d20


	//   ....[25]....
        /*0838*/ 	.word	0x00005d30


	//   ....[26]....
        /*083c*/ 	.word	0x00005e50


	//   ....[27]....
        /*0840*/ 	.word	0x00005e80


	//   ....[28]....
        /*0844*/ 	.word	0x00005ed0


	//   ....[29]....
        /*0848*/ 	.word	0x00005ef0


	//   ....[30]....
        /*084c*/ 	.word	0x00005f20


	//   ....[31]....
        /*0850*/ 	.word	0x00005f30


	//   ....[32]....
        /*0854*/ 	.word	0x00005f60


	//   ....[33]....
        /*0858*/ 	.word	0x00005f70


	//   ....[34]....
        /*085c*/ 	.word	0x00006200


	//   ....[35]....
        /*0860*/ 	.word	0x00006260


	//   ....[36]....
        /*0864*/ 	.word	0x00006300


	//   ....[37]....
        /*0868*/ 	.word	0x00006340


	//   ....[38]....
        /*086c*/ 	.word	0x00006370


	//   ....[39]....
        /*0870*/ 	.word	0x00006380


	//   ....[40]....
        /*0874*/ 	.word	0x000063a0


	//   ....[41]....
        /*0878*/ 	.word	0x000063b0


	//   ....[42]....
        /*087c*/ 	.word	0x000063f0


	//   ....[43]....
        /*0880*/ 	.word	0x00006410


	//   ....[44]....
        /*0884*/ 	.word	0x00006460


	//   ....[45]....
        /*0888*/ 	.word	0x00006480


	//   ....[46]....
        /*088c*/ 	.word	0x000064b0


	//   ....[47]....
        /*0890*/ 	.word	0x000064c0


	//   ....[48]....
        /*0894*/ 	.word	0x000064d0


	//   ....[49]....
        /*0898*/ 	.word	0x00006530


	//   ....[50]....
        /*089c*/ 	.word	0x00006590


	//   ....[51]....
        /*08a0*/ 	.word	0x000065d0


	//   ....[52]....
        /*08a4*/ 	.word	0x000065f0


	//   ....[53]....
        /*08a8*/ 	.word	0x00006600


	//   ....[54]....
        /*08ac*/ 	.word	0x00006620


	//   ....[55]....
        /*08b0*/ 	.word	0x00006640


	//   ....[56]....
        /*08b4*/ 	.word	0x00006670


	//   ....[57]....
        /*08b8*/ 	.word	0x00006680


	//   ....[58]....
        /*08bc*/ 	.word	0x000066c0


	//   ....[59]....
        /*08c0*/ 	.word	0x00006710


	//   ....[60]....
        /*08c4*/ 	.word	0x00006750


	//   ....[61]....
        /*08c8*/ 	.word	0x00006770


	//   ....[62]....
        /*08cc*/ 	.word	0x000067a0


	//   ....[63]....
        /*08d0*/ 	.word	0x000067c0


	//   ....[64]....
        /*08d4*/ 	.word	0x00006900


	//   ....[65]....
        /*08d8*/ 	.word	0x00006940


	//   ....[66]....
        /*08dc*/ 	.word	0x00006a70


	//   ....[67]....
        /*08e0*/ 	.word	0x00006ac0


	//   ....[68]....
        /*08e4*/ 	.word	0x00006b30


	//   ....[69]....
        /*08e8*/ 	.word	0x00006b90


	//   ....[70]....
        /*08ec*/ 	.word	0x00006c00


	//   ....[71]....
        /*08f0*/ 	.word	0x00006c60


	//   ....[72]....
        /*08f4*/ 	.word	0x00006cd0


	//   ....[73]....
        /*08f8*/ 	.word	0x00006d30


	//   ....[74]....
        /*08fc*/ 	.word	0x00006dd0


	//   ....[75]....
        /*0900*/ 	.word	0x00006e60


	//   ....[76]....
        /*0904*/ 	.word	0x00006ed0


	//   ....[77]....
        /*0908*/ 	.word	0x00006f30


	//   ....[78]....
        /*090c*/ 	.word	0x00006fa0


	//   ....[79]....
        /*0910*/ 	.word	0x00007000


	//   ....[80]....
        /*0914*/ 	.word	0x00007070


	//   ....[81]....
        /*0918*/ 	.word	0x000070d0


	//   ....[82]....
        /*091c*/ 	.word	0x00007170


	//   ....[83]....
        /*0920*/ 	.word	0x00007200


	//   ....[84]....
        /*0924*/ 	.word	0x00007270


	//   ....[85]....
        /*0928*/ 	.word	0x000072d0


	//   ....[86]....
        /*092c*/ 	.word	0x00007340


	//   ....[87]....
        /*0930*/ 	.word	0x000073a0


	//   ....[88]....
        /*0934*/ 	.word	0x00007410


	//   ....[89]....
        /*0938*/ 	.word	0x00007470


	//   ....[90]....
        /*093c*/ 	.word	0x00007510


	//   ....[91]....
        /*0940*/ 	.word	0x000075e0


	//   ....[92]....
        /*0944*/ 	.word	0x000076b0


	//   ....[93]....
        /*0948*/ 	.word	0x00007700


	//   ....[94]....
        /*094c*/ 	.word	0x000077a0


	//   ....[95]....
        /*0950*/ 	.word	0x00007800


	//   ....[96]....
        /*0954*/ 	.word	0x00007880


	//   ....[97]....
        /*0958*/ 	.word	0x00007920


	//   ....[98]....
        /*095c*/ 	.word	0x00007990


	//   ....[99]....
        /*0960*/ 	.word	0x00007a10


	//   ....[100]....
        /*0964*/ 	.word	0x00007a80


	//   ....[101]....
        /*0968*/ 	.word	0x00007ae0


	//   ....[102]....
        /*096c*/ 	.word	0x00007b50


	//   ....[103]....
        /*0970*/ 	.word	0x00007bb0


	//   ....[104]....
        /*0974*/ 	.word	0x00007c20


	//   ....[105]....
        /*0978*/ 	.word	0x00007c80


	//   ....[106]....
        /*097c*/ 	.word	0x00007cf0


	//   ....[107]....
        /*0980*/ 	.word	0x00007d50


	//   ....[108]....
        /*0984*/ 	.word	0x00007e20


	//   ....[109]....
        /*0988*/ 	.word	0x00007e80


	//   ....[110]....
        /*098c*/ 	.word	0x00007f00


	//   ....[111]....
        /*0990*/ 	.word	0x00007f50


	//   ....[112]....
        /*0994*/ 	.word	0x00007ff0


	//   ....[113]....
        /*0998*/ 	.word	0x00008070


	//   ....[114]....
        /*099c*/ 	.word	0x00008100


	//   ....[115]....
        /*09a0*/ 	.word	0x00008190


	//   ....[116]....
        /*09a4*/ 	.word	0x00008200


	//   ....[117]....
        /*09a8*/ 	.word	0x00008260


	//   ....[118]....
        /*09ac*/ 	.word	0x000082f0


	//   ....[119]....
        /*09b0*/ 	.word	0x000083b0


	//   ....[120]....
        /*09b4*/ 	.word	0x00008440


	//   ....[121]....
        /*09b8*/ 	.word	0x000084a0


	//----- nvinfo : EIATTR_EXIT_INSTR_OFFSETS
	.align		4
.L_1651:
        /*09bc*/ 	.byte	0x04, 0x1c
        /*09be*/ 	.short	(.L_1653 - .L_1652)


	//   ....[0]....
.L_1652:
        /*09c0*/ 	.word	0x00004940


	//   ....[1]....
        /*09c4*/ 	.word	0x00006a10


	//----- nvinfo : EIATTR_MAX_THREADS
	.align		4
.L_1653:
        /*09c8*/ 	.byte	0x04, 0x05
        /*09ca*/ 	.short	(.L_1655 - .L_1654)
.L_1654:
        /*09cc*/ 	.word	0x00000140
        /*09d0*/ 	.word	0x00000001
        /*09d4*/ 	.word	0x00000001


	//----- nvinfo : EIATTR_CRS_STACK_SIZE
	.align		4
.L_1655:
        /*09d8*/ 	.byte	0x04, 0x1e
        /*09da*/ 	.short	(.L_1657 - .L_1656)
.L_1656:
        /*09dc*/ 	.word	0x00000000


	//----- nvinfo : EIATTR_CBANK_PARAM_SIZE
	.align		4
.L_1657:
        /*09e0*/ 	.byte	0x03, 0x19
        /*09e2*/ 	.short	0x0060


	//----- nvinfo : EIATTR_PARAM_CBANK
	.align		4
        /*09e4*/ 	.byte	0x04, 0x0a
        /*09e6*/ 	.short	(.L_1659 - .L_1658)
	.align		4
.L_1658:
        /*09e8*/ 	.word	index@(.nv.constant0._ZN13group_norm_v218gn_bwd_cuda_kernelI6__halfLi320ELi3ELi32ELi10ELi4096ELb0ELb1ELi32ELi320ELi320ELi4ELb1ELi3ELb0ELb0ELNS_15WgradSyncMethodE3ENS_16CompileConditionILi900EEEEEvPT_S6_S6_PKS5_S8_S8_S8_PKfflPfPj)
        /*09ec*/ 	.short	0x0210
        /*09ee*/ 	.short	0x0060


	//----- nvinfo : EIATTR_SW_WAR
	.align		4
.L_1659:
        /*09f0*/ 	.byte	0x04, 0x36
        /*09f2*/ 	.short	(.L_1661 - .L_1660)
.L_1660:
        /*09f4*/ 	.word	0x00000008
.L_1661:


//--------------------- .nv.info._ZN13group_norm_v218gn_bwd_cuda_kernelI6__halfLi320ELi3ELi16ELi20ELi4096ELb1ELb1ELi16ELi320ELi320ELi4ELb1ELi1ELb0ELb0ELNS_15WgradSyncMethodE3ENS_16CompileConditionILi900EEEEEvPT_S6_S6_PKS5_S8_S8_S8_PKfflPfPj --------------------------
	.section	.nv.info._ZN13group_norm_v218gn_bwd_cuda_kernelI6__halfLi320ELi3ELi16ELi20ELi4096ELb1ELb1ELi16ELi320ELi320ELi4ELb1ELi1ELb0ELb0ELNS_15WgradSyncMethodE3ENS_16CompileConditionILi900EEEEEvPT_S6_S6_PKS5_S8_S8_S8_PKfflPfPj,"",@"SHT_CUDA_INFO"
	.sectionflags	@""
	.align	4


	//----- nvinfo : EIATTR_CUDA_API_VERSION
	.align		4
        /*0000*/ 	.byte	0x04, 0x37
        /*0002*/ 	.short	(.L_1663 - .L_1662)
.L_1662:
        /*0004*/ 	.word	0x00000082


	//----- nvinfo : EIATTR_KPARAM_INFO
	.align		4
.L_1663:
        /*0008*/ 	.byte	0x04, 0x17
        /*000a*/ 	.short	(.L_1665 - .L_1664)
.L_1664:
        /*000c*/ 	.word	0x00000000
        /*0010*/ 	.short	0x000b
        /*0012*/ 	.short	0x0058
        /*0014*/ 	.byte	0x00, 0xf0, 0x21, 0x00


	//----- nvinfo : EIATTR_KPARAM_INFO
	.align		4
.L_1665:
        /*0018*/ 	.byte	0x04, 0x17
        /*001a*/ 	.short	(.L_1667 - .L_1666)
.L_1666:
        /*001c*/ 	.word	0x00000000
        /*0020*/ 	.short	0x000a
        /*0022*/ 	.short	0x0050
        /*0024*/ 	.byte	0x00, 0xf0, 0x21, 0x00


	//----- nvinfo : EIATTR_KPARAM_INFO
	.align		4
.L_1667:
        /*0028*/ 	.byte	0x04, 0x17
        /*002a*/ 	.short	(.L_1669 - .L_1668)
.L_1668:
        /*002c*/ 	.word	0x00000000
        /*0030*/ 	.short	0x0009
        /*0032*/ 	.short	0x0048
        /*0034*/ 	.byte	0x00, 0xf0, 0x21, 0x00


	//----- nvinfo : EIATTR_KPARAM_INFO
	.align		4
.L_1669:
        /*0038*/ 	.byte	0x04, 0x17
        /*003a*/ 	.short	(.L_1671 - .L_1670)
.L_1670:
        /*003c*/ 	.word	0x00000000
        /*0040*/ 	.short	0x0008
        /*0042*/ 	.short	0x0040
        /*0044*/ 	.byte	0x00, 0xf0, 0x11, 0x00


	//----- nvinfo : EIATTR_KPARAM_INFO
	.align		4
.L_1671:
        /*0048*/ 	.byte	0x04, 0x17
        /*004a*/ 	.short	(.L_1673 - .L_1672)
.L_1672:
        /*004c*/ 	.word	0x00000000
        /*0050*/ 	.short	0x0007
        /*0052*/ 	.short	0x0038
        /*0054*/ 	.byte	0x00, 0xf0, 0x21, 0x00


	//----- nvinfo : EIATTR_KPARAM_INFO
	.align		4
.L_1673:
        /*0058*/ 	.byte	0x04, 0x17
        /*005a*/ 	.short	(.L_1675 - .L_1674)
.L_1674:
        /*005c*/ 	.word	0x00000000
        /*0060*/ 	.short	0x0006
        /*0062*/ 	.short	0x0030
        /*0064*/ 	.byte	0x00, 0xf0, 0x21, 0x00


	//----- nvinfo : EIATTR_KPARAM_INFO
	.align		4
.L_1675:
        /*0068*/ 	.byte	0x04, 0x17
        /*006a*/ 	.short	(.L_1677 - .L_1676)
.L_1676:
        /*006c*/ 	.word	0x00000000
        /*0070*/ 	.short	0x0005
        /*0072*/ 	.short	0x0028
        /*0074*/ 	.byte	0x00, 0xf0, 0x21, 0x00


	//----- nvinfo : EIATTR_KPARAM_INFO
	.align		4
.L_1677:
        /*0078*/ 	.byte	0x04, 0x17
        /*007a*/ 	.short	(.L_1679 - .L_1678)
.L_1678:
        /*007c*/ 	.word	0x00000000
        /*0080*/ 	.short	0x0004
        /*0082*/ 	.short	0x0020
        /*0084*/ 	.byte	0x00, 0xf0, 0x21, 0x00


	//----- nvinfo : EIATTR_KPARAM_INFO
	.align		4
.L_1679:
        /*0088*/ 	.byte	0x04, 0x17
        /*008a*/ 	.short	(.L_1681 - .L_1680)
.L_1680:
        /*008c*/ 	.word	0x00000000
        /*0090*/ 	.short	0x0003
        /*0092*/ 	.short	0x0018
        /*0094*/ 	.byte	0x00, 0xf0, 0x21, 0x00


	//----- nvinfo : EIATTR_KPARAM_INFO
	.align		4
.L_1681:
        /*0098*/ 	.byte	0x04, 0x17
        /*009a*/ 	.short	(.L_1683 - .L_1682)
.L_1682:
        /*009c*/ 	.word	0x00000000
        /*00a0*/ 	.short	0x0002
        /*00a2*/ 	.short	0x0010
        /*00a4*/ 	.byte	0x00, 0xf0, 0x21, 0x00


	//----- nvinfo : EIATTR_KPARAM_INFO
	.align		4
.L_1683:
        /*00a8*/ 	.byte	0x04, 0x17
        /*00aa*/ 	.short	(.L_1685 - .L_1684)
.L_1684:
        /*00ac*/ 	.word	0x00000000
        /*00b0*/ 	.short	0x0001
        /*00b2*/ 	.short	0x0008
        /*00b4*/ 	.byte	0x00, 0xf0, 0x21, 0x00


	//----- nvinfo : EIATTR_KPARAM_INFO
	.align		4
.L_1685:
        /*00b8*/ 	.byte	0x04, 0x17
        /*00ba*/ 	.short	(.L_1687 - .L_1686)
.L_1686:
        /*00bc*/ 	.word	0x00000000
        /*00c0*/ 	.short	0x0000
        /*00c2*/ 	.short	0x0000
        /*00c4*/ 	.byte	0x00, 0xf0, 0x21, 0x00


	//----- nvinfo : EIATTR_SPARSE_MMA_MASK
	.align		4
.L_1687:
        /*00c8*/ 	.byte	0x03, 0x50
        /*00ca*/ 	.short	0x0000


	//----- nvinfo : EIATTR_MAXREG_COUNT
	.align		4
        /*00cc*/ 	.byte	0x03, 0x1b
        /*00ce*/ 	.short	0x0040


	//----- nvinfo : EIATTR_NUM_BARRIERS
	.align		4
        /*00d0*/ 	.byte	0x02, 0x4c
        /*00d2*/ 	.byte	0x01
	.zero		1


	//----- nvinfo : EIATTR_ANNOTATIONS
	.align		4
        /*00d4*/ 	.byte	0x04, 0x55
        /*00d6*/ 	.short	(.L_1689 - .L_1688)


	//   ....[0]....
.L_1688:
        /* <DEDUP_REMOVED lines=14> */


	//----- nvinfo : EIATTR_MERCURY_ISA_VERSION
	.align		4
.L_1689:
        /*01a0*/ 	.byte	0x03, 0x5f
        /*01a2*/ 	.short	0x0101


	//----- nvinfo : EIATTR_COOP_GROUP_MASK_REGIDS
	.align		4
        /*01a4*/ 	.byte	0x04, 0x29
        /*01a6*/ 	.short	(.L_1691 - .L_1690)


	//   ....[0]....
.L_1690:
        /*01a8*/ 	.word	0xffffffff


	//   ....[1]....
        /*01ac*/ 	.word	0xffffffff


	//   ....[2]....
        /*01b0*/ 	.word	0xffffffff


	//   ....[3]....
        /*01b4*/ 	.word	0xffffffff


	//   ....[4]....
        /*01b8*/ 	.word	0xffffffff


	//   ....[5]....
        /*01bc*/ 	.word	0xffffffff


	//   ....[6]....
        /*01c0*/ 	.word	0xffffffff


	//   ....[7]....
        /*01c4*/ 	.word	0xffffffff


	//   ....[8]....
        /*01c8*/ 	.word	0xffffffff


	//   ....[9]....
        /*01cc*/ 	.word	0xffffffff


	//   ....[10]....
        /*01d0*/ 	.word	0xffffffff


	//   ....[11]....
        /*01d4*/ 	.word	0xffffffff


	//   ....[12]....
        /*01d8*/ 	.word	0x05000009


	//   ....[13]....
        /*01dc*/ 	.word	0x05000008


	//   ....[14]....
        /*01e0*/ 	.word	0x0500000a


	//   ....[15]....
        /*01e4*/ 	.word	0x0500000b


	//   ....[16]....
        /*01e8*/ 	.word	0x0500000d


	//   ....[17]....
        /*01ec*/ 	.word	0x0500000c


	//   ....[18]....
        /*01f0*/ 	.word	0x0500000e


	//   ....[19]....
        /*01f4*/ 	.word	0x05000003


	//   ....[20]....
        /*01f8*/ 	.word	0x0500000d


	//   ....[21]....
        /*01fc*/ 	.word	0x0500000c


	//   ....[22]....
        /*0200*/ 	.word	0x0500000e


	//   ....[23]....
        /*0204*/ 	.word	0x0500000f


	//   ....[24]....
        /*0208*/ 	.word	0x05000011


	//   ....[25]....
        /*020c*/ 	.word	0x05000010


	//   ....[26]....
        /*0210*/ 	.word	0x05000014


	//   ....[27]....
        /*0214*/ 	.word	0x05000003


	//   ....[28]....
        /*0218*/ 	.word	0x0500000d


	//   ....[29]....
        /*021c*/ 	.word	0x0500000c


	//   ....[30]....
        /*0220*/ 	.word	0x0500000e


	//   ....[31]....
        /*0224*/ 	.word	0x0500000f


	//   ....[32]....
        /*0228*/ 	.word	0x05000011


	//   ....[33]....
        /*022c*/ 	.word	0x05000010


	//   ....[34]....
        /*0230*/ 	.word	0x05000014


	//   ....[35]....
        /*0234*/ 	.word	0x05000003


	//   ....[36]....
        /*0238*/ 	.word	0x05000005


	//   ....[37]....
        /*023c*/ 	.word	0x05000012


	//   ....[38]....
        /*0240*/ 	.word	0x0500000f


	//   ....[39]....
        /*0244*/ 	.word	0x05000011


	//   ....[40]....
        /*0248*/ 	.word	0x0500001a


	//   ....[41]....
        /*024c*/ 	.word	0x05000019


	//   ....[42]....
        /*0250*/ 	.word	0x05000004


	//   ....[43]....
        /*0254*/ 	.word	0x05000012


	//   ....[44]....
        /*0258*/ 	.word	0x05000018


	//   ....[45]....
        /*025c*/ 	.word	0x0500000b


	//   ....[46]....
        /*0260*/ 	.word	0x05000007


	//   ....[47]....
        /*0264*/ 	.word	0x0500000f


	//   ....[48]....
        /*0268*/ 	.word	0x0500000c


	//   ....[49]....
        /*026c*/ 	.word	0x0500000a


	//   ....[50]....
        /*0270*/ 	.word	0x05000006


	//   ....[51]....
        /*0274*/ 	.word	0x05000012


	//   ....[52]....
        /*0278*/ 	.word	0x05000017


	//   ....[53]....
        /*027c*/ 	.word	0x05000005


	//   ....[54]....
        /*0280*/ 	.word	0x05000008


	//   ....[55]....
        /*0284*/ 	.word	0x0500000b


	//   ....[56]....
        /*0288*/ 	.word	0x05000007


	//   ....[57]....
        /*028c*/ 	.word	0x0500000c


	//   ....[58]....
        /*0290*/ 	.word	0x05000009


	//   ....[59]....
        /*0294*/ 	.word	0x05000006


	//   ....[60]....
        /*0298*/ 	.word	0x05000017


	//   ....[61]....
        /*029c*/ 	.word	0x05000014


	//   ....[62]....
        /*02a0*/ 	.word	0x0500001d


	//   ....[63]....
        /*02a4*/ 	.word	0x05000013


	//   ....[64]....
        /*02a8*/ 	.word	0x0500001c


	//   ....[65]....
        /*02ac*/ 	.word	0x0500001f


	//   ....[66]....
        /*02b0*/ 	.word	0x05000015


	//   ....[67]....
        /*02b4*/ 	.word	0x05000012


	//   ....[68]....
        /*02b8*/ 	.word	0x0500000e


	//   ....[69]....
        /*02bc*/ 	.word	0x0500000e


	//   ....[70]....
        /*02c0*/ 	.word	0x0500000e


	//   ....[71]....
        /*02c4*/ 	.word	0x0500000e


	//   ....[72]....
        /*02c8*/ 	.word	0x0500000e


	//   ....[73]....
        /*02cc*/ 	.word	0x0500000e


	//   ....[74]....
        /*02d0*/ 	.word	0x0500000e


	//   ....[75]....
        /*02d4*/ 	.word	0x0500000e


	//   ....[76]....
        /*02d8*/ 	.word	0x0500000e


	//   ....[77]....
        /*02dc*/ 	.word	0x0500000e


	//   ....[78]....
        /*02e0*/ 	.word	0x0500000e


	//   ....[79]....
        /*02e4*/ 	.word	0x0500000e


	//   ....[80]....
        /*02e8*/ 	.word	0x0500000e


	//   ....[81]....
        /*02ec*/ 	.word	0x0500000e


	//   ....[82]....
        /*02f0*/ 	.word	0x0500000e


	//   ....[83]....
        /*02f4*/ 	.word	0x0500000e


	//   ....[84]....
        /*02f8*/ 	.word	0x0500000e


	//   ....[85]....
        /*02fc*/ 	.word	0x0500000e


	//   ....[86]....
        /*0300*/ 	.word	0x0500000e


	//   ....[87]....
        /*0304*/ 	.word	0x0500000e


	//   ....[88]....
        /*0308*/ 	.word	0x0500000e


	//   ....[89]....
        /*030c*/ 	.word	0x0500000e


	//   ....[90]....
        /*0310*/ 	.word	0x0500000e


	//   ....[91]....
        /*0314*/ 	.word	0x0500000e


	//   ....[92]....
        /*0318*/ 	.word	0x0500000e


	//   ....[93]....
        /*031c*/ 	.word	0x0500000e


	//   ....[94]....
        /*0320*/ 	.word	0x0500000e


	//   ....[95]....
        /*0324*/ 	.word	0x0500000e


	//   ....[96]....
        /*0328*/ 	.word	0x0500000e


	//   ....[97]....
        /*032c*/ 	.word	0x0500000e


	//   ....[98]....
        /*0330*/ 	.word	0x0500000e


	//   ....[99]....
        /*0334*/ 	.word	0x0500000e


	//   ....[100]....
        /*0338*/ 	.word	0x0500000e


	//   ....[101]....
        /*033c*/ 	.word	0x0500000e


	//   ....[102]....
        /*0340*/ 	.word	0x0500000e


	//   ....[103]....
        /*0344*/ 	.word	0x0500000e


	//   ....[104]....
        /*0348*/ 	.word	0x0500000e


	//   ....[105]....
        /*034c*/ 	.word	0x0500000e


	//   ....[106]....
        /*0350*/ 	.word	0x0500000e


	//   ....[107]....
        /*0354*/ 	.word	0x0500000e


	//   ....[108]....
        /*0358*/ 	.word	0x0500000e


	//   ....[109]....
        /*035c*/ 	.word	0x0500000e


	//   ....[110]....
        /*0360*/ 	.word	0x0500000e


	//   ....[111]....
        /*0364*/ 	.word	0x0500000e


	//   ....[112]....
        /*0368*/ 	.word	0x0500000e


	//   ....[113]....
        /*036c*/ 	.word	0x0500000e


	//   ....[114]....
        /*0370*/ 	.word	0x0500000e


	//   ....[115]....
        /*0374*/ 	.word	0x0500000e


	//   ....[116]....
        /*0378*/ 	.word	0x0500000e


	//   ....[117]....
        /*037c*/ 	.word	0x0500000e


	//   ....[118]....
        /*0380*/ 	.word	0x0500000e


	//   ....[119]....
        /*0384*/ 	.word	0x0500000e


	//   ....[120]....
        /*0388*/ 	.word	0x0500000e


	//   ....[121]....
        /*038c*/ 	.word	0x0500000e


	//   ....[122]....
        /*0390*/ 	.word	0x0500000e


	//   ....[123]....
        /*0394*/ 	.word	0x0500000e


	//----- nvinfo : EIATTR_COOP_GROUP_INSTR_OFFSETS
	.align		4
.L_1691:
        /*0398*/ 	.byte	0x04, 0x28
        /*039a*/ 	.short	(.L_1693 - .L_1692)


	//   ....[0]....
.L_1692:
        /*039c*/ 	.word	0x00002430


	//   ....[1]....
        /*03a0*/ 	.word	0x00002460


	//   ....[2]....
        /*03a4*/ 	.word	0x00002490


	//   ....[3]....
        /*03a8*/ 	.word	0x000024a0


	//   ....[4]....
        /*03ac*/ 	.word	0x00002ef0


	//   ....[5]....
        /*03b0*/ 	.word	0x00002f30


	//   ....[6]....
        /*03b4*/ 	.word	0x00002f60


	//   ....[7]....
        /*03b8*/ 	.word	0x00002f80


	//   ....[8]....
        /*03bc*/ 	.word	0x00002fa0


	//   ....[9]....
        /*03c0*/ 	.word	0x00002fc0


	//   ....[10]....
        /*03c4*/ 	.word	0x00002fe0


	//   ....[11]....
        /*03c8*/ 	.word	0x00003000


	//   ....[12]....
        /*03cc*/ 	.word	0x00004900


	//   ....[13]....
        /*03d0*/ 	.word	0x00004930


	//   ....[14]....
        /*03d4*/ 	.word	0x00004980


	//   ....[15]....
        /*03d8*/ 	.word	0x000049a0


	//   ....[16]....
        /*03dc*/ 	.word	0x000049d0


	//   ....[17]....
        /*03e0*/ 	.word	0x000049e0


	//   ....[18]....
        /*03e4*/ 	.word	0x00004a10


	//   ....[19]....
        /*03e8*/ 	.word	0x00004a20


	//   ....[20]....
        /*03ec*/ 	.word	0x00004bf0


	//   ....[21]....
        /*03f0*/ 	.word	0x00004c20


	//   ....[22]....
        /*03f4*/ 	.word	0x00004c70


	//   ....[23]....
        /*03f8*/ 	.word	0x00004c90


	//   ....[24]....
        /*03fc*/ 	.word	0x00004cc0


	//   ....[25]....
        /*0400*/ 	.word	0x00004cd0


	//   ....[26]....
        /*0404*/ 	.word	0x00004d00


	//   ....[27]....
        /*0408*/ 	.word	0x00004d10


	//   ....[28]....
        /*040c*/ 	.word	0x00004e90


	//   ....[29]....
        /*0410*/ 	.word	0x00004ec0


	//   ....[30]....
        /*0414*/ 	.word	0x00004f00


	//   ....[31]....
        /*0418*/ 	.word	0x00004f20


	//   ....[32]....
        /*041c*/ 	.word	0x00004f50


	//   ....[33]....
        /*0420*/ 	.word	0x00004f60


	//   ....[34]....
        /*0424*/ 	.word	0x00004f90


	//   ....[35]....
        /*0428*/ 	.word	0x00004fa0


	//   ....[36]....
        /*042c*/ 	.word	0x00005270


	//   ....[37]....
        /*0430*/ 	.word	0x000052a0


	//   ....[38]....
        /*0434*/ 	.word	0x00005370


	//   ....[39]....
        /*0438*/ 	.word	0x000053a0


	//   ....[40]....
        /*043c*/ 	.word	0x000053d0


	//   ....[41]....
        /*0440*/ 	.word	0x000053f0


	//   ....[42]....
        /*0444*/ 	.word	0x00005400


	//   ....[43]....
        /*0448*/ 	.word	0x00005410


	//   ....[44]....
        /*044c*/ 	.word	0x000054e0


	//   ....[45]....
        /*0450*/ 	.word	0x00005520


	//   ....[46]....
        /*0454*/ 	.word	0x00005560


	//   ....[47]....
        /*0458*/ 	.word	0x00005580


	//   ....[48]....
        /*045c*/ 	.word	0x00005590


	//   ....[49]....
        /*0460*/ 	.word	0x000055a0


	//   ....[50]....
        /*0464*/ 	.word	0x000055b0


	//   ....[51]....
        /*0468*/ 	.word	0x000055e0


	//   ....[52]....
        /*046c*/ 	.word	0x00005630


	//   ....[53]....
        /*0470*/ 	.word	0x00005670


	//   ....[54]....
        /*0474*/ 	.word	0x000056a0


	//   ....[55]....
        /*0478*/ 	.word	0x000056d0


	//   ....[56]....
        /*047c*/ 	.word	0x00005700


	//   ....[57]....
        /*0480*/ 	.word	0x00005720


	//   ....[58]....
        /*0484*/ 	.word	0x00005730


	//   ....[59]....
        /*0488*/ 	.word	0x00005760


	//   ....[60]....
        /*048c*/ 	.word	0x00005790


	//   ....[61]....
        /*0490*/ 	.word	0x000057c0


	//   ....[62]....
        /*0494*/ 	.word	0x000057f0


	//   ....[63]....
        /*0498*/ 	.word	0x00005810


	//   ....[64]....
        /*049c*/ 	.word	0x00005840


	//   ....[65]....
        /*04a0*/ 	.word	0x00005860


	//   ....[66]....
        /*04a4*/ 	.word	0x00005990


	//   ....[67]....
        /*04a8*/ 	.word	0x00005a00


	//   ....[68]....
        /*04ac*/ 	.word	0x00005bb0


	//   ....[69]....
        /*04b0*/ 	.word	0x00005c00


	//   ....[70]....
        /*04b4*/ 	.word	0x00005c70


	//   ....[71]....
        /*04b8*/ 	.word	0x00005cd0


	//   ....[72]....
        /*04bc*/ 	.word	0x00005d40


	//   ....[73]....
        /*04c0*/ 	.word	0x00005da0


	//   ....[74]....
        /*04c4*/ 	.word	0x00005e10


	//   ....[75]....
        /*04c8*/ 	.word	0x00005e70


	//   ....[76]....
        /*04cc*/ 	.word	0x00005f10


	//   ....[77]....
        /*04d0*/ 	.word	0x00005fa0


	//   ....[78]....
        /*04d4*/ 	.word	0x00006010


	//   ....[79]....
        /*04d8*/ 	.word	0x00006070


	//   ....[80]....
        /*04dc*/ 	.word	0x000060e0


	//   ....[81]....
        /*04e0*/ 	.word	0x00006140


	//   ....[82]....
        /*04e4*/ 	.word	0x000061b0


	//   ....[83]....
        /*04e8*/ 	.word	0x00006210


	//   ....[84]....
        /*04ec*/ 	.word	0x000062b0


	//   ....[85]....
        /*04f0*/ 	.word	0x00006340


	//   ....[86]....
        /*04f4*/ 	.word	0x000063b0


	//   ....[87]....
        /*04f8*/ 	.word	0x00006410


	//   ....[88]....
        /*04fc*/ 	.word	0x00006480


	//   ....[89]....
        /*0500*/ 	.word	0x000064e0


	//   ....[90]....
        /*0504*/ 	.word	0x00006550


	//   ....[91]....
        /*0508*/ 	.word	0x000065b0


	//   ....[92]....
        /*050c*/ 	.word	0x00006650


	//   ....[93]....
        /*0510*/ 	.word	0x00006700


	//   ....[94]....
        /*0514*/ 	.word	0x00006810


	//   ....[95]....
        /*0518*/ 	.word	0x00006870


	//   ....[96]....
        /*051c*/ 	.word	0x00006920


	//   ....[97]....
        /*0520*/ 	.word	0x00006970


	//   ....[98]....
        /*0524*/ 	.word	0x000069e0


	//   ....[99]....
        /*0528*/ 	.word	0x00006a30


	//   ....[100]....
        /*052c*/ 	.word	0x00006aa0


	//   ....[101]....
        /*0530*/ 	.word	0x00006b00


	//   ....[102]....
        /*0534*/ 	.word	0x00006b70


	//   ....[103]....
        /*0538*/ 	.word	0x00006bd0


	//   ....[104]....
        /*053c*/ 	.word	0x00006c70


	//   ....[105]....
        /*0540*/ 	.word	0x00006ce0


	//   ....[106]....
        /*0544*/ 	.word	0x00006d80


	//   ....[107]....
        /*0548*/ 	.word	0x00006e00


	//   ....[108]....
        /*054c*/ 	.word	0x00006e70


	//   ....[109]....
        /*0550*/ 	.word	0x00006ed0


	//   ....[110]....
        /*0554*/ 	.word	0x00006f40


	//   ....[111]....
        /*0558*/ 	.word	0x00006fa0


	//   ....[112]....
        /*055c*/ 	.word	0x00007040


	//   ....[113]....
        /*0560*/ 	.word	0x000070c0


	//   ....[114]....
        /*0564*/ 	.word	0x00007150


	//   ....[115]....
        /*0568*/ 	.word	0x000071f0


	//   ....[116]....
        /*056c*/ 	.word	0x00007290


	//   ....[117]....
        /*0570*/ 	.word	0x00007300


	//   ....[118]....
        /*0574*/ 	.word	0x00007370


	//   ....[119]....
        /*0578*/ 	.word	0x000073e0


	//   ....[120]....
        /*057c*/ 	.word	0x00007470


	//   ....[121]....
        /*0580*/ 	.word	0x00007520


	//   ....[122]....
        /*0584*/ 	.word	0x00007600


	//   ....[123]....
        /*0588*/ 	.word	0x000076b0


	//----- nvinfo : EIATTR_EXIT_INSTR_OFFSETS
	.align		4
.L_1693:
        /*058c*/ 	.byte	0x04, 0x1c
        /*058e*/ 	.short	(.L_1695 - .L_1694)


	//   ....[0]....
.L_1694:
        /*0590*/ 	.word	0x00003910


	//   ....[1]....
        /*0594*/ 	.word	0x00005b50


	//----- nvinfo : EIATTR_MAX_THREADS
	.align		4
.L_1695:
        /*0598*/ 	.byte	0x04, 0x05
        /*059a*/ 	.short	(.L_1697 - .L_1696)
.L_1696:
        /*059c*/ 	.word	0x00000140
        /*05a0*/ 	.word	0x00000001
        /*05a4*/ 	.word	0x00000001


	//----- nvinfo : EIATTR_CRS_STACK_SIZE
	.align		4
.L_1697:
        /*05a8*/ 	.byte	0x04, 0x1e
        /*05aa*/ 	.short	(.L_1699 - .L_1698)
.L_1698:
        /*05ac*/ 	.word	0x00000000


	//----- nvinfo : EIATTR_CBANK_PARAM_SIZE
	.align		4
.L_1699:
        /*05b0*/ 	.byte	0x03, 0x19
        /*05b2*/ 	.short	0x0060


	//----- nvinfo : EIATTR_PARAM_CBANK
	.align		4
        /*05b4*/ 	.byte	0x04, 0x0a
        /*05b6*/ 	.short	(.L_1701 - .L_1700)
	.align		4
.L_1700:
        /*05b8*/ 	.word	index@(.nv.constant0._ZN13group_norm_v218gn_bwd_cuda_kernelI6__halfLi320ELi3ELi16ELi20ELi4096ELb1ELb1ELi16ELi320ELi320ELi4ELb1ELi1ELb0ELb0ELNS_15WgradSyncMethodE3ENS_16CompileConditionILi900EEEEEvPT_S6_S6_PKS5_S8_S8_S8_PKfflPfPj)
        /*05bc*/ 	.short	0x0210
        /*05be*/ 	.short	0x0060


	//----- nvinfo : EIATTR_SW_WAR
	.align		4
.L_1701:
        /*05c0*/ 	.byte	0x04, 0x36
        /*05c2*/ 	.short	(.L_1703 - .L_1702)
.L_1702:
        /*05c4*/ 	.word	0x00000008
.L_1703:


//--------------------- .nv.info._ZN13group_norm_v218gn_bwd_cuda_kernelI6__halfLi320ELi1ELi16ELi20ELi4096ELb1ELb1ELi32ELi320ELi320ELi4ELb1ELi1ELb0ELb0ELNS_15WgradSyncMethodE3ENS_16CompileConditionILi900EEEEEvPT_S6_S6_PKS5_S8_S8_S8_PKfflPfPj --------------------------
	.section	.nv.info._ZN13group_norm_v218gn_bwd_cuda_kernelI6__halfLi320ELi1ELi16ELi20ELi4096ELb1ELb1ELi32ELi320ELi320ELi4ELb1ELi1ELb0ELb0ELNS_15WgradSyncMethodE3ENS_16CompileConditionILi900EEEEEvPT_S6_S6_PKS5_S8_S8_S8_PKfflPfPj,"",@"SHT_CUDA_INFO"
	.sectionflags	@""
	.align	4


	//----- nvinfo : EIATTR_CUDA_API_VERSION
	.align		4
        /*0000*/ 	.byte	0x04, 0x37
        /*0002*/ 	.short	(.L_1705 - .L_1704)
.L_1704:
        /*0004*/ 	.word	0x00000082


	//----- nvinfo : EIATTR_KPARAM_INFO
	.align		4
.L_1705:
        /*0008*/ 	.byte	0x04, 0x17
        /*000a*/ 	.short	(.L_1707 - .L_1706)
.L_1706:
        /*000c*/ 	.word	0x00000000
        /*0010*/ 	.short	0x000b
        /*0012*/ 	.short	0x0058
        /*0014*/ 	.byte	0x00, 0xf0, 0x21, 0x00


	//----- nvinfo : EIATTR_KPARAM_INFO
	.align		4
.L_1707:
        /*0018*/ 	.byte	0x04, 0x17
        /*001a*/ 	.short	(.L_1709 - .L_1708)
.L_1708:
        /*001c*/ 	.word	0x00000000
        /*0020*/ 	.short	0x000a
        /*0022*/ 	.short	0x0050
        /*0024*/ 	.byte	0x00, 0xf0, 0x21, 0x00


	//----- nvinfo : EIATTR_KPARAM_INFO
	.align		4
.L_1709:
        /*0028*/ 	.byte	0x04, 0x17
        /*002a*/ 	.short	(.L_1711 - .L_1710)
.L_1710:
        /*002c*/ 	.word	0x00000000
        /*0030*/ 	.short	0x0009
        /*0032*/ 	.short	0x0048
        /*0034*/ 	.byte	0x00, 0xf0, 0x21, 0x00


	//----- nvinfo : EIATTR_KPARAM_INFO
	.align		4
.L_1711:
        /*0038*/ 	.byte	0x04, 0x17
        /*003a*/ 	.short	(.L_1713 - .L_1712)
.L_1712:
        /*003c*/ 	.word	0x00000000
        /*0040*/ 	.short	0x0008
        /*0042*/ 	.short	0x0040
        /*0044*/ 	.byte	0x00, 0xf0, 0x11, 0x00


	//----- nvinfo : EIATTR_KPARAM_INFO
	.align		4
.L_1713:
        /*0048*/ 	.byte	0x04, 0x17
        /*004a*/ 	.short	(.L_1715 - .L_1714)
.L_1714:
        /*004c*/ 	.word	0x00000000
        /*0050*/ 	.short	0x0007
        /*0052*/ 	.short	0x0038
        /*0054*/ 	.byte	0x00, 0xf0, 0x21, 0x00


	//----- nvinfo : EIATTR_KPARAM_INFO
	.align		4
.L_1715:
        /*0058*/ 	.byte	0x04, 0x17
        /*005a*/ 	.short	(.L_1717 - .L_1716)
.L_1716:
        /*005c*/ 	.word	0x00000000
        /*0060*/ 	.short	0x0006
        /*0062*/ 	.short	0x0030
        /*0064*/ 	.byte	0x00, 0xf0, 0x21, 0x00


	//----- nvinfo : EIATTR_KPARAM_INFO
	.align		4
.L_1717:
        /*0068*/ 	.byte	0x04, 0x17
        /*006a*/ 	.short	(.L_1719 - .L_1718)
.L_1718:
        /*006c*/ 	.word	0x00000000
        /*0070*/ 	.short	0x0005
        /*0072*/ 	.short	0x0028
        /*0074*/ 	.byte	0x00, 0xf0, 0x21, 0x00


	//----- nvinfo : EIATTR_KPARAM_INFO
	.align		4
.L_1719:
        /*0078*/ 	.byte	0x04, 0x17
        /*007a*/ 	.short	(.L_1721 - .L_1720)
.L_1720:
        /*007c*/ 	.word	0x00000000
        /*0080*/ 	.short	0x0004
        /*0082*/ 	.short	0x0020
        /*0084*/ 	.byte	0x00, 0xf0, 0x21, 0x00


	//----- nvinfo : EIATTR_KPARAM_INFO
	.align		4
.L_1721:
        /*0088*/ 	.byte	0x04, 0x17
        /*008a*/ 	.short	(.L_1723 - .L_1722)
.L_1722:
        /*008c*/ 	.word	0x00000000
        /*0090*/ 	.short	0x0003
        /*0092*/ 	.short	0x0018
        /*0094*/ 	.byte	0x00, 0xf0, 0x21, 0x00


	//----- nvinfo : EIATTR_KPARAM_INFO
	.align		4
.L_1723:
        /*0098*/ 	.byte	0x04, 0x17
        /*009a*/ 	.short	(.L_1725 - .L_1724)
.L_1724:
        /*009c*/ 	.word	0x00000000
        /*00a0*/ 	.short	0x0002
        /*00a2*/ 	.short	0x0010
        /*00a4*/ 	.byte	0x00, 0xf0, 0x21, 0x00


	//----- nvinfo : EIATTR_KPARAM_INFO
	.align		4
.L_1725:
        /*00a8*/ 	.byte	0x04, 0x17
        /*00aa*/ 	.short	(.L_1727 - .L_1726)
.L_1726:
        /*00ac*/ 	.word	0x00000000
        /*00b0*/ 	.short	0x0001
        /*00b2*/ 	.short	0x0008
        /*00b4*/ 	.byte	0x00, 0xf0, 0x21, 0x00


	//----- nvinfo : EIATTR_KPARAM_INFO
	.align		4
.L_1727:
        /*00b8*/ 	.byte	0x04, 0x17
        /*00ba*/ 	.short	(.L_1729 - .L_1728)
.L_1728:
        /*00bc*/ 	.word	0x00000000
        /*00c0*/ 	.short	0x0000
        /*00c2*/ 	.short	0x0000
        /*00c4*/ 	.byte	0x00, 0xf0, 0x21, 0x00


	//----- nvinfo : EIATTR_SPARSE_MMA_MASK
	.align		4
.L_1729:
        /*00c8*/ 	.byte	0x03, 0x50
        /*00ca*/ 	.short	0x0000


	//----- nvinfo : EIATTR_MAXREG_COUNT
	.align		4
        /*00cc*/ 	.byte	0x03, 0x1b
        /*00ce*/ 	.short	0x00a8


	//----- nvinfo : EIATTR_NUM_BARRIERS
	.align		4
        /*00d0*/ 	.byte	0x02, 0x4c
        /*00d2*/ 	.byte	0x01
	.zero		1


	//----- nvinfo : EIATTR_MERCURY_ISA_VERSION
	.align		4
        /*00d4*/ 	.byte	0x03, 0x5f
        /*00d6*/ 	.short	0x0101


	//----- nvinfo : EIATTR_COOP_GROUP_MASK_REGIDS
	.align		4
        /*00d8*/ 	.byte	0x04, 0x29
        /*00da*/ 	.short	(.L_1731 - .L_1730)


	//   ....[0]....
.L_1730:
        /*00dc*/ 	.word	0xffffffff


	//   ....[1]....
        /*00e0*/ 	.word	0xffffffff


	//   ....[2]....
        /*00e4*/ 	.word	0xffffffff


	//   ....[3]....
        /*00e8*/ 	.word	0xffffffff


	//   ....[4]....
        /*00ec*/ 	.word	0xffffffff


	//   ....[5]....
        /*00f0*/ 	.word	0xffffffff


	//   ....[6]....
        /*00f4*/ 	.word	0xffffffff


	//   ....[7]....
        /*00f8*/ 	.word	0xffffffff


	//   ....[8]....
        /*00fc*/ 	.word	0xffffffff


	//   ....[9]....
        /*0100*/ 	.word	0xffffffff


	//   ....[10]....
        /*0104*/ 	.word	0xffffffff


	//   ....[11]....
        /*0108*/ 	.word	0xffffffff


	//   ....[12]....
        /*010c*/ 	.word	0x05000020


	//   ....[13]....
        /*0110*/ 	.word	0x0500001f


	//   ....[14]....
        /*0114*/ 	.word	0x05000021


	//   ....[15]....
        /*0118*/ 	.word	0x05000022


	//   ....[16]....
        /*011c*/ 	.word	0x05000024


	//   ....[17]....
        /*0120*/ 	.word	0x05000023


	//   ....[18]....
        /*0124*/ 	.word	0x05000025


	//   ....[19]....
        /*0128*/ 	.word	0x0500001a


	//   ....[20]....
        /*012c*/ 	.word	0x05000024


	//   ....[21]....
        /*0130*/ 	.word	0x05000023


	//   ....[22]....
        /*0134*/ 	.word	0x05000025


	//   ....[23]....
        /*0138*/ 	.word	0x0500002a


	//   ....[24]....
        /*013c*/ 	.word	0x0500002c


	//   ....[25]....
        /*0140*/ 	.word	0x05000029


	//   ....[26]....
        /*0144*/ 	.word	0x0500002b


	//   ....[27]....
        /*0148*/ 	.word	0x0500001e


	//   ....[28]....
        /*014c*/ 	.word	0x05000024


	//   ....[29]....
        /*0150*/ 	.word	0x05000023


	//   ....[30]....
        /*0154*/ 	.word	0x05000025


	//   ....[31]....
        /*0158*/ 	.word	0x0500002a


	//   ....[32]....
        /*015c*/ 	.word	0x0500002c


	//   ....[33]....
        /*0160*/ 	.word	0x05000029


	//   ....[34]....
        /*0164*/ 	.word	0x0500002b


	//   ....[35]....
        /*0168*/ 	.word	0x0500001e


	//   ....[36]....
        /*016c*/ 	.word	0x0500001e


	//   ....[37]....
        /*0170*/ 	.word	0x0500001f


	//   ....[38]....
        /*0174*/ 	.word	0x05000032


	//   ....[39]....
        /*0178*/ 	.word	0x05000021


	//   ....[40]....
        /*017c*/ 	.word	0x05000020


	//   ....[41]....
        /*0180*/ 	.word	0x05000031


	//   ....[42]....
        /*0184*/ 	.word	0x0500001f


	//   ....[43]....
        /*0188*/ 	.word	0x05000034


	//   ....[44]....
        /*018c*/ 	.word	0x0500001e


	//   ....[45]....
        /*0190*/ 	.word	0x05000031


	//   ....[46]....
        /*0194*/ 	.word	0x05000020


	//   ....[47]....
        /*0198*/ 	.word	0x05000021


	//   ....[48]....
        /*019c*/ 	.word	0x05000030


	//   ....[49]....
        /*01a0*/ 	.word	0x05000033


	//   ....[50]....
        /*01a4*/ 	.word	0x0500001c


	//   ....[51]....
        /*01a8*/ 	.word	0x0500002d


	//   ....[52]....
        /*01ac*/ 	.word	0x0500001d


	//   ....[53]....
        /*01b0*/ 	.word	0x05000031


	//   ....[54]....
        /*01b4*/ 	.word	0x05000030


	//   ....[55]....
        /*01b8*/ 	.word	0x05000034


	//   ....[56]....
        /*01bc*/ 	.word	0x0500002b


	//   ....[57]....
        /*01c0*/ 	.word	0x0500002e


	//   ....[58]....
        /*01c4*/ 	.word	0x05000020


	//   ....[59]....
        /*01c8*/ 	.word	0x05000021


	//   ....[60]....
        /*01cc*/ 	.word	0x05000022


	//   ....[61]....
        /*01d0*/ 	.word	0x05000023


	//   ....[62]....
        /*01d4*/ 	.word	0x05000029


	//   ....[63]....
        /*01d8*/ 	.word	0x0500002b


	//   ....[64]....
        /*01dc*/ 	.word	0x05000030


	//   ....[65]....
        /*01e0*/ 	.word	0x0500002f


	//   ....[66]....
        /*01e4*/ 	.word	0x05000022


	//   ....[67]....
        /*01e8*/ 	.word	0x05000019


	//   ....[68]....
        /*01ec*/ 	.word	0x05000033


	//   ....[69]....
        /*01f0*/ 	.word	0x05000033


	//   ....[70]....
        /*01f4*/ 	.word	0x05000033


	//   ....[71]....
        /*01f8*/ 	.word	0x05000033


	//   ....[72]....
        /*01fc*/ 	.word	0x05000033


	//   ....[73]....
        /*0200*/ 	.word	0x05000033


	//   ....[74]....
        /*0204*/ 	.word	0x05000033


	//   ....[75]....
        /*0208*/ 	.word	0x05000033


	//   ....[76]....
        /*020c*/ 	.word	0x05000033


	//   ....[77]....
        /*0210*/ 	.word	0x05000033


	//   ....[78]....
        /*0214*/ 	.word	0x05000033


	//   ....[79]....
        /*0218*/ 	.word	0x05000033


	//   ....[80]....
        /*021c*/ 	.word	0x05000033


	//   ....[81]....
        /*0220*/ 	.word	0x05000033


	//   ....[82]....
        /*0224*/ 	.word	0x05000033


	//   ....[83]....
        /*0228*/ 	.word	0x05000033


	//   ....[84]....
        /*022c*/ 	.word	0x05000033


	//   ....[85]....
        /*0230*/ 	.word	0x05000033


	//   ....[86]....
        /*0234*/ 	.word	0x05000033


	//   ....[87]....
        /*0238*/ 	.word	0x05000033


	//   ....[88]....
        /*023c*/ 	.word	0x05000033


	//   ....[89]....
        /*0240*/ 	.word	0x05000033


	//   ....[90]....
        /*0244*/ 	.word	0x05000033


	//   ....[91]....
        /*0248*/ 	.word	0x05000033


	//   ....[92]....
        /*024c*/ 	.word	0x05000033


	//   ....[93]....
        /*0250*/ 	.word	0x05000033


	//   ....[94]....
        /*0254*/ 	.word	0x05000033


	//   ....[95]....
        /*0258*/ 	.word	0x05000033


	//   ....[96]....
        /*025c*/ 	.word	0x05000033


	//   ....[97]....
        /*0260*/ 	.word	0x05000033


	//   ....[98]....
        /*0264*/ 	.word	0x05000033


	//   ....[99]....
        /*0268*/ 	.word	0x05000033


	//   ....[100]....
        /*026c*/ 	.word	0x05000033


	//   ....[101]....
        /*0270*/ 	.word	0x05000033


	//   ....[102]....
        /*0274*/ 	.word	0x05000033


	//   ....[103]....
        /*0278*/ 	.word	0x05000033


	//   ....[104]....
        /*027c*/ 	.word	0x05000033


	//   ....[105]....
        /*0280*/ 	.word	0x05000033


	//   ....[106]....
        /*0284*/ 	.word	0x05000033


	//   ....[107]....
        /*0288*/ 	.word	0x05000033


	//   ....[108]....
        /*028c*/ 	.word	0x05000033


	//   ....[109]....
        /*0290*/ 	.word	0x05000033


	//   ....[110]....
        /*0294*/ 	.word	0x05000033


	//   ....[111]....
        /*0298*/ 	.word	0x05000033


	//   ....[112]....
        /*029c*/ 	.word	0x05000033


	//   ....[113]....
        /*02a0*/ 	.word	0x05000033


	//   ....[114]....
        /*02a4*/ 	.word	0x05000033


	//   ....[115]....
        /*02a8*/ 	.word	0x05000033


	//   ....[116]....
        /*02ac*/ 	.word	0x05000033


	//   ....[117]....
        /*02b0*/ 	.word	0x05000033


	//   ....[118]....
        /*02b4*/ 	.word	0x05000033


	//   ....[119]....
        /*02b8*/ 	.word	0x05000033


	//   ....[120]....
        /*02bc*/ 	.word	0x05000033


	//   ....[121]....
        /*02c0*/ 	.word	0x05000033


	//   ....[122]....
        /*02c4*/ 	.word	0x05000033


	//   ....[123]....
        /*02c8*/ 	.word	0x05000033


	//----- nvinfo : EIATTR_COOP_GROUP_INSTR_OFFSETS
	.align		4
.L_1731:
        /*02cc*/ 	.byte	0x04, 0x28
        /*02ce*/ 	.short	(.L_1733 - .L_1732)


	//   ....[0]....
.L_1732:
        /*02d0*/ 	.word	0x00003660


	//   ....[1]....
        /*02d4*/ 	.word	0x000036a0


	//   ....[2]....
        /*02d8*/ 	.word	0x000036e0


	//   ....[3]....
        /*02dc*/ 	.word	0x000036f0


	//   ....[4]....
        /*02e0*/ 	.word	0x00003e10


	//   ....[5]....
        /*02e4*/ 	.word	0x00003e40


	//   ....[6]....
        /*02e8*/ 	.word	0x00003e70


	//   ....[7]....
        /*02ec*/ 	.word	0x00003e80


	//   ....[8]....
        /*02f0*/ 	.word	0x00003eb0


	//   ....[9]....
        /*02f4*/ 	.word	0x00003ec0


	//   ....[10]....
        /*02f8*/ 	.word	0x00003ef0


	//   ....[11]....
        /*02fc*/ 	.word	0x00003f00


	//   ....[12]....
        /*0300*/ 	.word	0x00005bc0


	//   ....[13]....
        /*0304*/ 	.word	0x00005bf0


	//   ....[14]....
        /*0308*/ 	.word	0x00005c40


	//   ....[15]....
        /*030c*/ 	.word	0x00005c60


	//   ....[16]....
        /*0310*/ 	.word	0x00005c90


	//   ....[17]....
        /*0314*/ 	.word	0x00005ca0


	//   ....[18]....
        /*0318*/ 	.word	0x00005cd0


	//   ....[19]....
        /*031c*/ 	.word	0x00005ce0


	//   ....[20]....
        /*0320*/ 	.word	0x00005e70


	//   ....[21]....
        /*0324*/ 	.word	0x00005ea0


	//   ....[22]....
        /*0328*/ 	.word	0x00005ef0


	//   ....[23]....
        /*032c*/ 	.word	0x00005f10


	//   ....[24]....
        /*0330*/ 	.word	0x00005f40


	//   ....[25]....
        /*0334*/ 	.word	0x00005f50


	//   ....[26]....
        /*0338*/ 	.word	0x00005f80


	//   ....[27]....
        /*033c*/ 	.word	0x00005f90


	//   ....[28]....
        /*0340*/ 	.word	0x000060d0


	//   ....[29]....
        /*0344*/ 	.word	0x00006100


	//   ....[30]....
        /*0348*/ 	.word	0x00006150


	//   ....[31]....
        /*034c*/ 	.word	0x00006170


	//   ....[32]....
        /*0350*/ 	.word	0x000061a0


	//   ....[33]....
        /*0354*/ 	.word	0x000061b0


	//   ....[34]....
        /*0358*/ 	.word	0x000061e0


	//   ....[35]....
        /*035c*/ 	.word	0x000061f0


	//   ....[36]....
        /*0360*/ 	.word	0x00006510


	//   ....[37]....
        /*0364*/ 	.word	0x00006540


	//   ....[38]....
        /*0368*/ 	.word	0x00006570


	//   ....[39]....
        /*036c*/ 	.word	0x000065c0


	//   ....[40]....
        /*0370*/ 	.word	0x000065e0


	//   ....[41]....
        /*0374*/ 	.word	0x00006610


	//   ....[42]....
        /*0378*/ 	.word	0x00006630


	//   ....[43]....
        /*037c*/ 	.word	0x00006650


	//   ....[44]....
        /*0380*/ 	.word	0x00006670


	//   ....[45]....
        /*0384*/ 	.word	0x00006690


	//   ....[46]....
        /*0388*/ 	.word	0x000066b0


	//   ....[47]....
        /*038c*/ 	.word	0x000066d0


	//   ....[48]....
        /*0390*/ 	.word	0x000066f0


	//   ....[49]....
        /*0394*/ 	.word	0x00006720


	//   ....[50]....
        /*0398*/ 	.word	0x00006760


	//   ....[51]....
        /*039c*/ 	.word	0x00006780


	//   ....[52]....
        /*03a0*/ 	.word	0x000067a0


	//   ....[53]....
        /*03a4*/ 	.word	0x000067c0


	//   ....[54]....
        /*03a8*/ 	.word	0x000067f0


	//   ....[55]....
        /*03ac*/ 	.word	0x00006820


	//   ....[56]....
        /*03b0*/ 	.word	0x00006840


	//   ....[57]....
        /*03b4*/ 	.word	0x00006860


	//   ....[58]....
        /*03b8*/ 	.word	0x00006880


	//   ....[59]....
        /*03bc*/ 	.word	0x000068b0


	//   ....[60]....
        /*03c0*/ 	.word	0x00006900


	//   ....[61]....
        /*03c4*/ 	.word	0x00006930


	//   ....[62]....
        /*03c8*/ 	.word	0x00006960


	//   ....[63]....
        /*03cc*/ 	.word	0x00006990


	//   ....[64]....
        /*03d0*/ 	.word	0x000069c0


	//   ....[65]....
        /*03d4*/ 	.word	0x000069f0


	//   ....[66]....
        /*03d8*/ 	.word	0x00006b20


	//   ....[67]....
        /*03dc*/ 	.word	0x00006b70


	//   ....[68]....
        /*03e0*/ 	.word	0x00006ca0


	//   ....[69]....
        /*03e4*/ 	.word	0x00006cf0


	//   ....[70]....
        /*03e8*/ 	.word	0x00006d60


	//   ....[71]....
        /*03ec*/ 	.word	0x00006dc0


	//   ....[72]....
        /*03f0*/ 	.word	0x00006e30


	//   ....[73]....
        /*03f4*/ 	.word	0x00006e90


	//   ....[74]....
        /*03f8*/ 	.word	0x00006f00


	//   ....[75]....
        /*03fc*/ 	.word	0x00006f60


	//   ....[76]....
        /*0400*/ 	.word	0x00007010


	//   ....[77]....
        /*0404*/ 	.word	0x000070a0


	//   ....[78]....
        /*0408*/ 	.word	0x00007110


	//   ....[79]....
        /*040c*/ 	.word	0x00007170


	//   ....[80]....
        /*0410*/ 	.word	0x000071e0


	//   ....[81]....
        /*0414*/ 	.word	0x00007240


	//   ....[82]....
        /*0418*/ 	.word	0x000072b0


	//   ....[83]....
        /*041c*/ 	.word	0x00007310


	//   ....[84]....
        /*0420*/ 	.word	0x000073c0


	//   ....[85]....
        /*0424*/ 	.word	0x00007450


	//   ....[86]....
        /*0428*/ 	.word	0x000074c0


	//   ....[87]....
        /*042c*/ 	.word	0x00007520


	//   ....[88]....
        /*0430*/ 	.word	0x00007590


	//   ....[89]....
        /*0434*/ 	.word	0x000075f0


	//   ....[90]....
        /*0438*/ 	.word	0x00007660


	//   ....[91]....
        /*043c*/ 	.word	0x000076c0


	//   ....[92]....
        /*0440*/ 	.word	0x00007770


	//   ....[93]....
        /*0444*/ 	.word	0x00007830


	//   ....[94]....
        /*0448*/ 	.word	0x00007960


	//   ....[95]....
        /*044c*/ 	.word	0x000079e0


	//   ....[96]....
        /*0450*/ 	.word	0x00007a90


	//   ....[97]....
        /*0454*/ 	.word	0x00007af0


	//   ....[98]....
        /*0458*/ 	.word	0x00007b70


	//   ....[99]....
        /*045c*/ 	.word	0x00007c40


	//   ....[100]....
        /*0460*/ 	.word	0x00007cc0


	//   ....[101]....
        /*0464*/ 	.word	0x00007d60


	//   ....[102]....
        /*0468*/ 	.word	0x00007e20


	//   ....[103]....
        /*046c*/ 	.word	0x00007e80


	//   ....[104]....
        /*0470*/ 	.word	0x00007ef0


	//   ....[105]....
        /*0474*/ 	.word	0x00007f50


	//   ....[106]....
        /*0478*/ 	.word	0x00007fc0


	//   ....[107]....
        /*047c*/ 	.word	0x00008020


	//   ....[108]....
        /*0480*/ 	.word	0x000080a0


	//   ....[109]....
        /*0484*/ 	.word	0x00008120


	//   ....[110]....
        /*0488*/ 	.word	0x00008190


	//   ....[111]....
        /*048c*/ 	.word	0x000081f0


	//   ....[112]....
        /*0490*/ 	.word	0x00008260


	//   ....[113]....
        /*0494*/ 	.word	0x000082c0


	//   ....[114]....
        /*0498*/ 	.word	0x00008330


	//   ....[115]....
        /*049c*/ 	.word	0x00008390


	//   ....[116]....
        /*04a0*/ 	.word	0x000083f0


	//   ....[117]....
        /*04a4*/ 	.word	0x00008460


	//   ....[118]....
        /*04a8*/ 	.word	0x000084d0


	//   ....[119]....
        /*04ac*/ 	.word	0x00008530


	//   ....[120]....
        /*04b0*/ 	.word	0x000085a0


	//   ....[121]....
        /*04b4*/ 	.word	0x00008600


	//   ....[122]....
        /*04b8*/ 	.word	0x000086c0


	//   ....[123]....
        /*04bc*/ 	.word	0x00008750


	//----- nvinfo : EIATTR_EXIT_INSTR_OFFSETS
	.align		4
.L_1733:
        /*04c0*/ 	.byte	0x04, 0x1c
        /*04c2*/ 	.short	(.L_1735 - .L_1734)


	//   ....[0]....
.L_1734:
        /*04c4*/ 	.word	0x00004bb0


	//   ....[1]....
        /*04c8*/ 	.word	0x00006c40


	//----- nvinfo : EIATTR_MAX_THREADS
	.align		4
.L_1735:
        /*04cc*/ 	.byte	0x04, 0x05
        /*04ce*/ 	.short	(.L_1737 - .L_1736)
.L_1736:
        /*04d0*/ 	.word	0x00000140
        /*04d4*/ 	.word	0x00000001
        /*04d8*/ 	.word	0x00000001


	//----- nvinfo : EIATTR_CRS_STACK_SIZE
	.align		4
.L_1737:
        /*04dc*/ 	.byte	0x04, 0x1e
        /*04de*/ 	.short	(.L_1739 - .L_1738)
.L_1738:
        /*04e0*/ 	.word	0x00000000


	//----- nvinfo : EIATTR_CBANK_PARAM_SIZE
	.align		4
.L_1739:
        /*04e4*/ 	.byte	0x03, 0x19
        /*04e6*/ 	.short	0x0060


	//----- nvinfo : EIATTR_PARAM_CBANK
	.align		4
        /*04e8*/ 	.byte	0x04, 0x0a
        /*04ea*/ 	.short	(.L_1741 - .L_1740)
	.align		4
.L_1740:
        /*04ec*/ 	.word	index@(.nv.constant0._ZN13group_norm_v218gn_bwd_cuda_kernelI6__halfLi320ELi1ELi16ELi20ELi4096ELb1ELb1ELi32ELi320ELi320ELi4ELb1ELi1ELb0ELb0ELNS_15WgradSyncMethodE3ENS_16CompileConditionILi900EEEEEvPT_S6_S6_PKS5_S8_S8_S8_PKfflPfPj)
        /*04f0*/ 	.short	0x0210
        /*04f2*/ 	.short	0x0060


	//----- nvinfo : EIATTR_SW_WAR
	.align		4
.L_1741:
        /*04f4*/ 	.byte	0x04, 0x36
        /*04f6*/ 	.short	(.L_1743 - .L_1742)
.L_1742:
        /*04f8*/ 	.word	0x00000008
.L_1743:


//--------------------- .nv.info._ZN13group_norm_v218gn_bwd_cuda_kernelI6__halfLi320ELi1ELi16ELi20ELi4096ELb1ELb1ELi64ELi320ELi320ELi4ELb1ELi2ELb0ELb0ELNS_15WgradSyncMethodE3ENS_16CompileConditionILi900EEEEEvPT_S6_S6_PKS5_S8_S8_S8_PKfflPfPj --------------------------
	.section	.nv.info._ZN13group_norm_v218gn_bwd_cuda_kernelI6__halfLi320ELi1ELi16ELi20ELi4096ELb1ELb1ELi64ELi320ELi320ELi4ELb1ELi2ELb0ELb0ELNS_15WgradSyncMethodE3ENS_16CompileConditionILi900EEEEEvPT_S6_S6_PKS5_S8_S8_S8_PKfflPfPj,"",@"SHT_CUDA_INFO"
	.sectionflags	@""
	.align	4


	//----- nvinfo : EIATTR_CUDA_API_VERSION
	.align		4
        /*0000*/ 	.byte	0x04, 0x37
        /*0002*/ 	.short	(.L_1745 - .L_1744)
.L_1744:
        /*0004*/ 	.word	0x00000082


	//----- nvinfo : EIATTR_KPARAM_INFO
	.align		4
.L_1745:
        /*0008*/ 	.byte	0x04, 0x17
        /*000a*/ 	.short	(.L_1747 - .L_1746)
.L_1746:
        /*000c*/ 	.word	0x00000000
        /*0010*/ 	.short	0x000b
        /*0012*/ 	.short	0x0058
        /*0014*/ 	.byte	0x00, 0xf0, 0x21, 0x00


	//----- nvinfo : EIATTR_KPARAM_INFO
	.align		4
.L_1747:
        /*0018*/ 	.byte	0x04, 0x17
        /*001a*/ 	.short	(.L_1749 - .L_1748)
.L_1748:
        /*001c*/ 	.word	0x00000000
        /*0020*/ 	.short	0x000a
        /*0022*/ 	.short	0x0050
        /*0024*/ 	.byte	0x00, 0xf0, 0x21, 0x00


	//----- nvinfo : EIATTR_KPARAM_INFO
	.align		4
.L_1749:
        /*0028*/ 	.byte	0x04, 0x17
        /*002a*/ 	.short	(.L_1751 - .L_1750)
.L_1750:
        /*002c*/ 	.word	0x00000000
        /*0030*/ 	.short	0x0009
        /*0032*/ 	.short	0x0048
        /*0034*/ 	.byte	0x00, 0xf0, 0x21, 0x00


	//----- nvinfo : EIATTR_KPARAM_INFO
	.align		4
.L_1751:
        /*0038*/ 	.byte	0x04, 0x17
        /*003a*/ 	.short	(.L_1753 - .L_1752)
.L_1752:
        /*003c*/ 	.word	0x00000000
        /*0040*/ 	.short	0x0008
        /*0042*/ 	.short	0x0040
        /*0044*/ 	.byte	0x00, 0xf0, 0x11, 0x00


	//----- nvinfo : EIATTR_KPARAM_INFO
	.align		4
.L_1753:
        /*0048*/ 	.byte	0x04, 0x17
        /*004a*/ 	.short	(.L_1755 - .L_1754)
.L_1754:
        /*004c*/ 	.word	0x00000000
        /*0050*/ 	.short	0x0007
        /*0052*/ 	.short	0x0038
        /*0054*/ 	.byte	0x00, 0xf0, 0x21, 0x00


	//----- nvinfo : EIATTR_KPARAM_INFO
	.align		4
.L_1755:
        /*0058*/ 	.byte	0x04, 0x17
        /*005a*/ 	.short	(.L_1757 - .L_1756)
.L_1756:
        /*005c*/ 	.word	0x00000000
        /*0060*/ 	.short	0x0006
        /*0062*/ 	.short	0x0030
        /*0064*/ 	.byte	0x00, 0xf0, 0x21, 0x00


	//----- nvinfo : EIATTR_KPARAM_INFO
	.align		4
.L_1757:
        /*0068*/ 	.byte	0x04, 0x17
        /*006a*/ 	.short	(.L_1759 - .L_1758)
.L_1758:
        /*006c*/ 	.word	0x00000000
        /*0070*/ 	.short	0x0005
        /*0072*/ 	.short	0x0028
        /*0074*/ 	.byte	0x00, 0xf0, 0x21, 0x00


	//----- nvinfo : EIATTR_KPARAM_INFO
	.align		4
.L_1759:
        /*0078*/ 	.byte	0x04, 0x17
        /*007a*/ 	.short	(.L_1761 - .L_1760)
.L_1760:
        /*007c*/ 	.word	0x00000000
        /*0080*/ 	.short	0x0004
        /*0082*/ 	.short	0x0020
        /*0084*/ 	.byte	0x00, 0xf0, 0x21, 0x00


	//----- nvinfo : EIATTR_KPARAM_INFO
	.align		4
.L_1761:
        /*0088*/ 	.byte	0x04, 0x17
        /*008a*/ 	.short	(.L_1763 - .L_1762)
.L_1762:
        /*008c*/ 	.word	0x00000000
        /*0090*/ 	.short	0x0003
        /*0092*/ 	.short	0x0018
        /*0094*/ 	.byte	0x00, 0xf0, 0x21, 0x00


	//----- nvinfo : EIATTR_KPARAM_INFO
	.align		4
.L_1763:
        /*0098*/ 	.byte	0x04, 0x17
        /*009a*/ 	.short	(.L_1765 - .L_1764)
.L_1764:
        /*009c*/ 	.word	0x00000000
        /*00a0*/ 	.short	0x0002
        /*00a2*/ 	.short	0x0010
        /*00a4*/ 	.byte	0x00, 0xf0, 0x21, 0x00


	//----- nvinfo : EIATTR_KPARAM_INFO
	.align		4
.L_1765:
        /*00a8*/ 	.byte	0x04, 0x17
        /*00aa*/ 	.short	(.L_1767 - .L_1766)
.L_1766:
        /*00ac*/ 	.word	0x00000000
        /*00b0*/ 	.short	0x0001
        /*00b2*/ 	.short	0x0008
        /*00b4*/ 	.byte	0x00, 0xf0, 0x21, 0x00


	//----- nvinfo : EIATTR_KPARAM_INFO
	.align		4
.L_1767:
        /*00b8*/ 	.byte	0x04, 0x17
        /*00ba*/ 	.short	(.L_1769 - .L_1768)
.L_1768:
        /*00bc*/ 	.word	0x00000000
        /*00c0*/ 	.short	0x0000
        /*00c2*/ 	.short	0x0000
        /*00c4*/ 	.byte	0x00, 0xf0, 0x21, 0x00


	//----- nvinfo : EIATTR_SPARSE_MMA_MASK
	.align		4
.L_1769:
        /*00c8*/ 	.byte	0x03, 0x50
        /*00ca*/ 	.short	0x0000


	//----- nvinfo : EIATTR_MAXREG_COUNT
	.align		4
        /*00cc*/ 	.byte	0x03, 0x1b
        /*00ce*/ 	.short	0x00a8


	//----- nvinfo : EIATTR_NUM_BARRIERS
	.align		4
        /*00d0*/ 	.byte	0x02, 0x4c
        /*00d2*/ 	.byte	0x01
	.zero		1


	//----- nvinfo : EIATTR_ANNOTATIONS
	.align		4
        /*00d4*/ 	.byte	0x04, 0x55
        /*00d6*/ 	.short	(.L_1771 - .L_1770)


	//   ....[0]....
.L_1770:
        /* <DEDUP_REMOVED lines=17> */


	//----- nvinfo : EIATTR_MERCURY_ISA_VERSION
	.align		4
.L_1771:
        /*01d0*/ 	.byte	0x03, 0x5f
        /*01d2*/ 	.short	0x0101


	//----- nvinfo : EIATTR_COOP_GROUP_MASK_REGIDS
	.align		4
        /*01d4*/ 	.byte	0x04, 0x29
        /*01d6*/ 	.short	(.L_1773 - .L_1772)


	//   ....[0]....
.L_1772:
        /*01d8*/ 	.word	0xffffffff


	//   ....[1]....
        /*01dc*/ 	.word	0xffffffff


	//   ....[2]....
        /*01e0*/ 	.word	0xffffffff


	//   ....[3]....
        /*01e4*/ 	.word	0xffffffff


	//   ....[4]....
        /*01e8*/ 	.word	0xffffffff


	//   ....[5]....
        /*01ec*/ 	.word	0xffffffff


	//   ....[6]....
        /*01f0*/ 	.word	0xffffffff


	//   ....[7]....
        /*01f4*/ 	.word	0xffffffff


	//   ....[8]....
        /*01f8*/ 	.word	0xffffffff


	//   ....[9]....
        /*01fc*/ 	.word	0xffffffff


	//   ....[10]....
        /*0200*/ 	.word	0xffffffff


	//   ....[11]....
        /*0204*/ 	.word	0xffffffff


	//   ....[12]....
        /*0208*/ 	.word	0x0500001e


	//   ....[13]....
        /*020c*/ 	.word	0x0500001d


	//   ....[14]....
        /*0210*/ 	.word	0x0500001f


	//   ....[15]....
        /*0214*/ 	.word	0x05000020


	//   ....[16]....
        /*0218*/ 	.word	0x05000022


	//   ....[17]....
        /*021c*/ 	.word	0x05000021


	//   ....[18]....
        /*0220*/ 	.word	0x05000023


	//   ....[19]....
        /*0224*/ 	.word	0x05000018


	//   ....[20]....
        /*0228*/ 	.word	0x05000022


	//   ....[21]....
        /*022c*/ 	.word	0x05000021


	//   ....[22]....
        /*0230*/ 	.word	0x05000023


	//   ....[23]....
        /*0234*/ 	.word	0x05000028


	//   ....[24]....
        /*0238*/ 	.word	0x0500002a


	//   ....[25]....
        /*023c*/ 	.word	0x05000027


	//   ....[26]....
        /*0240*/ 	.word	0x05000029


	//   ....[27]....
        /*0244*/ 	.word	0x0500001c


	//   ....[28]....
        /*0248*/ 	.word	0x05000022


	//   ....[29]....
        /*024c*/ 	.word	0x05000021


	//   ....[30]....
        /*0250*/ 	.word	0x05000023


	//   ....[31]....
        /*0254*/ 	.word	0x05000028


	//   ....[32]....
        /*0258*/ 	.word	0x0500002a


	//   ....[33]....
        /*025c*/ 	.word	0x05000027


	//   ....[34]....
        /*0260*/ 	.word	0x05000029


	//   ....[35]....
        /*0264*/ 	.word	0x0500001c


	//   ....[36]....
        /*0268*/ 	.word	0x0500001c


	//   ....[37]....
        /*026c*/ 	.word	0x0500001d


	//   ....[38]....
        /*0270*/ 	.word	0x05000030


	//   ....[39]....
        /*0274*/ 	.word	0x0500001f


	//   ....[40]....
        /*0278*/ 	.word	0x0500001e


	//   ....[41]....
        /*027c*/ 	.word	0x0500002f


	//   ....[42]....
        /*0280*/ 	.word	0x0500001d


	//   ....[43]....
        /*0284*/ 	.word	0x05000032


	//   ....[44]....
        /*0288*/ 	.word	0x0500001c


	//   ....[45]....
        /*028c*/ 	.word	0x0500002f


	//   ....[46]....
        /*0290*/ 	.word	0x0500001e


	//   ....[47]....
        /*0294*/ 	.word	0x0500001f


	//   ....[48]....
        /*0298*/ 	.word	0x0500002e


	//   ....[49]....
        /*029c*/ 	.word	0x05000031


	//   ....[50]....
        /*02a0*/ 	.word	0x0500001a


	//   ....[51]....
        /*02a4*/ 	.word	0x0500002b


	//   ....[52]....
        /*02a8*/ 	.word	0x0500001b


	//   ....[53]....
        /*02ac*/ 	.word	0x0500002f


	//   ....[54]....
        /*02b0*/ 	.word	0x0500002e


	//   ....[55]....
        /*02b4*/ 	.word	0x05000032


	//   ....[56]....
        /*02b8*/ 	.word	0x05000029


	//   ....[57]....
        /*02bc*/ 	.word	0x0500002c


	//   ....[58]....
        /*02c0*/ 	.word	0x0500001e


	//   ....[59]....
        /*02c4*/ 	.word	0x0500001f


	//   ....[60]....
        /*02c8*/ 	.word	0x05000020


	//   ....[61]....
        /*02cc*/ 	.word	0x05000021


	//   ....[62]....
        /*02d0*/ 	.word	0x05000027


	//   ....[63]....
        /*02d4*/ 	.word	0x05000029


	//   ....[64]....
        /*02d8*/ 	.word	0x0500002e


	//   ....[65]....
        /*02dc*/ 	.word	0x0500002d


	//   ....[66]....
        /*02e0*/ 	.word	0x05000020


	//   ....[67]....
        /*02e4*/ 	.word	0x05000017


	//   ....[68]....
        /*02e8*/ 	.word	0x05000031


	//   ....[69]....
        /*02ec*/ 	.word	0x05000031


	//   ....[70]....
        /*02f0*/ 	.word	0x05000031


	//   ....[71]....
        /*02f4*/ 	.word	0x05000031


	//   ....[72]....
        /*02f8*/ 	.word	0x05000031


	//   ....[73]....
        /*02fc*/ 	.word	0x05000031


	//   ....[74]....
        /*0300*/ 	.word	0x05000031


	//   ....[75]....
        /*0304*/ 	.word	0x05000031


	//   ....[76]....
        /*0308*/ 	.word	0x05000031


	//   ....[77]....
        /*030c*/ 	.word	0x05000031


	//   ....[78]....
        /*0310*/ 	.word	0x05000031


	//   ....[79]....
        /*0314*/ 	.word	0x05000031


	//   ....[80]....
        /*0318*/ 	.word	0x05000031


	//   ....[81]....
        /*031c*/ 	.word	0x05000031


	//   ....[82]....
        /*0320*/ 	.word	0x05000031


	//   ....[83]....
        /*0324*/ 	.word	0x05000031


	//   ....[84]....
        /*0328*/ 	.word	0x05000031


	//   ....[85]....
        /*032c*/ 	.word	0x05000031


	//   ....[86]....
        /*0330*/ 	.word	0x05000031


	//   ....[87]....
        /*0334*/ 	.word	0x05000031


	//   ....[88]....
        /*0338*/ 	.word	0x05000031


	//   ....[89]....
        /*033c*/ 	.word	0x05000031


	//   ....[90]....
        /*0340*/ 	.word	0x05000031


	//   ....[91]....
        /*0344*/ 	.word	0x05000031


	//   ....[92]....
        /*0348*/ 	.word	0x05000031


	//   ....[93]....
        /*034c*/ 	.word	0x05000031


	//   ....[94]....
        /*0350*/ 	.word	0x05000031


	//   ....[95]....
        /*0354*/ 	.word	0x05000031


	//   ....[96]....
        /*0358*/ 	.word	0x05000031


	//   ....[97]....
        /*035c*/ 	.word	0x05000031


	//   ....[98]....
        /*0360*/ 	.word	0x05000031


	//   ....[99]....
        /*0364*/ 	.word	0x05000031


	//   ....[100]....
        /*0368*/ 	.word	0x05000031


	//   ....[101]....
        /*036c*/ 	.word	0x05000031


	//   ....[102]....
        /*0370*/ 	.word	0x05000031


	//   ....[103]....
        /*0374*/ 	.word	0x05000031


	//   ....[104]....
        /*0378*/ 	.word	0x05000031


	//   ....[105]....
        /*037c*/ 	.word	0x05000031


	//   ....[106]....
        /*0380*/ 	.word	0x05000031


	//   ....[107]....
        /*0384*/ 	.word	0x05000031


	//   ....[108]....
        /*0388*/ 	.word	0x05000031


	//   ....[109]....
        /*038c*/ 	.word	0x05000031


	//   ....[110]....
        /*0390*/ 	.word	0x05000031


	//   ....[111]....
        /*0394*/ 	.word	0x05000031


	//   ....[112]....
        /*0398*/ 	.word	0x05000031


	//   ....[113]....
        /*039c*/ 	.word	0x05000031


	//   ....[114]....
        /*03a0*/ 	.word	0x05000031


	//   ....[115]....
        /*03a4*/ 	.word	0x05000031


	//   ....[116]....
        /*03a8*/ 	.word	0x05000031


	//   ....[117]....
        /*03ac*/ 	.word	0x05000031


	//   ....[118]....
        /*03b0*/ 	.word	0x05000031


	//   ....[119]....
        /*03b4*/ 	.word	0x05000031


	//   ....[120]....
        /*03b8*/ 	.word	0x05000031


	//   ....[121]....
        /*03bc*/ 	.word	0x05000031


	//   ....[122]....
        /*03c0*/ 	.word	0x05000031


	//   ....[123]....
        /*03c4*/ 	.word	0x05000031


	//----- nvinfo : EIATTR_COOP_GROUP_INSTR_OFFSETS
	.align		4
.L_1773:
        /*03c8*/ 	.byte	0x04, 0x28
        /*03ca*/ 	.short	(.L_1775 - .L_1774)


	//   ....[0]....
.L_1774:
        /*03cc*/ 	.word	0x000063f0


	//   ....[1]....
        /*03d0*/ 	.word	0x00006410


	//   ....[2]....
        /*03d4*/ 	.word	0x00006450


	//   ....[3]....
        /*03d8*/ 	.word	0x00006470


	//   ....[4]....
        /*03dc*/ 	.word	0x00006a00


	//   ....[5]....
        /*03e0*/ 	.word	0x00006a40


	//   ....[6]....
        /*03e4*/ 	.word	0x00006a70


	//   ....[7]....
        /*03e8*/ 	.word	0x00006a90


	//   ....[8]....
        /*03ec*/ 	.word	0x00006ab0


	//   ....[9]....
        /*03f0*/ 	.word	0x00006ad0


	//   ....[10]....
        /*03f4*/ 	.word	0x00006af0


	//   ....[11]....
        /*03f8*/ 	.word	0x00006b10


	//   ....[12]....
        /*03fc*/ 	.word	0x00009840


	//   ....[13]....
        /*0400*/ 	.word	0x00009870


	//   ....[14]....
        /*0404*/ 	.word	0x000098c0


	//   ....[15]....
        /*0408*/ 	.word	0x000098e0


	//   ....[16]....
        /*040c*/ 	.word	0x00009910


	//   ....[17]....
        /*0410*/ 	.word	0x00009920


	//   ....[18]....
        /*0414*/ 	.word	0x00009950


	//   ....[19]....
        /*0418*/ 	.word	0x00009960


	//   ....[20]....
        /*041c*/ 	.word	0x00009af0


	//   ....[21]....
        /*0420*/ 	.word	0x00009b20


	//   ....[22]....
        /*0424*/ 	.word	0x00009b70


	//   ....[23]....
        /*0428*/ 	.word	0x00009b90


	//   ....[24]....
        /*042c*/ 	.word	0x00009bc0


	//   ....[25]....
        /*0430*/ 	.word	0x00009bd0


	//   ....[26]....
        /*0434*/ 	.word	0x00009c00


	//   ....[27]....
        /*0438*/ 	.word	0x00009c10


	//   ....[28]....
        /*043c*/ 	.word	0x00009d50


	//   ....[29]....
        /*0440*/ 	.word	0x00009d80


	//   ....[30]....
        /*0444*/ 	.word	0x00009dd0


	//   ....[31]....
        /*0448*/ 	.word	0x00009df0


	//   ....[32]....
        /*044c*/ 	.word	0x00009e20


	//   ....[33]....
        /*0450*/ 	.word	0x00009e30


	//   ....[34]....
        /*0454*/ 	.word	0x00009e60


	//   ....[35]....
        /*0458*/ 	.word	0x00009e70


	//   ....[36]....
        /*045c*/ 	.word	0x0000a190


	//   ....[37]....
        /*0460*/ 	.word	0x0000a1c0


	//   ....[38]....
        /*0464*/ 	.word	0x0000a1f0


	//   ....[39]....
        /*0468*/ 	.word	0x0000a240


	//   ....[40]....
        /*046c*/ 	.word	0x0000a260


	//   ....[41]....
        /*0470*/ 	.word	0x0000a290


	//   ....[42]....
        /*0474*/ 	.word	0x0000a2b0


	//   ....[43]....
        /*0478*/ 	.word	0x0000a2d0


	//   ....[44]....
        /*047c*/ 	.word	0x0000a2f0


	//   ....[45]....
        /*0480*/ 	.word	0x0000a310


	//   ....[46]....
        /*0484*/ 	.word	0x0000a330


	//   ....[47]....
        /*0488*/ 	.word	0x0000a350


	//   ....[48]....
        /*048c*/ 	.word	0x0000a370


	//   ....[49]....
        /*0490*/ 	.word	0x0000a3a0


	//   ....[50]....
        /*0494*/ 	.word	0x0000a3e0


	//   ....[51]....
        /*0498*/ 	.word	0x0000a400


	//   ....[52]....
        /*049c*/ 	.word	0x0000a420


	//   ....[53]....
        /*04a0*/ 	.word	0x0000a440


	//   ....[54]....
        /*04a4*/ 	.word	0x0000a470


	//   ....[55]....
        /*04a8*/ 	.word	0x0000a4a0


	//   ....[56]....
        /*04ac*/ 	.word	0x0000a4c0


	//   ....[57]....
        /*04b0*/ 	.word	0x0000a4e0


	//   ....[58]....
        /*04b4*/ 	.word	0x0000a500


	//   ....[59]....
        /*04b8*/ 	.word	0x0000a530


	//   ....[60]....
        /*04bc*/ 	.word	0x0000a580


	//   ....[61]....
        /*04c0*/ 	.word	0x0000a5b0


	//   ....[62]....
        /*04c4*/ 	.word	0x0000a5e0


	//   ....[63]....
        /*04c8*/ 	.word	0x0000a610


	//   ....[64]....
        /*04cc*/ 	.word	0x0000a640


	//   ....[65]....
        /*04d0*/ 	.word	0x0000a670


	//   ....[66]....
        /*04d4*/ 	.word	0x0000a7a0


	//   ....[67]....
        /*04d8*/ 	.word	0x0000a7f0


	//   ....[68]....
        /*04dc*/ 	.word	0x0000a920


	//   ....[69]....
        /*04e0*/ 	.word	0x0000a970


	//   ....[70]....
        /*04e4*/ 	.word	0x0000a9e0


	//   ....[71]....
        /*04e8*/ 	.word	0x0000aa40


	//   ....[72]....
        /*04ec*/ 	.word	0x0000aab0


	//   ....[73]....
        /*04f0*/ 	.word	0x0000ab10


	//   ....[74]....
        /*04f4*/ 	.word	0x0000ab80


	//   ....[75]....
        /*04f8*/ 	.word	0x0000abe0


	//   ....[76]....
        /*04fc*/ 	.word	0x0000ac90


	//   ....[77]....
        /*0500*/ 	.word	0x0000ad20


	//   ....[78]....
        /*0504*/ 	.word	0x0000ad90


	//   ....[79]....
        /*0508*/ 	.word	0x0000adf0


	//   ....[80]....
        /*050c*/ 	.word	0x0000ae60


	//   ....[81]....
        /*0510*/ 	.word	0x0000aec0


	//   ....[82]....
        /*0514*/ 	.word	0x0000af30


	//   ....[83]....
        /*0518*/ 	.word	0x0000af90


	//   ....[84]....
        /*051c*/ 	.word	0x0000b040


	//   ....[85]....
        /*0520*/ 	.word	0x0000b0d0


	//   ....[86]....
        /*0524*/ 	.word	0x0000b140


	//   ....[87]....
        /*0528*/ 	.word	0x0000b1a0


	//   ....[88]....
        /*052c*/ 	.word	0x0000b210


	//   ....[89]....
        /*0530*/ 	.word	0x0000b270


	//   ....[90]....
        /*0534*/ 	.word	0x0000b2e0


	//   ....[91]....
        /*0538*/ 	.word	0x0000b340


	//   ....[92]....
        /*053c*/ 	.word	0x0000b3f0


	//   ....[93]....
        /*0540*/ 	.word	0x0000b4b0


	//   ....[94]....
        /*0544*/ 	.word	0x0000b5e0


	//   ....[95]....
        /*0548*/ 	.word	0x0000b660


	//   ....[96]....
        /*054c*/ 	.word	0x0000b710


	//   ....[97]....
        /*0550*/ 	.word	0x0000b770


	//   ....[98]....
        /*0554*/ 	.word	0x0000b7f0


	//   ....[99]....
        /*0558*/ 	.word	0x0000b8c0


	//   ....[100]....
        /*055c*/ 	.word	0x0000b940


	//   ....[101]....
        /*0560*/ 	.word	0x0000b9e0


	//   ....[102]....
        /*0564*/ 	.word	0x0000baa0


	//   ....[103]....
        /*0568*/ 	.word	0x0000bb00


	//   ....[104]....
        /*056c*/ 	.word	0x0000bb70


	//   ....[105]....
        /*0570*/ 	.word	0x0000bbd0


	//   ....[106]....
        /*0574*/ 	.word	0x0000bc40


	//   ....[107]....
        /*0578*/ 	.word	0x0000bca0


	//   ....[108]....
        /*057c*/ 	.word	0x0000bd20


	//   ....[109]....
        /*0580*/ 	.word	0x0000bda0


	//   ....[110]....
        /*0584*/ 	.word	0x0000be10


	//   ....[111]....
        /*0588*/ 	.word	0x0000be70


	//   ....[112]....
        /*058c*/ 	.word	0x0000bee0


	//   ....[113]....
        /*0590*/ 	.word	0x0000bf40


	//   ....[114]....
        /*0594*/ 	.word	0x0000bfb0


	//   ....[115]....
        /*0598*/ 	.word	0x0000c010


	//   ....[116]....
        /*059c*/ 	.word	0x0000c070


	//   ....[117]....
        /*05a0*/ 	.word	0x0000c0e0


	//   ....[118]....
        /*05a4*/ 	.word	0x0000c150


	//   ....[119]....
        /*05a8*/ 	.word	0x0000c1b0


	//   ....[120]....
        /*05ac*/ 	.word	0x0000c220


	//   ....[121]....
        /*05b0*/ 	.word	0x0000c280


	//   ....[122]....
        /*05b4*/ 	.word	0x0000c340


	//   ....[123]....
        /*05b8*/ 	.word	0x0000c3d0


	//----- nvinfo : EIATTR_EXIT_INSTR_OFFSETS
	.align		4
.L_1775:
        /*05bc*/ 	.byte	0x04, 0x1c
        /*05be*/ 	.short	(.L_1777 - .L_1776)


	//   ....[0]....
.L_1776:
        /*05c0*/ 	.word	0x00008800


	//   ....[1]....
        /*05c4*/ 	.word	0x0000a8c0


	//----- nvinfo : EIATTR_MAX_THREADS
	.align		4
.L_1777:
        /*05c8*/ 	.byte	0x04, 0x05
        /*05ca*/ 	.short	(.L_1779 - .L_1778)
.L_1778:
        /*05cc*/ 	.word	0x00000140
        /*05d0*/ 	.word	0x00000001
        /*05d4*/ 	.word	0x00000001


	//----- nvinfo : EIATTR_CRS_STACK_SIZE
	.align		4
.L_1779:
        /*05d8*/ 	.byte	0x04, 0x1e
        /*05da*/ 	.short	(.L_1781 - .L_1780)
.L_1780:
        /*05dc*/ 	.word	0x00000000


	//----- nvinfo : EIATTR_CBANK_PARAM_SIZE
	.align		4
.L_1781:
        /*05e0*/ 	.byte	0x03, 0x19
        /*05e2*/ 	.short	0x0060


	//----- nvinfo : EIATTR_PARAM_CBANK
	.align		4
        /*05e4*/ 	.byte	0x04, 0x0a
        /*05e6*/ 	.short	(.L_1783 - .L_1782)
	.align		4
.L_1782:
        /*05e8*/ 	.word	index@(.nv.constant0._ZN13group_norm_v218gn_bwd_cuda_kernelI6__halfLi320ELi1ELi16ELi20ELi4096ELb1ELb1ELi64ELi320ELi320ELi4ELb1ELi2ELb0ELb0ELNS_15WgradSyncMethodE3ENS_16CompileConditionILi900EEEEEvPT_S6_S6_PKS5_S8_S8_S8_PKfflPfPj)
        /*05ec*/ 	.short	0x0210
        /*05ee*/ 	.short	0x0060


	//----- nvinfo : EIATTR_SW_WAR
	.align		4
.L_1783:
        /*05f0*/ 	.byte	0x04, 0x36
        /*05f2*/ 	.short	(.L_1785 - .L_1784)
.L_1784:
        /*05f4*/ 	.word	0x00000008
.L_1785:


//--------------------- .nv.info._ZN13group_norm_v218gn_bwd_cuda_kernelI6__halfLi320ELi2ELi16ELi20ELi4096ELb1ELb1ELi32ELi320ELi320ELi4ELb1ELi2ELb0ELb0ELNS_15WgradSyncMethodE3ENS_16CompileConditionILi900EEEEEvPT_S6_S6_PKS5_S8_S8_S8_PKfflPfPj --------------------------
	.section	.nv.info._ZN13group_norm_v218gn_bwd_cuda_kernelI6__halfLi320ELi2ELi16ELi20ELi4096ELb1ELb1ELi32ELi320ELi320ELi4ELb1ELi2ELb0ELb0ELNS_15WgradSyncMethodE3ENS_16CompileConditionILi900EEEEEvPT_S6_S6_PKS5_S8_S8_S8_PKfflPfPj,"",@"SHT_CUDA_INFO"
	.sectionflags	@""
	.align	4


	//----- nvinfo : EIATTR_CUDA_API_VERSION
	.align		4
        /*0000*/ 	.byte	0x04, 0x37
        /*0002*/ 	.short	(.L_1787 - .L_1786)
.L_1786:
        /*0004*/ 	.word	0x00000082


	//----- nvinfo : EIATTR_KPARAM_INFO
	.align		4
.L_1787:
        /*0008*/ 	.byte	0x04, 0x17
        /*000a*/ 	.short	(.L_1789 - .L_1788)
.L_1788:
        /*000c*/ 	.word	0x00000000
        /*0010*/ 	.short	0x000b
        /*0012*/ 	.short	0x0058
        /*0014*/ 	.byte	0x00, 0xf0, 0x21, 0x00


	//----- nvinfo : EIATTR_KPARAM_INFO
	.align		4
.L_1789:
        /*0018*/ 	.byte	0x04, 0x17
        /*001a*/ 	.short	(.L_1791 - .L_1790)
.L_1790:
        /*001c*/ 	.word	0x00000000
        /*0020*/ 	.short	0x000a
        /*0022*/ 	.short	0x0050
        /*0024*/ 	.byte	0x00, 0xf0, 0x21, 0x00


	//----- nvinfo : EIATTR_KPARAM_INFO
	.align		4
.L_1791:
        /*0028*/ 	.byte	0x04, 0x17
        /*002a*/ 	.short	(.L_1793 - .L_1792)
.L_1792:
        /*002c*/ 	.word	0x00000000
        /*0030*/ 	.short	0x0009
        /*0032*/ 	.short	0x0048
        /*0034*/ 	.byte	0x00, 0xf0, 0x21, 0x00


	//----- nvinfo : EIATTR_KPARAM_INFO
	.align		4
.L_1793:
        /*0038*/ 	.byte	0x04, 0x17
        /*003a*/ 	.short	(.L_1795 - .L_1794)
.L_1794:
        /*003c*/ 	.word	0x00000000
        /*0040*/ 	.short	0x0008
        /*0042*/ 	.short	0x0040
        /*0044*/ 	.byte	0x00, 0xf0, 0x11, 0x00


	//----- nvinfo : EIATTR_KPARAM_INFO
	.align		4
.L_1795:
        /*0048*/ 	.byte	0x04, 0x17
        /*004a*/ 	.short	(.L_1797 - .L_1796)
.L_1796:
        /*004c*/ 	.word	0x00000000
        /*0050*/ 	.short	0x0007
        /*0052*/ 	.short	0x0038
        /*0054*/ 	.byte	0x00, 0xf0, 0x21, 0x00


	//----- nvinfo : EIATTR_KPARAM_INFO
	.align		4
.L_1797:
        /*0058*/ 	.byte	0x04, 0x17
        /*005a*/ 	.short	(.L_1799 - .L_1798)
.L_1798:
        /*005c*/ 	.word	0x00000000
        /*0060*/ 	.short	0x0006
        /*0062*/ 	.short	0x0030
        /*0064*/ 	.byte	0x00, 0xf0, 0x21, 0x00


	//----- nvinfo : EIATTR_KPARAM_INFO
	.align		4
.L_1799:
        /*0068*/ 	.byte	0x04, 0x17
        /*006a*/ 	.short	(.L_1801 - .L_1800)
.L_1800:
        /*006c*/ 	.word	0x00000000
        /*0070*/ 	.short	0x0005
        /*0072*/ 	.short	0x0028
        /*0074*/ 	.byte	0x00, 0xf0, 0x21, 0x00


	//----- nvinfo : EIATTR_KPARAM_INFO
	.align		4
.L_1801:
        /*0078*/ 	.byte	0x04, 0x17
        /*007a*/ 	.short	(.L_1803 - .L_1802)
.L_1802:
        /*007c*/ 	.word	0x00000000
        /*0080*/ 	.short	0x0004
        /*0082*/ 	.short	0x0020
        /*0084*/ 	.byte	0x00, 0xf0, 0x21, 0x00


	//----- nvinfo : EIATTR_KPARAM_INFO
	.align		4
.L_1803:
        /*0088*/ 	.byte	0x04, 0x17
        /*008a*/ 	.short	(.L_1805 - .L_1804)
.L_1804:
        /*008c*/ 	.word	0x00000000
        /*0090*/ 	.short	0x0003
        /*0092*/ 	.short	0x0018
        /*0094*/ 	.byte	0x00, 0xf0, 0x21, 0x00


	//----- nvinfo : EIATTR_KPARAM_INFO
	.align		4
.L_1805:
        /*0098*/ 	.byte	0x04, 0x17
        /*009a*/ 	.short	(.L_1807 - .L_1806)
.L_1806:
        /*009c*/ 	.word	0x00000000
        /*00a0*/ 	.short	0x0002
        /*00a2*/ 	.short	0x0010
        /*00a4*/ 	.byte	0x00, 0xf0, 0x21, 0x00


	//----- nvinfo : EIATTR_KPARAM_INFO
	.align		4
.L_1807:
        /*00a8*/ 	.byte	0x04, 0x17
        /*00aa*/ 	.short	(.L_1809 - .L_1808)
.L_1808:
        /*00ac*/ 	.word	0x00000000
        /*00b0*/ 	.short	0x0001
        /*00b2*/ 	.short	0x0008
        /*00b4*/ 	.byte	0x00, 0xf0, 0x21, 0x00


	//----- nvinfo : EIATTR_KPARAM_INFO
	.align		4
.L_1809:
        /*00b8*/ 	.byte	0x04, 0x17
        /*00ba*/ 	.short	(.L_1811 - .L_1810)
.L_1810:
        /*00bc*/ 	.word	0x00000000
        /*00c0*/ 	.short	0x0000
        /*00c2*/ 	.short	0x0000
        /*00c4*/ 	.byte	0x00, 0xf0, 0x21, 0x00


	//----- nvinfo : EIATTR_SPARSE_MMA_MASK
	.align		4
.L_1811:
        /*00c8*/ 	.byte	0x03, 0x50
        /*00ca*/ 	.short	0x0000


	//----- nvinfo : EIATTR_MAXREG_COUNT
	.align		4
        /*00cc*/ 	.byte	0x03, 0x1b
        /*00ce*/ 	.short	0x0060


	//----- nvinfo : EIATTR_NUM_BARRIERS
	.align		4
        /*00d0*/ 	.byte	0x02, 0x4c
        /*00d2*/ 	.byte	0x01
	.zero		1


	//----- nvinfo : EIATTR_ANNOTATIONS
	.align		4
        /*00d4*/ 	.byte	0x04, 0x55
        /*00d6*/ 	.short	(.L_1813 - .L_1812)


	//   ....[0]....
.L_1812:
        /* <DEDUP_REMOVED lines=15> */


	//----- nvinfo : EIATTR_MERCURY_ISA_VERSION
	.align		4
.L_1813:
        /*01b0*/ 	.byte	0x03, 0x5f
        /*01b2*/ 	.short	0x0101


	//----- nvinfo : EIATTR_COOP_GROUP_MASK_REGIDS
	.align		4
        /*01b4*/ 	.byte	0x04, 0x29
        /*01b6*/ 	.short	(.L_1815 - .L_1814)


	//   ....[0]....
.L_1814:
        /*01b8*/ 	.word	0xffffffff


	//   ....[1]....
        /*01bc*/ 	.word	0xffffffff


	//   ....[2]....
        /*01c0*/ 	.word	0xffffffff


	//   ....[3]....
        /*01c4*/ 	.word	0xffffffff


	//   ....[4]....
        /*01c8*/ 	.word	0xffffffff


	//   ....[5]....
        /*01cc*/ 	.word	0xffffffff


	//   ....[6]....
        /*01d0*/ 	.word	0xffffffff


	//   ....[7]....
        /*01d4*/ 	.word	0xffffffff


	//   ....[8]....
        /*01d8*/ 	.word	0xffffffff


	//   ....[9]....
        /*01dc*/ 	.word	0xffffffff


	//   ....[10]....
        /*01e0*/ 	.word	0xffffffff


	//   ....[11]....
        /*01e4*/ 	.word	0xffffffff


	//   ....[12]....
        /*01e8*/ 	.word	0x05000007


	//   ....[13]....
        /*01ec*/ 	.word	0x05000006


	//   ....[14]....
        /*01f0*/ 	.word	0x05000008


	//   ....[15]....
        /*01f4*/ 	.word	0x05000009


	//   ....[16]....
        /*01f8*/ 	.word	0x0500000b


	//   ....[17]....
        /*01fc*/ 	.word	0x05000002


	//   ....[18]....
        /*0200*/ 	.word	0x05000006


	//   ....[19]....
        /*0204*/ 	.word	0x05000003


	//   ....[20]....
        /*0208*/ 	.word	0x05000007


	//   ....[21]....
        /*020c*/ 	.word	0x05000009


	//   ....[22]....
        /*0210*/ 	.word	0x05000006


	//   ....[23]....
        /*0214*/ 	.word	0x05000008


	//   ....[24]....
        /*0218*/ 	.word	0x0500000b


	//   ....[25]....
        /*021c*/ 	.word	0x05000007


	//   ....[26]....
        /*0220*/ 	.word	0x0500000c


	//   ....[27]....
        /*0224*/ 	.word	0x05000006


	//   ....[28]....
        /*0228*/ 	.word	0x05000007


	//   ....[29]....
        /*022c*/ 	.word	0x05000009


	//   ....[30]....
        /*0230*/ 	.word	0x05000006


	//   ....[31]....
        /*0234*/ 	.word	0x05000008


	//   ....[32]....
        /*0238*/ 	.word	0x0500000b


	//   ....[33]....
        /*023c*/ 	.word	0x05000007


	//   ....[34]....
        /*0240*/ 	.word	0x0500000c


	//   ....[35]....
        /*0244*/ 	.word	0x05000006


	//   ....[36]....
        /*0248*/ 	.word	0x05000006


	//   ....[37]....
        /*024c*/ 	.word	0x0500000b


	//   ....[38]....
        /*0250*/ 	.word	0x05000007


	//   ....[39]....
        /*0254*/ 	.word	0x0500000f


	//   ....[40]....
        /*0258*/ 	.word	0x0500001d


	//   ....[41]....
        /*025c*/ 	.word	0x05000011


	//   ....[42]....
        /*0260*/ 	.word	0x05000009


	//   ....[43]....
        /*0264*/ 	.word	0x05000007


	//   ....[44]....
        /*0268*/ 	.word	0x0500000b


	//   ....[45]....
        /*026c*/ 	.word	0x05000006


	//   ....[46]....
        /*0270*/ 	.word	0x0500000e


	//   ....[47]....
        /*0274*/ 	.word	0x05000008


	//   ....[48]....
        /*0278*/ 	.word	0x0500000c


	//   ....[49]....
        /*027c*/ 	.word	0x0500000a


	//   ....[50]....
        /*0280*/ 	.word	0x05000004


	//   ....[51]....
        /*0284*/ 	.word	0x05000018


	//   ....[52]....
        /*0288*/ 	.word	0x0500001a


	//   ....[53]....
        /*028c*/ 	.word	0x05000005


	//   ....[54]....
        /*0290*/ 	.word	0x05000013


	//   ....[55]....
        /*0294*/ 	.word	0x05000015


	//   ....[56]....
        /*0298*/ 	.word	0x05000019


	//   ....[57]....
        /*029c*/ 	.word	0x05000007


	//   ....[58]....
        /*02a0*/ 	.word	0x0500000f


	//   ....[59]....
        /*02a4*/ 	.word	0x0500001b


	//   ....[60]....
        /*02a8*/ 	.word	0x05000011


	//   ....[61]....
        /*02ac*/ 	.word	0x05000013


	//   ....[62]....
        /*02b0*/ 	.word	0x05000015


	//   ....[63]....
        /*02b4*/ 	.word	0x05000012


	//   ....[64]....
        /*02b8*/ 	.word	0x05000019


	//   ....[65]....
        /*02bc*/ 	.word	0x0500001d


	//   ....[66]....
        /*02c0*/ 	.word	0x0500000d


	//   ....[67]....
        /*02c4*/ 	.word	0x05000009


	//   ....[68]....
        /*02c8*/ 	.word	0x05000006


	//   ....[69]....
        /*02cc*/ 	.word	0x05000006


	//   ....[70]....
        /*02d0*/ 	.word	0x05000006


	//   ....[71]....
        /*02d4*/ 	.word	0x05000006


	//   ....[72]....
        /*02d8*/ 	.word	0x05000006


	//   ....[73]....
        /*02dc*/ 	.word	0x05000006


	//   ....[74]....
        /*02e0*/ 	.word	0x05000006


	//   ....[75]....
        /*02e4*/ 	.word	0x05000006


	//   ....[76]....
        /*02e8*/ 	.word	0x05000006


	//   ....[77]....
        /*02ec*/ 	.word	0x05000006


	//   ....[78]....
        /*02f0*/ 	.word	0x05000006


	//   ....[79]....
        /*02f4*/ 	.word	0x05000006


	//   ....[80]....
        /*02f8*/ 	.word	0x05000006


	//   ....[81]....
        /*02fc*/ 	.word	0x05000006


	//   ....[82]....
        /*0300*/ 	.word	0x05000006


	//   ....[83]....
        /*0304*/ 	.word	0x05000006


	//   ....[84]....
        /*0308*/ 	.word	0x05000006


	//   ....[85]....
        /*030c*/ 	.word	0x05000006


	//   ....[86]....
        /*0310*/ 	.word	0x05000006


	//   ....[87]....
        /*0314*/ 	.word	0x05000006


	//   ....[88]....
        /*0318*/ 	.word	0x05000006


	//   ....[89]....
        /*031c*/ 	.word	0x05000006


	//   ....[90]....
        /*0320*/ 	.word	0x05000006


	//   ....[91]....
        /*0324*/ 	.word	0x05000006


	//   ....[92]....
        /*0328*/ 	.word	0x05000006


	//   ....[93]....
        /*032c*/ 	.word	0x05000006


	//   ....[94]....
        /*0330*/ 	.word	0x05000006


	//   ....[95]....
        /*0334*/ 	.word	0x05000006


	//   ....[96]....
        /*0338*/ 	.word	0x05000006


	//   ....[97]....
        /*033c*/ 	.word	0x05000006


	//   ....[98]....
        /*0340*/ 	.word	0x05000006


	//   ....[99]....
        /*0344*/ 	.word	0x05000006


	//   ....[100]....
        /*0348*/ 	.word	0x05000006


	//   ....[101]....
        /*034c*/ 	.word	0x05000006


	//   ....[102]....
        /*0350*/ 	.word	0x05000006


	//   ....[103]....
        /*0354*/ 	.word	0x05000006


	//   ....[104]....
        /*0358*/ 	.word	0x05000006


	//   ....[105]....
        /*035c*/ 	.word	0x05000006


	//   ....[106]....
        /*0360*/ 	.word	0x05000006


	//   ....[107]....
        /*0364*/ 	.word	0x05000006


	//   ....[108]....
        /*0368*/ 	.word	0x05000006


	//   ....[109]....
        /*036c*/ 	.word	0x05000006


	//   ....[110]....
        /*0370*/ 	.word	0x05000006


	//   ....[111]....
        /*0374*/ 	.word	0x05000006


	//   ....[112]....
        /*0378*/ 	.word	0x05000006


	//   ....[113]....
        /*037c*/ 	.word	0x05000006


	//   ....[114]....
        /*0380*/ 	.word	0x05000006


	//   ....[115]....
        /*0384*/ 	.word	0x05000006


	//   ....[116]....
        /*0388*/ 	.word	0x05000006


	//   ....[117]....
        /*038c*/ 	.word	0x05000006


	//   ....[118]....
        /*0390*/ 	.word	0x05000006


	//   ....[119]....
        /*0394*/ 	.word	0x05000006


	//   ....[120]....
        /*0398*/ 	.word	0x05000006


	//   ....[121]....
        /*039c*/ 	.word	0x05000006


	//   ....[122]....
        /*03a0*/ 	.word	0x05000006


	//   ....[123]....
        /*03a4*/ 	.word	0x05000006


	//----- nvinfo : EIATTR_COOP_GROUP_INSTR_OFFSETS
	.align		4
.L_1815:
        /*03a8*/ 	.byte	0x04, 0x28
        /*03aa*/ 	.short	(.L_1817 - .L_1816)


	//   ....[0]....
.L_1816:
        /*03ac*/ 	.word	0x000038d0


	//   ....[1]....
        /*03b0*/ 	.word	0x00003900


	//   ....[2]....
        /*03b4*/ 	.word	0x00003930


	//   ....[3]....
        /*03b8*/ 	.word	0x00003940


	//   ....[4]....
        /*03bc*/ 	.word	0x00004130


	//   ....[5]....
        /*03c0*/ 	.word	0x00004170


	//   ....[6]....
        /*03c4*/ 	.word	0x000041a0


	//   ....[7]....
        /*03c8*/ 	.word	0x000041c0


	//   ....[8]....
        /*03cc*/ 	.word	0x000041e0


	//   ....[9]....
        /*03d0*/ 	.word	0x00004200


	//   ....[10]....
        /*03d4*/ 	.word	0x00004220


	//   ....[11]....
        /*03d8*/ 	.word	0x00004240


	//   ....[12]....
        /*03dc*/ 	.word	0x00006200


	//   ....[13]....
        /*03e0*/ 	.word	0x00006230


	//   ....[14]....
        /*03e4*/ 	.word	0x00006270


	//   ....[15]....
        /*03e8*/ 	.word	0x00006290


	//   ....[16]....
        /*03ec*/ 	.word	0x000062c0


	//   ....[17]....
        /*03f0*/ 	.word	0x000062d0


	//   ....[18]....
        /*03f4*/ 	.word	0x00006300


	//   ....[19]....
        /*03f8*/ 	.word	0x00006310


	//   ....[20]....
        /*03fc*/ 	.word	0x000064a0


	//   ....[21]....
        /*0400*/ 	.word	0x000064d0


	//   ....[22]....
        /*0404*/ 	.word	0x00006500


	//   ....[23]....
        /*0408*/ 	.word	0x00006520


	//   ....[24]....
        /*040c*/ 	.word	0x00006550


	//   ....[25]....
        /*0410*/ 	.word	0x00006560


	//   ....[26]....
        /*0414*/ 	.word	0x00006590


	//   ....[27]....
        /*0418*/ 	.word	0x000065a0


	//   ....[28]....
        /*041c*/ 	.word	0x000066d0


	//   ....[29]....
        /*0420*/ 	.word	0x00006700


	//   ....[30]....
        /*0424*/ 	.word	0x00006730


	//   ....[31]....
        /*0428*/ 	.word	0x00006750


	//   ....[32]....
        /*042c*/ 	.word	0x00006780


	//   ....[33]....
        /*0430*/ 	.word	0x00006790


	//   ....[34]....
        /*0434*/ 	.word	0x000067c0


	//   ....[35]....
        /*0438*/ 	.word	0x000067d0


	//   ....[36]....
        /*043c*/ 	.word	0x00006af0


	//   ....[37]....
        /*0440*/ 	.word	0x00006b40


	//   ....[38]....
        /*0444*/ 	.word	0x00006b60


	//   ....[39]....
        /*0448*/ 	.word	0x00006ba0


	//   ....[40]....
        /*044c*/ 	.word	0x00006bd0


	//   ....[41]....
        /*0450*/ 	.word	0x00006bf0


	//   ....[42]....
        /*0454*/ 	.word	0x00006c10


	//   ....[43]....
        /*0458*/ 	.word	0x00006c40


	//   ....[44]....
        /*045c*/ 	.word	0x00006c60


	//   ....[45]....
        /*0460*/ 	.word	0x00006c80


	//   ....[46]....
        /*0464*/ 	.word	0x00006ca0


	//   ....[47]....
        /*0468*/ 	.word	0x00006cc0


	//   ....[48]....
        /*046c*/ 	.word	0x00006cf0


	//   ....[49]....
        /*0470*/ 	.word	0x00006d00


	//   ....[50]....
        /*0474*/ 	.word	0x00006d30


	//   ....[51]....
        /*0478*/ 	.word	0x00006d80


	//   ....[52]....
        /*047c*/ 	.word	0x00006db0


	//   ....[53]....
        /*0480*/ 	.word	0x00006de0


	//   ....[54]....
        /*0484*/ 	.word	0x00006e10


	//   ....[55]....
        /*0488*/ 	.word	0x00006e30


	//   ....[56]....
        /*048c*/ 	.word	0x00006e50


	//   ....[57]....
        /*0490*/ 	.word	0x00006e60


	//   ....[58]....
        /*0494*/ 	.word	0x00006e90


	//   ....[59]....
        /*0498*/ 	.word	0x00006ed0


	//   ....[60]....
        /*049c*/ 	.word	0x00006f10


	//   ....[61]....
        /*04a0*/ 	.word	0x00006f90


	//   ....[62]....
        /*04a4*/ 	.word	0x00006fc0


	//   ....[63]....
        /*04a8*/ 	.word	0x00006fe0


	//   ....[64]....
        /*04ac*/ 	.word	0x00007000


	//   ....[65]....
        /*04b0*/ 	.word	0x00007030


	//   ....[66]....
        /*04b4*/ 	.word	0x00007070


	//   ....[67]....
        /*04b8*/ 	.word	0x00007190


	//   ....[68]....
        /*04bc*/ 	.word	0x000072b0


	//   ....[69]....
        /*04c0*/ 	.word	0x00007300


	//   ....[70]....
        /*04c4*/ 	.word	0x00007370


	//   ....[71]....
        /*04c8*/ 	.word	0x000073d0


	//   ....[72]....
        /*04cc*/ 	.word	0x00007440


	//   ....[73]....
        /*04d0*/ 	.word	0x000074a0


	//   ....[74]....
        /*04d4*/ 	.word	0x00007510


	//   ....[75]....
        /*04d8*/ 	.word	0x00007570


	//   ....[76]....
        /*04dc*/ 	.word	0x00007610


	//   ....[77]....
        /*04e0*/ 	.word	0x000076a0


	//   ....[78]....
        /*04e4*/ 	.word	0x00007710


	//   ....[79]....
        /*04e8*/ 	.word	0x00007770


	//   ....[80]....
        /*04ec*/ 	.word	0x000077e0


	//   ....[81]....
        /*04f0*/ 	.word	0x00007840


	//   ....[82]....
        /*04f4*/ 	.word	0x000078b0


	//   ....[83]....
        /*04f8*/ 	.word	0x00007910


	//   ....[84]....
        /*04fc*/ 	.word	0x000079b0


	//   ....[85]....
        /*0500*/ 	.word	0x00007a40


	//   ....[86]....
        /*0504*/ 	.word	0x00007ab0


	//   ....[87]....
        /*0508*/ 	.word	0x00007b10


	//   ....[88]....
        /*050c*/ 	.word	0x00007b80


	//   ....[89]....
        /*0510*/ 	.word	0x00007be0


	//   ....[90]....
        /*0514*/ 	.word	0x00007c50


	//   ....[91]....
        /*0518*/ 	.word	0x00007cb0


	//   ....[92]....
        /*051c*/ 	.word	0x00007d50


	//   ....[93]....
        /*0520*/ 	.word	0x00007e30


	//   ....[94]....
        /*0524*/ 	.word	0x00007f10


	//   ....[95]....
        /*0528*/ 	.word	0x00007f60


	//   ....[96]....
        /*052c*/ 	.word	0x00008000


	//   ....[97]....
        /*0530*/ 	.word	0x00008060


	//   ....[98]....
        /*0534*/ 	.word	0x00008110


	//   ....[99]....
        /*0538*/ 	.word	0x00008170


	//   ....[100]....
        /*053c*/ 	.word	0x00008210


	//   ....[101]....
        /*0540*/ 	.word	0x00008270


	//   ....[102]....
        /*0544*/ 	.word	0x000082e0


	//   ....[103]....
        /*0548*/ 	.word	0x00008340


	//   ....[104]....
        /*054c*/ 	.word	0x000083b0


	//   ....[105]....
        /*0550*/ 	.word	0x00008410


	//   ....[106]....
        /*0554*/ 	.word	0x00008480


	//   ....[107]....
        /*0558*/ 	.word	0x00008530


	//   ....[108]....
        /*055c*/ 	.word	0x000085a0


	//   ....[109]....
        /*0560*/ 	.word	0x00008600


	//   ....[110]....
        /*0564*/ 	.word	0x00008670


	//   ....[111]....
        /*0568*/ 	.word	0x000086d0


	//   ....[112]....
        /*056c*/ 	.word	0x00008770


	//   ....[113]....
        /*0570*/ 	.word	0x000087e0


	//   ....[114]....
        /*0574*/ 	.word	0x00008870


	//   ....[115]....
        /*0578*/ 	.word	0x000088e0


	//   ....[116]....
        /*057c*/ 	.word	0x00008940


	//   ....[117]....
        /*0580*/ 	.word	0x00008990


	//   ....[118]....
        /*0584*/ 	.word	0x00008a00


	//   ....[119]....
        /*0588*/ 	.word	0x00008a60


	//   ....[120]....
        /*058c*/ 	.word	0x00008ad0


	//   ....[121]....
        /*0590*/ 	.word	0x00008b30


	//   ....[122]....
        /*0594*/ 	.word	0x00008c70


	//   ....[123]....
        /*0598*/ 	.word	0x00008d40


	//----- nvinfo : EIATTR_EXIT_INSTR_OFFSETS
	.align		4
.L_1817:
        /*059c*/ 	.byte	0x04, 0x1c
        /*059e*/ 	.short	(.L_1819 - .L_1818)


	//   ....[0]....
.L_1818:
        /*05a0*/ 	.word	0x000051d0


	//   ....[1]....
        /*05a4*/ 	.word	0x00007250


	//----- nvinfo : EIATTR_MAX_THREADS
	.align		4
.L_1819:
        /*05a8*/ 	.byte	0x04, 0x05
        /*05aa*/ 	.short	(.L_1821 - .L_1820)
.L_1820:
        /*05ac*/ 	.word	0x00000140
        /*05b0*/ 	.word	0x00000001
        /*05b4*/ 	.word	0x00000001


	//----- nvinfo : EIATTR_CRS_STACK_SIZE
	.align		4
.L_1821:
        /*05b8*/ 	.byte	0x04, 0x1e
        /*05ba*/ 	.short	(.L_1823 - .L_1822)
.L_1822:
        /*05bc*/ 	.word	0x00000000


	//----- nvinfo : EIATTR_CBANK_PARAM_SIZE
	.align		4
.L_1823:
        /*05c0*/ 	.byte	0x03, 0x19
        /*05c2*/ 	.short	0x0060


	//----- nvinfo : EIATTR_PARAM_CBANK
	.align		4
        /*05c4*/ 	.byte	0x04, 0x0a
        /*05c6*/ 	.short	(.L_1825 - .L_1824)
	.align		4
.L_1824:
        /*05c8*/ 	.word	index@(.nv.constant0._ZN13group_norm_v218gn_bwd_cuda_kernelI6__halfLi320ELi2ELi16ELi20ELi4096ELb1ELb1ELi32ELi320ELi320ELi4ELb1ELi2ELb0ELb0ELNS_15WgradSyncMethodE3ENS_16CompileConditionILi900EEEEEvPT_S6_S6_PKS5_S8_S8_S8_PKfflPfPj)
        /*05cc*/ 	.short	0x0210
        /*05ce*/ 	.short	0x0060


	//----- nvinfo : EIATTR_SW_WAR
	.align		4
.L_1825:
        /*05d0*/ 	.byte	0x04, 0x36
        /*05d2*/ 	.short	(.L_1827 - .L_1826)
.L_1826:
        /*05d4*/ 	.word	0x00000008
.L_1827:


//--------------------- .nv.info._ZN13group_norm_v218gn_bwd_cuda_kernelI6__halfLi320ELi3ELi16ELi20ELi4096ELb1ELb1ELi32ELi320ELi320ELi4ELb1ELi2ELb0ELb0ELNS_15WgradSyncMethodE3ENS_16CompileConditionILi900EEEEEvPT_S6_S6_PKS5_S8_S8_S8_PKfflPfPj --------------------------
	.section	.nv.info._ZN13group_norm_v218gn_bwd_cuda_kernelI6__halfLi320ELi3ELi16ELi20ELi4096ELb1ELb1ELi32ELi320ELi320ELi4ELb1ELi2ELb0ELb0ELNS_15WgradSyncMethodE3ENS_16CompileConditionILi900EEEEEvPT_S6_S6_PKS5_S8_S8_S8_PKfflPfPj,"",@"SHT_CUDA_INFO"
	.sectionflags	@""
	.align	4


	//----- nvinfo : EIATTR_CUDA_API_VERSION
	.align		4
        /*0000*/ 	.byte	0x04, 0x37
        /*0002*/ 	.short	(.L_1829 - .L_1828)
.L_1828:
        /*0004*/ 	.word	0x00000082


	//----- nvinfo : EIATTR_KPARAM_INFO
	.align		4
.L_1829:
        /*0008*/ 	.byte	0x04, 0x17
        /*000a*/ 	.short	(.L_1831 - .L_1830)
.L_1830:
        /*000c*/ 	.word	0x00000000
        /*0010*/ 	.short	0x000b
        /*0012*/ 	.short	0x0058
        /*0014*/ 	.byte	0x00, 0xf0, 0x21, 0x00


	//----- nvinfo : EIATTR_KPARAM_INFO
	.align		4
.L_1831:
        /*0018*/ 	.byte	0x04, 0x17
        /*001a*/ 	.short	(.L_1833 - .L_1832)
.L_1832:
        /*001c*/ 	.word	0x00000000
        /*0020*/ 	.short	0x000a
        /*0022*/ 	.short	0x0050
        /*0024*/ 	.byte	0x00, 0xf0, 0x21, 0x00


	//----- nvinfo : EIATTR_KPARAM_INFO
	.align		4
.L_1833:
        /*0028*/ 	.byte	0x04, 0x17
        /*002a*/ 	.short	(.L_1835 - .L_1834)
.L_1834:
        /*002c*/ 	.word	0x00000000
        /*0030*/ 	.short	0x0009
        /*0032*/ 	.short	0x0048
        /*0034*/ 	.byte	0x00, 0xf0, 0x21, 0x00


	//----- nvinfo : EIATTR_KPARAM_INFO
	.align		4
.L_1835:
        /*0038*/ 	.byte	0x04, 0x17
        /*003a*/ 	.short	(.L_1837 - .L_1836)
.L_1836:
        /*003c*/ 	.word	0x00000000
        /*0040*/ 	.short	0x0008
        /*0042*/ 	.short	0x0040
        /*0044*/ 	.byte	0x00, 0xf0, 0x11, 0x00


	//----- nvinfo : EIATTR_KPARAM_INFO
	.align		4
.L_1837:
        /*0048*/ 	.byte	0x04, 0x17
        /*004a*/ 	.short	(.L_1839 - .L_1838)
.L_1838:
        /*004c*/ 	.word	0x00000000
        /*0050*/ 	.short	0x0007
        /*0052*/ 	.short	0x0038
        /*0054*/ 	.byte	0x00, 0xf0, 0x21, 0x00


	//----- nvinfo : EIATTR_KPARAM_INFO
	.align		4
.L_1839:
        /*0058*/ 	.byte	0x04, 0x17
        /*005a*/ 	.short	(.L_1841 - .L_1840)
.L_1840:
        /*005c*/ 	.word	0x00000000
        /*0060*/ 	.short	0x0006
        /*0062*/ 	.short	0x0030
        /*0064*/ 	.byte	0x00, 0xf0, 0x21, 0x00


	//----- nvinfo : EIATTR_KPARAM_INFO
	.align		4
.L_1841:
        /*0068*/ 	.byte	0x04, 0x17
        /*006a*/ 	.short	(.L_1843 - .L_1842)
.L_1842:
        /*006c*/ 	.word	0x00000000
        /*0070*/ 	.short	0x0005
        /*0072*/ 	.short	0x0028
        /*0074*/ 	.byte	0x00, 0xf0, 0x21, 0x00


	//----- nvinfo : EIATTR_KPARAM_INFO
	.align		4
.L_1843:
        /*0078*/ 	.byte	0x04, 0x17
        /*007a*/ 	.short	(.L_1845 - .L_1844)
.L_1844:
        /*007c*/ 	.word	0x00000000
        /*0080*/ 	.short	0x0004
        /*0082*/ 	.short	0x0020
        /*0084*/ 	.byte	0x00, 0xf0, 0x21, 0x00


	//----- nvinfo : EIATTR_KPARAM_INFO
	.align		4
.L_1845:
        /*0088*/ 	.byte	0x04, 0x17
        /*008a*/ 	.short	(.L_1847 - .L_1846)
.L_1846:
        /*008c*/ 	.word	0x00000000
        /*0090*/ 	.short	0x0003
        /*0092*/ 	.short	0x0018
        /*0094*/ 	.byte	0x00, 0xf0, 0x21, 0x00


	//----- nvinfo : EIATTR_KPARAM_INFO
	.align		4
.L_1847:
        /*0098*/ 	.byte	0x04, 0x17
        /*009a*/ 	.short	(.L_1849 - .L_1848)
.L_1848:
        /*009c*/ 	.word	0x00000000
        /*00a0*/ 	.short	0x0002
        /*00a2*/ 	.short	0x0010
        /*00a4*/ 	.byte	0x00, 0xf0, 0x21, 0x00


	//----- nvinfo : EIATTR_KPARAM_INFO
	.align		4
.L_1849:
        /*00a8*/ 	.byte	0x04, 0x17
        /*00aa*/ 	.short	(.L_1851 - .L_1850)
.L_1850:
        /*00ac*/ 	.word	0x00000000
        /*00b0*/ 	.short	0x0001
        /*00b2*/ 	.short	0x0008
        /*00b4*/ 	.byte	0x00, 0xf0, 0x21, 0x00


	//----- nvinfo : EIATTR_KPARAM_INFO
	.align		4
.L_1851:
        /*00b8*/ 	.byte	0x04, 0x17
        /*00ba*/ 	.short	(.L_1853 - .L_1852)
.L_1852:
        /*00bc*/ 	.word	0x00000000
        /*00c0*/ 	.short	0x0000
        /*00c2*/ 	.short	0x0000
        /*00c4*/ 	.byte	0x00, 0xf0, 0x21, 0x00


	//----- nvinfo : EIATTR_SPARSE_MMA_MASK
	.align		4
.L_1853:
        /*00c8*/ 	.byte	0x03, 0x50
        /*00ca*/ 	.short	0x0000


	//----- nvinfo : EIATTR_MAXREG_COUNT
	.align		4
        /*00cc*/ 	.byte	0x03, 0x1b
        /*00ce*/ 	.short	0x0040


	//----- nvinfo : EIATTR_NUM_BARRIERS
	.align		4
        /*00d0*/ 	.byte	0x02, 0x4c
        /*00d2*/ 	.byte	0x01
	.zero		1


	//----- nvinfo : EIATTR_ANNOTATIONS
	.align		4
        /*00d4*/ 	.byte	0x04, 0x55
        /*00d6*/ 	.short	(.L_1855 - .L_1854)


	//   ....[0]....
.L_1854:
        /* <DEDUP_REMOVED lines=114> */


	//----- nvinfo : EIATTR_MERCURY_ISA_VERSION
	.align		4
.L_1855:
        /*07e0*/ 	.byte	0x03, 0x5f
        /*07e2*/ 	.short	0x0101


	//----- nvinfo : EIATTR_COOP_GROUP_MASK_REGIDS
	.align		4
        /*07e4*/ 	.byte	0x04, 0x29
        /*07e6*/ 	.short	(.L_1857 - .L_1856)


	//   ....[0]....
.L_1856:
        /*07e8*/ 	.word	0xffffffff


	//   ....[1]....
        /*07ec*/ 	.word	0xffffffff


	//   ....[2]....
        /*07f0*/ 	.word	0xffffffff


	//   ....[3]....
        /*07f4*/ 	.word	0xffffffff


	//   ....[4]....
        /*07f8*/ 	.word	0xffffffff


	//   ....[5]....
        /*07fc*/ 	.word	0xffffffff


	//   ....[6]....
        /*0800*/ 	.word	0xffffffff


	//   ....[7]....
        /*0804*/ 	.word	0xffffffff


	//   ....[8]....
        /*0808*/ 	.word	0xffffffff


	//   ....[9]....
        /*080c*/ 	.word	0xffffffff


	//   ....[10]....
        /*0810*/ 	.word	0xffffffff


	//   ....[11]....
        /*0814*/ 	.word	0xffffffff


	//   ....[12]....
        /*0818*/ 	.word	0x05000019


	//   ....[13]....
        /*081c*/ 	.word	0x05000018


	//   ....[14]....
        /*0820*/ 	.word	0x0500001a


	//   ....[15]....
        /*0824*/ 	.word	0x0500001b


	//   ....[16]....
        /*0828*/ 	.word	0x0500001d


	//   ....[17]....
        /*082c*/ 	.word	0x05000012


	//   ....[18]....
        /*0830*/ 	.word	0x0500001c


	//   ....[19]....
        /*0834*/ 	.word	0x05000013


	//   ....[20]....
        /*0838*/ 	.word	0x0500001d


	//   ....[21]....
        /*083c*/ 	.word	0x0500001c


	//   ....[22]....
        /*0840*/ 	.word	0x0500001e


	//   ....[23]....
        /*0844*/ 	.word	0x0500001f


	//   ....[24]....
        /*0848*/ 	.word	0x05000021


	//   ....[25]....
        /*084c*/ 	.word	0x05000020


	//   ....[26]....
        /*0850*/ 	.word	0x05000022


	//   ....[27]....
        /*0854*/ 	.word	0x05000017


	//   ....[28]....
        /*0858*/ 	.word	0x0500001d


	//   ....[29]....
        /*085c*/ 	.word	0x0500001c


	//   ....[30]....
        /*0860*/ 	.word	0x0500001e


	//   ....[31]....
        /*0864*/ 	.word	0x0500001f


	//   ....[32]....
        /*0868*/ 	.word	0x05000021


	//   ....[33]....
        /*086c*/ 	.word	0x05000020


	//   ....[34]....
        /*0870*/ 	.word	0x05000022


	//   ....[35]....
        /*0874*/ 	.word	0x05000017


	//   ....[36]....
        /*0878*/ 	.word	0x0500001e


	//   ....[37]....
        /*087c*/ 	.word	0x05000026


	//   ....[38]....
        /*0880*/ 	.word	0x05000021


	//   ....[39]....
        /*0884*/ 	.word	0x05000020


	//   ....[40]....
        /*0888*/ 	.word	0x05000024


	//   ....[41]....
        /*088c*/ 	.word	0x05000029


	//   ....[42]....
        /*0890*/ 	.word	0x05000025


	//   ....[43]....
        /*0894*/ 	.word	0x05000027


	//   ....[44]....
        /*0898*/ 	.word	0x05000028


	//   ....[45]....
        /*089c*/ 	.word	0x05000021


	//   ....[46]....
        /*08a0*/ 	.word	0x05000023


	//   ....[47]....
        /*08a4*/ 	.word	0x05000026


	//   ....[48]....
        /*08a8*/ 	.word	0x05000014


	//   ....[49]....
        /*08ac*/ 	.word	0x05000029


	//   ....[50]....
        /*08b0*/ 	.word	0x05000012


	//   ....[51]....
        /*08b4*/ 	.word	0x05000021


	//   ....[52]....
        /*08b8*/ 	.word	0x0500001f


	//   ....[53]....
        /*08bc*/ 	.word	0x05000014


	//   ....[54]....
        /*08c0*/ 	.word	0x05000026


	//   ....[55]....
        /*08c4*/ 	.word	0x0500001c


	//   ....[56]....
        /*08c8*/ 	.word	0x05000013


	//   ....[57]....
        /*08cc*/ 	.word	0x05000029


	//   ....[58]....
        /*08d0*/ 	.word	0x05000018


	//   ....[59]....
        /*08d4*/ 	.word	0x05000024


	//   ....[60]....
        /*08d8*/ 	.word	0x05000019


	//   ....[61]....
        /*08dc*/ 	.word	0x05000022


	//   ....[62]....
        /*08e0*/ 	.word	0x0500001f


	//   ....[63]....
        /*08e4*/ 	.word	0x0500001c


	//   ....[64]....
        /*08e8*/ 	.word	0x0500002a


	//   ....[65]....
        /*08ec*/ 	.word	0x05000028


	//   ....[66]....
        /*08f0*/ 	.word	0x0500001b


	//   ....[67]....
        /*08f4*/ 	.word	0x05000017


	//   ....[68]....
        /*08f8*/ 	.word	0x0500001e


	//   ....[69]....
        /*08fc*/ 	.word	0x0500001e


	//   ....[70]....
        /*0900*/ 	.word	0x0500001e


	//   ....[71]....
        /*0904*/ 	.word	0x0500001e


	//   ....[72]....
        /*0908*/ 	.word	0x0500001e


	//   ....[73]....
        /*090c*/ 	.word	0x0500001e


	//   ....[74]....
        /*0910*/ 	.word	0x0500001e


	//   ....[75]....
        /*0914*/ 	.word	0x0500001e


	//   ....[76]....
        /*0918*/ 	.word	0x0500001e


	//   ....[77]....
        /*091c*/ 	.word	0x0500001e


	//   ....[78]....
        /*0920*/ 	.word	0x0500001e


	//   ....[79]....
        /*0924*/ 	.word	0x0500001e


	//   ....[80]....
        /*0928*/ 	.word	0x0500001e


	//   ....[81]....
        /*092c*/ 	.word	0x0500001e


	//   ....[82]....
        /*0930*/ 	.word	0x0500001e


	//   ....[83]....
        /*0934*/ 	.word	0x0500001e


	//   ....[84]....
        /*0938*/ 	.word	0x0500001e


	//   ....[85]....
        /*093c*/ 	.word	0x0500001e


	//   ....[86]....
        /*0940*/ 	.word	0x0500001e


	//   ....[87]....
        /*0944*/ 	.word	0x0500001e


	//   ....[88]....
        /*0948*/ 	.word	0x0500001e


	//   ....[89]....
        /*094c*/ 	.word	0x0500001e


	//   ....[90]....
        /*0950*/ 	.word	0x0500001e


	//   ....[91]....
        /*0954*/ 	.word	0x0500001e


	//   ....[92]....
        /*0958*/ 	.word	0x0500001e


	//   ....[93]....
        /*095c*/ 	.word	0x0500001e


	//   ....[94]....
        /*0960*/ 	.word	0x0500001e


	//   ....[95]....
        /*0964*/ 	.word	0x0500001e


	//   ....[96]....
        /*0968*/ 	.word	0x0500001e


	//   ....[97]....
        /*096c*/ 	.word	0x0500001e


	//   ....[98]....
        /*0970*/ 	.word	0x0500001e


	//   ....[99]....
        /*0974*/ 	.word	0x0500001e


	//   ....[100]....
        /*0978*/ 	.word	0x0500001e


	//   ....[101]....
        /*097c*/ 	.word	0x0500001e


	//   ....[102]....
        /*0980*/ 	.word	0x0500001e


	//   ....[103]....
        /*0984*/ 	.word	0x0500001e


	//   ....[104]....
        /*0988*/ 	.word	0x0500001e


	//   ....[105]....
        /*098c*/ 	.word	0x0500001e


	//   ....[106]....
        /*0990*/ 	.word	0x0500001e


	//   ....[107]....
        /*0994*/ 	.word	0x0500001e


	//   ....[108]....
        /*0998*/ 	.word	0x0500001e


	//   ....[109]....
        /*099c*/ 	.word	0x0500001e


	//   ....[110]....
        /*09a0*/ 	.word	0x0500001e


	//   ....[111]....
        /*09a4*/ 	.word	0x0500001e


	//   ....[112]....
        /*09a8*/ 	.word	0x0500001e


	//   ....[113]....
        /*09ac*/ 	.word	0x0500001e


	//   ....[114]....
        /*09b0*/ 	.word	0x0500001e


	//   ....[115]....
        /*09b4*/ 	.word	0x0500001e


	//   ....[116]....
        /*09b8*/ 	.word	0x0500001e


	//   ....[117]....
        /*09bc*/ 	.word	0x0500001e


	//   ....[118]....
        /*09c0*/ 	.word	0x0500001e


	//   ....[119]....
        /*09c4*/ 	.word	0x0500001e


	//   ....[120]....
        /*09c8*/ 	.word	0x0500001e


	//   ....[121]....
        /*09cc*/ 	.word	0x0500001e


	//   ....[122]....
        /*09d0*/ 	.word	0x0500001e


	//   ....[123]....
        /*09d4*/ 	.word	0x0500001e


	//----- nvinfo : EIATTR_COOP_GROUP_INSTR_OFFSETS
	.align		4
.L_1857:
        /*09d8*/ 	.byte	0x04, 0x28
        /*09da*/ 	.short	(.L_1859 - .L_1858)


	//   ....[0]....
.L_1858:
        /*09dc*/ 	.word	0x00004230


	//   ....[1]....
        /*09e0*/ 	.word	0x00004260


	//   ....[2]....
        /*09e4*/ 	.word	0x00004290


	//   ....[3]....
        /*09e8*/ 	.word	0x000042a0


	//   ....[4]....
        /*09ec*/ 	.word	0x00004aa0


	//   ....[5]....
        /*09f0*/ 	.word	0x00004ae0


	//   ....[6]....
        /*09f4*/ 	.word	0x00004b10


	//   ....[7]....
        /*09f8*/ 	.word	0x00004b30


	//   ....[8]....
        /*09fc*/ 	.word	0x00004b50


	//   ....[9]....
        /*0a00*/ 	.word	0x00004b70


	//   ....[10]....
        /*0a04*/ 	.word	0x00004b90


	//   ....[11]....
        /*0a08*/ 	.word	0x00004bb0


	//   ....[12]....
        /*0a0c*/ 	.word	0x00006bf0


	//   ....[13]....
        /*0a10*/ 	.word	0x00006c20


	//   ....[14]....
        /*0a14*/ 	.word	0x00006c70


	//   ....[15]....
        /*0a18*/ 	.word	0x00006c90


	//   ....[16]....
        /*0a1c*/ 	.word	0x00006cc0


	//   ....[17]....
        /*0a20*/ 	.word	0x00006cd0


	//   ....[18]....
        /*0a24*/ 	.word	0x00006d00


	//   ....[19]....
        /*0a28*/ 	.word	0x00006d10


	//   ....[20]....
        /*0a2c*/ 	.word	0x00006e90


	//   ....[21]....
        /*0a30*/ 	.word	0x00006ec0


	//   ....[22]....
        /*0a34*/ 	.word	0x00006f10


	//   ....[23]....
        /*0a38*/ 	.word	0x00006f30


	//   ....[24]....
        /*0a3c*/ 	.word	0x00006f60


	//   ....[25]....
        /*0a40*/ 	.word	0x00006f70


	//   ....[26]....
        /*0a44*/ 	.word	0x00006fa0


	//   ....[27]....
        /*0a48*/ 	.word	0x00006fb0


	//   ....[28]....
        /*0a4c*/ 	.word	0x000070d0


	//   ....[29]....
        /*0a50*/ 	.word	0x00007100


	//   ....[30]....
        /*0a54*/ 	.word	0x00007150


	//   ....[31]....
        /*0a58*/ 	.word	0x00007170


	//   ....[32]....
        /*0a5c*/ 	.word	0x000071a0


	//   ....[33]....
        /*0a60*/ 	.word	0x000071b0


	//   ....[34]....
        /*0a64*/ 	.word	0x000071e0


	//   ....[35]....
        /*0a68*/ 	.word	0x000071f0


	//   ....[36]....
        /*0a6c*/ 	.word	0x00007480


	//   ....[37]....
        /*0a70*/ 	.word	0x000074e0


	//   ....[38]....
        /*0a74*/ 	.word	0x00007580


	//   ....[39]....
        /*0a78*/ 	.word	0x000075c0


	//   ....[40]....
        /*0a7c*/ 	.word	0x000075f0


	//   ....[41]....
        /*0a80*/ 	.word	0x00007600


	//   ....[42]....
        /*0a84*/ 	.word	0x00007620


	//   ....[43]....
        /*0a88*/ 	.word	0x00007630


	//   ....[44]....
        /*0a8c*/ 	.word	0x00007670


	//   ....[45]....
        /*0a90*/ 	.word	0x00007690


	//   ....[46]....
        /*0a94*/ 	.word	0x000076d0


	//   ....[47]....
        /*0a98*/ 	.word	0x00007700


	//   ....[48]....
        /*0a9c*/ 	.word	0x00007730


	//   ....[49]....
        /*0aa0*/ 	.word	0x00007740


	//   ....[50]....
        /*0aa4*/ 	.word	0x00007750


	//   ....[51]....
        /*0aa8*/ 	.word	0x000077b0


	//   ....[52]....
        /*0aac*/ 	.word	0x00007810


	//   ....[53]....
        /*0ab0*/ 	.word	0x00007850


	//   ....[54]....
        /*0ab4*/ 	.word	0x00007870


	//   ....[55]....
        /*0ab8*/ 	.word	0x00007880


	//   ....[56]....
        /*0abc*/ 	.word	0x00007890


	//   ....[57]....
        /*0ac0*/ 	.word	0x000078c0


	//   ....[58]....
        /*0ac4*/ 	.word	0x000078e0


	//   ....[59]....
        /*0ac8*/ 	.word	0x00007910


	//   ....[60]....
        /*0acc*/ 	.word	0x00007930


	//   ....[61]....
        /*0ad0*/ 	.word	0x00007970


	//   ....[62]....
        /*0ad4*/ 	.word	0x000079b0


	//   ....[63]....
        /*0ad8*/ 	.word	0x000079e0


	//   ....[64]....
        /*0adc*/ 	.word	0x00007a10


	//   ....[65]....
        /*0ae0*/ 	.word	0x00007a40


	//   ....[66]....
        /*0ae4*/ 	.word	0x00007b80


	//   ....[67]....
        /*0ae8*/ 	.word	0x00007bc0


	//   ....[68]....
        /*0aec*/ 	.word	0x00007cf0


	//   ....[69]....
        /*0af0*/ 	.word	0x00007d40


	//   ....[70]....
        /*0af4*/ 	.word	0x00007db0


	//   ....[71]....
        /*0af8*/ 	.word	0x00007e10


	//   ....[72]....
        /*0afc*/ 	.word	0x00007e80


	//   ....[73]....
        /*0b00*/ 	.word	0x00007ee0


	//   ....[74]....
        /*0b04*/ 	.word	0x00007f50


	//   ....[75]....
        /*0b08*/ 	.word	0x00007fb0


	//   ....[76]....
        /*0b0c*/ 	.word	0x00008050


	//   ....[77]....
        /*0b10*/ 	.word	0x000080e0


	//   ....[78]....
        /*0b14*/ 	.word	0x00008150


	//   ....[79]....
        /*0b18*/ 	.word	0x000081b0


	//   ....[80]....
        /*0b1c*/ 	.word	0x00008220


	//   ....[81]....
        /*0b20*/ 	.word	0x00008280


	//   ....[82]....
        /*0b24*/ 	.word	0x000082f0


	//   ....[83]....
        /*0b28*/ 	.word	0x00008350


	//   ....[84]....
        /*0b2c*/ 	.word	0x000083f0


	//   ....[85]....
        /*0b30*/ 	.word	0x00008480


	//   ....[86]....
        /*0b34*/ 	.word	0x000084f0


	//   ....[87]....
        /*0b38*/ 	.word	0x00008550


	//   ....[88]....
        /*0b3c*/ 	.word	0x000085c0


	//   ....[89]....
        /*0b40*/ 	.word	0x00008620


	//   ....[90]....
        /*0b44*/ 	.word	0x00008690


	//   ....[91]....
        /*0b48*/ 	.word	0x000086f0


	//   ....[92]....
        /*0b4c*/ 	.word	0x00008790


	//   ....[93]....
        /*0b50*/ 	.word	0x00008840


	//   ....[94]....
        /*0b54*/ 	.word	0x00008930


	//   ....[95]....
        /*0b58*/ 	.word	0x00008980


	//   ....[96]....
        /*0b5c*/ 	.word	0x00008a20


	//   ....[97]....
        /*0b60*/ 	.word	0x00008a80


	//   ....[98]....
        /*0b64*/ 	.word	0x00008b00


	//   ....[99]....
        /*0b68*/ 	.word	0x00008ba0


	//   ....[100]....
        /*0b6c*/ 	.word	0x00008c10


	//   ....[101]....
        /*0b70*/ 	.word	0x00008c90


	//   ....[102]....
        /*0b74*/ 	.word	0x00008d00


	//   ....[103]....
        /*0b78*/ 	.word	0x00008d60


	//   ....[104]....
        /*0b7c*/ 	.word	0x00008dd0


	//   ....[105]....
        /*0b80*/ 	.word	0x00008e30


	//   ....[106]....
        /*0b84*/ 	.word	0x00008ea0


	//   ....[107]....
        /*0b88*/ 	.word	0x00008f00


	//   ....[108]....
        /*0b8c*/ 	.word	0x00008f70


	//   ....[109]....
        /*0b90*/ 	.word	0x00008fd0


	//   ....[110]....
        /*0b94*/ 	.word	0x000090a0


	//   ....[111]....
        /*0b98*/ 	.word	0x00009100


	//   ....[112]....
        /*0b9c*/ 	.word	0x00009180


	//   ....[113]....
        /*0ba0*/ 	.word	0x000091d0


	//   ....[114]....
        /*0ba4*/ 	.word	0x00009270


	//   ....[115]....
        /*0ba8*/ 	.word	0x000092f0


	//   ....[116]....
        /*0bac*/ 	.word	0x00009380


	//   ....[117]....
        /*0bb0*/ 	.word	0x00009410


	//   ....[118]....
        /*0bb4*/ 	.word	0x00009480


	//   ....[119]....
        /*0bb8*/ 	.word	0x000094e0


	//   ....[120]....
        /*0bbc*/ 	.word	0x00009570


	//   ....[121]....
        /*0bc0*/ 	.word	0x00009630


	//   ....[122]....
        /*0bc4*/ 	.word	0x000096c0


	//   ....[123]....
        /*0bc8*/ 	.word	0x00009720


	//----- nvinfo : EIATTR_EXIT_INSTR_OFFSETS
	.align		4
.L_1859:
        /*0bcc*/ 	.byte	0x04, 0x1c
        /*0bce*/ 	.short	(.L_1861 - .L_1860)


	//   ....[0]....
.L_1860:
        /*0bd0*/ 	.word	0x00005bd0


	//   ....[1]....
        /*0bd4*/ 	.word	0x00007c90


	//----- nvinfo : EIATTR_MAX_THREADS
	.align		4
.L_1861:
        /*0bd8*/ 	.byte	0x04, 0x05
        /*0bda*/ 	.short	(.L_1863 - .L_1862)
.L_1862:
        /*0bdc*/ 	.word	0x00000140
        /*0be0*/ 	.word	0x00000001
        /*0be4*/ 	.word	0x00000001


	//----- nvinfo : EIATTR_CRS_STACK_SIZE
	.align		4
.L_1863:
        /*0be8*/ 	.byte	0x04, 0x1e
        /*0bea*/ 	.short	(.L_1865 - .L_1864)
.L_1864:
        /*0bec*/ 	.word	0x00000000


	//----- nvinfo : EIATTR_CBANK_PARAM_SIZE
	.align		4
.L_1865:
        /*0bf0*/ 	.byte	0x03, 0x19
        /*0bf2*/ 	.short	0x0060


	//----- nvinfo : EIATTR_PARAM_CBANK
	.align		4
        /*0bf4*/ 	.byte	0x04, 0x0a
        /*0bf6*/ 	.short	(.L_1867 - .L_1866)
	.align		4
.L_1866:
        /*0bf8*/ 	.word	index@(.nv.constant0._ZN13group_norm_v218gn_bwd_cuda_kernelI6__halfLi320ELi3ELi16ELi20ELi4096ELb1ELb1ELi32ELi320ELi320ELi4ELb1ELi2ELb0ELb0ELNS_15WgradSyncMethodE3ENS_16CompileConditionILi900EEEEEvPT_S6_S6_PKS5_S8_S8_S8_PKfflPfPj)
        /*0bfc*/ 	.short	0x0210
        /*0bfe*/ 	.short	0x0060


	//----- nvinfo : EIATTR_SW_WAR
	.align		4
.L_1867:
        /*0c00*/ 	.byte	0x04, 0x36
        /*0c02*/ 	.short	(.L_1869 - .L_1868)
.L_1868:
        /*0c04*/ 	.word	0x00000008
.L_1869:


//--------------------- .nv.info._ZN13group_norm_v218gn_bwd_cuda_kernelI6__halfLi320ELi3ELi16ELi20ELi4096ELb1ELb1ELi32ELi320ELi320ELi4ELb1ELi3ELb0ELb0ELNS_15WgradSyncMethodE3ENS_16CompileConditionILi900EEEEEvPT_S6_S6_PKS5_S8_S8_S8_PKfflPfPj --------------------------
	.section	.nv.info._ZN13group_norm_v218gn_bwd_cuda_kernelI6__halfLi320ELi3ELi16ELi20ELi4096ELb1ELb1ELi32ELi320ELi320ELi4ELb1ELi3ELb0ELb0ELNS_15WgradSyncMethodE3ENS_16CompileConditionILi900EEEEEvPT_S6_S6_PKS5_S8_S8_S8_PKfflPfPj,"",@"SHT_CUDA_INFO"
	.sectionflags	@""
	.align	4


	//----- nvinfo : EIATTR_CUDA_API_VERSION
	.align		4
        /*0000*/ 	.byte	0x04, 0x37
        /*0002*/ 	.short	(.L_1871 - .L_1870)
.L_1870:
        /*0004*/ 	.word	0x00000082


	//----- nvinfo : EIATTR_KPARAM_INFO
	.align		4
.L_1871:
        /*0008*/ 	.byte	0x04, 0x17
        /*000a*/ 	.short	(.L_1873 - .L_1872)
.L_1872:
        /*000c*/ 	.word	0x00000000
        /*0010*/ 	.short	0x000b
        /*0012*/ 	.short	0x0058
        /*0014*/ 	.byte	0x00, 0xf0, 0x21, 0x00


	//----- nvinfo : EIATTR_KPARAM_INFO
	.align		4
.L_1873:
        /*0018*/ 	.byte	0x04, 0x17
        /*001a*/ 	.short	(.L_1875 - .L_1874)
.L_1874:
        /*001c*/ 	.word	0x00000000
        /*0020*/ 	.short	0x000a
        /*0022*/ 	.short	0x0050
        /*0024*/ 	.byte	0x00, 0xf0, 0x21, 0x00


	//----- nvinfo : EIATTR_KPARAM_INFO
	.align		4
.L_1875:
        /*0028*/ 	.byte	0x04, 0x17
        /*002a*/ 	.short	(.L_1877 - .L_1876)
.L_1876:
        /*002c*/ 	.word	0x00000000
        /*0030*/ 	.short	0x0009
        /*0032*/ 	.short	0x0048
        /*0034*/ 	.byte	0x00, 0xf0, 0x21, 0x00


	//----- nvinfo : EIATTR_KPARAM_INFO
	.align		4
.L_1877:
        /*0038*/ 	.byte	0x04, 0x17
        /*003a*/ 	.short	(.L_1879 - .L_1878)
.L_1878:
        /*003c*/ 	.word	0x00000000
        /*0040*/ 	.short	0x0008
        /*0042*/ 	.short	0x0040
        /*0044*/ 	.byte	0x00, 0xf0, 0x11, 0x00


	//----- nvinfo : EIATTR_KPARAM_INFO
	.align		4
.L_1879:
        /*0048*/ 	.byte	0x04, 0x17
        /*004a*/ 	.short	(.L_1881 - .L_1880)
.L_1880:
        /*004c*/ 	.word	0x00000000
        /*0050*/ 	.short	0x0007
        /*0052*/ 	.short	0x0038
        /*0054*/ 	.byte	0x00, 0xf0, 0x21, 0x00


	//----- nvinfo : EIATTR_KPARAM_INFO
	.align		4
.L_1881:
        /*0058*/ 	.byte	0x04, 0x17
        /*005a*/ 	.short	(.L_1883 - .L_1882)
.L_1882:
        /*005c*/ 	.word	0x00000000
        /*0060*/ 	.short	0x0006
        /*0062*/ 	.short	0x0030
        /*0064*/ 	.byte	0x00, 0xf0, 0x21, 0x00


	//----- nvinfo : EIATTR_KPARAM_INFO
	.align		4
.L_1883:
        /*0068*/ 	.byte	0x04, 0x17
        /*006a*/ 	.short	(.L_1885 - .L_1884)
.L_1884:
        /*006c*/ 	.word	0x00000000
        /*0070*/ 	.short	0x0005
        /*0072*/ 	.short	0x0028
        /*0074*/ 	.byte	0x00, 0xf0, 0x21, 0x00


	//----- nvinfo : EIATTR_KPARAM_INFO
	.align		4
.L_1885:
        /*0078*/ 	.byte	0x04, 0x17
        /*007a*/ 	.short	(.L_1887 - .L_1886)
.L_1886:
        /*007c*/ 	.word	0x00000000
        /*0080*/ 	.short	0x0004
        /*0082*/ 	.short	0x0020
        /*0084*/ 	.byte	0x00, 0xf0, 0x21, 0x00


	//----- nvinfo : EIATTR_KPARAM_INFO
	.align		4
.L_1887:
        /*0088*/ 	.byte	0x04, 0x17
        /*008a*/ 	.short	(.L_1889 - .L_1888)
.L_1888:
        /*008c*/ 	.word	0x00000000
        /*0090*/ 	.short	0x0003
        /*0092*/ 	.short	0x0018
        /*0094*/ 	.byte	0x00, 0xf0, 0x21, 0x00


	//----- nvinfo : EIATTR_KPARAM_INFO
	.align		4
.L_1889:
        /*0098*/ 	.byte	0x04, 0x17
        /*009a*/ 	.short	(.L_1891 - .L_1890)
.L_1890:
        /*009c*/ 	.word	0x00000000
        /*00a0*/ 	.short	0x0002
        /*00a2*/ 	.short	0x0010
        /*00a4*/ 	.byte	0x00, 0xf0, 0x21, 0x00


	//----- nvinfo : EIATTR_KPARAM_INFO
	.align		4
.L_1891:
        /*00a8*/ 	.byte	0x04, 0x17
        /*00aa*/ 	.short	(.L_1893 - .L_1892)
.L_1892:
        /*00ac*/ 	.word	0x00000000
        /*00b0*/ 	.short	0x0001
        /*00b2*/ 	.short	0x0008
        /*00b4*/ 	.byte	0x00, 0xf0, 0x21, 0x00


	//----- nvinfo : EIATTR_KPARAM_INFO
	.align		4
.L_1893:
        /*00b8*/ 	.byte	0x04, 0x17
        /*00ba*/ 	.short	(.L_1895 - .L_1894)
.L_1894:
        /*00bc*/ 	.word	0x00000000
        /*00c0*/ 	.short	0x0000
        /*00c2*/ 	.short	0x0000
        /*00c4*/ 	.byte	0x00, 0xf0, 0x21, 0x00


	//----- nvinfo : EIATTR_SPARSE_MMA_MASK
	.align		4
.L_1895:
        /*00c8*/ 	.byte	0x03, 0x50
        /*00ca*/ 	.short	0x0000


	//----- nvinfo : EIATTR_MAXREG_COUNT
	.align		4
        /*00cc*/ 	.byte	0x03, 0x1b
        /*00ce*/ 	.short	0x0040


	//----- nvinfo : EIATTR_NUM_BARRIERS
	.align		4
        /*00d0*/ 	.byte	0x02, 0x4c
        /*00d2*/ 	.byte	0x01
	.zero		1


	//----- nvinfo : EIATTR_ANNOTATIONS
	.align		4
        /*00d4*/ 	.byte	0x04, 0x55
        /*00d6*/ 	.short	(.L_1897 - .L_1896)


	//   ....[0]....
.L_1896:
        /* <DEDUP_REMOVED lines=114> */


	//----- nvinfo : EIATTR_MERCURY_ISA_VERSION
	.align		4
.L_1897:
        /*07e0*/ 	.byte	0x03, 0x5f
        /*07e2*/ 	.short	0x0101


	//----- nvinfo : EIATTR_COOP_GROUP_MASK_REGIDS
	.align		4
        /*07e4*/ 	.byte	0x04, 0x29
        /*07e6*/ 	.short	(.L_1899 - .L_1898)


	//   ....[0]....
.L_1898:
        /*07e8*/ 	.word	0xffffffff


	//   ....[1]....
        /*07ec*/ 	.word	0xffffffff


	//   ....[2]....
        /*07f0*/ 	.word	0xffffffff


	//   ....[3]....
        /*07f4*/ 	.word	0xffffffff


	//   ....[4]....
        /*07f8*/ 	.word	0xffffffff


	//   ....[5]....
        /*07fc*/ 	.word	0xffffffff


	//   ....[6]....
        /*0800*/ 	.word	0xffffffff


	//   ....[7]....
        /*0804*/ 	.word	0xffffffff


	//   ....[8]....
        /*0808*/ 	.word	0xffffffff


	//   ....[9]....
        /*080c*/ 	.word	0xffffffff


	//   ....[10]....
        /*0810*/ 	.word	0xffffffff


	//   ....[11]....
        /*0814*/ 	.word	0xffffffff


	//   ....[12]....
        /*0818*/ 	.word	0x05000019


	//   ....[13]....
        /*081c*/ 	.word	0x05000018


	//   ....[14]....
        /*0820*/ 	.word	0x0500001a


	//   ....[15]....
        /*0824*/ 	.word	0x0500001b


	//   ....[16]....
        /*0828*/ 	.word	0x0500001d


	//   ....[17]....
        /*082c*/ 	.word	0x05000012


	//   ....[18]....
        /*0830*/ 	.word	0x0500001c


	//   ....[19]....
        /*0834*/ 	.word	0x05000013


	//   ....[20]....
        /*0838*/ 	.word	0x0500001d


	//   ....[21]....
        /*083c*/ 	.word	0x0500001c


	//   ....[22]....
        /*0840*/ 	.word	0x0500001e


	//   ....[23]....
        /*0844*/ 	.word	0x0500001f


	//   ....[24]....
        /*0848*/ 	.word	0x05000021


	//   ....[25]....
        /*084c*/ 	.word	0x05000020


	//   ....[26]....
        /*0850*/ 	.word	0x05000022


	//   ....[27]....
        /*0854*/ 	.word	0x05000017


	//   ....[28]....
        /*0858*/ 	.word	0x0500001d


	//   ....[29]....
        /*085c*/ 	.word	0x0500001c


	//   ....[30]....
        /*0860*/ 	.word	0x0500001e


	//   ....[31]....
        /*0864*/ 	.word	0x0500001f


	//   ....[32]....
        /*0868*/ 	.word	0x05000021


	//   ....[33]....
        /*086c*/ 	.word	0x05000020


	//   ....[34]....
        /*0870*/ 	.word	0x05000022


	//   ....[35]....
        /*0874*/ 	.word	0x05000017


	//   ....[36]....
        /*0878*/ 	.word	0x0500001e


	//   ....[37]....
        /*087c*/ 	.word	0x05000026


	//   ....[38]....
        /*0880*/ 	.word	0x05000021


	//   ....[39]....
        /*0884*/ 	.word	0x05000020


	//   ....[40]....
        /*0888*/ 	.word	0x05000024


	//   ....[41]....
        /*088c*/ 	.word	0x05000029


	//   ....[42]....
        /*0890*/ 	.word	0x05000025


	//   ....[43]....
        /*0894*/ 	.word	0x05000027


	//   ....[44]....
        /*0898*/ 	.word	0x05000028


	//   ....[45]....
        /*089c*/ 	.word	0x05000021


	//   ....[46]....
        /*08a0*/ 	.word	0x05000023


	//   ....[47]....
        /*08a4*/ 	.word	0x05000026


	//   ....[48]....
        /*08a8*/ 	.word	0x05000014


	//   ....[49]....
        /*08ac*/ 	.word	0x05000029


	//   ....[50]....
        /*08b0*/ 	.word	0x05000012


	//   ....[51]....
        /*08b4*/ 	.word	0x05000021


	//   ....[52]....
        /*08b8*/ 	.word	0x0500001f


	//   ....[53]....
        /*08bc*/ 	.word	0x05000014


	//   ....[54]....
        /*08c0*/ 	.word	0x05000026


	//   ....[55]....
        /*08c4*/ 	.word	0x0500001c


	//   ....[56]....
        /*08c8*/ 	.word	0x05000013


	//   ....[57]....
        /*08cc*/ 	.word	0x05000029


	//   ....[58]....
        /*08d0*/ 	.word	0x05000018


	//   ....[59]....
        /*08d4*/ 	.word	0x05000024


	//   ....[60]....
        /*08d8*/ 	.word	0x05000019


	//   ....[61]....
        /*08dc*/ 	.word	0x05000022


	//   ....[62]....
        /*08e0*/ 	.word	0x0500001f


	//   ....[63]....
        /*08e4*/ 	.word	0x0500001c


	//   ....[64]....
        /*08e8*/ 	.word	0x0500002a


	//   ....[65]....
        /*08ec*/ 	.word	0x05000028


	//   ....[66]....
        /*08f0*/ 	.word	0x0500001b


	//   ....[67]....
        /*08f4*/ 	.word	0x05000017


	//   ....[68]....
        /*08f8*/ 	.word	0x0500001e


	//   ....[69]....
        /*08fc*/ 	.word	0x0500001e


	//   ....[70]....
        /*0900*/ 	.word	0x0500001e


	//   ....[71]....
        /*0904*/ 	.word	0x0500001e


	//   ....[72]....
        /*0908*/ 	.word	0x0500001e


	//   ....[73]....
        /*090c*/ 	.word	0x0500001e


	//   ....[74]....
        /*0910*/ 	.word	0x0500001e


	//   ....[75]....
        /*0914*/ 	.word	0x0500001e


	//   ....[76]....
        /*0918*/ 	.word	0x0500001e


	//   ....[77]....
        /*091c*/ 	.word	0x0500001e


	//   ....[78]....
        /*0920*/ 	.word	0x0500001e


	//   ....[79]....
        /*0924*/ 	.word	0x0500001e


	//   ....[80]....
        /*0928*/ 	.word	0x0500001e


	//   ....[81]....
        /*092c*/ 	.word	0x0500001e


	//   ....[82]....
        /*0930*/ 	.word	0x0500001e


	//   ....[83]....
        /*0934*/ 	.word	0x0500001e


	//   ....[84]....
        /*0938*/ 	.word	0x0500001e


	//   ....[85]....
        /*093c*/ 	.word	0x0500001e


	//   ....[86]....
        /*0940*/ 	.word	0x0500001e


	//   ....[87]....
        /*0944*/ 	.word	0x0500001e


	//   ....[88]....
        /*0948*/ 	.word	0x0500001e


	//   ....[89]....
        /*094c*/ 	.word	0x0500001e


	//   ....[90]....
        /*0950*/ 	.word	0x0500001e


	//   ....[91]....
        /*0954*/ 	.word	0x0500001e


	//   ....[92]....
        /*0958*/ 	.word	0x0500001e


	//   ....[93]....
        /*095c*/ 	.word	0x0500001e


	//   ....[94]....
        /*0960*/ 	.word	0x0500001e


	//   ....[95]....
        /*0964*/ 	.word	0x0500001e


	//   ....[96]....
        /*0968*/ 	.word	0x0500001e


	//   ....[97]....
        /*096c*/ 	.word	0x0500001e


	//   ....[98]....
        /*0970*/ 	.word	0x0500001e


	//   ....[99]....
        /*0974*/ 	.word	0x0500001e


	//   ....[100]....
        /*0978*/ 	.word	0x0500001e


	//   ....[101]....
        /*097c*/ 	.word	0x0500001e


	//   ....[102]....
        /*0980*/ 	.word	0x0500001e


	//   ....[103]....
        /*0984*/ 	.word	0x0500001e


	//   ....[104]....
        /*0988*/ 	.word	0x0500001e


	//   ....[105]....
        /*098c*/ 	.word	0x0500001e


	//   ....[106]....
        /*0990*/ 	.word	0x0500001e


	//   ....[107]....
        /*0994*/ 	.word	0x0500001e


	//   ....[108]....
        /*0998*/ 	.word	0x0500001e


	//   ....[109]....
        /*099c*/ 	.word	0x0500001e


	//   ....[110]....
        /*09a0*/ 	.word	0x0500001e


	//   ....[111]....
        /*09a4*/ 	.word	0x0500001e


	//   ....[112]....
        /*09a8*/ 	.word	0x0500001e


	//   ....[113]....
        /*09ac*/ 	.word	0x0500001e


	//   ....[114]....
        /*09b0*/ 	.word	0x0500001e


	//   ....[115]....
        /*09b4*/ 	.word	0x0500001e


	//   ....[116]....
        /*09b8*/ 	.word	0x0500001e


	//   ....[117]....
        /*09bc*/ 	.word	0x0500001e


	//   ....[118]....
        /*09c0*/ 	.word	0x0500001e


	//   ....[119]....
        /*09c4*/ 	.word	0x0500001e


	//   ....[120]....
        /*09c8*/ 	.word	0x0500001e


	//   ....[121]....
        /*09cc*/ 	.word	0x0500001e


	//   ....[122]....
        /*09d0*/ 	.word	0x0500001e


	//   ....[123]....
        /*09d4*/ 	.word	0x0500001e


	//----- nvinfo : EIATTR_COOP_GROUP_INSTR_OFFSETS
	.align		4
.L_1899:
        /*09d8*/ 	.byte	0x04, 0x28
        /*09da*/ 	.short	(.L_1901 - .L_1900)


	//   ....[0]....
.L_1900:
        /*09dc*/ 	.word	0x00004230


	//   ....[1]....
        /*09e0*/ 	.word	0x00004260


	//   ....[2]....
        /*09e4*/ 	.word	0x00004290


	//   ....[3]....
        /*09e8*/ 	.word	0x000042a0


	//   ....[4]....
        /*09ec*/ 	.word	0x00004aa0


	//   ....[5]....
        /*09f0*/ 	.word	0x00004ae0


	//   ....[6]....
        /*09f4*/ 	.word	0x00004b10


	//   ....[7]....
        /*09f8*/ 	.word	0x00004b30


	//   ....[8]....
        /*09fc*/ 	.word	0x00004b50


	//   ....[9]....
        /*0a00*/ 	.word	0x00004b70


	//   ....[10]....
        /*0a04*/ 	.word	0x00004b90


	//   ....[11]....
        /*0a08*/ 	.word	0x00004bb0


	//   ....[12]....
        /*0a0c*/ 	.word	0x00006c00


	//   ....[13]....
        /*0a10*/ 	.word	0x00006c30


	//   ....[14]....
        /*0a14*/ 	.word	0x00006c80


	//   ....[15]....
        /*0a18*/ 	.word	0x00006ca0


	//   ....[16]....
        /*0a1c*/ 	.word	0x00006cd0


	//   ....[17]....
        /*0a20*/ 	.word	0x00006ce0


	//   ....[18]....
        /*0a24*/ 	.word	0x00006d10


	//   ....[19]....
        /*0a28*/ 	.word	0x00006d20


	//   ....[20]....
        /*0a2c*/ 	.word	0x00006ea0


	//   ....[21]....
        /*0a30*/ 	.word	0x00006ed0


	//   ....[22]....
        /*0a34*/ 	.word	0x00006f20


	//   ....[23]....
        /*0a38*/ 	.word	0x00006f40


	//   ....[24]....
        /*0a3c*/ 	.word	0x00006f70


	//   ....[25]....
        /*0a40*/ 	.word	0x00006f80


	//   ....[26]....
        /*0a44*/ 	.word	0x00006fb0


	//   ....[27]....
        /*0a48*/ 	.word	0x00006fc0


	//   ....[28]....
        /*0a4c*/ 	.word	0x000070e0


	//   ....[29]....
        /*0a50*/ 	.word	0x00007110


	//   ....[30]....
        /*0a54*/ 	.word	0x00007160


	//   ....[31]....
        /*0a58*/ 	.word	0x00007180


	//   ....[32]....
        /*0a5c*/ 	.word	0x000071b0


	//   ....[33]....
        /*0a60*/ 	.word	0x000071c0


	//   ....[34]....
        /*0a64*/ 	.word	0x000071f0


	//   ....[35]....
        /*0a68*/ 	.word	0x00007200


	//   ....[36]....
        /*0a6c*/ 	.word	0x00007490


	//   ....[37]....
        /*0a70*/ 	.word	0x000074f0


	//   ....[38]....
        /*0a74*/ 	.word	0x00007590


	//   ....[39]....
        /*0a78*/ 	.word	0x000075d0


	//   ....[40]....
        /*0a7c*/ 	.word	0x00007600


	//   ....[41]....
        /*0a80*/ 	.word	0x00007610


	//   ....[42]....
        /*0a84*/ 	.word	0x00007630


	//   ....[43]....
        /*0a88*/ 	.word	0x00007640


	//   ....[44]....
        /*0a8c*/ 	.word	0x00007680


	//   ....[45]....
        /*0a90*/ 	.word	0x000076a0


	//   ....[46]....
        /*0a94*/ 	.word	0x000076e0


	//   ....[47]....
        /*0a98*/ 	.word	0x00007710


	//   ....[48]....
        /*0a9c*/ 	.word	0x00007740


	//   ....[49]....
        /*0aa0*/ 	.word	0x00007750


	//   ....[50]....
        /*0aa4*/ 	.word	0x00007760


	//   ....[51]....
        /*0aa8*/ 	.word	0x000077c0


	//   ....[52]....
        /*0aac*/ 	.word	0x00007820


	//   ....[53]....
        /*0ab0*/ 	.word	0x00007860


	//   ....[54]....
        /*0ab4*/ 	.word	0x00007880


	//   ....[55]....
        /*0ab8*/ 	.word	0x00007890


	//   ....[56]....
        /*0abc*/ 	.word	0x000078a0


	//   ....[57]....
        /*0ac0*/ 	.word	0x000078d0


	//   ....[58]....
        /*0ac4*/ 	.word	0x000078f0


	//   ....[59]....
        /*0ac8*/ 	.word	0x00007920


	//   ....[60]....
        /*0acc*/ 	.word	0x00007940


	//   ....[61]....
        /*0ad0*/ 	.word	0x00007980


	//   ....[62]....
        /*0ad4*/ 	.word	0x000079c0


	//   ....[63]....
        /*0ad8*/ 	.word	0x000079f0


	//   ....[64]....
        /*0adc*/ 	.word	0x00007a20


	//   ....[65]....
        /*0ae0*/ 	.word	0x00007a50


	//   ....[66]....
        /*0ae4*/ 	.word	0x00007b90


	//   ....[67]....
        /*0ae8*/ 	.word	0x00007bd0


	//   ....[68]....
        /*0aec*/ 	.word	0x00007d00


	//   ....[69]....
        /*0af0*/ 	.word	0x00007d50


	//   ....[70]....
        /*0af4*/ 	.word	0x00007dc0


	//   ....[71]....
        /*0af8*/ 	.word	0x00007e20


	//   ....[72]....
        /*0afc*/ 	.word	0x00007e90


	//   ....[73]....
        /*0b00*/ 	.word	0x00007ef0


	//   ....[74]....
        /*0b04*/ 	.word	0x00007f60


	//   ....[75]....
        /*0b08*/ 	.word	0x00007fc0


	//   ....[76]....
        /*0b0c*/ 	.word	0x00008060


	//   ....[77]....
        /*0b10*/ 	.word	0x000080f0


	//   ....[78]....
        /*0b14*/ 	.word	0x00008160


	//   ....[79]....
        /*0b18*/ 	.word	0x000081c0


	//   ....[80]....
        /*0b1c*/ 	.word	0x00008230


	//   ....[81]....
        /*0b20*/ 	.word	0x00008290


	//   ....[82]....
        /*0b24*/ 	.word	0x00008300


	//   ....[83]....
        /*0b28*/ 	.word	0x00008360


	//   ....[84]....
        /*0b2c*/ 	.word	0x00008400


	//   ....[85]....
        /*0b30*/ 	.word	0x00008490


	//   ....[86]....
        /*0b34*/ 	.word	0x00008500


	//   ....[87]....
        /*0b38*/ 	.word	0x00008560


	//   ....[88]....
        /*0b3c*/ 	.word	0x000085d0


	//   ....[89]....
        /*0b40*/ 	.word	0x00008630


	//   ....[90]....
        /*0b44*/ 	.word	0x000086a0


	//   ....[91]....
        /*0b48*/ 	.word	0x00008700


	//   ....[92]....
        /*0b4c*/ 	.word	0x000087a0


	//   ....[93]....
        /*0b50*/ 	.word	0x00008850


	//   ....[94]....
        /*0b54*/ 	.word	0x00008940


	//   ....[95]....
        /*0b58*/ 	.word	0x00008990


	//   ....[96]....
        /*0b5c*/ 	.word	0x00008a30


	//   ....[97]....
        /*0b60*/ 	.word	0x00008a90


	//   ....[98]....
        /*0b64*/ 	.word	0x00008b10


	//   ....[99]....
        /*0b68*/ 	.word	0x00008bb0


	//   ....[100]....
        /*0b6c*/ 	.word	0x00008c20


	//   ....[101]....
        /*0b70*/ 	.word	0x00008ca0


	//   ....[102]....
        /*0b74*/ 	.word	0x00008d10


	//   ....[103]....
        /*0b78*/ 	.word	0x00008d70


	//   ....[104]....
        /*0b7c*/ 	.word	0x00008de0


	//   ....[105]....
        /*0b80*/ 	.word	0x00008e40


	//   ....[106]....
        /*0b84*/ 	.word	0x00008eb0


	//   ....[107]....
        /*0b88*/ 	.word	0x00008f10


	//   ....[108]....
        /*0b8c*/ 	.word	0x00008f80


	//   ....[109]....
        /*0b90*/ 	.word	0x00008fe0


	//   ....[110]....
        /*0b94*/ 	.word	0x000090b0


	//   ....[111]....
        /*0b98*/ 	.word	0x00009110


	//   ....[112]....
        /*0b9c*/ 	.word	0x00009190


	//   ....[113]....
        /*0ba0*/ 	.word	0x000091e0


	//   ....[114]....
        /*0ba4*/ 	.word	0x00009280


	//   ....[115]....
        /*0ba8*/ 	.word	0x00009300


	//   ....[116]....
        /*0bac*/ 	.word	0x00009390


	//   ....[117]....
        /*0bb0*/ 	.word	0x00009420


	//   ....[118]....
        /*0bb4*/ 	.word	0x00009490


	//   ....[119]....
        /*0bb8*/ 	.word	0x000094f0


	//   ....[120]....
        /*0bbc*/ 	.word	0x00009580


	//   ....[121]....
        /*0bc0*/ 	.word	0x00009640


	//   ....[122]....
        /*0bc4*/ 	.word	0x000096d0


	//   ....[123]....
        /*0bc8*/ 	.word	0x00009730


	//----- nvinfo : EIATTR_EXIT_INSTR_OFFSETS
	.align		4
.L_1901:
        /*0bcc*/ 	.byte	0x04, 0x1c
        /*0bce*/ 	.short	(.L_1903 - .L_1902)


	//   ....[0]....
.L_1902:
        /*0bd0*/ 	.word	0x00005bd0


	//   ....[1]....
        /*0bd4*/ 	.word	0x00007ca0


	//----- nvinfo : EIATTR_MAX_THREADS
	.align		4
.L_1903:
        /*0bd8*/ 	.byte	0x04, 0x05
        /*0bda*/ 	.short	(.L_1905 - .L_1904)
.L_1904:
        /*0bdc*/ 	.word	0x00000140
        /*0be0*/ 	.word	0x00000001
        /*0be4*/ 	.word	0x00000001


	//----- nvinfo : EIATTR_CRS_STACK_SIZE
	.align		4
.L_1905:
        /*0be8*/ 	.byte	0x04, 0x1e
        /*0bea*/ 	.short	(.L_1907 - .L_1906)
.L_1906:
        /*0bec*/ 	.word	0x00000000


	//----- nvinfo : EIATTR_CBANK_PARAM_SIZE
	.align		4
.L_1907:
        /*0bf0*/ 	.byte	0x03, 0x19
        /*0bf2*/ 	.short	0x0060


	//----- nvinfo : EIATTR_PARAM_CBANK
	.align		4
        /*0bf4*/ 	.byte	0x04, 0x0a
        /*0bf6*/ 	.short	(.L_1909 - .L_1908)
	.align		4
.L_1908:
        /*0bf8*/ 	.word	index@(.nv.constant0._ZN13group_norm_v218gn_bwd_cuda_kernelI6__halfLi320ELi3ELi16ELi20ELi4096ELb1ELb1ELi32ELi320ELi320ELi4ELb1ELi3ELb0ELb0ELNS_15WgradSyncMethodE3ENS_16CompileConditionILi900EEEEEvPT_S6_S6_PKS5_S8_S8_S8_PKfflPfPj)
        /*0bfc*/ 	.short	0x0210
        /*0bfe*/ 	.short	0x0060


	//----- nvinfo : EIATTR_SW_WAR
	.align		4
.L_1909:
        /*0c00*/ 	.byte	0x04, 0x36
        /*0c02*/ 	.short	(.L_1911 - .L_1910)
.L_1910:
        /*0c04*/ 	.word	0x00000008
.L_1911:


//--------------------- .nv.info._ZN13group_norm_v214gn_cuda_kernelI6__halfLi320ELi3ELi32ELi10ELi4096ELb0ELi16ELi320ELi320ELi4ELb1ELi1ELb0ELb0ENS_16CompileConditionILi900EEEEEvPT_PKS4_S7_S7_flPfS8_Pj --------------------------
	.section	.nv.info._ZN13group_norm_v214gn_cuda_kernelI6__halfLi320ELi3ELi32ELi10ELi4096ELb0ELi16ELi320ELi320ELi4ELb1ELi1ELb0ELb0ENS_16CompileConditionILi900EEEEEvPT_PKS4_S7_S7_flPfS8_Pj,"",@"SHT_CUDA_INFO"
	.sectionflags	@""
	.align	4


	//----- nvinfo : EIATTR_CUDA_API_VERSION
	.align		4
        /*0000*/ 	.byte	0x04, 0x37
        /*0002*/ 	.short	(.L_1913 - .L_1912)
.L_1912:
        /*0004*/ 	.word	0x00000082


	//----- nvinfo : EIATTR_KPARAM_INFO
	.align		4
.L_1913:
        /*0008*/ 	.byte	0x04, 0x17
        /*000a*/ 	.short	(.L_1915 - .L_1914)
.L_1914:
        /*000c*/ 	.word	0x00000000
        /*0010*/ 	.short	0x0008
        /*0012*/ 	.short	0x0040
        /*0014*/ 	.byte	0x00, 0xf0, 0x21, 0x00


	//----- nvinfo : EIATTR_KPARAM_INFO
	.align		4
.L_1915:
        /*0018*/ 	.byte	0x04, 0x17
        /*001a*/ 	.short	(.L_1917 - .L_1916)
.L_1916:
        /*001c*/ 	.word	0x00000000
        /*0020*/ 	.short	0x0007
        /*0022*/ 	.short	0x0038
        /*0024*/ 	.byte	0x00, 0xf0, 0x21, 0x00


	//----- nvinfo : EIATTR_KPARAM_INFO
	.align		4
.L_1917:
        /*0028*/ 	.byte	0x04, 0x17
        /*002a*/ 	.short	(.L_1919 - .L_1918)
.L_1918:
        /*002c*/ 	.word	0x00000000
        /*0030*/ 	.short	0x0006
        /*0032*/ 	.short	0x0030
        /*0034*/ 	.byte	0x00, 0xf0, 0x21, 0x00


	//----- nvinfo : EIATTR_KPARAM_INFO
	.align		4
.L_1919:
        /*0038*/ 	.byte	0x04, 0x17
        /*003a*/ 	.short	(.L_1921 - .L_1920)
.L_1920:
        /*003c*/ 	.word	0x00000000
        /*0040*/ 	.short	0x0005
        /*0042*/ 	.short	0x0028
        /*0044*/ 	.byte	0x00, 0xf0, 0x21, 0x00


	//----- nvinfo : EIATTR_KPARAM_INFO
	.align		4
.L_1921:
        /*0048*/ 	.byte	0x04, 0x17
        /*004a*/ 	.short	(.L_1923 - .L_1922)
.L_1922:
        /*004c*/ 	.word	0x00000000
        /*0050*/ 	.short	0x0004
        /*0052*/ 	.short	0x0020
        /*0054*/ 	.byte	0x00, 0xf0, 0x11, 0x00


	//----- nvinfo : EIATTR_KPARAM_INFO
	.align		4
.L_1923:
        /*0058*/ 	.byte	0x04, 0x17
        /*005a*/ 	.short	(.L_1925 - .L_1924)
.L_1924:
        /*005c*/ 	.word	0x00000000
        /*0060*/ 	.short	0x0003
        /*0062*/ 	.short	0x0018
        /*0064*/ 	.byte	0x00, 0xf0, 0x21, 0x00


	//----- nvinfo : EIATTR_KPARAM_INFO
	.align		4
.L_1925:
        /*0068*/ 	.byte	0x04, 0x17
        /*006a*/ 	.short	(.L_1927 - .L_1926)
.L_1926:
        /*006c*/ 	.word	0x00000000
        /*0070*/ 	.short	0x0002
        /*0072*/ 	.short	0x0010
        /*0074*/ 	.byte	0x00, 0xf0, 0x21, 0x00


	//----- nvinfo : EIATTR_KPARAM_INFO
	.align		4
.L_1927:
        /*0078*/ 	.byte	0x04, 0x17
        /*007a*/ 	.short	(.L_1929 - .L_1928)
.L_1928:
        /*007c*/ 	.word	0x00000000
        /*0080*/ 	.short	0x0001
        /*0082*/ 	.short	0x0008
        /*0084*/ 	.byte	0x00, 0xf0, 0x21, 0x00


	//----- nvinfo : EIATTR_KPARAM_INFO
	.align		4
.L_1929:
        /*0088*/ 	.byte	0x04, 0x17
        /*008a*/ 	.short	(.L_1931 - .L_1930)
.L_1930:
        /*008c*/ 	.word	0x00000000
        /*0090*/ 	.short	0x0000
        /*0092*/ 	.short	0x0000
        /*0094*/ 	.byte	0x00, 0xf0, 0x21, 0x00


	//----- nvinfo : EIATTR_SPARSE_MMA_MASK
	.align		4
.L_1931:
        /*0098*/ 	.byte	0x03, 0x50
        /*009a*/ 	.short	0x0000


	//----- nvinfo : EIATTR_MAXREG_COUNT
	.align		4
        /*009c*/ 	.byte	0x03, 0x1b
        /*009e*/ 	.short	0x0040


	//----- nvinfo : EIATTR_NUM_BARRIERS
	.align		4
        /*00a0*/ 	.byte	0x02, 0x4c
        /*00a2*/ 	.byte	0x01
	.zero		1


	//----- nvinfo : EIATTR_MERCURY_ISA_VERSION
	.align		4
        /*00a4*/ 	.byte	0x03, 0x5f
        /*00a6*/ 	.short	0x0101


	//----- nvinfo : EIATTR_COOP_GROUP_MASK_REGIDS
	.align		4
        /*00a8*/ 	.byte	0x04, 0x29
        /*00aa*/ 	.short	(.L_1933 - .L_1932)


	//   ....[0]....
.L_1932:
        /*00ac*/ 	.word	0xffffffff


	//   ....[1]....
        /*00b0*/ 	.word	0xffffffff


	//   ....[2]....
        /*00b4*/ 	.word	0xffffffff


	//   ....[3]....
        /*00b8*/ 	.word	0xffffffff


	//   ....[4]....
        /*00bc*/ 	.word	0xffffffff


	//   ....[5]....
        /*00c0*/ 	.word	0xffffffff


	//   ....[6]....
        /*00c4*/ 	.word	0xffffffff


	//   ....[7]....
        /*00c8*/ 	.word	0xffffffff


	//   ....[8]....
        /*00cc*/ 	.word	0xffffffff


	//   ....[9]....
        /*00d0*/ 	.word	0xffffffff


	//----- nvinfo : EIATTR_COOP_GROUP_INSTR_OFFSETS
	.align		4
.L_1933:
        /*00d4*/ 	.byte	0x04, 0x28
        /*00d6*/ 	.short	(.L_1935 - .L_1934)


	//   ....[0]....
.L_1934:
        /*00d8*/ 	.word	0x00000b20


	//   ....[1]....
        /*00dc*/ 	.word	0x00000b60


	//   ....[2]....
        /*00e0*/ 	.word	0x00000ba0


	//   ....[3]....
        /*00e4*/ 	.word	0x00000bb0


	//   ....[4]....
        /*00e8*/ 	.word	0x00001890


	//   ....[5]....
        /*00ec*/ 	.word	0x000018d0


	//   ....[6]....
        /*00f0*/ 	.word	0x00001930


	//   ....[7]....
        /*00f4*/ 	.word	0x00001960


	//   ....[8]....
        /*00f8*/ 	.word	0x00001990


	//   ....[9]....
        /*00fc*/ 	.word	0x000019b0


	//----- nvinfo : EIATTR_EXIT_INSTR_OFFSETS
	.align		4
.L_1935:
        /*0100*/ 	.byte	0x04, 0x1c
        /*0102*/ 	.short	(.L_1937 - .L_1936)


	//   ....[0]....
.L_1936:
        /*0104*/ 	.word	0x00000050


	//   ....[1]....
        /*0108*/ 	.word	0x00002330


	//----- nvinfo : EIATTR_MAX_THREADS
	.align		4
.L_1937:
        /*010c*/ 	.byte	0x04, 0x05
        /*010e*/ 	.short	(.L_1939 - .L_1938)
.L_1938:
        /*0110*/ 	.word	0x00000140
        /*0114*/ 	.word	0x00000001
        /*0118*/ 	.word	0x00000001


	//----- nvinfo : EIATTR_CRS_STACK_SIZE
	.align		4
.L_1939:
        /*011c*/ 	.byte	0x04, 0x1e
        /*011e*/ 	.short	(.L_1941 - .L_1940)
.L_1940:
        /*0120*/ 	.word	0x00000000


	//----- nvinfo : EIATTR_CBANK_PARAM_SIZE
	.align		4
.L_1941:
        /*0124*/ 	.byte	0x03, 0x19
        /*0126*/ 	.short	0x0048


	//----- nvinfo : EIATTR_PARAM_CBANK
	.align		4
        /*0128*/ 	.byte	0x04, 0x0a
        /*012a*/ 	.short	(.L_1943 - .L_1942)
	.align		4
.L_1942:
        /*012c*/ 	.word	index@(.nv.constant0._ZN13group_norm_v214gn_cuda_kernelI6__halfLi320ELi3ELi32ELi10ELi4096ELb0ELi16ELi320ELi320ELi4ELb1ELi1ELb0ELb0ENS_16CompileConditionILi900EEEEEvPT_PKS4_S7_S7_flPfS8_Pj)
        /*0130*/ 	.short	0x0210
        /*0132*/ 	.short	0x0048


	//----- nvinfo : EIATTR_SW_WAR
	.align		4
.L_1943:
        /*0134*/ 	.byte	0x04, 0x36
        /*0136*/ 	.short	(.L_1945 - .L_1944)
.L_1944:
        /*0138*/ 	.word	0x00000008
.L_1945:


//--------------------- .nv.info._ZN13group_norm_v214gn_cuda_kernelI6__halfLi320ELi1ELi32ELi10ELi4096ELb0ELi32ELi320ELi320ELi4ELb1ELi1ELb0ELb0ENS_16CompileConditionILi900EEEEEvPT_PKS4_S7_S7_flPfS8_Pj --------------------------
	.section	.nv.info._ZN13group_norm_v214gn_cuda_kernelI6__halfLi320ELi1ELi32ELi10ELi4096ELb0ELi32ELi320ELi320ELi4ELb1ELi1ELb0ELb0ENS_16CompileConditionILi900EEEEEvPT_PKS4_S7_S7_flPfS8_Pj,"",@"SHT_CUDA_INFO"
	.sectionflags	@""
	.align	4


	//----- nvinfo : EIATTR_CUDA_API_VERSION
	.align		4
        /*0000*/ 	.byte	0x04, 0x37
        /*0002*/ 	.short	(.L_1947 - .L_1946)
.L_1946:
        /*0004*/ 	.word	0x00000082


	//----- nvinfo : EIATTR_KPARAM_INFO
	.align		4
.L_1947:
        /*0008*/ 	.byte	0x04, 0x17
        /*000a*/ 	.short	(.L_1949 - .L_1948)
.L_1948:
        /*000c*/ 	.word	0x00000000
        /*0010*/ 	.short	0x0008
        /*0012*/ 	.short	0x0040
        /*0014*/ 	.byte	0x00, 0xf0, 0x21, 0x00


	//----- nvinfo : EIATTR_KPARAM_INFO
	.align		4
.L_1949:
        /*0018*/ 	.byte	0x04, 0x17
        /*001a*/ 	.short	(.L_1951 - .L_1950)
.L_1950:
        /*001c*/ 	.word	0x00000000
        /*0020*/ 	.short	0x0007
        /*0022*/ 	.short	0x0038
        /*0024*/ 	.byte	0x00, 0xf0, 0x21, 0x00


	//----- nvinfo : EIATTR_KPARAM_INFO
	.align		4
.L_1951:
        /*0028*/ 	.byte	0x04, 0x17
        /*002a*/ 	.short	(.L_1953 - .L_1952)
.L_1952:
        /*002c*/ 	.word	0x00000000
        /*0030*/ 	.short	0x0006
        /*0032*/ 	.short	0x0030
        /*0034*/ 	.byte	0x00, 0xf0, 0x21, 0x00


	//----- nvinfo : EIATTR_KPARAM_INFO
	.align		4
.L_1953:
        /*0038*/ 	.byte	0x04, 0x17
        /*003a*/ 	.short	(.L_1955 - .L_1954)
.L_1954:
        /*003c*/ 	.word	0x00000000
        /*0040*/ 	.short	0x0005
        /*0042*/ 	.short	0x0028
        /*0044*/ 	.byte	0x00, 0xf0, 0x21, 0x00


	//----- nvinfo : EIATTR_KPARAM_INFO
	.align		4
.L_1955:
        /*0048*/ 	.byte	0x04, 0x17
        /*004a*/ 	.short	(.L_1957 - .L_1956)
.L_1956:
        /*004c*/ 	.word	0x00000000
        /*0050*/ 	.short	0x0004
        /*0052*/ 	.short	0x0020
        /*0054*/ 	.byte	0x00, 0xf0, 0x11, 0x00


	//----- nvinfo : EIATTR_KPARAM_INFO
	.align		4
.L_1957:
        /*0058*/ 	.byte	0x04, 0x17
        /*005a*/ 	.short	(.L_1959 - .L_1958)
.L_1958:
        /*005c*/ 	.word	0x00000000
        /*0060*/ 	.short	0x0003
        /*0062*/ 	.short	0x0018
        /*0064*/ 	.byte	0x00, 0xf0, 0x21, 0x00


	//----- nvinfo : EIATTR_KPARAM_INFO
	.align		4
.L_1959:
        /*0068*/ 	.byte	0x04, 0x17
        /*006a*/ 	.short	(.L_1961 - .L_1960)
.L_1960:
        /*006c*/ 	.word	0x00000000
        /*0070*/ 	.short	0x0002
        /*0072*/ 	.short	0x0010
        /*0074*/ 	.byte	0x00, 0xf0, 0x21, 0x00


	//----- nvinfo : EIATTR_KPARAM_INFO
	.align		4
.L_1961:
        /*0078*/ 	.byte	0x04, 0x17
        /*007a*/ 	.short	(.L_1963 - .L_1962)
.L_1962:
        /*007c*/ 	.word	0x00000000
        /*0080*/ 	.short	0x0001
        /*0082*/ 	.short	0x0008
        /*0084*/ 	.byte	0x00, 0xf0, 0x21, 0x00


	//----- nvinfo : EIATTR_KPARAM_INFO
	.align		4
.L_1963:
        /*0088*/ 	.byte	0x04, 0x17
        /*008a*/ 	.short	(.L_1965 - .L_1964)
.L_1964:
        /*008c*/ 	.word	0x00000000
        /*0090*/ 	.short	0x0000
        /*0092*/ 	.short	0x0000
        /*0094*/ 	.byte	0x00, 0xf0, 0x21, 0x00


	//----- nvinfo : EIATTR_SPARSE_MMA_MASK
	.align		4
.L_1965:
        /*0098*/ 	.byte	0x03, 0x50
        /*009a*/ 	.short	0x0000


	//----- nvinfo : EIATTR_MAXREG_COUNT
	.align		4
        /*009c*/ 	.byte	0x03, 0x1b
        /*009e*/ 	.short	0x00a8


	//----- nvinfo : EIATTR_NUM_BARRIERS
	.align		4
        /*00a0*/ 	.byte	0x02, 0x4c
        /*00a2*/ 	.byte	0x01
	.zero		1


	//----- nvinfo : EIATTR_MERCURY_ISA_VERSION
	.align		4
        /*00a4*/ 	.byte	0x03, 0x5f
        /*00a6*/ 	.short	0x0101


	//----- nvinfo : EIATTR_INT_WARP_WIDE_INSTR_OFFSETS
	.align		4
        /*00a8*/ 	.byte	0x04, 0x31
        /*00aa*/ 	.short	(.L_1967 - .L_1966)


	//   ....[0]....
.L_1966:
        /*00ac*/ 	.word	0x00001210


	//   ....[1]....
        /*00b0*/ 	.word	0x00001300


	//----- nvinfo : EIATTR_COOP_GROUP_MASK_REGIDS
	.align		4
.L_1967:
        /*00b4*/ 	.byte	0x04, 0x29
        /*00b6*/ 	.short	(.L_1969 - .L_1968)


	//   ....[0]....
.L_1968:
        /*00b8*/ 	.word	0xffffffff


	//   ....[1]....
        /*00bc*/ 	.word	0xffffffff


	//   ....[2]....
        /*00c0*/ 	.word	0xffffffff


	//   ....[3]....
        /*00c4*/ 	.word	0xffffffff


	//   ....[4]....
        /*00c8*/ 	.word	0xffffffff


	//   ....[5]....
        /*00cc*/ 	.word	0xffffffff


	//   ....[6]....
        /*00d0*/ 	.word	0xffffffff


	//   ....[7]....
        /*00d4*/ 	.word	0xffffffff


	//   ....[8]....
        /*00d8*/ 	.word	0xffffffff


	//   ....[9]....
        /*00dc*/ 	.word	0xffffffff


	//----- nvinfo : EIATTR_COOP_GROUP_INSTR_OFFSETS
	.align		4
.L_1969:
        /*00e0*/ 	.byte	0x04, 0x28
        /*00e2*/ 	.short	(.L_1971 - .L_1970)


	//   ....[0]....
.L_1970:
        /*00e4*/ 	.word	0x000010f0


	//   ....[1]....
        /*00e8*/ 	.word	0x00001100


	//   ....[2]....
        /*00ec*/ 	.word	0x00001140


	//   ....[3]....
        /*00f0*/ 	.word	0x00001160


	//   ....[4]....
        /*00f4*/ 	.word	0x00001950


	//   ....[5]....
        /*00f8*/ 	.word	0x00001980


	//   ....[6]....
        /*00fc*/ 	.word	0x000019b0


	//   ....[7]....
        /*0100*/ 	.word	0x000019c0


	//   ....[8]....
        /*0104*/ 	.word	0x000019f0


	//   ....[9]....
        /*0108*/ 	.word	0x00001a10


	//----- nvinfo : EIATTR_EXIT_INSTR_OFFSETS
	.align		4
.L_1971:
        /*010c*/ 	.byte	0x04, 0x1c
        /*010e*/ 	.short	(.L_1973 - .L_1972)


	//   ....[0]....
.L_1972:
        /*0110*/ 	.word	0x00000050


	//   ....[1]....
        /*0114*/ 	.word	0x000027c0


	//----- nvinfo : EIATTR_MAX_THREADS
	.align		4
.L_1973:
        /*0118*/ 	.byte	0x04, 0x05
        /*011a*/ 	.short	(.L_1975 - .L_1974)
.L_1974:
        /*011c*/ 	.word	0x00000140
        /*0120*/ 	.word	0x00000001
        /*0124*/ 	.word	0x00000001


	//----- nvinfo : EIATTR_CRS_STACK_SIZE
	.align		4
.L_1975:
        /*0128*/ 	.byte	0x04, 0x1e
        /*012a*/ 	.short	(.L_1977 - .L_1976)
.L_1976:
        /*012c*/ 	.word	0x00000000


	//----- nvinfo : EIATTR_CBANK_PARAM_SIZE
	.align		4
.L_1977:
        /*0130*/ 	.byte	0x03, 0x19
        /*0132*/ 	.short	0x0048


	//----- nvinfo : EIATTR_PARAM_CBANK
	.align		4
        /*0134*/ 	.byte	0x04, 0x0a
        /*0136*/ 	.short	(.L_1979 - .L_1978)
	.align		4
.L_1978:
        /*0138*/ 	.word	index@(.nv.constant0._ZN13group_norm_v214gn_cuda_kernelI6__halfLi320ELi1ELi32ELi10ELi4096ELb0ELi32ELi320ELi320ELi4ELb1ELi1ELb0ELb0ENS_16CompileConditionILi900EEEEEvPT_PKS4_S7_S7_flPfS8_Pj)
        /*013c*/ 	.short	0x0210
        /*013e*/ 	.short	0x0048


	//----- nvinfo : EIATTR_SW_WAR
	.align		4
.L_1979:
        /*0140*/ 	.byte	0x04, 0x36
        /*0142*/ 	.short	(.L_1981 - .L_1980)
.L_1980:
        /*0144*/ 	.word	0x00000008
.L_1981:


//--------------------- .nv.info._ZN13group_norm_v214gn_cuda_kernelI6__halfLi320ELi3ELi32ELi10ELi4096ELb0ELi32ELi320ELi320ELi4ELb1ELi2ELb0ELb0ENS_16CompileConditionILi900EEEEEvPT_PKS4_S7_S7_flPfS8_Pj --------------------------
	.section	.nv.info._ZN13group_norm_v214gn_cuda_kernelI6__halfLi320ELi3ELi32ELi10ELi4096ELb0ELi32ELi320ELi320ELi4ELb1ELi2ELb0ELb0ENS_16CompileConditionILi900EEEEEvPT_PKS4_S7_S7_flPfS8_Pj,"",@"SHT_CUDA_INFO"
	.sectionflags	@""
	.align	4


	//----- nvinfo : EIATTR_CUDA_API_VERSION
	.align		4
        /*0000*/ 	.byte	0x04, 0x37
        /*0002*/ 	.short	(.L_1983 - .L_1982)
.L_1982:
        /*0004*/ 	.word	0x00000082


	//----- nvinfo : EIATTR_KPARAM_INFO
	.align		4
.L_1983:
        /*0008*/ 	.byte	0x04, 0x17
        /*000a*/ 	.short	(.L_1985 - .L_1984)
.L_1984:
        /*000c*/ 	.word	0x00000000
        /*0010*/ 	.short	0x0008
        /*0012*/ 	.short	0x0040
        /*0014*/ 	.byte	0x00, 0xf0, 0x21, 0x00


	//----- nvinfo : EIATTR_KPARAM_INFO
	.align		4
.L_1985:
        /*0018*/ 	.byte	0x04, 0x17
        /*001a*/ 	.short	(.L_1987 - .L_1986)
.L_1986:
        /*001c*/ 	.word	0x00000000
        /*0020*/ 	.short	0x0007
        /*0022*/ 	.short	0x0038
        /*0024*/ 	.byte	0x00, 0xf0, 0x21, 0x00


	//----- nvinfo : EIATTR_KPARAM_INFO
	.align		4
.L_1987:
        /*0028*/ 	.byte	0x04, 0x17
        /*002a*/ 	.short	(.L_1989 - .L_1988)
.L_1988:
        /*002c*/ 	.word	0x00000000
        /*0030*/ 	.short	0x0006
        /*0032*/ 	.short	0x0030
        /*0034*/ 	.byte	0x00, 0xf0, 0x21, 0x00


	//----- nvinfo : EIATTR_KPARAM_INFO
	.align		4
.L_1989:
        /*0038*/ 	.byte	0x04, 0x17
        /*003a*/ 	.short	(.L_1991 - .L_1990)
.L_1990:
        /*003c*/ 	.word	0x00000000
        /*0040*/ 	.short	0x0005
        /*0042*/ 	.short	0x0028
        /*0044*/ 	.byte	0x00, 0xf0, 0x21, 0x00


	//----- nvinfo : EIATTR_KPARAM_INFO
	.align		4
.L_1991:
        /*0048*/ 	.byte	0x04, 0x17
        /*004a*/ 	.short	(.L_1993 - .L_1992)
.L_1992:
        /*004c*/ 	.word	0x00000000
        /*0050*/ 	.short	0x0004
        /*0052*/ 	.short	0x0020
        /*0054*/ 	.byte	0x00, 0xf0, 0x11, 0x00


	//----- nvinfo : EIATTR_KPARAM_INFO
	.align		4
.L_1993:
        /*0058*/ 	.byte	0x04, 0x17
        /*005a*/ 	.short	(.L_1995 - .L_1994)
.L_1994:
        /*005c*/ 	.word	0x00000000
        /*0060*/ 	.short	0x0003
        /*0062*/ 	.short	0x0018
        /*0064*/ 	.byte	0x00, 0xf0, 0x21, 0x00


	//----- nvinfo : EIATTR_KPARAM_INFO
	.align		4
.L_1995:
        /*0068*/ 	.byte	0x04, 0x17
        /*006a*/ 	.short	(.L_1997 - .L_1996)
.L_1996:
        /*006c*/ 	.word	0x00000000
        /*0070*/ 	.short	0x0002
        /*0072*/ 	.short	0x0010
        /*0074*/ 	.byte	0x00, 0xf0, 0x21, 0x00


	//----- nvinfo : EIATTR_KPARAM_INFO
	.align		4
.L_1997:
        /*0078*/ 	.byte	0x04, 0x17
        /*007a*/ 	.short	(.L_1999 - .L_1998)
.L_1998:
        /*007c*/ 	.word	0x00000000
        /*0080*/ 	.short	0x0001
        /*0082*/ 	.short	0x0008
        /*0084*/ 	.byte	0x00, 0xf0, 0x21, 0x00


	//----- nvinfo : EIATTR_KPARAM_INFO
	.align		4
.L_1999:
        /*0088*/ 	.byte	0x04, 0x17
        /*008a*/ 	.short	(.L_2001 - .L_2000)
.L_2000:
        /*008c*/ 	.word	0x00000000
        /*0090*/ 	.short	0x0000
        /*0092*/ 	.short	0x0000
        /*0094*/ 	.byte	0x00, 0xf0, 0x21, 0x00


	//----- nvinfo : EIATTR_SPARSE_MMA_MASK
	.align		4
.L_2001:
        /*0098*/ 	.byte	0x03, 0x50
        /*009a*/ 	.short	0x0000


	//----- nvinfo : EIATTR_MAXREG_COUNT
	.align		4
        /*009c*/ 	.byte	0x03, 0x1b
        /*009e*/ 	.short	0x0040


	//----- nvinfo : EIATTR_NUM_BARRIERS
	.align		4
        /*00a0*/ 	.byte	0x02, 0x4c
        /*00a2*/ 	.byte	0x01
	.zero		1


	//----- nvinfo : EIATTR_ANNOTATIONS
	.align		4
        /*00a4*/ 	.byte	0x04, 0x55
        /*00a6*/ 	.short	(.L_2003 - .L_2002)


	//   ....[0]....
.L_2002:
        /* <DEDUP_REMOVED lines=9> */


	//----- nvinfo : EIATTR_MERCURY_ISA_VERSION
	.align		4
.L_2003:
        /*0128*/ 	.byte	0x03, 0x5f
        /*012a*/ 	.short	0x0101


	//----- nvinfo : EIATTR_COOP_GROUP_MASK_REGIDS
	.align		4
        /*012c*/ 	.byte	0x04, 0x29
        /*012e*/ 	.short	(.L_2005 - .L_2004)


	//   ....[0]....
.L_2004:
        /*0130*/ 	.word	0xffffffff


	//   ....[1]....
        /*0134*/ 	.word	0xffffffff


	//   ....[2]....
        /*0138*/ 	.word	0xffffffff


	//   ....[3]....
        /*013c*/ 	.word	0xffffffff


	//   ....[4]....
        /*0140*/ 	.word	0xffffffff


	//   ....[5]....
        /*0144*/ 	.word	0xffffffff


	//   ....[6]....
        /*0148*/ 	.word	0xffffffff


	//   ....[7]....
        /*014c*/ 	.word	0xffffffff


	//   ....[8]....
        /*0150*/ 	.word	0xffffffff


	//   ....[9]....
        /*0154*/ 	.word	0xffffffff


	//----- nvinfo : EIATTR_COOP_GROUP_INSTR_OFFSETS
	.align		4
.L_2005:
        /*0158*/ 	.byte	0x04, 0x28
        /*015a*/ 	.short	(.L_2007 - .L_2006)


	//   ....[0]....
.L_2006:
        /*015c*/ 	.word	0x00001100


	//   ....[1]....
        /*0160*/ 	.word	0x00001140


	//   ....[2]....
        /*0164*/ 	.word	0x00001180


	//   ....[3]....
        /*0168*/ 	.word	0x00001190


	//   ....[4]....
        /*016c*/ 	.word	0x000019e0


	//   ....[5]....
        /*0170*/ 	.word	0x00001a20


	//   ....[6]....
        /*0174*/ 	.word	0x00001a70


	//   ....[7]....
        /*0178*/ 	.word	0x00001a80


	//   ....[8]....
        /*017c*/ 	.word	0x00001ac0


	//   ....[9]....
        /*0180*/ 	.word	0x00001ae0


	//----- nvinfo : EIATTR_EXIT_INSTR_OFFSETS
	.align		4
.L_2007:
        /*0184*/ 	.byte	0x04, 0x1c
        /*0186*/ 	.short	(.L_2009 - .L_2008)


	//   ....[0]....
.L_2008:
        /*0188*/ 	.word	0x00000070


	//   ....[1]....
        /*018c*/ 	.word	0x00002960


	//----- nvinfo : EIATTR_MAX_THREADS
	.align		4
.L_2009:
        /*0190*/ 	.byte	0x04, 0x05
        /*0192*/ 	.short	(.L_2011 - .L_2010)
.L_2010:
        /*0194*/ 	.word	0x00000140
        /*0198*/ 	.word	0x00000001
        /*019c*/ 	.word	0x00000001


	//----- nvinfo : EIATTR_CRS_STACK_SIZE
	.align		4
.L_2011:
        /*01a0*/ 	.byte	0x04, 0x1e
        /*01a2*/ 	.short	(.L_2013 - .L_2012)
.L_2012:
        /*01a4*/ 	.word	0x00000000


	//----- nvinfo : EIATTR_CBANK_PARAM_SIZE
	.align		4
.L_2013:
        /*01a8*/ 	.byte	0x03, 0x19
        /*01aa*/ 	.short	0x0048


	//----- nvinfo : EIATTR_PARAM_CBANK
	.align		4
        /*01ac*/ 	.byte	0x04, 0x0a
        /*01ae*/ 	.short	(.L_2015 - .L_2014)
	.align		4
.L_2014:
        /*01b0*/ 	.word	index@(.nv.constant0._ZN13group_norm_v214gn_cuda_kernelI6__halfLi320ELi3ELi32ELi10ELi4096ELb0ELi32ELi320ELi320ELi4ELb1ELi2ELb0ELb0ENS_16CompileConditionILi900EEEEEvPT_PKS4_S7_S7_flPfS8_Pj)
        /*01b4*/ 	.short	0x0210
        /*01b6*/ 	.short	0x0048


	//----- nvinfo : EIATTR_SW_WAR
	.align		4
.L_2015:
        /*01b8*/ 	.byte	0x04, 0x36
        /*01ba*/ 	.short	(.L_2017 - .L_2016)
.L_2016:
        /*01bc*/ 	.word	0x00000008
.L_2017:


//--------------------- .nv.info._ZN13group_norm_v214gn_cuda_kernelI6__halfLi320ELi1ELi32ELi10ELi4096ELb0ELi64ELi320ELi320ELi4ELb1ELi2ELb0ELb0ENS_16CompileConditionILi900EEEEEvPT_PKS4_S7_S7_flPfS8_Pj --------------------------
	.section	.nv.info._ZN13group_norm_v214gn_cuda_kernelI6__halfLi320ELi1ELi32ELi10ELi4096ELb0ELi64ELi320ELi320ELi4ELb1ELi2ELb0ELb0ENS_16CompileConditionILi900EEEEEvPT_PKS4_S7_S7_flPfS8_Pj,"",@"SHT_CUDA_INFO"
	.sectionflags	@""
	.align	4


	//----- nvinfo : EIATTR_CUDA_API_VERSION
	.align		4
        /*0000*/ 	.byte	0x04, 0x37
        /*0002*/ 	.short	(.L_2019 - .L_2018)
.L_2018:
        /*0004*/ 	.word	0x00000082


	//----- nvinfo : EIATTR_KPARAM_INFO
	.align		4
.L_2019:
        /*0008*/ 	.byte	0x04, 0x17
        /*000a*/ 	.short	(.L_2021 - .L_2020)
.L_2020:
        /*000c*/ 	.word	0x00000000
        /*0010*/ 	.short	0x0008
        /*0012*/ 	.short	0x0040
        /*0014*/ 	.byte	0x00, 0xf0, 0x21, 0x00


	//----- nvinfo : EIATTR_KPARAM_INFO
	.align		4
.L_2021:
        /*0018*/ 	.byte	0x04, 0x17
        /*001a*/ 	.short	(.L_2023 - .L_2022)
.L_2022:
        /*001c*/ 	.word	0x00000000
        /*0020*/ 	.short	0x0007
        /*0022*/ 	.short	0x0038
        /*0024*/ 	.byte	0x00, 0xf0, 0x21, 0x00


	//----- nvinfo : EIATTR_KPARAM_INFO
	.align		4
.L_2023:
        /*0028*/ 	.byte	0x04, 0x17
        /*002a*/ 	.short	(.L_2025 - .L_2024)
.L_2024:
        /*002c*/ 	.word	0x00000000
        /*0030*/ 	.short	0x0006
        /*0032*/ 	.short	0x0030
        /*0034*/ 	.byte	0x00, 0xf0, 0x21, 0x00


	//----- nvinfo : EIATTR_KPARAM_INFO
	.align		4
.L_2025:
        /*0038*/ 	.byte	0x04, 0x17
        /*003a*/ 	.short	(.L_2027 - .L_2026)
.L_2026:
        /*003c*/ 	.word	0x00000000
        /*0040*/ 	.short	0x0005
        /*0042*/ 	.short	0x0028
        /*0044*/ 	.byte	0x00, 0xf0, 0x21, 0x00


	//----- nvinfo : EIATTR_KPARAM_INFO
	.align		4
.L_2027:
        /*0048*/ 	.byte	0x04, 0x17
        /*004a*/ 	.short	(.L_2029 - .L_2028)
.L_2028:
        /*004c*/ 	.word	0x00000000
        /*0050*/ 	.short	0x0004
        /*0052*/ 	.short	0x0020
        /*0054*/ 	.byte	0x00, 0xf0, 0x11, 0x00


	//----- nvinfo : EIATTR_KPARAM_INFO
	.align		4
.L_2029:
        /*0058*/ 	.byte	0x04, 0x17
        /*005a*/ 	.short	(.L_2031 - .L_2030)
.L_2030:
        /*005c*/ 	.word	0x00000000
        /*0060*/ 	.short	0x0003
        /*0062*/ 	.short	0x0018
        /*0064*/ 	.byte	0x00, 0xf0, 0x21, 0x00


	//----- nvinfo : EIATTR_KPARAM_INFO
	.align		4
.L_2031:
        /*0068*/ 	.byte	0x04, 0x17
        /*006a*/ 	.short	(.L_2033 - .L_2032)
.L_2032:
        /*006c*/ 	.word	0x00000000
        /*0070*/ 	.short	0x0002
        /*0072*/ 	.short	0x0010
        /*0074*/ 	.byte	0x00, 0xf0, 0x21, 0x00


	//----- nvinfo : EIATTR_KPARAM_INFO
	.align		4
.L_2033:
        /*0078*/ 	.byte	0x04, 0x17
        /*007a*/ 	.short	(.L_2035 - .L_2034)
.L_2034:
        /*007c*/ 	.word	0x00000000
        /*0080*/ 	.short	0x0001
        /*0082*/ 	.short	0x0008
        /*0084*/ 	.byte	0x00, 0xf0, 0x21, 0x00


	//----- nvinfo : EIATTR_KPARAM_INFO
	.align		4
.L_2035:
        /*0088*/ 	.byte	0x04, 0x17
        /*008a*/ 	.short	(.L_2037 - .L_2036)
.L_2036:
        /*008c*/ 	.word	0x00000000
        /*0090*/ 	.short	0x0000
        /*0092*/ 	.short	0x0000
        /*0094*/ 	.byte	0x00, 0xf0, 0x21, 0x00


	//----- nvinfo : EIATTR_SPARSE_MMA_MASK
	.align		4
.L_2037:
        /*0098*/ 	.byte	0x03, 0x50
        /*009a*/ 	.short	0x0000


	//----- nvinfo : EIATTR_MAXREG_COUNT
	.align		4
        /*009c*/ 	.byte	0x03, 0x1b
        /*009e*/ 	.short	0x00a8


	//----- nvinfo : EIATTR_NUM_BARRIERS
	.align		4
        /*00a0*/ 	.byte	0x02, 0x4c
        /*00a2*/ 	.byte	0x01
	.zero		1


	//----- nvinfo : EIATTR_MERCURY_ISA_VERSION
	.align		4
        /*00a4*/ 	.byte	0x03, 0x5f
        /*00a6*/ 	.short	0x0101


	//----- nvinfo : EIATTR_INT_WARP_WIDE_INSTR_OFFSETS
	.align		4
        /*00a8*/ 	.byte	0x04, 0x31
        /*00aa*/ 	.short	(.L_2039 - .L_2038)


	//   ....[0]....
.L_2038:
        /*00ac*/ 	.word	0x00001b90


	//   ....[1]....
        /*00b0*/ 	.word	0x00001c50


	//----- nvinfo : EIATTR_COOP_GROUP_MASK_REGIDS
	.align		4
.L_2039:
        /*00b4*/ 	.byte	0x04, 0x29
        /*00b6*/ 	.short	(.L_2041 - .L_2040)


	//   ....[0]....
.L_2040:
        /*00b8*/ 	.word	0xffffffff


	//   ....[1]....
        /*00bc*/ 	.word	0xffffffff


	//   ....[2]....
        /*00c0*/ 	.word	0xffffffff


	//   ....[3]....
        /*00c4*/ 	.word	0xffffffff


	//   ....[4]....
        /*00c8*/ 	.word	0xffffffff


	//   ....[5]....
        /*00cc*/ 	.word	0xffffffff


	//   ....[6]....
        /*00d0*/ 	.word	0xffffffff


	//   ....[7]....
        /*00d4*/ 	.word	0xffffffff


	//   ....[8]....
        /*00d8*/ 	.word	0xffffffff


	//   ....[9]....
        /*00dc*/ 	.word	0xffffffff


	//----- nvinfo : EIATTR_COOP_GROUP_INSTR_OFFSETS
	.align		4
.L_2041:
        /*00e0*/ 	.byte	0x04, 0x28
        /*00e2*/ 	.short	(.L_2043 - .L_2042)


	//   ....[0]....
.L_2042:
        /*00e4*/ 	.word	0x00001a20


	//   ....[1]....
        /*00e8*/ 	.word	0x00001a30


	//   ....[2]....
        /*00ec*/ 	.word	0x00001a90


	//   ....[3]....
        /*00f0*/ 	.word	0x00001aa0


	//   ....[4]....
        /*00f4*/ 	.word	0x00002020


	//   ....[5]....
        /*00f8*/ 	.word	0x00002060


	//   ....[6]....
        /*00fc*/ 	.word	0x00002150


	//   ....[7]....
        /*0100*/ 	.word	0x00002180


	//   ....[8]....
        /*0104*/ 	.word	0x000021f0


	//   ....[9]....
        /*0108*/ 	.word	0x00002200


	//----- nvinfo : EIATTR_EXIT_INSTR_OFFSETS
	.align		4
.L_2043:
        /*010c*/ 	.byte	0x04, 0x1c
        /*010e*/ 	.short	(.L_2045 - .L_2044)


	//   ....[0]....
.L_2044:
        /*0110*/ 	.word	0x00000050


	//   ....[1]....
        /*0114*/ 	.word	0x00003940


	//----- nvinfo : EIATTR_MAX_THREADS
	.align		4
.L_2045:
        /*0118*/ 	.byte	0x04, 0x05
        /*011a*/ 	.short	(.L_2047 - .L_2046)
.L_2046:
        /*011c*/ 	.word	0x00000140
        /*0120*/ 	.word	0x00000001
        /*0124*/ 	.word	0x00000001


	//----- nvinfo : EIATTR_CRS_STACK_SIZE
	.align		4
.L_2047:
        /*0128*/ 	.byte	0x04, 0x1e
        /*012a*/ 	.short	(.L_2049 - .L_2048)
.L_2048:
        /*012c*/ 	.word	0x00000000


	//----- nvinfo : EIATTR_CBANK_PARAM_SIZE
	.align		4
.L_2049:
        /*0130*/ 	.byte	0x03, 0x19
        /*0132*/ 	.short	0x0048


	//----- nvinfo : EIATTR_PARAM_CBANK
	.align		4
        /*0134*/ 	.byte	0x04, 0x0a
        /*0136*/ 	.short	(.L_2051 - .L_2050)
	.align		4
.L_2050:
        /*0138*/ 	.word	index@(.nv.constant0._ZN13group_norm_v214gn_cuda_kernelI6__halfLi320ELi1ELi32ELi10ELi4096ELb0ELi64ELi320ELi320ELi4ELb1ELi2ELb0ELb0ENS_16CompileConditionILi900EEEEEvPT_PKS4_S7_S7_flPfS8_Pj)
        /*013c*/ 	.short	0x0210
        /*013e*/ 	.short	0x0048


	//----- nvinfo : EIATTR_SW_WAR
	.align		4
.L_2051:
        /*0140*/ 	.byte	0x04, 0x36
        /*0142*/ 	.short	(.L_2053 - .L_2052)
.L_2052:
        /*0144*/ 	.word	0x00000008
.L_2053:


//--------------------- .nv.info._ZN13group_norm_v214gn_cuda_kernelI6__halfLi320ELi1ELi32ELi10ELi4096ELb0ELi128ELi320ELi320ELi4ELb1ELi4ELb0ELb0ENS_16CompileConditionILi900EEEEEvPT_PKS4_S7_S7_flPfS8_Pj --------------------------
	.section	.nv.info._ZN13group_norm_v214gn_cuda_kernelI6__halfLi320ELi1ELi32ELi10ELi4096ELb0ELi128ELi320ELi320ELi4ELb1ELi4ELb0ELb0ENS_16CompileConditionILi900EEEEEvPT_PKS4_S7_S7_flPfS8_Pj,"",@"SHT_CUDA_INFO"
	.sectionflags	@""
	.align	4


	//----- nvinfo : EIATTR_CUDA_API_VERSION
	.align		4
        /*0000*/ 	.byte	0x04, 0x37
        /*0002*/ 	.short	(.L_2055 - .L_2054)
.L_2054:
        /*0004*/ 	.word	0x00000082


	//----- nvinfo : EIATTR_KPARAM_INFO
	.align		4
.L_2055:
        /*0008*/ 	.byte	0x04, 0x17
        /*000a*/ 	.short	(.L_2057 - .L_2056)
.L_2056:
        /*000c*/ 	.word	0x00000000
        /*0010*/ 	.short	0x0008
        /*0012*/ 	.short	0x0040
        /*0014*/ 	.byte	0x00, 0xf0, 0x21, 0x00


	//----- nvinfo : EIATTR_KPARAM_INFO
	.align		4
.L_2057:
        /*0018*/ 	.byte	0x04, 0x17
        /*001a*/ 	.short	(.L_2059 - .L_2058)
.L_2058:
        /*001c*/ 	.word	0x00000000
        /*0020*/ 	.short	0x0007
        /*0022*/ 	.short	0x0038
        /*0024*/ 	.byte	0x00, 0xf0, 0x21, 0x00


	//----- nvinfo : EIATTR_KPARAM_INFO
	.align		4
.L_2059:
        /*0028*/ 	.byte	0x04, 0x17
        /*002a*/ 	.short	(.L_2061 - .L_2060)
.L_2060:
        /*002c*/ 	.word	0x00000000
        /*0030*/ 	.short	0x0006
        /*0032*/ 	.short	0x0030
        /*0034*/ 	.byte	0x00, 0xf0, 0x21, 0x00


	//----- nvinfo : EIATTR_KPARAM_INFO
	.align		4
.L_2061:
        /*0038*/ 	.byte	0x04, 0x17
        /*003a*/ 	.short	(.L_2063 - .L_2062)
.L_2062:
        /*003c*/ 	.word	0x00000000
        /*0040*/ 	.short	0x0005
        /*0042*/ 	.short	0x0028
        /*0044*/ 	.byte	0x00, 0xf0, 0x21, 0x00


	//----- nvinfo : EIATTR_KPARAM_INFO
	.align		4
.L_2063:
        /*0048*/ 	.byte	0x04, 0x17
        /*004a*/ 	.short	(.L_2065 - .L_2064)
.L_2064:
        /*004c*/ 	.word	0x00000000
        /*0050*/ 	.short	0x0004
        /*0052*/ 	.short	0x0020
        /*0054*/ 	.byte	0x00, 0xf0, 0x11, 0x00


	//----- nvinfo : EIATTR_KPARAM_INFO
	.align		4
.L_2065:
        /*0058*/ 	.byte	0x04, 0x17
        /*005a*/ 	.short	(.L_2067 - .L_2066)
.L_2066:
        /*005c*/ 	.word	0x00000000
        /*0060*/ 	.short	0x0003
        /*0062*/ 	.short	0x0018
        /*0064*/ 	.byte	0x00, 0xf0, 0x21, 0x00


	//----- nvinfo : EIATTR_KPARAM_INFO
	.align		4
.L_2067:
        /*0068*/ 	.byte	0x04, 0x17
        /*006a*/ 	.short	(.L_2069 - .L_2068)
.L_2068:
        /*006c*/ 	.word	0x00000000
        /*0070*/ 	.short	0x0002
        /*0072*/ 	.short	0x0010
        /*0074*/ 	.byte	0x00, 0xf0, 0x21, 0x00


	//----- nvinfo : EIATTR_KPARAM_INFO
	.align		4
.L_2069:
        /*0078*/ 	.byte	0x04, 0x17
        /*007a*/ 	.short	(.L_2071 - .L_2070)
.L_2070:
        /*007c*/ 	.word	0x00000000
        /*0080*/ 	.short	0x0001
        /*0082*/ 	.short	0x0008
        /*0084*/ 	.byte	0x00, 0xf0, 0x21, 0x00


	//----- nvinfo : EIATTR_KPARAM_INFO
	.align		4
.L_2071:
        /*0088*/ 	.byte	0x04, 0x17
        /*008a*/ 	.short	(.L_2073 - .L_2072)
.L_2072:
        /*008c*/ 	.word	0x00000000
        /*0090*/ 	.short	0x0000
        /*0092*/ 	.short	0x0000
        /*0094*/ 	.byte	0x00, 0xf0, 0x21, 0x00


	//----- nvinfo : EIATTR_SPARSE_MMA_MASK
	.align		4
.L_2073:
        /*0098*/ 	.byte	0x03, 0x50
        /*009a*/ 	.short	0x0000


	//----- nvinfo : EIATTR_MAXREG_COUNT
	.align		4
        /*009c*/ 	.byte	0x03, 0x1b
        /*009e*/ 	.short	0x00a8


	//----- nvinfo : EIATTR_NUM_BARRIERS
	.align		4
        /*00a0*/ 	.byte	0x02, 0x4c
        /*00a2*/ 	.byte	0x01
	.zero		1


	//----- nvinfo : EIATTR_ANNOTATIONS
	.align		4
        /*00a4*/ 	.byte	0x04, 0x55
        /*00a6*/ 	.short	(.L_2075 - .L_2074)


	//   ....[0]....
.L_2074:
        /* <DEDUP_REMOVED lines=95> */


	//----- nvinfo : EIATTR_MERCURY_ISA_VERSION
	.align		4
.L_2075:
        /*0688*/ 	.byte	0x03, 0x5f
        /*068a*/ 	.short	0x0101


	//----- nvinfo : EIATTR_INT_WARP_WIDE_INSTR_OFFSETS
	.align		4
        /*068c*/ 	.byte	0x04, 0x31
        /*068e*/ 	.short	(.L_2077 - .L_2076)


	//   ....[0]....
.L_2076:
        /*0690*/ 	.word	0x00003150


	//   ....[1]....
        /*0694*/ 	.word	0x00003210


	//----- nvinfo : EIATTR_COOP_GROUP_MASK_REGIDS
	.align		4
.L_2077:
        /*0698*/ 	.byte	0x04, 0x29
        /*069a*/ 	.short	(.L_2079 - .L_2078)


	//   ....[0]....
.L_2078:
        /*069c*/ 	.word	0xffffffff


	//   ....[1]....
        /*06a0*/ 	.word	0xffffffff


	//   ....[2]....
        /*06a4*/ 	.word	0xffffffff


	//   ....[3]....
        /*06a8*/ 	.word	0xffffffff


	//   ....[4]....
        /*06ac*/ 	.word	0xffffffff


	//   ....[5]....
        /*06b0*/ 	.word	0xffffffff


	//   ....[6]....
        /*06b4*/ 	.word	0xffffffff


	//   ....[7]....
        /*06b8*/ 	.word	0xffffffff


	//   ....[8]....
        /*06bc*/ 	.word	0xffffffff


	//   ....[9]....
        /*06c0*/ 	.word	0xffffffff


	//----- nvinfo : EIATTR_COOP_GROUP_INSTR_OFFSETS
	.align		4
.L_2079:
        /*06c4*/ 	.byte	0x04, 0x28
        /*06c6*/ 	.short	(.L_2081 - .L_2080)


	//   ....[0]....
.L_2080:
        /*06c8*/ 	.word	0x00003000


	//   ....[1]....
        /*06cc*/ 	.word	0x00003020


	//   ....[2]....
        /*06d0*/ 	.word	0x000030b0


	//   ....[3]....
        /*06d4*/ 	.word	0x000030c0


	//   ....[4]....
        /*06d8*/ 	.word	0x00003510


	//   ....[5]....
        /*06dc*/ 	.word	0x00003540


	//   ....[6]....
        /*06e0*/ 	.word	0x00003580


	//   ....[7]....
        /*06e4*/ 	.word	0x00003590


	//   ....[8]....
        /*06e8*/ 	.word	0x000035c0


	//   ....[9]....
        /*06ec*/ 	.word	0x000035d0


	//----- nvinfo : EIATTR_EXIT_INSTR_OFFSETS
	.align		4
.L_2081:
        /*06f0*/ 	.byte	0x04, 0x1c
        /*06f2*/ 	.short	(.L_2083 - .L_2082)


	//   ....[0]....
.L_2082:
        /*06f4*/ 	.word	0x00000060


	//   ....[1]....
        /*06f8*/ 	.word	0x00006cb0


	//----- nvinfo : EIATTR_MAX_THREADS
	.align		4
.L_2083:
        /*06fc*/ 	.byte	0x04, 0x05
        /*06fe*/ 	.short	(.L_2085 - .L_2084)
.L_2084:
        /*0700*/ 	.word	0x00000140
        /*0704*/ 	.word	0x00000001
        /*0708*/ 	.word	0x00000001


	//----- nvinfo : EIATTR_CRS_STACK_SIZE
	.align		4
.L_2085:
        /*070c*/ 	.byte	0x04, 0x1e
        /*070e*/ 	.short	(.L_2087 - .L_2086)
.L_2086:
        /*0710*/ 	.word	0x00000000


	//----- nvinfo : EIATTR_CBANK_PARAM_SIZE
	.align		4
.L_2087:
        /*0714*/ 	.byte	0x03, 0x19
        /*0716*/ 	.short	0x0048


	//----- nvinfo : EIATTR_PARAM_CBANK
	.align		4
        /*0718*/ 	.byte	0x04, 0x0a
        /*071a*/ 	.short	(.L_2089 - .L_2088)
	.align		4
.L_2088:
        /*071c*/ 	.word	index@(.nv.constant0._ZN13group_norm_v214gn_cuda_kernelI6__halfLi320ELi1ELi32ELi10ELi4096ELb0ELi128ELi320ELi320ELi4ELb1ELi4ELb0ELb0ENS_16CompileConditionILi900EEEEEvPT_PKS4_S7_S7_flPfS8_Pj)
        /*0720*/ 	.short	0x0210
        /*0722*/ 	.short	0x0048


	//----- nvinfo : EIATTR_SW_WAR
	.align		4
.L_2089:
        /*0724*/ 	.byte	0x04, 0x36
        /*0726*/ 	.short	(.L_2091 - .L_2090)
.L_2090:
        /*0728*/ 	.word	0x00000008
.L_2091:


//--------------------- .nv.info._ZN13group_norm_v214gn_cuda_kernelI6__halfLi320ELi2ELi32ELi10ELi4096ELb0ELi64ELi320ELi320ELi4ELb1ELi4ELb0ELb0ENS_16CompileConditionILi900EEEEEvPT_PKS4_S7_S7_flPfS8_Pj --------------------------
	.section	.nv.info._ZN13group_norm_v214gn_cuda_kernelI6__halfLi320ELi2ELi32ELi10ELi4096ELb0ELi64ELi320ELi320ELi4ELb1ELi4ELb0ELb0ENS_16CompileConditionILi900EEEEEvPT_PKS4_S7_S7_flPfS8_Pj,"",@"SHT_CUDA_INFO"
	.sectionflags	@""
	.align	4


	//----- nvinfo : EIATTR_CUDA_API_VERSION
	.align		4
        /*0000*/ 	.byte	0x04, 0x37
        /*0002*/ 	.short	(.L_2093 - .L_2092)
.L_2092:
        /*0004*/ 	.word	0x00000082


	//----- nvinfo : EIATTR_KPARAM_INFO
	.align		4
.L_2093:
        /*0008*/ 	.byte	0x04, 0x17
        /*000a*/ 	.short	(.L_2095 - .L_2094)
.L_2094:
        /*000c*/ 	.word	0x00000000
        /*0010*/ 	.short	0x0008
        /*0012*/ 	.short	0x0040
        /*0014*/ 	.byte	0x00, 0xf0, 0x21, 0x00


	//----- nvinfo : EIATTR_KPARAM_INFO
	.align		4
.L_2095:
        /*0018*/ 	.byte	0x04, 0x17
        /*001a*/ 	.short	(.L_2097 - .L_2096)
.L_2096:
        /*001c*/ 	.word	0x00000000
        /*0020*/ 	.short	0x0007
        /*0022*/ 	.short	0x0038
        /*0024*/ 	.byte	0x00, 0xf0, 0x21, 0x00


	//----- nvinfo : EIATTR_KPARAM_INFO
	.align		4
.L_2097:
        /*0028*/ 	.byte	0x04, 0x17
        /*002a*/ 	.short	(.L_2099 - .L_2098)
.L_2098:
        /*002c*/ 	.word	0x00000000
        /*0030*/ 	.short	0x0006
        /*0032*/ 	.short	0x0030
        /*0034*/ 	.byte	0x00, 0xf0, 0x21, 0x00


	//----- nvinfo : EIATTR_KPARAM_INFO
	.align		4
.L_2099:
        /*0038*/ 	.byte	0x04, 0x17
        /*003a*/ 	.short	(.L_2101 - .L_2100)
.L_2100:
        /*003c*/ 	.word	0x00000000
        /*0040*/ 	.short	0x0005
        /*0042*/ 	.short	0x0028
        /*0044*/ 	.byte	0x00, 0xf0, 0x21, 0x00


	//----- nvinfo : EIATTR_KPARAM_INFO
	.align		4
.L_2101:
        /*0048*/ 	.byte	0x04, 0x17
        /*004a*/ 	.short	(.L_2103 - .L_2102)
.L_2102:
        /*004c*/ 	.word	0x00000000
        /*0050*/ 	.short	0x0004
        /*0052*/ 	.short	0x0020
        /*0054*/ 	.byte	0x00, 0xf0, 0x11, 0x00


	//----- nvinfo : EIATTR_KPARAM_INFO
	.align		4
.L_2103:
        /*0058*/ 	.byte	0x04, 0x17
        /*005a*/ 	.short	(.L_2105 - .L_2104)
.L_2104:
        /*005c*/ 	.word	0x00000000
        /*0060*/ 	.short	0x0003
        /*0062*/ 	.short	0x0018
        /*0064*/ 	.byte	0x00, 0xf0, 0x21, 0x00


	//----- nvinfo : EIATTR_KPARAM_INFO
	.align		4
.L_2105:
        /*0068*/ 	.byte	0x04, 0x17
        /*006a*/ 	.short	(.L_2107 - .L_2106)
.L_2106:
        /*006c*/ 	.word	0x00000000
        /*0070*/ 	.short	0x0002
        /*0072*/ 	.short	0x0010
        /*0074*/ 	.byte	0x00, 0xf0, 0x21, 0x00


	//----- nvinfo : EIATTR_KPARAM_INFO
	.align		4
.L_2107:
        /*0078*/ 	.byte	0x04, 0x17
        /*007a*/ 	.short	(.L_2109 - .L_2108)
.L_2108:
        /*007c*/ 	.word	0x00000000
        /*0080*/ 	.short	0x0001
        /*0082*/ 	.short	0x0008
        /*0084*/ 	.byte	0x00, 0xf0, 0x21, 0x00


	//----- nvinfo : EIATTR_KPARAM_INFO
	.align		4
.L_2109:
        /*0088*/ 	.byte	0x04, 0x17
        /*008a*/ 	.short	(.L_2111 - .L_2110)
.L_2110:
        /*008c*/ 	.word	0x00000000
        /*0090*/ 	.short	0x0000
        /*0092*/ 	.short	0x0000
        /*0094*/ 	.byte	0x00, 0xf0, 0x21, 0x00


	//----- nvinfo : EIATTR_SPARSE_MMA_MASK
	.align		4
.L_2111:
        /*0098*/ 	.byte	0x03, 0x50
        /*009a*/ 	.short	0x0000


	//----- nvinfo : EIATTR_MAXREG_COUNT
	.align		4
        /*009c*/ 	.byte	0x03, 0x1b
        /*009e*/ 	.short	0x0060


	//----- nvinfo : EIATTR_NUM_BARRIERS
	.align		4
        /*00a0*/ 	.byte	0x02, 0x4c
        /*00a2*/ 	.byte	0x01
	.zero		1


	//----- nvinfo : EIATTR_ANNOTATIONS
	.align		4
        /*00a4*/ 	.byte	0x04, 0x55
        /*00a6*/ 	.short	(.L_2113 - .L_2112)


	//   ....[0]....
.L_2112:
        /* <DEDUP_REMOVED lines=37> */


	//----- nvinfo : EIATTR_MERCURY_ISA_VERSION
	.align		4
.L_2113:
        /*02e8*/ 	.byte	0x03, 0x5f
        /*02ea*/ 	.short	0x0101


	//----- nvinfo : EIATTR_COOP_GROUP_MASK_REGIDS
	.align		4
        /*02ec*/ 	.byte	0x04, 0x29
        /*02ee*/ 	.short	(.L_2115 - .L_2114)


	//   ....[0]....
.L_2114:
        /*02f0*/ 	.word	0xffffffff


	//   ....[1]....
        /*02f4*/ 	.word	0xffffffff


	//   ....[2]....
        /*02f8*/ 	.word	0xffffffff


	//   ....[3]....
        /*02fc*/ 	.word	0xffffffff


	//   ....[4]....
        /*0300*/ 	.word	0xffffffff


	//   ....[5]....
        /*0304*/ 	.word	0xffffffff


	//   ....[6]....
        /*0308*/ 	.word	0xffffffff


	//   ....[7]....
        /*030c*/ 	.word	0xffffffff


	//   ....[8]....
        /*0310*/ 	.word	0xffffffff


	//   ....[9]....
        /*0314*/ 	.word	0xffffffff


	//----- nvinfo : EIATTR_COOP_GROUP_INSTR_OFFSETS
	.align		4
.L_2115:
        /*0318*/ 	.byte	0x04, 0x28
        /*031a*/ 	.short	(.L_2117 - .L_2116)


	//   ....[0]....
.L_2116:
        /*031c*/ 	.word	0x00001ac0


	//   ....[1]....
        /*0320*/ 	.word	0x00001b00


	//   ....[2]....
        /*0324*/ 	.word	0x00001b50


	//   ....[3]....
        /*0328*/ 	.word	0x00001b60


	//   ....[4]....
        /*032c*/ 	.word	0x00002120


	//   ....[5]....
        /*0330*/ 	.word	0x00002160


	//   ....[6]....
        /*0334*/ 	.word	0x000021b0


	//   ....[7]....
        /*0338*/ 	.word	0x000021c0


	//   ....[8]....
        /*033c*/ 	.word	0x00002200


	//   ....[9]....
        /*0340*/ 	.word	0x00002210


	//----- nvinfo : EIATTR_EXIT_INSTR_OFFSETS
	.align		4
.L_2117:
        /*0344*/ 	.byte	0x04, 0x1c
        /*0346*/ 	.short	(.L_2119 - .L_2118)


	//   ....[0]....
.L_2118:
        /*0348*/ 	.word	0x00000060


	//   ....[1]....
        /*034c*/ 	.word	0x00003dc0


	//----- nvinfo : EIATTR_MAX_THREADS
	.align		4
.L_2119:
        /*0350*/ 	.byte	0x04, 0x05
        /*0352*/ 	.short	(.L_2121 - .L_2120)
.L_2120:
        /*0354*/ 	.word	0x00000140
        /*0358*/ 	.word	0x00000001
        /*035c*/ 	.word	0x00000001


	//----- nvinfo : EIATTR_CRS_STACK_SIZE
	.align		4
.L_2121:
        /*0360*/ 	.byte	0x04, 0x1e
        /*0362*/ 	.short	(.L_2123 - .L_2122)
.L_2122:
        /*0364*/ 	.word	0x00000000


	//----- nvinfo : EIATTR_CBANK_PARAM_SIZE
	.align		4
.L_2123:
        /*0368*/ 	.byte	0x03, 0x19
        /*036a*/ 	.short	0x0048


	//----- nvinfo : EIATTR_PARAM_CBANK
	.align		4
        /*036c*/ 	.byte	0x04, 0x0a
        /*036e*/ 	.short	(.L_2125 - .L_2124)
	.align		4
.L_2124:
        /*0370*/ 	.word	index@(.nv.constant0._ZN13group_norm_v214gn_cuda_kernelI6__halfLi320ELi2ELi32ELi10ELi4096ELb0ELi64ELi320ELi320ELi4ELb1ELi4ELb0ELb0ENS_16CompileConditionILi900EEEEEvPT_PKS4_S7_S7_flPfS8_Pj)
        /*0374*/ 	.short	0x0210
        /*0376*/ 	.short	0x0048


	//----- nvinfo : EIATTR_SW_WAR
	.align		4
.L_2125:
        /*0378*/ 	.byte	0x04, 0x36
        /*037a*/ 	.short	(.L_2127 - .L_2126)
.L_2126:
        /*037c*/ 	.word	0x00000008
.L_2127:


//--------------------- .nv.info._ZN13group_norm_v214gn_cuda_kernelI6__halfLi320ELi3ELi32ELi10ELi4096ELb0ELi64ELi320ELi320ELi4ELb1ELi5ELb0ELb0ENS_16CompileConditionILi900EEEEEvPT_PKS4_S7_S7_flPfS8_Pj --------------------------
	.section	.nv.info._ZN13group_norm_v214gn_cuda_kernelI6__halfLi320ELi3ELi32ELi10ELi4096ELb0ELi64ELi320ELi320ELi4ELb1ELi5ELb0ELb0ENS_16CompileConditionILi900EEEEEvPT_PKS4_S7_S7_flPfS8_Pj,"",@"SHT_CUDA_INFO"
	.sectionflags	@""
	.align	4


	//----- nvinfo : EIATTR_CUDA_API_VERSION
	.align		4
        /*0000*/ 	.byte	0x04, 0x37
        /*0002*/ 	.short	(.L_2129 - .L_2128)
.L_2128:
        /*0004*/ 	.word	0x00000082


	//----- nvinfo : EIATTR_KPARAM_INFO
	.align		4
.L_2129:
        /*0008*/ 	.byte	0x04, 0x17
        /*000a*/ 	.short	(.L_2131 - .L_2130)
.L_2130:
        /*000c*/ 	.word	0x00000000
        /*0010*/ 	.short	0x0008
        /*0012*/ 	.short	0x0040
        /*0014*/ 	.byte	0x00, 0xf0, 0x21, 0x00


	//----- nvinfo : EIATTR_KPARAM_INFO
	.align		4
.L_2131:
        /*0018*/ 	.byte	0x04, 0x17
        /*001a*/ 	.short	(.L_2133 - .L_2132)
.L_2132:
        /*001c*/ 	.word	0x00000000
        /*0020*/ 	.short	0x0007
        /*0022*/ 	.short	0x0038
        /*0024*/ 	.byte	0x00, 0xf0, 0x21, 0x00


	//----- nvinfo : EIATTR_KPARAM_INFO
	.align		4
.L_2133:
        /*0028*/ 	.byte	0x04, 0x17
        /*002a*/ 	.short	(.L_2135 - .L_2134)
.L_2134:
        /*002c*/ 	.word	0x00000000
        /*0030*/ 	.short	0x0006
        /*0032*/ 	.short	0x0030
        /*0034*/ 	.byte	0x00, 0xf0, 0x21, 0x00


	//----- nvinfo : EIATTR_KPARAM_INFO
	.align		4
.L_2135:
        /*0038*/ 	.byte	0x04, 0x17
        /*003a*/ 	.short	(.L_2137 - .L_2136)
.L_2136:
        /*003c*/ 	.word	0x00000000
        /*0040*/ 	.short	0x0005
        /*0042*/ 	.short	0x0028
        /*0044*/ 	.byte	0x00, 0xf0, 0x21, 0x00


	//----- nvinfo : EIATTR_KPARAM_INFO
	.align		4
.L_2137:
        /*0048*/ 	.byte	0x04, 0x17
        /*004a*/ 	.short	(.L_2139 - .L_2138)
.L_2138:
        /*004c*/ 	.word	0x00000000
        /*0050*/ 	.short	0x0004
        /*0052*/ 	.short	0x0020
        /*0054*/ 	.byte	0x00, 0xf0, 0x11, 0x00


	//----- nvinfo : EIATTR_KPARAM_INFO
	.align		4
.L_2139:
        /*0058*/ 	.byte	0x04, 0x17
        /*005a*/ 	.short	(.L_2141 - .L_2140)
.L_2140:
        /*005c*/ 	.word	0x00000000
        /*0060*/ 	.short	0x0003
        /*0062*/ 	.short	0x0018
        /*0064*/ 	.byte	0x00, 0xf0, 0x21, 0x00


	//----- nvinfo : EIATTR_KPARAM_INFO
	.align		4
.L_2141:
        /*0068*/ 	.byte	0x04, 0x17
        /*006a*/ 	.short	(.L_2143 - .L_2142)
.L_2142:
        /*006c*/ 	.word	0x00000000
        /*0070*/ 	.short	0x0002
        /*0072*/ 	.short	0x0010
        /*0074*/ 	.byte	0x00, 0xf0, 0x21, 0x00


	//----- nvinfo : EIATTR_KPARAM_INFO
	.align		4
.L_2143:
        /*0078*/ 	.byte	0x04, 0x17
        /*007a*/ 	.short	(.L_2145 - .L_2144)
.L_2144:
        /*007c*/ 	.word	0x00000000
        /*0080*/ 	.short	0x0001
        /*0082*/ 	.short	0x0008
        /*0084*/ 	.byte	0x00, 0xf0, 0x21, 0x00


	//----- nvinfo : EIATTR_KPARAM_INFO
	.align		4
.L_2145:
        /*0088*/ 	.byte	0x04, 0x17
        /*008a*/ 	.short	(.L_2147 - .L_2146)
.L_2146:
        /*008c*/ 	.word	0x00000000
        /*0090*/ 	.short	0x0000
        /*0092*/ 	.short	0x0000
        /*0094*/ 	.byte	0x00, 0xf0, 0x21, 0x00


	//----- nvinfo : EIATTR_SPARSE_MMA_MASK
	.align		4
.L_2147:
        /*0098*/ 	.byte	0x03, 0x50
        /*009a*/ 	.short	0x0000


	//----- nvinfo : EIATTR_MAXREG_COUNT
	.align		4
        /*009c*/ 	.byte	0x03, 0x1b
        /*009e*/ 	.short	0x0040


	//----- nvinfo : EIATTR_NUM_BARRIERS
	.align		4
        /*00a0*/ 	.byte	0x02, 0x4c
        /*00a2*/ 	.byte	0x01
	.zero		1


	//----- nvinfo : EIATTR_ANNOTATIONS
	.align		4
        /*00a4*/ 	.byte	0x04, 0x55
        /*00a6*/ 	.short	(.L_2149 - .L_2148)


	//   ....[0]....
.L_2148:
        /* <DEDUP_REMOVED lines=112> */


	//----- nvinfo : EIATTR_MERCURY_ISA_VERSION
	.align		4
.L_2149:
        /*0790*/ 	.byte	0x03, 0x5f
        /*0792*/ 	.short	0x0101


	//----- nvinfo : EIATTR_COOP_GROUP_MASK_REGIDS
	.align		4
        /*0794*/ 	.byte	0x04, 0x29
        /*0796*/ 	.short	(.L_2151 - .L_2150)


	//   ....[0]....
.L_2150:
        /*0798*/ 	.word	0xffffffff


	//   ....[1]....
        /*079c*/ 	.word	0xffffffff


	//   ....[2]....
        /*07a0*/ 	.word	0xffffffff


	//   ....[3]....
        /*07a4*/ 	.word	0xffffffff


	//   ....[4]....
        /*07a8*/ 	.word	0xffffffff


	//   ....[5]....
        /*07ac*/ 	.word	0xffffffff


	//   ....[6]....
        /*07b0*/ 	.word	0xffffffff


	//   ....[7]....
        /*07b4*/ 	.word	0xffffffff


	//   ....[8]....
        /*07b8*/ 	.word	0xffffffff


	//   ....[9]....
        /*07bc*/ 	.word	0xffffffff


	//----- nvinfo : EIATTR_COOP_GROUP_INSTR_OFFSETS
	.align		4
.L_2151:
        /*07c0*/ 	.byte	0x04, 0x28
        /*07c2*/ 	.short	(.L_2153 - .L_2152)


	//   ....[0]....
.L_2152:
        /*07c4*/ 	.word	0x00001e60


	//   ....[1]....
        /*07c8*/ 	.word	0x00001ea0


	//   ....[2]....
        /*07cc*/ 	.word	0x00001f00


	//   ....[3]....
        /*07d0*/ 	.word	0x00001f10


	//   ....[4]....
        /*07d4*/ 	.word	0x000024e0


	//   ....[5]....
        /*07d8*/ 	.word	0x00002520


	//   ....[6]....
        /*07dc*/ 	.word	0x00002570


	//   ....[7]....
        /*07e0*/ 	.word	0x00002580


	//   ....[8]....
        /*07e4*/ 	.word	0x000025c0


	//   ....[9]....
        /*07e8*/ 	.word	0x000025d0


	//----- nvinfo : EIATTR_EXIT_INSTR_OFFSETS
	.align		4
.L_2153:
        /*07ec*/ 	.byte	0x04, 0x1c
        /*07ee*/ 	.short	(.L_2155 - .L_2154)


	//   ....[0]....
.L_2154:
        /*07f0*/ 	.word	0x00000060


	//   ....[1]....
        /*07f4*/ 	.word	0x00004980


	//----- nvinfo : EIATTR_MAX_THREADS
	.align		4
.L_2155:
        /*07f8*/ 	.byte	0x04, 0x05
        /*07fa*/ 	.short	(.L_2157 - .L_2156)
.L_2156:
        /*07fc*/ 	.word	0x00000140
        /*0800*/ 	.word	0x00000001
        /*0804*/ 	.word	0x00000001


	//----- nvinfo : EIATTR_CRS_STACK_SIZE
	.align		4
.L_2157:
        /*0808*/ 	.byte	0x04, 0x1e
        /*080a*/ 	.short	(.L_2159 - .L_2158)
.L_2158:
        /*080c*/ 	.word	0x00000000


	//----- nvinfo : EIATTR_CBANK_PARAM_SIZE
	.align		4
.L_2159:
        /*0810*/ 	.byte	0x03, 0x19
        /*0812*/ 	.short	0x0048


	//----- nvinfo : EIATTR_PARAM_CBANK
	.align		4
        /*0814*/ 	.byte	0x04, 0x0a
        /*0816*/ 	.short	(.L_2161 - .L_2160)
	.align		4
.L_2160:
        /*0818*/ 	.word	index@(.nv.constant0._ZN13group_norm_v214gn_cuda_kernelI6__halfLi320ELi3ELi32ELi10ELi4096ELb0ELi64ELi320ELi320ELi4ELb1ELi5ELb0ELb0ENS_16CompileConditionILi900EEEEEvPT_PKS4_S7_S7_flPfS8_Pj)
        /*081c*/ 	.short	0x0210
        /*081e*/ 	.short	0x0048


	//----- nvinfo : EIATTR_SW_WAR
	.align		4
.L_2161:
        /*0820*/ 	.byte	0x04, 0x36
        /*0822*/ 	.short	(.L_2163 - .L_2162)
.L_2162:
        /*0824*/ 	.word	0x00000008
.L_2163:


//--------------------- .nv.info._ZN13group_norm_v214gn_cuda_kernelI6__halfLi320ELi3ELi32ELi10ELi4096ELb0ELi64ELi320ELi320ELi4ELb1ELi6ELb0ELb0ENS_16CompileConditionILi900EEEEEvPT_PKS4_S7_S7_flPfS8_Pj --------------------------
	.section	.nv.info._ZN13group_norm_v214gn_cuda_kernelI6__halfLi320ELi3ELi32ELi10ELi4096ELb0ELi64ELi320ELi320ELi4ELb1ELi6ELb0ELb0ENS_16CompileConditionILi900EEEEEvPT_PKS4_S7_S7_flPfS8_Pj,"",@"SHT_CUDA_INFO"
	.sectionflags	@""
	.align	4


	//----- nvinfo : EIATTR_CUDA_API_VERSION
	.align		4
        /*0000*/ 	.byte	0x04, 0x37
        /*0002*/ 	.short	(.L_2165 - .L_2164)
.L_2164:
        /*0004*/ 	.word	0x00000082


	//----- nvinfo : EIATTR_KPARAM_INFO
	.align		4
.L_2165:
        /*0008*/ 	.byte	0x04, 0x17
        /*000a*/ 	.short	(.L_2167 - .L_2166)
.L_2166:
        /*000c*/ 	.word	0x00000000
        /*0010*/ 	.short	0x0008
        /*0012*/ 	.short	0x0040
        /*0014*/ 	.byte	0x00, 0xf0, 0x21, 0x00


	//----- nvinfo : EIATTR_KPARAM_INFO
	.align		4
.L_2167:
        /*0018*/ 	.byte	0x04, 0x17
        /*001a*/ 	.short	(.L_2169 - .L_2168)
.L_2168:
        /*001c*/ 	.word	0x00000000
        /*0020*/ 	.short	0x0007
        /*0022*/ 	.short	0x0038
        /*0024*/ 	.byte	0x00, 0xf0, 0x21, 0x00


	//----- nvinfo : EIATTR_KPARAM_INFO
	.align		4
.L_2169:
        /*0028*/ 	.byte	0x04, 0x17
        /*002a*/ 	.short	(.L_2171 - .L_2170)
.L_2170:
        /*002c*/ 	.word	0x00000000
        /*0030*/ 	.short	0x0006
        /*0032*/ 	.short	0x0030
        /*0034*/ 	.byte	0x00, 0xf0, 0x21, 0x00


	//----- nvinfo : EIATTR_KPARAM_INFO
	.align		4
.L_2171:
        /*0038*/ 	.byte	0x04, 0x17
        /*003a*/ 	.short	(.L_2173 - .L_2172)
.L_2172:
        /*003c*/ 	.word	0x00000000
        /*0040*/ 	.short	0x0005
        /*0042*/ 	.short	0x0028
        /*0044*/ 	.byte	0x00, 0xf0, 0x21, 0x00


	//----- nvinfo : EIATTR_KPARAM_INFO
	.align		4
.L_2173:
        /*0048*/ 	.byte	0x04, 0x17
        /*004a*/ 	.short	(.L_2175 - .L_2174)
.L_2174:
        /*004c*/ 	.word	0x00000000
        /*0050*/ 	.short	0x0004
        /*0052*/ 	.short	0x0020
        /*0054*/ 	.byte	0x00, 0xf0, 0x11, 0x00


	//----- nvinfo : EIATTR_KPARAM_INFO
	.align		4
.L_2175:
        /*0058*/ 	.byte	0x04, 0x17
        /*005a*/ 	.short	(.L_2177 - .L_2176)
.L_2176:
        /*005c*/ 	.word	0x00000000
        /*0060*/ 	.short	0x0003
        /*0062*/ 	.short	0x0018
        /*0064*/ 	.byte	0x00, 0xf0, 0x21, 0x00


	//----- nvinfo : EIATTR_KPARAM_INFO
	.align		4
.L_2177:
        /*0068*/ 	.byte	0x04, 0x17
        /*006a*/ 	.short	(.L_2179 - .L_2178)
.L_2178:
        /*006c*/ 	.word	0x00000000
        /*0070*/ 	.short	0x0002
        /*0072*/ 	.short	0x0010
        /*0074*/ 	.byte	0x00, 0xf0, 0x21, 0x00


	//----- nvinfo : EIATTR_KPARAM_INFO
	.align		4
.L_2179:
        /*0078*/ 	.byte	0x04, 0x17
        /*007a*/ 	.short	(.L_2181 - .L_2180)
.L_2180:
        /*007c*/ 	.word	0x00000000
        /*0080*/ 	.short	0x0001
        /*0082*/ 	.short	0x0008
        /*0084*/ 	.byte	0x00, 0xf0, 0x21, 0x00


	//----- nvinfo : EIATTR_KPARAM_INFO
	.align		4
.L_2181:
        /*0088*/ 	.byte	0x04, 0x17
        /*008a*/ 	.short	(.L_2183 - .L_2182)
.L_2182:
        /*008c*/ 	.word	0x00000000
        /*0090*/ 	.short	0x0000
        /*0092*/ 	.short	0x0000
        /*0094*/ 	.byte	0x00, 0xf0, 0x21, 0x00


	//----- nvinfo : EIATTR_SPARSE_MMA_MASK
	.align		4
.L_2183:
        /*0098*/ 	.byte	0x03, 0x50
        /*009a*/ 	.short	0x0000


	//----- nvinfo : EIATTR_MAXREG_COUNT
	.align		4
        /*009c*/ 	.byte	0x03, 0x1b
        /*009e*/ 	.short	0x0040


	//----- nvinfo : EIATTR_NUM_BARRIERS
	.align		4
        /*00a0*/ 	.byte	0x02, 0x4c
        /*00a2*/ 	.byte	0x01
	.zero		1


	//----- nvinfo : EIATTR_ANNOTATIONS
	.align		4
        /*00a4*/ 	.byte	0x04, 0x55
        /*00a6*/ 	.short	(.L_2185 - .L_2184)


	//   ....[0]....
.L_2184:
        /* <DEDUP_REMOVED lines=112> */


	//----- nvinfo : EIATTR_MERCURY_ISA_VERSION
	.align		4
.L_2185:
        /*0790*/ 	.byte	0x03, 0x5f
        /*0792*/ 	.short	0x0101


	//----- nvinfo : EIATTR_COOP_GROUP_MASK_REGIDS
	.align		4
        /*0794*/ 	.byte	0x04, 0x29
        /*0796*/ 	.short	(.L_2187 - .L_2186)


	//   ....[0]....
.L_2186:
        /*0798*/ 	.word	0xffffffff


	//   ....[1]....
        /*079c*/ 	.word	0xffffffff


	//   ....[2]....
        /*07a0*/ 	.word	0xffffffff


	//   ....[3]....
        /*07a4*/ 	.word	0xffffffff


	//   ....[4]....
        /*07a8*/ 	.word	0xffffffff


	//   ....[5]....
        /*07ac*/ 	.word	0xffffffff


	//   ....[6]....
        /*07b0*/ 	.word	0xffffffff


	//   ....[7]....
        /*07b4*/ 	.word	0xffffffff


	//   ....[8]....
        /*07b8*/ 	.word	0xffffffff


	//   ....[9]....
        /*07bc*/ 	.word	0xffffffff


	//----- nvinfo : EIATTR_COOP_GROUP_INSTR_OFFSETS
	.align		4
.L_2187:
        /*07c0*/ 	.byte	0x04, 0x28
        /*07c2*/ 	.short	(.L_2189 - .L_2188)


	//   ....[0]....
.L_2188:
        /*07c4*/ 	.word	0x00001e60


	//   ....[1]....
        /*07c8*/ 	.word	0x00001ea0


	//   ....[2]....
        /*07cc*/ 	.word	0x00001f00


	//   ....[3]....
        /*07d0*/ 	.word	0x00001f10


	//   ....[4]....
        /*07d4*/ 	.word	0x000024e0


	//   ....[5]....
        /*07d8*/ 	.word	0x00002520


	//   ....[6]....
        /*07dc*/ 	.word	0x00002570


	//   ....[7]....
        /*07e0*/ 	.word	0x00002580


	//   ....[8]....
        /*07e4*/ 	.word	0x000025c0


	//   ....[9]....
        /*07e8*/ 	.word	0x000025d0


	//----- nvinfo : EIATTR_EXIT_INSTR_OFFSETS
	.align		4
.L_2189:
        /*07ec*/ 	.byte	0x04, 0x1c
        /*07ee*/ 	.short	(.L_2191 - .L_2190)


	//   ....[0]....
.L_2190:
        /*07f0*/ 	.word	0x00000060


	//   ....[1]....
        /*07f4*/ 	.word	0x00004980


	//----- nvinfo : EIATTR_MAX_THREADS
	.align		4
.L_2191:
        /*07f8*/ 	.byte	0x04, 0x05
        /*07fa*/ 	.short	(.L_2193 - .L_2192)
.L_2192:
        /*07fc*/ 	.word	0x00000140
        /*0800*/ 	.word	0x00000001
        /*0804*/ 	.word	0x00000001


	//----- nvinfo : EIATTR_CRS_STACK_SIZE
	.align		4
.L_2193:
        /*0808*/ 	.byte	0x04, 0x1e
        /*080a*/ 	.short	(.L_2195 - .L_2194)
.L_2194:
        /*080c*/ 	.word	0x00000000


	//----- nvinfo : EIATTR_CBANK_PARAM_SIZE
	.align		4
.L_2195:
        /*0810*/ 	.byte	0x03, 0x19
        /*0812*/ 	.short	0x0048


	//----- nvinfo : EIATTR_PARAM_CBANK
	.align		4
        /*0814*/ 	.byte	0x04, 0x0a
        /*0816*/ 	.short	(.L_2197 - .L_2196)
	.align		4
.L_2196:
        /*0818*/ 	.word	index@(.nv.constant0._ZN13group_norm_v214gn_cuda_kernelI6__halfLi320ELi3ELi32ELi10ELi4096ELb0ELi64ELi320ELi320ELi4ELb1ELi6ELb0ELb0ENS_16CompileConditionILi900EEEEEvPT_PKS4_S7_S7_flPfS8_Pj)
        /*081c*/ 	.short	0x0210
        /*081e*/ 	.short	0x0048


	//----- nvinfo : EIATTR_SW_WAR
	.align		4
.L_2197:
        /*0820*/ 	.byte	0x04, 0x36
        /*0822*/ 	.short	(.L_2199 - .L_2198)
.L_2198:
        /*0824*/ 	.word	0x00000008
.L_2199:


//--------------------- .nv.info._ZN13group_norm_v214gn_cuda_kernelI6__halfLi320ELi3ELi16ELi20ELi4096ELb1ELi16ELi320ELi320ELi4ELb1ELi1ELb0ELb0ENS_16CompileConditionILi900EEEEEvPT_PKS4_S7_S7_flPfS8_Pj --------------------------
	.section	.nv.info._ZN13group_norm_v214gn_cuda_kernelI6__halfLi320ELi3ELi16ELi20ELi4096ELb1ELi16ELi320ELi320ELi4ELb1ELi1ELb0ELb0ENS_16CompileConditionILi900EEEEEvPT_PKS4_S7_S7_flPfS8_Pj,"",@"SHT_CUDA_INFO"
	.sectionflags	@""
	.align	4


	//----- nvinfo : EIATTR_CUDA_API_VERSION
	.align		4
        /*0000*/ 	.byte	0x04, 0x37
        /*0002*/ 	.short	(.L_2201 - .L_2200)
.L_2200:
        /*0004*/ 	.word	0x00000082


	//----- nvinfo : EIATTR_KPARAM_INFO
	.align		4
.L_2201:
        /*0008*/ 	.byte	0x04, 0x17
        /*000a*/ 	.short	(.L_2203 - .L_2202)
.L_2202:
        /*000c*/ 	.word	0x00000000
        /*0010*/ 	.short	0x0008
        /*0012*/ 	.short	0x0040
        /*0014*/ 	.byte	0x00, 0xf0, 0x21, 0x00


	//----- nvinfo : EIATTR_KPARAM_INFO
	.align		4
.L_2203:
        /*0018*/ 	.byte	0x04, 0x17
        /*001a*/ 	.short	(.L_2205 - .L_2204)
.L_2204:
        /*001c*/ 	.word	0x00000000
        /*0020*/ 	.short	0x0007
        /*0022*/ 	.short	0x0038
        /*0024*/ 	.byte	0x00, 0xf0, 0x21, 0x00


	//----- nvinfo : EIATTR_KPARAM_INFO
	.align		4
.L_2205:
        /*0028*/ 	.byte	0x04, 0x17
        /*002a*/ 	.short	(.L_2207 - .L_2206)
.L_2206:
        /*002c*/ 	.word	0x00000000
        /*0030*/ 	.short	0x0006
        /*0032*/ 	.short	0x0030
        /*0034*/ 	.byte	0x00, 0xf0, 0x21, 0x00


	//----- nvinfo : EIATTR_KPARAM_INFO
	.align		4
.L_2207:
        /*0038*/ 	.byte	0x04, 0x17
        /*003a*/ 	.short	(.L_2209 - .L_2208)
.L_2208:
        /*003c*/ 	.word	0x00000000
        /*0040*/ 	.short	0x0005
        /*0042*/ 	.short	0x0028
        /*0044*/ 	.byte	0x00, 0xf0, 0x21, 0x00


	//----- nvinfo : EIATTR_KPARAM_INFO
	.align		4
.L_2209:
        /*0048*/ 	.byte	0x04, 0x17
        /*004a*/ 	.short	(.L_2211 - .L_2210)
.L_2210:
        /*004c*/ 	.word	0x00000000
        /*0050*/ 	.short	0x0004
        /*0052*/ 	.short	0x0020
        /*0054*/ 	.byte	0x00, 0xf0, 0x11, 0x00


	//----- nvinfo : EIATTR_KPARAM_INFO
	.align		4
.L_2211:
        /*0058*/ 	.byte	0x04, 0x17
        /*005a*/ 	.short	(.L_2213 - .L_2212)
.L_2212:
        /*005c*/ 	.word	0x00000000
        /*0060*/ 	.short	0x0003
        /*0062*/ 	.short	0x0018
        /*0064*/ 	.byte	0x00, 0xf0, 0x21, 0x00


	//----- nvinfo : EIATTR_KPARAM_INFO
	.align		4
.L_2213:
        /*0068*/ 	.byte	0x04, 0x17
        /*006a*/ 	.short	(.L_2215 - .L_2214)
.L_2214:
        /*006c*/ 	.word	0x00000000
        /*0070*/ 	.short	0x0002
        /*0072*/ 	.short	0x0010
        /*0074*/ 	.byte	0x00, 0xf0, 0x21, 0x00


	//----- nvinfo : EIATTR_KPARAM_INFO
	.align		4
.L_2215:
        /*0078*/ 	.byte	0x04, 0x17
        /*007a*/ 	.short	(.L_2217 - .L_2216)
.L_2216:
        /*007c*/ 	.word	0x00000000
        /*0080*/ 	.short	0x0001
        /*0082*/ 	.short	0x0008
        /*0084*/ 	.byte	0x00, 0xf0, 0x21, 0x00


	//----- nvinfo : EIATTR_KPARAM_INFO
	.align		4
.L_2217:
        /*0088*/ 	.byte	0x04, 0x17
        /*008a*/ 	.short	(.L_2219 - .L_2218)
.L_2218:
        /*008c*/ 	.word	0x00000000
        /*0090*/ 	.short	0x0000
        /*0092*/ 	.short	0x0000
        /*0094*/ 	.byte	0x00, 0xf0, 0x21, 0x00


	//----- nvinfo : EIATTR_SPARSE_MMA_MASK
	.align		4
.L_2219:
        /*0098*/ 	.byte	0x03, 0x50
        /*009a*/ 	.short	0x0000


	//----- nvinfo : EIATTR_MAXREG_COUNT
	.align		4
        /*009c*/ 	.byte	0x03, 0x1b
        /*009e*/ 	.short	0x0040


	//----- nvinfo : EIATTR_NUM_BARRIERS
	.align		4
        /*00a0*/ 	.byte	0x02, 0x4c
        /*00a2*/ 	.byte	0x01
	.zero		1


	//----- nvinfo : EIATTR_MERCURY_ISA_VERSION
	.align		4
        /*00a4*/ 	.byte	0x03, 0x5f
        /*00a6*/ 	.short	0x0101


	//----- nvinfo : EIATTR_COOP_GROUP_MASK_REGIDS
	.align		4
        /*00a8*/ 	.byte	0x04, 0x29
        /*00aa*/ 	.short	(.L_2221 - .L_2220)


	//   ....[0]....
.L_2220:
        /*00ac*/ 	.word	0xffffffff


	//   ....[1]....
        /*00b0*/ 	.word	0xffffffff


	//   ....[2]....
        /*00b4*/ 	.word	0xffffffff


	//   ....[3]....
        /*00b8*/ 	.word	0xffffffff


	//   ....[4]....
        /*00bc*/ 	.word	0xffffffff


	//   ....[5]....
        /*00c0*/ 	.word	0xffffffff


	//   ....[6]....
        /*00c4*/ 	.word	0xffffffff


	//   ....[7]....
        /*00c8*/ 	.word	0xffffffff


	//   ....[8]....
        /*00cc*/ 	.word	0xffffffff


	//   ....[9]....
        /*00d0*/ 	.word	0xffffffff


	//   ....[10]....
        /*00d4*/ 	.word	0xffffffff


	//   ....[11]....
        /*00d8*/ 	.word	0xffffffff


	//----- nvinfo : EIATTR_COOP_GROUP_INSTR_OFFSETS
	.align		4
.L_2221:
        /*00dc*/ 	.byte	0x04, 0x28
        /*00de*/ 	.short	(.L_2223 - .L_2222)


	//   ....[0]....
.L_2222:
        /*00e0*/ 	.word	0x00000a50


	//   ....[1]....
        /*00e4*/ 	.word	0x00000a90


	//   ....[2]....
        /*00e8*/ 	.word	0x00000ad0


	//   ....[3]....
        /*00ec*/ 	.word	0x00000ae0


	//   ....[4]....
        /*00f0*/ 	.word	0x000012c0


	//   ....[5]....
        /*00f4*/ 	.word	0x00001300


	//   ....[6]....
        /*00f8*/ 	.word	0x00001340


	//   ....[7]....
        /*00fc*/ 	.word	0x00001350


	//   ....[8]....
        /*0100*/ 	.word	0x00001380


	//   ....[9]....
        /*0104*/ 	.word	0x00001390


	//   ....[10]....
        /*0108*/ 	.word	0x000013d0


	//   ....[11]....
        /*010c*/ 	.word	0x000013f0


	//----- nvinfo : EIATTR_EXIT_INSTR_OFFSETS
	.align		4
.L_2223:
        /*0110*/ 	.byte	0x04, 0x1c
        /*0112*/ 	.short	(.L_2225 - .L_2224)


	//   ....[0]....
.L_2224:
        /*0114*/ 	.word	0x00000050


	//   ....[1]....
        /*0118*/ 	.word	0x00002170


	//----- nvinfo : EIATTR_MAX_THREADS
	.align		4
.L_2225:
        /*011c*/ 	.byte	0x04, 0x05
        /*011e*/ 	.short	(.L_2227 - .L_2226)
.L_2226:
        /*0120*/ 	.word	0x00000140
        /*0124*/ 	.word	0x00000001
        /*0128*/ 	.word	0x00000001


	//----- nvinfo : EIATTR_CRS_STACK_SIZE
	.align		4
.L_2227:
        /*012c*/ 	.byte	0x04, 0x1e
        /*012e*/ 	.short	(.L_2229 - .L_2228)
.L_2228:
        /*0130*/ 	.word	0x00000000


	//----- nvinfo : EIATTR_CBANK_PARAM_SIZE
	.align		4
.L_2229:
        /*0134*/ 	.byte	0x03, 0x19
        /*0136*/ 	.short	0x0048


	//----- nvinfo : EIATTR_PARAM_CBANK
	.align		4
        /*0138*/ 	.byte	0x04, 0x0a
        /*013a*/ 	.short	(.L_2231 - .L_2230)
	.align		4
.L_2230:
        /*013c*/ 	.word	index@(.nv.constant0._ZN13group_norm_v214gn_cuda_kernelI6__halfLi320ELi3ELi16ELi20ELi4096ELb1ELi16ELi320ELi320ELi4ELb1ELi1ELb0ELb0ENS_16CompileConditionILi900EEEEEvPT_PKS4_S7_S7_flPfS8_Pj)
        /*0140*/ 	.short	0x0210
        /*0142*/ 	.short	0x0048


	//----- nvinfo : EIATTR_SW_WAR
	.align		4
.L_2231:
        /*0144*/ 	.byte	0x04, 0x36
        /*0146*/ 	.short	(.L_2233 - .L_2232)
.L_2232:
        /*0148*/ 	.word	0x00000008
.L_2233:


//--------------------- .nv.info._ZN13group_norm_v214gn_cuda_kernelI6__halfLi320ELi1ELi16ELi20ELi4096ELb1ELi32ELi320ELi320ELi4ELb1ELi1ELb0ELb0ENS_16CompileConditionILi900EEEEEvPT_PKS4_S7_S7_flPfS8_Pj --------------------------
	.section	.nv.info._ZN13group_norm_v214gn_cuda_kernelI6__halfLi320ELi1ELi16ELi20ELi4096ELb1ELi32ELi320ELi320ELi4ELb1ELi1ELb0ELb0ENS_16CompileConditionILi900EEEEEvPT_PKS4_S7_S7_flPfS8_Pj,"",@"SHT_CUDA_INFO"
	.sectionflags	@""
	.align	4


	//----- nvinfo : EIATTR_CUDA_API_VERSION
	.align		4
        /*0000*/ 	.byte	0x04, 0x37
        /*0002*/ 	.short	(.L_2235 - .L_2234)
.L_2234:
        /*0004*/ 	.word	0x00000082


	//----- nvinfo : EIATTR_KPARAM_INFO
	.align		4
.L_2235:
        /*0008*/ 	.byte	0x04, 0x17
        /*000a*/ 	.short	(.L_2237 - .L_2236)
.L_2236:
        /*000c*/ 	.word	0x00000000
        /*0010*/ 	.short	0x0008
        /*0012*/ 	.short	0x0040
        /*0014*/ 	.byte	0x00, 0xf0, 0x21, 0x00


	//----- nvinfo : EIATTR_KPARAM_INFO
	.align		4
.L_2237:
        /*0018*/ 	.byte	0x04, 0x17
        /*001a*/ 	.short	(.L_2239 - .L_2238)
.L_2238:
        /*001c*/ 	.word	0x00000000
        /*0020*/ 	.short	0x0007
        /*0022*/ 	.short	0x0038
        /*0024*/ 	.byte	0x00, 0xf0, 0x21, 0x00


	//----- nvinfo : EIATTR_KPARAM_INFO
	.align		4
.L_2239:
        /*0028*/ 	.byte	0x04, 0x17
        /*002a*/ 	.short	(.L_2241 - .L_2240)
.L_2240:
        /*002c*/ 	.word	0x00000000
        /*0030*/ 	.short	0x0006
        /*0032*/ 	.short	0x0030
        /*0034*/ 	.byte	0x00, 0xf0, 0x21, 0x00


	//----- nvinfo : EIATTR_KPARAM_INFO
	.align		4
.L_2241:
        /*0038*/ 	.byte	0x04, 0x17
        /*003a*/ 	.short	(.L_2243 - .L_2242)
.L_2242:
        /*003c*/ 	.word	0x00000000
        /*0040*/ 	.short	0x0005
        /*0042*/ 	.short	0x0028
        /*0044*/ 	.byte	0x00, 0xf0, 0x21, 0x00


	//----- nvinfo : EIATTR_KPARAM_INFO
	.align		4
.L_2243:
        /*0048*/ 	.byte	0x04, 0x17
        /*004a*/ 	.short	(.L_2245 - .L_2244)
.L_2244:
        /*004c*/ 	.word	0x00000000
        /*0050*/ 	.short	0x0004
        /*0052*/ 	.short	0x0020
        /*0054*/ 	.byte	0x00, 0xf0, 0x11, 0x00


	//----- nvinfo : EIATTR_KPARAM_INFO
	.align		4
.L_2245:
        /*0058*/ 	.byte	0x04, 0x17
        /*005a*/ 	.short	(.L_2247 - .L_2246)
.L_2246:
        /*005c*/ 	.word	0x00000000
        /*0060*/ 	.short	0x0003
        /*0062*/ 	.short	0x0018
        /*0064*/ 	.byte	0x00, 0xf0, 0x21, 0x00


	//----- nvinfo : EIATTR_KPARAM_INFO
	.align		4
.L_2247:
        /*0068*/ 	.byte	0x04, 0x17
        /*006a*/ 	.short	(.L_2249 - .L_2248)
.L_2248:
        /*006c*/ 	.word	0x00000000
        /*0070*/ 	.short	0x0002
        /*0072*/ 	.short	0x0010
        /*0074*/ 	.byte	0x00, 0xf0, 0x21, 0x00


	//----- nvinfo : EIATTR_KPARAM_INFO
	.align		4
.L_2249:
        /*0078*/ 	.byte	0x04, 0x17
        /*007a*/ 	.short	(.L_2251 - .L_2250)
.L_2250:
        /*007c*/ 	.word	0x00000000
        /*0080*/ 	.short	0x0001
        /*0082*/ 	.short	0x0008
        /*0084*/ 	.byte	0x00, 0xf0, 0x21, 0x00


	//----- nvinfo : EIATTR_KPARAM_INFO
	.align		4
.L_2251:
        /*0088*/ 	.byte	0x04, 0x17
        /*008a*/ 	.short	(.L_2253 - .L_2252)
.L_2252:
        /*008c*/ 	.word	0x00000000
        /*0090*/ 	.short	0x0000
        /*0092*/ 	.short	0x0000
        /*0094*/ 	.byte	0x00, 0xf0, 0x21, 0x00


	//----- nvinfo : EIATTR_SPARSE_MMA_MASK
	.align		4
.L_2253:
        /*0098*/ 	.byte	0x03, 0x50
        /*009a*/ 	.short	0x0000


	//----- nvinfo : EIATTR_MAXREG_COUNT
	.align		4
        /*009c*/ 	.byte	0x03, 0x1b
        /*009e*/ 	.short	0x00a8


	//----- nvinfo : EIATTR_NUM_BARRIERS
	.align		4
        /*00a0*/ 	.byte	0x02, 0x4c
        /*00a2*/ 	.byte	0x01
	.zero		1


	//----- nvinfo : EIATTR_MERCURY_ISA_VERSION
	.align		4
        /*00a4*/ 	.byte	0x03, 0x5f
        /*00a6*/ 	.short	0x0101


	//----- nvinfo : EIATTR_INT_WARP_WIDE_INSTR_OFFSETS
	.align		4
        /*00a8*/ 	.byte	0x04, 0x31
        /*00aa*/ 	.short	(.L_2255 - .L_2254)


	//   ....[0]....
.L_2254:
        /*00ac*/ 	.word	0x000010e0


	//   ....[1]....
        /*00b0*/ 	.word	0x000011d0


	//----- nvinfo : EIATTR_COOP_GROUP_MASK_REGIDS
	.align		4
.L_2255:
        /*00b4*/ 	.byte	0x04, 0x29
        /*00b6*/ 	.short	(.L_2257 - .L_2256)


	//   ....[0]....
.L_2256:
        /*00b8*/ 	.word	0xffffffff


	//   ....[1]....
        /*00bc*/ 	.word	0xffffffff


	//   ....[2]....
        /*00c0*/ 	.word	0xffffffff


	//   ....[3]....
        /*00c4*/ 	.word	0xffffffff


	//   ....[4]....
        /*00c8*/ 	.word	0xffffffff


	//   ....[5]....
        /*00cc*/ 	.word	0xffffffff


	//   ....[6]....
        /*00d0*/ 	.word	0xffffffff


	//   ....[7]....
        /*00d4*/ 	.word	0xffffffff


	//   ....[8]....
        /*00d8*/ 	.word	0xffffffff


	//   ....[9]....
        /*00dc*/ 	.word	0xffffffff


	//   ....[10]....
        /*00e0*/ 	.word	0xffffffff


	//   ....[11]....
        /*00e4*/ 	.word	0xffffffff


	//----- nvinfo : EIATTR_COOP_GROUP_INSTR_OFFSETS
	.align		4
.L_2257:
        /*00e8*/ 	.byte	0x04, 0x28
        /*00ea*/ 	.short	(.L_2259 - .L_2258)


	//   ....[0]....
.L_2258:
        /*00ec*/ 	.word	0x00000fd0


	//   ....[1]....
        /*00f0*/ 	.word	0x00000fe0


	//   ....[2]....
        /*00f4*/ 	.word	0x00001040


	//   ....[3]....
        /*00f8*/ 	.word	0x00001060


	//   ....[4]....
        /*00fc*/ 	.word	0x00001590


	//   ....[5]....
        /*0100*/ 	.word	0x000015c0


	//   ....[6]....
        /*0104*/ 	.word	0x000015f0


	//   ....[7]....
        /*0108*/ 	.word	0x00001600


	//   ....[8]....
        /*010c*/ 	.word	0x00001630


	//   ....[9]....
        /*0110*/ 	.word	0x00001640


	//   ....[10]....
        /*0114*/ 	.word	0x00001680


	//   ....[11]....
        /*0118*/ 	.word	0x000016a0


	//----- nvinfo : EIATTR_EXIT_INSTR_OFFSETS
	.align		4
.L_2259:
        /*011c*/ 	.byte	0x04, 0x1c
        /*011e*/ 	.short	(.L_2261 - .L_2260)


	//   ....[0]....
.L_2260:
        /*0120*/ 	.word	0x00000050


	//   ....[1]....
        /*0124*/ 	.word	0x00002e00


	//----- nvinfo : EIATTR_MAX_THREADS
	.align		4
.L_2261:
        /*0128*/ 	.byte	0x04, 0x05
        /*012a*/ 	.short	(.L_2263 - .L_2262)
.L_2262:
        /*012c*/ 	.word	0x00000140
        /*0130*/ 	.word	0x00000001
        /*0134*/ 	.word	0x00000001


	//----- nvinfo : EIATTR_CRS_STACK_SIZE
	.align		4
.L_2263:
        /*0138*/ 	.byte	0x04, 0x1e
        /*013a*/ 	.short	(.L_2265 - .L_2264)
.L_2264:
        /*013c*/ 	.word	0x00000000


	//----- nvinfo : EIATTR_CBANK_PARAM_SIZE
	.align		4
.L_2265:
        /*0140*/ 	.byte	0x03, 0x19
        /*0142*/ 	.short	0x0048


	//----- nvinfo : EIATTR_PARAM_CBANK
	.align		4
        /*0144*/ 	.byte	0x04, 0x0a
        /*0146*/ 	.short	(.L_2267 - .L_2266)
	.align		4
.L_2266:
        /*0148*/ 	.word	index@(.nv.constant0._ZN13group_norm_v214gn_cuda_kernelI6__halfLi320ELi1ELi16ELi20ELi4096ELb1ELi32ELi320ELi320ELi4ELb1ELi1ELb0ELb0ENS_16CompileConditionILi900EEEEEvPT_PKS4_S7_S7_flPfS8_Pj)
        /*014c*/ 	.short	0x0210
        /*014e*/ 	.short	0x0048


	//----- nvinfo : EIATTR_SW_WAR
	.align		4
.L_2267:
        /*0150*/ 	.byte	0x04, 0x36
        /*0152*/ 	.short	(.L_2269 - .L_2268)
.L_2268:
        /*0154*/ 	.word	0x00000008
.L_2269:


//--------------------- .nv.info._ZN13group_norm_v214gn_cuda_kernelI6__halfLi320ELi3ELi16ELi20ELi4096ELb1ELi32ELi320ELi320ELi4ELb1ELi2ELb0ELb0ENS_16CompileConditionILi900EEEEEvPT_PKS4_S7_S7_flPfS8_Pj --------------------------
	.section	.nv.info._ZN13group_norm_v214gn_cuda_kernelI6__halfLi320ELi3ELi16ELi20ELi4096ELb1ELi32ELi320ELi320ELi4ELb1ELi2ELb0ELb0ENS_16CompileConditionILi900EEEEEvPT_PKS4_S7_S7_flPfS8_Pj,"",@"SHT_CUDA_INFO"
	.sectionflags	@""
	.align	4


	//----- nvinfo : EIATTR_CUDA_API_VERSION
	.align		4
        /*0000*/ 	.byte	0x04, 0x37
        /*0002*/ 	.short	(.L_2271 - .L_2270)
.L_2270:
        /*0004*/ 	.word	0x00000082


	//----- nvinfo : EIATTR_KPARAM_INFO
	.align		4
.L_2271:
        /*0008*/ 	.byte	0x04, 0x17
        /*000a*/ 	.short	(.L_2273 - .L_2272)
.L_2272:
        /*000c*/ 	.word	0x00000000
        /*0010*/ 	.short	0x0008
        /*0012*/ 	.short	0x0040
        /*0014*/ 	.byte	0x00, 0xf0, 0x21, 0x00


	//----- nvinfo : EIATTR_KPARAM_INFO
	.align		4
.L_2273:
        /*0018*/ 	.byte	0x04, 0x17
        /*001a*/ 	.short	(.L_2275 - .L_2274)
.L_2274:
        /*001c*/ 	.word	0x00000000
        /*0020*/ 	.short	0x0007
        /*0022*/ 	.short	0x0038
        /*0024*/ 	.byte	0x00, 0xf0, 0x21, 0x00


	//----- nvinfo : EIATTR_KPARAM_INFO
	.align		4
.L_2275:
        /*0028*/ 	.byte	0x04, 0x17
        /*002a*/ 	.short	(.L_2277 - .L_2276)
.L_2276:
        /*002c*/ 	.word	0x00000000
        /*0030*/ 	.short	0x0006
        /*0032*/ 	.short	0x0030
        /*0034*/ 	.byte	0x00, 0xf0, 0x21, 0x00


	//----- nvinfo : EIATTR_KPARAM_INFO
	.align		4
.L_2277:
        /*0038*/ 	.byte	0x04, 0x17
        /*003a*/ 	.short	(.L_2279 - .L_2278)
.L_2278:
        /*003c*/ 	.word	0x00000000
        /*0040*/ 	.short	0x0005
        /*0042*/ 	.short	0x0028
        /*0044*/ 	.byte	0x00, 0xf0, 0x21, 0x00


	//----- nvinfo : EIATTR_KPARAM_INFO
	.align		4
.L_2279:
        /*0048*/ 	.byte	0x04, 0x17
        /*004a*/ 	.short	(.L_2281 - .L_2280)
.L_2280:
        /*004c*/ 	.word	0x00000000
        /*0050*/ 	.short	0x0004
        /*0052*/ 	.short	0x0020
        /*0054*/ 	.byte	0x00, 0xf0, 0x11, 0x00


	//----- nvinfo : EIATTR_KPARAM_INFO
	.align		4
.L_2281:
        /*0058*/ 	.byte	0x04, 0x17
        /*005a*/ 	.short	(.L_2283 - .L_2282)
.L_2282:
        /*005c*/ 	.word	0x00000000
        /*0060*/ 	.short	0x0003
        /*0062*/ 	.short	0x0018
        /*0064*/ 	.byte	0x00, 0xf0, 0x21, 0x00


	//----- nvinfo : EIATTR_KPARAM_INFO
	.align		4
.L_2283:
        /*0068*/ 	.byte	0x04, 0x17
        /*006a*/ 	.short	(.L_2285 - .L_2284)
.L_2284:
        /*006c*/ 	.word	0x00000000
        /*0070*/ 	.short	0x0002
        /*0072*/ 	.short	0x0010
        /*0074*/ 	.byte	0x00, 0xf0, 0x21, 0x00


	//----- nvinfo : EIATTR_KPARAM_INFO
	.align		4
.L_2285:
        /*0078*/ 	.byte	0x04, 0x17
        /*007a*/ 	.short	(.L_2287 - .L_2286)
.L_2286:
        /*007c*/ 	.word	0x00000000
        /*0080*/ 	.short	0x0001
        /*0082*/ 	.short	0x0008
        /*0084*/ 	.byte	0x00, 0xf0, 0x21, 0x00


	//----- nvinfo : EIATTR_KPARAM_INFO
	.align		4
.L_2287:
        /*0088*/ 	.byte	0x04, 0x17
        /*008a*/ 	.short	(.L_2289 - .L_2288)
.L_2288:
        /*008c*/ 	.word	0x00000000
        /*0090*/ 	.short	0x0000
        /*0092*/ 	.short	0x0000
        /*0094*/ 	.byte	0x00, 0xf0, 0x21, 0x00


	//----- nvinfo : EIATTR_SPARSE_MMA_MASK
	.align		4
.L_2289:
        /*0098*/ 	.byte	0x03, 0x50
        /*009a*/ 	.short	0x0000


	//----- nvinfo : EIATTR_MAXREG_COUNT
	.align		4
        /*009c*/ 	.byte	0x03, 0x1b
        /*009e*/ 	.short	0x0040


	//----- nvinfo : EIATTR_NUM_BARRIERS
	.align		4
        /*00a0*/ 	.byte	0x02, 0x4c
        /*00a2*/ 	.byte	0x01
	.zero		1


	//----- nvinfo : EIATTR_ANNOTATIONS
	.align		4
        /*00a4*/ 	.byte	0x04, 0x55
        /*00a6*/ 	.short	(.L_2291 - .L_2290)


	//   ....[0]....
.L_2290:
        /*00a8*/ 	.word	0x00000001
        /*00ac*/ 	.byte	0xa0, 0x01, 0x00, 0x00, 0x01, 0x00, 0x00, 0x00, 0xc0, 0x01, 0x00, 0x00, 0x01, 0x00, 0x00, 0x00
        /*00bc*/ 	.byte	0x60, 0x05, 0x00, 0x00, 0x01, 0x00, 0x00, 0x00, 0xd0, 0x05, 0x00, 0x00, 0x01, 0x00, 0x00, 0x00
        /*00cc*/ 	.byte	0x00, 0x06, 0x00, 0x00, 0x01, 0x00, 0x00, 0x00, 0xe0, 0x12, 0x00, 0x00, 0x01, 0x00, 0x00, 0x00
        /*00dc*/ 	.byte	0x50, 0x15, 0x00, 0x00, 0x01, 0x00, 0x00, 0x00, 0xe0, 0x18, 0x00, 0x00, 0x01, 0x00, 0x00, 0x00
        /*00ec*/ 	.byte	0x20, 0x19, 0x00, 0x00, 0x01, 0x00, 0x00, 0x00, 0x40, 0x19, 0x00, 0x00


	//----- nvinfo : EIATTR_MERCURY_ISA_VERSION
	.align		4
.L_2291:
        /*00f8*/ 	.byte	0x03, 0x5f
        /*00fa*/ 	.short	0x0101


	//----- nvinfo : EIATTR_COOP_GROUP_MASK_REGIDS
	.align		4
        /*00fc*/ 	.byte	0x04, 0x29
        /*00fe*/ 	.short	(.L_2293 - .L_2292)


	//   ....[0]....
.L_2292:
        /*0100*/ 	.word	0xffffffff


	//   ....[1]....
        /*0104*/ 	.word	0xffffffff


	//   ....[2]....
        /*0108*/ 	.word	0xffffffff


	//   ....[3]....
        /*010c*/ 	.word	0xffffffff


	//   ....[4]....
        /*0110*/ 	.word	0xffffffff


	//   ....[5]....
        /*0114*/ 	.word	0xffffffff


	//   ....[6]....
        /*0118*/ 	.word	0xffffffff


	//   ....[7]....
        /*011c*/ 	.word	0xffffffff


	//   ....[8]....
        /*0120*/ 	.word	0xffffffff


	//   ....[9]....
        /*0124*/ 	.word	0xffffffff


	//   ....[10]....
        /*0128*/ 	.word	0xffffffff


	//   ....[11]....
        /*012c*/ 	.word	0xffffffff


	//----- nvinfo : EIATTR_COOP_GROUP_INSTR_OFFSETS
	.align		4
.L_2293:
        /*0130*/ 	.byte	0x04, 0x28
        /*0132*/ 	.short	(.L_2295 - .L_2294)


	//   ....[0]....
.L_2294:
        /*0134*/ 	.word	0x00000fa0


	//   ....[1]....
        /*0138*/ 	.word	0x00000fe0


	//   ....[2]....
        /*013c*/ 	.word	0x00001020


	//   ....[3]....
        /*0140*/ 	.word	0x00001030


	//   ....[4]....
        /*0144*/ 	.word	0x00001600


	//   ....[5]....
        /*0148*/ 	.word	0x00001640


	//   ....[6]....
        /*014c*/ 	.word	0x00001690


	//   ....[7]....
        /*0150*/ 	.word	0x000016a0


	//   ....[8]....
        /*0154*/ 	.word	0x000016e0


	//   ....[9]....
        /*0158*/ 	.word	0x000016f0


	//   ....[10]....
        /*015c*/ 	.word	0x00001720


	//   ....[11]....
        /*0160*/ 	.word	0x00001730


	//----- nvinfo : EIATTR_EXIT_INSTR_OFFSETS
	.align		4
.L_2295:
        /*0164*/ 	.byte	0x04, 0x1c
        /*0166*/ 	.short	(.L_2297 - .L_2296)


	//   ....[0]....
.L_2296:
        /*0168*/ 	.word	0x00000070


	//   ....[1]....
        /*016c*/ 	.word	0x00002f70


	//----- nvinfo : EIATTR_MAX_THREADS
	.align		4
.L_2297:
        /*0170*/ 	.byte	0x04, 0x05
        /*0172*/ 	.short	(.L_2299 - .L_2298)
.L_2298:
        /*0174*/ 	.word	0x00000140
        /*0178*/ 	.word	0x00000001
        /*017c*/ 	.word	0x00000001


	//----- nvinfo : EIATTR_CRS_STACK_SIZE
	.align		4
.L_2299:
        /*0180*/ 	.byte	0x04, 0x1e
        /*0182*/ 	.short	(.L_2301 - .L_2300)
.L_2300:
        /*0184*/ 	.word	0x00000000


	//----- nvinfo : EIATTR_CBANK_PARAM_SIZE
	.align		4
.L_2301:
        /*0188*/ 	.byte	0x03, 0x19
        /*018a*/ 	.short	0x0048


	//----- nvinfo : EIATTR_PARAM_CBANK
	.align		4
        /*018c*/ 	.byte	0x04, 0x0a
        /*018e*/ 	.short	(.L_2303 - .L_2302)
	.align		4
.L_2302:
        /*0190*/ 	.word	index@(.nv.constant0._ZN13group_norm_v214gn_cuda_kernelI6__halfLi320ELi3ELi16ELi20ELi4096ELb1ELi32ELi320ELi320ELi4ELb1ELi2ELb0ELb0ENS_16CompileConditionILi900EEEEEvPT_PKS4_S7_S7_flPfS8_Pj)
        /*0194*/ 	.short	0x0210
        /*0196*/ 	.short	0x0048


	//----- nvinfo : EIATTR_SW_WAR
	.align		4
.L_2303:
        /*0198*/ 	.byte	0x04, 0x36
        /*019a*/ 	.short	(.L_2305 - .L_2304)
.L_2304:
        /*019c*/ 	.word	0x00000008
.L_2305:


//--------------------- .nv.info._ZN13group_norm_v214gn_cuda_kernelI6__halfLi320ELi1ELi16ELi20ELi4096ELb1ELi64ELi320ELi320ELi4ELb1ELi2ELb0ELb0ENS_16CompileConditionILi900EEEEEvPT_PKS4_S7_S7_flPfS8_Pj --------------------------
	.section	.nv.info._ZN13group_norm_v214gn_cuda_kernelI6__halfLi320ELi1ELi16ELi20ELi4096ELb1ELi64ELi320ELi320ELi4ELb1ELi2ELb0ELb0ENS_16CompileConditionILi900EEEEEvPT_PKS4_S7_S7_flPfS8_Pj,"",@"SHT_CUDA_INFO"
	.sectionflags	@""
	.align	4


	//----- nvinfo : EIATTR_CUDA_API_VERSION
	.align		4
        /*0000*/ 	.byte	0x04, 0x37
        /*0002*/ 	.short	(.L_2307 - .L_2306)
.L_2306:
        /*0004*/ 	.word	0x00000082


	//----- nvinfo : EIATTR_KPARAM_INFO
	.align		4
.L_2307:
        /*0008*/ 	.byte	0x04, 0x17
        /*000a*/ 	.short	(.L_2309 - .L_2308)
.L_2308:
        /*000c*/ 	.word	0x00000000
        /*0010*/ 	.short	0x0008
        /*0012*/ 	.short	0x0040
        /*0014*/ 	.byte	0x00, 0xf0, 0x21, 0x00


	//----- nvinfo : EIATTR_KPARAM_INFO
	.align		4
.L_2309:
        /*0018*/ 	.byte	0x04, 0x17
        /*001a*/ 	.short	(.L_2311 - .L_2310)
.L_2310:
        /*001c*/ 	.word	0x00000000
        /*0020*/ 	.short	0x0007
        /*0022*/ 	.short	0x0038
        /*0024*/ 	.byte	0x00, 0xf0, 0x21, 0x00


	//----- nvinfo : EIATTR_KPARAM_INFO
	.align		4
.L_2311:
        /*0028*/ 	.byte	0x04, 0x17
        /*002a*/ 	.short	(.L_2313 - .L_2312)
.L_2312:
        /*002c*/ 	.word	0x00000000
        /*0030*/ 	.short	0x0006
        /*0032*/ 	.short	0x0030
        /*0034*/ 	.byte	0x00, 0xf0, 0x21, 0x00


	//----- nvinfo : EIATTR_KPARAM_INFO
	.align		4
.L_2313:
        /*0038*/ 	.byte	0x04, 0x17
        /*003a*/ 	.short	(.L_2315 - .L_2314)
.L_2314:
        /*003c*/ 	.word	0x00000000
        /*0040*/ 	.short	0x0005
        /*0042*/ 	.short	0x0028
        /*0044*/ 	.byte	0x00, 0xf0, 0x21, 0x00


	//----- nvinfo : EIATTR_KPARAM_INFO
	.align		4
.L_2315:
        /*0048*/ 	.byte	0x04, 0x17
        /*004a*/ 	.short	(.L_2317 - .L_2316)
.L_2316:
        /*004c*/ 	.word	0x00000000
        /*0050*/ 	.short	0x0004
        /*0052*/ 	.short	0x0020
        /*0054*/ 	.byte	0x00, 0xf0, 0x11, 0x00


	//----- nvinfo : EIATTR_KPARAM_INFO
	.align		4
.L_2317:
        /*0058*/ 	.byte	0x04, 0x17
        /*005a*/ 	.short	(.L_2319 - .L_2318)
.L_2318:
        /*005c*/ 	.word	0x00000000
        /*0060*/ 	.short	0x0003
        /*0062*/ 	.short	0x0018
        /*0064*/ 	.byte	0x00, 0xf0, 0x21, 0x00


	//----- nvinfo : EIATTR_KPARAM_INFO
	.align		4
.L_2319:
        /*0068*/ 	.byte	0x04, 0x17
        /*006a*/ 	.short	(.L_2321 - .L_2320)
.L_2320:
        /*006c*/ 	.word	0x00000000
        /*0070*/ 	.short	0x0002
        /*0072*/ 	.short	0x0010
        /*0074*/ 	.byte	0x00, 0xf0, 0x21, 0x00


	//----- nvinfo : EIATTR_KPARAM_INFO
	.align		4
.L_2321:
        /*0078*/ 	.byte	0x04, 0x17
        /*007a*/ 	.short	(.L_2323 - .L_2322)
.L_2322:
        /*007c*/ 	.word	0x00000000
        /*0080*/ 	.short	0x0001
        /*0082*/ 	.short	0x0008
        /*0084*/ 	.byte	0x00, 0xf0, 0x21, 0x00


	//----- nvinfo : EIATTR_KPARAM_INFO
	.align		4
.L_2323:
        /*0088*/ 	.byte	0x04, 0x17
        /*008a*/ 	.short	(.L_2325 - .L_2324)
.L_2324:
        /*008c*/ 	.word	0x00000000
        /*0090*/ 	.short	0x0000
        /*0092*/ 	.short	0x0000
        /*0094*/ 	.byte	0x00, 0xf0, 0x21, 0x00


	//----- nvinfo : EIATTR_SPARSE_MMA_MASK
	.align		4
.L_2325:
        /*0098*/ 	.byte	0x03, 0x50
        /*009a*/ 	.short	0x0000


	//----- nvinfo : EIATTR_MAXREG_COUNT
	.align		4
        /*009c*/ 	.byte	0x03, 0x1b
        /*009e*/ 	.short	0x00a8


	//----- nvinfo : EIATTR_NUM_BARRIERS
	.align		4
        /*00a0*/ 	.byte	0x02, 0x4c
        /*00a2*/ 	.byte	0x01
	.zero		1


	//----- nvinfo : EIATTR_MERCURY_ISA_VERSION
	.align		4
        /*00a4*/ 	.byte	0x03, 0x5f
        /*00a6*/ 	.short	0x0101


	//----- nvinfo : EIATTR_INT_WARP_WIDE_INSTR_OFFSETS
	.align		4
        /*00a8*/ 	.byte	0x04, 0x31
        /*00aa*/ 	.short	(.L_2327 - .L_2326)


	//   ....[0]....
.L_2326:
        /*00ac*/ 	.word	0x00001a90


	//   ....[1]....
        /*00b0*/ 	.word	0x00001b50


	//----- nvinfo : EIATTR_COOP_GROUP_MASK_REGIDS
	.align		4
.L_2327:
        /*00b4*/ 	.byte	0x04, 0x29
        /*00b6*/ 	.short	(.L_2329 - .L_2328)


	//   ....[0]....
.L_2328:
        /*00b8*/ 	.word	0xffffffff


	//   ....[1]....
        /*00bc*/ 	.word	0xffffffff


	//   ....[2]....
        /*00c0*/ 	.word	0xffffffff


	//   ....[3]....
        /*00c4*/ 	.word	0xffffffff


	//   ....[4]....
        /*00c8*/ 	.word	0xffffffff


	//   ....[5]....
        /*00cc*/ 	.word	0xffffffff


	//   ....[6]....
        /*00d0*/ 	.word	0xffffffff


	//   ....[7]....
        /*00d4*/ 	.word	0xffffffff


	//   ....[8]....
        /*00d8*/ 	.word	0xffffffff


	//   ....[9]....
        /*00dc*/ 	.word	0xffffffff


	//   ....[10]....
        /*00e0*/ 	.word	0xffffffff


	//   ....[11]....
        /*00e4*/ 	.word	0xffffffff


	//----- nvinfo : EIATTR_COOP_GROUP_INSTR_OFFSETS
	.align		4
.L_2329:
        /*00e8*/ 	.byte	0x04, 0x28
        /*00ea*/ 	.short	(.L_2331 - .L_2330)


	//   ....[0]....
.L_2330:
        /*00ec*/ 	.word	0x000018f0


	//   ....[1]....
        /*00f0*/ 	.word	0x00001900


	//   ....[2]....
        /*00f4*/ 	.word	0x00001970


	//   ....[3]....
        /*00f8*/ 	.word	0x00001980


	//   ....[4]....
        /*00fc*/ 	.word	0x00001dc0


	//   ....[5]....
        /*0100*/ 	.word	0x00001df0


	//   ....[6]....
        /*0104*/ 	.word	0x00001e20


	//   ....[7]....
        /*0108*/ 	.word	0x00001e30


	//   ....[8]....
        /*010c*/ 	.word	0x00001e60


	//   ....[9]....
        /*0110*/ 	.word	0x00001e70


	//   ....[10]....
        /*0114*/ 	.word	0x00001ea0


	//   ....[11]....
        /*0118*/ 	.word	0x00001eb0


	//----- nvinfo : EIATTR_EXIT_INSTR_OFFSETS
	.align		4
.L_2331:
        /*011c*/ 	.byte	0x04, 0x1c
        /*011e*/ 	.short	(.L_2333 - .L_2332)


	//   ....[0]....
.L_2332:
        /*0120*/ 	.word	0x00000050


	//   ....[1]....
        /*0124*/ 	.word	0x00004b60


	//----- nvinfo : EIATTR_MAX_THREADS
	.align		4
.L_2333:
        /*0128*/ 	.byte	0x04, 0x05
        /*012a*/ 	.short	(.L_2335 - .L_2334)
.L_2334:
        /*012c*/ 	.word	0x00000140
        /*0130*/ 	.word	0x00000001
        /*0134*/ 	.word	0x00000001


	//----- nvinfo : EIATTR_CRS_STACK_SIZE
	.align		4
.L_2335:
        /*0138*/ 	.byte	0x04, 0x1e
        /*013a*/ 	.short	(.L_2337 - .L_2336)
.L_2336:
        /*013c*/ 	.word	0x00000000


	//----- nvinfo : EIATTR_CBANK_PARAM_SIZE
	.align		4
.L_2337:
        /*0140*/ 	.byte	0x03, 0x19
        /*0142*/ 	.short	0x0048


	//----- nvinfo : EIATTR_PARAM_CBANK
	.align		4
        /*0144*/ 	.byte	0x04, 0x0a
        /*0146*/ 	.short	(.L_2339 - .L_2338)
	.align		4
.L_2338:
        /*0148*/ 	.word	index@(.nv.constant0._ZN13group_norm_v214gn_cuda_kernelI6__halfLi320ELi1ELi16ELi20ELi4096ELb1ELi64ELi320ELi320ELi4ELb1ELi2ELb0ELb0ENS_16CompileConditionILi900EEEEEvPT_PKS4_S7_S7_flPfS8_Pj)
        /*014c*/ 	.short	0x0210
        /*014e*/ 	.short	0x0048


	//----- nvinfo : EIATTR_SW_WAR
	.align		4
.L_2339:
        /*0150*/ 	.byte	0x04, 0x36
        /*0152*/ 	.short	(.L_2341 - .L_2340)
.L_2340:
        /*0154*/ 	.word	0x00000008
.L_2341:


//--------------------- .nv.info._ZN13group_norm_v214gn_cuda_kernelI6__halfLi320ELi1ELi16ELi20ELi4096ELb1ELi128ELi320ELi320ELi4ELb1ELi4ELb0ELb0ENS_16CompileConditionILi900EEEEEvPT_PKS4_S7_S7_flPfS8_Pj --------------------------
	.section	.nv.info._ZN13group_norm_v214gn_cuda_kernelI6__halfLi320ELi1ELi16ELi20ELi4096ELb1ELi128ELi320ELi320ELi4ELb1ELi4ELb0ELb0ENS_16CompileConditionILi900EEEEEvPT_PKS4_S7_S7_flPfS8_Pj,"",@"SHT_CUDA_INFO"
	.sectionflags	@""
	.align	4


	//----- nvinfo : EIATTR_CUDA_API_VERSION
	.align		4
        /*0000*/ 	.byte	0x04, 0x37
        /*0002*/ 	.short	(.L_2343 - .L_2342)
.L_2342:
        /*0004*/ 	.word	0x00000082


	//----- nvinfo : EIATTR_KPARAM_INFO
	.align		4
.L_2343:
        /*0008*/ 	.byte	0x04, 0x17
        /*000a*/ 	.short	(.L_2345 - .L_2344)
.L_2344:
        /*000c*/ 	.word	0x00000000
        /*0010*/ 	.short	0x0008
        /*0012*/ 	.short	0x0040
        /*0014*/ 	.byte	0x00, 0xf0, 0x21, 0x00


	//----- nvinfo : EIATTR_KPARAM_INFO
	.align		4
.L_2345:
        /*0018*/ 	.byte	0x04, 0x17
        /*001a*/ 	.short	(.L_2347 - .L_2346)
.L_2346:
        /*001c*/ 	.word	0x00000000
        /*0020*/ 	.short	0x0007
        /*0022*/ 	.short	0x0038
        /*0024*/ 	.byte	0x00, 0xf0, 0x21, 0x00


	//----- nvinfo : EIATTR_KPARAM_INFO
	.align		4
.L_2347:
        /*0028*/ 	.byte	0x04, 0x17
        /*002a*/ 	.short	(.L_2349 - .L_2348)
.L_2348:
        /*002c*/ 	.word	0x00000000
        /*0030*/ 	.short	0x0006
        /*0032*/ 	.short	0x0030
        /*0034*/ 	.byte	0x00, 0xf0, 0x21, 0x00


	//----- nvinfo : EIATTR_KPARAM_INFO
	.align		4
.L_2349:
        /*0038*/ 	.byte	0x04, 0x17
        /*003a*/ 	.short	(.L_2351 - .L_2350)
.L_2350:
        /*003c*/ 	.word	0x00000000
        /*0040*/ 	.short	0x0005
        /*0042*/ 	.short	0x0028
        /*0044*/ 	.byte	0x00, 0xf0, 0x21, 0x00


	//----- nvinfo : EIATTR_KPARAM_INFO
	.align		4
.L_2351:
        /*0048*/ 	.byte	0x04, 0x17
        /*004a*/ 	.short	(.L_2353 - .L_2352)
.L_2352:
        /*004c*/ 	.word	0x00000000
        /*0050*/ 	.short	0x0004
        /*0052*/ 	.short	0x0020
        /*0054*/ 	.byte	0x00, 0xf0, 0x11, 0x00


	//----- nvinfo : EIATTR_KPARAM_INFO
	.align		4
.L_2353:
        /*0058*/ 	.byte	0x04, 0x17
        /*005a*/ 	.short	(.L_2355 - .L_2354)
.L_2354:
        /*005c*/ 	.word	0x00000000
        /*0060*/ 	.short	0x0003
        /*0062*/ 	.short	0x0018
        /*0064*/ 	.byte	0x00, 0xf0, 0x21, 0x00


	//----- nvinfo : EIATTR_KPARAM_INFO
	.align		4
.L_2355:
        /*0068*/ 	.byte	0x04, 0x17
        /*006a*/ 	.short	(.L_2357 - .L_2356)
.L_2356:
        /*006c*/ 	.word	0x00000000
        /*0070*/ 	.short	0x0002
        /*0072*/ 	.short	0x0010
        /*0074*/ 	.byte	0x00, 0xf0, 0x21, 0x00


	//----- nvinfo : EIATTR_KPARAM_INFO
	.align		4
.L_2357:
        /*0078*/ 	.byte	0x04, 0x17
        /*007a*/ 	.short	(.L_2359 - .L_2358)
.L_2358:
        /*007c*/ 	.word	0x00000000
        /*0080*/ 	.short	0x0001
        /*0082*/ 	.short	0x0008
        /*0084*/ 	.byte	0x00, 0xf0, 0x21, 0x00


	//----- nvinfo : EIATTR_KPARAM_INFO
	.align		4
.L_2359:
        /*0088*/ 	.byte	0x04, 0x17
        /*008a*/ 	.short	(.L_2361 - .L_2360)
.L_2360:
        /*008c*/ 	.word	0x00000000
        /*0090*/ 	.short	0x0000
        /*0092*/ 	.short	0x0000
        /*0094*/ 	.byte	0x00, 0xf0, 0x21, 0x00


	//----- nvinfo : EIATTR_SPARSE_MMA_MASK
	.align		4
.L_2361:
        /*0098*/ 	.byte	0x03, 0x50
        /*009a*/ 	.short	0x0000


	//----- nvinfo : EIATTR_MAXREG_COUNT
	.align		4
        /*009c*/ 	.byte	0x03, 0x1b
        /*009e*/ 	.short	0x00a8


	//----- nvinfo : EIATTR_NUM_BARRIERS
	.align		4
        /*00a0*/ 	.byte	0x02, 0x4c
        /*00a2*/ 	.byte	0x01
	.zero		1


	//----- nvinfo : EIATTR_ANNOTATIONS
	.align		4
        /*00a4*/ 	.byte	0x04, 0x55
        /*00a6*/ 	.short	(.L_2363 - .L_2362)


	//   ....[0]....
.L_2362:
        /* <DEDUP_REMOVED lines=84> */


	//----- nvinfo : EIATTR_MERCURY_ISA_VERSION
	.align		4
.L_2363:
        /*05d8*/ 	.byte	0x03, 0x5f
        /*05da*/ 	.short	0x0101


	//----- nvinfo : EIATTR_INT_WARP_WIDE_INSTR_OFFSETS
	.align		4
        /*05dc*/ 	.byte	0x04, 0x31
        /*05de*/ 	.short	(.L_2365 - .L_2364)


	//   ....[0]....
.L_2364:
        /*05e0*/ 	.word	0x00002f80


	//   ....[1]....
        /*05e4*/ 	.word	0x00003090


	//----- nvinfo : EIATTR_COOP_GROUP_MASK_REGIDS
	.align		4
.L_2365:
        /*05e8*/ 	.byte	0x04, 0x29
        /*05ea*/ 	.short	(.L_2367 - .L_2366)


	//   ....[0]....
.L_2366:
        /*05ec*/ 	.word	0xffffffff


	//   ....[1]....
        /*05f0*/ 	.word	0xffffffff


	//   ....[2]....
        /*05f4*/ 	.word	0xffffffff


	//   ....[3]....
        /*05f8*/ 	.word	0xffffffff


	//   ....[4]....
        /*05fc*/ 	.word	0xffffffff


	//   ....[5]....
        /*0600*/ 	.word	0xffffffff


	//   ....[6]....
        /*0604*/ 	.word	0xffffffff


	//   ....[7]....
        /*0608*/ 	.word	0xffffffff


	//   ....[8]....
        /*060c*/ 	.word	0xffffffff


	//   ....[9]....
        /*0610*/ 	.word	0xffffffff


	//   ....[10]....
        /*0614*/ 	.word	0xffffffff


	//   ....[11]....
        /*0618*/ 	.word	0xffffffff


	//----- nvinfo : EIATTR_COOP_GROUP_INSTR_OFFSETS
	.align		4
.L_2367:
        /*061c*/ 	.byte	0x04, 0x28
        /*061e*/ 	.short	(.L_2369 - .L_2368)


	//   ....[0]....
.L_2368:
        /*0620*/ 	.word	0x00002d40


	//   ....[1]....
        /*0624*/ 	.word	0x00002dc0


	//   ....[2]....
        /*0628*/ 	.word	0x00002e20


	//   ....[3]....
        /*062c*/ 	.word	0x00002e30


	//   ....[4]....
        /*0630*/ 	.word	0x000032c0


	//   ....[5]....
        /*0634*/ 	.word	0x000032d0


	//   ....[6]....
        /*0638*/ 	.word	0x00003300


	//   ....[7]....
        /*063c*/ 	.word	0x00003310


	//   ....[8]....
        /*0640*/ 	.word	0x00003340


	//   ....[9]....
        /*0644*/ 	.word	0x00003350


	//   ....[10]....
        /*0648*/ 	.word	0x00003380


	//   ....[11]....
        /*064c*/ 	.word	0x00003390


	//----- nvinfo : EIATTR_EXIT_INSTR_OFFSETS
	.align		4
.L_2369:
        /*0650*/ 	.byte	0x04, 0x1c
        /*0652*/ 	.short	(.L_2371 - .L_2370)


	//   ....[0]....
.L_2370:
        /*0654*/ 	.word	0x00000060


	//   ....[1]....
        /*0658*/ 	.word	0x000091c0


	//----- nvinfo : EIATTR_MAX_THREADS
	.align		4
.L_2371:
        /*065c*/ 	.byte	0x04, 0x05
        /*065e*/ 	.short	(.L_2373 - .L_2372)
.L_2372:
        /*0660*/ 	.word	0x00000140
        /*0664*/ 	.word	0x00000001
        /*0668*/ 	.word	0x00000001


	//----- nvinfo : EIATTR_CRS_STACK_SIZE
	.align		4
.L_2373:
        /*066c*/ 	.byte	0x04, 0x1e
        /*066e*/ 	.short	(.L_2375 - .L_2374)
.L_2374:
        /*0670*/ 	.word	0x00000000


	//----- nvinfo : EIATTR_CBANK_PARAM_SIZE
	.align		4
.L_2375:
        /*0674*/ 	.byte	0x03, 0x19
        /*0676*/ 	.short	0x0048


	//----- nvinfo : EIATTR_PARAM_CBANK
	.align		4
        /*0678*/ 	.byte	0x04, 0x0a
        /*067a*/ 	.short	(.L_2377 - .L_2376)
	.align		4
.L_2376:
        /*067c*/ 	.word	index@(.nv.constant0._ZN13group_norm_v214gn_cuda_kernelI6__halfLi320ELi1ELi16ELi20ELi4096ELb1ELi128ELi320ELi320ELi4ELb1ELi4ELb0ELb0ENS_16CompileConditionILi900EEEEEvPT_PKS4_S7_S7_flPfS8_Pj)
        /*0680*/ 	.short	0x0210
        /*0682*/ 	.short	0x0048


	//----- nvinfo : EIATTR_SW_WAR
	.align		4
.L_2377:
        /*0684*/ 	.byte	0x04, 0x36
        /*0686*/ 	.short	(.L_2379 - .L_2378)
.L_2378:
        /*0688*/ 	.word	0x00000008
.L_2379:


//--------------------- .nv.info._ZN13group_norm_v214gn_cuda_kernelI6__halfLi320ELi2ELi16ELi20ELi4096ELb1ELi64ELi320ELi320ELi4ELb1ELi4ELb0ELb0ENS_16CompileConditionILi900EEEEEvPT_PKS4_S7_S7_flPfS8_Pj --------------------------
	.section	.nv.info._ZN13group_norm_v214gn_cuda_kernelI6__halfLi320ELi2ELi16ELi20ELi4096ELb1ELi64ELi320ELi320ELi4ELb1ELi4ELb0ELb0ENS_16CompileConditionILi900EEEEEvPT_PKS4_S7_S7_flPfS8_Pj,"",@"SHT_CUDA_INFO"
	.sectionflags	@""
	.align	4


	//----- nvinfo : EIATTR_CUDA_API_VERSION
	.align		4
        /*0000*/ 	.byte	0x04, 0x37
        /*0002*/ 	.short	(.L_2381 - .L_2380)
.L_2380:
        /*0004*/ 	.word	0x00000082


	//----- nvinfo : EIATTR_KPARAM_INFO
	.align		4
.L_2381:
        /*0008*/ 	.byte	0x04, 0x17
        /*000a*/ 	.short	(.L_2383 - .L_2382)
.L_2382:
        /*000c*/ 	.word	0x00000000
        /*0010*/ 	.short	0x0008
        /*0012*/ 	.short	0x0040
        /*0014*/ 	.byte	0x00, 0xf0, 0x21, 0x00


	//----- nvinfo : EIATTR_KPARAM_INFO
	.align		4
.L_2383:
        /*0018*/ 	.byte	0x04, 0x17
        /*001a*/ 	.short	(.L_2385 - .L_2384)
.L_2384:
        /*001c*/ 	.word	0x00000000
        /*0020*/ 	.short	0x0007
        /*0022*/ 	.short	0x0038
        /*0024*/ 	.byte	0x00, 0xf0, 0x21, 0x00


	//----- nvinfo : EIATTR_KPARAM_INFO
	.align		4
.L_2385:
        /*0028*/ 	.byte	0x04, 0x17
        /*002a*/ 	.short	(.L_2387 - .L_2386)
.L_2386:
        /*002c*/ 	.word	0x00000000
        /*0030*/ 	.short	0x0006
        /*0032*/ 	.short	0x0030
        /*0034*/ 	.byte	0x00, 0xf0, 0x21, 0x00


	//----- nvinfo : EIATTR_KPARAM_INFO
	.align		4
.L_2387:
        /*0038*/ 	.byte	0x04, 0x17
        /*003a*/ 	.short	(.L_2389 - .L_2388)
.L_2388:
        /*003c*/ 	.word	0x00000000
        /*0040*/ 	.short	0x0005
        /*0042*/ 	.short	0x0028
        /*0044*/ 	.byte	0x00, 0xf0, 0x21, 0x00


	//----- nvinfo : EIATTR_KPARAM_INFO
	.align		4
.L_2389:
        /*0048*/ 	.byte	0x04, 0x17
        /*004a*/ 	.short	(.L_2391 - .L_2390)
.L_2390:
        /*004c*/ 	.word	0x00000000
        /*0050*/ 	.short	0x0004
        /*0052*/ 	.short	0x0020
        /*0054*/ 	.byte	0x00, 0xf0, 0x11, 0x00


	//----- nvinfo : EIATTR_KPARAM_INFO
	.align		4
.L_2391:
        /*0058*/ 	.byte	0x04, 0x17
        /*005a*/ 	.short	(.L_2393 - .L_2392)
.L_2392:
        /*005c*/ 	.word	0x00000000
        /*0060*/ 	.short	0x0003
        /*0062*/ 	.short	0x0018
        /*0064*/ 	.byte	0x00, 0xf0, 0x21, 0x00


	//----- nvinfo : EIATTR_KPARAM_INFO
	.align		4
.L_2393:
        /*0068*/ 	.byte	0x04, 0x17
        /*006a*/ 	.short	(.L_2395 - .L_2394)
.L_2394:
        /*006c*/ 	.word	0x00000000
        /*0070*/ 	.short	0x0002
        /*0072*/ 	.short	0x0010
        /*0074*/ 	.byte	0x00, 0xf0, 0x21, 0x00


	//----- nvinfo : EIATTR_KPARAM_INFO
	.align		4
.L_2395:
        /*0078*/ 	.byte	0x04, 0x17
        /*007a*/ 	.short	(.L_2397 - .L_2396)
.L_2396:
        /*007c*/ 	.word	0x00000000
        /*0080*/ 	.short	0x0001
        /*0082*/ 	.short	0x0008
        /*0084*/ 	.byte	0x00, 0xf0, 0x21, 0x00


	//----- nvinfo : EIATTR_KPARAM_INFO
	.align		4
.L_2397:
        /*0088*/ 	.byte	0x04, 0x17
        /*008a*/ 	.short	(.L_2399 - .L_2398)
.L_2398:
        /*008c*/ 	.word	0x00000000
        /*0090*/ 	.short	0x0000
        /*0092*/ 	.short	0x0000
        /*0094*/ 	.byte	0x00, 0xf0, 0x21, 0x00


	//----- nvinfo : EIATTR_SPARSE_MMA_MASK
	.align		4
.L_2399:
        /*0098*/ 	.byte	0x03, 0x50
        /*009a*/ 	.short	0x0000


	//----- nvinfo : EIATTR_MAXREG_COUNT
	.align		4
        /*009c*/ 	.byte	0x03, 0x1b
        /*009e*/ 	.short	0x0060


	//----- nvinfo : EIATTR_NUM_BARRIERS
	.align		4
        /*00a0*/ 	.byte	0x02, 0x4c
        /*00a2*/ 	.byte	0x01
	.zero		1


	//----- nvinfo : EIATTR_ANNOTATIONS
	.align		4
        /*00a4*/ 	.byte	0x04, 0x55
        /*00a6*/ 	.short	(.L_2401 - .L_2400)


	//   ....[0]....
.L_2400:
        /* <DEDUP_REMOVED lines=26> */


	//----- nvinfo : EIATTR_MERCURY_ISA_VERSION
	.align		4
.L_2401:
        /*0238*/ 	.byte	0x03, 0x5f
        /*023a*/ 	.short	0x0101


	//----- nvinfo : EIATTR_COOP_GROUP_MASK_REGIDS
	.align		4
        /*023c*/ 	.byte	0x04, 0x29
        /*023e*/ 	.short	(.L_2403 - .L_2402)


	//   ....[0]....
.L_2402:
        /*0240*/ 	.word	0xffffffff


	//   ....[1]....
        /*0244*/ 	.word	0xffffffff


	//   ....[2]....
        /*0248*/ 	.word	0xffffffff


	//   ....[3]....
        /*024c*/ 	.word	0xffffffff


	//   ....[4]....
        /*0250*/ 	.word	0xffffffff


	//   ....[5]....
        /*0254*/ 	.word	0xffffffff


	//   ....[6]....
        /*0258*/ 	.word	0xffffffff


	//   ....[7]....
        /*025c*/ 	.word	0xffffffff


	//   ....[8]....
        /*0260*/ 	.word	0xffffffff


	//   ....[9]....
        /*0264*/ 	.word	0xffffffff


	//   ....[10]....
        /*0268*/ 	.word	0xffffffff


	//   ....[11]....
        /*026c*/ 	.word	0xffffffff


	//----- nvinfo : EIATTR_COOP_GROUP_INSTR_OFFSETS
	.align		4
.L_2403:
        /*0270*/ 	.byte	0x04, 0x28
        /*0272*/ 	.short	(.L_2405 - .L_2404)


	//   ....[0]....
.L_2404:
        /*0274*/ 	.word	0x00001970


	//   ....[1]....
        /*0278*/ 	.word	0x000019b0


	//   ....[2]....
        /*027c*/ 	.word	0x00001a00


	//   ....[3]....
        /*0280*/ 	.word	0x00001a10


	//   ....[4]....
        /*0284*/ 	.word	0x00001e90


	//   ....[5]....
        /*0288*/ 	.word	0x00001ed0


	//   ....[6]....
        /*028c*/ 	.word	0x00001f20


	//   ....[7]....
        /*0290*/ 	.word	0x00001f30


	//   ....[8]....
        /*0294*/ 	.word	0x00001f70


	//   ....[9]....
        /*0298*/ 	.word	0x00001f80


	//   ....[10]....
        /*029c*/ 	.word	0x00001fb0


	//   ....[11]....
        /*02a0*/ 	.word	0x00001fc0


	//----- nvinfo : EIATTR_EXIT_INSTR_OFFSETS
	.align		4
.L_2405:
        /*02a4*/ 	.byte	0x04, 0x1c
        /*02a6*/ 	.short	(.L_2407 - .L_2406)


	//   ....[0]....
.L_2406:
        /*02a8*/ 	.word	0x00000070


	//   ....[1]....
        /*02ac*/ 	.word	0x00004ea0


	//----- nvinfo : EIATTR_MAX_THREADS
	.align		4
.L_2407:
        /*02b0*/ 	.byte	0x04, 0x05
        /*02b2*/ 	.short	(.L_2409 - .L_2408)
.L_2408:
        /*02b4*/ 	.word	0x00000140
        /*02b8*/ 	.word	0x00000001
        /*02bc*/ 	.word	0x00000001


	//----- nvinfo : EIATTR_CRS_STACK_SIZE
	.align		4
.L_2409:
        /*02c0*/ 	.byte	0x04, 0x1e
        /*02c2*/ 	.short	(.L_2411 - .L_2410)
.L_2410:
        /*02c4*/ 	.word	0x00000000


	//----- nvinfo : EIATTR_CBANK_PARAM_SIZE
	.align		4
.L_2411:
        /*02c8*/ 	.byte	0x03, 0x19
        /*02ca*/ 	.short	0x0048


	//----- nvinfo : EIATTR_PARAM_CBANK
	.align		4
        /*02cc*/ 	.byte	0x04, 0x0a
        /*02ce*/ 	.short	(.L_2413 - .L_2412)
	.align		4
.L_2412:
        /*02d0*/ 	.word	index@(.nv.constant0._ZN13group_norm_v214gn_cuda_kernelI6__halfLi320ELi2ELi16ELi20ELi4096ELb1ELi64ELi320ELi320ELi4ELb1ELi4ELb0ELb0ENS_16CompileConditionILi900EEEEEvPT_PKS4_S7_S7_flPfS8_Pj)
        /*02d4*/ 	.short	0x0210
        /*02d6*/ 	.short	0x0048


	//----- nvinfo : EIATTR_SW_WAR
	.align		4
.L_2413:
        /*02d8*/ 	.byte	0x04, 0x36
        /*02da*/ 	.short	(.L_2415 - .L_2414)
.L_2414:
        /*02dc*/ 	.word	0x00000008
.L_2415:


//--------------------- .nv.info._ZN13group_norm_v214gn_cuda_kernelI6__halfLi320ELi3ELi16ELi20ELi4096ELb1ELi64ELi320ELi320ELi4ELb1ELi5ELb0ELb0ENS_16CompileConditionILi900EEEEEvPT_PKS4_S7_S7_flPfS8_Pj --------------------------
	.section	.nv.info._ZN13group_norm_v214gn_cuda_kernelI6__halfLi320ELi3ELi16ELi20ELi4096ELb1ELi64ELi320ELi320ELi4ELb1ELi5ELb0ELb0ENS_16CompileConditionILi900EEEEEvPT_PKS4_S7_S7_flPfS8_Pj,"",@"SHT_CUDA_INFO"
	.sectionflags	@""
	.align	4


	//----- nvinfo : EIATTR_CUDA_API_VERSION
	.align		4
        /*0000*/ 	.byte	0x04, 0x37
        /*0002*/ 	.short	(.L_2417 - .L_2416)
.L_2416:
        /*0004*/ 	.word	0x00000082


	//----- nvinfo : EIATTR_KPARAM_INFO
	.align		4
.L_2417:
        /*0008*/ 	.byte	0x04, 0x17
        /*000a*/ 	.short	(.L_2419 - .L_2418)
.L_2418:
        /*000c*/ 	.word	0x00000000
        /*0010*/ 	.short	0x0008
        /*0012*/ 	.short	0x0040
        /*0014*/ 	.byte	0x00, 0xf0, 0x21, 0x00


	//----- nvinfo : EIATTR_KPARAM_INFO
	.align		4
.L_2419:
        /*0018*/ 	.byte	0x04, 0x17
        /*001a*/ 	.short	(.L_2421 - .L_2420)
.L_2420:
        /*001c*/ 	.word	0x00000000
        /*0020*/ 	.short	0x0007
        /*0022*/ 	.short	0x0038
        /*0024*/ 	.byte	0x00, 0xf0, 0x21, 0x00


	//----- nvinfo : EIATTR_KPARAM_INFO
	.align		4
.L_2421:
        /*0028*/ 	.byte	0x04, 0x17
        /*002a*/ 	.short	(.L_2423 - .L_2422)
.L_2422:
        /*002c*/ 	.word	0x00000000
        /*0030*/ 	.short	0x0006
        /*0032*/ 	.short	0x0030
        /*0034*/ 	.byte	0x00, 0xf0, 0x21, 0x00


	//----- nvinfo : EIATTR_KPARAM_INFO
	.align		4
.L_2423:
        /*0038*/ 	.byte	0x04, 0x17
        /*003a*/ 	.short	(.L_2425 - .L_2424)
.L_2424:
        /*003c*/ 	.word	0x00000000
        /*0040*/ 	.short	0x0005
        /*0042*/ 	.short	0x0028
        /*0044*/ 	.byte	0x00, 0xf0, 0x21, 0x00


	//----- nvinfo : EIATTR_KPARAM_INFO
	.align		4
.L_2425:
        /*0048*/ 	.byte	0x04, 0x17
        /*004a*/ 	.short	(.L_2427 - .L_2426)
.L_2426:
        /*004c*/ 	.word	0x00000000
        /*0050*/ 	.short	0x0004
        /*0052*/ 	.short	0x0020
        /*0054*/ 	.byte	0x00, 0xf0, 0x11, 0x00


	//----- nvinfo : EIATTR_KPARAM_INFO
	.align		4
.L_2427:
        /*0058*/ 	.byte	0x04, 0x17
        /*005a*/ 	.short	(.L_2429 - .L_2428)
.L_2428:
        /*005c*/ 	.word	0x00000000
        /*0060*/ 	.short	0x0003
        /*0062*/ 	.short	0x0018
        /*0064*/ 	.byte	0x00, 0xf0, 0x21, 0x00


	//----- nvinfo : EIATTR_KPARAM_INFO
	.align		4
.L_2429:
        /*0068*/ 	.byte	0x04, 0x17
        /*006a*/ 	.short	(.L_2431 - .L_2430)
.L_2430:
        /*006c*/ 	.word	0x00000000
        /*0070*/ 	.short	0x0002
        /*0072*/ 	.short	0x0010
        /*0074*/ 	.byte	0x00, 0xf0, 0x21, 0x00


	//----- nvinfo : EIATTR_KPARAM_INFO
	.align		4
.L_2431:
        /*0078*/ 	.byte	0x04, 0x17
        /*007a*/ 	.short	(.L_2433 - .L_2432)
.L_2432:
        /*007c*/ 	.word	0x00000000
        /*0080*/ 	.short	0x0001
        /*0082*/ 	.short	0x0008
        /*0084*/ 	.byte	0x00, 0xf0, 0x21, 0x00


	//----- nvinfo : EIATTR_KPARAM_INFO
	.align		4
.L_2433:
        /*0088*/ 	.byte	0x04, 0x17
        /*008a*/ 	.short	(.L_2435 - .L_2434)
.L_2434:
        /*008c*/ 	.word	0x00000000
        /*0090*/ 	.short	0x0000
        /*0092*/ 	.short	0x0000
        /*0094*/ 	.byte	0x00, 0xf0, 0x21, 0x00


	//----- nvinfo : EIATTR_SPARSE_MMA_MASK
	.align		4
.L_2435:
        /*0098*/ 	.byte	0x03, 0x50
        /*009a*/ 	.short	0x0000


	//----- nvinfo : EIATTR_MAXREG_COUNT
	.align		4
        /*009c*/ 	.byte	0x03, 0x1b
        /*009e*/ 	.short	0x0040


	//----- nvinfo : EIATTR_NUM_BARRIERS
	.align		4
        /*00a0*/ 	.byte	0x02, 0x4c
        /*00a2*/ 	.byte	0x01
	.zero		1


	//----- nvinfo : EIATTR_ANNOTATIONS
	.align		4
        /*00a4*/ 	.byte	0x04, 0x55
        /*00a6*/ 	.short	(.L_2437 - .L_2436)


	//   ....[0]....
.L_2436:
        /* <DEDUP_REMOVED lines=100> */


	//----- nvinfo : EIATTR_MERCURY_ISA_VERSION
	.align		4
.L_2437:
        /*06d0*/ 	.byte	0x03, 0x5f
        /*06d2*/ 	.short	0x0101


	//----- nvinfo : EIATTR_COOP_GROUP_MASK_REGIDS
	.align		4
        /*06d4*/ 	.byte	0x04, 0x29
        /*06d6*/ 	.short	(.L_2439 - .L_2438)


	//   ....[0]....
.L_2438:
        /*06d8*/ 	.word	0xffffffff


	//   ....[1]....
        /*06dc*/ 	.word	0xffffffff


	//   ....[2]....
        /*06e0*/ 	.word	0xffffffff


	//   ....[3]....
        /*06e4*/ 	.word	0xffffffff


	//   ....[4]....
        /*06e8*/ 	.word	0xffffffff


	//   ....[5]....
        /*06ec*/ 	.word	0xffffffff


	//   ....[6]....
        /*06f0*/ 	.word	0xffffffff


	//   ....[7]....
        /*06f4*/ 	.word	0xffffffff


	//   ....[8]....
        /*06f8*/ 	.word	0xffffffff


	//   ....[9]....
        /*06fc*/ 	.word	0xffffffff


	//   ....[10]....
        /*0700*/ 	.word	0xffffffff


	//   ....[11]....
        /*0704*/ 	.word	0xffffffff


	//----- nvinfo : EIATTR_COOP_GROUP_INSTR_OFFSETS
	.align		4
.L_2439:
        /*0708*/ 	.byte	0x04, 0x28
        /*070a*/ 	.short	(.L_2441 - .L_2440)


	//   ....[0]....
.L_2440:
        /*070c*/ 	.word	0x00001b70


	//   ....[1]....
        /*0710*/ 	.word	0x00001b90


	//   ....[2]....
        /*0714*/ 	.word	0x00001bf0


	//   ....[3]....
        /*0718*/ 	.word	0x00001c00


	//   ....[4]....
        /*071c*/ 	.word	0x000020a0


	//   ....[5]....
        /*0720*/ 	.word	0x000020e0


	//   ....[6]....
        /*0724*/ 	.word	0x00002130


	//   ....[7]....
        /*0728*/ 	.word	0x00002140


	//   ....[8]....
        /*072c*/ 	.word	0x00002180


	//   ....[9]....
        /*0730*/ 	.word	0x00002190


	//   ....[10]....
        /*0734*/ 	.word	0x000021c0


	//   ....[11]....
        /*0738*/ 	.word	0x000021d0


	//----- nvinfo : EIATTR_EXIT_INSTR_OFFSETS
	.align		4
.L_2441:
        /*073c*/ 	.byte	0x04, 0x1c
        /*073e*/ 	.short	(.L_2443 - .L_2442)


	//   ....[0]....
.L_2442:
        /*0740*/ 	.word	0x00000060


	//   ....[1]....
        /*0744*/ 	.word	0x000057b0


	//----- nvinfo : EIATTR_MAX_THREADS
	.align		4
.L_2443:
        /*0748*/ 	.byte	0x04, 0x05
        /*074a*/ 	.short	(.L_2445 - .L_2444)
.L_2444:
        /*074c*/ 	.word	0x00000140
        /*0750*/ 	.word	0x00000001
        /*0754*/ 	.word	0x00000001


	//----- nvinfo : EIATTR_CRS_STACK_SIZE
	.align		4
.L_2445:
        /*0758*/ 	.byte	0x04, 0x1e
        /*075a*/ 	.short	(.L_2447 - .L_2446)
.L_2446:
        /*075c*/ 	.word	0x00000000


	//----- nvinfo : EIATTR_CBANK_PARAM_SIZE
	.align		4
.L_2447:
        /*0760*/ 	.byte	0x03, 0x19
        /*0762*/ 	.short	0x0048


	//----- nvinfo : EIATTR_PARAM_CBANK
	.align		4
        /*0764*/ 	.byte	0x04, 0x0a
        /*0766*/ 	.short	(.L_2449 - .L_2448)
	.align		4
.L_2448:
        /*0768*/ 	.word	index@(.nv.constant0._ZN13group_norm_v214gn_cuda_kernelI6__halfLi320ELi3ELi16ELi20ELi4096ELb1ELi64ELi320ELi320ELi4ELb1ELi5ELb0ELb0ENS_16CompileConditionILi900EEEEEvPT_PKS4_S7_S7_flPfS8_Pj)
        /*076c*/ 	.short	0x0210
        /*076e*/ 	.short	0x0048


	//----- nvinfo : EIATTR_SW_WAR
	.align		4
.L_2449:
        /*0770*/ 	.byte	0x04, 0x36
        /*0772*/ 	.short	(.L_2451 - .L_2450)
.L_2450:
        /*0774*/ 	.word	0x00000008
.L_2451:


//--------------------- .nv.info._ZN13group_norm_v214gn_cuda_kernelI6__halfLi320ELi3ELi16ELi20ELi4096ELb1ELi64ELi320ELi320ELi4ELb1ELi6ELb0ELb0ENS_16CompileConditionILi900EEEEEvPT_PKS4_S7_S7_flPfS8_Pj --------------------------
	.section	.nv.info._ZN13group_norm_v214gn_cuda_kernelI6__halfLi320ELi3ELi16ELi20ELi4096ELb1ELi64ELi320ELi320ELi4ELb1ELi6ELb0ELb0ENS_16CompileConditionILi900EEEEEvPT_PKS4_S7_S7_flPfS8_Pj,"",@"SHT_CUDA_INFO"
	.sectionflags	@""
	.align	4


	//----- nvinfo : EIATTR_CUDA_API_VERSION
	.align		4
        /*0000*/ 	.byte	0x04, 0x37
        /*0002*/ 	.short	(.L_2453 - .L_2452)
.L_2452:
        /*0004*/ 	.word	0x00000082


	//----- nvinfo : EIATTR_KPARAM_INFO
	.align		4
.L_2453:
        /*0008*/ 	.byte	0x04, 0x17
        /*000a*/ 	.short	(.L_2455 - .L_2454)
.L_2454:
        /*000c*/ 	.word	0x00000000
        /*0010*/ 	.short	0x0008
        /*0012*/ 	.short	0x0040
        /*0014*/ 	.byte	0x00, 0xf0, 0x21, 0x00


	//----- nvinfo : EIATTR_KPARAM_INFO
	.align		4
.L_2455:
        /*0018*/ 	.byte	0x04, 0x17
        /*001a*/ 	.short	(.L_2457 - .L_2456)
.L_2456:
        /*001c*/ 	.word	0x00000000
        /*0020*/ 	.short	0x0007
        /*0022*/ 	.short	0x0038
        /*0024*/ 	.byte	0x00, 0xf0, 0x21, 0x00


	//----- nvinfo : EIATTR_KPARAM_INFO
	.align		4
.L_2457:
        /*0028*/ 	.byte	0x04, 0x17
        /*002a*/ 	.short	(.L_2459 - .L_2458)
.L_2458:
        /*002c*/ 	.word	0x00000000
        /*0030*/ 	.short	0x0006
        /*0032*/ 	.short	0x0030
        /*0034*/ 	.byte	0x00, 0xf0, 0x21, 0x00


	//----- nvinfo : EIATTR_KPARAM_INFO
	.align		4
.L_2459:
        /*0038*/ 	.byte	0x04, 0x17
        /*003a*/ 	.short	(.L_2461 - .L_2460)
.L_2460:
        /*003c*/ 	.word	0x00000000
        /*0040*/ 	.short	0x0005
        /*0042*/ 	.short	0x0028
        /*0044*/ 	.byte	0x00, 0xf0, 0x21, 0x00


	//----- nvinfo : EIATTR_KPARAM_INFO
	.align		4
.L_2461:
        /*0048*/ 	.byte	0x04, 0x17
        /*004a*/ 	.short	(.L_2463 - .L_2462)
.L_2462:
        /*004c*/ 	.word	0x00000000
        /*0050*/ 	.short	0x0004
        /*0052*/ 	.short	0x0020
        /*0054*/ 	.byte	0x00, 0xf0, 0x11, 0x00


	//----- nvinfo : EIATTR_KPARAM_INFO
	.align		4
.L_2463:
        /*0058*/ 	.byte	0x04, 0x17
        /*005a*/ 	.short	(.L_2465 - .L_2464)
.L_2464:
        /*005c*/ 	.word	0x00000000
        /*0060*/ 	.short	0x0003
        /*0062*/ 	.short	0x0018
        /*0064*/ 	.byte	0x00, 0xf0, 0x21, 0x00


	//----- nvinfo : EIATTR_KPARAM_INFO
	.align		4
.L_2465:
        /*0068*/ 	.byte	0x04, 0x17
        /*006a*/ 	.short	(.L_2467 - .L_2466)
.L_2466:
        /*006c*/ 	.word	0x00000000
        /*0070*/ 	.short	0x0002
        /*0072*/ 	.short	0x0010
        /*0074*/ 	.byte	0x00, 0xf0, 0x21, 0x00


	//----- nvinfo : EIATTR_KPARAM_INFO
	.align		4
.L_2467:
        /*0078*/ 	.byte	0x04, 0x17
        /*007a*/ 	.short	(.L_2469 - .L_2468)
.L_2468:
        /*007c*/ 	.word	0x00000000
        /*0080*/ 	.short	0x0001
        /*0082*/ 	.short	0x0008
        /*0084*/ 	.byte	0x00, 0xf0, 0x21, 0x00


	//----- nvinfo : EIATTR_KPARAM_INFO
	.align		4
.L_2469:
        /*0088*/ 	.byte	0x04, 0x17
        /*008a*/ 	.short	(.L_2471 - .L_2470)
.L_2470:
        /*008c*/ 	.word	0x00000000
        /*0090*/ 	.short	0x0000
        /*0092*/ 	.short	0x0000
        /*0094*/ 	.byte	0x00, 0xf0, 0x21, 0x00


	//----- nvinfo : EIATTR_SPARSE_MMA_MASK
	.align		4
.L_2471:
        /*0098*/ 	.byte	0x03, 0x50
        /*009a*/ 	.short	0x0000


	//----- nvinfo : EIATTR_MAXREG_COUNT
	.align		4
        /*009c*/ 	.byte	0x03, 0x1b
        /*009e*/ 	.short	0x0040


	//----- nvinfo : EIATTR_NUM_BARRIERS
	.align		4
        /*00a0*/ 	.byte	0x02, 0x4c
        /*00a2*/ 	.byte	0x01
	.zero		1


	//----- nvinfo : EIATTR_ANNOTATIONS
	.align		4
        /*00a4*/ 	.byte	0x04, 0x55
        /*00a6*/ 	.short	(.L_2473 - .L_2472)


	//   ....[0]....
.L_2472:
        /* <DEDUP_REMOVED lines=100> */


	//----- nvinfo : EIATTR_MERCURY_ISA_VERSION
	.align		4
.L_2473:
        /*06d0*/ 	.byte	0x03, 0x5f
        /*06d2*/ 	.short	0x0101


	//----- nvinfo : EIATTR_COOP_GROUP_MASK_REGIDS
	.align		4
        /*06d4*/ 	.byte	0x04, 0x29
        /*06d6*/ 	.short	(.L_2475 - .L_2474)


	//   ....[0]....
.L_2474:
        /*06d8*/ 	.word	0xffffffff


	//   ....[1]....
        /*06dc*/ 	.word	0xffffffff


	//   ....[2]....
        /*06e0*/ 	.word	0xffffffff


	//   ....[3]....
        /*06e4*/ 	.word	0xffffffff


	//   ....[4]....
        /*06e8*/ 	.word	0xffffffff


	//   ....[5]....
        /*06ec*/ 	.word	0xffffffff


	//   ....[6]....
        /*06f0*/ 	.word	0xffffffff


	//   ....[7]....
        /*06f4*/ 	.word	0xffffffff


	//   ....[8]....
        /*06f8*/ 	.word	0xffffffff


	//   ....[9]....
        /*06fc*/ 	.word	0xffffffff


	//   ....[10]....
        /*0700*/ 	.word	0xffffffff


	//   ....[11]....
        /*0704*/ 	.word	0xffffffff


	//----- nvinfo : EIATTR_COOP_GROUP_INSTR_OFFSETS
	.align		4
.L_2475:
        /*0708*/ 	.byte	0x04, 0x28
        /*070a*/ 	.short	(.L_2477 - .L_2476)


	//   ....[0]....
.L_2476:
        /*070c*/ 	.word	0x00001b70


	//   ....[1]....
        /*0710*/ 	.word	0x00001b90


	//   ....[2]....
        /*0714*/ 	.word	0x00001bf0


	//   ....[3]....
        /*0718*/ 	.word	0x00001c00


	//   ....[4]....
        /*071c*/ 	.word	0x000020a0


	//   ....[5]....
        /*0720*/ 	.word	0x000020e0


	//   ....[6]....
        /*0724*/ 	.word	0x00002130


	//   ....[7]....
        /*0728*/ 	.word	0x00002140


	//   ....[8]....
        /*072c*/ 	.word	0x00002180


	//   ....[9]....
        /*0730*/ 	.word	0x00002190


	//   ....[10]....
        /*0734*/ 	.word	0x000021c0


	//   ....[11]....
        /*0738*/ 	.word	0x000021d0


	//----- nvinfo : EIATTR_EXIT_INSTR_OFFSETS
	.align		4
.L_2477:
        /*073c*/ 	.byte	0x04, 0x1c
        /*073e*/ 	.short	(.L_2479 - .L_2478)


	//   ....[0]....
.L_2478:
        /*0740*/ 	.word	0x00000060


	//   ....[1]....
        /*0744*/ 	.word	0x000057b0


	//----- nvinfo : EIATTR_MAX_THREADS
	.align		4
.L_2479:
        /*0748*/ 	.byte	0x04, 0x05
        /*074a*/ 	.short	(.L_2481 - .L_2480)
.L_2480:
        /*074c*/ 	.word	0x00000140
        /*0750*/ 	.word	0x00000001
        /*0754*/ 	.word	0x00000001


	//----- nvinfo : EIATTR_CRS_STACK_SIZE
	.align		4
.L_2481:
        /*0758*/ 	.byte	0x04, 0x1e
        /*075a*/ 	.short	(.L_2483 - .L_2482)
.L_2482:
        /*075c*/ 	.word	0x00000000


	//----- nvinfo : EIATTR_CBANK_PARAM_SIZE
	.align		4
.L_2483:
        /*0760*/ 	.byte	0x03, 0x19
        /*0762*/ 	.short	0x0048


	//----- nvinfo : EIATTR_PARAM_CBANK
	.align		4
        /*0764*/ 	.byte	0x04, 0x0a
        /*0766*/ 	.short	(.L_2485 - .L_2484)
	.align		4
.L_2484:
        /*0768*/ 	.word	index@(.nv.constant0._ZN13group_norm_v214gn_cuda_kernelI6__halfLi320ELi3ELi16ELi20ELi4096ELb1ELi64ELi320ELi320ELi4ELb1ELi6ELb0ELb0ENS_16CompileConditionILi900EEEEEvPT_PKS4_S7_S7_flPfS8_Pj)
        /*076c*/ 	.short	0x0210
        /*076e*/ 	.short	0x0048


	//----- nvinfo : EIATTR_SW_WAR
	.align		4
.L_2485:
        /*0770*/ 	.byte	0x04, 0x36
        /*0772*/ 	.short	(.L_2487 - .L_2486)
.L_2486:
        /*0774*/ 	.word	0x00000008
.L_2487:


//--------------------- .nv.callgraph             --------------------------
	.section	.nv.callgraph,"",@"SHT_CUDA_CALLGRAPH"
	.align	4
	.sectionentsize	8
	.align		4
        /*0000*/ 	.word	0x00000000
	.align		4
        /*0004*/ 	.word	0xffffffff
	.align		4
        /*0008*/ 	.word	0x00000000
	.align		4
        /*000c*/ 	.word	0xfffffffe
	.align		4
        /*0010*/ 	.word	0x00000000
	.align		4
        /*0014*/ 	.word	0xfffffffd
	.align		4
        /*0018*/ 	.word	0x00000000
	.align		4
        /*001c*/ 	.word	0xfffffffc


//--------------------- .text._ZN13group_norm_v218gn_bwd_cuda_kernelI13__nv_bfloat16Li320ELi3ELi32ELi10ELi4096ELb0ELb1ELi16ELi320ELi320ELi4ELb1ELi1ELb0ELb0ELNS_15WgradSyncMethodE3ENS_16CompileConditionILi900EEEEEvPT_S6_S6_PKS5_S8_S8_S8_PKfflPfPj --------------------------
	.section	.text._ZN13group_norm_v218gn_bwd_cuda_kernelI13__nv_bfloat16Li320ELi3ELi32ELi10ELi4096ELb0ELb1ELi16ELi320ELi320ELi4ELb1ELi1ELb0ELb0ELNS_15WgradSyncMethodE3ENS_16CompileConditionILi900EEEEEvPT_S6_S6_PKS5_S8_S8_S8_PKfflPfPj,"ax",@progbits
	.align	128
        .global         _ZN13group_norm_v218gn_bwd_cuda_kernelI13__nv_bfloat16Li320ELi3ELi32ELi10ELi4096ELb0ELb1ELi16ELi320ELi320ELi4ELb1ELi1ELb0ELb0ELNS_15WgradSyncMethodE3ENS_16CompileConditionILi900EEEEEvPT_S6_S6_PKS5_S8_S8_S8_PKfflPfPj
        .type           _ZN13group_norm_v218gn_bwd_cuda_kernelI13__nv_bfloat16Li320ELi3ELi32ELi10ELi4096ELb0ELb1ELi16ELi320ELi320ELi4ELb1ELi1ELb0ELb0ELNS_15WgradSyncMethodE3ENS_16CompileConditionILi900EEEEEvPT_S6_S6_PKS5_S8_S8_S8_PKfflPfPj,@function
        .size           _ZN13group_norm_v218gn_bwd_cuda_kernelI13__nv_bfloat16Li320ELi3ELi32ELi10ELi4096ELb0ELb1ELi16ELi320ELi320ELi4ELb1ELi1ELb0ELb0ELNS_15WgradSyncMethodE3ENS_16CompileConditionILi900EEEEEvPT_S6_S6_PKS5_S8_S8_S8_PKfflPfPj,(.L_x_2752 - _ZN13group_norm_v218gn_bwd_cuda_kernelI13__nv_bfloat16Li320ELi3ELi32ELi10ELi4096ELb0ELb1ELi16ELi320ELi320ELi4ELb1ELi1ELb0ELb0ELNS_15WgradSyncMethodE3ENS_16CompileConditionILi900EEEEEvPT_S6_S6_PKS5_S8_S8_S8_PKfflPfPj)
        .other          _ZN13group_norm_v218gn_bwd_cuda_kernelI13__nv_bfloat16Li320ELi3ELi32ELi10ELi4096ELb0ELb1ELi16ELi320ELi320ELi4ELb1ELi1ELb0ELb0ELNS_15WgradSyncMethodE3ENS_16CompileConditionILi900EEEEEvPT_S6_S6_PKS5_S8_S8_S8_PKfflPfPj,@"STO_CUDA_ENTRY STV_DEFAULT"
_ZN13group_norm_v218gn_bwd_cuda_kernelI13__nv_bfloat16Li320ELi3ELi32ELi10ELi4096ELb0ELb1ELi16ELi320ELi320ELi4ELb1ELi1ELb0ELb0ELNS_15WgradSyncMethodE3ENS_16CompileConditionILi900EEEEEvPT_S6_S6_PKS5_S8_S8_S8_PKfflPfPj:
.text._ZN13group_norm_v218gn_bwd_cuda_kernelI13__nv_bfloat16Li320ELi3ELi32ELi10ELi4096ELb0ELb1ELi16ELi320ELi320ELi4ELb1ELi1ELb0ELb0ELNS_15WgradSyncMethodE3ENS_16CompileConditionILi900EEEEEvPT_S6_S6_PKS5_S8_S8_S8_PKfflPfPj:
[----:B------:R-:W0:Y:S08]  /*0000*/  LDC R1, c[0x0][0x28] ;  /* 0x00000a00ff017b82 */ /* 0x000e300000000800 */
[----:B------:R-:W1:Y:S01]  /*0010*/  S2UR UR8, SR_CTAID.Y ;  /* 0x00000000000879c3 */ /* 0x000e620000002600 */
[----:B------:R-:W-:Y:S01]  /*0020*/  ULDC.64 UR14, c[0x0][0x258] ;  /* 0x00009600000e7ab9 */ /* 0x000fe20000000a00 */
[----:B------:R-:W-:Y:S01]  /*0030*/  ULDC.64 UR12, c[0x0][0x208] ;  /* 0x00008200000c7ab9 */ /* 0x000fe20000000a00 */
[----:B------:R-:W-:Y:S01]  /*0040*/  UMOV UR5, URZ ;  /* 0x0000003f00057c82 */ /* 0x000fe20008000000 */
[----:B0-----:R-:W-:-:S04]  /*0050*/  IADD3 R1, R1, -0x48, RZ ;  /* 0xffffffb801017810 */ /* 0x001fc80007ffe0ff */
[----:B------:R-:W0:Y:S01]  /*0060*/  S2UR UR16, SR_CTAID.X ;  /* 0x00000000001079c3 */ /* 0x000e220000002500 */
[----:B-1----:R-:W-:Y:S02]  /*0070*/  UISETP.GE.U32.AND UP0, UPT, UR8, UR14, UPT ;  /* 0x0000000e0800728c */ /* 0x002fe4000bf06070 */
[----:B------:R-:W-:Y:S02]  /*0080*/  UMOV UR10, UR8 ;  /* 0x00000008000a7c82 */ /* 0x000fe40008000000 */
[----:B------:R-:W-:-:S06]  /*0090*/  UISETP.GE.AND.EX UP0, UPT, URZ, UR15, UPT, UP0 ;  /* 0x0000000f3f00728c */ /* 0x000fcc000bf06300 */
[----:B------:R-:W-:-:S13]  /*00a0*/  PLOP3.LUT P0, PT, PT, PT, UP0, 0x80, 0x0 ;  /* 0x000000000000781c */ /* 0x000fda0003f0f008 */
[----:B0-----:R-:W-:Y:S05]  /*00b0*/  @!P0 BRA `(.L_x_0) ;  /* 0x0000000000688947 */ /* 0x001fea0003800000 */
[----:B------:R-:W0:Y:S01]  /*00c0*/  S2R R0, SR_TID.X ;  /* 0x0000000000007919 */ /* 0x000e220000002100 */
[----:B------:R-:W-:Y:S01]  /*00d0*/  BAR.SYNC.DEFER_BLOCKING 0x0 ;  /* 0x0000000000007b1d */ /* 0x000fe20000010000 */
[----:B0-----:R-:W-:-:S13]  /*00e0*/  ISETP.NE.AND P0, PT, R0, RZ, PT ;  /* 0x000000ff0000720c */ /* 0x001fda0003f05270 */
[----:B------:R-:W-:Y:S05]  /*00f0*/  @P0 BRA `(.L_x_1) ;  /* 0x00000000004c0947 */ /* 0x000fea0003800000 */
[----:B------:R-:W-:Y:S01]  /*0100*/  ULDC.64 UR6, c[0x0][0x268] ;  /* 0x00009a0000067ab9 */ /* 0x000fe20000000a00 */
[----:B------:R-:W-:Y:S01]  /*0110*/  IADD3 R0, RZ, -UR10, RZ ;  /* 0x8000000aff007c10 */ /* 0x000fe2000fffe0ff */
[----:B------:R-:W-:Y:S01]  /*0120*/  UIADD3 UR4, UP0, UR6, 0x4, URZ ;  /* 0x0000000406047890 */ /* 0x000fe2000ff1e03f */
[----:B------:R-:W-:Y:S02]  /*0130*/  IMAD.MOV.U32 R5, RZ, RZ, 0x7fffff01 ;  /* 0x7fffff01ff057424 */ /* 0x000fe400078e00ff */
[----:B------:R-:W-:Y:S01]  /*0140*/  ISETP.NE.AND P0, PT, R0, UR16, PT ;  /* 0x0000001000007c0c */ /* 0x000fe2000bf05270 */
[----:B------:R-:W-:Y:S02]  /*0150*/  UIADD3.X UR6, URZ, UR7, URZ, UP0, !UPT ;  /* 0x000000073f067290 */ /* 0x000fe400087fe43f */
[----:B------:R-:W-:Y:S02]  /*0160*/  MOV R2, UR4 ;  /* 0x0000000400027c02 */ /* 0x000fe40008000f00 */
[----:B------:R-:W-:-:S02]  /*0170*/  SEL R5, R5, 0x1, !P0 ;  /* 0x0000000105057807 */ /* 0x000fc40004000000 */
[----:B------:R-:W-:Y:S01]  /*0180*/  MOV R3, UR6 ;  /* 0x0000000600037c02 */ /* 0x000fe20008000f00 */
[----:B------:R-:W-:Y:S06]  /*0190*/  MEMBAR.ALL.GPU ;  /* 0x0000000000007992 */ /* 0x000fec000000a000 */
[----:B------:R-:W-:-:S00]  /*01a0*/  ERRBAR ;  /* 0x00000000000079ab */ /* 0x000fc00000000000 */
[----:B------:R-:W-:Y:S06]  /*01b0*/  CGAERRBAR ;  /* 0x00000000000075ab */ /* 0x000fec0000000000 */
[----:B------:R0:W5:Y:S02]  /*01c0*/  ATOM.E.ADD.STRONG.GPU PT, R5, desc[UR12][R2.64], R5 ;  /* 0x000000050205798a */ /* 0x00016400081ee1cc */
.L_x_2:
[----:B------:R-:W2:Y:S04]  /*01d0*/  LD.E.STRONG.GPU R0, desc[UR12][R2.64] ;  /* 0x0000000c02007980 */ /* 0x000ea8000c10f900 */
[----:B--2---:R-:W-:Y:S01]  /*01e0*/  CCTL.IVALL ;  /* 0x00000000ff00798f */ /* 0x004fe20002000000 */
[----:B------:R-:W-:Y:S05]  /*01f0*/  YIELD ;  /* 0x0000000000007946 */ /* 0x000fea0003800000 */
[----:B-----5:R-:W-:-:S04]  /*0200*/  LOP3.LUT R0, R0, R5, RZ, 0x3c, !PT ;  /* 0x0000000500007212 */ /* 0x020fc800078e3cff */
[----:B------:R-:W-:-:S13]  /*0210*/  ISETP.GT.AND P0, PT, R0, -0x1, PT ;  /* 0xffffffff0000780c */ /* 0x000fda0003f04270 */
[----:B------:R-:W-:Y:S05]  /*0220*/  @P0 BRA `(.L_x_2) ;  /* 0xfffffffc00e80947 */ /* 0x000fea000383ffff */
.L_x_1:
[----:B------:R-:W-:Y:S05]  /*0230*/  WARPSYNC.ALL ;  /* 0x0000000000007948 */ /* 0x000fea0003800000 */
[----:B------:R-:W-:Y:S06]  /*0240*/  BAR.SYNC.DEFER_BLOCKING 0x0 ;  /* 0x0000000000007b1d */ /* 0x000fec0000010000 */
[----:B------:R-:W-:Y:S05]  /*0250*/  BRA `(.L_x_3) ;  /* 0x0000003400ac7947 */ /* 0x000fea0003800000 */
.L_x_0:
[----:B------:R-:W0:Y:S01]  /*0260*/  S2R R14, SR_TID.X ;  /* 0x00000000000e7919 */ /* 0x000e220000002100 */
[----:B------:R-:W1:Y:S01]  /*0270*/  LDC.64 R4, c[0x0][0x238] ;  /* 0x00008e00ff047b82 */ /* 0x000e620000000a00 */
[----:B0-----:R-:W-:-:S05]  /*0280*/  IMAD.WIDE.U32 R2, R14, -0x33333333, RZ ;  /* 0xcccccccd0e027825 */ /* 0x001fca00078e00ff */
[----:B------:R-:W-:-:S05]  /*0290*/  SHF.R.U32.HI R0, RZ, 0x6, R3 ;  /* 0x00000006ff007819 */ /* 0x000fca0000011603 */
[----:B------:R-:W-:-:S04]  /*02a0*/  IMAD R0, R0, -0x50, R14 ;  /* 0xffffffb000007824 */ /* 0x000fc800078e020e */
[----:B------:R-:W-:-:S04]  /*02b0*/  IMAD.SHL.U32 R7, R0, 0x4, RZ ;  /* 0x0000000400077824 */ /* 0x000fc800078e00ff */
[----:B-1----:R-:W-:-:S06]  /*02c0*/  IMAD.WIDE R2, R7, 0x2, R4 ;  /* 0x0000000207027825 */ /* 0x002fcc00078e0204 */
[----:B------:R-:W2:Y:S01]  /*02d0*/  LDG.E.64.CONSTANT R2, desc[UR12][R2.64] ;  /* 0x0000000c02027981 */ /* 0x000ea2000c1e9b00 */
[----:B------:R-:W-:Y:S01]  /*02e0*/  SHF.R.S32.HI R0, RZ, 0x1f, R14 ;  /* 0x0000001fff007819 */ /* 0x000fe2000001140e */
[----:B------:R-:W0:Y:S01]  /*02f0*/  S2UR UR6, SR_CgaCtaId ;  /* 0x00000000000679c3 */ /* 0x000e220000008800 */
[----:B------:R-:W-:Y:S01]  /*0300*/  UMOV UR4, 0x400 ;  /* 0x0000040000047882 */ /* 0x000fe20000000000 */
[----:B------:R-:W-:Y:S02]  /*0310*/  CS2R R16, SRZ ;  /* 0x0000000000107805 */ /* 0x000fe4000001ff00 */
[CC--:B------:R-:W-:Y:S01]  /*0320*/  LEA.HI R8, R0.reuse, R14.reuse, RZ, 0x2 ;  /* 0x0000000e00087211 */ /* 0x0c0fe200078f10ff */
[----:B------:R-:W-:Y:S01]  /*0330*/  UIADD3 UR4, UR4, 0x2800, URZ ;  /* 0x0000280004047890 */ /* 0x000fe2000fffe03f */
[----:B------:R-:W-:Y:S02]  /*0340*/  LEA.HI R0, R0, R14, RZ, 0x4 ;  /* 0x0000000e00007211 */ /* 0x000fe400078f20ff */
[----:B------:R-:W-:-:S02]  /*0350*/  CS2R R18, SRZ ;  /* 0x0000000000127805 */ /* 0x000fc4000001ff00 */
[----:B------:R-:W-:Y:S02]  /*0360*/  SHF.R.S32.HI R6, RZ, 0x2, R8 ;  /* 0x00000002ff067819 */ /* 0x000fe40000011408 */
[----:B------:R-:W-:Y:S02]  /*0370*/  CS2R R20, SRZ ;  /* 0x0000000000147805 */ /* 0x000fe4000001ff00 */
[----:B------:R-:W-:Y:S02]  /*0380*/  LOP3.LUT R8, R8, 0xfffffffc, RZ, 0xc0, !PT ;  /* 0xfffffffc08087812 */ /* 0x000fe400078ec0ff */
[----:B------:R-:W-:Y:S02]  /*0390*/  CS2R R22, SRZ ;  /* 0x0000000000167805 */ /* 0x000fe4000001ff00 */
[C---:B------:R-:W-:Y:S01]  /*03a0*/  IADD3 R4, R6.reuse, 0x50, RZ ;  /* 0x0000005006047810 */ /* 0x040fe20007ffe0ff */
[C---:B------:R-:W-:Y:S01]  /*03b0*/  VIADD R12, R6.reuse, 0xf0 ;  /* 0x000000f0060c7836 */ /* 0x040fe20000000000 */
[----:B------:R-:W-:-:S02]  /*03c0*/  IADD3 R10, R6, 0xa0, RZ ;  /* 0x000000a0060a7810 */ /* 0x000fc40007ffe0ff */
[----:B------:R-:W-:Y:S02]  /*03d0*/  SHF.R.S32.HI R5, RZ, 0x1f, R4 ;  /* 0x0000001fff057819 */ /* 0x000fe40000011404 */
[----:B------:R-:W-:Y:S02]  /*03e0*/  IADD3 R6, R7, 0x2, RZ ;  /* 0x0000000207067810 */ /* 0x000fe40007ffe0ff */
[----:B------:R-:W-:Y:S01]  /*03f0*/  LEA.HI R9, R5, R4, RZ, 0x2 ;  /* 0x0000000405097211 */ /* 0x000fe200078f10ff */
[----:B------:R-:W-:Y:S01]  /*0400*/  IMAD.WIDE.U32 R4, R7, -0x33333333, RZ ;  /* 0xcccccccd07047825 */ /* 0x000fe200078e00ff */
[----:B------:R-:W-:Y:S02]  /*0410*/  SHF.R.S32.HI R11, RZ, 0x1f, R10 ;  /* 0x0000001fff0b7819 */ /* 0x000fe4000001140a */
[----:B------:R-:W-:Y:S01]  /*0420*/  SHF.R.S32.HI R13, RZ, 0x1f, R12 ;  /* 0x0000001fff0d7819 */ /* 0x000fe2000001140c */
[----:B------:R-:W-:Y:S01]  /*0430*/  IMAD.WIDE.U32 R6, R6, -0x33333333, RZ ;  /* 0xcccccccd06067825 */ /* 0x000fe200078e00ff */
[----:B------:R-:W-:Y:S01]  /*0440*/  LEA.HI R11, R11, R10, RZ, 0x2 ;  /* 0x0000000a0b0b7211 */ /* 0x000fe200078f10ff */
[----:B0-----:R-:W-:Y:S01]  /*0450*/  ULEA UR6, UR6, UR4, 0x18 ;  /* 0x0000000406067291 */ /* 0x001fe2000f8ec03f */
[----:B------:R-:W-:-:S02]  /*0460*/  SHF.R.U32.HI R10, RZ, 0x3, R5 ;  /* 0x00000003ff0a7819 */ /* 0x000fc40000011605 */
[----:B------:R-:W-:Y:S01]  /*0470*/  SHF.R.U32.HI R6, RZ, 0x3, R7 ;  /* 0x00000003ff067819 */ /* 0x000fe20000011607 */
[----:B------:R-:W-:Y:S01]  /*0480*/  UMOV UR4, URZ ;  /* 0x0000003f00047c82 */ /* 0x000fe20008000000 */
[----:B------:R-:W-:Y:S01]  /*0490*/  SHF.R.U32.HI R5, RZ, 0x4, R0 ;  /* 0x00000004ff057819 */ /* 0x000fe20000011600 */
[----:B------:R-:W-:Y:S01]  /*04a0*/  STL [R1+0x24], R10 ;  /* 0x0000240a01007387 */ /* 0x000fe20000100800 */
[----:B------:R-:W-:Y:S02]  /*04b0*/  IADD3 R8, -R8, R14, RZ ;  /* 0x0000000e08087210 */ /* 0x000fe40007ffe1ff */
[----:B------:R-:W-:Y:S01]  /*04c0*/  LEA.HI R13, R13, R12, RZ, 0x2 ;  /* 0x0000000c0d0d7211 */ /* 0x000fe200078f10ff */
[----:B------:R0:W-:Y:S01]  /*04d0*/  STL [R1+0x28], R6 ;  /* 0x0000280601007387 */ /* 0x0001e20000100800 */
[----:B------:R-:W-:Y:S02]  /*04e0*/  SHF.R.U32.HI R9, RZ, 0x2, R9 ;  /* 0x00000002ff097819 */ /* 0x000fe40000011609 */
[----:B------:R-:W-:-:S02]  /*04f0*/  SHF.R.U32.HI R11, RZ, 0x2, R11 ;  /* 0x00000002ff0b7819 */ /* 0x000fc4000001160b */
[----:B------:R-:W-:Y:S02]  /*0500*/  SHF.R.U32.HI R13, RZ, 0x2, R13 ;  /* 0x00000002ff0d7819 */ /* 0x000fe4000001160d */
[C---:B------:R-:W-:Y:S02]  /*0510*/  LOP3.LUT R7, R8.reuse, 0x3, R9, 0x78, !PT ;  /* 0x0000000308077812 */ /* 0x040fe400078e7809 */
[C---:B------:R-:W-:Y:S02]  /*0520*/  LOP3.LUT R0, R8.reuse, 0x3, R11, 0x78, !PT ;  /* 0x0000000308007812 */ /* 0x040fe400078e780b */
[----:B0-----:R-:W-:-:S05]  /*0530*/  LOP3.LUT R6, R8, 0x3, R5, 0x78, !PT ;  /* 0x0000000308067812 */ /* 0x001fca00078e7805 */
[----:B------:R0:W-:Y:S04]  /*0540*/  STL [R1+0x38], R6 ;  /* 0x0000380601007387 */ /* 0x0001e80000100800 */
[----:B------:R-:W-:Y:S04]  /*0550*/  STL [R1+0x34], R7 ;  /* 0x0000340701007387 */ /* 0x000fe80000100800 */
[----:B------:R1:W-:Y:S01]  /*0560*/  STL [R1+0x30], R0 ;  /* 0x0000300001007387 */ /* 0x0003e20000100800 */
[----:B0-----:R-:W-:-:S05]  /*0570*/  LOP3.LUT R6, R8, 0x3, R13, 0x78, !PT ;  /* 0x0000000308067812 */ /* 0x001fca00078e780d */
[----:B------:R0:W-:Y:S01]  /*0580*/  STL [R1+0x2c], R6 ;  /* 0x00002c0601007387 */ /* 0x0001e20000100800 */
[C---:B--2---:R-:W-:Y:S01]  /*0590*/  PRMT R4, R2.reuse, 0x7632, R4 ;  /* 0x0000763202047816 */ /* 0x044fe20000000004 */
[----:B-1----:R-:W-:Y:S01]  /*05a0*/  IMAD.U32 R0, R2, 0x10000, RZ ;  /* 0x0001000002007824 */ /* 0x002fe200078e00ff */
[C---:B------:R-:W-:Y:S02]  /*05b0*/  PRMT R5, R3.reuse, 0x7632, R5 ;  /* 0x0000763203057816 */ /* 0x040fe40000000005 */
[----:B------:R-:W-:Y:S02]  /*05c0*/  SHF.L.U32 R2, R3, 0x10, RZ ;  /* 0x0000001003027819 */ /* 0x000fe400000006ff */
[----:B------:R-:W-:Y:S01]  /*05d0*/  SHF.L.U32 R3, R4, 0x10, RZ ;  /* 0x0000001004037819 */ /* 0x000fe200000006ff */
[----:B0-----:R-:W-:-:S07]  /*05e0*/  IMAD.U32 R4, R5, 0x10000, RZ ;  /* 0x0001000005047824 */ /* 0x001fce00078e00ff */
.L_x_19:
[----:B------:R-:W2:Y:S04]  /*05f0*/  LDL R10, [R1+0x24] ;  /* 0x00002400010a7983 */ /* 0x000ea80000100800 */
[----:B-1----:R-:W3:Y:S01]  /*0600*/  LDL R12, [R1+0x28] ;  /* 0x00002800010c7983 */ /* 0x002ee20000100800 */
[----:B------:R-:W0:Y:S01]  /*0610*/  S2R R5, SR_TID.X ;  /* 0x0000000000057919 */ /* 0x000e220000002100 */
[----:B------:R-:W-:Y:S01]  /*0620*/  USHF.L.U32 UR7, UR16, 0x4, URZ ;  /* 0x0000000410077899 */ /* 0x000fe2000800063f */
[----:B------:R-:W-:Y:S01]  /*0630*/  HFMA2.MMA R7, -RZ, RZ, 0, 0 ;  /* 0x00000000ff077435 */ /* 0x000fe200000001ff */
[----:B------:R-:W-:Y:S02]  /*0640*/  USHF.L.U32 UR9, UR10, 0x5, URZ ;  /* 0x000000050a097899 */ /* 0x000fe4000800063f */
[----:B------:R-:W-:-:S02]  /*0650*/  ULOP3.LUT UR7, UR7, 0xff0, URZ, 0xc0, !UPT ;  /* 0x00000ff007077892 */ /* 0x000fc4000f8ec03f */
[----:B------:R-:W-:Y:S01]  /*0660*/  USHF.L.U64.HI UR11, UR10, 0x5, UR5 ;  /* 0x000000050a0b7899 */ /* 0x000fe20008010205 */
[----:B------:R-:W-:Y:S01]  /*0670*/  ULDC.64 UR14, c[0x0][0x248] ;  /* 0x00009200000e7ab9 */ /* 0x000fe20000000a00 */
[----:B------:R-:W-:Y:S01]  /*0680*/  ULDC.64 UR18, c[0x0][0x230] ;  /* 0x00008c0000127ab9 */ /* 0x000fe20000000a00 */
[----:B------:R-:W-:Y:S01]  /*0690*/  ULDC.64 UR20, c[0x0][0x228] ;  /* 0x00008a0000147ab9 */ /* 0x000fe20000000a00 */
[----:B0-----:R-:W-:-:S05]  /*06a0*/  IMAD.WIDE.U32 R44, R5, -0x33333333, RZ ;  /* 0xcccccccd052c7825 */ /* 0x001fca00078e00ff */
[----:B------:R-:W-:-:S05]  /*06b0*/  SHF.R.U32.HI R44, RZ, 0x6, R45 ;  /* 0x00000006ff2c7819 */ /* 0x000fca000001162d */
[C---:B------:R-:W-:Y:S01]  /*06c0*/  IMAD R8, R44.reuse, -0x50, R5 ;  /* 0xffffffb02c087824 */ /* 0x040fe200078e0205 */
[----:B------:R-:W-:Y:S01]  /*06d0*/  MOV R5, UR10 ;  /* 0x0000000a00057c02 */ /* 0x000fe20008000f00 */
[----:B------:R-:W-:-:S03]  /*06e0*/  VIADD R9, R44, UR7 ;  /* 0x000000072c097c36 */ /* 0x000fc60008000000 */
[----:B------:R-:W-:Y:S01]  /*06f0*/  SHF.L.U32 R6, R8, 0x2, RZ ;  /* 0x0000000208067819 */ /* 0x000fe200000006ff */
[----:B------:R-:W-:Y:S01]  /*0700*/  UIMAD UR7, UR5, 0x140000, URZ ;  /* 0x00140000050778a4 */ /* 0x000fe2000f8e023f */
[----:B------:R-:W-:-:S03]  /*0710*/  IMAD R9, R9, 0x140, RZ ;  /* 0x0000014009097824 */ /* 0x000fc600078e02ff */
[----:B------:R-:W-:-:S04]  /*0720*/  IMAD.WIDE.U32 R6, R5, 0x140000, R6 ;  /* 0x0014000005067825 */ /* 0x000fc800078e0006 */
[----:B------:R-:W-:Y:S01]  /*0730*/  VIADD R5, R7, UR7 ;  /* 0x0000000707057c36 */ /* 0x000fe20008000000 */
[C---:B------:R-:W-:Y:S01]  /*0740*/  IADD3 R54, P1, R9.reuse, R6, RZ ;  /* 0x0000000609367210 */ /* 0x040fe20007f3e0ff */
[----:B------:R-:W-:Y:S01]  /*0750*/  VIADD R7, R9, 0x500 ;  /* 0x0000050009077836 */ /* 0x000fe20000000000 */
[----:B------:R-:W-:Y:S02]  /*0760*/  ULDC UR7, c[0x0][0x250] ;  /* 0x0000940000077ab9 */ /* 0x000fe40000000800 */
[----:B------:R-:W-:-:S04]  /*0770*/  IADD3.X R55, RZ, R5, RZ, P1, !PT ;  /* 0x00000005ff377210 */ /* 0x000fc80000ffe4ff */
[C---:B------:R-:W-:Y:S02]  /*0780*/  SHF.L.U64.HI R55, R54.reuse, 0x1, R55 ;  /* 0x0000000136377819 */ /* 0x040fe40000010237 */
[----:B------:R-:W-:-:S04]  /*0790*/  SHF.L.U32 R54, R54, 0x1, RZ ;  /* 0x0000000136367819 */ /* 0x000fc800000006ff */
[----:B------:R-:W-:Y:S02]  /*07a0*/  IADD3 R28, P1, R54, UR20, RZ ;  /* 0x00000014361c7c10 */ /* 0x000fe4000ff3e0ff */
[----:B------:R-:W-:Y:S02]  /*07b0*/  IADD3 R7, P2, R7, R6, RZ ;  /* 0x0000000607077210 */ /* 0x000fe40007f5e0ff */
[----:B------:R-:W-:-:S06]  /*07c0*/  IADD3.X R29, R55, UR21, RZ, P1, !PT ;  /* 0x00000015371d7c10 */ /* 0x000fcc0008ffe4ff */
[----:B------:R-:W4:Y:S01]  /*07d0*/  LDG.E.64.CONSTANT R28, desc[UR12][R28.64] ;  /* 0x0000000c1c1c7981 */ /* 0x000f22000c1e9b00 */
[----:B------:R-:W-:-:S04]  /*07e0*/  SHF.L.U32 R13, R7, 0x1, RZ ;  /* 0x00000001070d7819 */ /* 0x000fc800000006ff */
[----:B------:R-:W-:Y:S01]  /*07f0*/  IADD3 R30, P1, R13, UR18, RZ ;  /* 0x000000120d1e7c10 */ /* 0x000fe2000ff3e0ff */
[----:B------:R0:W-:Y:S01]  /*0800*/  STL [R1+0xc], R13 ;  /* 0x00000c0d01007387 */ /* 0x0001e20000100800 */
[----:B--2---:R-:W-:-:S04]  /*0810*/  IADD3 R10, P0, R10, UR9, RZ ;  /* 0x000000090a0a7c10 */ /* 0x004fc8000ff1e0ff */
[----:B------:R-:W-:Y:S02]  /*0820*/  IADD3.X R11, RZ, UR11, RZ, P0, !PT ;  /* 0x0000000bff0b7c10 */ /* 0x000fe400087fe4ff */
[----:B------:R-:W-:-:S04]  /*0830*/  LEA R24, P0, R10, UR14, 0x3 ;  /* 0x0000000e0a187c11 */ /* 0x000fc8000f8018ff */
[----:B------:R-:W-:Y:S02]  /*0840*/  LEA.HI.X R25, R10, UR15, R11, 0x3, P0 ;  /* 0x0000000f0a197c11 */ /* 0x000fe400080f1c0b */
[----:B------:R-:W-:-:S04]  /*0850*/  IADD3 R26, P0, R54, UR18, RZ ;  /* 0x00000012361a7c10 */ /* 0x000fc8000ff1e0ff */
[----:B------:R-:W2:Y:S01]  /*0860*/  LDG.E.64.CONSTANT R24, desc[UR12][R24.64] ;  /* 0x0000000c18187981 */ /* 0x000ea2000c1e9b00 */
[----:B------:R-:W-:Y:S02]  /*0870*/  IADD3.X R27, R55, UR19, RZ, P0, !PT ;  /* 0x00000013371b7c10 */ /* 0x000fe400087fe4ff */
[----:B---3--:R-:W-:-:S04]  /*0880*/  IADD3 R11, P0, R12, UR9, RZ ;  /* 0x000000090c0b7c10 */ /* 0x008fc8000ff1e0ff */
[----:B------:R-:W3:Y:S01]  /*0890*/  LDG.E.64.CONSTANT R26, desc[UR12][R26.64] ;  /* 0x0000000c1a1a7981 */ /* 0x000ee2000c1e9b00 */
[----:B------:R-:W-:-:S04]  /*08a0*/  IADD3.X R10, RZ, R5, RZ, P2, !PT ;  /* 0x00000005ff0a7210 */ /* 0x000fc800017fe4ff */
[----:B------:R-:W-:Y:S01]  /*08b0*/  SHF.L.U64.HI R12, R7, 0x1, R10 ;  /* 0x00000001070c7819 */ /* 0x000fe2000001020a */
[----:B------:R-:W-:Y:S01]  /*08c0*/  IMAD.X R10, RZ, RZ, UR11, P0 ;  /* 0x0000000bff0a7e24 */ /* 0x000fe200080e06ff */
[----:B------:R-:W-:-:S04]  /*08d0*/  LEA R34, P0, R11, UR14, 0x3 ;  /* 0x0000000e0b227c11 */ /* 0x000fc8000f8018ff */
[----:B------:R-:W-:Y:S02]  /*08e0*/  LEA.HI.X R35, R11, UR15, R10, 0x3, P0 ;  /* 0x0000000f0b237c11 */ /* 0x000fe400080f1c0a */
[----:B------:R-:W-:Y:S02]  /*08f0*/  IADD3 R32, P2, R13, UR20, RZ ;  /* 0x000000140d207c10 */ /* 0x000fe4000ff5e0ff */
[C---:B------:R-:W-:Y:S02]  /*0900*/  IADD3.X R31, R12.reuse, UR19, RZ, P1, !PT ;  /* 0x000000130c1f7c10 */ /* 0x040fe40008ffe4ff */
[----:B------:R-:W-:Y:S01]  /*0910*/  IADD3 R7, R9, 0xa00, RZ ;  /* 0x00000a0009077810 */ /* 0x000fe20007ffe0ff */
[----:B------:R-:W5:Y:S01]  /*0920*/  LDG.E.64.CONSTANT R34, desc[UR12][R34.64] ;  /* 0x0000000c22227981 */ /* 0x000f62000c1e9b00 */
[----:B------:R-:W-:Y:S01]  /*0930*/  IADD3.X R33, R12, UR21, RZ, P2, !PT ;  /* 0x000000150c217c10 */ /* 0x000fe200097fe4ff */
[----:B------:R-:W-:Y:S02]  /*0940*/  ULDC.64 UR14, c[0x0][0x258] ;  /* 0x00009600000e7ab9 */ /* 0x000fe40000000a00 */
[----:B------:R-:W5:Y:S04]  /*0950*/  LDG.E.64.CONSTANT R30, desc[UR12][R30.64] ;  /* 0x0000000c1e1e7981 */ /* 0x000f68000c1e9b00 */
[----:B------:R-:W5:Y:S01]  /*0960*/  LDG.E.64.CONSTANT R32, desc[UR12][R32.64] ;  /* 0x0000000c20207981 */ /* 0x000f62000c1e9b00 */
[----:B------:R-:W-:-:S04]  /*0970*/  IADD3 R7, P0, R7, R6, RZ ;  /* 0x0000000607077210 */ /* 0x000fc80007f1e0ff */
[----:B------:R-:W-:Y:S01]  /*0980*/  IADD3.X R10, RZ, R5, RZ, P0, !PT ;  /* 0x00000005ff0a7210 */ /* 0x000fe200007fe4ff */
[----:B0-----:R-:W-:Y:S01]  /*0990*/  IMAD.SHL.U32 R13, R7, 0x2, RZ ;  /* 0x00000002070d7824 */ /* 0x001fe200078e00ff */
[----:B------:R0:W-:Y:S04]  /*09a0*/  STL [R1+0x10], R12 ;  /* 0x0000100c01007387 */ /* 0x0001e80000100800 */
[----:B------:R-:W-:Y:S02]  /*09b0*/  IADD3 R36, P0, R13, UR18, RZ ;  /* 0x000000120d247c10 */ /* 0x000fe4000ff1e0ff */
[----:B0-----:R-:W-:Y:S02]  /*09c0*/  SHF.L.U64.HI R12, R7, 0x1, R10 ;  /* 0x00000001070c7819 */ /* 0x001fe4000001020a */
[----:B------:R-:W-:-:S02]  /*09d0*/  IADD3 R9, R9, 0xf00, RZ ;  /* 0x00000f0009097810 */ /* 0x000fc40007ffe0ff */
[----:B------:R-:W-:Y:S02]  /*09e0*/  IADD3.X R37, R12, UR19, RZ, P0, !PT ;  /* 0x000000130c257c10 */ /* 0x000fe400087fe4ff */
[----:B------:R-:W-:-:S04]  /*09f0*/  IADD3 R38, P0, R13, UR20, RZ ;  /* 0x000000140d267c10 */ /* 0x000fc8000ff1e0ff */
[----:B------:R-:W-:Y:S01]  /*0a00*/  IADD3.X R39, R12, UR21, RZ, P0, !PT ;  /* 0x000000150c277c10 */ /* 0x000fe200087fe4ff */
[----:B------:R-:W5:Y:S01]  /*0a10*/  LDG.E.64.CONSTANT R36, desc[UR12][R36.64] ;  /* 0x0000000c24247981 */ /* 0x000f62000c1e9b00 */
[----:B------:R-:W-:-:S04]  /*0a20*/  IADD3 R9, P0, R9, R6, RZ ;  /* 0x0000000609097210 */ /* 0x000fc80007f1e0ff */
[----:B------:R-:W5:Y:S01]  /*0a30*/  LDG.E.64.CONSTANT R38, desc[UR12][R38.64] ;  /* 0x0000000c26267981 */ /* 0x000f62000c1e9b00 */
[----:B------:R-:W-:Y:S01]  /*0a40*/  IMAD.SHL.U32 R53, R9, 0x2, RZ ;  /* 0x0000000209357824 */ /* 0x000fe200078e00ff */
[----:B------:R-:W-:-:S04]  /*0a50*/  IADD3.X R6, RZ, R5, RZ, P0, !PT ;  /* 0x00000005ff067210 */ /* 0x000fc800007fe4ff */
[----:B------:R-:W-:Y:S02]  /*0a60*/  SHF.L.U64.HI R10, R9, 0x1, R6 ;  /* 0x00000001090a7819 */ /* 0x000fe40000010206 */
[C---:B------:R-:W-:Y:S02]  /*0a70*/  IADD3 R40, P0, R53.reuse, UR18, RZ ;  /* 0x0000001235287c10 */ /* 0x040fe4000ff1e0ff */
[----:B------:R-:W-:Y:S02]  /*0a80*/  IADD3 R42, P1, R53, UR20, RZ ;  /* 0x00000014352a7c10 */ /* 0x000fe4000ff3e0ff */
[C---:B------:R-:W-:Y:S02]  /*0a90*/  IADD3.X R41, R10.reuse, UR19, RZ, P0, !PT ;  /* 0x000000130a297c10 */ /* 0x040fe400087fe4ff */
[----:B------:R-:W-:-:S04]  /*0aa0*/  IADD3.X R43, R10, UR21, RZ, P1, !PT ;  /* 0x000000150a2b7c10 */ /* 0x000fc80008ffe4ff */
[----:B------:R-:W5:Y:S04]  /*0ab0*/  LDG.E.64.CONSTANT R40, desc[UR12][R40.64] ;  /* 0x0000000c28287981 */ /* 0x000f68000c1e9b00 */
[----:B------:R-:W5:Y:S01]  /*0ac0*/  LDG.E.64.CONSTANT R42, desc[UR12][R42.64] ;  /* 0x0000000c2a2a7981 */ /* 0x000f62000c1e9b00 */
[C---:B----4-:R-:W-:Y:S02]  /*0ad0*/  SHF.L.U32 R6, R28.reuse, 0x10, RZ ;  /* 0x000000101c067819 */ /* 0x050fe400000006ff */
[----:B------:R-:W-:Y:S01]  /*0ae0*/  PRMT R14, R28, 0x7632, R14 ;  /* 0x000076321c0e7816 */ /* 0x000fe2000000000e */
[----:B------:R0:W-:Y:S04]  /*0af0*/  STL [R1+0x4], R13 ;  /* 0x0000040d01007387 */ /* 0x0001e80000100800 */
[----:B------:R1:W-:Y:S01]  /*0b00*/  STL [R1+0x8], R12 ;  /* 0x0000080c01007387 */ /* 0x0003e20000100800 */
[----:B------:R-:W-:-:S03]  /*0b10*/  SHF.L.U32 R14, R14, 0x10, RZ ;  /* 0x000000100e0e7819 */ /* 0x000fc600000006ff */
[----:B------:R4:W-:Y:S01]  /*0b20*/  STL [R1], R10 ;  /* 0x0000000a01007387 */ /* 0x0009e20000100800 */
[----:B0-----:R-:W-:-:S05]  /*0b30*/  MOV R13, 0x28 ;  /* 0x00000028000d7802 */ /* 0x001fca0000000f00 */
[----:B------:R-:W-:Y:S02]  /*0b40*/  IMAD R13, R8, R13, UR6 ;  /* 0x00000006080d7e24 */ /* 0x000fe4000f8e020d */
[----:B------:R-:W-:Y:S01]  /*0b50*/  FMUL.FTZ R8, R3, R14 ;  /* 0x0000000e03087220 */ /* 0x000fe20000410000 */
[----:B-1----:R-:W-:-:S04]  /*0b60*/  FFMA.FTZ R12, R0, R6, RZ ;  /* 0x00000006000c7223 */ /* 0x002fc800000100ff */
[----:B------:R-:W-:Y:S01]  /*0b70*/  FFMA.FTZ R49, R3, R14, R12 ;  /* 0x0000000e03317223 */ /* 0x000fe2000001000c */
[----:B------:R-:W-:Y:S01]  /*0b80*/  LEA R44, R44, R13, 0x3 ;  /* 0x0000000d2c2c7211 */ /* 0x000fe200078e18ff */
[----:B------:R-:W-:Y:S01]  /*0b90*/  FADD.FTZ R57, R14, R19 ;  /* 0x000000130e397221 */ /* 0x000fe20000010000 */
[----:B------:R-:W-:-:S04]  /*0ba0*/  PRMT R45, R29, 0x7632, R45 ;  /* 0x000076321d2d7816 */ /* 0x000fc8000000002d */
[----:B------:R-:W-:-:S05]  /*0bb0*/  SHF.L.U32 R45, R45, 0x10, RZ ;  /* 0x000000102d2d7819 */ /* 0x000fca00000006ff */
[----:B------:R-:W-:Y:S01]  /*0bc0*/  FADD.FTZ R58, R45, R23 ;  /* 0x000000172d3a7221 */ /* 0x000fe20000010000 */
[----:B------:R-:W-:Y:S01]  /*0bd0*/  FADD.FTZ R17, R6, R17 ;  /* 0x0000001106117221 */ /* 0x000fe20000010000 */
[----:B--2---:R-:W-:-:S06]  /*0be0*/  FADD.FTZ R5, R25, UR7 ;  /* 0x0000000719057e21 */ /* 0x004fcc0008010000 */
[----:B------:R-:W0:Y:S01]  /*0bf0*/  MUFU.RSQ R5, R5 ;  /* 0x0000000500057308 */ /* 0x000e220000001400 */
[C---:B---3--:R-:W-:Y:S02]  /*0c00*/  PRMT R7, R26.reuse, 0x7632, R7 ;  /* 0x000076321a077816 */ /* 0x048fe40000000007 */
[----:B------:R-:W-:-:S03]  /*0c10*/  SHF.L.U32 R9, R26, 0x10, RZ ;  /* 0x000000101a097819 */ /* 0x000fc600000006ff */
[----:B------:R-:W-:Y:S02]  /*0c20*/  IMAD.U32 R11, R7, 0x10000, RZ ;  /* 0x00010000070b7824 */ /* 0x000fe400078e00ff */
[----:B------:R-:W-:Y:S01]  /*0c30*/  FADD.FTZ R52, -R24, R9 ;  /* 0x0000000918347221 */ /* 0x000fe20000010100 */
[----:B------:R-:W-:Y:S01]  /*0c40*/  FMUL.FTZ R7, R0, R6 ;  /* 0x0000000600077220 */ /* 0x000fe20000410000 */
[----:B----4-:R-:W-:Y:S02]  /*0c50*/  FADD.FTZ R10, -R24, R11 ;  /* 0x0000000b180a7221 */ /* 0x010fe40000010100 */
[C---:B0-----:R-:W-:Y:S02]  /*0c60*/  FMUL.FTZ R52, R5.reuse, R52 ;  /* 0x0000003405347220 */ /* 0x041fe40000410000 */
[----:B------:R-:W-:Y:S02]  /*0c70*/  FMUL.FTZ R9, R5, R10 ;  /* 0x0000000a05097220 */ /* 0x000fe40000410000 */
[----:B------:R-:W-:-:S04]  /*0c80*/  FFMA.FTZ R10, R52, R7, RZ ;  /* 0x00000007340a7223 */ /* 0x000fc800000100ff */
[----:B------:R-:W-:Y:S01]  /*0c90*/  FFMA.FTZ R10, R9, R8, R10 ;  /* 0x00000008090a7223 */ /* 0x000fe2000001000a */
[----:B-----5:R-:W-:Y:S01]  /*0ca0*/  FADD.FTZ R8, R35, UR7 ;  /* 0x0000000723087e21 */ /* 0x020fe20008010000 */
[----:B------:R-:W-:-:S05]  /*0cb0*/  IMAD.U32 R11, R30, 0x10000, RZ ;  /* 0x000100001e0b7824 */ /* 0x000fca00078e00ff */
[----:B------:R-:W0:Y:S01]  /*0cc0*/  MUFU.RSQ R8, R8 ;  /* 0x0000000800087308 */ /* 0x000e220000001400 */
[----:B------:R-:W-:Y:S01]  /*0cd0*/  PRMT R12, R30, 0x7632, R12 ;  /* 0x000076321e0c7816 */ /* 0x000fe2000000000c */
[----:B------:R-:W-:Y:S01]  /*0ce0*/  FADD.FTZ R46, -R24, R11 ;  /* 0x0000000b182e7221 */ /* 0x000fe20000010100 */
[C---:B------:R-:W-:Y:S01]  /*0cf0*/  SHF.L.U32 R7, R32.reuse, 0x10, RZ ;  /* 0x0000001020077819 */ /* 0x040fe200000006ff */
[C---:B------:R-:W-:Y:S01]  /*0d00*/  IMAD.U32 R48, R27.reuse, 0x10000, RZ ;  /* 0x000100001b307824 */ /* 0x040fe200078e00ff */
[----:B------:R-:W-:Y:S01]  /*0d10*/  PRMT R25, R27, 0x7632, R25 ;  /* 0x000076321b197816 */ /* 0x000fe20000000019 */
[----:B------:R-:W-:Y:S01]  /*0d20*/  FFMA.FTZ R14, R9, R14, R18 ;  /* 0x0000000e090e7223 */ /* 0x000fe20000010012 */
[----:B------:R-:W-:Y:S01]  /*0d30*/  PRMT R13, R32, 0x7632, R13 ;  /* 0x00007632200d7816 */ /* 0x000fe2000000000d */
[----:B------:R-:W-:Y:S02]  /*0d40*/  IMAD.U32 R12, R12, 0x10000, RZ ;  /* 0x000100000c0c7824 */ /* 0x000fe400078e00ff */
[----:B------:R-:W-:Y:S01]  /*0d50*/  FMUL.FTZ R15, R0, R7 ;  /* 0x00000007000f7220 */ /* 0x000fe20000410000 */
[----:B------:R-:W-:Y:S01]  /*0d60*/  FMUL.FTZ R51, R5, R46 ;  /* 0x0000002e05337220 */ /* 0x000fe20000410000 */
[----:B------:R-:W-:Y:S01]  /*0d70*/  SHF.L.U32 R9, R29, 0x10, RZ ;  /* 0x000000101d097819 */ /* 0x000fe200000006ff */
[----:B------:R-:W-:Y:S01]  /*0d80*/  FADD.FTZ R48, -R34, R48 ;  /* 0x0000003022307221 */ /* 0x000fe20000010100 */
[----:B------:R-:W-:Y:S01]  /*0d90*/  SHF.L.U32 R25, R25, 0x10, RZ ;  /* 0x0000001019197819 */ /* 0x000fe200000006ff */
[----:B------:R-:W-:Y:S01]  /*0da0*/  FADD.FTZ R12, -R24, R12 ;  /* 0x0000000c180c7221 */ /* 0x000fe20000010100 */
[----:B------:R-:W-:Y:S01]  /*0db0*/  SHF.L.U32 R13, R13, 0x10, RZ ;  /* 0x000000100d0d7819 */ /* 0x000fe200000006ff */
[----:B------:R-:W-:Y:S01]  /*0dc0*/  FFMA.FTZ R15, R51, R15, R10 ;  /* 0x0000000f330f7223 */ /* 0x000fe2000001000a */
[----:B------:R-:W-:Y:S01]  /*0dd0*/  FMUL.FTZ R10, R2, R9 ;  /* 0x00000009020a7220 */ /* 0x000fe20000410000 */
[----:B0-----:R-:W-:Y:S01]  /*0de0*/  FMUL.FTZ R48, R8, R48 ;  /* 0x0000003008307220 */ /* 0x001fe20000410000 */
[----:B------:R-:W-:Y:S01]  /*0df0*/  FADD.FTZ R25, -R34, R25 ;  /* 0x0000001922197221 */ /* 0x000fe20000010100 */
[----:B------:R-:W-:Y:S01]  /*0e00*/  FMUL.FTZ R11, R3, R13 ;  /* 0x0000000d030b7220 */ /* 0x000fe20000410000 */
[----:B------:R-:W-:Y:S01]  /*0e10*/  FMUL.FTZ R12, R5, R12 ;  /* 0x0000000c050c7220 */ /* 0x000fe20000410000 */
[----:B------:R-:W-:Y:S01]  /*0e20*/  FMUL.FTZ R18, R4, R45 ;  /* 0x0000002d04127220 */ /* 0x000fe20000410000 */
[----:B------:R-:W-:Y:S01]  /*0e30*/  FMUL.FTZ R25, R8, R25 ;  /* 0x0000001908197220 */ /* 0x000fe20000410000 */
[----:B------:R-:W-:Y:S01]  /*0e40*/  FFMA.FTZ R10, R48, R10, RZ ;  /* 0x0000000a300a7223 */ /* 0x000fe200000100ff */
[C---:B------:R-:W-:Y:S01]  /*0e50*/  SHF.L.U32 R35, R31.reuse, 0x10, RZ ;  /* 0x000000101f237819 */ /* 0x040fe200000006ff */
[----:B------:R-:W-:Y:S01]  /*0e60*/  FFMA.FTZ R49, R0, R7, R49 ;  /* 0x0000000700317223 */ /* 0x000fe20000010031 */
[C---:B------:R-:W-:Y:S01]  /*0e70*/  FFMA.FTZ R14, R12.reuse, R13, R14 ;  /* 0x0000000d0c0e7223 */ /* 0x040fe2000001000e */
[----:B------:R-:W-:Y:S01]  /*0e80*/  FFMA.FTZ R15, R12, R11, R15 ;  /* 0x0000000b0c0f7223 */ /* 0x000fe2000001000f */
[----:B------:R-:W-:Y:S01]  /*0e90*/  PRMT R12, R31, 0x7632, R12 ;  /* 0x000076321f0c7816 */ /* 0x000fe2000000000c */
[----:B------:R-:W-:Y:S01]  /*0ea0*/  FFMA.FTZ R18, R25, R18, R10 ;  /* 0x0000001219127223 */ /* 0x000fe2000001000a */
[----:B------:R-:W-:Y:S01]  /*0eb0*/  SHF.L.U32 R10, R33, 0x10, RZ ;  /* 0x00000010210a7819 */ /* 0x000fe200000006ff */
[----:B------:R-:W-:Y:S01]  /*0ec0*/  FADD.FTZ R57, R57, R13 ;  /* 0x0000000d39397221 */ /* 0x000fe20000010000 */
[----:B------:R-:W-:Y:S01]  /*0ed0*/  FFMA.FTZ R49, R3, R13, R49 ;  /* 0x0000000d03317223 */ /* 0x000fe20000010031 */
[----:B------:R-:W-:Y:S01]  /*0ee0*/  FADD.FTZ R35, -R34, R35 ;  /* 0x0000002322237221 */ /* 0x000fe20000010100 */
[----:B------:R-:W-:Y:S01]  /*0ef0*/  FFMA.FTZ R13, R2, R9, RZ ;  /* 0x00000009020d7223 */ /* 0x000fe200000100ff */
[----:B------:R-:W-:Y:S01]  /*0f00*/  PRMT R11, R33, 0x7632, R11 ;  /* 0x00007632210b7816 */ /* 0x000fe2000000000b */
[----:B------:R-:W-:-:S02]  /*0f10*/  IMAD.U32 R12, R12, 0x10000, RZ ;  /* 0x000100000c0c7824 */ /* 0x000fc400078e00ff */
[-C--:B------:R-:W-:Y:S01]  /*0f20*/  FMUL.FTZ R19, R2, R10.reuse ;  /* 0x0000000a02137220 */ /* 0x080fe20000410000 */
[----:B------:R-:W-:Y:S01]  /*0f30*/  FMUL.FTZ R35, R8, R35 ;  /* 0x0000002308237220 */ /* 0x000fe20000410000 */
[----:B------:R-:W-:Y:S01]  /*0f40*/  FFMA.FTZ R13, R4, R45, R13 ;  /* 0x0000002d040d7223 */ /* 0x000fe2000001000d */
[----:B------:R-:W-:Y:S01]  /*0f50*/  SHF.L.U32 R11, R11, 0x10, RZ ;  /* 0x000000100b0b7819 */ /* 0x000fe200000006ff */
[----:B------:R-:W-:Y:S01]  /*0f60*/  FADD.FTZ R23, -R34, R12 ;  /* 0x0000000c22177221 */ /* 0x000fe20000010100 */
[----:B------:R-:W-:Y:S01]  /*0f70*/  FFMA.FTZ R18, R35, R19, R18 ;  /* 0x0000001323127223 */ /* 0x000fe20000010012 */
[----:B------:R-:W-:Y:S01]  /*0f80*/  FFMA.FTZ R19, R2, R10, R13 ;  /* 0x0000000a02137223 */ /* 0x000fe2000001000d */
[----:B------:R-:W-:Y:S01]  /*0f90*/  FFMA.FTZ R22, R25, R45, R22 ;  /* 0x0000002d19167223 */ /* 0x000fe20000010016 */
[----:B------:R-:W-:Y:S01]  /*0fa0*/  FMUL.FTZ R13, R8, R23 ;  /* 0x00000017080d7220 */ /* 0x000fe20000410000 */
[----:B------:R-:W-:Y:S01]  /*0fb0*/  FMUL.FTZ R23, R4, R11 ;  /* 0x0000000b04177220 */ /* 0x000fe20000410000 */
[----:B------:R-:W-:-:S02]  /*0fc0*/  SHF.L.U32 R12, R36, 0x10, RZ ;  /* 0x00000010240c7819 */ /* 0x000fc400000006ff */
[C---:B------:R-:W-:Y:S01]  /*0fd0*/  FFMA.FTZ R22, R13.reuse, R11, R22 ;  /* 0x0000000b0d167223 */ /* 0x040fe20000010016 */
[----:B------:R-:W-:Y:S01]  /*0fe0*/  FFMA.FTZ R18, R13, R23, R18 ;  /* 0x000000170d127223 */ /* 0x000fe20000010012 */
[----:B------:R-:W-:Y:S01]  /*0ff0*/  PRMT R13, R36, 0x7632, R13 ;  /* 0x00007632240d7816 */ /* 0x000fe2000000000d */
[----:B------:R-:W-:Y:S01]  /*1000*/  FADD.FTZ R58, R58, R11 ;  /* 0x0000000b3a3a7221 */ /* 0x000fe20000010000 */
[----:B------:R-:W-:Y:S01]  /*1010*/  FFMA.FTZ R19, R4, R11, R19 ;  /* 0x0000000b04137223 */ /* 0x000fe20000010013 */
[----:B------:R-:W-:Y:S02]  /*1020*/  SHF.L.U32 R11, R38, 0x10, RZ ;  /* 0x00000010260b7819 */ /* 0x000fe400000006ff */
[----:B------:R-:W-:Y:S01]  /*1030*/  SHF.L.U32 R13, R13, 0x10, RZ ;  /* 0x000000100d0d7819 */ /* 0x000fe200000006ff */
[----:B------:R-:W-:Y:S01]  /*1040*/  FADD.FTZ R12, -R24, R12 ;  /* 0x0000000c180c7221 */ /* 0x000fe20000010100 */
[----:B------:R-:W-:Y:S01]  /*1050*/  PRMT R47, R38, 0x7632, R47 ;  /* 0x00007632262f7816 */ /* 0x000fe2000000002f */
[----:B------:R-:W-:-:S02]  /*1060*/  IMAD.U32 R25, R37, 0x10000, RZ ;  /* 0x0001000025197824 */ /* 0x000fc400078e00ff */
[----:B------:R-:W-:Y:S01]  /*1070*/  FMUL.FTZ R23, R0, R11 ;  /* 0x0000000b00177220 */ /* 0x000fe20000410000 */
[----:B------:R-:W-:Y:S01]  /*1080*/  FADD.FTZ R13, -R24, R13 ;  /* 0x0000000d180d7221 */ /* 0x000fe20000010100 */
[----:B------:R-:W-:Y:S01]  /*1090*/  SHF.L.U32 R47, R47, 0x10, RZ ;  /* 0x000000102f2f7819 */ /* 0x000fe200000006ff */
[----:B------:R-:W-:Y:S01]  /*10a0*/  FMUL.FTZ R50, R5, R12 ;  /* 0x0000000c05327220 */ /* 0x000fe20000410000 */
[----:B------:R-:W-:Y:S01]  /*10b0*/  SHF.L.U32 R12, R39, 0x10, RZ ;  /* 0x00000010270c7819 */ /* 0x000fe200000006ff */
[----:B------:R-:W-:Y:S01]  /*10c0*/  FMUL.FTZ R13, R5, R13 ;  /* 0x0000000d050d7220 */ /* 0x000fe20000410000 */
[----:B------:R-:W-:Y:S01]  /*10d0*/  FADD.FTZ R25, -R34, R25 ;  /* 0x0000001922197221 */ /* 0x000fe20000010100 */
[----:B------:R-:W-:Y:S01]  /*10e0*/  FFMA.FTZ R15, R50, R23, R15 ;  /* 0x00000017320f7223 */ /* 0x000fe2000001000f */
[----:B------:R-:W-:Y:S01]  /*10f0*/  FFMA.FTZ R49, R0, R11, R49 ;  /* 0x0000000b00317223 */ /* 0x000fe20000010031 */
[-C--:B------:R-:W-:Y:S01]  /*1100*/  FMUL.FTZ R45, R3, R47.reuse ;  /* 0x0000002f032d7220 */ /* 0x080fe20000410000 */
[----:B------:R-:W-:Y:S01]  /*1110*/  FFMA.FTZ R23, R13, R47, R14 ;  /* 0x0000002f0d177223 */ /* 0x000fe2000001000e */
[----:B------:R-:W-:Y:S01]  /*1120*/  FMUL.FTZ R46, R2, R12 ;  /* 0x0000000c022e7220 */ /* 0x000fe20000410000 */
[----:B------:R-:W-:Y:S01]  /*1130*/  FMUL.FTZ R25, R8, R25 ;  /* 0x0000001908197220 */ /* 0x000fe20000410000 */
[----:B------:R-:W-:Y:S01]  /*1140*/  FADD.FTZ R57, R57, R47 ;  /* 0x0000002f39397221 */ /* 0x000fe20000010000 */
[----:B------:R-:W-:Y:S01]  /*1150*/  FFMA.FTZ R14, R3, R47, R49 ;  /* 0x0000002f030e7223 */ /* 0x000fe20000010031 */
[----:B------:R-:W-:Y:S01]  /*1160*/  FFMA.FTZ R15, R13, R45, R15 ;  /* 0x0000002d0d0f7223 */ /* 0x000fe2000001000f */
[C---:B------:R-:W-:Y:S01]  /*1170*/  IMAD.U32 R47, R40.reuse, 0x10000, RZ ;  /* 0x00010000282f7824 */ /* 0x040fe200078e00ff */
[----:B------:R-:W-:Y:S01]  /*1180*/  PRMT R45, R40, 0x7632, R45 ;  /* 0x00007632282d7816 */ /* 0x000fe2000000002d */
[----:B------:R-:W-:Y:S01]  /*1190*/  FFMA.FTZ R18, R25, R46, R18 ;  /* 0x0000002e19127223 */ /* 0x000fe20000010012 */
[----:B------:R-:W-:Y:S01]  /*11a0*/  SHF.L.U32 R13, R42, 0x10, RZ ;  /* 0x000000102a0d7819 */ /* 0x000fe200000006ff */
[----:B------:R-:W-:Y:S01]  /*11b0*/  FADD.FTZ R49, -R24, R47 ;  /* 0x0000002f18317221 */ /* 0x000fe20000010100 */
[----:B------:R-:W-:-:S02]  /*11c0*/  PRMT R46, R42, 0x7632, R46 ;  /* 0x000076322a2e7816 */ /* 0x000fc4000000002e */
[----:B------:R-:W-:Y:S02]  /*11d0*/  SHF.L.U32 R45, R45, 0x10, RZ ;  /* 0x000000102d2d7819 */ /* 0x000fe400000006ff */
[----:B------:R-:W-:Y:S01]  /*11e0*/  PRMT R47, R37, 0x7632, R47 ;  /* 0x00007632252f7816 */ /* 0x000fe2000000002f */
[----:B------:R-:W-:Y:S01]  /*11f0*/  FMUL.FTZ R56, R0, R13 ;  /* 0x0000000d00387220 */ /* 0x000fe20000410000 */
[----:B------:R-:W-:Y:S01]  /*1200*/  FMUL.FTZ R49, R5, R49 ;  /* 0x0000003105317220 */ /* 0x000fe20000410000 */
[----:B------:R-:W-:Y:S01]  /*1210*/  SHF.L.U32 R46, R46, 0x10, RZ ;  /* 0x000000102e2e7819 */ /* 0x000fe200000006ff */
[----:B------:R-:W-:Y:S01]  /*1220*/  FADD.FTZ R45, -R24, R45 ;  /* 0x0000002d182d7221 */ /* 0x000fe20000010100 */
[----:B------:R-:W-:Y:S01]  /*1230*/  PRMT R59, R39, 0x7632, R59 ;  /* 0x00007632273b7816 */ /* 0x000fe2000000003b */
[----:B------:R-:W-:Y:S02]  /*1240*/  IMAD.U32 R47, R47, 0x10000, RZ ;  /* 0x000100002f2f7824 */ /* 0x000fe400078e00ff */
[----:B------:R-:W-:Y:S01]  /*1250*/  FFMA.FTZ R15, R49, R56, R15 ;  /* 0x00000038310f7223 */ /* 0x000fe2000001000f */
[----:B------:R-:W-:Y:S01]  /*1260*/  FMUL.FTZ R45, R5, R45 ;  /* 0x0000002d052d7220 */ /* 0x000fe20000410000 */
[----:B------:R-:W-:Y:S01]  /*1270*/  FMUL.FTZ R56, R3, R46 ;  /* 0x0000002e03387220 */ /* 0x000fe20000410000 */
[----:B------:R-:W-:Y:S01]  /*1280*/  SHF.L.U32 R59, R59, 0x10, RZ ;  /* 0x000000103b3b7819 */ /* 0x000fe200000006ff */
[----:B------:R-:W-:Y:S01]  /*1290*/  FADD.FTZ R47, -R34, R47 ;  /* 0x0000002f222f7221 */ /* 0x000fe20000010100 */
[----:B------:R-:W-:Y:S01]  /*12a0*/  FFMA.FTZ R14, R0, R13, R14 ;  /* 0x0000000d000e7223 */ /* 0x000fe2000001000e */
[----:B------:R-:W-:-:S02]  /*12b0*/  FFMA.FTZ R15, R45, R56, R15 ;  /* 0x000000382d0f7223 */ /* 0x000fc4000001000f */
[----:B------:R-:W-:Y:S01]  /*12c0*/  FMUL.FTZ R47, R8, R47 ;  /* 0x0000002f082f7220 */ /* 0x000fe20000410000 */
[----:B------:R-:W-:Y:S01]  /*12d0*/  FMUL.FTZ R56, R4, R59 ;  /* 0x0000003b04387220 */ /* 0x000fe20000410000 */
[----:B------:R-:W-:-:S03]  /*12e0*/  FFMA.FTZ R14, R3, R46, R14 ;  /* 0x0000002e030e7223 */ /* 0x000fc6000001000e */
[----:B------:R-:W-:Y:S01]  /*12f0*/  FFMA.FTZ R18, R47, R56, R18 ;  /* 0x000000382f127223 */ /* 0x000fe20000010012 */
[C---:B------:R-:W-:Y:S01]  /*1300*/  SHF.L.U32 R56, R41.reuse, 0x10, RZ ;  /* 0x0000001029387819 */ /* 0x040fe200000006ff */
[----:B------:R0:W-:Y:S01]  /*1310*/  STS.64 [R44], R14 ;  /* 0x0000000e2c007388 */ /* 0x0001e20000000a00 */
[----:B------:R-:W-:Y:S01]  /*1320*/  PRMT R60, R41, 0x7632, R60 ;  /* 0x00007632293c7816 */ /* 0x000fe2000000003c */
[----:B------:R-:W-:Y:S01]  /*1330*/  FFMA.FTZ R22, R47, R59, R22 ;  /* 0x0000003b2f167223 */ /* 0x000fe20000010016 */
[----:B------:R-:W-:Y:S01]  /*1340*/  PRMT R47, R43, 0x7632, R47 ;  /* 0x000076322b2f7816 */ /* 0x000fe2000000002f */
[----:B------:R-:W-:-:S03]  /*1350*/  FFMA.FTZ R19, R2, R12, R19 ;  /* 0x0000000c02137223 */ /* 0x000fc60000010013 */
[----:B------:R-:W-:Y:S02]  /*1360*/  SHF.L.U32 R47, R47, 0x10, RZ ;  /* 0x000000102f2f7819 */ /* 0x000fe400000006ff */
[----:B0-----:R-:W-:Y:S01]  /*1370*/  SHF.L.U32 R14, R43, 0x10, RZ ;  /* 0x000000102b0e7819 */ /* 0x001fe200000006ff */
[----:B------:R-:W-:Y:S01]  /*1380*/  FADD.FTZ R15, -R34, R56 ;  /* 0x00000038220f7221 */ /* 0x000fe20000010100 */
[----:B------:R-:W-:-:S03]  /*1390*/  IMAD.U32 R56, R60, 0x10000, RZ ;  /* 0x000100003c387824 */ /* 0x000fc600078e00ff */
[----:B------:R-:W-:Y:S01]  /*13a0*/  FMUL.FTZ R15, R8, R15 ;  /* 0x0000000f080f7220 */ /* 0x000fe20000410000 */
[----:B------:R-:W-:Y:S01]  /*13b0*/  FMUL.FTZ R60, R2, R14 ;  /* 0x0000000e023c7220 */ /* 0x000fe20000410000 */
[----:B------:R-:W-:Y:S01]  /*13c0*/  FADD.FTZ R56, -R34, R56 ;  /* 0x0000003822387221 */ /* 0x000fe20000010100 */
[C---:B------:R-:W-:Y:S02]  /*13d0*/  FFMA.FTZ R19, R4.reuse, R59, R19 ;  /* 0x0000003b04137223 */ /* 0x040fe40000010013 */
[----:B------:R-:W-:Y:S01]  /*13e0*/  FFMA.FTZ R18, R15, R60, R18 ;  /* 0x0000003c0f127223 */ /* 0x000fe20000010012 */
[----:B------:R-:W-:Y:S01]  /*13f0*/  FMUL.FTZ R60, R4, R47 ;  /* 0x0000002f043c7220 */ /* 0x000fe20000410000 */
[----:B------:R-:W-:Y:S01]  /*1400*/  FMUL.FTZ R56, R8, R56 ;  /* 0x0000003808387220 */ /* 0x000fe20000410000 */
[----:B------:R-:W-:-:S03]  /*1410*/  FFMA.FTZ R61, R2, R14, R19 ;  /* 0x0000000e023d7223 */ /* 0x000fc60000010013 */
[----:B------:R-:W-:Y:S02]  /*1420*/  FFMA.FTZ R19, R56, R60, R18 ;  /* 0x0000003c38137223 */ /* 0x000fe40000010012 */
[----:B------:R-:W0:Y:S01]  /*1430*/  S2R R60, SR_TID.X ;  /* 0x00000000003c7919 */ /* 0x000e220000002100 */
[----:B------:R-:W-:-:S04]  /*1440*/  UIADD3 UR7, UP0, UR10, 0x1, URZ ;  /* 0x000000010a077890 */ /* 0x000fc8000ff1e03f */
[----:B------:R-:W-:Y:S02]  /*1450*/  UIADD3.X UR9, URZ, UR5, URZ, UP0, !UPT ;  /* 0x000000053f097290 */ /* 0x000fe400087fe43f */
[----:B------:R-:W-:-:S04]  /*1460*/  UISETP.GE.U32.AND UP0, UPT, UR7, UR14, UPT ;  /* 0x0000000e0700728c */ /* 0x000fc8000bf06070 */
[----:B------:R-:W-:Y:S01]  /*1470*/  UISETP.GE.AND.EX UP0, UPT, UR9, UR15, UPT, UP0 ;  /* 0x0000000f0900728c */ /* 0x000fe2000bf06300 */
[----:B------:R-:W-:Y:S01]  /*1480*/  FFMA.FTZ R16, R52, R6, R16 ;  /* 0x0000000634107223 */ /* 0x000fe20000010010 */
[----:B------:R-:W-:Y:S01]  /*1490*/  FADD.FTZ R21, R9, R21 ;  /* 0x0000001509157221 */ /* 0x000fe20000010000 */
[----:B------:R-:W-:-:S03]  /*14a0*/  FFMA.FTZ R20, R48, R9, R20 ;  /* 0x0000000930147223 */ /* 0x000fc60000010014 */
[----:B------:R-:W-:Y:S01]  /*14b0*/  PLOP3.LUT P0, PT, PT, PT, UP0, 0x80, 0x0 ;  /* 0x000000000000781c */ /* 0x000fe20003f0f008 */
[----:B------:R-:W-:Y:S01]  /*14c0*/  FFMA.FTZ R18, R4, R47, R61 ;  /* 0x0000002f04127223 */ /* 0x000fe2000001003d */
[----:B------:R-:W-:Y:S01]  /*14d0*/  FADD.FTZ R17, R17, R7 ;  /* 0x0000000711117221 */ /* 0x000fe20000010000 */
[----:B------:R-:W-:Y:S01]  /*14e0*/  FADD.FTZ R21, R21, R10 ;  /* 0x0000000a15157221 */ /* 0x000fe20000010000 */
[----:B------:R-:W-:Y:S01]  /*14f0*/  FFMA.FTZ R16, R51, R7, R16 ;  /* 0x0000000733107223 */ /* 0x000fe20000010010 */
[----:B------:R-:W-:Y:S01]  /*1500*/  FFMA.FTZ R20, R35, R10, R20 ;  /* 0x0000000a23147223 */ /* 0x000fe20000010014 */
[----:B------:R-:W-:Y:S01]  /*1510*/  FADD.FTZ R58, R58, R59 ;  /* 0x0000003b3a3a7221 */ /* 0x000fe20000010000 */
[----:B------:R1:W-:Y:S01]  /*1520*/  STS.64 [R44+0xc80], R18 ;  /* 0x000c80122c007388 */ /* 0x0003e20000000a00 */
[----:B------:R-:W-:Y:S01]  /*1530*/  FADD.FTZ R17, R17, R11 ;  /* 0x0000000b11117221 */ /* 0x000fe20000010000 */
[----:B------:R-:W-:Y:S01]  /*1540*/  FADD.FTZ R21, R21, R12 ;  /* 0x0000000c15157221 */ /* 0x000fe20000010000 */
[----:B------:R-:W-:Y:S01]  /*1550*/  FFMA.FTZ R16, R50, R11, R16 ;  /* 0x0000000b32107223 */ /* 0x000fe20000010010 */
[----:B------:R-:W-:Y:S01]  /*1560*/  FFMA.FTZ R20, R25, R12, R20 ;  /* 0x0000000c19147223 */ /* 0x000fe20000010014 */
[----:B------:R-:W-:Y:S01]  /*1570*/  FFMA.FTZ R22, R56, R47, R22 ;  /* 0x0000002f38167223 */ /* 0x000fe20000010016 */
[----:B------:R-:W-:Y:S01]  /*1580*/  FADD.FTZ R17, R17, R13 ;  /* 0x0000000d11117221 */ /* 0x000fe20000010000 */
[----:B------:R-:W-:Y:S01]  /*1590*/  FADD.FTZ R21, R21, R14 ;  /* 0x0000000e15157221 */ /* 0x000fe20000010000 */
[----:B------:R-:W-:Y:S01]  /*15a0*/  BAR.SYNC.DEFER_BLOCKING 0x0 ;  /* 0x0000000000007b1d */ /* 0x000fe20000010000 */
[----:B0-----:R-:W-:Y:S01]  /*15b0*/  ISETP.GT.U32.AND P1, PT, R60, 0x7f, PT ;  /* 0x0000007f3c00780c */ /* 0x001fe20003f24070 */
[----:B------:R-:W-:Y:S01]  /*15c0*/  FFMA.FTZ R16, R49, R13, R16 ;  /* 0x0000000d31107223 */ /* 0x000fe20000010010 */
[----:B------:R-:W-:Y:S01]  /*15d0*/  FFMA.FTZ R20, R15, R14, R20 ;  /* 0x0000000e0f147223 */ /* 0x000fe20000010014 */
[----:B-1----:R-:W-:Y:S01]  /*15e0*/  FFMA.FTZ R18, R45, R46, R23 ;  /* 0x0000002e2d127223 */ /* 0x002fe20000010017 */
[----:B------:R-:W-:Y:S01]  /*15f0*/  FADD.FTZ R19, R57, R46 ;  /* 0x0000002e39137221 */ /* 0x000fe20000010000 */
[----:B------:R-:W-:Y:S01]  /*1600*/  FADD.FTZ R23, R58, R47 ;  /* 0x0000002f3a177221 */ /* 0x000fe20000010000 */
[----:B------:R-:W-:Y:S07]  /*1610*/  @!P0 BRA `(.L_x_4) ;  /* 0x0000000000cc8947 */ /* 0x000fee0003800000 */
[----:B------:R-:W2:Y:S04]  /*1620*/  LDL R58, [R1+0x38] ;  /* 0x00003800013a7983 */ /* 0x000ea80000100800 */
[----:B------:R-:W3:Y:S04]  /*1630*/  LDL R57, [R1+0x34] ;  /* 0x0000340001397983 */ /* 0x000ee80000100800 */
[----:B------:R-:W4:Y:S04]  /*1640*/  LDL R59, [R1+0x30] ;  /* 0x00003000013b7983 */ /* 0x000f280000100800 */
[----:B------:R-:W5:Y:S01]  /*1650*/  LDL R61, [R1+0x2c] ;  /* 0x00002c00013d7983 */ /* 0x000f620000100800 */
[----:B------:R-:W0:Y:S01]  /*1660*/  S2UR UR10, SR_CgaCtaId ;  /* 0x00000000000a79c3 */ /* 0x000e220000008800 */
[----:B------:R-:W-:Y:S01]  /*1670*/  UMOV UR5, 0x400 ;  /* 0x0000040000057882 */ /* 0x000fe20000000000 */
[----:B------:R-:W-:Y:S01]  /*1680*/  SHF.L.U32 R45, R60, 0x1, RZ ;  /* 0x000000013c2d7819 */ /* 0x000fe200000006ff */
[----:B------:R-:W1:Y:S03]  /*1690*/  S2R R56, SR_TID.X ;  /* 0x0000000000387919 */ /* 0x000e660000002100 */
[----:B------:R-:W-:Y:S01]  /*16a0*/  LOP3.LUT R45, R45, 0x18, RZ, 0xc0, !PT ;  /* 0x000000182d2d7812 */ /* 0x000fe200078ec0ff */
[----:B0-----:R-:W-:-:S06]  /*16b0*/  ULEA UR5, UR10, UR5, 0x18 ;  /* 0x000000050a057291 */ /* 0x001fcc000f8ec03f */
[----:B------:R-:W-:-:S04]  /*16c0*/  LEA R44, R60, UR5, 0x5 ;  /* 0x000000053c2c7c11 */ /* 0x000fc8000f8e28ff */
[----:B------:R-:W-:Y:S02]  /*16d0*/  IADD3 R46, R44, R45, RZ ;  /* 0x0000002d2c2e7210 */ /* 0x000fe40007ffe0ff */
[----:B-1----:R-:W-:-:S03]  /*16e0*/  SHF.R.S32.HI R47, RZ, 0x1f, R56 ;  /* 0x0000001fff2f7819 */ /* 0x002fc60000011438 */
[----:B------:R0:W-:Y:S01]  /*16f0*/  STS.64 [R46], R16 ;  /* 0x000000102e007388 */ /* 0x0001e20000000a00 */
[----:B------:R-:W-:-:S04]  /*1700*/  LEA.HI R47, R47, R56, RZ, 0x2 ;  /* 0x000000382f2f7211 */ /* 0x000fc800078f10ff */
[----:B------:R-:W-:-:S04]  /*1710*/  SHF.R.S32.HI R47, RZ, 0x2, R47 ;  /* 0x00000002ff2f7819 */ /* 0x000fc8000001142f */
[----:B------:R-:W-:Y:S01]  /*1720*/  LEA R56, R47, UR5, 0x5 ;  /* 0x000000052f387c11 */ /* 0x000fe2000f8e28ff */
[----:B------:R-:W-:Y:S01]  /*1730*/  ULOP3.LUT UR5, UR16, 0xff, URZ, 0xc0, !UPT ;  /* 0x000000ff10057892 */ /* 0x000fe2000f8ec03f */
[----:B0-----:R-:W-:-:S03]  /*1740*/  LOP3.LUT R46, R45, 0x8, RZ, 0x3c, !PT ;  /* 0x000000082d2e7812 */ /* 0x001fc600078e3cff */
[----:B------:R-:W-:Y:S02]  /*1750*/  UPRMT UR5, UR8, 0x2104, UR5 ;  /* 0x0000210408057896 */ /* 0x000fe40008000005 */
[----:B------:R-:W-:-:S05]  /*1760*/  IMAD.IADD R46, R44, 0x1, R46 ;  /* 0x000000012c2e7824 */ /* 0x000fca00078e022e */
[----:B------:R0:W-:Y:S02]  /*1770*/  STS.64 [R46], R18 ;  /* 0x000000122e007388 */ /* 0x0001e40000000a00 */
[C---:B0-----:R-:W-:Y:S02]  /*1780*/  LOP3.LUT R46, R45.reuse, 0x10, RZ, 0x3c, !PT ;  /* 0x000000102d2e7812 */ /* 0x041fe400078e3cff */
[----:B------:R-:W-:Y:S02]  /*1790*/  LOP3.LUT R45, R45, 0x18, RZ, 0x3c, !PT ;  /* 0x000000182d2d7812 */ /* 0x000fe400078e3cff */
[C---:B------:R-:W-:Y:S02]  /*17a0*/  IADD3 R46, R44.reuse, R46, RZ ;  /* 0x0000002e2c2e7210 */ /* 0x040fe40007ffe0ff */
[----:B------:R-:W-:-:S03]  /*17b0*/  IADD3 R45, R44, R45, RZ ;  /* 0x0000002d2c2d7210 */ /* 0x000fc60007ffe0ff */
[----:B------:R3:W-:Y:S04]  /*17c0*/  STS.64 [R46], R20 ;  /* 0x000000142e007388 */ /* 0x0007e80000000a00 */
[----:B------:R-:W-:Y:S01]  /*17d0*/  STS.64 [R45], R22 ;  /* 0x000000162d007388 */ /* 0x000fe20000000a00 */
[----:B--2---:R-:W-:Y:S01]  /*17e0*/  LEA R44, R58, R56, 0x3 ;  /* 0x000000383a2c7211 */ /* 0x004fe200078e18ff */
[----:B------:R-:W-:Y:S01]  /*17f0*/  BAR.SYNC.DEFER_BLOCKING 0x0 ;  /* 0x0000000000007b1d */ /* 0x000fe20000010000 */
[----:B---3--:R-:W-:-:S05]  /*1800*/  IMAD R46, R57, 0x8, R56 ;  /* 0x00000008392e7824 */ /* 0x008fca00078e0238 */
[----:B------:R-:W0:Y:S04]  /*1810*/  LDS.64 R44, [R44] ;  /* 0x000000002c2c7984 */ /* 0x000e280000000a00 */
[----:B------:R-:W1:Y:S01]  /*1820*/  LDS.64 R46, [R46+0xa00] ;  /* 0x000a00002e2e7984 */ /* 0x000e620000000a00 */
[----:B0-----:R-:W-:Y:S01]  /*1830*/  FADD.FTZ R44, RZ, R44 ;  /* 0x0000002cff2c7221 */ /* 0x001fe20000010000 */
[----:B------:R-:W-:-:S03]  /*1840*/  FADD.FTZ R45, RZ, R45 ;  /* 0x0000002dff2d7221 */ /* 0x000fc60000010000 */
[----:B-1----:R-:W-:Y:S01]  /*1850*/  FADD.FTZ R46, R44, R46 ;  /* 0x0000002e2c2e7221 */ /* 0x002fe20000010000 */
[----:B----4-:R-:W-:Y:S01]  /*1860*/  LEA R44, R59, R56, 0x3 ;  /* 0x000000383b2c7211 */ /* 0x010fe200078e18ff */
[----:B------:R-:W-:-:S05]  /*1870*/  FADD.FTZ R47, R45, R47 ;  /* 0x0000002f2d2f7221 */ /* 0x000fca0000010000 */
[----:B------:R-:W0:Y:S02]  /*1880*/  LDS.64 R44, [R44+0x1400] ;  /* 0x001400002c2c7984 */ /* 0x000e240000000a00 */
[----:B0-----:R-:W-:Y:S01]  /*1890*/  FADD.FTZ R46, R46, R44 ;  /* 0x0000002c2e2e7221 */ /* 0x001fe20000010000 */
[----:B-----5:R-:W-:Y:S01]  /*18a0*/  LEA R44, R61, R56, 0x3 ;  /* 0x000000383d2c7211 */ /* 0x020fe200078e18ff */
[----:B------:R-:W-:Y:S01]  /*18b0*/  FADD.FTZ R47, R47, R45 ;  /* 0x0000002d2f2f7221 */ /* 0x000fe20000010000 */
[----:B------:R-:W0:Y:S04]  /*18c0*/  LDC.64 R56, c[0x0][0x260] ;  /* 0x00009800ff387b82 */ /* 0x000e280000000a00 */
[----:B------:R-:W1:Y:S02]  /*18d0*/  LDS.64 R44, [R44+0x1e00] ;  /* 0x001e00002c2c7984 */ /* 0x000e640000000a00 */
[----:B-1----:R-:W-:Y:S01]  /*18e0*/  FADD.FTZ R44, R46, R44 ;  /* 0x0000002c2e2c7221 */ /* 0x002fe20000010000 */
[----:B------:R-:W-:Y:S01]  /*18f0*/  MOV R46, UR5 ;  /* 0x00000005002e7c02 */ /* 0x000fe20008000f00 */
[----:B------:R-:W-:-:S04]  /*1900*/  FADD.FTZ R45, R47, R45 ;  /* 0x0000002d2f2d7221 */ /* 0x000fc80000010000 */
[----:B------:R-:W-:-:S04]  /*1910*/  IMAD R46, R46, 0x140, R60 ;  /* 0x000001402e2e7824 */ /* 0x000fc800078e023c */
[----:B------:R-:W-:-:S04]  /*1920*/  IMAD.SHL.U32 R46, R46, 0x2, RZ ;  /* 0x000000022e2e7824 */ /* 0x000fc800078e00ff */
[----:B0-----:R-:W-:-:S05]  /*1930*/  IMAD.WIDE.U32 R46, R46, 0x4, R56 ;  /* 0x000000042e2e7825 */ /* 0x001fca00078e0038 */
[----:B------:R0:W-:Y:S02]  /*1940*/  STG.E.64 desc[UR12][R46.64+0x20000], R44 ;  /* 0x0200002c2e007986 */ /* 0x0001e4000c101b0c */
.L_x_4:
[----:B------:R-:W-:Y:S01]  /*1950*/  BSSY B0, `(.L_x_5) ;  /* 0x000003e000007945 */ /* 0x000fe20003800000 */
[----:B0-----:R-:W-:Y:S02]  /*1960*/  MOV R46, RZ ;  /* 0x000000ff002e7202 */ /* 0x001fe40000000f00 */
[----:B------:R-:W-:Y:S01]  /*1970*/  MOV R44, RZ ;  /* 0x000000ff002c7202 */ /* 0x000fe20000000f00 */
[----:B------:R-:W-:Y:S06]  /*1980*/  @P1 BRA `(.L_x_6) ;  /* 0x0000000000e81947 */ /* 0x000fec0003800000 */
[----:B------:R-:W-:Y:S02]  /*1990*/  SHF.R.U32.HI R56, RZ, 0x2, R60 ;  /* 0x00000002ff387819 */ /* 0x000fe4000001163c */
[----:B------:R-:W-:-:S03]  /*19a0*/  SHF.L.U32 R57, R60, 0x3, RZ ;  /* 0x000000033c397819 */ /* 0x000fc600000006ff */
[----:B------:R-:W-:Y:S01]  /*19b0*/  IMAD R56, R56, 0xa, RZ ;  /* 0x0000000a38387824 */ /* 0x000fe200078e02ff */
[----:B------:R-:W-:-:S03]  /*19c0*/  LOP3.LUT R57, R57, 0x18, RZ, 0xc0, !PT ;  /* 0x0000001839397812 */ /* 0x000fc600078ec0ff */
[----:B------:R-:W-:Y:S01]  /*19d0*/  VIADD R46, R56, 0x2 ;  /* 0x00000002382e7836 */ /* 0x000fe20000000000 */
[--C-:B------:R-:W-:Y:S02]  /*19e0*/  SHF.R.U32.HI R44, RZ, 0x1, R56.reuse ;  /* 0x00000001ff2c7819 */ /* 0x100fe40000011638 */
[----:B------:R-:W-:Y:S02]  /*19f0*/  SHF.R.U32.HI R45, RZ, 0x2, R56 ;  /* 0x00000002ff2d7819 */ /* 0x000fe40000011638 */
[----:B------:R-:W-:-:S05]  /*1a00*/  LOP3.LUT R44, R44, 0x1, RZ, 0xc0, !PT ;  /* 0x000000012c2c7812 */ /* 0x000fca00078ec0ff */
[----:B------:R-:W-:Y:S01]  /*1a10*/  IMAD R44, R44, 0x50, R45 ;  /* 0x000000502c2c7824 */ /* 0x000fe200078e022d */
[----:B------:R-:W-:-:S10]  /*1a20*/  HFMA2.MMA R45, -RZ, RZ, 0, 2.384185791015625e-06 ;  /* 0x00000028ff2d7435 */ /* 0x000fd400000001ff */
[----:B------:R-:W-:Y:S01]  /*1a30*/  IMAD R44, R44, R45, UR6 ;  /* 0x000000062c2c7e24 */ /* 0x000fe2000f8e022d */
[--C-:B------:R-:W-:Y:S02]  /*1a40*/  SHF.R.U32.HI R45, RZ, 0x1, R46.reuse ;  /* 0x00000001ff2d7819 */ /* 0x100fe4000001162e */
[----:B------:R-:W-:Y:S02]  /*1a50*/  SHF.R.U32.HI R46, RZ, 0x2, R46 ;  /* 0x00000002ff2e7819 */ /* 0x000fe4000001162e */
[----:B------:R-:W-:Y:S02]  /*1a60*/  LOP3.LUT R45, R45, 0x1, RZ, 0xc0, !PT ;  /* 0x000000012d2d7812 */ /* 0x000fe400078ec0ff */
[----:B------:R-:W-:-:S03]  /*1a70*/  IADD3 R44, R44, R57, RZ ;  /* 0x000000392c2c7210 */ /* 0x000fc60007ffe0ff */
[----:B------:R-:W-:Y:S01]  /*1a80*/  IMAD R46, R45, 0x50, R46 ;  /* 0x000000502d2e7824 */ /* 0x000fe200078e022e */
[----:B------:R-:W-:-:S05]  /*1a90*/  MOV R45, 0x28 ;  /* 0x00000028002d7802 */ /* 0x000fca0000000f00 */
[----:B------:R-:W-:Y:S02]  /*1aa0*/  IMAD R46, R46, R45, UR6 ;  /* 0x000000062e2e7e24 */ /* 0x000fe4000f8e022d */
[----:B------:R-:W0:Y:S02]  /*1ab0*/  LDS.64 R44, [R44] ;  /* 0x000000002c2c7984 */ /* 0x000e240000000a00 */
[----:B------:R-:W-:-:S06]  /*1ac0*/  IMAD.IADD R46, R57, 0x1, R46 ;  /* 0x00000001392e7824 */ /* 0x000fcc00078e022e */
[----:B------:R-:W1:Y:S01]  /*1ad0*/  LDS.64 R46, [R46] ;  /* 0x000000002e2e7984 */ /* 0x000e620000000a00 */
[----:B0-----:R-:W-:Y:S01]  /*1ae0*/  FADD.FTZ R45, RZ, R45 ;  /* 0x0000002dff2d7221 */ /* 0x001fe20000010000 */
[----:B------:R-:W-:-:S03]  /*1af0*/  FADD.FTZ R44, RZ, R44 ;  /* 0x0000002cff2c7221 */ /* 0x000fc60000010000 */
[----:B-1----:R-:W-:Y:S01]  /*1b00*/  FADD.FTZ R47, R45, R47 ;  /* 0x0000002f2d2f7221 */ /* 0x002fe20000010000 */
[----:B------:R-:W-:Y:S01]  /*1b10*/  IADD3 R45, R56, 0x4, RZ ;  /* 0x00000004382d7810 */ /* 0x000fe20007ffe0ff */
[----:B------:R-:W-:-:S03]  /*1b20*/  FADD.FTZ R46, R44, R46 ;  /* 0x0000002e2c2e7221 */ /* 0x000fc60000010000 */
[--C-:B------:R-:W-:Y:S02]  /*1b30*/  SHF.R.U32.HI R44, RZ, 0x1, R45.reuse ;  /* 0x00000001ff2c7819 */ /* 0x100fe4000001162d */
[----:B------:R-:W-:Y:S02]  /*1b40*/  SHF.R.U32.HI R45, RZ, 0x2, R45 ;  /* 0x00000002ff2d7819 */ /* 0x000fe4000001162d */
[----:B------:R-:W-:-:S05]  /*1b50*/  LOP3.LUT R44, R44, 0x1, RZ, 0xc0, !PT ;  /* 0x000000012c2c7812 */ /* 0x000fca00078ec0ff */
[----:B------:R-:W-:Y:S01]  /*1b60*/  IMAD R44, R44, 0x50, R45 ;  /* 0x000000502c2c7824 */ /* 0x000fe200078e022d */
[----:B------:R-:W-:-:S10]  /*1b70*/  HFMA2.MMA R45, -RZ, RZ, 0, 2.384185791015625e-06 ;  /* 0x00000028ff2d7435 */ /* 0x000fd400000001ff */
[----:B------:R-:W-:-:S05]  /*1b80*/  IMAD R44, R44, R45, UR6 ;  /* 0x000000062c2c7e24 */ /* 0x000fca000f8e022d */
[----:B------:R-:W-:-:S06]  /*1b90*/  IADD3 R44, R57, R44, RZ ;  /* 0x0000002c392c7210 */ /* 0x000fcc0007ffe0ff */
[----:B------:R-:W0:Y:S02]  /*1ba0*/  LDS.64 R44, [R44] ;  /* 0x000000002c2c7984 */ /* 0x000e240000000a00 */
[----:B0-----:R-:W-:Y:S01]  /*1bb0*/  FADD.FTZ R47, R47, R45 ;  /* 0x0000002d2f2f7221 */ /* 0x001fe20000010000 */
[----:B------:R-:W-:Y:S02]  /*1bc0*/  VIADD R45, R56, 0x6 ;  /* 0x00000006382d7836 */ /* 0x000fe40000000000 */
[----:B------:R-:W-:-:S03]  /*1bd0*/  FADD.FTZ R46, R46, R44 ;  /* 0x0000002c2e2e7221 */ /* 0x000fc60000010000 */
[--C-:B------:R-:W-:Y:S02]  /*1be0*/  SHF.R.U32.HI R44, RZ, 0x1, R45.reuse ;  /* 0x00000001ff2c7819 */ /* 0x100fe4000001162d */
[----:B------:R-:W-:Y:S02]  /*1bf0*/  SHF.R.U32.HI R45, RZ, 0x2, R45 ;  /* 0x00000002ff2d7819 */ /* 0x000fe4000001162d */
[----:B------:R-:W-:-:S05]  /*1c00*/  LOP3.LUT R44, R44, 0x1, RZ, 0xc0, !PT ;  /* 0x000000012c2c7812 */ /* 0x000fca00078ec0ff */
[----:B------:R-:W-:Y:S01]  /*1c10*/  IMAD R44, R44, 0x50, R45 ;  /* 0x000000502c2c7824 */ /* 0x000fe200078e022d */
[----:B------:R-:W-:-:S05]  /*1c20*/  MOV R45, 0x28 ;  /* 0x00000028002d7802 */ /* 0x000fca0000000f00 */
[----:B------:R-:W-:-:S05]  /*1c30*/  IMAD R44, R44, R45, UR6 ;  /* 0x000000062c2c7e24 */ /* 0x000fca000f8e022d */
[----:B------:R-:W-:-:S06]  /*1c40*/  IADD3 R44, R57, R44, RZ ;  /* 0x0000002c392c7210 */ /* 0x000fcc0007ffe0ff */
[----:B------:R-:W0:Y:S02]  /*1c50*/  LDS.64 R44, [R44] ;  /* 0x000000002c2c7984 */ /* 0x000e240000000a00 */
[----:B0-----:R-:W-:Y:S01]  /*1c60*/  FADD.FTZ R47, R47, R45 ;  /* 0x0000002d2f2f7221 */ /* 0x001fe20000010000 */
[----:B------:R-:W-:Y:S01]  /*1c70*/  IADD3 R45, R56, 0x8, RZ ;  /* 0x00000008382d7810 */ /* 0x000fe20007ffe0ff */
[----:B------:R-:W-:-:S03]  /*1c80*/  FADD.FTZ R46, R46, R44 ;  /* 0x0000002c2e2e7221 */ /* 0x000fc60000010000 */
[--C-:B------:R-:W-:Y:S02]  /*1c90*/  SHF.R.U32.HI R44, RZ, 0x1, R45.reuse ;  /* 0x00000001ff2c7819 */ /* 0x100fe4000001162d */
[----:B------:R-:W-:Y:S02]  /*1ca0*/  SHF.R.U32.HI R45, RZ, 0x2, R45 ;  /* 0x00000002ff2d7819 */ /* 0x000fe4000001162d */
[----:B------:R-:W-:-:S05]  /*1cb0*/  LOP3.LUT R44, R44, 0x1, RZ, 0xc0, !PT ;  /* 0x000000012c2c7812 */ /* 0x000fca00078ec0ff */
[----:B------:R-:W-:Y:S02]  /*1cc0*/  IMAD R44, R44, 0x50, R45 ;  /* 0x000000502c2c7824 */ /* 0x000fe400078e022d */
[----:B------:R-:W-:-:S04]  /*1cd0*/  IMAD.MOV.U32 R45, RZ, RZ, 0x28 ;  /* 0x00000028ff2d7424 */ /* 0x000fc800078e00ff */
[----:B------:R-:W-:-:S05]  /*1ce0*/  IMAD R44, R44, R45, UR6 ;  /* 0x000000062c2c7e24 */ /* 0x000fca000f8e022d */
[----:B------:R-:W-:-:S06]  /*1cf0*/  IADD3 R44, R57, R44, RZ ;  /* 0x0000002c392c7210 */ /* 0x000fcc0007ffe0ff */
[----:B------:R-:W0:Y:S02]  /*1d00*/  LDS.64 R44, [R44] ;  /* 0x000000002c2c7984 */ /* 0x000e240000000a00 */
[----:B0-----:R-:W-:Y:S01]  /*1d10*/  FADD.FTZ R46, R46, R44 ;  /* 0x0000002c2e2e7221 */ /* 0x001fe20000010000 */
[----:B------:R-:W-:-:S07]  /*1d20*/  FADD.FTZ R44, R47, R45 ;  /* 0x0000002d2f2c7221 */ /* 0x000fce0000010000 */
.L_x_6:
[----:B------:R-:W-:Y:S05]  /*1d30*/  BSYNC B0 ;  /* 0x0000000000007941 */ /* 0x000fea0003800000 */
.L_x_5:
[----:B------:R-:W0:Y:S01]  /*1d40*/  SHFL.BFLY PT, R47, R46, 0x2, 0x1f ;  /* 0x0c401f002e2f7f89 */ /* 0x000e2200000e0000 */
[----:B------:R-:W-:Y:S01]  /*1d50*/  PRMT R57, R26, 0x7632, R57 ;  /* 0x000076321a397816 */ /* 0x000fe20000000039 */
[----:B------:R-:W-:Y:S01]  /*1d60*/  BSSY B0, `(.L_x_7) ;  /* 0x0000019000007945 */ /* 0x000fe20003800000 */
[----:B------:R-:W-:Y:S01]  /*1d70*/  PRMT R56, R27, 0x7632, R56 ;  /* 0x000076321b387816 */ /* 0x000fe20000000038 */
[----:B------:R-:W1:Y:S01]  /*1d80*/  SHFL.BFLY PT, R45, R44, 0x2, 0x1f ;  /* 0x0c401f002c2d7f89 */ /* 0x000e6200000e0000 */
[----:B------:R-:W-:-:S03]  /*1d90*/  LOP3.LUT P1, RZ, R60, 0xffffff83, RZ, 0xc0, !PT ;  /* 0xffffff833cff7812 */ /* 0x000fc6000782c0ff */
[----:B------:R-:W-:Y:S04]  /*1da0*/  STL.S16 [R1+0x1c], R57 ;  /* 0x00001c3901007387 */ /* 0x000fe80000100600 */
[----:B------:R-:W-:Y:S01]  /*1db0*/  STL.S16 [R1+0x20], R56 ;  /* 0x0000203801007387 */ /* 0x000fe20000100600 */
[----:B0-----:R-:W-:Y:S01]  /*1dc0*/  FADD.FTZ R46, R47, R46 ;  /* 0x0000002e2f2e7221 */ /* 0x001fe20000010000 */
[----:B-1----:R-:W-:-:S04]  /*1dd0*/  FADD.FTZ R44, R45, R44 ;  /* 0x0000002c2d2c7221 */ /* 0x002fc80000010000 */
[----:B------:R-:W0:Y:S04]  /*1de0*/  SHFL.BFLY PT, R47, R46, 0x1, 0x1f ;  /* 0x0c201f002e2f7f89 */ /* 0x000e2800000e0000 */
[----:B------:R-:W1:Y:S01]  /*1df0*/  SHFL.BFLY PT, R45, R44, 0x1, 0x1f ;  /* 0x0c201f002c2d7f89 */ /* 0x000e6200000e0000 */
[----:B0-----:R-:W-:Y:S01]  /*1e00*/  FADD.FTZ R26, R46, R47 ;  /* 0x0000002f2e1a7221 */ /* 0x001fe20000010000 */
[----:B-1----:R-:W-:Y:S01]  /*1e10*/  FADD.FTZ R27, R44, R45 ;  /* 0x0000002d2c1b7221 */ /* 0x002fe20000010000 */
[----:B------:R-:W-:Y:S06]  /*1e20*/  @P1 BRA `(.L_x_8) ;  /* 0x0000000000301947 */ /* 0x000fec0003800000 */
[----:B------:R-:W-:Y:S01]  /*1e30*/  ULOP3.LUT UR10, UR16, 0xff, URZ, 0xc0, !UPT ;  /* 0x000000ff100a7892 */ /* 0x000fe2000f8ec03f */
[----:B------:R-:W0:Y:S01]  /*1e40*/  LDC.64 R46, c[0x0][0x260] ;  /* 0x00009800ff2e7b82 */ /* 0x000e220000000a00 */
[----:B------:R-:W-:Y:S01]  /*1e50*/  ULDC UR5, c[0x0][0x10] ;  /* 0x0000040000057ab9 */ /* 0x000fe20000000800 */
[----:B------:R-:W-:Y:S01]  /*1e60*/  SHF.R.U32.HI R45, RZ, 0x2, R60 ;  /* 0x00000002ff2d7819 */ /* 0x000fe2000001163c */
[----:B------:R-:W-:Y:S02]  /*1e70*/  UIMAD UR5, UR5, UR4, UR8 ;  /* 0x00000004050572a4 */ /* 0x000fe4000f8e0208 */
[----:B------:R-:W-:-:S04]  /*1e80*/  MOV R44, UR10 ;  /* 0x0000000a002c7c02 */ /* 0x000fc80008000f00 */
[----:B------:R-:W-:Y:S02]  /*1e90*/  PRMT R44, R45, 0x2104, R44 ;  /* 0x000021042d2c7816 */ /* 0x000fe4000000002c */
[----:B------:R-:W-:-:S05]  /*1ea0*/  MOV R45, UR5 ;  /* 0x00000005002d7c02 */ /* 0x000fca0008000f00 */
[----:B------:R-:W-:-:S05]  /*1eb0*/  IMAD R44, R45, 0x2000, R44 ;  /* 0x000020002d2c7824 */ /* 0x000fca00078e022c */
[----:B------:R-:W-:-:S05]  /*1ec0*/  SHF.L.U32 R44, R44, 0x1, RZ ;  /* 0x000000012c2c7819 */ /* 0x000fca00000006ff */
[----:B0-----:R-:W-:-:S05]  /*1ed0*/  IMAD.WIDE.U32 R44, R44, 0x4, R46 ;  /* 0x000000042c2c7825 */ /* 0x001fca00078e002e */
[----:B------:R0:W-:Y:S02]  /*1ee0*/  STG.E.64 desc[UR12][R44.64], R26 ;  /* 0x0000001a2c007986 */ /* 0x0001e4000c101b0c */
.L_x_8:
[----:B------:R-:W-:Y:S05]  /*1ef0*/  BSYNC B0 ;  /* 0x0000000000007941 */ /* 0x000fea0003800000 */
.L_x_7:
[----:B0-----:R-:W-:Y:S01]  /*1f00*/  PRMT R27, R29, 0x7632, R27 ;  /* 0x000076321d1b7816 */ /* 0x001fe2000000001b */
[----:B------:R-:W-:Y:S01]  /*1f10*/  UISETP.GE.U32.AND UP0, UPT, UR7, UR14, UPT ;  /* 0x0000000e0700728c */ /* 0x000fe2000bf06070 */
[----:B------:R-:W-:Y:S02]  /*1f20*/  PRMT R26, R30, 0x7632, R26 ;  /* 0x000076321e1a7816 */ /* 0x000fe4000000001a */
[----:B------:R-:W-:Y:S01]  /*1f30*/  PRMT R41, R28, 0x7632, R41 ;  /* 0x000076321c297816 */ /* 0x000fe20000000029 */
[----:B------:R-:W-:Y:S01]  /*1f40*/  UISETP.GE.AND.EX UP0, UPT, UR9, UR15, UPT, UP0 ;  /* 0x0000000f0900728c */ /* 0x000fe2000bf06300 */
[----:B------:R0:W-:Y:S01]  /*1f50*/  STL.S16 [R1+0x18], R27 ;  /* 0x0000181b01007387 */ /* 0x0001e20000100600 */
[----:B------:R-:W-:Y:S02]  /*1f60*/  PRMT R61, R31, 0x7632, R61 ;  /* 0x000076321f3d7816 */ /* 0x000fe4000000003d */
[----:B------:R-:W-:Y:S01]  /*1f70*/  PRMT R60, R32, 0x7632, R60 ;  /* 0x00007632203c7816 */ /* 0x000fe2000000003c */
[----:B------:R0:W-:Y:S01]  /*1f80*/  STL.S16 [R1+0x14], R26 ;  /* 0x0000141a01007387 */ /* 0x0001e20000100600 */
[----:B------:R-:W-:-:S02]  /*1f90*/  PLOP3.LUT P1, PT, PT, PT, UP0, 0x80, 0x0 ;  /* 0x000000000000781c */ /* 0x000fc40003f2f008 */
[----:B------:R-:W-:Y:S02]  /*1fa0*/  PRMT R59, R33, 0x7632, R59 ;  /* 0x00007632213b7816 */ /* 0x000fe4000000003b */
[----:B------:R-:W-:Y:S02]  /*1fb0*/  PRMT R58, R36, 0x7632, R58 ;  /* 0x00007632243a7816 */ /* 0x000fe4000000003a */
[----:B------:R-:W-:Y:S02]  /*1fc0*/  PRMT R57, R37, 0x7632, R57 ;  /* 0x0000763225397816 */ /* 0x000fe40000000039 */
[----:B------:R-:W-:Y:S02]  /*1fd0*/  PRMT R56, R38, 0x7632, R56 ;  /* 0x0000763226387816 */ /* 0x000fe40000000038 */
[----:B------:R-:W-:Y:S02]  /*1fe0*/  PRMT R46, R39, 0x7632, R46 ;  /* 0x00007632272e7816 */ /* 0x000fe4000000002e */
[----:B------:R-:W-:-:S02]  /*1ff0*/  PRMT R45, R40, 0x7632, R45 ;  /* 0x00007632282d7816 */ /* 0x000fc4000000002d */
[----:B------:R-:W-:Y:S02]  /*2000*/  PRMT R44, R41, 0x7632, R44 ;  /* 0x00007632292c7816 */ /* 0x000fe4000000002c */
[----:B------:R-:W-:Y:S02]  /*2010*/  PRMT R42, R42, 0x7632, R42 ;  /* 0x000076322a2a7816 */ /* 0x000fe4000000002a */
[----:B------:R-:W-:Y:S01]  /*2020*/  PRMT R43, R43, 0x7632, R43 ;  /* 0x000076322b2b7816 */ /* 0x000fe2000000002b */
[----:B0-----:R-:W-:Y:S06]  /*2030*/  @P1 BRA `(.L_x_9) ;  /* 0x00000000005c1947 */ /* 0x001fec0003800000 */
[----:B------:R-:W0:Y:S01]  /*2040*/  S2R R26, SR_TID.X ;  /* 0x00000000001a7919 */ /* 0x000e220000002100 */
[----:B------:R-:W-:Y:S01]  /*2050*/  BAR.SYNC.DEFER_BLOCKING 0x0 ;  /* 0x0000000000007b1d */ /* 0x000fe20000010000 */
[----:B0-----:R-:W-:-:S13]  /*2060*/  ISETP.NE.AND P1, PT, R26, RZ, PT ;  /* 0x000000ff1a00720c */ /* 0x001fda0003f25270 */
[----:B------:R-:W-:Y:S05]  /*2070*/  @P1 BRA `(.L_x_10) ;  /* 0x0000000000401947 */ /* 0x000fea0003800000 */
[----:B------:R-:W0:Y:S01]  /*2080*/  LDC.64 R28, c[0x0][0x268] ;  /* 0x00009a00ff1c7b82 */ /* 0x000e220000000a00 */
[----:B------:R-:W-:Y:S02]  /*2090*/  MOV R26, UR8 ;  /* 0x00000008001a7c02 */ /* 0x000fe40008000f00 */
[----:B------:R-:W-:-:S03]  /*20a0*/  ISETP.NE.AND P1, PT, RZ, UR16, PT ;  /* 0x00000010ff007c0c */ /* 0x000fc6000bf25270 */
[----:B0-----:R-:W-:Y:S01]  /*20b0*/  IMAD.WIDE.U32 R26, R26, 0x4, R28 ;  /* 0x000000041a1a7825 */ /* 0x001fe200078e001c */
[----:B------:R-:W-:-:S04]  /*20c0*/  MOV R28, 0x7fffff01 ;  /* 0x7fffff01001c7802 */ /* 0x000fc80000000f00 */
[----:B------:R-:W-:Y:S01]  /*20d0*/  SEL R28, R28, 0x1, !P1 ;  /* 0x000000011c1c7807 */ /* 0x000fe20004800000 */
[----:B------:R-:W-:Y:S06]  /*20e0*/  MEMBAR.ALL.GPU ;  /* 0x0000000000007992 */ /* 0x000fec000000a000 */
[----:B------:R-:W-:-:S00]  /*20f0*/  ERRBAR ;  /* 0x00000000000079ab */ /* 0x000fc00000000000 */
[----:B------:R-:W-:Y:S06]  /*2100*/  CGAERRBAR ;  /* 0x00000000000075ab */ /* 0x000fec0000000000 */
[----:B------:R0:W5:Y:S02]  /*2110*/  ATOM.E.ADD.STRONG.GPU PT, R28, desc[UR12][R26.64], R28 ;  /* 0x0000001c1a1c798a */ /* 0x00016400081ee1cc */
.L_x_11:
[----:B------:R-:W2:Y:S04]  /*2120*/  LD.E.STRONG.GPU R29, desc[UR12][R26.64] ;  /* 0x0000000c1a1d7980 */ /* 0x000ea8000c10f900 */
[----:B--2---:R-:W-:Y:S01]  /*2130*/  CCTL.IVALL ;  /* 0x00000000ff00798f */ /* 0x004fe20002000000 */
[----:B------:R-:W-:Y:S05]  /*2140*/  YIELD ;  /* 0x0000000000007946 */ /* 0x000fea0003800000 */
[----:B-----5:R-:W-:-:S04]  /*2150*/  LOP3.LUT R29, R29, R28, RZ, 0x3c, !PT ;  /* 0x0000001c1d1d7212 */ /* 0x020fc800078e3cff */
[----:B------:R-:W-:-:S13]  /*2160*/  ISETP.GT.AND P1, PT, R29, -0x1, PT ;  /* 0xffffffff1d00780c */ /* 0x000fda0003f24270 */
[----:B------:R-:W-:Y:S05]  /*2170*/  @P1 BRA `(.L_x_11) ;  /* 0xfffffffc00e81947 */ /* 0x000fea000383ffff */
.L_x_10:
[----:B------:R-:W-:Y:S05]  /*2180*/  WARPSYNC.ALL ;  /* 0x0000000000007948 */ /* 0x000fea0003800000 */
[----:B------:R-:W-:Y:S06]  /*2190*/  BAR.SYNC.DEFER_BLOCKING 0x0 ;  /* 0x0000000000007b1d */ /* 0x000fec0000010000 */
[----:B------:R-:W-:Y:S05]  /*21a0*/  BRA `(.L_x_12) ;  /* 0x0000000000647947 */ /* 0x000fea0003800000 */
.L_x_9:
[----:B------:R-:W0:Y:S01]  /*21b0*/  S2R R26, SR_TID.X ;  /* 0x00000000001a7919 */ /* 0x000e220000002100 */
[----:B------:R-:W-:Y:S01]  /*21c0*/  BAR.SYNC.DEFER_BLOCKING 0x0 ;  /* 0x0000000000007b1d */ /* 0x000fe20000010000 */
[----:B0-----:R-:W-:-:S13]  /*21d0*/  ISETP.NE.AND P1, PT, R26, RZ, PT ;  /* 0x000000ff1a00720c */ /* 0x001fda0003f25270 */
[----:B------:R-:W-:Y:S05]  /*21e0*/  @P1 BRA `(.L_x_13) ;  /* 0x00000000004c1947 */ /* 0x000fea0003800000 */
[----:B------:R-:W-:Y:S01]  /*21f0*/  ULDC.64 UR10, c[0x0][0x268] ;  /* 0x00009a00000a7ab9 */ /* 0x000fe20000000a00 */
[----:B------:R-:W-:Y:S01]  /*2200*/  IMAD R26, RZ, RZ, -UR8 ;  /* 0x80000008ff1a7e24 */ /* 0x000fe2000f8e02ff */
[----:B------:R-:W-:Y:S01]  /*2210*/  UIADD3 UR10, UP0, UR10, 0x4, URZ ;  /* 0x000000040a0a7890 */ /* 0x000fe2000ff1e03f */
[----:B------:R-:W-:-:S03]  /*2220*/  MOV R28, 0x7fffff01 ;  /* 0x7fffff01001c7802 */ /* 0x000fc60000000f00 */
[----:B------:R-:W-:Y:S01]  /*2230*/  UIADD3.X UR11, URZ, UR11, URZ, UP0, !UPT ;  /* 0x0000000b3f0b7290 */ /* 0x000fe200087fe43f */
[----:B------:R-:W-:Y:S02]  /*2240*/  ISETP.NE.AND P1, PT, R26, UR16, PT ;  /* 0x000000101a007c0c */ /* 0x000fe4000bf25270 */
[----:B------:R-:W-:Y:S02]  /*2250*/  MOV R26, UR10 ;  /* 0x0000000a001a7c02 */ /* 0x000fe40008000f00 */
[----:B------:R-:W-:Y:S02]  /*2260*/  SEL R28, R28, 0x1, !P1 ;  /* 0x000000011c1c7807 */ /* 0x000fe40004800000 */
[----:B------:R-:W-:Y:S01]  /*2270*/  MOV R27, UR11 ;  /* 0x0000000b001b7c02 */ /* 0x000fe20008000f00 */
[----:B------:R-:W-:Y:S06]  /*2280*/  MEMBAR.ALL.GPU ;  /* 0x0000000000007992 */ /* 0x000fec000000a000 */
[----:B------:R-:W-:-:S00]  /*2290*/  ERRBAR ;  /* 0x00000000000079ab */ /* 0x000fc00000000000 */
[----:B------:R-:W-:Y:S06]  /*22a0*/  CGAERRBAR ;  /* 0x00000000000075ab */ /* 0x000fec0000000000 */
[----:B------:R0:W5:Y:S02]  /*22b0*/  ATOM.E.ADD.STRONG.GPU PT, R28, desc[UR12][R26.64], R28 ;  /* 0x0000001c1a1c798a */ /* 0x00016400081ee1cc */
.L_x_14:
[----:B------:R-:W2:Y:S04]  /*22c0*/  LD.E.STRONG.GPU R29, desc[UR12][R26.64] ;  /* 0x0000000c1a1d7980 */ /* 0x000ea8000c10f900 */
[----:B--2---:R-:W-:Y:S01]  /*22d0*/  CCTL.IVALL ;  /* 0x00000000ff00798f */ /* 0x004fe20002000000 */
[----:B------:R-:W-:Y:S05]  /*22e0*/  YIELD ;  /* 0x0000000000007946 */ /* 0x000fea0003800000 */
[----:B-----5:R-:W-:-:S04]  /*22f0*/  LOP3.LUT R29, R29, R28, RZ, 0x3c, !PT ;  /* 0x0000001c1d1d7212 */ /* 0x020fc800078e3cff */
[----:B------:R-:W-:-:S13]  /*2300*/  ISETP.GT.AND P1, PT, R29, -0x1, PT ;  /* 0xffffffff1d00780c */ /* 0x000fda0003f24270 */
[----:B------:R-:W-:Y:S05]  /*2310*/  @P1 BRA `(.L_x_14) ;  /* 0xfffffffc00e81947 */ /* 0x000fea000383ffff */
.L_x_13:
[----:B------:R-:W-:Y:S05]  /*2320*/  WARPSYNC.ALL ;  /* 0x0000000000007948 */ /* 0x000fea0003800000 */
[----:B------:R-:W-:Y:S06]  /*2330*/  BAR.SYNC.DEFER_BLOCKING 0x0 ;  /* 0x0000000000007b1d */ /* 0x000fec0000010000 */
.L_x_12:
[----:B------:R-:W1:Y:S01]  /*2340*/  S2R R28, SR_TID.X ;  /* 0x00000000001c7919 */ /* 0x000e620000002100 */
[----:B------:R-:W-:Y:S01]  /*2350*/  BSSY B0, `(.L_x_15) ;  /* 0x00000b1000007945 */ /* 0x000fe20003800000 */
[----:B0-----:R-:W-:Y:S02]  /*2360*/  CS2R R26, SRZ ;  /* 0x00000000001a7805 */ /* 0x001fe4000001ff00 */
[----:B-1----:R-:W-:-:S13]  /*2370*/  ISETP.GT.U32.AND P1, PT, R28, 0xff, PT ;  /* 0x000000ff1c00780c */ /* 0x002fda0003f24070 */
[----:B------:R-:W-:Y:S05]  /*2380*/  @P1 BRA `(.L_x_16) ;  /* 0x0000000800b41947 */ /* 0x000fea0003800000 */
[----:B------:R-:W-:Y:S01]  /*2390*/  ULDC UR5, c[0x0][0x10] ;  /* 0x0000040000057ab9 */ /* 0x000fe20000000800 */
[----:B------:R0:W-:Y:S01]  /*23a0*/  STL.64 [R1+0x40], R2 ;  /* 0x0000400201007387 */ /* 0x0001e20000100a00 */
[----:B------:R-:W-:Y:S01]  /*23b0*/  UIMAD UR5, UR5, UR4, UR8 ;  /* 0x00000004050572a4 */ /* 0x000fe2000f8e0208 */
[C---:B------:R-:W-:Y:S01]  /*23c0*/  IMAD.SHL.U32 R27, R28.reuse, 0x20, RZ ;  /* 0x000000201c1b7824 */ /* 0x040fe200078e00ff */
[----:B------:R-:W-:-:S04]  /*23d0*/  LOP3.LUT R28, R28, 0x7, RZ, 0xc0, !PT ;  /* 0x000000071c1c7812 */ /* 0x000fc800078ec0ff */
[----:B------:R-:W-:Y:S02]  /*23e0*/  LOP3.LUT R27, R27, 0x7fffff00, RZ, 0xc0, !PT ;  /* 0x7fffff001b1b7812 */ /* 0x000fe400078ec0ff */
[----:B------:R-:W-:Y:S01]  /*23f0*/  MOV R26, UR5 ;  /* 0x00000005001a7c02 */ /* 0x000fe20008000f00 */
[----:B0-----:R-:W0:Y:S03]  /*2400*/  LDC.64 R2, c[0x0][0x260] ;  /* 0x00009800ff027b82 */ /* 0x001e260000000a00 */
[----:B------:R-:W-:-:S04]  /*2410*/  LEA R26, R26, R27, 0xd ;  /* 0x0000001b1a1a7211 */ /* 0x000fc800078e68ff */
[----:B------:R-:W-:-:S05]  /*2420*/  IADD3 R26, R26, R28, RZ ;  /* 0x0000001c1a1a7210 */ /* 0x000fca0007ffe0ff */
[----:B------:R-:W-:-:S05]  /*2430*/  IMAD.SHL.U32 R26, R26, 0x2, RZ ;  /* 0x000000021a1a7824 */ /* 0x000fca00078e00ff */
[C---:B------:R-:W-:Y:S02]  /*2440*/  IADD3 R32, R26.reuse, 0x10, RZ ;  /* 0x000000101a207810 */ /* 0x040fe40007ffe0ff */
[C---:B------:R-:W-:Y:S01]  /*2450*/  IADD3 R30, R26.reuse, 0x20, RZ ;  /* 0x000000201a1e7810 */ /* 0x040fe20007ffe0ff */
[----:B0-----:R-:W-:-:S04]  /*2460*/  IMAD.WIDE.U32 R28, R26, 0x4, R2 ;  /* 0x000000041a1c7825 */ /* 0x001fc800078e0002 */
[--C-:B------:R-:W-:Y:S02]  /*2470*/  IMAD.WIDE.U32 R32, R32, 0x4, R2.reuse ;  /* 0x0000000420207825 */ /* 0x100fe400078e0002 */
[----:B------:R-:W2:Y:S02]  /*2480*/  LDG.E.64 R28, desc[UR12][R28.64] ;  /* 0x0000000c1c1c7981 */ /* 0x000ea4000c1e1b00 */
[----:B------:R-:W-:Y:S02]  /*2490*/  IMAD.WIDE.U32 R30, R30, 0x4, R2 ;  /* 0x000000041e1e7825 */ /* 0x000fe400078e0002 */
[----:B------:R-:W3:Y:S04]  /*24a0*/  LDG.E.64 R32, desc[UR12][R32.64] ;  /* 0x0000000c20207981 */ /* 0x000ee8000c1e1b00 */
[----:B------:R-:W4:Y:S01]  /*24b0*/  LDG.E.64 R30, desc[UR12][R30.64] ;  /* 0x0000000c1e1e7981 */ /* 0x000f22000c1e1b00 */
[C---:B------:R-:W-:Y:S01]  /*24c0*/  IADD3 R38, R26.reuse, 0x30, RZ ;  /* 0x000000301a267810 */ /* 0x040fe20007ffe0ff */
[----:B------:R-:W-:-:S04]  /*24d0*/  VIADD R36, R26, 0x40 ;  /* 0x000000401a247836 */ /* 0x000fc80000000000 */
[----:B------:R-:W-:-:S04]  /*24e0*/  IMAD.WIDE.U32 R38, R38, 0x4, R2 ;  /* 0x0000000426267825 */ /* 0x000fc800078e0002 */
[----:B------:R-:W-:Y:S02]  /*24f0*/  IMAD.WIDE.U32 R36, R36, 0x4, R2 ;  /* 0x0000000424247825 */ /* 0x000fe400078e0002 */
[----:B------:R-:W4:Y:S04]  /*2500*/  LDG.E.64 R38, desc[UR12][R38.64] ;  /* 0x0000000c26267981 */ /* 0x000f28000c1e1b00 */
[----:B------:R-:W4:Y:S01]  /*2510*/  LDG.E.64 R36, desc[UR12][R36.64] ;  /* 0x0000000c24247981 */ /* 0x000f22000c1e1b00 */
[----:B--2---:R-:W-:Y:S01]  /*2520*/  FADD.FTZ R28, RZ, R28 ;  /* 0x0000001cff1c7221 */ /* 0x004fe20000010000 */
[----:B------:R-:W-:-:S03]  /*2530*/  FADD.FTZ R27, RZ, R29 ;  /* 0x0000001dff1b7221 */ /* 0x000fc60000010000 */
[----:B---3--:R-:W-:Y:S01]  /*2540*/  FADD.FTZ R32, R32, R28 ;  /* 0x0000001c20207221 */ /* 0x008fe20000010000 */
[----:B------:R-:W-:-:S03]  /*2550*/  FADD.FTZ R27, R33, R27 ;  /* 0x0000001b211b7221 */ /* 0x000fc60000010000 */
[----:B----4-:R-:W-:Y:S01]  /*2560*/  FADD.FTZ R30, R30, R32 ;  /* 0x000000201e1e7221 */ /* 0x010fe20000010000 */
[C---:B------:R-:W-:Y:S02]  /*2570*/  IADD3 R32, R26.reuse, 0x50, RZ ;  /* 0x000000501a207810 */ /* 0x040fe40007ffe0ff */
[----:B------:R-:W-:-:S03]  /*2580*/  IADD3 R28, R26, 0x60, RZ ;  /* 0x000000601a1c7810 */ /* 0x000fc60007ffe0ff */
[----:B------:R-:W-:-:S04]  /*2590*/  IMAD.WIDE.U32 R32, R32, 0x4, R2 ;  /* 0x0000000420207825 */ /* 0x000fc800078e0002 */
[----:B------:R-:W-:Y:S02]  /*25a0*/  IMAD.WIDE.U32 R28, R28, 0x4, R2 ;  /* 0x000000041c1c7825 */ /* 0x000fe400078e0002 */
[----:B------:R-:W2:Y:S04]  /*25b0*/  LDG.E.64 R32, desc[UR12][R32.64] ;  /* 0x0000000c20207981 */ /* 0x000ea8000c1e1b00 */
[----:B------:R-:W3:Y:S01]  /*25c0*/  LDG.E.64 R28, desc[UR12][R28.64] ;  /* 0x0000000c1c1c7981 */ /* 0x000ee2000c1e1b00 */
[----:B------:R-:W-:Y:S01]  /*25d0*/  FADD.FTZ R30, R38, R30 ;  /* 0x0000001e261e7221 */ /* 0x000fe20000010000 */
[----:B------:R-:W-:Y:S01]  /*25e0*/  FADD.FTZ R27, R31, R27 ;  /* 0x0000001b1f1b7221 */ /* 0x000fe20000010000 */
[----:B------:R-:W-:-:S03]  /*25f0*/  IADD3 R38, R26, 0x70, RZ ;  /* 0x000000701a267810 */ /* 0x000fc60007ffe0ff */
[----:B------:R-:W-:Y:S02]  /*2600*/  FADD.FTZ R27, R39, R27 ;  /* 0x0000001b271b7221 */ /* 0x000fe40000010000 */
[----:B------:R-:W-:-:S04]  /*2610*/  IMAD.WIDE.U32 R38, R38, 0x4, R2 ;  /* 0x0000000426267825 */ /* 0x000fc800078e0002 */
[----:B------:R-:W-:Y:S02]  /*2620*/  FADD.FTZ R30, R36, R30 ;  /* 0x0000001e241e7221 */ /* 0x000fe40000010000 */
[----:B------:R-:W4:Y:S01]  /*2630*/  LDG.E.64 R38, desc[UR12][R38.64] ;  /* 0x0000000c26267981 */ /* 0x000f22000c1e1b00 */
[----:B------:R-:W-:Y:S02]  /*2640*/  VIADD R36, R26, 0x80 ;  /* 0x000000801a247836 */ /* 0x000fe40000000000 */
[----:B------:R-:W-:Y:S02]  /*2650*/  FADD.FTZ R27, R37, R27 ;  /* 0x0000001b251b7221 */ /* 0x000fe40000010000 */
[----:B------:R-:W-:-:S06]  /*2660*/  IMAD.WIDE.U32 R36, R36, 0x4, R2 ;  /* 0x0000000424247825 */ /* 0x000fcc00078e0002 */
[----:B------:R-:W4:Y:S01]  /*2670*/  LDG.E.64 R36, desc[UR12][R36.64] ;  /* 0x0000000c24247981 */ /* 0x000f22000c1e1b00 */
[----:B--2---:R-:W-:Y:S01]  /*2680*/  FADD.FTZ R30, R32, R30 ;  /* 0x0000001e201e7221 */ /* 0x004fe20000010000 */
[----:B------:R-:W-:Y:S01]  /*2690*/  IADD3 R32, R26, 0x90, RZ ;  /* 0x000000901a207810 */ /* 0x000fe20007ffe0ff */
[----:B------:R-:W-:Y:S02]  /*26a0*/  FADD.FTZ R27, R33, R27 ;  /* 0x0000001b211b7221 */ /* 0x000fe40000010000 */
[----:B---3--:R-:W-:Y:S01]  /*26b0*/  FADD.FTZ R28, R28, R30 ;  /* 0x0000001e1c1c7221 */ /* 0x008fe20000010000 */
[----:B------:R-:W-:Y:S01]  /*26c0*/  IADD3 R30, R26, 0xa0, RZ ;  /* 0x000000a01a1e7810 */ /* 0x000fe20007ffe0ff */
[----:B------:R-:W-:-:S04]  /*26d0*/  IMAD.WIDE.U32 R32, R32, 0x4, R2 ;  /* 0x0000000420207825 */ /* 0x000fc800078e0002 */
[----:B------:R-:W-:Y:S02]  /*26e0*/  IMAD.WIDE.U32 R30, R30, 0x4, R2 ;  /* 0x000000041e1e7825 */ /* 0x000fe400078e0002 */
[----:B------:R-:W2:Y:S04]  /*26f0*/  LDG.E.64 R32, desc[UR12][R32.64] ;  /* 0x0000000c20207981 */ /* 0x000ea8000c1e1b00 */
[----:B------:R-:W3:Y:S01]  /*2700*/  LDG.E.64 R30, desc[UR12][R30.64] ;  /* 0x0000000c1e1e7981 */ /* 0x000ee2000c1e1b00 */
[----:B------:R-:W-:Y:S01]  /*2710*/  FADD.FTZ R27, R29, R27 ;  /* 0x0000001b1d1b7221 */ /* 0x000fe20000010000 */
[----:B----4-:R-:W-:Y:S01]  /*2720*/  FADD.FTZ R28, R38, R28 ;  /* 0x0000001c261c7221 */ /* 0x010fe20000010000 */
[----:B------:R-:W-:Y:S02]  /*2730*/  IADD3 R38, R26, 0xb0, RZ ;  /* 0x000000b01a267810 */ /* 0x000fe40007ffe0ff */
[----:B------:R-:W-:-:S03]  /*2740*/  FADD.FTZ R27, R39, R27 ;  /* 0x0000001b271b7221 */ /* 0x000fc60000010000 */
[----:B------:R-:W-:-:S06]  /*2750*/  IMAD.WIDE.U32 R38, R38, 0x4, R2 ;  /* 0x0000000426267825 */ /* 0x000fcc00078e0002 */
[----:B------:R-:W4:Y:S01]  /*2760*/  LDG.E.64 R38, desc[UR12][R38.64] ;  /* 0x0000000c26267981 */ /* 0x000f22000c1e1b00 */
[----:B------:R-:W-:Y:S01]  /*2770*/  FADD.FTZ R28, R36, R28 ;  /* 0x0000001c241c7221 */ /* 0x000fe20000010000 */
        /* <DEDUP_REMOVED lines=75> */
[----:B------:R-:W-:Y:S01]  /*2c30*/  IADD3 R47, R26, 0x1f0, RZ ;  /* 0x000001f01a2f7810 */ /* 0x000fe20007ffe0ff */
[----:B------:R-:W5:Y:S01]  /*2c40*/  LDL.LU.64 R2, [R1+0x40] ;  /* 0x0000400001027983 */ /* 0x000f620000300a00 */
[----:B------:R-:W-:-:S02]  /*2c50*/  FADD.FTZ R27, R39, R27 ;  /* 0x0000001b271b7221 */ /* 0x000fc40000010000 */
[----:B------:R-:W0:Y:S01]  /*2c60*/  LDC.64 R38, c[0x0][0x260] ;  /* 0x00009800ff267b82 */ /* 0x000e220000000a00 */
[----:B------:R-:W-:Y:S01]  /*2c70*/  FADD.FTZ R28, R36, R28 ;  /* 0x0000001c241c7221 */ /* 0x000fe20000010000 */
[----:B------:R-:W-:Y:S01]  /*2c80*/  IADD3 R36, R26, 0x1d0, RZ ;  /* 0x000001d01a247810 */ /* 0x000fe20007ffe0ff */
[----:B------:R-:W-:-:S04]  /*2c90*/  FADD.FTZ R27, R37, R27 ;  /* 0x0000001b251b7221 */ /* 0x000fc80000010000 */
[----:B0-----:R-:W-:-:S04]  /*2ca0*/  IMAD.WIDE.U32 R36, R36, 0x4, R38 ;  /* 0x0000000424247825 */ /* 0x001fc800078e0026 */
[----:B--2---:R-:W-:Y:S01]  /*2cb0*/  FADD.FTZ R28, R32, R28 ;  /* 0x0000001c201c7221 */ /* 0x004fe20000010000 */
[----:B------:R-:W-:-:S03]  /*2cc0*/  IADD3 R32, R26, 0x1b0, RZ ;  /* 0x000001b01a207810 */ /* 0x000fc60007ffe0ff */
[----:B---3--:R-:W-:Y:S01]  /*2cd0*/  FADD.FTZ R30, R30, R28 ;  /* 0x0000001c1e1e7221 */ /* 0x008fe20000010000 */
[----:B------:R-:W-:Y:S02]  /*2ce0*/  VIADD R28, R26, 0x1c0 ;  /* 0x000001c01a1c7836 */ /* 0x000fe40000000000 */
[----:B------:R-:W-:Y:S01]  /*2cf0*/  FADD.FTZ R40, R33, R27 ;  /* 0x0000001b21287221 */ /* 0x000fe20000010000 */
[----:B------:R-:W-:-:S04]  /*2d00*/  IMAD.WIDE.U32 R32, R32, 0x4, R38 ;  /* 0x0000000420207825 */ /* 0x000fc800078e0026 */
[----:B------:R-:W-:Y:S01]  /*2d10*/  IMAD.WIDE.U32 R28, R28, 0x4, R38 ;  /* 0x000000041c1c7825 */ /* 0x000fe200078e0026 */
[----:B------:R-:W-:Y:S01]  /*2d20*/  IADD3 R38, R26, 0x1e0, RZ ;  /* 0x000001e01a267810 */ /* 0x000fe20007ffe0ff */
[----:B------:R-:W2:Y:S04]  /*2d30*/  LDG.E.64 R32, desc[UR12][R32.64] ;  /* 0x0000000c20207981 */ /* 0x000ea8000c1e1b00 */
[----:B------:R0:W3:Y:S04]  /*2d40*/  LDG.E.64 R26, desc[UR12][R36.64] ;  /* 0x0000000c241a7981 */ /* 0x0000e8000c1e1b00 */
[----:B------:R-:W4:Y:S01]  /*2d50*/  LDG.E.64 R28, desc[UR12][R28.64] ;  /* 0x0000000c1c1c7981 */ /* 0x000f22000c1e1b00 */
[----:B0-----:R-:W0:Y:S02]  /*2d60*/  LDC.64 R36, c[0x0][0x260] ;  /* 0x00009800ff247b82 */ /* 0x001e240000000a00 */
[----:B0-----:R-:W-:-:S04]  /*2d70*/  IMAD.WIDE.U32 R38, R38, 0x4, R36 ;  /* 0x0000000426267825 */ /* 0x001fc800078e0024 */
[----:B------:R-:W-:Y:S02]  /*2d80*/  IMAD.WIDE.U32 R36, R47, 0x4, R36 ;  /* 0x000000042f247825 */ /* 0x000fe400078e0024 */
[----:B------:R-:W3:Y:S04]  /*2d90*/  LDG.E.64 R38, desc[UR12][R38.64] ;  /* 0x0000000c26267981 */ /* 0x000ee8000c1e1b00 */
[----:B------:R-:W3:Y:S01]  /*2da0*/  LDG.E.64 R36, desc[UR12][R36.64] ;  /* 0x0000000c24247981 */ /* 0x000ee2000c1e1b00 */
[----:B------:R-:W-:Y:S01]  /*2db0*/  FADD.FTZ R31, R31, R40 ;  /* 0x000000281f1f7221 */ /* 0x000fe20000010000 */
[----:B--2---:R-:W-:-:S03]  /*2dc0*/  FADD.FTZ R30, R32, R30 ;  /* 0x0000001e201e7221 */ /* 0x004fc60000010000 */
[----:B------:R-:W-:Y:S01]  /*2dd0*/  FADD.FTZ R31, R33, R31 ;  /* 0x0000001f211f7221 */ /* 0x000fe20000010000 */
[----:B----4-:R-:W-:-:S03]  /*2de0*/  FADD.FTZ R28, R28, R30 ;  /* 0x0000001e1c1c7221 */ /* 0x010fc60000010000 */
[----:B------:R-:W-:Y:S01]  /*2df0*/  FADD.FTZ R29, R29, R31 ;  /* 0x0000001f1d1d7221 */ /* 0x000fe20000010000 */
[----:B---3--:R-:W-:-:S03]  /*2e00*/  FADD.FTZ R26, R26, R28 ;  /* 0x0000001c1a1a7221 */ /* 0x008fc60000010000 */
[----:B------:R-:W-:Y:S01]  /*2e10*/  FADD.FTZ R27, R27, R29 ;  /* 0x0000001d1b1b7221 */ /* 0x000fe20000010000 */
[----:B------:R-:W-:-:S03]  /*2e20*/  FADD.FTZ R26, R38, R26 ;  /* 0x0000001a261a7221 */ /* 0x000fc60000010000 */
[----:B------:R-:W-:Y:S01]  /*2e30*/  FADD.FTZ R27, R39, R27 ;  /* 0x0000001b271b7221 */ /* 0x000fe20000010000 */
[----:B------:R-:W-:-:S03]  /*2e40*/  FADD.FTZ R26, R36, R26 ;  /* 0x0000001a241a7221 */ /* 0x000fc60000010000 */
[----:B------:R-:W-:-:S07]  /*2e50*/  FADD.FTZ R27, R37, R27 ;  /* 0x0000001b251b7221 */ /* 0x000fce0000010000 */
.L_x_16:
[----:B------:R-:W-:Y:S05]  /*2e60*/  BSYNC B0 ;  /* 0x0000000000007941 */ /* 0x000fea0003800000 */
.L_x_15:
[----:B------:R-:W0:Y:S01]  /*2e70*/  SHFL.BFLY PT, R28, R26, 0x4, 0x1f ;  /* 0x0c801f001a1c7f89 */ /* 0x000e2200000e0000 */
[----:B------:R-:W-:Y:S01]  /*2e80*/  BSSY B0, `(.L_x_17) ;  /* 0x0000017000007945 */ /* 0x000fe20003800000 */
[----:B------:R-:W1:Y:S01]  /*2e90*/  S2R R29, SR_TID.X ;  /* 0x00000000001d7919 */ /* 0x000e620000002100 */
[----:B0-----:R-:W-:Y:S02]  /*2ea0*/  FADD.FTZ R26, R28, R26 ;  /* 0x0000001a1c1a7221 */ /* 0x001fe40000010000 */
[----:B------:R-:W0:Y:S01]  /*2eb0*/  SHFL.BFLY PT, R28, R27, 0x4, 0x1f ;  /* 0x0c801f001b1c7f89 */ /* 0x000e2200000e0000 */
[----:B-1----:R-:W-:Y:S01]  /*2ec0*/  LOP3.LUT P1, RZ, R29, 0xffffff07, RZ, 0xc0, !PT ;  /* 0xffffff071dff7812 */ /* 0x002fe2000782c0ff */
[----:B0-----:R-:W-:Y:S02]  /*2ed0*/  FADD.FTZ R27, R28, R27 ;  /* 0x0000001b1c1b7221 */ /* 0x001fe40000010000 */
[----:B------:R-:W0:Y:S02]  /*2ee0*/  SHFL.BFLY PT, R28, R26, 0x2, 0x1f ;  /* 0x0c401f001a1c7f89 */ /* 0x000e2400000e0000 */
[----:B0-----:R-:W-:-:S02]  /*2ef0*/  FADD.FTZ R26, R26, R28 ;  /* 0x0000001c1a1a7221 */ /* 0x001fc40000010000 */
[----:B------:R-:W0:Y:S02]  /*2f00*/  SHFL.BFLY PT, R28, R27, 0x2, 0x1f ;  /* 0x0c401f001b1c7f89 */ /* 0x000e2400000e0000 */
[----:B0-----:R-:W-:Y:S02]  /*2f10*/  FADD.FTZ R27, R27, R28 ;  /* 0x0000001c1b1b7221 */ /* 0x001fe40000010000 */
[----:B------:R-:W0:Y:S02]  /*2f20*/  SHFL.BFLY PT, R28, R26, 0x1, 0x1f ;  /* 0x0c201f001a1c7f89 */ /* 0x000e2400000e0000 */
[----:B0-----:R-:W-:Y:S02]  /*2f30*/  FADD.FTZ R26, R26, R28 ;  /* 0x0000001c1a1a7221 */ /* 0x001fe40000010000 */
[----:B------:R-:W0:Y:S02]  /*2f40*/  SHFL.BFLY PT, R28, R27, 0x1, 0x1f ;  /* 0x0c201f001b1c7f89 */ /* 0x000e2400000e0000 */
[----:B0-----:R-:W-:Y:S01]  /*2f50*/  FADD.FTZ R27, R27, R28 ;  /* 0x0000001c1b1b7221 */ /* 0x001fe20000010000 */
[----:B------:R-:W-:Y:S06]  /*2f60*/  @P1 BRA `(.L_x_18) ;  /* 0x0000000000201947 */ /* 0x000fec0003800000 */
[----:B------:R-:W0:Y:S01]  /*2f70*/  S2UR UR10, SR_CgaCtaId ;  /* 0x00000000000a79c3 */ /* 0x000e220000008800 */
[----:B------:R-:W-:Y:S01]  /*2f80*/  UMOV UR5, 0x400 ;  /* 0x0000040000057882 */ /* 0x000fe20000000000 */
[----:B------:R-:W-:Y:S01]  /*2f90*/  FMUL.FTZ R27, R27, 2.4414062863797880709e-05 ;  /* 0x37cccccd1b1b7820 */ /* 0x000fe20000410000 */
[----:B------:R-:W-:Y:S01]  /*2fa0*/  UIADD3 UR5, UR5, 0x4100, URZ ;  /* 0x0000410005057890 */ /* 0x000fe2000fffe03f */
[----:B------:R-:W-:Y:S01]  /*2fb0*/  FMUL.FTZ R26, R26, 2.4414062863797880709e-05 ;  /* 0x37cccccd1a1a7820 */ /* 0x000fe20000410000 */
[----:B------:R-:W-:Y:S02]  /*2fc0*/  LOP3.LUT R28, R29, 0xfffffff8, RZ, 0xc0, !PT ;  /* 0xfffffff81d1c7812 */ /* 0x000fe400078ec0ff */
[----:B0-----:R-:W-:-:S09]  /*2fd0*/  ULEA UR5, UR10, UR5, 0x18 ;  /* 0x000000050a057291 */ /* 0x001fd2000f8ec03f */
[----:B------:R0:W-:Y:S03]  /*2fe0*/  STS.64 [R28+UR5], R26 ;  /* 0x0000001a1c007988 */ /* 0x0001e60008000a05 */
.L_x_18:
[----:B------:R-:W-:Y:S05]  /*2ff0*/  BSYNC B0 ;  /* 0x0000000000007941 */ /* 0x000fea0003800000 */
.L_x_17:
[----:B0-----:R-:W2:Y:S04]  /*3000*/  LDL R26, [R1+0x24] ;  /* 0x00002400011a7983 */ /* 0x001ea80000100800 */
[----:B------:R-:W3:Y:S04]  /*3010*/  LDL.LU R28, [R1+0x1c] ;  /* 0x00001c00011c7983 */ /* 0x000ee80000300800 */
[----:B------:R-:W4:Y:S04]  /*3020*/  LDL R29, [R1+0x28] ;  /* 0x00002800011d7983 */ /* 0x000f280000100800 */
[----:B------:R-:W4:Y:S01]  /*3030*/  LDL.LU R31, [R1+0x14] ;  /* 0x00001400011f7983 */ /* 0x000f220000300800 */
[----:B------:R-:W0:Y:S01]  /*3040*/  S2UR UR10, SR_CgaCtaId ;  /* 0x00000000000a79c3 */ /* 0x000e220000008800 */
[----:B------:R-:W-:-:S02]  /*3050*/  UMOV UR5, 0x400 ;  /* 0x0000040000057882 */ /* 0x000fc40000000000 */
[----:B------:R-:W4:Y:S01]  /*3060*/  LDL.LU R30, [R1+0x20] ;  /* 0x00002000011e7983 */ /* 0x000f220000300800 */
[----:B------:R-:W-:Y:S01]  /*3070*/  UIADD3 UR5, UR5, 0x4100, URZ ;  /* 0x0000410005057890 */ /* 0x000fe2000fffe03f */
[----:B------:R-:W-:Y:S02]  /*3080*/  SHF.L.U32 R41, R41, 0x10, RZ ;  /* 0x0000001029297819 */ /* 0x000fe400000006ff */
[----:B------:R-:W4:Y:S01]  /*3090*/  LDL.LU R36, [R1+0x18] ;  /* 0x0000180001247983 */ /* 0x000f220000300800 */
[----:B------:R-:W-:Y:S01]  /*30a0*/  SHF.L.U32 R58, R58, 0x10, RZ ;  /* 0x000000103a3a7819 */ /* 0x000fe200000006ff */
[----:B------:R-:W-:Y:S02]  /*30b0*/  IMAD.U32 R45, R45, 0x10000, RZ ;  /* 0x000100002d2d7824 */ /* 0x000fe400078e00ff */
[----:B------:R-:W4:Y:S01]  /*30c0*/  LDL.LU R40, [R1+0xc] ;  /* 0x00000c0001287983 */ /* 0x000f220000300800 */
[----:B0-----:R-:W-:Y:S01]  /*30d0*/  ULEA UR5, UR10, UR5, 0x18 ;  /* 0x000000050a057291 */ /* 0x001fe2000f8ec03f */
[C---:B------:R-:W-:Y:S01]  /*30e0*/  FADD.FTZ R58, -R24.reuse, R58 ;  /* 0x0000003a183a7221 */ /* 0x040fe20000010100 */
[----:B------:R-:W-:Y:S01]  /*30f0*/  FADD.FTZ R45, -R24, R45 ;  /* 0x0000002d182d7221 */ /* 0x000fe20000010100 */
[----:B------:R-:W-:Y:S01]  /*3100*/  ULDC.64 UR10, c[0x0][0x210] ;  /* 0x00008400000a7ab9 */ /* 0x000fe20000000a00 */
[----:B------:R-:W-:Y:S01]  /*3110*/  SHF.L.U32 R61, R61, 0x10, RZ ;  /* 0x000000103d3d7819 */ /* 0x000fe200000006ff */
[----:B------:R-:W-:Y:S01]  /*3120*/  IMAD.U32 R44, R44, 0x10000, RZ ;  /* 0x000100002c2c7824 */ /* 0x000fe200078e00ff */
[----:B------:R-:W-:Y:S01]  /*3130*/  IADD3 R54, P1, R54, UR10, RZ ;  /* 0x0000000a36367c10 */ /* 0x000fe2000ff3e0ff */
[----:B------:R-:W4:Y:S03]  /*3140*/  LDL.LU R39, [R1+0x10] ;  /* 0x0000100001277983 */ /* 0x000f260000300800 */
[----:B------:R-:W-:Y:S01]  /*3150*/  IADD3.X R55, R55, UR11, RZ, P1, !PT ;  /* 0x0000000b37377c10 */ /* 0x000fe20008ffe4ff */
[----:B------:R-:W4:Y:S01]  /*3160*/  LDL.LU R38, [R1+0x4] ;  /* 0x0000040001267983 */ /* 0x000f220000300800 */
[----:B------:R-:W-:-:S02]  /*3170*/  SHF.L.U32 R57, R57, 0x10, RZ ;  /* 0x0000001039397819 */ /* 0x000fc400000006ff */
[----:B------:R-:W-:Y:S02]  /*3180*/  SHF.L.U32 R60, R60, 0x10, RZ ;  /* 0x000000103c3c7819 */ /* 0x000fe400000006ff */
[----:B------:R-:W-:Y:S02]  /*3190*/  SHF.L.U32 R33, R56, 0x10, RZ ;  /* 0x0000001038217819 */ /* 0x000fe400000006ff */
[----:B------:R-:W-:Y:S01]  /*31a0*/  SHF.L.U32 R37, R42, 0x10, RZ ;  /* 0x000000102a257819 */ /* 0x000fe200000006ff */
[C---:B------:R-:W-:Y:S01]  /*31b0*/  FADD.FTZ R61, -R34.reuse, R61 ;  /* 0x0000003d223d7221 */ /* 0x040fe20000010100 */
[----:B------:R-:W-:Y:S01]  /*31c0*/  FADD.FTZ R57, -R34, R57 ;  /* 0x0000003922397221 */ /* 0x000fe20000010100 */
[----:B------:R-:W-:Y:S01]  /*31d0*/  BAR.SYNC.DEFER_BLOCKING 0x0 ;  /* 0x0000000000007b1d */ /* 0x000fe20000010000 */
[----:B--2---:R-:W-:-:S06]  /*31e0*/  LEA R26, R26, UR5, 0x3 ;  /* 0x000000051a1a7c11 */ /* 0x004fcc000f8e18ff */
[----:B------:R-:W0:Y:S01]  /*31f0*/  LDS.64 R26, [R26] ;  /* 0x000000001a1a7984 */ /* 0x000e220000000a00 */
[----:B---3--:R-:W-:-:S04]  /*3200*/  IMAD.U32 R28, R28, 0x10000, RZ ;  /* 0x000100001c1c7824 */ /* 0x008fc800078e00ff */
[----:B------:R-:W-:-:S04]  /*3210*/  FADD.FTZ R28, -R24, R28 ;  /* 0x0000001c181c7221 */ /* 0x000fc80000010100 */
[----:B------:R-:W-:Y:S01]  /*3220*/  FMUL.FTZ R28, R5, R28 ;  /* 0x0000001c051c7220 */ /* 0x000fe20000410000 */
[--C-:B0-----:R-:W-:Y:S01]  /*3230*/  FFMA.FTZ R6, R0, R6, -R26.reuse ;  /* 0x0000000600067223 */ /* 0x101fe2000001081a */
[----:B-----5:R-:W-:-:S03]  /*3240*/  FFMA.FTZ R41, R3, R41, -R26 ;  /* 0x0000002903297223 */ /* 0x020fc6000001081a */
[----:B------:R-:W-:Y:S01]  /*3250*/  FFMA.FTZ R6, -R52, R27, R6 ;  /* 0x0000001b34067223 */ /* 0x000fe20000010106 */
[----:B------:R-:W-:-:S03]  /*3260*/  FFMA.FTZ R28, R27, -R28, R41 ;  /* 0x8000001c1b1c7223 */ /* 0x000fc60000010029 */
[C---:B------:R-:W-:Y:S01]  /*3270*/  FMUL.FTZ R6, R5.reuse, R6 ;  /* 0x0000000605067220 */ /* 0x040fe20000410000 */
[----:B------:R-:W-:-:S05]  /*3280*/  FMUL.FTZ R28, R5, R28 ;  /* 0x0000001c051c7220 */ /* 0x000fca0000410000 */
[----:B------:R-:W-:-:S04]  /*3290*/  F2FP.BF16.F32.PACK_AB R6, R28, R6 ;  /* 0x000000061c06723e */ /* 0x000fc800000010ff */
[----:B------:R-:W-:Y:S01]  /*32a0*/  PRMT R28, R6, 0x7632, R28 ;  /* 0x00007632061c7816 */ /* 0x000fe2000000001c */
[----:B------:R4:W-:Y:S02]  /*32b0*/  STG.E.U16 desc[UR12][R54.64], R6 ;  /* 0x0000000636007986 */ /* 0x0009e4000c10150c */
[----:B----4-:R-:W-:-:S05]  /*32c0*/  SHF.L.U32 R6, R31, 0x10, RZ ;  /* 0x000000101f067819 */ /* 0x010fca00000006ff */
[----:B------:R-:W-:Y:S01]  /*32d0*/  FADD.FTZ R6, -R24, R6 ;  /* 0x0000000618067221 */ /* 0x000fe20000010100 */
[----:B------:R-:W-:Y:S01]  /*32e0*/  SHF.L.U32 R24, R30, 0x10, RZ ;  /* 0x000000101e187819 */ /* 0x000fe200000006ff */
[----:B------:R-:W-:Y:S01]  /*32f0*/  FADD.FTZ R31, -R34, R44 ;  /* 0x0000002c221f7221 */ /* 0x000fe20000010100 */
[C-C-:B------:R-:W-:Y:S01]  /*3300*/  FFMA.FTZ R30, R0.reuse, R7, -R26.reuse ;  /* 0x00000007001e7223 */ /* 0x140fe2000001081a */
[C-C-:B------:R-:W-:Y:S01]  /*3310*/  FFMA.FTZ R60, R3.reuse, R60, -R26.reuse ;  /* 0x0000003c033c7223 */ /* 0x140fe2000001081a */
[----:B------:R-:W-:Y:S01]  /*3320*/  FFMA.FTZ R11, R0, R11, -R26 ;  /* 0x0000000b000b7223 */ /* 0x000fe2000001081a */
[----:B------:R-:W-:Y:S01]  /*3330*/  FADD.FTZ R24, -R34, R24 ;  /* 0x0000001822187221 */ /* 0x000fe20000010100 */
[C-C-:B------:R-:W-:Y:S01]  /*3340*/  FFMA.FTZ R32, R3.reuse, R33, -R26.reuse ;  /* 0x0000002103207223 */ /* 0x140fe2000001081a */
[--C-:B------:R-:W-:Y:S01]  /*3350*/  FFMA.FTZ R34, R0, R13, -R26.reuse ;  /* 0x0000000d00227223 */ /* 0x100fe2000001081a */
[----:B------:R-:W-:Y:S02]  /*3360*/  FFMA.FTZ R26, R3, R37, -R26 ;  /* 0x00000025031a7223 */ /* 0x000fe4000001081a */
[----:B------:R-:W2:Y:S04]  /*3370*/  LDL.LU R37, [R1+0x8] ;  /* 0x0000080001257983 */ /* 0x000ea80000300800 */
[----:B------:R-:W3:Y:S04]  /*3380*/  LDL.LU R33, [R1] ;  /* 0x0000000001217983 */ /* 0x000ee80000300800 */
[----:B------:R0:W-:Y:S02]  /*3390*/  STG.E.U16 desc[UR12][R54.64+0x2], R28 ;  /* 0x0000021c36007986 */ /* 0x0001e4000c10150c */
[----:B0-----:R-:W-:-:S06]  /*33a0*/  LEA R28, R29, UR5, 0x3 ;  /* 0x000000051d1c7c11 */ /* 0x001fcc000f8e18ff */
[----:B------:R-:W0:Y:S01]  /*33b0*/  LDS.64 R28, [R28] ;  /* 0x000000001c1c7984 */ /* 0x000e220000000a00 */
[C---:B------:R-:W-:Y:S01]  /*33c0*/  FMUL.FTZ R6, R5.reuse, R6 ;  /* 0x0000000605067220 */ /* 0x040fe20000410000 */
[C---:B------:R-:W-:Y:S01]  /*33d0*/  FMUL.FTZ R58, R5.reuse, R58 ;  /* 0x0000003a053a7220 */ /* 0x040fe20000410000 */
[----:B------:R-:W-:Y:S01]  /*33e0*/  FMUL.FTZ R45, R5, R45 ;  /* 0x0000002d052d7220 */ /* 0x000fe20000410000 */
[-C--:B------:R-:W-:Y:S01]  /*33f0*/  FFMA.FTZ R30, -R51, R27.reuse, R30 ;  /* 0x0000001b331e7223 */ /* 0x080fe2000001011e */
[C---:B------:R-:W-:Y:S01]  /*3400*/  FFMA.FTZ R60, R27.reuse, -R6, R60 ;  /* 0x800000061b3c7223 */ /* 0x040fe2000001003c */
[-C--:B------:R-:W-:Y:S01]  /*3410*/  FFMA.FTZ R50, -R50, R27.reuse, R11 ;  /* 0x0000001b32327223 */ /* 0x080fe2000001010b */
[----:B------:R-:W-:Y:S01]  /*3420*/  FFMA.FTZ R32, R27, -R58, R32 ;  /* 0x8000003a1b207223 */ /* 0x000fe20000010020 */
[----:B------:R-:W-:Y:S01]  /*3430*/  FFMA.FTZ R34, -R49, R27, R34 ;  /* 0x0000001b31227223 */ /* 0x000fe20000010122 */
[----:B------:R-:W-:Y:S01]  /*3440*/  FFMA.FTZ R26, R27, -R45, R26 ;  /* 0x8000002d1b1a7223 */ /* 0x000fe2000001001a */
[C---:B------:R-:W-:Y:S01]  /*3450*/  FMUL.FTZ R7, R5.reuse, R30 ;  /* 0x0000001e05077220 */ /* 0x040fe20000410000 */
[C---:B------:R-:W-:Y:S01]  /*3460*/  FMUL.FTZ R30, R5.reuse, R60 ;  /* 0x0000003c051e7220 */ /* 0x040fe20000410000 */
[C---:B------:R-:W-:Y:S01]  /*3470*/  FMUL.FTZ R13, R5.reuse, R50 ;  /* 0x00000032050d7220 */ /* 0x040fe20000410000 */
[C---:B------:R-:W-:Y:S01]  /*3480*/  FMUL.FTZ R32, R5.reuse, R32 ;  /* 0x0000002005207220 */ /* 0x040fe20000410000 */
[C---:B------:R-:W-:Y:S01]  /*3490*/  FMUL.FTZ R11, R5.reuse, R34 ;  /* 0x00000022050b7220 */ /* 0x040fe20000410000 */
[----:B------:R-:W-:Y:S01]  /*34a0*/  FMUL.FTZ R26, R5, R26 ;  /* 0x0000001a051a7220 */ /* 0x000fe20000410000 */
[----:B------:R-:W-:Y:S01]  /*34b0*/  IMAD.U32 R5, R36, 0x10000, RZ ;  /* 0x0001000024057824 */ /* 0x000fe200078e00ff */
[----:B------:R-:W-:Y:S01]  /*34c0*/  SHF.L.U32 R59, R59, 0x10, RZ ;  /* 0x000000103b3b7819 */ /* 0x000fe200000006ff */
[C---:B------:R-:W-:Y:S01]  /*34d0*/  FMUL.FTZ R24, R8.reuse, R24 ;  /* 0x0000001808187220 */ /* 0x040fe20000410000 */
[----:B------:R-:W-:Y:S01]  /*34e0*/  FMUL.FTZ R36, R8, R61 ;  /* 0x0000003d08247220 */ /* 0x000fe20000410000 */
[----:B------:R-:W-:Y:S01]  /*34f0*/  SHF.L.U32 R27, R46, 0x10, RZ ;  /* 0x000000102e1b7819 */ /* 0x000fe200000006ff */
[----:B------:R-:W-:Y:S01]  /*3500*/  FMUL.FTZ R57, R8, R57 ;  /* 0x0000003908397220 */ /* 0x000fe20000410000 */
[----:B------:R-:W-:-:S02]  /*3510*/  SHF.L.U32 R43, R43, 0x10, RZ ;  /* 0x000000102b2b7819 */ /* 0x000fc400000006ff */
[----:B------:R-:W-:Y:S01]  /*3520*/  F2FP.BF16.F32.PACK_AB R30, R30, R7 ;  /* 0x000000071e1e723e */ /* 0x000fe200000010ff */
[--C-:B0-----:R-:W-:Y:S01]  /*3530*/  FFMA.FTZ R9, R2, R9, -R28.reuse ;  /* 0x0000000902097223 */ /* 0x101fe2000001081c */
[--C-:B------:R-:W-:Y:S01]  /*3540*/  FFMA.FTZ R34, R4, R5, -R28.reuse ;  /* 0x0000000504227223 */ /* 0x100fe2000001081c */
[--C-:B------:R-:W-:Y:S01]  /*3550*/  FFMA.FTZ R10, R2, R10, -R28.reuse ;  /* 0x0000000a020a7223 */ /* 0x100fe2000001081c */
[--C-:B------:R-:W-:Y:S01]  /*3560*/  FFMA.FTZ R59, R4, R59, -R28.reuse ;  /* 0x0000003b043b7223 */ /* 0x100fe2000001081c */
[-C--:B------:R-:W-:Y:S01]  /*3570*/  FFMA.FTZ R9, -R48, R29.reuse, R9 ;  /* 0x0000001d30097223 */ /* 0x080fe20000010109 */
[----:B------:R-:W-:Y:S01]  /*3580*/  FFMA.FTZ R12, R2, R12, -R28 ;  /* 0x0000000c020c7223 */ /* 0x000fe2000001081c */
[----:B------:R-:W-:Y:S01]  /*3590*/  FFMA.FTZ R5, R29, -R24, R34 ;  /* 0x800000181d057223 */ /* 0x000fe20000010022 */
[----:B------:R-:W-:Y:S01]  /*35a0*/  FFMA.FTZ R35, -R35, R29, R10 ;  /* 0x0000001d23237223 */ /* 0x000fe2000001010a */
[----:B------:R-:W-:Y:S01]  /*35b0*/  FFMA.FTZ R59, R29, -R36, R59 ;  /* 0x800000241d3b7223 */ /* 0x000fe2000001003b */
[----:B------:R-:W-:Y:S01]  /*35c0*/  FFMA.FTZ R6, R4, R27, -R28 ;  /* 0x0000001b04067223 */ /* 0x000fe2000001081c */
[C---:B------:R-:W-:Y:S01]  /*35d0*/  FMUL.FTZ R9, R8.reuse, R9 ;  /* 0x0000000908097220 */ /* 0x040fe20000410000 */
[C---:B------:R-:W-:Y:S01]  /*35e0*/  FMUL.FTZ R10, R8.reuse, R5 ;  /* 0x00000005080a7220 */ /* 0x040fe20000410000 */
[----:B------:R-:W-:Y:S01]  /*35f0*/  FFMA.FTZ R25, -R25, R29, R12 ;  /* 0x0000001d19197223 */ /* 0x000fe2000001010c */
[C---:B------:R-:W-:Y:S01]  /*3600*/  FMUL.FTZ R35, R8.reuse, R35 ;  /* 0x0000002308237220 */ /* 0x040fe20000410000 */
[----:B------:R-:W-:Y:S01]  /*3610*/  FMUL.FTZ R12, R8, R59 ;  /* 0x0000003b080c7220 */ /* 0x000fe20000410000 */
[--C-:B------:R-:W-:Y:S01]  /*3620*/  FFMA.FTZ R14, R2, R14, -R28.reuse ;  /* 0x0000000e020e7223 */ /* 0x100fe2000001081c */
[----:B------:R-:W-:Y:S01]  /*3630*/  FFMA.FTZ R43, R4, R43, -R28 ;  /* 0x0000002b042b7223 */ /* 0x000fe2000001081c */
[----:B------:R-:W-:Y:S01]  /*3640*/  FMUL.FTZ R24, R8, R31 ;  /* 0x0000001f08187220 */ /* 0x000fe20000410000 */
[----:B------:R-:W-:Y:S01]  /*3650*/  FFMA.FTZ R57, R29, -R57, R6 ;  /* 0x800000391d397223 */ /* 0x000fe20000010006 */
[----:B------:R-:W-:Y:S01]  /*3660*/  F2FP.BF16.F32.PACK_AB R9, R10, R9 ;  /* 0x000000090a09723e */ /* 0x000fe200000010ff */
[----:B------:R-:W-:Y:S01]  /*3670*/  FFMA.FTZ R5, -R15, R29, R14 ;  /* 0x0000001d0f057223 */ /* 0x000fe2000001010e */
[----:B------:R-:W-:Y:S01]  /*3680*/  IADD3 R6, P1, R40, UR10, RZ ;  /* 0x0000000a28067c10 */ /* 0x000fe2000ff3e0ff */
[----:B------:R-:W-:Y:S01]  /*3690*/  FFMA.FTZ R43, R29, -R24, R43 ;  /* 0x800000181d2b7223 */ /* 0x000fe2000001002b */
[----:B------:R-:W-:Y:S01]  /*36a0*/  F2FP.BF16.F32.PACK_AB R35, R12, R35 ;  /* 0x000000230c23723e */ /* 0x000fe200000010ff */
[C---:B------:R-:W-:Y:S01]  /*36b0*/  FMUL.FTZ R25, R8.reuse, R25 ;  /* 0x0000001908197220 */ /* 0x040fe20000410000 */
[C---:B------:R-:W-:Y:S01]  /*36c0*/  FMUL.FTZ R14, R8.reuse, R57 ;  /* 0x00000039080e7220 */ /* 0x040fe20000410000 */
[----:B------:R-:W-:Y:S01]  /*36d0*/  PRMT R27, R9, 0x7632, R27 ;  /* 0x00007632091b7816 */ /* 0x000fe2000000001b */
[C---:B------:R-:W-:Y:S01]  /*36e0*/  FMUL.FTZ R5, R8.reuse, R5 ;  /* 0x0000000508057220 */ /* 0x040fe20000410000 */
[----:B------:R-:W-:Y:S01]  /*36f0*/  IADD3.X R7, R39, UR11, RZ, P1, !PT ;  /* 0x0000000b27077c10 */ /* 0x000fe20008ffe4ff */
[----:B------:R-:W-:Y:S01]  /*3700*/  FMUL.FTZ R10, R8, R43 ;  /* 0x0000002b080a7220 */ /* 0x000fe20000410000 */
[----:B------:R-:W-:-:S02]  /*3710*/  PRMT R12, R30, 0x7632, R12 ;  /* 0x000076321e0c7816 */ /* 0x000fc4000000000c */
[----:B------:R-:W-:Y:S02]  /*3720*/  PRMT R15, R35, 0x7632, R15 ;  /* 0x00007632230f7816 */ /* 0x000fe4000000000f */
[----:B------:R-:W-:Y:S02]  /*3730*/  F2FP.BF16.F32.PACK_AB R13, R32, R13 ;  /* 0x0000000d200d723e */ /* 0x000fe400000010ff */
[----:B------:R-:W-:Y:S02]  /*3740*/  IADD3 R8, P1, R38, UR10, RZ ;  /* 0x0000000a26087c10 */ /* 0x000fe4000ff3e0ff */
[----:B------:R-:W-:Y:S01]  /*3750*/  F2FP.BF16.F32.PACK_AB R25, R14, R25 ;  /* 0x000000190e19723e */ /* 0x000fe200000010ff */
[----:B------:R-:W-:Y:S04]  /*3760*/  STG.E.U16 desc[UR12][R54.64+0x4], R9 ;  /* 0x0000040936007986 */ /* 0x000fe8000c10150c */
[----:B------:R-:W-:Y:S01]  /*3770*/  STG.E.U16 desc[UR12][R54.64+0x6], R27 ;  /* 0x0000061b36007986 */ /* 0x000fe2000c10150c */
[----:B------:R-:W-:-:S03]  /*3780*/  PRMT R14, R25, 0x7632, R14 ;  /* 0x00007632190e7816 */ /* 0x000fc6000000000e */
[----:B------:R-:W-:Y:S01]  /*3790*/  STG.E.U16 desc[UR12][R6.64], R30 ;  /* 0x0000001e06007986 */ /* 0x000fe2000c10150c */
[----:B------:R-:W-:-:S03]  /*37a0*/  F2FP.BF16.F32.PACK_AB R11, R26, R11 ;  /* 0x0000000b1a0b723e */ /* 0x000fc600000010ff */
[----:B------:R-:W-:Y:S01]  /*37b0*/  STG.E.U16 desc[UR12][R6.64+0x2], R12 ;  /* 0x0000020c06007986 */ /* 0x000fe2000c10150c */
[----:B------:R-:W-:-:S03]  /*37c0*/  F2FP.BF16.F32.PACK_AB R5, R10, R5 ;  /* 0x000000050a05723e */ /* 0x000fc600000010ff */
[----:B------:R-:W-:Y:S04]  /*37d0*/  STG.E.U16 desc[UR12][R6.64+0x4], R35 ;  /* 0x0000042306007986 */ /* 0x000fe8000c10150c */
[----:B------:R0:W-:Y:S02]  /*37e0*/  STG.E.U16 desc[UR12][R6.64+0x6], R15 ;  /* 0x0000060f06007986 */ /* 0x0001e4000c10150c */
[----:B0-----:R-:W-:Y:S02]  /*37f0*/  PRMT R7, R13, 0x7632, R7 ;  /* 0x000076320d077816 */ /* 0x001fe40000000007 */
[----:B------:R-:W-:Y:S01]  /*3800*/  PRMT R6, R11, 0x7632, R6 ;  /* 0x000076320b067816 */ /* 0x000fe20000000006 */
[----:B------:R-:W-:Y:S01]  /*3810*/  ULOP3.LUT UR4, UR4, 0x1, URZ, 0x3c, !UPT ;  /* 0x0000000104047892 */ /* 0x000fe2000f8e3c3f */
[----:B------:R-:W-:Y:S01]  /*3820*/  UMOV UR5, UR9 ;  /* 0x0000000900057c82 */ /* 0x000fe20008000000 */
[----:B--2---:R-:W-:-:S02]  /*3830*/  IADD3.X R9, R37, UR11, RZ, P1, !PT ;  /* 0x0000000b25097c10 */ /* 0x004fc40008ffe4ff */
[----:B------:R-:W-:-:S03]  /*3840*/  IADD3 R12, P1, R53, UR10, RZ ;  /* 0x0000000a350c7c10 */ /* 0x000fc6000ff3e0ff */
[----:B------:R3:W-:Y:S04]  /*3850*/  STG.E.U16 desc[UR12][R8.64], R13 ;  /* 0x0000000d08007986 */ /* 0x0007e8000c10150c */
[----:B------:R-:W-:Y:S04]  /*3860*/  STG.E.U16 desc[UR12][R8.64+0x2], R7 ;  /* 0x0000020708007986 */ /* 0x000fe8000c10150c */
[----:B------:R-:W-:Y:S04]  /*3870*/  STG.E.U16 desc[UR12][R8.64+0x4], R25 ;  /* 0x0000041908007986 */ /* 0x000fe8000c10150c */
[----:B------:R0:W-:Y:S01]  /*3880*/  STG.E.U16 desc[UR12][R8.64+0x6], R14 ;  /* 0x0000060e08007986 */ /* 0x0001e2000c10150c */
[----:B---3--:R-:W-:-:S05]  /*3890*/  IADD3.X R13, R33, UR11, RZ, P1, !PT ;  /* 0x0000000b210d7c10 */ /* 0x008fca0008ffe4ff */
[----:B------:R1:W-:Y:S01]  /*38a0*/  STG.E.U16 desc[UR12][R12.64], R11 ;  /* 0x0000000b0c007986 */ /* 0x0003e2000c10150c */
[----:B0-----:R-:W-:-:S03]  /*38b0*/  PRMT R9, R5, 0x7632, R9 ;  /* 0x0000763205097816 */ /* 0x001fc60000000009 */
[----:B------:R1:W-:Y:S04]  /*38c0*/  STG.E.U16 desc[UR12][R12.64+0x2], R6 ;  /* 0x000002060c007986 */ /* 0x0003e8000c10150c */
[----:B------:R1:W-:Y:S04]  /*38d0*/  STG.E.U16 desc[UR12][R12.64+0x4], R5 ;  /* 0x000004050c007986 */ /* 0x0003e8000c10150c */
[----:B------:R1:W-:Y:S01]  /*38e0*/  STG.E.U16 desc[UR12][R12.64+0x6], R9 ;  /* 0x000006090c007986 */ /* 0x0003e2000c10150c */
[----:B------:R-:W-:Y:S01]  /*38f0*/  UMOV UR10, UR7 ;  /* 0x00000007000a7c82 */ /* 0x000fe20008000000 */
[----:B------:R-:W-:Y:S05]  /*3900*/  @!P0 BRA `(.L_x_19) ;  /* 0xffffffcc00388947 */ /* 0x000fea000383ffff */
.L_x_3:
[----:B------:R-:W-:-:S04]  /*3910*/  ULEA UR7, UR8, UR16, 0x8 ;  /* 0x0000001008077291 */ /* 0x000fc8000f8e403f */
[----:B------:R-:W-:-:S04]  /*3920*/  USHF.L.U32 UR7, UR7, 0x5, URZ ;  /* 0x0000000507077899 */ /* 0x000fc8000800063f */
[----:B------:R-:W-:-:S06]  /*3930*/  UISETP.GT.AND UP0, UPT, UR7, 0x13f, UPT ;  /* 0x0000013f0700788c */ /* 0x000fcc000bf04270 */
[----:B------:R-:W-:-:S13]  /*3940*/  PLOP3.LUT P0, PT, PT, PT, UP0, 0x80, 0x0 ;  /* 0x000000000000781c */ /* 0x000fda0003f0f008 */
[----:B------:R-:W-:Y:S05]  /*3950*/  @P0 EXIT ;  /* 0x000000000000094d */ /* 0x000fea0003800000 */
[----:B------:R-:W2:Y:S01]  /*3960*/  S2R R48, SR_TID.X ;  /* 0x0000000000307919 */ /* 0x000ea20000002100 */
[----:B------:R-:W-:Y:S01]  /*3970*/  LOP3.LUT R44, RZ, UR14, RZ, 0x33, !PT ;  /* 0x0000000eff2c7c12 */ /* 0x000fe2000f8e33ff */
[----:B------:R-:W-:Y:S01]  /*3980*/  HFMA2.MMA R42, -RZ, RZ, 0, 1.1920928955078125e-06 ;  /* 0x00000014ff2a7435 */ /* 0x000fe200000001ff */
[----:B0-----:R-:W-:Y:S01]  /*3990*/  LOP3.LUT R3, RZ, UR15, RZ, 0x33, !PT ;  /* 0x0000000fff037c12 */ /* 0x001fe2000f8e33ff */
[----:B------:R-:W-:Y:S01]  /*39a0*/  UISETP.LT.U32.AND UP0, UPT, UR14, 0x1, UPT ;  /* 0x000000010e00788c */ /* 0x000fe2000bf01070 */
[C---:B------:R-:W-:Y:S02]  /*39b0*/  ISETP.GT.U32.AND P0, PT, R44.reuse, -0x2, PT ;  /* 0xfffffffe2c00780c */ /* 0x040fe40003f04070 */
[----:B-1----:R-:W-:Y:S01]  /*39c0*/  MOV R11, 0xffffffff ;  /* 0xffffffff000b7802 */ /* 0x002fe20000000f00 */
[----:B------:R-:W-:Y:S01]  /*39d0*/  UISETP.LT.AND.EX UP0, UPT, UR15, URZ, UPT, UP0 ;  /* 0x0000003f0f00728c */ /* 0x000fe2000bf01300 */
[C---:B------:R-:W-:Y:S02]  /*39e0*/  ISETP.GT.AND.EX P0, PT, R3.reuse, -0x1, PT, P0 ;  /* 0xffffffff0300780c */ /* 0x040fe40003f04300 */
[----:B------:R-:W-:Y:S01]  /*39f0*/  MOV R41, UR7 ;  /* 0x0000000700297c02 */ /* 0x000fe20008000f00 */
[----:B------:R-:W-:Y:S01]  /*3a00*/  USEL UR4, UR14, 0x1, UP0 ;  /* 0x000000010e047887 */ /* 0x000fe20008000000 */
[----:B------:R-:W-:Y:S01]  /*3a10*/  SEL R44, R44, 0xfffffffe, P0 ;  /* 0xfffffffe2c2c7807 */ /* 0x000fe20000000000 */
[----:B------:R-:W-:Y:S01]  /*3a20*/  USEL UR5, UR15, URZ, UP0 ;  /* 0x0000003f0f057287 */ /* 0x000fe20008000000 */
[----:B------:R-:W-:-:S03]  /*3a30*/  SEL R3, R3, 0xffffffff, P0 ;  /* 0xffffffff03037807 */ /* 0x000fc60000000000 */
[C---:B------:R-:W-:Y:S01]  /*3a40*/  IMAD.SHL.U32 R45, R44.reuse, 0x100, RZ ;  /* 0x000001002c2d7824 */ /* 0x040fe200078e00ff */
[----:B------:R-:W-:Y:S01]  /*3a50*/  SHF.L.U64.HI R44, R44, 0x8, R3 ;  /* 0x000000082c2c7819 */ /* 0x000fe20000010203 */
[----:B------:R-:W-:Y:S02]  /*3a60*/  USHF.L.U64.HI UR5, UR4, 0x8, UR5 ;  /* 0x0000000804057899 */ /* 0x000fe40008010205 */
[----:B------:R-:W-:Y:S01]  /*3a70*/  USHF.L.U32 UR4, UR4, 0x8, URZ ;  /* 0x0000000804047899 */ /* 0x000fe2000800063f */
[--C-:B--2---:R-:W-:Y:S02]  /*3a80*/  SHF.R.U32.HI R46, RZ, 0x5, R48.reuse ;  /* 0x00000005ff2e7819 */ /* 0x104fe40000011630 */
[----:B------:R-:W-:Y:S02]  /*3a90*/  SHF.R.U32.HI R43, RZ, 0x4, R48 ;  /* 0x00000004ff2b7819 */ /* 0x000fe40000011630 */
[----:B------:R-:W-:Y:S02]  /*3aa0*/  IADD3 R7, P0, P1, -R45, -0x101, -R46 ;  /* 0xfffffeff2d077810 */ /* 0x000fe4000791e92e */
[----:B------:R-:W-:-:S02]  /*3ab0*/  VIADDMNMX.U32 R42, R43, R42, 0x20, !PT ;  /* 0x000000202b2a7446 */ /* 0x000fc4000780002a */
[----:B------:R-:W-:Y:S02]  /*3ac0*/  IADD3.X R11, ~R44, -0x1, R11, P0, P1 ;  /* 0xffffffff2c0b7810 */ /* 0x000fe400007e250b */
[----:B------:R-:W-:Y:S02]  /*3ad0*/  LOP3.LUT R9, RZ, R43, RZ, 0x33, !PT ;  /* 0x0000002bff097212 */ /* 0x000fe400078e33ff */
[C---:B------:R-:W-:Y:S01]  /*3ae0*/  IADD3 R39, P1, R46.reuse, 0x14, RZ ;  /* 0x000000142e277810 */ /* 0x040fe20007f3e0ff */
[----:B------:R-:W-:Y:S01]  /*3af0*/  IMAD.WIDE.U32 R2, R11, -0x33333333, RZ ;  /* 0xcccccccd0b027825 */ /* 0x000fe200078e00ff */
[----:B------:R-:W-:Y:S02]  /*3b00*/  IADD3 R49, P2, R46, 0x1e, RZ ;  /* 0x0000001e2e317810 */ /* 0x000fe40007f5e0ff */
[----:B------:R-:W-:Y:S01]  /*3b10*/  LOP3.LUT R50, R48, 0xf, RZ, 0xc0, !PT ;  /* 0x0000000f30327812 */ /* 0x000fe200078ec0ff */
[----:B------:R-:W-:Y:S01]  /*3b20*/  IMAD.IADD R42, R42, 0x1, R9 ;  /* 0x000000012a2a7824 */ /* 0x000fe200078e0209 */
[----:B------:R-:W-:Y:S01]  /*3b30*/  IADD3.X R37, RZ, RZ, RZ, P1, !PT ;  /* 0x000000ffff257210 */ /* 0x000fe20000ffe4ff */
[----:B------:R-:W-:Y:S01]  /*3b40*/  IMAD.WIDE.U32 R4, P0, R7, -0x33333334, R2 ;  /* 0xcccccccc07047825 */ /* 0x000fe20007800002 */
[----:B------:R-:W-:-:S03]  /*3b50*/  IADD3.X R47, RZ, RZ, RZ, P2, !PT ;  /* 0x000000ffff2f7210 */ /* 0x000fc600017fe4ff */
[----:B------:R-:W-:Y:S01]  /*3b60*/  IMAD.WIDE.U32 R2, R7, -0x33333333, RZ ;  /* 0xcccccccd07027825 */ /* 0x000fe200078e00ff */
[----:B------:R-:W-:Y:S02]  /*3b70*/  IADD3.X R7, RZ, RZ, RZ, P0, !PT ;  /* 0x000000ffff077210 */ /* 0x000fe400007fe4ff */
[----:B------:R-:W-:Y:S02]  /*3b80*/  MOV R6, R5 ;  /* 0x0000000500067202 */ /* 0x000fe40000000f00 */
[----:B------:R-:W-:Y:S01]  /*3b90*/  IADD3 RZ, P0, R3, R4, RZ ;  /* 0x0000000403ff7210 */ /* 0x000fe20007f1e0ff */
[----:B------:R-:W-:-:S04]  /*3ba0*/  IMAD.WIDE.U32 R2, R42, -0x33333333, RZ ;  /* 0xcccccccd2a027825 */ /* 0x000fc800078e00ff */
[----:B------:R-:W-:Y:S01]  /*3bb0*/  IMAD.WIDE.U32.X R4, R11, -0x33333334, R6, P0 ;  /* 0xcccccccc0b047825 */ /* 0x000fe200000e0406 */
[----:B------:R-:W-:Y:S02]  /*3bc0*/  LEA.HI R2, R3, 0x1, RZ, 0x1c ;  /* 0x0000000103027811 */ /* 0x000fe400078fe0ff */
[----:B------:R-:W-:Y:S02]  /*3bd0*/  IADD3 R40, P0, R46, 0xa, RZ ;  /* 0x0000000a2e287810 */ /* 0x000fe40007f1e0ff */
[----:B------:R-:W-:Y:S02]  /*3be0*/  SHF.R.U64 R0, R4, 0x3, R5 ;  /* 0x0000000304007819 */ /* 0x000fe40000001205 */
[----:B------:R-:W-:Y:S02]  /*3bf0*/  IADD3.X R38, RZ, RZ, RZ, P0, !PT ;  /* 0x000000ffff267210 */ /* 0x000fe400007fe4ff */
[----:B------:R-:W-:Y:S01]  /*3c00*/  LOP3.LUT R36, R2, 0x3, RZ, 0xc0, !PT ;  /* 0x0000000302247812 */ /* 0x000fe200078ec0ff */
[----:B------:R-:W-:-:S05]  /*3c10*/  VIADD R0, R0, 0x1 ;  /* 0x0000000100007836 */ /* 0x000fca0000000000 */
[----:B------:R-:W-:-:S07]  /*3c20*/  LOP3.LUT R0, R0, 0x3, RZ, 0xc0, !PT ;  /* 0x0000000300007812 */ /* 0x000fce00078ec0ff */
.L_x_36:
[----:B------:R-:W-:Y:S01]  /*3c30*/  ISETP.LT.U32.AND P0, PT, R46, UR4, PT ;  /* 0x000000042e007c0c */ /* 0x000fe2000bf01070 */
[----:B------:R-:W-:Y:S01]  /*3c40*/  BSSY B0, `(.L_x_20) ;  /* 0x00000b2000007945 */ /* 0x000fe20003800000 */
[----:B0--3--:R-:W-:Y:S01]  /*3c50*/  MOV R2, UR5 ;  /* 0x0000000500027c02 */ /* 0x009fe20008000f00 */
[----:B------:R-:W-:Y:S01]  /*3c60*/  IMAD.MOV.U32 R51, RZ, RZ, RZ ;  /* 0x000000ffff337224 */ /* 0x000fe200078e00ff */
[----:B------:R-:W-:Y:S02]  /*3c70*/  MOV R54, RZ ;  /* 0x000000ff00367202 */ /* 0x000fe40000000f00 */
[----:B------:R-:W-:-:S13]  /*3c80*/  ISETP.GT.AND.EX P0, PT, R2, RZ, PT, P0 ;  /* 0x000000ff0200720c */ /* 0x000fda0003f04300 */
[----:B-12---:R-:W-:Y:S05]  /*3c90*/  @!P0 BRA `(.L_x_21) ;  /* 0x0000000800b08947 */ /* 0x006fea0003800000 */
[----:B------:R-:W-:Y:S01]  /*3ca0*/  ISETP.NE.U32.AND P1, PT, R0, RZ, PT ;  /* 0x000000ff0000720c */ /* 0x000fe20003f25070 */
[----:B------:R-:W-:Y:S01]  /*3cb0*/  BSSY B1, `(.L_x_22) ;  /* 0x0000028000017945 */ /* 0x000fe20003800000 */
[--C-:B------:R-:W-:Y:S01]  /*3cc0*/  IADD3 R2, P2, P3, -R45, -0x101, -R46.reuse ;  /* 0xfffffeff2d027810 */ /* 0x100fe20007b5e92e */
[----:B------:R-:W-:Y:S01]  /*3cd0*/  HFMA2.MMA R54, -RZ, RZ, 0, 0 ;  /* 0x00000000ff367435 */ /* 0x000fe200000001ff */
[----:B------:R-:W-:Y:S01]  /*3ce0*/  ISETP.NE.AND.EX P1, PT, RZ, RZ, PT, P1 ;  /* 0x000000ffff00720c */ /* 0x000fe20003f25310 */
[----:B------:R-:W-:Y:S01]  /*3cf0*/  HFMA2.MMA R51, -RZ, RZ, 0, 0 ;  /* 0x00000000ff337435 */ /* 0x000fe200000001ff */
[----:B------:R-:W-:Y:S01]  /*3d00*/  MOV R3, 0xffffffff ;  /* 0xffffffff00037802 */ /* 0x000fe20000000f00 */
[----:B------:R-:W-:Y:S01]  /*3d10*/  IMAD.MOV.U32 R53, RZ, RZ, R46 ;  /* 0x000000ffff357224 */ /* 0x000fe200078e002e */
[----:B------:R-:W-:Y:S02]  /*3d20*/  ISETP.GE.U32.AND P0, PT, R2, 0x1e, PT ;  /* 0x0000001e0200780c */ /* 0x000fe40003f06070 */
[----:B------:R-:W-:-:S02]  /*3d30*/  IADD3.X R3, ~R44, -0x1, R3, P2, P3 ;  /* 0xffffffff2c037810 */ /* 0x000fc400017e6503 */
[----:B------:R-:W-:Y:S02]  /*3d40*/  SHF.R.S32.HI R9, RZ, 0x1f, R41 ;  /* 0x0000001fff097819 */ /* 0x000fe40000011429 */
[----:B------:R-:W-:Y:S02]  /*3d50*/  ISETP.GE.U32.AND.EX P0, PT, R3, RZ, PT, P0 ;  /* 0x000000ff0300720c */ /* 0x000fe40003f06100 */
[----:B------:R-:W-:Y:S01]  /*3d60*/  MOV R52, RZ ;  /* 0x000000ff00347202 */ /* 0x000fe20000000f00 */
[----:B------:R-:W-:Y:S10]  /*3d70*/  @!P1 BRA `(.L_x_23) ;  /* 0x00000000006c9947 */ /* 0x000ff40003800000 */
[----:B------:R-:W-:Y:S01]  /*3d80*/  LOP3.LUT R2, R48, 0x1f, RZ, 0xc0, !PT ;  /* 0x0000001f30027812 */ /* 0x000fe200078ec0ff */
[----:B------:R-:W-:-:S03]  /*3d90*/  ULDC.64 UR6, c[0x0][0x260] ;  /* 0x0000980000067ab9 */ /* 0x000fc60000000a00 */
[----:B------:R-:W-:-:S04]  /*3da0*/  IADD3 R2, P1, R2, R41, RZ ;  /* 0x0000002902027210 */ /* 0x000fc80007f3e0ff */
[----:B------:R-:W-:-:S03]  /*3db0*/  IADD3.X R3, RZ, R9, RZ, P1, !PT ;  /* 0x00000009ff037210 */ /* 0x000fc60000ffe4ff */
[----:B------:R-:W-:-:S03]  /*3dc0*/  IMAD.WIDE.U32 R2, R46, 0x140, R2 ;  /* 0x000001402e027825 */ /* 0x000fc600078e0002 */
[----:B------:R-:W-:-:S04]  /*3dd0*/  LEA R4, P1, R2, UR6, 0x3 ;  /* 0x0000000602047c11 */ /* 0x000fc8000f8218ff */
[----:B------:R-:W-:-:S05]  /*3de0*/  LEA.HI.X R5, R2, UR7, R3, 0x3, P1 ;  /* 0x0000000702057c11 */ /* 0x000fca00088f1c03 */
[----:B------:R-:W2:Y:S01]  /*3df0*/  LDG.E.64 R2, desc[UR12][R4.64+0x20000] ;  /* 0x0200000c04027981 */ /* 0x000ea2000c1e1b00 */
[----:B------:R-:W-:Y:S01]  /*3e00*/  ISETP.NE.U32.AND P1, PT, R0, 0x1, PT ;  /* 0x000000010000780c */ /* 0x000fe20003f25070 */
[----:B------:R-:W-:Y:S01]  /*3e10*/  IMAD.MOV.U32 R53, RZ, RZ, R40 ;  /* 0x000000ffff357224 */ /* 0x000fe200078e0028 */
[----:B------:R-:W-:Y:S02]  /*3e20*/  MOV R52, R38 ;  /* 0x0000002600347202 */ /* 0x000fe40000000f00 */
[----:B------:R-:W-:Y:S01]  /*3e30*/  ISETP.NE.AND.EX P1, PT, RZ, RZ, PT, P1 ;  /* 0x000000ffff00720c */ /* 0x000fe20003f25310 */
[----:B--2---:R-:W-:Y:S01]  /*3e40*/  FADD.FTZ R51, RZ, R2 ;  /* 0x00000002ff337221 */ /* 0x004fe20000010000 */
[----:B------:R-:W-:-:S11]  /*3e50*/  FADD.FTZ R54, RZ, R3 ;  /* 0x00000003ff367221 */ /* 0x000fd60000010000 */
[----:B------:R-:W-:Y:S05]  /*3e60*/  @!P1 BRA `(.L_x_23) ;  /* 0x0000000000309947 */ /* 0x000fea0003800000 */
[----:B------:R-:W-:Y:S01]  /*3e70*/  ISETP.NE.U32.AND P1, PT, R0, 0x2, PT ;  /* 0x000000020000780c */ /* 0x000fe20003f25070 */
[----:B------:R-:W2:Y:S03]  /*3e80*/  LDG.E.64 R2, desc[UR12][R4.64+0x26400] ;  /* 0x0264000c04027981 */ /* 0x000ea6000c1e1b00 */
[----:B------:R-:W-:-:S13]  /*3e90*/  ISETP.NE.AND.EX P1, PT, RZ, RZ, PT, P1 ;  /* 0x000000ffff00720c */ /* 0x000fda0003f25310 */
[----:B------:R-:W3:Y:S01]  /*3ea0*/  @P1 LDG.E.64 R6, desc[UR12][R4.64+0x2c800] ;  /* 0x02c8000c04061981 */ /* 0x000ee2000c1e1b00 */
[----:B------:R-:W-:Y:S01]  /*3eb0*/  MOV R53, R39 ;  /* 0x0000002700357202 */ /* 0x000fe20000000f00 */
[----:B------:R-:W-:Y:S01]  /*3ec0*/  @P1 IMAD.MOV.U32 R53, RZ, RZ, R49 ;  /* 0x000000ffff351224 */ /* 0x000fe200078e0031 */
[----:B------:R-:W-:Y:S02]  /*3ed0*/  MOV R52, R37 ;  /* 0x0000002500347202 */ /* 0x000fe40000000f00 */
[----:B------:R-:W-:Y:S01]  /*3ee0*/  @P1 MOV R52, R47 ;  /* 0x0000002f00341202 */ /* 0x000fe20000000f00 */
[----:B--2---:R-:W-:Y:S01]  /*3ef0*/  FADD.FTZ R51, R51, R2 ;  /* 0x0000000233337221 */ /* 0x004fe20000010000 */
[----:B------:R-:W-:-:S03]  /*3f00*/  FADD.FTZ R54, R54, R3 ;  /* 0x0000000336367221 */ /* 0x000fc60000010000 */
[----:B---3--:R-:W-:Y:S01]  /*3f10*/  @P1 FADD.FTZ R51, R51, R6 ;  /* 0x0000000633331221 */ /* 0x008fe20000010000 */
[----:B------:R-:W-:-:S07]  /*3f20*/  @P1 FADD.FTZ R54, R54, R7 ;  /* 0x0000000736361221 */ /* 0x000fce0000010000 */
.L_x_23:
[----:B------:R-:W-:Y:S05]  /*3f30*/  BSYNC B1 ;  /* 0x0000000000017941 */ /* 0x000fea0003800000 */
.L_x_22:
[----:B------:R-:W-:Y:S05]  /*3f40*/  @!P0 BRA `(.L_x_21) ;  /* 0x0000000800048947 */ /* 0x000fea0003800000 */
[C---:B------:R-:W-:Y:S01]  /*3f50*/  IMAD.WIDE.U32 R2, R53.reuse, 0x140, RZ ;  /* 0x0000014035027825 */ /* 0x040fe200078e00ff */
[----:B------:R-:W-:Y:S01]  /*3f60*/  IADD3 R5, P2, -R53, UR4, RZ ;  /* 0x0000000435057c10 */ /* 0x000fe2000ff5e1ff */
[----:B------:R-:W-:Y:S01]  /*3f70*/  ULDC.64 UR6, c[0x0][0x260] ;  /* 0x0000980000067ab9 */ /* 0x000fe20000000a00 */
[----:B------:R-:W-:Y:S02]  /*3f80*/  BSSY B1, `(.L_x_24) ;  /* 0x000004a000017945 */ /* 0x000fe40003800000 */
[----:B------:R-:W-:Y:S02]  /*3f90*/  ISETP.GT.U32.AND P1, PT, R5, 0x78, PT ;  /* 0x000000780500780c */ /* 0x000fe40003f24070 */
[----:B------:R-:W-:Y:S01]  /*3fa0*/  LOP3.LUT R4, R2, 0x1f, R48, 0xf8, !PT ;  /* 0x0000001f02047812 */ /* 0x000fe200078ef830 */
[C---:B------:R-:W-:Y:S01]  /*3fb0*/  IMAD R2, R52.reuse, 0x140, RZ ;  /* 0x0000014034027824 */ /* 0x040fe200078e02ff */
[----:B------:R-:W-:Y:S02]  /*3fc0*/  IADD3.X R5, ~R52, UR5, RZ, P2, !PT ;  /* 0x0000000534057c10 */ /* 0x000fe400097fe5ff */
[----:B------:R-:W-:-:S02]  /*3fd0*/  IADD3 R4, P0, R41, R4, RZ ;  /* 0x0000000429047210 */ /* 0x000fc40007f1e0ff */
[----:B------:R-:W-:Y:S02]  /*3fe0*/  ISETP.GT.AND.EX P1, PT, R5, RZ, PT, P1 ;  /* 0x000000ff0500720c */ /* 0x000fe40003f24310 */
[----:B------:R-:W-:Y:S02]  /*3ff0*/  IADD3.X R3, R9, R3, R2, P0, !PT ;  /* 0x0000000309037210 */ /* 0x000fe400007fe402 */
[----:B------:R-:W-:-:S04]  /*4000*/  LEA R2, P0, R4, UR6, 0x3 ;  /* 0x0000000604027c11 */ /* 0x000fc8000f8018ff */
[----:B------:R-:W-:Y:S02]  /*4010*/  LEA.HI.X R3, R4, UR7, R3, 0x3, P0 ;  /* 0x0000000704037c11 */ /* 0x000fe400080f1c03 */
[----:B------:R-:W-:-:S04]  /*4020*/  IADD3 R2, P0, R2, 0x20000, RZ ;  /* 0x0002000002027810 */ /* 0x000fc80007f1e0ff */
[----:B------:R-:W-:Y:S02]  /*4030*/  IADD3.X R3, RZ, R3, RZ, P0, !PT ;  /* 0x00000003ff037210 */ /* 0x000fe400007fe4ff */
[----:B------:R-:W-:Y:S01]  /*4040*/  PLOP3.LUT P0, PT, PT, PT, PT, 0x80, 0x0 ;  /* 0x000000000000781c */ /* 0x000fe20003f0f070 */
[----:B------:R-:W-:-:S12]  /*4050*/  @!P1 BRA `(.L_x_25) ;  /* 0x0000000000f09947 */ /* 0x000fd80003800000 */
[----:B------:R-:W-:Y:S01]  /*4060*/  MOV R56, UR4 ;  /* 0x0000000400387c02 */ /* 0x000fe20008000f00 */
[----:B------:R-:W-:Y:S01]  /*4070*/  IMAD.U32 R55, RZ, RZ, UR5 ;  /* 0x00000005ff377e24 */ /* 0x000fe2000f8e00ff */
[----:B------:R-:W-:Y:S02]  /*4080*/  PLOP3.LUT P0, PT, PT, PT, PT, 0x8, 0x0 ;  /* 0x000000000000781c */ /* 0x000fe40003f0e170 */
[----:B------:R-:W-:-:S04]  /*4090*/  IADD3 R56, P1, R56, -0x78, RZ ;  /* 0xffffff8838387810 */ /* 0x000fc80007f3e0ff */
[----:B------:R-:W-:-:S09]  /*40a0*/  IADD3.X R55, R55, -0x1, RZ, P1, !PT ;  /* 0xffffffff37377810 */ /* 0x000fd20000ffe4ff */
.L_x_26:
[----:B------:R-:W2:Y:S04]  /*40b0*/  LDG.E.64 R4, desc[UR12][R2.64] ;  /* 0x0000000c02047981 */ /* 0x000ea8000c1e1b00 */
[----:B------:R-:W3:Y:S04]  /*40c0*/  LDG.E.64 R6, desc[UR12][R2.64+0x6400] ;  /* 0x0064000c02067981 */ /* 0x000ee8000c1e1b00 */
[----:B------:R-:W4:Y:S04]  /*40d0*/  LDG.E.64 R8, desc[UR12][R2.64+0xc800] ;  /* 0x00c8000c02087981 */ /* 0x000f28000c1e1b00 */
[----:B------:R-:W5:Y:S04]  /*40e0*/  LDG.E.64 R10, desc[UR12][R2.64+0x12c00] ;  /* 0x012c000c020a7981 */ /* 0x000f68000c1e1b00 */
        /* <DEDUP_REMOVED lines=11> */
[----:B------:R0:W5:Y:S01]  /*41a0*/  LDG.E.64 R34, desc[UR12][R2.64+0x5dc00] ;  /* 0x05dc000c02227981 */ /* 0x000162000c1e1b00 */
[----:B------:R-:W-:-:S04]  /*41b0*/  IADD3 R53, P1, R53, 0xa0, RZ ;  /* 0x000000a035357810 */ /* 0x000fc80007f3e0ff */
[----:B------:R-:W-:Y:S02]  /*41c0*/  IADD3.X R52, RZ, R52, RZ, P1, !PT ;  /* 0x00000034ff347210 */ /* 0x000fe40000ffe4ff */
[----:B------:R-:W-:Y:S02]  /*41d0*/  ISETP.GE.U32.AND P1, PT, R53, R56, PT ;  /* 0x000000383500720c */ /* 0x000fe40003f26070 */
[----:B0-----:R-:W-:Y:S02]  /*41e0*/  IADD3 R2, P2, R2, 0x64000, RZ ;  /* 0x0006400002027810 */ /* 0x001fe40007f5e0ff */
[----:B------:R-:W-:Y:S02]  /*41f0*/  ISETP.GE.AND.EX P1, PT, R52, R55, PT, P1 ;  /* 0x000000373400720c */ /* 0x000fe40003f26310 */
[----:B------:R-:W-:Y:S01]  /*4200*/  IADD3.X R3, RZ, R3, RZ, P2, !PT ;  /* 0x00000003ff037210 */ /* 0x000fe200017fe4ff */
[----:B--2---:R-:W-:Y:S01]  /*4210*/  FADD.FTZ R51, R4, R51 ;  /* 0x0000003304337221 */ /* 0x004fe20000010000 */
[----:B------:R-:W-:-:S03]  /*4220*/  FADD.FTZ R54, R5, R54 ;  /* 0x0000003605367221 */ /* 0x000fc60000010000 */
[----:B---3--:R-:W-:Y:S01]  /*4230*/  FADD.FTZ R51, R51, R6 ;  /* 0x0000000633337221 */ /* 0x008fe20000010000 */
[----:B------:R-:W-:-:S03]  /*4240*/  FADD.FTZ R54, R54, R7 ;  /* 0x0000000736367221 */ /* 0x000fc60000010000 */
[----:B----4-:R-:W-:Y:S01]  /*4250*/  FADD.FTZ R51, R51, R8 ;  /* 0x0000000833337221 */ /* 0x010fe20000010000 */
[----:B------:R-:W-:-:S03]  /*4260*/  FADD.FTZ R54, R54, R9 ;  /* 0x0000000936367221 */ /* 0x000fc60000010000 */
[----:B-----5:R-:W-:Y:S01]  /*4270*/  FADD.FTZ R51, R51, R10 ;  /* 0x0000000a33337221 */ /* 0x020fe20000010000 */
[----:B------:R-:W-:-:S03]  /*4280*/  FADD.FTZ R54, R54, R11 ;  /* 0x0000000b36367221 */ /* 0x000fc60000010000 */
[----:B------:R-:W-:Y:S01]  /*4290*/  FADD.FTZ R51, R51, R12 ;  /* 0x0000000c33337221 */ /* 0x000fe20000010000 */
        /* <DEDUP_REMOVED lines=22> */
[----:B------:R-:W-:Y:S01]  /*4400*/  FADD.FTZ R54, R54, R35 ;  /* 0x0000002336367221 */ /* 0x000fe20000010000 */
[----:B------:R-:W-:Y:S06]  /*4410*/  @!P1 BRA `(.L_x_26) ;  /* 0xfffffffc00249947 */ /* 0x000fec000383ffff */
.L_x_25:
[----:B------:R-:W-:Y:S05]  /*4420*/  BSYNC B1 ;  /* 0x0000000000017941 */ /* 0x000fea0003800000 */
.L_x_24:
[----:B------:R-:W-:Y:S01]  /*4430*/  IADD3 R4, P2, -R53, UR4, RZ ;  /* 0x0000000435047c10 */ /* 0x000fe2000ff5e1ff */
[----:B------:R-:W-:Y:S03]  /*4440*/  BSSY B1, `(.L_x_27) ;  /* 0x0000022000017945 */ /* 0x000fe60003800000 */
[----:B------:R-:W-:Y:S02]  /*4450*/  ISETP.GT.U32.AND P1, PT, R4, 0x28, PT ;  /* 0x000000280400780c */ /* 0x000fe40003f24070 */
[----:B------:R-:W-:-:S04]  /*4460*/  IADD3.X R4, ~R52, UR5, RZ, P2, !PT ;  /* 0x0000000534047c10 */ /* 0x000fc800097fe5ff */
[----:B------:R-:W-:-:S13]  /*4470*/  ISETP.GT.AND.EX P1, PT, R4, RZ, PT, P1 ;  /* 0x000000ff0400720c */ /* 0x000fda0003f24310 */
[----:B------:R-:W-:Y:S05]  /*4480*/  @!P1 BRA `(.L_x_28) ;  /* 0x0000000000749947 */ /* 0x000fea0003800000 */
[----:B------:R-:W2:Y:S04]  /*4490*/  LDG.E.64 R18, desc[UR12][R2.64] ;  /* 0x0000000c02127981 */ /* 0x000ea8000c1e1b00 */
[----:B------:R-:W3:Y:S04]  /*44a0*/  LDG.E.64 R16, desc[UR12][R2.64+0x6400] ;  /* 0x0064000c02107981 */ /* 0x000ee8000c1e1b00 */
[----:B------:R-:W4:Y:S04]  /*44b0*/  LDG.E.64 R14, desc[UR12][R2.64+0xc800] ;  /* 0x00c8000c020e7981 */ /* 0x000f28000c1e1b00 */
[----:B------:R-:W5:Y:S04]  /*44c0*/  LDG.E.64 R12, desc[UR12][R2.64+0x12c00] ;  /* 0x012c000c020c7981 */ /* 0x000f68000c1e1b00 */
[----:B------:R-:W5:Y:S04]  /*44d0*/  LDG.E.64 R10, desc[UR12][R2.64+0x19000] ;  /* 0x0190000c020a7981 */ /* 0x000f68000c1e1b00 */
[----:B------:R-:W5:Y:S04]  /*44e0*/  LDG.E.64 R8, desc[UR12][R2.64+0x1f400] ;  /* 0x01f4000c02087981 */ /* 0x000f68000c1e1b00 */
[----:B------:R-:W5:Y:S04]  /*44f0*/  LDG.E.64 R6, desc[UR12][R2.64+0x25800] ;  /* 0x0258000c02067981 */ /* 0x000f68000c1e1b00 */
[----:B------:R0:W5:Y:S01]  /*4500*/  LDG.E.64 R4, desc[UR12][R2.64+0x2bc00] ;  /* 0x02bc000c02047981 */ /* 0x000162000c1e1b00 */
[----:B------:R-:W-:-:S02]  /*4510*/  IADD3 R53, P2, R53, 0x50, RZ ;  /* 0x0000005035357810 */ /* 0x000fc40007f5e0ff */
[----:B------:R-:W-:-:S03]  /*4520*/  PLOP3.LUT P0, PT, PT, PT, PT, 0x8, 0x0 ;  /* 0x000000000000781c */ /* 0x000fc60003f0e170 */
[----:B------:R-:W-:Y:S01]  /*4530*/  IMAD.X R52, RZ, RZ, R52, P2 ;  /* 0x000000ffff347224 */ /* 0x000fe200010e0634 */
[----:B0-----:R-:W-:-:S04]  /*4540*/  IADD3 R2, P1, R2, 0x32000, RZ ;  /* 0x0003200002027810 */ /* 0x001fc80007f3e0ff */
        /* <DEDUP_REMOVED lines=16> */
[----:B------:R-:W-:-:S07]  /*4650*/  FADD.FTZ R54, R54, R5 ;  /* 0x0000000536367221 */ /* 0x000fce0000010000 */
.L_x_28:
[----:B------:R-:W-:Y:S05]  /*4660*/  BSYNC B1 ;  /* 0x0000000000017941 */ /* 0x000fea0003800000 */
.L_x_27:
[----:B------:R-:W-:-:S04]  /*4670*/  ISETP.LT.U32.AND P1, PT, R53, UR4, PT ;  /* 0x0000000435007c0c */ /* 0x000fc8000bf21070 */
[----:B------:R-:W-:-:S13]  /*4680*/  ISETP.LT.OR.EX P0, PT, R52, UR5, P0, P1 ;  /* 0x0000000534007c0c */ /* 0x000fda0008701710 */
[----:B------:R-:W-:Y:S05]  /*4690*/  @!P0 BRA `(.L_x_21) ;  /* 0x0000000000308947 */ /* 0x000fea0003800000 */
[----:B------:R-:W2:Y:S04]  /*46a0*/  LDG.E.64 R4, desc[UR12][R2.64] ;  /* 0x0000000c02047981 */ /* 0x000ea8000c1e1b00 */
[----:B------:R-:W3:Y:S04]  /*46b0*/  LDG.E.64 R6, desc[UR12][R2.64+0x6400] ;  /* 0x0064000c02067981 */ /* 0x000ee8000c1e1b00 */
[----:B------:R-:W4:Y:S04]  /*46c0*/  LDG.E.64 R8, desc[UR12][R2.64+0xc800] ;  /* 0x00c8000c02087981 */ /* 0x000f28000c1e1b00 */
[----:B------:R-:W5:Y:S01]  /*46d0*/  LDG.E.64 R10, desc[UR12][R2.64+0x12c00] ;  /* 0x012c000c020a7981 */ /* 0x000f62000c1e1b00 */
[----:B--2---:R-:W-:Y:S01]  /*46e0*/  FADD.FTZ R51, R51, R4 ;  /* 0x0000000433337221 */ /* 0x004fe20000010000 */
[----:B------:R-:W-:-:S03]  /*46f0*/  FADD.FTZ R54, R54, R5 ;  /* 0x0000000536367221 */ /* 0x000fc60000010000 */
[----:B---3--:R-:W-:Y:S01]  /*4700*/  FADD.FTZ R51, R51, R6 ;  /* 0x0000000633337221 */ /* 0x008fe20000010000 */
[----:B------:R-:W-:-:S03]  /*4710*/  FADD.FTZ R54, R54, R7 ;  /* 0x0000000736367221 */ /* 0x000fc60000010000 */
[----:B----4-:R-:W-:Y:S01]  /*4720*/  FADD.FTZ R51, R51, R8 ;  /* 0x0000000833337221 */ /* 0x010fe20000010000 */
[----:B------:R-:W-:-:S03]  /*4730*/  FADD.FTZ R54, R54, R9 ;  /* 0x0000000936367221 */ /* 0x000fc60000010000 */
[----:B-----5:R-:W-:Y:S01]  /*4740*/  FADD.FTZ R51, R51, R10 ;  /* 0x0000000a33337221 */ /* 0x020fe20000010000 */
[----:B------:R-:W-:-:S07]  /*4750*/  FADD.FTZ R54, R54, R11 ;  /* 0x0000000b36367221 */ /* 0x000fce0000010000 */
.L_x_21:
[----:B------:R-:W-:Y:S05]  /*4760*/  BSYNC B0 ;  /* 0x0000000000007941 */ /* 0x000fea0003800000 */
.L_x_20:
[----:B------:R-:W0:Y:S01]  /*4770*/  S2UR UR7, SR_CgaCtaId ;  /* 0x00000000000779c3 */ /* 0x000e220000008800 */
[----:B------:R-:W-:Y:S01]  /*4780*/  UMOV UR6, 0x400 ;  /* 0x0000040000067882 */ /* 0x000fe20000000000 */
[----:B------:R-:W-:Y:S02]  /*4790*/  SHF.L.U32 R3, R46, 0x1, RZ ;  /* 0x000000012e037819 */ /* 0x000fe400000006ff */
[----:B------:R-:W-:Y:S02]  /*47a0*/  ISETP.GT.U32.AND P0, PT, R48, 0x1ff, PT ;  /* 0x000001ff3000780c */ /* 0x000fe40003f04070 */
[----:B------:R-:W-:Y:S01]  /*47b0*/  LOP3.LUT R3, R3, 0x1f, R48, 0x78, !PT ;  /* 0x0000001f03037812 */ /* 0x000fe200078e7830 */
[----:B0-----:R-:W-:-:S06]  /*47c0*/  ULEA UR6, UR7, UR6, 0x18 ;  /* 0x0000000607067291 */ /* 0x001fcc000f8ec03f */
[----:B------:R-:W-:-:S04]  /*47d0*/  LEA R2, R46, UR6, 0x7 ;  /* 0x000000062e027c11 */ /* 0x000fc8000f8e38ff */
[----:B------:R-:W-:-:S05]  /*47e0*/  LEA R2, R3, R2, 0x2 ;  /* 0x0000000203027211 */ /* 0x000fca00078e10ff */
[----:B------:R0:W-:Y:S04]  /*47f0*/  STS [R2], R51 ;  /* 0x0000003302007388 */ /* 0x0001e80000000800 */
[----:B------:R0:W-:Y:S01]  /*4800*/  STS [R2+0x500], R54 ;  /* 0x0005003602007388 */ /* 0x0001e20000000800 */
[----:B------:R-:W-:Y:S06]  /*4810*/  BAR.SYNC.DEFER_BLOCKING 0x0 ;  /* 0x0000000000007b1d */ /* 0x000fec0000010000 */
[----:B------:R-:W-:Y:S05]  /*4820*/  @P0 BRA `(.L_x_29) ;  /* 0x0000001000c80947 */ /* 0x000fea0003800000 */
[----:B------:R-:W-:Y:S01]  /*4830*/  ISETP.NE.AND P0, PT, R36, RZ, PT ;  /* 0x000000ff2400720c */ /* 0x000fe20003f05270 */
[----:B------:R-:W-:Y:S01]  /*4840*/  BSSY B0, `(.L_x_30) ;  /* 0x0000083000007945 */ /* 0x000fe20003800000 */
[----:B0-----:R-:W-:-:S11]  /*4850*/  MOV R2, R43 ;  /* 0x0000002b00027202 */ /* 0x001fd60000000f00 */
[----:B------:R-:W-:Y:S05]  /*4860*/  @!P0 BRA `(.L_x_31) ;  /* 0x0000000800008947 */ /* 0x000fea0003800000 */
[----:B------:R-:W-:Y:S01]  /*4870*/  ISETP.GT.U32.AND P0, PT, R50, 0x9, PT ;  /* 0x000000093200780c */ /* 0x000fe20003f04070 */
[----:B------:R-:W-:-:S12]  /*4880*/  UMOV UR7, 0xffff ;  /* 0x0000ffff00077882 */ /* 0x000fd80000000000 */
[C---:B------:R-:W-:Y:S01]  /*4890*/  @!P0 IMAD.SHL.U32 R2, R50.reuse, 0x2, RZ ;  /* 0x0000000232028824 */ /* 0x040fe200078e00ff */
[----:B------:R-:W-:Y:S02]  /*48a0*/  @!P0 SHF.R.U32.HI R43, RZ, 0x4, R48 ;  /* 0x00000004ff2b8819 */ /* 0x000fe40000011630 */
[----:B------:R-:W-:Y:S02]  /*48b0*/  @!P0 LEA R4, R50, UR6, 0x7 ;  /* 0x0000000632048c11 */ /* 0x000fe4000f8e38ff */
[----:B------:R-:W-:-:S04]  /*48c0*/  @!P0 LOP3.LUT R3, R43, R2, RZ, 0x3c, !PT ;  /* 0x000000022b038212 */ /* 0x000fc800078e3cff */
[----:B------:R-:W-:Y:S02]  /*48d0*/  @!P0 LEA R4, R3, R4, 0x2 ;  /* 0x0000000403048211 */ /* 0x000fe400078e10ff */
[----:B------:R-:W-:-:S06]  /*48e0*/  CS2R R2, SRZ ;  /* 0x0000000000027805 */ /* 0x000fcc000001ff00 */
[----:B------:R0:W1:Y:S04]  /*48f0*/  @!P0 LDS R2, [R4] ;  /* 0x0000000004028984 */ /* 0x0000680000000800 */
[----:B------:R0:W2:Y:S01]  /*4900*/  @!P0 LDS R3, [R4+0x500] ;  /* 0x0005000004038984 */ /* 0x0000a20000000800 */
[----:B------:R-:W-:Y:S05]  /*4910*/  BRA.DIV UR7, `(.L_x_32) ;  /* 0x0000001207a47947 */ /* 0x000fea000b800000 */
[----:B------:R-:W-:Y:S01]  /*4920*/  MOV R9, 0xffff ;  /* 0x0000ffff00097802 */ /* 0x000fe20000000f00 */
[----:B------:R-:W-:Y:S01]  /*4930*/  IMAD.MOV.U32 R10, RZ, RZ, 0xffff ;  /* 0x0000ffffff0a7424 */ /* 0x000fe200078e00ff */
[----:B------:R-:W-:Y:S01]  /*4940*/  MOV R8, 0xffff ;  /* 0x0000ffff00087802 */ /* 0x000fe20000000f00 */
[----:B------:R-:W-:Y:S01]  /*4950*/  IMAD.MOV.U32 R14, RZ, RZ, 0xffff ;  /* 0x0000ffffff0e7424 */ /* 0x000fe200078e00ff */
[----:B------:R-:W-:Y:S01]  /*4960*/  MOV R11, 0xffff ;  /* 0x0000ffff000b7802 */ /* 0x000fe20000000f00 */
[----:B-1----:R-:W1:Y:S01]  /*4970*/  SHFL.BFLY PT, R5, R2, 0x8, 0x101f ;  /* 0x0d101f0002057f89 */ /* 0x002e6200000e0000 */
[----:B------:R-:W-:Y:S02]  /*4980*/  MOV R13, 0xffff ;  /* 0x0000ffff000d7802 */ /* 0x000fe40000000f00 */
[----:B------:R-:W-:Y:S01]  /*4990*/  MOV R12, 0xffff ;  /* 0x0000ffff000c7802 */ /* 0x000fe20000000f00 */
[----:B0-2---:R-:W0:Y:S01]  /*49a0*/  SHFL.BFLY PT, R4, R3, 0x8, 0x101f ;  /* 0x0d101f0003047f89 */ /* 0x005e2200000e0000 */
[----:B-1----:R-:W-:Y:S01]  /*49b0*/  FADD.FTZ R5, R5, R2 ;  /* 0x0000000205057221 */ /* 0x002fe20000010000 */
[----:B0-----:R-:W-:-:S04]  /*49c0*/  FADD.FTZ R4, R4, R3 ;  /* 0x0000000304047221 */ /* 0x001fc80000010000 */
[----:B------:R-:W0:Y:S01]  /*49d0*/  SHFL.BFLY PT, R6, R5, 0x4, 0x101f ;  /* 0x0c901f0005067f89 */ /* 0x000e2200000e0000 */
[----:B------:R-:W-:-:S03]  /*49e0*/  MOV R3, 0xffff ;  /* 0x0000ffff00037802 */ /* 0x000fc60000000f00 */
[----:B------:R-:W1:Y:S01]  /*49f0*/  SHFL.BFLY PT, R7, R4, 0x4, 0x101f ;  /* 0x0c901f0004077f89 */ /* 0x000e6200000e0000 */
[----:B0-----:R-:W-:Y:S01]  /*4a00*/  FADD.FTZ R6, R5, R6 ;  /* 0x0000000605067221 */ /* 0x001fe20000010000 */
[----:B-1----:R-:W-:-:S04]  /*4a10*/  FADD.FTZ R7, R4, R7 ;  /* 0x0000000704077221 */ /* 0x002fc80000010000 */
[----:B------:R-:W0:Y:S04]  /*4a20*/  SHFL.BFLY PT, R9, R6, 0x2, 0x101f ;  /* 0x0c501f0006097f89 */ /* 0x000e2800000e0000 */
[----:B------:R-:W1:Y:S01]  /*4a30*/  SHFL.BFLY PT, R2, R7, 0x2, 0x101f ;  /* 0x0c501f0007027f89 */ /* 0x000e6200000e0000 */
[----:B0-----:R-:W-:Y:S01]  /*4a40*/  FADD.FTZ R9, R6, R9 ;  /* 0x0000000906097221 */ /* 0x001fe20000010000 */
[----:B-1----:R-:W-:-:S04]  /*4a50*/  FADD.FTZ R2, R7, R2 ;  /* 0x0000000207027221 */ /* 0x002fc80000010000 */
[----:B------:R-:W0:Y:S04]  /*4a60*/  SHFL.BFLY PT, R8, R9, 0x1, 0x101f ;  /* 0x0c301f0009087f89 */ /* 0x000e2800000e0000 */
[----:B------:R1:W2:Y:S02]  /*4a70*/  SHFL.BFLY PT, R18, R2, 0x1, 0x101f ;  /* 0x0c301f0002127f89 */ /* 0x0002a400000e0000 */
[----:B01----:R-:W-:-:S07]  /*4a80*/  FADD.FTZ R8, R9, R8 ;  /* 0x0000000809087221 */ /* 0x003fce0000010000 */
.L_x_45:
[----:B------:R-:W0:Y:S01]  /*4a90*/  LDC.64 R4, c[0x0][0x218] ;  /* 0x00008600ff047b82 */ /* 0x000e220000000a00 */
[----:B------:R-:W-:Y:S01]  /*4aa0*/  ISETP.NE.AND P1, PT, R50, RZ, PT ;  /* 0x000000ff3200720c */ /* 0x000fe20003f25270 */
[----:B--2---:R-:W-:Y:S01]  /*4ab0*/  FADD.FTZ R18, R2, R18 ;  /* 0x0000001202127221 */ /* 0x004fe20000010000 */
[----:B------:R-:W-:Y:S02]  /*4ac0*/  LEA.HI R3, R48, R41, RZ, 0x1c ;  /* 0x0000002930037211 */ /* 0x000fe400078fe0ff */
[----:B------:R-:W-:-:S03]  /*4ad0*/  ISETP.NE.AND P2, PT, R36, 0x1, PT ;  /* 0x000000012400780c */ /* 0x000fc60003f45270 */
[----:B------:R-:W1:Y:S06]  /*4ae0*/  LDC.64 R6, c[0x0][0x220] ;  /* 0x00008800ff067b82 */ /* 0x000e6c0000000a00 */
[----:B------:R-:W-:Y:S02]  /*4af0*/  @!P1 F2FP.BF16.F32.PACK_AB R2, RZ, R8 ;  /* 0x00000008ff02923e */ /* 0x000fe400000010ff */
[----:B------:R-:W-:Y:S01]  /*4b00*/  @!P1 F2FP.BF16.F32.PACK_AB R8, RZ, R18 ;  /* 0x00000012ff08923e */ /* 0x000fe200000010ff */
[----:B0-----:R-:W-:-:S04]  /*4b10*/  IMAD.WIDE R4, R3, 0x2, R4 ;  /* 0x0000000203047825 */ /* 0x001fc800078e0204 */
[----:B-1----:R-:W-:Y:S01]  /*4b20*/  IMAD.WIDE R6, R3, 0x2, R6 ;  /* 0x0000000203067825 */ /* 0x002fe200078e0206 */
[----:B------:R-:W-:Y:S02]  /*4b30*/  PRMT R3, R2, 0x7610, R3 ;  /* 0x0000761002037816 */ /* 0x000fe40000000003 */
[----:B------:R-:W-:-:S03]  /*4b40*/  LEA.HI R2, R48, 0x14, RZ, 0x1c ;  /* 0x0000001430027811 */ /* 0x000fc600078fe0ff */
[----:B------:R0:W-:Y:S04]  /*4b50*/  @!P1 STG.E.U16 desc[UR12][R4.64], R3 ;  /* 0x0000000304009986 */ /* 0x0001e8000c10150c */
[----:B------:R0:W-:Y:S01]  /*4b60*/  @!P1 STG.E.U16 desc[UR12][R6.64], R8 ;  /* 0x0000000806009986 */ /* 0x0001e2000c10150c */
[----:B------:R-:W-:Y:S05]  /*4b70*/  @!P2 BRA `(.L_x_31) ;  /* 0x00000004003ca947 */ /* 0x000fea0003800000 */
[C---:B0-----:R-:W-:Y:S01]  /*4b80*/  @!P0 SHF.L.U32 R3, R50.reuse, 0x1, RZ ;  /* 0x0000000132038819 */ /* 0x041fe200000006ff */
[----:B------:R-:W-:Y:S01]  /*4b90*/  UMOV UR7, 0xffff ;  /* 0x0000ffff00077882 */ /* 0x000fe20000000000 */
[----:B------:R-:W-:Y:S02]  /*4ba0*/  @!P0 LEA R8, R50, UR6, 0x7 ;  /* 0x0000000632088c11 */ /* 0x000fe4000f8e38ff */
[----:B------:R-:W-:-:S04]  /*4bb0*/  @!P0 LOP3.LUT R3, R2, R3, RZ, 0x3c, !PT ;  /* 0x0000000302038212 */ /* 0x000fc800078e3cff */
[----:B------:R-:W-:Y:S02]  /*4bc0*/  @!P0 LEA R8, R3, R8, 0x2 ;  /* 0x0000000803088211 */ /* 0x000fe400078e10ff */
[----:B------:R-:W-:-:S06]  /*4bd0*/  CS2R R2, SRZ ;  /* 0x0000000000027805 */ /* 0x000fcc000001ff00 */
[----:B------:R0:W1:Y:S04]  /*4be0*/  @!P0 LDS R2, [R8] ;  /* 0x0000000008028984 */ /* 0x0000680000000800 */
[----:B------:R0:W2:Y:S01]  /*4bf0*/  @!P0 LDS R3, [R8+0x500] ;  /* 0x0005000008038984 */ /* 0x0000a20000000800 */
[----:B------:R-:W-:Y:S05]  /*4c00*/  BRA.DIV UR7, `(.L_x_33) ;  /* 0x0000001207bc7947 */ /* 0x000fea000b800000 */
        /* <DEDUP_REMOVED lines=8> */
[----:B------:R-:W-:Y:S01]  /*4c90*/  MOV R20, 0xffff ;  /* 0x0000ffff00147802 */ /* 0x000fe20000000f00 */
        /* <DEDUP_REMOVED lines=14> */
.L_x_55:
[----:B--2---:R-:W-:Y:S01]  /*4d80*/  FADD.FTZ R3, R2, R18 ;  /* 0x0000001202037221 */ /* 0x004fe20000010000 */
[----:B------:R-:W-:Y:S02]  /*4d90*/  @!P1 F2FP.BF16.F32.PACK_AB R2, RZ, R12 ;  /* 0x0000000cff02923e */ /* 0x000fe400000010ff */
[----:B------:R-:W-:Y:S02]  /*4da0*/  ISETP.NE.AND P2, PT, R36, 0x2, PT ;  /* 0x000000022400780c */ /* 0x000fe40003f45270 */
[----:B------:R-:W-:Y:S02]  /*4db0*/  PRMT R8, R2, 0x7610, R8 ;  /* 0x0000761002087816 */ /* 0x000fe40000000008 */
[----:B------:R-:W-:Y:S02]  /*4dc0*/  @!P1 F2FP.BF16.F32.PACK_AB R3, RZ, R3 ;  /* 0x00000003ff03923e */ /* 0x000fe400000010ff */
[----:B------:R-:W-:Y:S01]  /*4dd0*/  LEA.HI R2, R48, 0x28, RZ, 0x1c ;  /* 0x0000002830027811 */ /* 0x000fe200078fe0ff */
[----:B------:R1:W-:Y:S04]  /*4de0*/  @!P1 STG.E.U16 desc[UR12][R4.64+0x28], R8 ;  /* 0x0000280804009986 */ /* 0x0003e8000c10150c */
[----:B------:R1:W-:Y:S02]  /*4df0*/  @!P1 STG.E.U16 desc[UR12][R6.64+0x28], R3 ;  /* 0x0000280306009986 */ /* 0x0003e4000c10150c */
[----:B------:R-:W-:Y:S05]  /*4e00*/  @!P2 BRA `(.L_x_31) ;  /* 0x000000000098a947 */ /* 0x000fea0003800000 */
[C---:B-1----:R-:W-:Y:S01]  /*4e10*/  @!P0 IMAD.SHL.U32 R3, R50.reuse, 0x2, RZ ;  /* 0x0000000232038824 */ /* 0x042fe200078e00ff */
[----:B------:R-:W-:Y:S01]  /*4e20*/  @!P0 LEA R8, R50, UR6, 0x7 ;  /* 0x0000000632088c11 */ /* 0x000fe2000f8e38ff */
[----:B------:R-:W-:-:S03]  /*4e30*/  UMOV UR7, 0xffff ;  /* 0x0000ffff00077882 */ /* 0x000fc60000000000 */
        /* <DEDUP_REMOVED lines=29> */
.L_x_65:
[----:B--2---:R-:W-:Y:S01]  /*5010*/  FADD.FTZ R3, R2, R18 ;  /* 0x0000001202037221 */ /* 0x004fe20000010000 */
[----:B------:R-:W-:-:S04]  /*5020*/  @!P1 F2FP.BF16.F32.PACK_AB R2, RZ, R12 ;  /* 0x0000000cff02923e */ /* 0x000fc800000010ff */
[----:B------:R-:W-:Y:S01]  /*5030*/  @!P1 F2FP.BF16.F32.PACK_AB R3, RZ, R3 ;  /* 0x00000003ff03923e */ /* 0x000fe200000010ff */
[----:B------:R0:W-:Y:S04]  /*5040*/  @!P1 STG.E.U16 desc[UR12][R4.64+0x50], R2 ;  /* 0x0000500204009986 */ /* 0x0001e8000c10150c */
[----:B------:R2:W-:Y:S01]  /*5050*/  @!P1 STG.E.U16 desc[UR12][R6.64+0x50], R3 ;  /* 0x0000500306009986 */ /* 0x0005e2000c10150c */
[----:B0-----:R-:W-:-:S07]  /*5060*/  LEA.HI R2, R48, 0x3c, RZ, 0x1c ;  /* 0x0000003c30027811 */ /* 0x001fce00078fe0ff */
.L_x_31:
[----:B------:R-:W-:Y:S05]  /*5070*/  BSYNC B0 ;  /* 0x0000000000007941 */ /* 0x000fea0003800000 */
.L_x_30:
[----:B------:R-:W-:-:S13]  /*5080*/  ISETP.GE.U32.AND P0, PT, R42, 0x3c, PT ;  /* 0x0000003c2a00780c */ /* 0x000fda0003f06070 */
[----:B------:R-:W-:Y:S05]  /*5090*/  @!P0 BRA `(.L_x_29) ;  /* 0x0000000800ac8947 */ /* 0x000fea0003800000 */
[----:B------:R-:W-:Y:S01]  /*50a0*/  ISETP.GT.U32.AND P0, PT, R50, 0x9, PT ;  /* 0x000000093200780c */ /* 0x000fe20003f04070 */
[----:B01----:R-:W-:Y:S01]  /*50b0*/  HFMA2.MMA R4, -RZ, RZ, 0, 0 ;  /* 0x00000000ff047435 */ /* 0x003fe200000001ff */
[----:B------:R-:W-:-:S11]  /*50c0*/  UMOV UR7, 0xffff ;  /* 0x0000ffff00077882 */ /* 0x000fd60000000000 */
[C---:B--2---:R-:W-:Y:S02]  /*50d0*/  @!P0 SHF.L.U32 R3, R50.reuse, 0x1, RZ ;  /* 0x0000000132038819 */ /* 0x044fe400000006ff */
[----:B------:R-:W-:Y:S02]  /*50e0*/  @!P0 LEA R6, R50, UR6, 0x7 ;  /* 0x0000000632068c11 */ /* 0x000fe4000f8e38ff */
[----:B------:R-:W-:-:S05]  /*50f0*/  @!P0 LOP3.LUT R3, R2, R3, RZ, 0x3c, !PT ;  /* 0x0000000302038212 */ /* 0x000fca00078e3cff */
[----:B------:R-:W-:Y:S01]  /*5100*/  @!P0 IMAD R5, R3, 0x4, R6 ;  /* 0x0000000403058824 */ /* 0x000fe200078e0206 */
[----:B------:R-:W-:-:S04]  /*5110*/  MOV R3, RZ ;  /* 0x000000ff00037202 */ /* 0x000fc80000000f00 */
[----:B------:R0:W1:Y:S04]  /*5120*/  @!P0 LDS R4, [R5] ;  /* 0x0000000005048984 */ /* 0x0000680000000800 */
[----:B------:R0:W2:Y:S01]  /*5130*/  @!P0 LDS R3, [R5+0x500] ;  /* 0x0005000005038984 */ /* 0x0000a20000000800 */
[----:B------:R-:W-:Y:S05]  /*5140*/  BRA.DIV UR7, `(.L_x_35) ;  /* 0x00000016073c7947 */ /* 0x000fea000b800000 */
[C---:B------:R-:W-:Y:S01]  /*5150*/  @!P0 SHF.L.U32 R10, R50.reuse, 0x1, RZ ;  /* 0x00000001320a8819 */ /* 0x040fe200000006ff */
[----:B------:R-:W-:Y:S01]  /*5160*/  @!P0 IMAD.SHL.U32 R9, R50, 0x2, RZ ;  /* 0x0000000232098824 */ /* 0x000fe200078e00ff */
[C---:B------:R-:W-:Y:S01]  /*5170*/  @!P0 IADD3 R7, R2.reuse, 0x14, RZ ;  /* 0x0000001402078810 */ /* 0x040fe20007ffe0ff */
[----:B0-----:R-:W-:Y:S01]  /*5180*/  IMAD.MOV.U32 R5, RZ, RZ, 0xffff ;  /* 0x0000ffffff057424 */ /* 0x001fe200078e00ff */
[----:B------:R-:W-:Y:S01]  /*5190*/  @!P0 IADD3 R8, R2, 0x28, RZ ;  /* 0x0000002802088810 */ /* 0x000fe20007ffe0ff */
[----:B------:R-:W-:Y:S01]  /*51a0*/  IMAD.MOV.U32 R21, RZ, RZ, RZ ;  /* 0x000000ffff157224 */ /* 0x000fe200078e00ff */
[----:B------:R-:W-:Y:S01]  /*51b0*/  @!P0 LOP3.LUT R7, R7, R10, RZ, 0x3c, !PT ;  /* 0x0000000a07078212 */ /* 0x000fe200078e3cff */
[----:B------:R-:W-:Y:S01]  /*51c0*/  IMAD.MOV.U32 R15, RZ, RZ, 0xffff ;  /* 0x0000ffffff0f7424 */ /* 0x000fe200078e00ff */
[----:B------:R-:W-:Y:S01]  /*51d0*/  @!P0 LEA R12, R50, UR6, 0x7 ;  /* 0x00000006320c8c11 */ /* 0x000fe2000f8e38ff */
[----:B-1----:R-:W0:Y:S01]  /*51e0*/  SHFL.BFLY PT, R5, R4, 0x8, 0x101f ;  /* 0x0d101f0004057f89 */ /* 0x002e2200000e0000 */
[----:B------:R-:W-:-:S02]  /*51f0*/  @!P0 LOP3.LUT R9, R8, R9, RZ, 0x3c, !PT ;  /* 0x0000000908098212 */ /* 0x000fc400078e3cff */
[----:B------:R-:W-:Y:S02]  /*5200*/  @!P0 LEA R8, R7, R12, 0x2 ;  /* 0x0000000c07088211 */ /* 0x000fe400078e10ff */
[----:B------:R-:W-:Y:S02]  /*5210*/  @!P0 LEA R18, R50, UR6, 0x7 ;  /* 0x0000000632128c11 */ /* 0x000fe4000f8e38ff */
[----:B------:R-:W-:Y:S01]  /*5220*/  @!P0 IADD3 R7, R2, 0x3c, RZ ;  /* 0x0000003c02078810 */ /* 0x000fe20007ffe0ff */
[----:B------:R-:W1:Y:S01]  /*5230*/  @!P0 LDS R10, [R8] ;  /* 0x00000000080a8984 */ /* 0x000e620000000800 */
[----:B------:R-:W-:Y:S02]  /*5240*/  @!P0 LEA R9, R9, R18, 0x2 ;  /* 0x0000001209098211 */ /* 0x000fe400078e10ff */
[C---:B------:R-:W-:Y:S01]  /*5250*/  @!P0 SHF.L.U32 R18, R50.reuse, 0x1, RZ ;  /* 0x0000000132128819 */ /* 0x040fe200000006ff */
[----:B------:R-:W-:Y:S01]  /*5260*/  @!P0 LDS R13, [R8+0x500] ;  /* 0x00050000080d8984 */ /* 0x000fe20000000800 */
[----:B------:R-:W-:-:S02]  /*5270*/  @!P0 LEA R28, R50, UR6, 0x7 ;  /* 0x00000006321c8c11 */ /* 0x000fc4000f8e38ff */
[----:B------:R-:W-:Y:S01]  /*5280*/  @!P0 LOP3.LUT R7, R7, R18, RZ, 0x3c, !PT ;  /* 0x0000001207078212 */ /* 0x000fe200078e3cff */
[----:B------:R-:W-:Y:S01]  /*5290*/  @!P0 LDS R25, [R9+0x500] ;  /* 0x0005000009198984 */ /* 0x000fe20000000800 */
[----:B------:R-:W-:Y:S02]  /*52a0*/  MOV R18, 0xffff ;  /* 0x0000ffff00127802 */ /* 0x000fe40000000f00 */
[----:B------:R-:W-:Y:S01]  /*52b0*/  @!P0 LEA R28, R7, R28, 0x2 ;  /* 0x0000001c071c8211 */ /* 0x000fe200078e10ff */
[----:B------:R-:W-:Y:S01]  /*52c0*/  @!P0 LDS R23, [R9] ;  /* 0x0000000009178984 */ /* 0x000fe20000000800 */
[----:B------:R-:W-:Y:S02]  /*52d0*/  MOV R24, RZ ;  /* 0x000000ff00187202 */ /* 0x000fe40000000f00 */
[----:B------:R-:W-:Y:S01]  /*52e0*/  MOV R11, RZ ;  /* 0x000000ff000b7202 */ /* 0x000fe20000000f00 */
[----:B--2---:R-:W2:Y:S01]  /*52f0*/  SHFL.BFLY PT, R18, R3, 0x8, 0x101f ;  /* 0x0d101f0003127f89 */ /* 0x004ea200000e0000 */
[----:B0-----:R-:W-:Y:S01]  /*5300*/  FADD.FTZ R6, R5, R4 ;  /* 0x0000000405067221 */ /* 0x001fe20000010000 */
[----:B------:R-:W-:-:S02]  /*5310*/  MOV R17, 0xffff ;  /* 0x0000ffff00117802 */ /* 0x000fc40000000f00 */
[----:B------:R-:W-:Y:S01]  /*5320*/  @!P0 LDS R7, [R28+0x500] ;  /* 0x000500001c078984 */ /* 0x000fe20000000800 */
[----:B------:R-:W-:Y:S02]  /*5330*/  MOV R26, 0xffff ;  /* 0x0000ffff001a7802 */ /* 0x000fe40000000f00 */
[----:B------:R-:W-:Y:S01]  /*5340*/  MOV R12, RZ ;  /* 0x000000ff000c7202 */ /* 0x000fe20000000f00 */
[----:B------:R-:W0:Y:S01]  /*5350*/  SHFL.BFLY PT, R9, R6, 0x4, 0x101f ;  /* 0x0c901f0006097f89 */ /* 0x000e2200000e0000 */
[----:B------:R-:W-:Y:S02]  /*5360*/  MOV R4, 0xffff ;  /* 0x0000ffff00047802 */ /* 0x000fe40000000f00 */
[----:B------:R-:W-:Y:S02]  /*5370*/  MOV R29, 0xffff ;  /* 0x0000ffff001d7802 */ /* 0x000fe40000000f00 */
[----:B------:R-:W-:Y:S01]  /*5380*/  MOV R31, 0xffff ;  /* 0x0000ffff001f7802 */ /* 0x000fe20000000f00 */
[----:B-1----:R-:W-:-:S02]  /*5390*/  @!P0 IMAD.MOV.U32 R21, RZ, RZ, R10 ;  /* 0x000000ffff158224 */ /* 0x002fc400078e000a */
[----:B--2---:R-:W-:Y:S01]  /*53a0*/  FADD.FTZ R5, R18, R3 ;  /* 0x0000000312057221 */ /* 0x004fe20000010000 */
[----:B------:R1:W-:Y:S01]  /*53b0*/  @!P0 LDS R10, [R28] ;  /* 0x000000001c0a8984 */ /* 0x0003e20000000800 */
[----:B------:R-:W-:Y:S02]  /*53c0*/  MOV R18, 0xffff ;  /* 0x0000ffff00127802 */ /* 0x000fe40000000f00 */
[----:B------:R-:W-:Y:S01]  /*53d0*/  @!P0 MOV R24, R13 ;  /* 0x0000000d00188202 */ /* 0x000fe20000000f00 */
[----:B------:R-:W2:Y:S01]  /*53e0*/  SHFL.BFLY PT, R20, R21, 0x8, 0x101f ;  /* 0x0d101f0015147f89 */ /* 0x000ea200000e0000 */
[----:B------:R-:W-:Y:S01]  /*53f0*/  @!P0 MOV R11, R25 ;  /* 0x00000019000b8202 */ /* 0x000fe20000000f00 */
[----:B------:R-:W-:Y:S02]  /*5400*/  IMAD.MOV.U32 R25, RZ, RZ, 0xffff ;  /* 0x0000ffffff197424 */ /* 0x000fe400078e00ff */
[----:B------:R-:W3:Y:S01]  /*5410*/  SHFL.BFLY PT, R19, R24, 0x8, 0x101f ;  /* 0x0d101f0018137f89 */ /* 0x000ee200000e0000 */
[----:B0-----:R-:W-:Y:S01]  /*5420*/  FADD.FTZ R22, R6, R9 ;  /* 0x0000000906167221 */ /* 0x001fe20000010000 */
[----:B------:R-:W-:-:S02]  /*5430*/  @!P0 MOV R12, R23 ;  /* 0x00000017000c8202 */ /* 0x000fc40000000f00 */
[----:B------:R-:W-:Y:S01]  /*5440*/  CS2R R8, SRZ ;  /* 0x0000000000087805 */ /* 0x000fe2000001ff00 */
[----:B------:R-:W0:Y:S01]  /*5450*/  SHFL.BFLY PT, R26, R11, 0x8, 0x101f ;  /* 0x0d101f000b1a7f89 */ /* 0x000e2200000e0000 */
[----:B------:R-:W-:Y:S02]  /*5460*/  MOV R6, 0xffff ;  /* 0x0000ffff00067802 */ /* 0x000fe40000000f00 */
[----:B-1----:R-:W-:Y:S01]  /*5470*/  MOV R28, 0xffff ;  /* 0x0000ffff001c7802 */ /* 0x002fe20000000f00 */
[----:B------:R-:W1:Y:S01]  /*5480*/  SHFL.BFLY PT, R13, R12, 0x8, 0x101f ;  /* 0x0d101f000c0d7f89 */ /* 0x000e6200000e0000 */
[----:B------:R-:W-:Y:S01]  /*5490*/  @!P0 MOV R8, R7 ;  /* 0x0000000700088202 */ /* 0x000fe20000000f00 */
[----:B------:R-:W-:Y:S02]  /*54a0*/  IMAD.MOV.U32 R7, RZ, RZ, 0xffff ;  /* 0x0000ffffff077424 */ /* 0x000fe400078e00ff */
[----:B------:R-:W4:Y:S04]  /*54b0*/  SHFL.BFLY PT, R18, R5, 0x4, 0x101f ;  /* 0x0c901f0005127f89 */ /* 0x000f2800000e0000 */
[----:B------:R-:W5:Y:S01]  /*54c0*/  SHFL.BFLY PT, R7, R22, 0x2, 0x101f ;  /* 0x0c501f0016077f89 */ /* 0x000f6200000e0000 */
[----:B------:R-:W-:Y:S01]  /*54d0*/  IADD3 R25, R2, R41, RZ ;  /* 0x0000002902197210 */ /* 0x000fe20007ffe0ff */
[----:B--2---:R-:W-:Y:S01]  /*54e0*/  FADD.FTZ R20, R20, R21 ;  /* 0x0000001514147221 */ /* 0x004fe20000010000 */
[----:B---3--:R-:W-:Y:S01]  /*54f0*/  FADD.FTZ R19, R19, R24 ;  /* 0x0000001813137221 */ /* 0x008fe20000010000 */
[----:B------:R-:W-:-:S03]  /*5500*/  IMAD.MOV.U32 R24, RZ, RZ, 0xffff ;  /* 0x0000ffffff187424 */ /* 0x000fc600078e00ff */
[----:B------:R-:W2:Y:S01]  /*5510*/  SHFL.BFLY PT, R21, R20, 0x4, 0x101f ;  /* 0x0c901f0014157f89 */ /* 0x000ea200000e0000 */
[----:B0-----:R-:W-:Y:S01]  /*5520*/  FADD.FTZ R23, R26, R11 ;  /* 0x0000000b1a177221 */ /* 0x001fe20000010000 */
[----:B------:R-:W-:Y:S01]  /*5530*/  MOV R11, 0xffff ;  /* 0x0000ffff000b7802 */ /* 0x000fe20000000f00 */
[----:B-1----:R-:W-:Y:S01]  /*5540*/  FADD.FTZ R13, R13, R12 ;  /* 0x0000000c0d0d7221 */ /* 0x002fe20000010000 */
[----:B------:R-:W-:Y:S02]  /*5550*/  @!P0 MOV R9, R10 ;  /* 0x0000000a00098202 */ /* 0x000fe40000000f00 */
[----:B------:R-:W0:Y:S01]  /*5560*/  SHFL.BFLY PT, R24, R23, 0x4, 0x101f ;  /* 0x0c901f0017187f89 */ /* 0x000e2200000e0000 */
[----:B------:R-:W-:Y:S01]  /*5570*/  MOV R12, 0xffff ;  /* 0x0000ffff000c7802 */ /* 0x000fe20000000f00 */
[----:B----4-:R-:W-:Y:S01]  /*5580*/  FADD.FTZ R3, R5, R18 ;  /* 0x0000001205037221 */ /* 0x010fe20000010000 */
[----:B------:R-:W-:Y:S01]  /*5590*/  MOV R10, 0xffff ;  /* 0x0000ffff000a7802 */ /* 0x000fe20000000f00 */
[----:B------:R-:W1:Y:S01]  /*55a0*/  SHFL.BFLY PT, R11, R8, 0x8, 0x101f ;  /* 0x0d101f00080b7f89 */ /* 0x000e6200000e0000 */
[----:B------:R-:W-:Y:S01]  /*55b0*/  MOV R18, 0xffff ;  /* 0x0000ffff00127802 */ /* 0x000fe20000000f00 */
[----:B------:R-:W-:-:S02]  /*55c0*/  IMAD.MOV.U32 R5, RZ, RZ, 0xffff ;  /* 0x0000ffffff057424 */ /* 0x000fc400078e00ff */
[----:B-----5:R-:W-:Y:S01]  /*55d0*/  FADD.FTZ R4, R22, R7 ;  /* 0x0000000716047221 */ /* 0x020fe20000010000 */
[----:B------:R-:W3:Y:S01]  /*55e0*/  SHFL.BFLY PT, R12, R13, 0x4, 0x101f ;  /* 0x0c901f000d0c7f89 */ /* 0x000ee200000e0000 */
[----:B------:R-:W-:Y:S02]  /*55f0*/  MOV R7, 0xffff ;  /* 0x0000ffff00077802 */ /* 0x000fe40000000f00 */
[----:B------:R-:W-:Y:S01]  /*5600*/  ISETP.NE.AND P0, PT, R50, RZ, PT ;  /* 0x000000ff3200720c */ /* 0x000fe20003f05270 */
[----:B------:R-:W4:Y:S04]  /*5610*/  SHFL.BFLY PT, R10, R19, 0x4, 0x101f ;  /* 0x0c901f00130a7f89 */ /* 0x000f2800000e0000 */
[----:B------:R-:W5:Y:S01]  /*5620*/  SHFL.BFLY PT, R30, R9, 0x8, 0x101f ;  /* 0x0d101f00091e7f89 */ /* 0x000f6200000e0000 */
[----:B--2---:R-:W-:Y:S01]  /*5630*/  FADD.FTZ R21, R20, R21 ;  /* 0x0000001514157221 */ /* 0x004fe20000010000 */
[----:B------:R-:W-:-:S02]  /*5640*/  MOV R20, 0xffff ;  /* 0x0000ffff00147802 */ /* 0x000fc40000000f00 */
[----:B------:R-:W2:Y:S01]  /*5650*/  SHFL.BFLY PT, R18, R3, 0x2, 0x101f ;  /* 0x0c501f0003127f89 */ /* 0x000ea200000e0000 */
[----:B0-----:R-:W-:Y:S01]  /*5660*/  FADD.FTZ R26, R23, R24 ;  /* 0x00000018171a7221 */ /* 0x001fe20000010000 */
[----:B------:R-:W-:Y:S02]  /*5670*/  MOV R23, 0xffff ;  /* 0x0000ffff00177802 */ /* 0x000fe40000000f00 */
[----:B------:R-:W0:Y:S01]  /*5680*/  SHFL.BFLY PT, R5, R4, 0x1, 0x101f ;  /* 0x0c301f0004057f89 */ /* 0x000e2200000e0000 */
[----:B-1----:R-:W-:Y:S01]  /*5690*/  FADD.FTZ R24, R11, R8 ;  /* 0x000000080b187221 */ /* 0x002fe20000010000 */
[----:B------:R-:W-:Y:S01]  /*56a0*/  MOV R8, 0xffff ;  /* 0x0000ffff00087802 */ /* 0x000fe20000000f00 */
[----:B------:R-:W-:Y:S02]  /*56b0*/  IMAD.MOV.U32 R11, RZ, RZ, 0xffff ;  /* 0x0000ffffff0b7424 */ /* 0x000fe400078e00ff */
[----:B---3--:R-:W-:Y:S01]  /*56c0*/  FADD.FTZ R27, R13, R12 ;  /* 0x0000000c0d1b7221 */ /* 0x008fe20000010000 */
[----:B------:R-:W-:Y:S01]  /*56d0*/  MOV R12, 0xffff ;  /* 0x0000ffff000c7802 */ /* 0x000fe20000000f00 */
[----:B------:R-:W1:Y:S01]  /*56e0*/  SHFL.BFLY PT, R23, R24, 0x4, 0x101f ;  /* 0x0c901f0018177f89 */ /* 0x000e6200000e0000 */
[----:B----4-:R-:W-:Y:S01]  /*56f0*/  FADD.FTZ R22, R19, R10 ;  /* 0x0000000a13167221 */ /* 0x010fe20000010000 */
[----:B------:R-:W-:-:S02]  /*5700*/  IMAD.MOV.U32 R19, RZ, RZ, 0xffff ;  /* 0x0000ffffff137424 */ /* 0x000fc400078e00ff */
[----:B------:R-:W3:Y:S01]  /*5710*/  SHFL.BFLY PT, R8, R21, 0x2, 0x101f ;  /* 0x0c501f0015087f89 */ /* 0x000ee200000e0000 */
[----:B-----5:R-:W-:Y:S01]  /*5720*/  FADD.FTZ R30, R30, R9 ;  /* 0x000000091e1e7221 */ /* 0x020fe20000010000 */
[----:B------:R-:W-:Y:S02]  /*5730*/  MOV R9, 0xffff ;  /* 0x0000ffff00097802 */ /* 0x000fe40000000f00 */
[----:B------:R-:W4:Y:S01]  /*5740*/  SHFL.BFLY PT, R7, R22, 0x2, 0x101f ;  /* 0x0c501f0016077f89 */ /* 0x000f2200000e0000 */
[----:B--2---:R-:W-:-:S03]  /*5750*/  FADD.FTZ R3, R3, R18 ;  /* 0x0000001203037221 */ /* 0x004fc60000010000 */
[----:B------:R-:W2:Y:S04]  /*5760*/  SHFL.BFLY PT, R12, R27, 0x2, 0x101f ;  /* 0x0c501f001b0c7f89 */ /* 0x000ea800000e0000 */
[----:B------:R-:W5:Y:S01]  /*5770*/  SHFL.BFLY PT, R11, R26, 0x2, 0x101f ;  /* 0x0c501f001a0b7f89 */ /* 0x000f6200000e0000 */
[----:B0-----:R-:W-:-:S03]  /*5780*/  FADD.FTZ R4, R4, R5 ;  /* 0x0000000504047221 */ /* 0x001fc60000010000 */
[----:B------:R-:W0:Y:S02]  /*5790*/  SHFL.BFLY PT, R9, R30, 0x4, 0x101f ;  /* 0x0c901f001e097f89 */ /* 0x000e2400000e0000 */
[----:B------:R-:W-:Y:S02]  /*57a0*/  @!P0 F2FP.BF16.F32.PACK_AB R18, RZ, R4 ;  /* 0x00000004ff12823e */ /* 0x000fe400000010ff */
[----:B------:R-:W0:Y:S01]  /*57b0*/  SHFL.BFLY PT, R6, R3, 0x1, 0x101f ;  /* 0x0c301f0003067f89 */ /* 0x000e2200000e0000 */
[----:B-1----:R-:W-:Y:S01]  /*57c0*/  FADD.FTZ R24, R24, R23 ;  /* 0x0000001718187221 */ /* 0x002fe20000010000 */
[----:B------:R-:W-:Y:S01]  /*57d0*/  IMAD.MOV.U32 R23, RZ, RZ, 0xffff ;  /* 0x0000ffffff177424 */ /* 0x000fe200078e00ff */
[----:B------:R-:W1:Y:S01]  /*57e0*/  @!P0 LDC.64 R4, c[0x0][0x218] ;  /* 0x00008600ff048b82 */ /* 0x000e620000000a00 */
[----:B---3--:R-:W-:Y:S01]  /*57f0*/  FADD.FTZ R21, R21, R8 ;  /* 0x0000000815157221 */ /* 0x008fe20000010000 */
[----:B----4-:R-:W-:-:S04]  /*5800*/  FADD.FTZ R22, R22, R7 ;  /* 0x0000000716167221 */ /* 0x010fc80000010000 */
[----:B------:R-:W3:Y:S01]  /*5810*/  SHFL.BFLY PT, R20, R21, 0x1, 0x101f ;  /* 0x0c301f0015147f89 */ /* 0x000ee200000e0000 */
[----:B--2---:R-:W-:-:S03]  /*5820*/  FADD.FTZ R27, R27, R12 ;  /* 0x0000000c1b1b7221 */ /* 0x004fc60000010000 */
[----:B------:R-:W2:Y:S01]  /*5830*/  SHFL.BFLY PT, R19, R22, 0x1, 0x101f ;  /* 0x0c301f0016137f89 */ /* 0x000ea200000e0000 */
[----:B------:R-:W4:Y:S01]  /*5840*/  @!P0 LDC.64 R12, c[0x0][0x218] ;  /* 0x00008600ff0c8b82 */ /* 0x000f220000000a00 */
[----:B-----5:R-:W-:Y:S02]  /*5850*/  FADD.FTZ R26, R26, R11 ;  /* 0x0000000b1a1a7221 */ /* 0x020fe40000010000 */
[----:B------:R-:W5:Y:S01]  /*5860*/  SHFL.BFLY PT, R28, R27, 0x1, 0x101f ;  /* 0x0c301f001b1c7f89 */ /* 0x000f6200000e0000 */
[----:B0-----:R-:W-:-:S03]  /*5870*/  FADD.FTZ R30, R30, R9 ;  /* 0x000000091e1e7221 */ /* 0x001fc60000010000 */
[----:B------:R-:W0:Y:S01]  /*5880*/  SHFL.BFLY PT, R29, R26, 0x1, 0x101f ;  /* 0x0c301f001a1d7f89 */ /* 0x000e2200000e0000 */
[----:B------:R-:W0:Y:S01]  /*5890*/  @!P0 LDC.64 R10, c[0x0][0x220] ;  /* 0x00008800ff0a8b82 */ /* 0x000e220000000a00 */
[----:B------:R-:W-:Y:S02]  /*58a0*/  FADD.FTZ R32, R3, R6 ;  /* 0x0000000603207221 */ /* 0x000fe40000010000 */
[----:B------:R-:W0:Y:S01]  /*58b0*/  SHFL.BFLY PT, R31, R30, 0x2, 0x101f ;  /* 0x0c501f001e1f7f89 */ /* 0x000e2200000e0000 */
[----:B-1----:R-:W-:-:S03]  /*58c0*/  @!P0 IMAD.WIDE R4, R25, 0x2, R4 ;  /* 0x0000000219048825 */ /* 0x002fc600078e0204 */
[----:B------:R-:W1:Y:S01]  /*58d0*/  SHFL.BFLY PT, R23, R24, 0x2, 0x101f ;  /* 0x0c501f0018177f89 */ /* 0x000e6200000e0000 */
[----:B------:R-:W1:Y:S01]  /*58e0*/  @!P0 LDC.64 R8, c[0x0][0x218] ;  /* 0x00008600ff088b82 */ /* 0x000e620000000a00 */
[----:B------:R-:W-:Y:S01]  /*58f0*/  @!P0 F2FP.BF16.F32.PACK_AB R32, RZ, R32 ;  /* 0x00000020ff20823e */ /* 0x000fe200000010ff */
[----:B---3--:R-:W-:Y:S01]  /*5900*/  FADD.FTZ R20, R21, R20 ;  /* 0x0000001415147221 */ /* 0x008fe20000010000 */
[----:B------:R-:W-:Y:S01]  /*5910*/  MOV R21, 0xffff ;  /* 0x0000ffff00157802 */ /* 0x000fe20000000f00 */
[----:B--2---:R-:W-:-:S04]  /*5920*/  FADD.FTZ R19, R22, R19 ;  /* 0x0000001316137221 */ /* 0x004fc80000010000 */
[----:B------:R-:W2:Y:S01]  /*5930*/  @!P0 LDC.64 R2, c[0x0][0x220] ;  /* 0x00008800ff028b82 */ /* 0x000ea20000000a00 */
[----:B----4-:R-:W-:-:S04]  /*5940*/  @!P0 IMAD.WIDE R12, R25, 0x2, R12 ;  /* 0x00000002190c8825 */ /* 0x010fc800078e020c */
[----:B-----5:R-:W-:Y:S01]  /*5950*/  FADD.FTZ R27, R27, R28 ;  /* 0x0000001c1b1b7221 */ /* 0x020fe20000010000 */
[----:B------:R3:W-:Y:S01]  /*5960*/  @!P0 STG.E.U16 desc[UR12][R12.64], R18 ;  /* 0x000000120c008986 */ /* 0x0007e2000c10150c */
[----:B0-----:R-:W-:Y:S01]  /*5970*/  FADD.FTZ R26, R26, R29 ;  /* 0x0000001d1a1a7221 */ /* 0x001fe20000010000 */
[----:B------:R-:W0:Y:S01]  /*5980*/  @!P0 LDC.64 R6, c[0x0][0x220] ;  /* 0x00008800ff068b82 */ /* 0x000e220000000a00 */
[----:B------:R-:W-:Y:S01]  /*5990*/  @!P0 IMAD.WIDE R10, R25, 0x2, R10 ;  /* 0x00000002190a8825 */ /* 0x000fe200078e020a */
[----:B------:R-:W-:-:S03]  /*59a0*/  @!P0 F2FP.BF16.F32.PACK_AB R14, RZ, R27 ;  /* 0x0000001bff0e823e */ /* 0x000fc600000010ff */
[----:B------:R-:W-:Y:S01]  /*59b0*/  FADD.FTZ R30, R30, R31 ;  /* 0x0000001f1e1e7221 */ /* 0x000fe20000010000 */
[----:B------:R4:W-:Y:S01]  /*59c0*/  @!P0 STG.E.U16 desc[UR12][R10.64], R32 ;  /* 0x000000200a008986 */ /* 0x0009e2000c10150c */
[----:B-1----:R-:W-:Y:S01]  /*59d0*/  FADD.FTZ R23, R24, R23 ;  /* 0x0000001718177221 */ /* 0x002fe20000010000 */
[C---:B------:R-:W-:Y:S01]  /*59e0*/  @!P0 IMAD.WIDE R8, R25.reuse, 0x2, R8 ;  /* 0x0000000219088825 */ /* 0x040fe200078e0208 */
[----:B---3--:R-:W-:Y:S01]  /*59f0*/  @!P0 F2FP.BF16.F32.PACK_AB R13, RZ, R19 ;  /* 0x00000013ff0d823e */ /* 0x008fe200000010ff */
[----:B------:R-:W1:Y:S01]  /*5a00*/  SHFL.BFLY PT, R21, R30, 0x1, 0x101f ;  /* 0x0c301f001e157f89 */ /* 0x000e6200000e0000 */
[----:B------:R-:W-:Y:S02]  /*5a10*/  MOV R18, 0xffff ;  /* 0x0000ffff00127802 */ /* 0x000fe40000000f00 */
[----:B------:R-:W-:Y:S01]  /*5a20*/  @!P0 F2FP.BF16.F32.PACK_AB R19, RZ, R26 ;  /* 0x0000001aff13823e */ /* 0x000fe200000010ff */
[----:B--2---:R-:W-:Y:S01]  /*5a30*/  @!P0 IMAD.WIDE R2, R25, 0x2, R2 ;  /* 0x0000000219028825 */ /* 0x004fe200078e0202 */
[----:B----4-:R-:W-:-:S02]  /*5a40*/  @!P0 F2FP.BF16.F32.PACK_AB R11, RZ, R20 ;  /* 0x00000014ff0b823e */ /* 0x010fc400000010ff */
[----:B------:R2:W3:Y:S04]  /*5a50*/  SHFL.BFLY PT, R18, R23, 0x1, 0x101f ;  /* 0x0c301f0017127f89 */ /* 0x0004e800000e0000 */
[----:B------:R2:W-:Y:S01]  /*5a60*/  @!P0 STG.E.U16 desc[UR12][R8.64+0x28], R11 ;  /* 0x0000280b08008986 */ /* 0x0005e2000c10150c */
[----:B0-----:R-:W-:-:S03]  /*5a70*/  @!P0 IMAD.WIDE R6, R25, 0x2, R6 ;  /* 0x0000000219068825 */ /* 0x001fc600078e0206 */
[----:B------:R2:W-:Y:S04]  /*5a80*/  @!P0 STG.E.U16 desc[UR12][R2.64+0x28], R13 ;  /* 0x0000280d02008986 */ /* 0x0005e8000c10150c */
[----:B------:R2:W-:Y:S04]  /*5a90*/  @!P0 STG.E.U16 desc[UR12][R4.64+0x50], R14 ;  /* 0x0000500e04008986 */ /* 0x0005e8000c10150c */
[----:B------:R2:W-:Y:S01]  /*5aa0*/  @!P0 STG.E.U16 desc[UR12][R6.64+0x50], R19 ;  /* 0x0000501306008986 */ /* 0x0005e2000c10150c */
[----:B-1----:R-:W-:-:S07]  /*5ab0*/  FADD.FTZ R21, R30, R21 ;  /* 0x000000151e157221 */ /* 0x002fce0000010000 */
.L_x_99:
[----:B--2---:R-:W0:Y:S01]  /*5ac0*/  @!P0 LDC.64 R2, c[0x0][0x218] ;  /* 0x00008600ff028b82 */ /* 0x004e220000000a00 */
[----:B---3--:R-:W-:Y:S01]  /*5ad0*/  FADD.FTZ R7, R23, R18 ;  /* 0x0000001217077221 */ /* 0x008fe20000010000 */
[----:B------:R-:W-:-:S04]  /*5ae0*/  @!P0 F2FP.BF16.F32.PACK_AB R6, RZ, R21 ;  /* 0x00000015ff06823e */ /* 0x000fc800000010ff */
[----:B------:R-:W-:Y:S02]  /*5af0*/  @!P0 F2FP.BF16.F32.PACK_AB R7, RZ, R7 ;  /* 0x00000007ff07823e */ /* 0x000fe400000010ff */
[----:B------:R-:W1:Y:S01]  /*5b00*/  @!P0 LDC.64 R4, c[0x0][0x220] ;  /* 0x00008800ff048b82 */ /* 0x000e620000000a00 */
[----:B0-----:R-:W-:-:S05]  /*5b10*/  @!P0 IMAD.WIDE R2, R25, 0x2, R2 ;  /* 0x0000000219028825 */ /* 0x001fca00078e0202 */
[----:B------:R3:W-:Y:S01]  /*5b20*/  @!P0 STG.E.U16 desc[UR12][R2.64+0x78], R6 ;  /* 0x0000780602008986 */ /* 0x0007e2000c10150c */
[----:B-1----:R-:W-:-:S05]  /*5b30*/  @!P0 IMAD.WIDE R4, R25, 0x2, R4 ;  /* 0x0000000219048825 */ /* 0x002fca00078e0204 */
[----:B------:R3:W-:Y:S02]  /*5b40*/  @!P0 STG.E.U16 desc[UR12][R4.64+0x78], R7 ;  /* 0x0000780704008986 */ /* 0x0007e4000c10150c */
.L_x_29:
[----:B------:R-:W-:Y:S05]  /*5b50*/  WARPSYNC.ALL ;  /* 0x0000000000007948 */ /* 0x000fea0003800000 */
[----:B------:R-:W-:Y:S01]  /*5b60*/  BAR.SYNC.DEFER_BLOCKING 0x0 ;  /* 0x0000000000007b1d */ /* 0x000fe20000010000 */
[C---:B------:R-:W-:Y:S01]  /*5b70*/  ISETP.GE.AND P0, PT, R41.reuse, -0x1ec0, PT ;  /* 0xffffe1402900780c */ /* 0x040fe20003f06270 */
[----:B------:R-:W-:-:S12]  /*5b80*/  VIADD R41, R41, 0x2000 ;  /* 0x0000200029297836 */ /* 0x000fd80000000000 */
[----:B------:R-:W-:Y:S05]  /*5b90*/  @!P0 BRA `(.L_x_36) ;  /* 0xffffffe000248947 */ /* 0x000fea000383ffff */
[----:B------:R-:W-:Y:S05]  /*5ba0*/  EXIT ;  /* 0x000000000000794d */ /* 0x000fea0003800000 */
.L_x_32:
[----:B------:R-:W-:Y:S01]  /*5bb0*/  HFMA2.MMA R16, -RZ, RZ, 0, 4.76837158203125e-07 ;  /* 0x00000008ff107435 */ /* 0x000fe200000001ff */
[----:B-1----:R-:W-:Y:S01]  /*5bc0*/  MOV R17, R2 ;  /* 0x0000000200117202 */ /* 0x002fe20000000f00 */
[----:B------:R-:W-:Y:S01]  /*5bd0*/  IMAD.MOV.U32 R14, RZ, RZ, 0xffff ;  /* 0x0000ffffff0e7424 */ /* 0x000fe200078e00ff */
[----:B------:R-:W-:-:S08]  /*5be0*/  MOV R15, 0x101f ;  /* 0x0000101f000f7802 */ /* 0x000fd00000000f00 */
[----:B0-2---:R-:W-:Y:S05]  /*5bf0*/  WARPSYNC.COLLECTIVE R14, `(.L_x_37) ;  /* 0x000000000e087348 */ /* 0x005fea0003c00000 */
[----:B------:R1:W3:Y:S02]  /*5c00*/  SHFL.BFLY P2, R18, R17, R16, R15 ;  /* 0x0c00001011127389 */ /* 0x0002e4000004000f */
[----:B0123--:R-:W-:Y:S01]  /*5c10*/  ENDCOLLECTIVE ;  /* 0x000000000000791b */ /* 0x00ffe20003800000 */
.L_x_37:
[----:B------:R-:W-:Y:S02]  /*5c20*/  MOV R17, R3 ;  /* 0x0000000300117202 */ /* 0x000fe40000000f00 */
[----:B------:R-:W-:-:S07]  /*5c30*/  MOV R5, R18 ;  /* 0x0000001200057202 */ /* 0x000fce0000000f00 */
[----:B------:R-:W-:Y:S05]  /*5c40*/  WARPSYNC.COLLECTIVE R14, `(.L_x_38) ;  /* 0x000000000e087348 */ /* 0x000fea0003c00000 */
[----:B------:R0:W1:Y:S02]  /*5c50*/  SHFL.BFLY P2, R18, R17, R16, R15 ;  /* 0x0c00001011127389 */ /* 0x000064000004000f */
[----:B01----:R-:W-:Y:S01]  /*5c60*/  ENDCOLLECTIVE ;  /* 0x000000000000791b */ /* 0x003fe20003800000 */
.L_x_38:
[----:B------:R-:W-:Y:S01]  /*5c70*/  FADD.FTZ R5, R5, R2 ;  /* 0x0000000205057221 */ /* 0x000fe20000010000 */
[----:B------:R-:W-:-:S03]  /*5c80*/  HFMA2.MMA R16, -RZ, RZ, 0, 2.384185791015625e-07 ;  /* 0x00000004ff107435 */ /* 0x000fc600000001ff */
[----:B------:R-:W-:Y:S01]  /*5c90*/  IMAD.MOV.U32 R17, RZ, RZ, R5 ;  /* 0x000000ffff117224 */ /* 0x000fe200078e0005 */
[----:B------:R-:W-:-:S07]  /*5ca0*/  MOV R4, R18 ;  /* 0x0000001200047202 */ /* 0x000fce0000000f00 */
[----:B------:R-:W-:Y:S05]  /*5cb0*/  WARPSYNC.COLLECTIVE R14, `(.L_x_39) ;  /* 0x000000000e087348 */ /* 0x000fea0003c00000 */
[----:B------:R0:W1:Y:S02]  /*5cc0*/  SHFL.BFLY P2, R18, R17, R16, R15 ;  /* 0x0c00001011127389 */ /* 0x000064000004000f */
[----:B01----:R-:W-:Y:S01]  /*5cd0*/  ENDCOLLECTIVE ;  /* 0x000000000000791b */ /* 0x003fe20003800000 */
.L_x_39:
[----:B------:R-:W-:-:S05]  /*5ce0*/  FADD.FTZ R4, R4, R3 ;  /* 0x0000000304047221 */ /* 0x000fca0000010000 */
[----:B------:R-:W-:Y:S02]  /*5cf0*/  MOV R17, R4 ;  /* 0x0000000400117202 */ /* 0x000fe40000000f00 */
[----:B------:R-:W-:-:S07]  /*5d00*/  MOV R6, R18 ;  /* 0x0000001200067202 */ /* 0x000fce0000000f00 */
[----:B------:R-:W-:Y:S05]  /*5d10*/  WARPSYNC.COLLECTIVE R14, `(.L_x_40) ;  /* 0x000000000e087348 */ /* 0x000fea0003c00000 */
[----:B------:R0:W1:Y:S02]  /*5d20*/  SHFL.BFLY P2, R18, R17, R16, R15 ;  /* 0x0c00001011127389 */ /* 0x000064000004000f */
[----:B01----:R-:W-:Y:S01]  /*5d30*/  ENDCOLLECTIVE ;  /* 0x000000000000791b */ /* 0x003fe20003800000 */
.L_x_40:
[----:B------:R-:W-:Y:S01]  /*5d40*/  FADD.FTZ R6, R5, R6 ;  /* 0x0000000605067221 */ /* 0x000fe20000010000 */
[----:B------:R-:W-:-:S04]  /*5d50*/  HFMA2.MMA R16, -RZ, RZ, 0, 1.1920928955078125e-07 ;  /* 0x00000002ff107435 */ /* 0x000fc800000001ff */
[----:B------:R-:W-:Y:S01]  /*5d60*/  MOV R17, R6 ;  /* 0x0000000600117202 */ /* 0x000fe20000000f00 */
[----:B------:R-:W-:-:S07]  /*5d70*/  IMAD.MOV.U32 R7, RZ, RZ, R18 ;  /* 0x000000ffff077224 */ /* 0x000fce00078e0012 */
[----:B------:R-:W-:Y:S05]  /*5d80*/  WARPSYNC.COLLECTIVE R14, `(.L_x_41) ;  /* 0x000000000e087348 */ /* 0x000fea0003c00000 */
[----:B------:R0:W1:Y:S02]  /*5d90*/  SHFL.BFLY P2, R18, R17, R16, R15 ;  /* 0x0c00001011127389 */ /* 0x000064000004000f */
[----:B01----:R-:W-:Y:S01]  /*5da0*/  ENDCOLLECTIVE ;  /* 0x000000000000791b */ /* 0x003fe20003800000 */
.L_x_41:
[----:B------:R-:W-:-:S04]  /*5db0*/  FADD.FTZ R7, R4, R7 ;  /* 0x0000000704077221 */ /* 0x000fc80000010000 */
[----:B------:R-:W-:Y:S01]  /*5dc0*/  IMAD.MOV.U32 R17, RZ, RZ, R7 ;  /* 0x000000ffff117224 */ /* 0x000fe200078e0007 */
[----:B------:R-:W-:-:S07]  /*5dd0*/  MOV R9, R18 ;  /* 0x0000001200097202 */ /* 0x000fce0000000f00 */
[----:B------:R-:W-:Y:S05]  /*5de0*/  WARPSYNC.COLLECTIVE R14, `(.L_x_42) ;  /* 0x000000000e087348 */ /* 0x000fea0003c00000 */
[----:B------:R0:W1:Y:S02]  /*5df0*/  SHFL.BFLY P2, R18, R17, R16, R15 ;  /* 0x0c00001011127389 */ /* 0x000064000004000f */
[----:B01----:R-:W-:Y:S01]  /*5e00*/  ENDCOLLECTIVE ;  /* 0x000000000000791b */ /* 0x003fe20003800000 */
.L_x_42:
[----:B------:R-:W-:Y:S01]  /*5e10*/  FADD.FTZ R9, R6, R9 ;  /* 0x0000000906097221 */ /* 0x000fe20000010000 */
[----:B------:R-:W-:-:S04]  /*5e20*/  HFMA2.MMA R16, -RZ, RZ, 0, 5.9604644775390625e-08 ;  /* 0x00000001ff107435 */ /* 0x000fc800000001ff */
[----:B------:R-:W-:Y:S02]  /*5e30*/  MOV R17, R9 ;  /* 0x0000000900117202 */ /* 0x000fe40000000f00 */
[----:B------:R-:W-:-:S07]  /*5e40*/  MOV R2, R18 ;  /* 0x0000001200027202 */ /* 0x000fce0000000f00 */
[----:B------:R-:W-:Y:S05]  /*5e50*/  WARPSYNC.COLLECTIVE R14, `(.L_x_43) ;  /* 0x000000000e087348 */ /* 0x000fea0003c00000 */
[----:B------:R0:W1:Y:S02]  /*5e60*/  SHFL.BFLY P2, R18, R17, R16, R15 ;  /* 0x0c00001011127389 */ /* 0x000064000004000f */
[----:B01----:R-:W-:Y:S01]  /*5e70*/  ENDCOLLECTIVE ;  /* 0x000000000000791b */ /* 0x003fe20003800000 */
.L_x_43:
[----:B------:R-:W-:-:S05]  /*5e80*/  FADD.FTZ R2, R7, R2 ;  /* 0x0000000207027221 */ /* 0x000fca0000010000 */
[----:B------:R-:W-:Y:S01]  /*5e90*/  MOV R17, R2 ;  /* 0x0000000200117202 */ /* 0x000fe20000000f00 */
[----:B------:R-:W-:-:S07]  /*5ea0*/  IMAD.MOV.U32 R8, RZ, RZ, R18 ;  /* 0x000000ffff087224 */ /* 0x000fce00078e0012 */
[----:B------:R-:W-:Y:S05]  /*5eb0*/  WARPSYNC.COLLECTIVE R14, `(.L_x_44) ;  /* 0x000000000e087348 */ /* 0x000fea0003c00000 */
[----:B------:R0:W1:Y:S02]  /*5ec0*/  SHFL.BFLY P2, R18, R17, R16, R15 ;  /* 0x0c00001011127389 */ /* 0x000064000004000f */
[----:B01----:R-:W-:Y:S01]  /*5ed0*/  ENDCOLLECTIVE ;  /* 0x000000000000791b */ /* 0x003fe20003800000 */
.L_x_44:
[----:B------:R-:W-:Y:S01]  /*5ee0*/  FADD.FTZ R8, R9, R8 ;  /* 0x0000000809087221 */ /* 0x000fe20000010000 */
[----:B------:R-:W-:Y:S06]  /*5ef0*/  BRA `(.L_x_45) ;  /* 0xffffffe800e47947 */ /* 0x000fec000383ffff */
.L_x_33:
[----:B------:R-:W-:Y:S01]  /*5f00*/  HFMA2.MMA R16, -RZ, RZ, 0, 4.76837158203125e-07 ;  /* 0x00000008ff107435 */ /* 0x000fe200000001ff */
[----:B------:R-:W-:Y:S01]  /*5f10*/  BSSY B1, `(.L_x_46) ;  /* 0x0000007000017945 */ /* 0x000fe20003800000 */
[----:B-1----:R-:W-:Y:S01]  /*5f20*/  MOV R17, R2 ;  /* 0x0000000200117202 */ /* 0x002fe20000000f00 */
[----:B------:R-:W-:Y:S01]  /*5f30*/  IMAD.MOV.U32 R15, RZ, RZ, 0x101f ;  /* 0x0000101fff0f7424 */ /* 0x000fe200078e00ff */
[----:B------:R-:W-:-:S07]  /*5f40*/  MOV R14, 0xffff ;  /* 0x0000ffff000e7802 */ /* 0x000fce0000000f00 */
[----:B0-2---:R-:W-:Y:S05]  /*5f50*/  WARPSYNC.COLLECTIVE R14, `(.L_x_47) ;  /* 0x000000000e087348 */ /* 0x005fea0003c00000 */
[----:B------:R1:W3:Y:S02]  /*5f60*/  SHFL.BFLY P2, R18, R17, R16, R15 ;  /* 0x0c00001011127389 */ /* 0x0002e4000004000f */
[----:B0123--:R-:W-:Y:S01]  /*5f70*/  ENDCOLLECTIVE ;  /* 0x000000000000791b */ /* 0x00ffe20003800000 */
.L_x_47:
[----:B------:R-:W-:Y:S05]  /*5f80*/  BSYNC B1 ;  /* 0x0000000000017941 */ /* 0x000fea0003800000 */
.L_x_46:
[----:B------:R-:W-:Y:S01]  /*5f90*/  HFMA2.MMA R15, -RZ, RZ, 0, 0.000503063201904296875 ;  /* 0x0000101fff0f7435 */ /* 0x000fe200000001ff */
[----:B------:R-:W-:Y:S01]  /*5fa0*/  MOV R17, R3 ;  /* 0x0000000300117202 */ /* 0x000fe20000000f00 */
[----:B------:R-:W-:Y:S01]  /*5fb0*/  IMAD.MOV.U32 R16, RZ, RZ, 0x8 ;  /* 0x00000008ff107424 */ /* 0x000fe200078e00ff */
[----:B------:R-:W-:Y:S02]  /*5fc0*/  MOV R14, 0xffff ;  /* 0x0000ffff000e7802 */ /* 0x000fe40000000f00 */
[----:B------:R-:W-:-:S07]  /*5fd0*/  MOV R9, R18 ;  /* 0x0000001200097202 */ /* 0x000fce0000000f00 */
[----:B------:R-:W-:Y:S05]  /*5fe0*/  WARPSYNC.COLLECTIVE R14, `(.L_x_48) ;  /* 0x000000000e087348 */ /* 0x000fea0003c00000 */
[----:B------:R0:W1:Y:S02]  /*5ff0*/  SHFL.BFLY P2, R18, R17, R16, R15 ;  /* 0x0c00001011127389 */ /* 0x000064000004000f */
[----:B01----:R-:W-:Y:S01]  /*6000*/  ENDCOLLECTIVE ;  /* 0x000000000000791b */ /* 0x003fe20003800000 */
.L_x_48:
[----:B------:R-:W-:Y:S01]  /*6010*/  FADD.FTZ R9, R9, R2 ;  /* 0x0000000209097221 */ /* 0x000fe20000010000 */
[----:B------:R-:W-:-:S03]  /*6020*/  HFMA2.MMA R16, -RZ, RZ, 0, 2.384185791015625e-07 ;  /* 0x00000004ff107435 */ /* 0x000fc600000001ff */
[----:B------:R-:W-:Y:S01]  /*6030*/  IMAD.MOV.U32 R17, RZ, RZ, R9 ;  /* 0x000000ffff117224 */ /* 0x000fe200078e0009 */
[----:B------:R-:W-:-:S07]  /*6040*/  MOV R8, R18 ;  /* 0x0000001200087202 */ /* 0x000fce0000000f00 */
[----:B------:R-:W-:Y:S05]  /*6050*/  WARPSYNC.COLLECTIVE R14, `(.L_x_49) ;  /* 0x000000000e087348 */ /* 0x000fea0003c00000 */
[----:B------:R0:W1:Y:S02]  /*6060*/  SHFL.BFLY P2, R18, R17, R16, R15 ;  /* 0x0c00001011127389 */ /* 0x000064000004000f */
[----:B01----:R-:W-:Y:S01]  /*6070*/  ENDCOLLECTIVE ;  /* 0x000000000000791b */ /* 0x003fe20003800000 */
.L_x_49:
[----:B------:R-:W-:-:S05]  /*6080*/  FADD.FTZ R8, R8, R3 ;  /* 0x0000000308087221 */ /* 0x000fca0000010000 */
[----:B------:R-:W-:Y:S02]  /*6090*/  MOV R17, R8 ;  /* 0x0000000800117202 */ /* 0x000fe40000000f00 */
[----:B------:R-:W-:-:S07]  /*60a0*/  MOV R10, R18 ;  /* 0x00000012000a7202 */ /* 0x000fce0000000f00 */
[----:B------:R-:W-:Y:S05]  /*60b0*/  WARPSYNC.COLLECTIVE R14, `(.L_x_50) ;  /* 0x000000000e087348 */ /* 0x000fea0003c00000 */
[----:B------:R0:W1:Y:S02]  /*60c0*/  SHFL.BFLY P2, R18, R17, R16, R15 ;  /* 0x0c00001011127389 */ /* 0x000064000004000f */
[----:B01----:R-:W-:Y:S01]  /*60d0*/  ENDCOLLECTIVE ;  /* 0x000000000000791b */ /* 0x003fe20003800000 */
.L_x_50:
[----:B------:R-:W-:Y:S01]  /*60e0*/  FADD.FTZ R10, R9, R10 ;  /* 0x0000000a090a7221 */ /* 0x000fe20000010000 */
[----:B------:R-:W-:-:S04]  /*60f0*/  HFMA2.MMA R16, -RZ, RZ, 0, 1.1920928955078125e-07 ;  /* 0x00000002ff107435 */ /* 0x000fc800000001ff */
[----:B------:R-:W-:Y:S01]  /*6100*/  MOV R17, R10 ;  /* 0x0000000a00117202 */ /* 0x000fe20000000f00 */
[----:B------:R-:W-:-:S07]  /*6110*/  IMAD.MOV.U32 R11, RZ, RZ, R18 ;  /* 0x000000ffff0b7224 */ /* 0x000fce00078e0012 */
[----:B------:R-:W-:Y:S05]  /*6120*/  WARPSYNC.COLLECTIVE R14, `(.L_x_51) ;  /* 0x000000000e087348 */ /* 0x000fea0003c00000 */
[----:B------:R0:W1:Y:S02]  /*6130*/  SHFL.BFLY P2, R18, R17, R16, R15 ;  /* 0x0c00001011127389 */ /* 0x000064000004000f */
[----:B01----:R-:W-:Y:S01]  /*6140*/  ENDCOLLECTIVE ;  /* 0x000000000000791b */ /* 0x003fe20003800000 */
.L_x_51:
[----:B------:R-:W-:-:S04]  /*6150*/  FADD.FTZ R11, R8, R11 ;  /* 0x0000000b080b7221 */ /* 0x000fc80000010000 */
[----:B------:R-:W-:Y:S01]  /*6160*/  IMAD.MOV.U32 R17, RZ, RZ, R11 ;  /* 0x000000ffff117224 */ /* 0x000fe200078e000b */
[----:B------:R-:W-:-:S07]  /*6170*/  MOV R13, R18 ;  /* 0x00000012000d7202 */ /* 0x000fce0000000f00 */
[----:B------:R-:W-:Y:S05]  /*6180*/  WARPSYNC.COLLECTIVE R14, `(.L_x_52) ;  /* 0x000000000e087348 */ /* 0x000fea0003c00000 */
[----:B------:R0:W1:Y:S02]  /*6190*/  SHFL.BFLY P2, R18, R17, R16, R15 ;  /* 0x0c00001011127389 */ /* 0x000064000004000f */
[----:B01----:R-:W-:Y:S01]  /*61a0*/  ENDCOLLECTIVE ;  /* 0x000000000000791b */ /* 0x003fe20003800000 */
.L_x_52:
[----:B------:R-:W-:Y:S01]  /*61b0*/  FADD.FTZ R13, R10, R13 ;  /* 0x0000000d0a0d7221 */ /* 0x000fe20000010000 */
[----:B------:R-:W-:-:S04]  /*61c0*/  HFMA2.MMA R16, -RZ, RZ, 0, 5.9604644775390625e-08 ;  /* 0x00000001ff107435 */ /* 0x000fc800000001ff */
[----:B------:R-:W-:Y:S02]  /*61d0*/  MOV R17, R13 ;  /* 0x0000000d00117202 */ /* 0x000fe40000000f00 */
[----:B------:R-:W-:-:S07]  /*61e0*/  MOV R2, R18 ;  /* 0x0000001200027202 */ /* 0x000fce0000000f00 */
[----:B------:R-:W-:Y:S05]  /*61f0*/  WARPSYNC.COLLECTIVE R14, `(.L_x_53) ;  /* 0x000000000e087348 */ /* 0x000fea0003c00000 */
[----:B------:R0:W1:Y:S02]  /*6200*/  SHFL.BFLY P2, R18, R17, R16, R15 ;  /* 0x0c00001011127389 */ /* 0x000064000004000f */
[----:B01----:R-:W-:Y:S01]  /*6210*/  ENDCOLLECTIVE ;  /* 0x000000000000791b */ /* 0x003fe20003800000 */
.L_x_53:
[----:B------:R-:W-:-:S05]  /*6220*/  FADD.FTZ R2, R11, R2 ;  /* 0x000000020b027221 */ /* 0x000fca0000010000 */
[----:B------:R-:W-:Y:S01]  /*6230*/  MOV R17, R2 ;  /* 0x0000000200117202 */ /* 0x000fe20000000f00 */
[----:B------:R-:W-:-:S07]  /*6240*/  IMAD.MOV.U32 R12, RZ, RZ, R18 ;  /* 0x000000ffff0c7224 */ /* 0x000fce00078e0012 */
[----:B------:R-:W-:Y:S05]  /*6250*/  WARPSYNC.COLLECTIVE R14, `(.L_x_54) ;  /* 0x000000000e087348 */ /* 0x000fea0003c00000 */
[----:B------:R0:W1:Y:S02]  /*6260*/  SHFL.BFLY P2, R18, R17, R16, R15 ;  /* 0x0c00001011127389 */ /* 0x000064000004000f */
[----:B01----:R-:W-:Y:S01]  /*6270*/  ENDCOLLECTIVE ;  /* 0x000000000000791b */ /* 0x003fe20003800000 */
.L_x_54:
[----:B------:R-:W-:Y:S01]  /*6280*/  FADD.FTZ R12, R13, R12 ;  /* 0x0000000c0d0c7221 */ /* 0x000fe20000010000 */
[----:B------:R-:W-:Y:S06]  /*6290*/  BRA `(.L_x_55) ;  /* 0xffffffe800b87947 */ /* 0x000fec000383ffff */
.L_x_34:
        /* <DEDUP_REMOVED lines=8> */
.L_x_57:
[----:B------:R-:W-:Y:S05]  /*6320*/  BSYNC B1 ;  /* 0x0000000000017941 */ /* 0x000fea0003800000 */
.L_x_56:
        /* <DEDUP_REMOVED lines=8> */
.L_x_58:
[----:B------:R-:W-:Y:S01]  /*63b0*/  FADD.FTZ R9, R9, R2 ;  /* 0x0000000209097221 */ /* 0x000fe20000010000 */
[----:B------:R-:W-:-:S03]  /*63c0*/  HFMA2.MMA R16, -RZ, RZ, 0, 2.384185791015625e-07 ;  /* 0x00000004ff107435 */ /* 0x000fc600000001ff */
[----:B------:R-:W-:Y:S01]  /*63d0*/  IMAD.MOV.U32 R17, RZ, RZ, R9 ;  /* 0x000000ffff117224 */ /* 0x000fe200078e0009 */
[----:B------:R-:W-:-:S07]  /*63e0*/  MOV R8, R18 ;  /* 0x0000001200087202 */ /* 0x000fce0000000f00 */
[----:B------:R-:W-:Y:S05]  /*63f0*/  WARPSYNC.COLLECTIVE R14, `(.L_x_59) ;  /* 0x000000000e087348 */ /* 0x000fea0003c00000 */
[----:B------:R0:W1:Y:S02]  /*6400*/  SHFL.BFLY P2, R18, R17, R16, R15 ;  /* 0x0c00001011127389 */ /* 0x000064000004000f */
[----:B01----:R-:W-:Y:S01]  /*6410*/  ENDCOLLECTIVE ;  /* 0x000000000000791b */ /* 0x003fe20003800000 */
.L_x_59:
[----:B------:R-:W-:-:S05]  /*6420*/  FADD.FTZ R8, R8, R3 ;  /* 0x0000000308087221 */ /* 0x000fca0000010000 */
[----:B------:R-:W-:Y:S02]  /*6430*/  MOV R17, R8 ;  /* 0x0000000800117202 */ /* 0x000fe40000000f00 */
[----:B------:R-:W-:-:S07]  /*6440*/  MOV R10, R18 ;  /* 0x00000012000a7202 */ /* 0x000fce0000000f00 */
[----:B------:R-:W-:Y:S05]  /*6450*/  WARPSYNC.COLLECTIVE R14, `(.L_x_60) ;  /* 0x000000000e087348 */ /* 0x000fea0003c00000 */
[----:B------:R0:W1:Y:S02]  /*6460*/  SHFL.BFLY P2, R18, R17, R16, R15 ;  /* 0x0c00001011127389 */ /* 0x000064000004000f */
[----:B01----:R-:W-:Y:S01]  /*6470*/  ENDCOLLECTIVE ;  /* 0x000000000000791b */ /* 0x003fe20003800000 */
.L_x_60:
[----:B------:R-:W-:Y:S01]  /*6480*/  FADD.FTZ R10, R9, R10 ;  /* 0x0000000a090a7221 */ /* 0x000fe20000010000 */
[----:B------:R-:W-:-:S04]  /*6490*/  HFMA2.MMA R16, -RZ, RZ, 0, 1.1920928955078125e-07 ;  /* 0x00000002ff107435 */ /* 0x000fc800000001ff */
[----:B------:R-:W-:Y:S01]  /*64a0*/  MOV R17, R10 ;  /* 0x0000000a00117202 */ /* 0x000fe20000000f00 */
[----:B------:R-:W-:-:S07]  /*64b0*/  IMAD.MOV.U32 R11, RZ, RZ, R18 ;  /* 0x000000ffff0b7224 */ /* 0x000fce00078e0012 */
[----:B------:R-:W-:Y:S05]  /*64c0*/  WARPSYNC.COLLECTIVE R14, `(.L_x_61) ;  /* 0x000000000e087348 */ /* 0x000fea0003c00000 */
[----:B------:R0:W1:Y:S02]  /*64d0*/  SHFL.BFLY P2, R18, R17, R16, R15 ;  /* 0x0c00001011127389 */ /* 0x000064000004000f */
[----:B01----:R-:W-:Y:S01]  /*64e0*/  ENDCOLLECTIVE ;  /* 0x000000000000791b */ /* 0x003fe20003800000 */
.L_x_61:
[----:B------:R-:W-:-:S04]  /*64f0*/  FADD.FTZ R11, R8, R11 ;  /* 0x0000000b080b7221 */ /* 0x000fc80000010000 */
[----:B------:R-:W-:Y:S01]  /*6500*/  IMAD.MOV.U32 R17, RZ, RZ, R11 ;  /* 0x000000ffff117224 */ /* 0x000fe200078e000b */
[----:B------:R-:W-:-:S07]  /*6510*/  MOV R13, R18 ;  /* 0x00000012000d7202 */ /* 0x000fce0000000f00 */
[----:B------:R-:W-:Y:S05]  /*6520*/  WARPSYNC.COLLECTIVE R14, `(.L_x_62) ;  /* 0x000000000e087348 */ /* 0x000fea0003c00000 */
[----:B------:R0:W1:Y:S02]  /*6530*/  SHFL.BFLY P2, R18, R17, R16, R15 ;  /* 0x0c00001011127389 */ /* 0x000064000004000f */
[----:B01----:R-:W-:Y:S01]  /*6540*/  ENDCOLLECTIVE ;  /* 0x000000000000791b */ /* 0x003fe20003800000 */
.L_x_62:
[----:B------:R-:W-:Y:S01]  /*6550*/  FADD.FTZ R13, R10, R13 ;  /* 0x0000000d0a0d7221 */ /* 0x000fe20000010000 */
[----:B------:R-:W-:-:S04]  /*6560*/  HFMA2.MMA R16, -RZ, RZ, 0, 5.9604644775390625e-08 ;  /* 0x00000001ff107435 */ /* 0x000fc800000001ff */
[----:B------:R-:W-:Y:S02]  /*6570*/  MOV R17, R13 ;  /* 0x0000000d00117202 */ /* 0x000fe40000000f00 */
[----:B------:R-:W-:-:S07]  /*6580*/  MOV R2, R18 ;  /* 0x0000001200027202 */ /* 0x000fce0000000f00 */
[----:B------:R-:W-:Y:S05]  /*6590*/  WARPSYNC.COLLECTIVE R14, `(.L_x_63) ;  /* 0x000000000e087348 */ /* 0x000fea0003c00000 */
[----:B------:R0:W1:Y:S02]  /*65a0*/  SHFL.BFLY P2, R18, R17, R16, R15 ;  /* 0x0c00001011127389 */ /* 0x000064000004000f */
[----:B01----:R-:W-:Y:S01]  /*65b0*/  ENDCOLLECTIVE ;  /* 0x000000000000791b */ /* 0x003fe20003800000 */
.L_x_63:
[----:B------:R-:W-:-:S05]  /*65c0*/  FADD.FTZ R2, R11, R2 ;  /* 0x000000020b027221 */ /* 0x000fca0000010000 */
[----:B------:R-:W-:Y:S01]  /*65d0*/  MOV R17, R2 ;  /* 0x0000000200117202 */ /* 0x000fe20000000f00 */
[----:B------:R-:W-:-:S07]  /*65e0*/  IMAD.MOV.U32 R12, RZ, RZ, R18 ;  /* 0x000000ffff0c7224 */ /* 0x000fce00078e0012 */
[----:B------:R-:W-:Y:S05]  /*65f0*/  WARPSYNC.COLLECTIVE R14, `(.L_x_64) ;  /* 0x000000000e087348 */ /* 0x000fea0003c00000 */
[----:B------:R0:W1:Y:S02]  /*6600*/  SHFL.BFLY P2, R18, R17, R16, R15 ;  /* 0x0c00001011127389 */ /* 0x000064000004000f */
[----:B01----:R-:W-:Y:S01]  /*6610*/  ENDCOLLECTIVE ;  /* 0x000000000000791b */ /* 0x003fe20003800000 */
.L_x_64:
[----:B------:R-:W-:Y:S01]  /*6620*/  FADD.FTZ R12, R13, R12 ;  /* 0x0000000c0d0c7221 */ /* 0x000fe20000010000 */
[----:B------:R-:W-:Y:S06]  /*6630*/  BRA `(.L_x_65) ;  /* 0xffffffe800747947 */ /* 0x000fec000383ffff */
.L_x_35:
[----:B------:R-:W-:Y:S01]  /*6640*/  BSSY B0, `(.L_x_66) ;  /* 0x0000008000007945 */ /* 0x000fe20003800000 */
[----:B-1----:R-:W-:Y:S01]  /*6650*/  MOV R17, R4 ;  /* 0x0000000400117202 */ /* 0x002fe20000000f00 */
[----:B------:R-:W-:Y:S01]  /*6660*/  IMAD.MOV.U32 R15, RZ, RZ, 0x101f ;  /* 0x0000101fff0f7424 */ /* 0x000fe200078e00ff */
[----:B------:R-:W-:Y:S02]  /*6670*/  MOV R16, 0x8 ;  /* 0x0000000800107802 */ /* 0x000fe40000000f00 */
[----:B------:R-:W-:-:S07]  /*6680*/  MOV R14, 0xffff ;  /* 0x0000ffff000e7802 */ /* 0x000fce0000000f00 */
[----:B0-2---:R-:W-:Y:S05]  /*6690*/  WARPSYNC.COLLECTIVE R14, `(.L_x_67) ;  /* 0x000000000e087348 */ /* 0x005fea0003c00000 */
[----:B------:R1:W3:Y:S02]  /*66a0*/  SHFL.BFLY P2, R18, R17, R16, R15 ;  /* 0x0c00001011127389 */ /* 0x0002e4000004000f */
[----:B0123--:R-:W-:Y:S01]  /*66b0*/  ENDCOLLECTIVE ;  /* 0x000000000000791b */ /* 0x00ffe20003800000 */
.L_x_67:
[----:B------:R-:W-:Y:S05]  /*66c0*/  BSYNC B0 ;  /* 0x0000000000007941 */ /* 0x000fea0003800000 */
.L_x_66:
[----:B------:R-:W-:Y:S01]  /*66d0*/  HFMA2.MMA R15, -RZ, RZ, 0, 0.000503063201904296875 ;  /* 0x0000101fff0f7435 */ /* 0x000fe200000001ff */
[----:B------:R-:W-:Y:S01]  /*66e0*/  MOV R17, R3 ;  /* 0x0000000300117202 */ /* 0x000fe20000000f00 */
[----:B------:R-:W-:Y:S01]  /*66f0*/  IMAD.MOV.U32 R16, RZ, RZ, 0x8 ;  /* 0x00000008ff107424 */ /* 0x000fe200078e00ff */
[----:B------:R-:W-:Y:S01]  /*6700*/  MOV R14, 0xffff ;  /* 0x0000ffff000e7802 */ /* 0x000fe20000000f00 */
[----:B------:R-:W-:Y:S01]  /*6710*/  @!P0 VIADD R7, R2, 0x14 ;  /* 0x0000001402078836 */ /* 0x000fe20000000000 */
[----:B------:R-:W-:Y:S01]  /*6720*/  MOV R5, R18 ;  /* 0x0000001200057202 */ /* 0x000fe20000000f00 */
[----:B------:R-:W-:Y:S01]  /*6730*/  HFMA2.MMA R21, -RZ, RZ, 0, 0 ;  /* 0x00000000ff157435 */ /* 0x000fe200000001ff */
[----:B------:R-:W-:-:S10]  /*6740*/  @!P0 SHF.L.U32 R10, R50, 0x1, RZ ;  /* 0x00000001320a8819 */ /* 0x000fd400000006ff */
[----:B------:R-:W-:Y:S05]  /*6750*/  WARPSYNC.COLLECTIVE R14, `(.L_x_68) ;  /* 0x000000000e087348 */ /* 0x000fea0003c00000 */
[----:B------:R0:W1:Y:S02]  /*6760*/  SHFL.BFLY P2, R18, R17, R16, R15 ;  /* 0x0c00001011127389 */ /* 0x000064000004000f */
[----:B01----:R-:W-:Y:S01]  /*6770*/  ENDCOLLECTIVE ;  /* 0x000000000000791b */ /* 0x003fe20003800000 */
.L_x_68:
[C---:B------:R-:W-:Y:S01]  /*6780*/  @!P0 LEA R12, R50.reuse, UR6, 0x7 ;  /* 0x00000006320c8c11 */ /* 0x040fe2000f8e38ff */
[----:B------:R-:W-:Y:S01]  /*6790*/  FADD.FTZ R6, R5, R4 ;  /* 0x0000000405067221 */ /* 0x000fe20000010000 */
[----:B------:R-:W-:Y:S02]  /*67a0*/  @!P0 LOP3.LUT R7, R7, R10, RZ, 0x3c, !PT ;  /* 0x0000000a07078212 */ /* 0x000fe400078e3cff */
[----:B------:R-:W-:Y:S02]  /*67b0*/  MOV R24, RZ ;  /* 0x000000ff00187202 */ /* 0x000fe40000000f00 */
[----:B------:R-:W-:Y:S01]  /*67c0*/  @!P0 LEA R8, R7, R12, 0x2 ;  /* 0x0000000c07088211 */ /* 0x000fe200078e10ff */
[----:B------:R-:W-:Y:S01]  /*67d0*/  HFMA2.MMA R12, -RZ, RZ, 0, 0 ;  /* 0x00000000ff0c7435 */ /* 0x000fe200000001ff */
[----:B------:R-:W-:Y:S02]  /*67e0*/  MOV R11, RZ ;  /* 0x000000ff000b7202 */ /* 0x000fe40000000f00 */
[----:B------:R-:W-:Y:S01]  /*67f0*/  @!P0 LEA R28, R50, UR6, 0x7 ;  /* 0x00000006321c8c11 */ /* 0x000fe2000f8e38ff */
[----:B------:R-:W0:Y:S01]  /*6800*/  @!P0 LDS R10, [R8] ;  /* 0x00000000080a8984 */ /* 0x000e220000000800 */
[----:B------:R-:W-:Y:S01]  /*6810*/  HFMA2.MMA R16, -RZ, RZ, 0, 2.384185791015625e-07 ;  /* 0x00000004ff107435 */ /* 0x000fe200000001ff */
[----:B------:R-:W-:-:S02]  /*6820*/  IMAD.MOV.U32 R17, RZ, RZ, R6 ;  /* 0x000000ffff117224 */ /* 0x000fc400078e0006 */
[----:B------:R1:W2:Y:S01]  /*6830*/  @!P0 LDS R13, [R8+0x500] ;  /* 0x00050000080d8984 */ /* 0x0002a20000000800 */
[----:B------:R-:W-:Y:S01]  /*6840*/  FADD.FTZ R5, R18, R3 ;  /* 0x0000000312057221 */ /* 0x000fe20000010000 */
[----:B-1----:R-:W-:-:S07]  /*6850*/  @!P0 IADD3 R8, R2, 0x28, RZ ;  /* 0x0000002802088810 */ /* 0x002fce0007ffe0ff */
[----:B0-2---:R-:W-:Y:S05]  /*6860*/  WARPSYNC.COLLECTIVE R14, `(.L_x_69) ;  /* 0x000000000e087348 */ /* 0x005fea0003c00000 */
[----:B------:R1:W3:Y:S02]  /*6870*/  SHFL.BFLY P2, R18, R17, R16, R15 ;  /* 0x0c00001011127389 */ /* 0x0002e4000004000f */
[----:B0123--:R-:W-:Y:S01]  /*6880*/  ENDCOLLECTIVE ;  /* 0x000000000000791b */ /* 0x00ffe20003800000 */
.L_x_69:
[----:B------:R-:W-:Y:S02]  /*6890*/  MOV R17, R5 ;  /* 0x0000000500117202 */ /* 0x000fe40000000f00 */
[----:B------:R-:W-:-:S07]  /*68a0*/  MOV R9, R18 ;  /* 0x0000001200097202 */ /* 0x000fce0000000f00 */
[----:B------:R-:W-:Y:S05]  /*68b0*/  WARPSYNC.COLLECTIVE R14, `(.L_x_70) ;  /* 0x000000000e087348 */ /* 0x000fea0003c00000 */
[----:B------:R0:W1:Y:S02]  /*68c0*/  SHFL.BFLY P2, R18, R17, R16, R15 ;  /* 0x0c00001011127389 */ /* 0x000064000004000f */
[----:B01----:R-:W-:Y:S01]  /*68d0*/  ENDCOLLECTIVE ;  /* 0x000000000000791b */ /* 0x003fe20003800000 */
.L_x_70:
[----:B------:R-:W-:Y:S02]  /*68e0*/  @!P0 IMAD.MOV.U32 R21, RZ, RZ, R10 ;  /* 0x000000ffff158224 */ /* 0x000fe400078e000a */
[----:B------:R-:W-:Y:S01]  /*68f0*/  FADD.FTZ R22, R6, R9 ;  /* 0x0000000906167221 */ /* 0x000fe20000010000 */
[----:B------:R-:W-:Y:S01]  /*6900*/  @!P0 MOV R24, R13 ;  /* 0x0000000d00188202 */ /* 0x000fe20000000f00 */
[----:B------:R-:W-:-:S05]  /*6910*/  @!P0 IMAD.SHL.U32 R9, R50, 0x2, RZ ;  /* 0x0000000232098824 */ /* 0x000fca00078e00ff */
[----:B------:R-:W-:Y:S01]  /*6920*/  @!P0 LOP3.LUT R9, R8, R9, RZ, 0x3c, !PT ;  /* 0x0000000908098212 */ /* 0x000fe200078e3cff */
[----:B------:R-:W-:Y:S01]  /*6930*/  HFMA2.MMA R16, -RZ, RZ, 0, 1.1920928955078125e-07 ;  /* 0x00000002ff107435 */ /* 0x000fe200000001ff */
[----:B------:R-:W-:Y:S01]  /*6940*/  MOV R17, R22 ;  /* 0x0000001600117202 */ /* 0x000fe20000000f00 */
[----:B------:R-:W-:-:S09]  /*6950*/  FADD.FTZ R3, R5, R18 ;  /* 0x0000001205037221 */ /* 0x000fd20000010000 */
[----:B------:R-:W-:Y:S05]  /*6960*/  WARPSYNC.COLLECTIVE R14, `(.L_x_71) ;  /* 0x000000000e087348 */ /* 0x000fea0003c00000 */
[----:B------:R0:W1:Y:S02]  /*6970*/  SHFL.BFLY P2, R18, R17, R16, R15 ;  /* 0x0c00001011127389 */ /* 0x000064000004000f */
[----:B01----:R-:W-:Y:S01]  /*6980*/  ENDCOLLECTIVE ;  /* 0x000000000000791b */ /* 0x003fe20003800000 */
.L_x_71:
[----:B------:R-:W-:Y:S01]  /*6990*/  MOV R17, R3 ;  /* 0x0000000300117202 */ /* 0x000fe20000000f00 */
[----:B------:R-:W-:-:S07]  /*69a0*/  IMAD.MOV.U32 R7, RZ, RZ, R18 ;  /* 0x000000ffff077224 */ /* 0x000fce00078e0012 */
[----:B------:R-:W-:Y:S05]  /*69b0*/  WARPSYNC.COLLECTIVE R14, `(.L_x_72) ;  /* 0x000000000e087348 */ /* 0x000fea0003c00000 */
[----:B------:R0:W1:Y:S02]  /*69c0*/  SHFL.BFLY P2, R18, R17, R16, R15 ;  /* 0x0c00001011127389 */ /* 0x000064000004000f */
[----:B01----:R-:W-:Y:S01]  /*69d0*/  ENDCOLLECTIVE ;  /* 0x000000000000791b */ /* 0x003fe20003800000 */
.L_x_72:
[----:B------:R-:W-:Y:S01]  /*69e0*/  FADD.FTZ R4, R22, R7 ;  /* 0x0000000716047221 */ /* 0x000fe20000010000 */
[----:B------:R-:W-:-:S04]  /*69f0*/  HFMA2.MMA R16, -RZ, RZ, 0, 5.9604644775390625e-08 ;  /* 0x00000001ff107435 */ /* 0x000fc800000001ff */
[----:B------:R-:W-:Y:S01]  /*6a00*/  MOV R17, R4 ;  /* 0x0000000400117202 */ /* 0x000fe20000000f00 */
[----:B------:R-:W-:-:S07]  /*6a10*/  FADD.FTZ R3, R3, R18 ;  /* 0x0000001203037221 */ /* 0x000fce0000010000 */
[----:B------:R-:W-:Y:S05]  /*6a20*/  WARPSYNC.COLLECTIVE R14, `(.L_x_73) ;  /* 0x000000000e087348 */ /* 0x000fea0003c00000 */
[----:B------:R0:W1:Y:S02]  /*6a30*/  SHFL.BFLY P2, R18, R17, R16, R15 ;  /* 0x0c00001011127389 */ /* 0x000064000004000f */
[----:B01----:R-:W-:Y:S01]  /*6a40*/  ENDCOLLECTIVE ;  /* 0x000000000000791b */ /* 0x003fe20003800000 */
.L_x_73:
[----:B------:R-:W-:Y:S01]  /*6a50*/  MOV R17, R3 ;  /* 0x0000000300117202 */ /* 0x000fe20000000f00 */
[----:B------:R-:W-:-:S07]  /*6a60*/  IMAD.MOV.U32 R5, RZ, RZ, R18 ;  /* 0x000000ffff057224 */ /* 0x000fce00078e0012 */
[----:B------:R-:W-:Y:S05]  /*6a70*/  WARPSYNC.COLLECTIVE R14, `(.L_x_74) ;  /* 0x000000000e087348 */ /* 0x000fea0003c00000 */
[----:B------:R0:W1:Y:S02]  /*6a80*/  SHFL.BFLY P2, R18, R17, R16, R15 ;  /* 0x0c00001011127389 */ /* 0x000064000004000f */
[----:B01----:R-:W-:Y:S01]  /*6a90*/  ENDCOLLECTIVE ;  /* 0x000000000000791b */ /* 0x003fe20003800000 */
.L_x_74:
[----:B------:R-:W-:Y:S01]  /*6aa0*/  FADD.FTZ R4, R4, R5 ;  /* 0x0000000504047221 */ /* 0x000fe20000010000 */
[----:B------:R-:W-:Y:S01]  /*6ab0*/  MOV R17, R21 ;  /* 0x0000001500117202 */ /* 0x000fe20000000f00 */
[----:B------:R-:W-:Y:S01]  /*6ac0*/  IMAD.MOV.U32 R16, RZ, RZ, 0x8 ;  /* 0x00000008ff107424 */ /* 0x000fe200078e00ff */
[----:B------:R-:W-:-:S07]  /*6ad0*/  MOV R6, R18 ;  /* 0x0000001200067202 */ /* 0x000fce0000000f00 */
[----:B------:R-:W-:Y:S05]  /*6ae0*/  WARPSYNC.COLLECTIVE R14, `(.L_x_75) ;  /* 0x000000000e087348 */ /* 0x000fea0003c00000 */
[----:B------:R0:W1:Y:S02]  /*6af0*/  SHFL.BFLY P2, R18, R17, R16, R15 ;  /* 0x0c00001011127389 */ /* 0x000064000004000f */
[----:B01----:R-:W-:Y:S01]  /*6b00*/  ENDCOLLECTIVE ;  /* 0x000000000000791b */ /* 0x003fe20003800000 */
.L_x_75:
[----:B------:R-:W-:Y:S01]  /*6b10*/  FADD.FTZ R32, R3, R6 ;  /* 0x0000000603207221 */ /* 0x000fe20000010000 */
[----:B------:R-:W-:Y:S02]  /*6b20*/  MOV R17, R24 ;  /* 0x0000001800117202 */ /* 0x000fe40000000f00 */
[----:B------:R-:W-:-:S07]  /*6b30*/  MOV R20, R18 ;  /* 0x0000001200147202 */ /* 0x000fce0000000f00 */
[----:B------:R-:W-:Y:S05]  /*6b40*/  WARPSYNC.COLLECTIVE R14, `(.L_x_76) ;  /* 0x000000000e087348 */ /* 0x000fea0003c00000 */
[----:B------:R0:W1:Y:S02]  /*6b50*/  SHFL.BFLY P2, R18, R17, R16, R15 ;  /* 0x0c00001011127389 */ /* 0x000064000004000f */
[----:B01----:R-:W-:Y:S01]  /*6b60*/  ENDCOLLECTIVE ;  /* 0x000000000000791b */ /* 0x003fe20003800000 */
.L_x_76:
[----:B------:R-:W-:Y:S01]  /*6b70*/  FADD.FTZ R20, R20, R21 ;  /* 0x0000001514147221 */ /* 0x000fe20000010000 */
[----:B------:R-:W-:-:S04]  /*6b80*/  HFMA2.MMA R16, -RZ, RZ, 0, 2.384185791015625e-07 ;  /* 0x00000004ff107435 */ /* 0x000fc800000001ff */
[----:B------:R-:W-:Y:S02]  /*6b90*/  MOV R17, R20 ;  /* 0x0000001400117202 */ /* 0x000fe40000000f00 */
[----:B------:R-:W-:-:S07]  /*6ba0*/  MOV R19, R18 ;  /* 0x0000001200137202 */ /* 0x000fce0000000f00 */
[----:B------:R-:W-:Y:S05]  /*6bb0*/  WARPSYNC.COLLECTIVE R14, `(.L_x_77) ;  /* 0x000000000e087348 */ /* 0x000fea0003c00000 */
[----:B------:R0:W1:Y:S02]  /*6bc0*/  SHFL.BFLY P2, R18, R17, R16, R15 ;  /* 0x0c00001011127389 */ /* 0x000064000004000f */
[----:B01----:R-:W-:Y:S01]  /*6bd0*/  ENDCOLLECTIVE ;  /* 0x000000000000791b */ /* 0x003fe20003800000 */
.L_x_77:
[----:B------:R-:W-:-:S04]  /*6be0*/  FADD.FTZ R19, R19, R24 ;  /* 0x0000001813137221 */ /* 0x000fc80000010000 */
[----:B------:R-:W-:Y:S01]  /*6bf0*/  IMAD.MOV.U32 R17, RZ, RZ, R19 ;  /* 0x000000ffff117224 */ /* 0x000fe200078e0013 */
[----:B------:R-:W-:-:S07]  /*6c00*/  MOV R21, R18 ;  /* 0x0000001200157202 */ /* 0x000fce0000000f00 */
[----:B------:R-:W-:Y:S05]  /*6c10*/  WARPSYNC.COLLECTIVE R14, `(.L_x_78) ;  /* 0x000000000e087348 */ /* 0x000fea0003c00000 */
[----:B------:R0:W1:Y:S02]  /*6c20*/  SHFL.BFLY P2, R18, R17, R16, R15 ;  /* 0x0c00001011127389 */ /* 0x000064000004000f */
[----:B01----:R-:W-:Y:S01]  /*6c30*/  ENDCOLLECTIVE ;  /* 0x000000000000791b */ /* 0x003fe20003800000 */
.L_x_78:
[----:B------:R-:W-:Y:S01]  /*6c40*/  FADD.FTZ R21, R20, R21 ;  /* 0x0000001514157221 */ /* 0x000fe20000010000 */
[----:B------:R-:W-:-:S03]  /*6c50*/  HFMA2.MMA R16, -RZ, RZ, 0, 1.1920928955078125e-07 ;  /* 0x00000002ff107435 */ /* 0x000fc600000001ff */
[----:B------:R-:W-:Y:S01]  /*6c60*/  IMAD.MOV.U32 R17, RZ, RZ, R21 ;  /* 0x000000ffff117224 */ /* 0x000fe200078e0015 */
[----:B------:R-:W-:Y:S02]  /*6c70*/  MOV R10, R18 ;  /* 0x00000012000a7202 */ /* 0x000fe40000000f00 */
[----:B------:R-:W-:-:S03]  /*6c80*/  @!P0 LEA R18, R50, UR6, 0x7 ;  /* 0x0000000632128c11 */ /* 0x000fc6000f8e38ff */
[----:B------:R-:W-:Y:S01]  /*6c90*/  FADD.FTZ R22, R19, R10 ;  /* 0x0000000a13167221 */ /* 0x000fe20000010000 */
[----:B------:R-:W-:-:S07]  /*6ca0*/  @!P0 LEA R9, R9, R18, 0x2 ;  /* 0x0000001209098211 */ /* 0x000fce00078e10ff */
[----:B------:R-:W-:Y:S05]  /*6cb0*/  WARPSYNC.COLLECTIVE R14, `(.L_x_79) ;  /* 0x000000000e087348 */ /* 0x000fea0003c00000 */
[----:B------:R0:W1:Y:S02]  /*6cc0*/  SHFL.BFLY P2, R18, R17, R16, R15 ;  /* 0x0c00001011127389 */ /* 0x000064000004000f */
[----:B01----:R-:W-:Y:S01]  /*6cd0*/  ENDCOLLECTIVE ;  /* 0x000000000000791b */ /* 0x003fe20003800000 */
.L_x_79:
[----:B------:R0:W1:Y:S04]  /*6ce0*/  @!P0 LDS R23, [R9] ;  /* 0x0000000009178984 */ /* 0x0000680000000800 */
[----:B------:R0:W2:Y:S01]  /*6cf0*/  @!P0 LDS R25, [R9+0x500] ;  /* 0x0005000009198984 */ /* 0x0000a20000000800 */
[----:B------:R-:W-:Y:S02]  /*6d00*/  MOV R17, R22 ;  /* 0x0000001600117202 */ /* 0x000fe40000000f00 */
[----:B------:R-:W-:-:S07]  /*6d10*/  MOV R8, R18 ;  /* 0x0000001200087202 */ /* 0x000fce0000000f00 */
[----:B012---:R-:W-:Y:S05]  /*6d20*/  WARPSYNC.COLLECTIVE R14, `(.L_x_80) ;  /* 0x000000000e087348 */ /* 0x007fea0003c00000 */
[----:B------:R3:W4:Y:S02]  /*6d30*/  SHFL.BFLY P2, R18, R17, R16, R15 ;  /* 0x0c00001011127389 */ /* 0x000724000004000f */
[----:B01234-:R-:W-:Y:S01]  /*6d40*/  ENDCOLLECTIVE ;  /* 0x000000000000791b */ /* 0x01ffe20003800000 */
.L_x_80:
[----:B------:R-:W-:Y:S01]  /*6d50*/  FADD.FTZ R21, R21, R8 ;  /* 0x0000000815157221 */ /* 0x000fe20000010000 */
[----:B------:R-:W-:Y:S01]  /*6d60*/  CS2R R8, SRZ ;  /* 0x0000000000087805 */ /* 0x000fe2000001ff00 */
[----:B------:R-:W-:-:S03]  /*6d70*/  HFMA2.MMA R16, -RZ, RZ, 0, 5.9604644775390625e-08 ;  /* 0x00000001ff107435 */ /* 0x000fc600000001ff */
[----:B------:R-:W-:Y:S02]  /*6d80*/  MOV R17, R21 ;  /* 0x0000001500117202 */ /* 0x000fe40000000f00 */
[----:B------:R-:W-:Y:S01]  /*6d90*/  @!P0 MOV R12, R23 ;  /* 0x00000017000c8202 */ /* 0x000fe20000000f00 */
[----:B------:R-:W-:Y:S02]  /*6da0*/  @!P0 IMAD.MOV.U32 R11, RZ, RZ, R25 ;  /* 0x000000ffff0b8224 */ /* 0x000fe400078e0019 */
[----:B------:R-:W-:-:S07]  /*6db0*/  IMAD.MOV.U32 R7, RZ, RZ, R18 ;  /* 0x000000ffff077224 */ /* 0x000fce00078e0012 */
[----:B------:R-:W-:Y:S05]  /*6dc0*/  WARPSYNC.COLLECTIVE R14, `(.L_x_81) ;  /* 0x000000000e087348 */ /* 0x000fea0003c00000 */
[----:B------:R0:W1:Y:S02]  /*6dd0*/  SHFL.BFLY P2, R18, R17, R16, R15 ;  /* 0x0c00001011127389 */ /* 0x000064000004000f */
[----:B01----:R-:W-:Y:S01]  /*6de0*/  ENDCOLLECTIVE ;  /* 0x000000000000791b */ /* 0x003fe20003800000 */
.L_x_81:
[----:B------:R-:W-:Y:S02]  /*6df0*/  IMAD.IADD R25, R2, 0x1, R41 ;  /* 0x0000000102197824 */ /* 0x000fe400078e0229 */
[----:B------:R-:W-:Y:S01]  /*6e00*/  FADD.FTZ R22, R22, R7 ;  /* 0x0000000716167221 */ /* 0x000fe20000010000 */
[----:B------:R-:W-:-:S03]  /*6e10*/  @!P0 IADD3 R7, R2, 0x3c, RZ ;  /* 0x0000003c02078810 */ /* 0x000fc60007ffe0ff */
[----:B------:R-:W-:Y:S01]  /*6e20*/  IMAD.MOV.U32 R17, RZ, RZ, R22 ;  /* 0x000000ffff117224 */ /* 0x000fe200078e0016 */
[----:B------:R-:W-:-:S07]  /*6e30*/  MOV R20, R18 ;  /* 0x0000001200147202 */ /* 0x000fce0000000f00 */
[----:B------:R-:W-:Y:S05]  /*6e40*/  WARPSYNC.COLLECTIVE R14, `(.L_x_82) ;  /* 0x000000000e087348 */ /* 0x000fea0003c00000 */
[----:B------:R0:W1:Y:S02]  /*6e50*/  SHFL.BFLY P2, R18, R17, R16, R15 ;  /* 0x0c00001011127389 */ /* 0x000064000004000f */
[----:B01----:R-:W-:Y:S01]  /*6e60*/  ENDCOLLECTIVE ;  /* 0x000000000000791b */ /* 0x003fe20003800000 */
.L_x_82:
[----:B------:R-:W-:Y:S01]  /*6e70*/  FADD.FTZ R20, R21, R20 ;  /* 0x0000001415147221 */ /* 0x000fe20000010000 */
[----:B------:R-:W-:Y:S01]  /*6e80*/  HFMA2.MMA R16, -RZ, RZ, 0, 4.76837158203125e-07 ;  /* 0x00000008ff107435 */ /* 0x000fe200000001ff */
[----:B------:R-:W-:Y:S02]  /*6e90*/  MOV R17, R12 ;  /* 0x0000000c00117202 */ /* 0x000fe40000000f00 */
[----:B------:R-:W-:-:S08]  /*6ea0*/  MOV R19, R18 ;  /* 0x0000001200137202 */ /* 0x000fd00000000f00 */
[----:B------:R-:W-:Y:S05]  /*6eb0*/  WARPSYNC.COLLECTIVE R14, `(.L_x_83) ;  /* 0x000000000e087348 */ /* 0x000fea0003c00000 */
[----:B------:R0:W1:Y:S02]  /*6ec0*/  SHFL.BFLY P2, R18, R17, R16, R15 ;  /* 0x0c00001011127389 */ /* 0x000064000004000f */
[----:B01----:R-:W-:Y:S01]  /*6ed0*/  ENDCOLLECTIVE ;  /* 0x000000000000791b */ /* 0x003fe20003800000 */
.L_x_83:
[----:B------:R-:W-:Y:S01]  /*6ee0*/  FADD.FTZ R19, R22, R19 ;  /* 0x0000001316137221 */ /* 0x000fe20000010000 */
[----:B------:R-:W-:Y:S01]  /*6ef0*/  MOV R17, R11 ;  /* 0x0000000b00117202 */ /* 0x000fe20000000f00 */
[----:B------:R-:W-:-:S07]  /*6f00*/  IMAD.MOV.U32 R13, RZ, RZ, R18 ;  /* 0x000000ffff0d7224 */ /* 0x000fce00078e0012 */
[----:B------:R-:W-:Y:S05]  /*6f10*/  WARPSYNC.COLLECTIVE R14, `(.L_x_84) ;  /* 0x000000000e087348 */ /* 0x000fea0003c00000 */
[----:B------:R0:W1:Y:S02]  /*6f20*/  SHFL.BFLY P2, R18, R17, R16, R15 ;  /* 0x0c00001011127389 */ /* 0x000064000004000f */
[----:B01----:R-:W-:Y:S01]  /*6f30*/  ENDCOLLECTIVE ;  /* 0x000000000000791b */ /* 0x003fe20003800000 */
.L_x_84:
[----:B------:R-:W-:Y:S01]  /*6f40*/  FADD.FTZ R13, R13, R12 ;  /* 0x0000000c0d0d7221 */ /* 0x000fe20000010000 */
[----:B------:R-:W-:-:S03]  /*6f50*/  HFMA2.MMA R16, -RZ, RZ, 0, 2.384185791015625e-07 ;  /* 0x00000004ff107435 */ /* 0x000fc600000001ff */
[----:B------:R-:W-:Y:S01]  /*6f60*/  IMAD.MOV.U32 R17, RZ, RZ, R13 ;  /* 0x000000ffff117224 */ /* 0x000fe200078e000d */
[----:B------:R-:W-:-:S07]  /*6f70*/  MOV R26, R18 ;  /* 0x00000012001a7202 */ /* 0x000fce0000000f00 */
[----:B------:R-:W-:Y:S05]  /*6f80*/  WARPSYNC.COLLECTIVE R14, `(.L_x_85) ;  /* 0x000000000e087348 */ /* 0x000fea0003c00000 */
[----:B------:R0:W1:Y:S02]  /*6f90*/  SHFL.BFLY P2, R18, R17, R16, R15 ;  /* 0x0c00001011127389 */ /* 0x000064000004000f */
[----:B01----:R-:W-:Y:S01]  /*6fa0*/  ENDCOLLECTIVE ;  /* 0x000000000000791b */ /* 0x003fe20003800000 */
.L_x_85:
[----:B------:R-:W-:-:S05]  /*6fb0*/  FADD.FTZ R23, R26, R11 ;  /* 0x0000000b1a177221 */ /* 0x000fca0000010000 */
[----:B------:R-:W-:Y:S02]  /*6fc0*/  MOV R17, R23 ;  /* 0x0000001700117202 */ /* 0x000fe40000000f00 */
[----:B------:R-:W-:-:S07]  /*6fd0*/  MOV R12, R18 ;  /* 0x00000012000c7202 */ /* 0x000fce0000000f00 */
[----:B------:R-:W-:Y:S05]  /*6fe0*/  WARPSYNC.COLLECTIVE R14, `(.L_x_86) ;  /* 0x000000000e087348 */ /* 0x000fea0003c00000 */
[----:B------:R0:W1:Y:S02]  /*6ff0*/  SHFL.BFLY P2, R18, R17, R16, R15 ;  /* 0x0c00001011127389 */ /* 0x000064000004000f */
[----:B01----:R-:W-:Y:S01]  /*7000*/  ENDCOLLECTIVE ;  /* 0x000000000000791b */ /* 0x003fe20003800000 */
.L_x_86:
[----:B------:R-:W-:-:S05]  /*7010*/  FADD.FTZ R27, R13, R12 ;  /* 0x0000000c0d1b7221 */ /* 0x000fca0000010000 */
[----:B------:R-:W-:Y:S01]  /*7020*/  MOV R17, R27 ;  /* 0x0000001b00117202 */ /* 0x000fe20000000f00 */
[----:B------:R-:W-:Y:S02]  /*7030*/  IMAD.MOV.U32 R16, RZ, RZ, 0x2 ;  /* 0x00000002ff107424 */ /* 0x000fe400078e00ff */
[----:B------:R-:W-:Y:S01]  /*7040*/  IMAD.MOV.U32 R24, RZ, RZ, R18 ;  /* 0x000000ffff187224 */ /* 0x000fe200078e0012 */
[----:B------:R-:W-:-:S03]  /*7050*/  @!P0 SHF.L.U32 R18, R50, 0x1, RZ ;  /* 0x0000000132128819 */ /* 0x000fc600000006ff */
[----:B------:R-:W-:Y:S01]  /*7060*/  FADD.FTZ R26, R23, R24 ;  /* 0x00000018171a7221 */ /* 0x000fe20000010000 */
[----:B------:R-:W-:-:S07]  /*7070*/  @!P0 LOP3.LUT R7, R7, R18, RZ, 0x3c, !PT ;  /* 0x0000001207078212 */ /* 0x000fce00078e3cff */
[----:B------:R-:W-:Y:S05]  /*7080*/  WARPSYNC.COLLECTIVE R14, `(.L_x_87) ;  /* 0x000000000e087348 */ /* 0x000fea0003c00000 */
[----:B------:R0:W1:Y:S02]  /*7090*/  SHFL.BFLY P2, R18, R17, R16, R15 ;  /* 0x0c00001011127389 */ /* 0x000064000004000f */
[----:B01----:R-:W-:Y:S01]  /*70a0*/  ENDCOLLECTIVE ;  /* 0x000000000000791b */ /* 0x003fe20003800000 */
.L_x_87:
[----:B------:R-:W-:-:S05]  /*70b0*/  @!P0 LEA R28, R7, R28, 0x2 ;  /* 0x0000001c071c8211 */ /* 0x000fca00078e10ff */
[----:B------:R0:W1:Y:S04]  /*70c0*/  @!P0 LDS R10, [R28] ;  /* 0x000000001c0a8984 */ /* 0x0000680000000800 */
[----:B------:R0:W2:Y:S01]  /*70d0*/  @!P0 LDS R7, [R28+0x500] ;  /* 0x000500001c078984 */ /* 0x0000a20000000800 */
[----:B------:R-:W-:Y:S02]  /*70e0*/  MOV R17, R26 ;  /* 0x0000001a00117202 */ /* 0x000fe40000000f00 */
[----:B------:R-:W-:-:S07]  /*70f0*/  MOV R12, R18 ;  /* 0x00000012000c7202 */ /* 0x000fce0000000f00 */
[----:B012---:R-:W-:Y:S05]  /*7100*/  WARPSYNC.COLLECTIVE R14, `(.L_x_88) ;  /* 0x000000000e087348 */ /* 0x007fea0003c00000 */
[----:B------:R3:W4:Y:S02]  /*7110*/  SHFL.BFLY P2, R18, R17, R16, R15 ;  /* 0x0c00001011127389 */ /* 0x000724000004000f */
[----:B01234-:R-:W-:Y:S01]  /*7120*/  ENDCOLLECTIVE ;  /* 0x000000000000791b */ /* 0x01ffe20003800000 */
.L_x_88:
[----:B------:R-:W-:Y:S01]  /*7130*/  FADD.FTZ R27, R27, R12 ;  /* 0x0000000c1b1b7221 */ /* 0x000fe20000010000 */
[----:B------:R-:W-:-:S04]  /*7140*/  HFMA2.MMA R16, -RZ, RZ, 0, 5.9604644775390625e-08 ;  /* 0x00000001ff107435 */ /* 0x000fc800000001ff */
[----:B------:R-:W-:Y:S01]  /*7150*/  MOV R17, R27 ;  /* 0x0000001b00117202 */ /* 0x000fe20000000f00 */
[----:B------:R-:W-:Y:S01]  /*7160*/  @!P0 IMAD.MOV.U32 R9, RZ, RZ, R10 ;  /* 0x000000ffff098224 */ /* 0x000fe200078e000a */
[----:B------:R-:W-:-:S07]  /*7170*/  MOV R11, R18 ;  /* 0x00000012000b7202 */ /* 0x000fce0000000f00 */
[----:B------:R-:W-:Y:S05]  /*7180*/  WARPSYNC.COLLECTIVE R14, `(.L_x_89) ;  /* 0x000000000e087348 */ /* 0x000fea0003c00000 */
[----:B------:R0:W1:Y:S02]  /*7190*/  SHFL.BFLY P2, R18, R17, R16, R15 ;  /* 0x0c00001011127389 */ /* 0x000064000004000f */
[----:B01----:R-:W-:Y:S01]  /*71a0*/  ENDCOLLECTIVE ;  /* 0x000000000000791b */ /* 0x003fe20003800000 */
.L_x_89:
[----:B------:R-:W-:Y:S01]  /*71b0*/  @!P0 MOV R8, R7 ;  /* 0x0000000700088202 */ /* 0x000fe20000000f00 */
[----:B------:R-:W-:Y:S01]  /*71c0*/  FADD.FTZ R26, R26, R11 ;  /* 0x0000000b1a1a7221 */ /* 0x000fe20000010000 */
[----:B------:R-:W-:-:S03]  /*71d0*/  ISETP.NE.AND P0, PT, R50, RZ, PT ;  /* 0x000000ff3200720c */ /* 0x000fc60003f05270 */
[----:B------:R-:W-:-:S10]  /*71e0*/  IMAD.MOV.U32 R17, RZ, RZ, R26 ;  /* 0x000000ffff117224 */ /* 0x000fd400078e001a */
[----:B------:R-:W0:Y:S01]  /*71f0*/  @!P0 LDC.64 R12, c[0x0][0x218] ;  /* 0x00008600ff0c8b82 */ /* 0x000e220000000a00 */
[----:B------:R-:W-:Y:S02]  /*7200*/  @!P0 F2FP.BF16.F32.PACK_AB R32, RZ, R32 ;  /* 0x00000020ff20823e */ /* 0x000fe400000010ff */
[----:B------:R-:W-:-:S05]  /*7210*/  MOV R28, R18 ;  /* 0x00000012001c7202 */ /* 0x000fca0000000f00 */
[----:B------:R-:W1:Y:S02]  /*7220*/  @!P0 LDC.64 R2, c[0x0][0x220] ;  /* 0x00008800ff028b82 */ /* 0x000e640000000a00 */
[----:B01----:R-:W-:Y:S05]  /*7230*/  WARPSYNC.COLLECTIVE R14, `(.L_x_90) ;  /* 0x000000000e087348 */ /* 0x003fea0003c00000 */
[----:B------:R2:W3:Y:S02]  /*7240*/  SHFL.BFLY P2, R18, R17, R16, R15 ;  /* 0x0c00001011127389 */ /* 0x0004e4000004000f */
[----:B0123--:R-:W-:Y:S01]  /*7250*/  ENDCOLLECTIVE ;  /* 0x000000000000791b */ /* 0x00ffe20003800000 */
.L_x_90:
[----:B------:R-:W-:Y:S01]  /*7260*/  FADD.FTZ R27, R27, R28 ;  /* 0x0000001c1b1b7221 */ /* 0x000fe20000010000 */
[----:B------:R-:W0:Y:S01]  /*7270*/  @!P0 LDC.64 R6, c[0x0][0x220] ;  /* 0x00008800ff068b82 */ /* 0x000e220000000a00 */
[----:B------:R-:W-:Y:S01]  /*7280*/  HFMA2.MMA R16, -RZ, RZ, 0, 4.76837158203125e-07 ;  /* 0x00000008ff107435 */ /* 0x000fe200000001ff */
[----:B------:R-:W-:Y:S01]  /*7290*/  MOV R17, R9 ;  /* 0x0000000900117202 */ /* 0x000fe20000000f00 */
[----:B------:R-:W-:-:S04]  /*72a0*/  @!P0 IMAD.WIDE R12, R25, 0x2, R12 ;  /* 0x00000002190c8825 */ /* 0x000fc800078e020c */
[----:B------:R-:W-:Y:S01]  /*72b0*/  @!P0 IMAD.WIDE R2, R25, 0x2, R2 ;  /* 0x0000000219028825 */ /* 0x000fe200078e0202 */
[----:B------:R-:W-:-:S07]  /*72c0*/  MOV R29, R18 ;  /* 0x00000012001d7202 */ /* 0x000fce0000000f00 */
[----:B0-----:R-:W-:Y:S05]  /*72d0*/  WARPSYNC.COLLECTIVE R14, `(.L_x_91) ;  /* 0x000000000e087348 */ /* 0x001fea0003c00000 */
[----:B------:R1:W2:Y:S02]  /*72e0*/  SHFL.BFLY P2, R18, R17, R16, R15 ;  /* 0x0c00001011127389 */ /* 0x0002a4000004000f */
[----:B012---:R-:W-:Y:S01]  /*72f0*/  ENDCOLLECTIVE ;  /* 0x000000000000791b */ /* 0x007fe20003800000 */
.L_x_91:
[----:B------:R-:W-:Y:S01]  /*7300*/  FADD.FTZ R26, R26, R29 ;  /* 0x0000001d1a1a7221 */ /* 0x000fe20000010000 */
[----:B------:R-:W-:Y:S01]  /*7310*/  @!P0 IMAD.WIDE R6, R25, 0x2, R6 ;  /* 0x0000000219068825 */ /* 0x000fe200078e0206 */
[----:B------:R-:W-:-:S03]  /*7320*/  MOV R17, R8 ;  /* 0x0000000800117202 */ /* 0x000fc60000000f00 */
[----:B------:R-:W-:-:S07]  /*7330*/  IMAD.MOV.U32 R30, RZ, RZ, R18 ;  /* 0x000000ffff1e7224 */ /* 0x000fce00078e0012 */
[----:B------:R-:W-:Y:S05]  /*7340*/  WARPSYNC.COLLECTIVE R14, `(.L_x_92) ;  /* 0x000000000e087348 */ /* 0x000fea0003c00000 */
[----:B------:R0:W1:Y:S02]  /*7350*/  SHFL.BFLY P2, R18, R17, R16, R15 ;  /* 0x0c00001011127389 */ /* 0x000064000004000f */
[----:B01----:R-:W-:Y:S01]  /*7360*/  ENDCOLLECTIVE ;  /* 0x000000000000791b */ /* 0x003fe20003800000 */
.L_x_92:
[----:B------:R-:W-:Y:S01]  /*7370*/  FADD.FTZ R30, R30, R9 ;  /* 0x000000091e1e7221 */ /* 0x000fe20000010000 */
[----:B------:R-:W-:-:S03]  /*7380*/  HFMA2.MMA R16, -RZ, RZ, 0, 2.384185791015625e-07 ;  /* 0x00000004ff107435 */ /* 0x000fc600000001ff */
[----:B------:R-:W-:Y:S01]  /*7390*/  IMAD.MOV.U32 R17, RZ, RZ, R30 ;  /* 0x000000ffff117224 */ /* 0x000fe200078e001e */
[----:B------:R-:W-:-:S07]  /*73a0*/  MOV R11, R18 ;  /* 0x00000012000b7202 */ /* 0x000fce0000000f00 */
[----:B------:R-:W-:Y:S05]  /*73b0*/  WARPSYNC.COLLECTIVE R14, `(.L_x_93) ;  /* 0x000000000e087348 */ /* 0x000fea0003c00000 */
[----:B------:R0:W1:Y:S02]  /*73c0*/  SHFL.BFLY P2, R18, R17, R16, R15 ;  /* 0x0c00001011127389 */ /* 0x000064000004000f */
[----:B01----:R-:W-:Y:S01]  /*73d0*/  ENDCOLLECTIVE ;  /* 0x000000000000791b */ /* 0x003fe20003800000 */
.L_x_93:
[----:B------:R-:W-:Y:S02]  /*73e0*/  FADD.FTZ R24, R11, R8 ;  /* 0x000000080b187221 */ /* 0x000fe40000010000 */
[----:B------:R-:W0:Y:S03]  /*73f0*/  @!P0 LDC.64 R10, c[0x0][0x220] ;  /* 0x00008800ff0a8b82 */ /* 0x000e260000000a00 */
[----:B------:R-:W-:Y:S02]  /*7400*/  MOV R17, R24 ;  /* 0x0000001800117202 */ /* 0x000fe40000000f00 */
[----:B------:R-:W-:-:S07]  /*7410*/  MOV R9, R18 ;  /* 0x0000001200097202 */ /* 0x000fce0000000f00 */
[----:B0-----:R-:W-:Y:S05]  /*7420*/  WARPSYNC.COLLECTIVE R14, `(.L_x_94) ;  /* 0x000000000e087348 */ /* 0x001fea0003c00000 */
[----:B------:R1:W2:Y:S02]  /*7430*/  SHFL.BFLY P2, R18, R17, R16, R15 ;  /* 0x0c00001011127389 */ /* 0x0002a4000004000f */
[----:B012---:R-:W-:Y:S01]  /*7440*/  ENDCOLLECTIVE ;  /* 0x000000000000791b */ /* 0x007fe20003800000 */
.L_x_94:
[----:B------:R-:W-:Y:S01]  /*7450*/  FADD.FTZ R30, R30, R9 ;  /* 0x000000091e1e7221 */ /* 0x000fe20000010000 */
[----:B------:R-:W-:Y:S01]  /*7460*/  @!P0 IMAD.WIDE R10, R25, 0x2, R10 ;  /* 0x00000002190a8825 */ /* 0x000fe200078e020a */
[----:B------:R-:W0:Y:S01]  /*7470*/  @!P0 LDC.64 R8, c[0x0][0x218] ;  /* 0x00008600ff088b82 */ /* 0x000e220000000a00 */
[----:B------:R-:W-:Y:S02]  /*7480*/  HFMA2.MMA R16, -RZ, RZ, 0, 1.1920928955078125e-07 ;  /* 0x00000002ff107435 */ /* 0x000fe400000001ff */
[----:B------:R-:W-:Y:S01]  /*7490*/  MOV R17, R30 ;  /* 0x0000001e00117202 */ /* 0x000fe20000000f00 */
[----:B------:R-:W-:-:S08]  /*74a0*/  IMAD.MOV.U32 R23, RZ, RZ, R18 ;  /* 0x000000ffff177224 */ /* 0x000fd000078e0012 */
[----:B0-----:R-:W-:Y:S05]  /*74b0*/  WARPSYNC.COLLECTIVE R14, `(.L_x_95) ;  /* 0x000000000e087348 */ /* 0x001fea0003c00000 */
[----:B------:R1:W2:Y:S02]  /*74c0*/  SHFL.BFLY P2, R18, R17, R16, R15 ;  /* 0x0c00001011127389 */ /* 0x0002a4000004000f */
[----:B012---:R-:W-:Y:S01]  /*74d0*/  ENDCOLLECTIVE ;  /* 0x000000000000791b */ /* 0x007fe20003800000 */
.L_x_95:
[----:B------:R-:W-:Y:S01]  /*74e0*/  FADD.FTZ R24, R24, R23 ;  /* 0x0000001718187221 */ /* 0x000fe20000010000 */
[----:B------:R-:W-:-:S04]  /*74f0*/  @!P0 IMAD.WIDE R8, R25, 0x2, R8 ;  /* 0x0000000219088825 */ /* 0x000fc800078e0208 */
[----:B------:R-:W-:Y:S02]  /*7500*/  MOV R17, R24 ;  /* 0x0000001800117202 */ /* 0x000fe40000000f00 */
[----:B------:R-:W-:Y:S02]  /*7510*/  MOV R31, R18 ;  /* 0x00000012001f7202 */ /* 0x000fe40000000f00 */
[----:B------:R-:W-:Y:S02]  /*7520*/  @!P0 F2FP.BF16.F32.PACK_AB R18, RZ, R4 ;  /* 0x00000004ff12823e */ /* 0x000fe400000010ff */
[----:B------:R-:W0:Y:S01]  /*7530*/  @!P0 LDC.64 R4, c[0x0][0x218] ;  /* 0x00008600ff048b82 */ /* 0x000e220000000a00 */
[----:B------:R-:W-:Y:S01]  /*7540*/  FADD.FTZ R30, R30, R31 ;  /* 0x0000001f1e1e7221 */ /* 0x000fe20000010000 */
[----:B------:R-:W-:-:S07]  /*7550*/  PRMT R33, R18, 0x7610, R33 ;  /* 0x0000761012217816 */ /* 0x000fce0000000021 */
[----:B0-----:R-:W-:Y:S05]  /*7560*/  WARPSYNC.COLLECTIVE R14, `(.L_x_96) ;  /* 0x000000000e087348 */ /* 0x001fea0003c00000 */
[----:B------:R1:W2:Y:S02]  /*7570*/  SHFL.BFLY P2, R18, R17, R16, R15 ;  /* 0x0c00001011127389 */ /* 0x0002a4000004000f */
[----:B012---:R-:W-:Y:S01]  /*7580*/  ENDCOLLECTIVE ;  /* 0x000000000000791b */ /* 0x007fe20003800000 */
.L_x_96:
[----:B------:R0:W-:Y:S04]  /*7590*/  @!P0 STG.E.U16 desc[UR12][R12.64], R33 ;  /* 0x000000210c008986 */ /* 0x0001e8000c10150c */
[----:B------:R1:W-:Y:S01]  /*75a0*/  @!P0 STG.E.U16 desc[UR12][R10.64], R32 ;  /* 0x000000200a008986 */ /* 0x0003e2000c10150c */
[----:B------:R-:W-:Y:S01]  /*75b0*/  @!P0 F2FP.BF16.F32.PACK_AB R14, RZ, R27 ;  /* 0x0000001bff0e823e */ /* 0x000fe200000010ff */
[----:B------:R-:W-:Y:S01]  /*75c0*/  IMAD.MOV.U32 R16, RZ, RZ, 0x1 ;  /* 0x00000001ff107424 */ /* 0x000fe200078e00ff */
[----:B------:R-:W-:Y:S02]  /*75d0*/  MOV R17, R30 ;  /* 0x0000001e00117202 */ /* 0x000fe40000000f00 */
[----:B0-----:R-:W-:Y:S02]  /*75e0*/  @!P0 F2FP.BF16.F32.PACK_AB R13, RZ, R19 ;  /* 0x00000013ff0d823e */ /* 0x001fe400000010ff */
[----:B-1----:R-:W-:Y:S01]  /*75f0*/  PRMT R10, R14, 0x7610, R10 ;  /* 0x000076100e0a7816 */ /* 0x002fe2000000000a */
[----:B------:R-:W-:Y:S01]  /*7600*/  @!P0 IMAD.WIDE R4, R25, 0x2, R4 ;  /* 0x0000000219048825 */ /* 0x000fe200078e0204 */
[----:B------:R-:W-:-:S02]  /*7610*/  MOV R14, 0xffff ;  /* 0x0000ffff000e7802 */ /* 0x000fc40000000f00 */
[----:B------:R-:W-:Y:S02]  /*7620*/  MOV R23, R18 ;  /* 0x0000001200177202 */ /* 0x000fe40000000f00 */
[----:B------:R-:W-:-:S07]  /*7630*/  @!P0 F2FP.BF16.F32.PACK_AB R11, RZ, R20 ;  /* 0x00000014ff0b823e */ /* 0x000fce00000010ff */
[----:B------:R-:W-:Y:S05]  /*7640*/  WARPSYNC.COLLECTIVE R14, `(.L_x_97) ;  /* 0x000000000e087348 */ /* 0x000fea0003c00000 */
[----:B------:R0:W1:Y:S02]  /*7650*/  SHFL.BFLY P2, R18, R17, R16, R15 ;  /* 0x0c00001011127389 */ /* 0x000064000004000f */
[----:B01----:R-:W-:Y:S01]  /*7660*/  ENDCOLLECTIVE ;  /* 0x000000000000791b */ /* 0x003fe20003800000 */
.L_x_97:
[----:B------:R-:W-:Y:S01]  /*7670*/  @!P0 F2FP.BF16.F32.PACK_AB R19, RZ, R26 ;  /* 0x0000001aff13823e */ /* 0x000fe200000010ff */
[----:B------:R-:W-:Y:S01]  /*7680*/  FADD.FTZ R23, R24, R23 ;  /* 0x0000001718177221 */ /* 0x000fe20000010000 */
[----:B------:R0:W-:Y:S04]  /*7690*/  @!P0 STG.E.U16 desc[UR12][R8.64+0x28], R11 ;  /* 0x0000280b08008986 */ /* 0x0001e8000c10150c */
[----:B------:R0:W-:Y:S04]  /*76a0*/  @!P0 STG.E.U16 desc[UR12][R2.64+0x28], R13 ;  /* 0x0000280d02008986 */ /* 0x0001e8000c10150c */
[----:B------:R0:W-:Y:S01]  /*76b0*/  @!P0 STG.E.U16 desc[UR12][R4.64+0x50], R10 ;  /* 0x0000500a04008986 */ /* 0x0001e2000c10150c */
[----:B------:R-:W-:-:S03]  /*76c0*/  MOV R17, R23 ;  /* 0x0000001700117202 */ /* 0x000fc60000000f00 */
[----:B------:R0:W-:Y:S01]  /*76d0*/  @!P0 STG.E.U16 desc[UR12][R6.64+0x50], R19 ;  /* 0x0000501306008986 */ /* 0x0001e2000c10150c */
[----:B------:R-:W-:-:S07]  /*76e0*/  MOV R21, R18 ;  /* 0x0000001200157202 */ /* 0x000fce0000000f00 */
[----:B0-----:R-:W-:Y:S05]  /*76f0*/  WARPSYNC.COLLECTIVE R14, `(.L_x_98) ;  /* 0x000000000e087348 */ /* 0x001fea0003c00000 */
[----:B------:R1:W2:Y:S02]  /*7700*/  SHFL.BFLY P2, R18, R17, R16, R15 ;  /* 0x0c00001011127389 */ /* 0x0002a4000004000f */
[----:B012---:R-:W-:Y:S01]  /*7710*/  ENDCOLLECTIVE ;  /* 0x000000000000791b */ /* 0x007fe20003800000 */
.L_x_98:
[----:B------:R-:W-:Y:S01]  /*7720*/  FADD.FTZ R21, R30, R21 ;  /* 0x000000151e157221 */ /* 0x000fe20000010000 */
[----:B------:R-:W-:Y:S06]  /*7730*/  BRA `(.L_x_99) ;  /* 0xffffffe000e07947 */ /* 0x000fec000383ffff */
.L_x_100:
[----:B------:R-:W-:-:S00]  /*7740*/  BRA `(.L_x_100) ;  /* 0xfffffffc00fc7947 */ /* 0x000fc0000383ffff */
[----:B------:R-:W-:-:S00]  /*7750*/  NOP ;  /* 0x0000000000007918 */ /* 0x000fc00000000000 */
        /* <DEDUP_REMOVED lines=10> */
.L_x_2752:


//--------------------- .text._ZN13group_norm_v218gn_bwd_cuda_kernelI13__nv_bfloat16Li320ELi1ELi32ELi10ELi4096ELb0ELb1ELi32ELi320ELi320ELi4ELb1ELi1ELb0ELb0ELNS_15WgradSyncMethodE3ENS_16CompileConditionILi900EEEEEvPT_S6_S6_PKS5_S8_S8_S8_PKfflPfPj --------------------------
	.section	.text._ZN13group_norm_v218gn_bwd_cuda_kernelI13__nv_bfloat16Li320ELi1ELi32ELi10ELi4096ELb0ELb1ELi32ELi320ELi320ELi4ELb1ELi1ELb0ELb0ELNS_15WgradSyncMethodE3ENS_16CompileConditionILi900EEEEEvPT_S6_S6_PKS5_S8_S8_S8_PKfflPfPj,"ax",@progbits
	.align	128
        .global         _ZN13group_norm_v218gn_bwd_cuda_kernelI13__nv_bfloat16Li320ELi1ELi32ELi10ELi4096ELb0ELb1ELi32ELi320ELi320ELi4ELb1ELi1ELb0ELb0ELNS_15WgradSyncMethodE3ENS_16CompileConditionILi900EEEEEvPT_S6_S6_PKS5_S8_S8_S8_PKfflPfPj
        .type           _ZN13group_norm_v218gn_bwd_cuda_kernelI13__nv_bfloat16Li320ELi1ELi32ELi10ELi4096ELb0ELb1ELi32ELi320ELi320ELi4ELb1ELi1ELb0ELb0ELNS_15WgradSyncMethodE3ENS_16CompileConditionILi900EEEEEvPT_S6_S6_PKS5_S8_S8_S8_PKfflPfPj,@function
        .size           _ZN13group_norm_v218gn_bwd_cuda_kernelI13__nv_bfloat16Li320ELi1ELi32ELi10ELi4096ELb0ELb1ELi32ELi320ELi320ELi4ELb1ELi1ELb0ELb0ELNS_15WgradSyncMethodE3ENS_16CompileConditionILi900EEEEEvPT_S6_S6_PKS5_S8_S8_S8_PKfflPfPj,(.L_x_2753 - _ZN13group_norm_v218gn_bwd_cuda_kernelI13__nv_bfloat16Li320ELi1ELi32ELi10ELi4096ELb0ELb1ELi32ELi320ELi320ELi4ELb1ELi1ELb0ELb0ELNS_15WgradSyncMethodE3ENS_16CompileConditionILi900EEEEEvPT_S6_S6_PKS5_S8_S8_S8_PKfflPfPj)
        .other          _ZN13group_norm_v218gn_bwd_cuda_kernelI13__nv_bfloat16Li320ELi1ELi32ELi10ELi4096ELb0ELb1ELi32ELi320ELi320ELi4ELb1ELi1ELb0ELb0ELNS_15WgradSyncMethodE3ENS_16CompileConditionILi900EEEEEvPT_S6_S6_PKS5_S8_S8_S8_PKfflPfPj,@"STO_CUDA_ENTRY STV_DEFAULT"
_ZN13group_norm_v218gn_bwd_cuda_kernelI13__nv_bfloat16Li320ELi1ELi32ELi10ELi4096ELb0ELb1ELi32ELi320ELi320ELi4ELb1ELi1ELb0ELb0ELNS_15WgradSyncMethodE3ENS_16CompileConditionILi900EEEEEvPT_S6_S6_PKS5_S8_S8_S8_PKfflPfPj:
.text._ZN13group_norm_v218gn_bwd_cuda_kernelI13__nv_bfloat16Li320ELi1ELi32ELi10ELi4096ELb0ELb1ELi32ELi320ELi320ELi4ELb1ELi1ELb0ELb0ELNS_15WgradSyncMethodE3ENS_16CompileConditionILi900EEEEEvPT_S6_S6_PKS5_S8_S8_S8_PKfflPfPj:
[----:B------:R-:W-:Y:S01]  /*0000*/  LDC R1, c[0x0][0x28] ;  /* 0x00000a00ff017b82 */ /* 0x000fe20000000800 */
[----:B------:R-:W0:Y:S01]  /*0010*/  S2R R36, SR_CTAID.Y ;  /* 0x0000000000247919 */ /* 0x000e220000002600 */
[----:B------:R-:W-:Y:S01]  /*0020*/  ULDC.64 UR4, c[0x0][0x258] ;  /* 0x0000960000047ab9 */ /* 0x000fe20000000a00 */
[----:B------:R-:W-:Y:S01]  /*0030*/  ULDC.64 UR8, c[0x0][0x208] ;  /* 0x0000820000087ab9 */ /* 0x000fe20000000a00 */
[----:B------:R-:W-:Y:S01]  /*0040*/  MOV R100, UR4 ;  /* 0x0000000400647c02 */ /* 0x000fe20008000f00 */
[----:B------:R-:W1:Y:S01]  /*0050*/  S2R R35, SR_CTAID.X ;  /* 0x0000000000237919 */ /* 0x000e620000002500 */
[----:B------:R-:W-:Y:S01]  /*0060*/  MOV R101, UR5 ;  /* 0x0000000500657c02 */ /* 0x000fe20008000f00 */
[----:B------:R-:W-:Y:S01]  /*0070*/  HFMA2.MMA R128, -RZ, RZ, 0, 0 ;  /* 0x00000000ff807435 */ /* 0x000fe200000001ff */
[----:B0-----:R-:W-:Y:S01]  /*0080*/  ISETP.GE.U32.AND P0, PT, R36, R100, PT ;  /* 0x000000642400720c */ /* 0x001fe20003f06070 */
[----:B------:R-:W-:-:S03]  /*0090*/  IMAD.MOV.U32 R119, RZ, RZ, R36 ;  /* 0x000000ffff777224 */ /* 0x000fc600078e0024 */
[----:B------:R-:W-:-:S13]  /*00a0*/  ISETP.GE.AND.EX P0, PT, RZ, R101, PT, P0 ;  /* 0x00000065ff00720c */ /* 0x000fda0003f06300 */
[----:B-1----:R-:W-:Y:S05]  /*00b0*/  @!P0 BRA `(.L_x_101) ;  /* 0x0000000000688947 */ /* 0x002fea0003800000 */
[----:B------:R-:W0:Y:S01]  /*00c0*/  S2R R0, SR_TID.X ;  /* 0x0000000000007919 */ /* 0x000e220000002100 */
[----:B------:R-:W-:Y:S01]  /*00d0*/  BAR.SYNC.DEFER_BLOCKING 0x0 ;  /* 0x0000000000007b1d */ /* 0x000fe20000010000 */
[----:B0-----:R-:W-:-:S13]  /*00e0*/  ISETP.NE.AND P0, PT, R0, RZ, PT ;  /* 0x000000ff0000720c */ /* 0x001fda0003f05270 */
[----:B------:R-:W-:Y:S05]  /*00f0*/  @P0 BRA `(.L_x_102) ;  /* 0x00000000004c0947 */ /* 0x000fea0003800000 */
[----:B------:R-:W-:Y:S01]  /*0100*/  ULDC.64 UR4, c[0x0][0x268] ;  /* 0x00009a0000047ab9 */ /* 0x000fe20000000a00 */
[----:B------:R-:W-:Y:S01]  /*0110*/  IADD3 R0, -R119, RZ, RZ ;  /* 0x000000ff77007210 */ /* 0x000fe20007ffe1ff */
[----:B------:R-:W-:Y:S01]  /*0120*/  UIADD3 UR4, UP0, UR4, 0x4, URZ ;  /* 0x0000000404047890 */ /* 0x000fe2000ff1e03f */
[----:B------:R-:W-:Y:S02]  /*0130*/  MOV R5, 0x7fffff81 ;  /* 0x7fffff8100057802 */ /* 0x000fe40000000f00 */
[----:B------:R-:W-:Y:S01]  /*0140*/  ISETP.NE.AND P0, PT, R35, R0, PT ;  /* 0x000000002300720c */ /* 0x000fe20003f05270 */
[----:B------:R-:W-:Y:S02]  /*0150*/  UIADD3.X UR5, URZ, UR5, URZ, UP0, !UPT ;  /* 0x000000053f057290 */ /* 0x000fe400087fe43f */
[----:B------:R-:W-:Y:S02]  /*0160*/  MOV R2, UR4 ;  /* 0x0000000400027c02 */ /* 0x000fe40008000f00 */
[----:B------:R-:W-:-:S02]  /*0170*/  SEL R5, R5, 0x1, !P0 ;  /* 0x0000000105057807 */ /* 0x000fc40004000000 */
[----:B------:R-:W-:Y:S01]  /*0180*/  IMAD.U32 R3, RZ, RZ, UR5 ;  /* 0x00000005ff037e24 */ /* 0x000fe2000f8e00ff */
[----:B------:R-:W-:Y:S06]  /*0190*/  MEMBAR.ALL.GPU ;  /* 0x0000000000007992 */ /* 0x000fec000000a000 */
[----:B------:R-:W-:-:S00]  /*01a0*/  ERRBAR ;  /* 0x00000000000079ab */ /* 0x000fc00000000000 */
[----:B------:R-:W-:Y:S06]  /*01b0*/  CGAERRBAR ;  /* 0x00000000000075ab */ /* 0x000fec0000000000 */
[----:B------:R0:W5:Y:S02]  /*01c0*/  ATOM.E.ADD.STRONG.GPU PT, R5, desc[UR8][R2.64], R5 ;  /* 0x000000050205798a */ /* 0x00016400081ee1c8 */
.L_x_103:
[----:B------:R-:W2:Y:S04]  /*01d0*/  LD.E.STRONG.GPU R0, desc[UR8][R2.64] ;  /* 0x0000000802007980 */ /* 0x000ea8000c10f900 */
[----:B--2---:R-:W-:Y:S01]  /*01e0*/  CCTL.IVALL ;  /* 0x00000000ff00798f */ /* 0x004fe20002000000 */
[----:B------:R-:W-:Y:S05]  /*01f0*/  YIELD ;  /* 0x0000000000007946 */ /* 0x000fea0003800000 */
[----:B-----5:R-:W-:-:S04]  /*0200*/  LOP3.LUT R0, R0, R5, RZ, 0x3c, !PT ;  /* 0x0000000500007212 */ /* 0x020fc800078e3cff */
[----:B------:R-:W-:-:S13]  /*0210*/  ISETP.GT.AND P0, PT, R0, -0x1, PT ;  /* 0xffffffff0000780c */ /* 0x000fda0003f04270 */
[----:B------:R-:W-:Y:S05]  /*0220*/  @P0 BRA `(.L_x_103) ;  /* 0xfffffffc00e80947 */ /* 0x000fea000383ffff */
.L_x_102:
[----:B------:R-:W-:Y:S05]  /*0230*/  WARPSYNC.ALL ;  /* 0x0000000000007948 */ /* 0x000fea0003800000 */
[----:B------:R-:W-:Y:S06]  /*0240*/  BAR.SYNC.DEFER_BLOCKING 0x0 ;  /* 0x0000000000007b1d */ /* 0x000fec0000010000 */
[----:B------:R-:W-:Y:S05]  /*0250*/  BRA `(.L_x_104) ;  /* 0x0000004000bc7947 */ /* 0x000fea0003800000 */
.L_x_101:
[----:B------:R-:W0:Y:S01]  /*0260*/  S2R R33, SR_TID.X ;  /* 0x0000000000217919 */ /* 0x000e220000002100 */
[----:B------:R-:W1:Y:S01]  /*0270*/  LDC.64 R4, c[0x0][0x238] ;  /* 0x00008e00ff047b82 */ /* 0x000e620000000a00 */
[----:B0-----:R-:W-:-:S05]  /*0280*/  IMAD.WIDE.U32 R2, R33, -0x33333333, RZ ;  /* 0xcccccccd21027825 */ /* 0x001fca00078e00ff */
[----:B------:R-:W-:-:S05]  /*0290*/  SHF.R.U32.HI R9, RZ, 0x6, R3 ;  /* 0x00000006ff097819 */ /* 0x000fca0000011603 */
[----:B------:R-:W-:-:S05]  /*02a0*/  IMAD R7, R9, -0x50, R33 ;  /* 0xffffffb009077824 */ /* 0x000fca00078e0221 */
[----:B------:R-:W-:-:S05]  /*02b0*/  SHF.L.U32 R34, R7, 0x2, RZ ;  /* 0x0000000207227819 */ /* 0x000fca00000006ff */
[----:B-1----:R-:W-:-:S05]  /*02c0*/  IMAD.WIDE R2, R34, 0x2, R4 ;  /* 0x0000000222027825 */ /* 0x002fca00078e0204 */
[----:B------:R0:W2:Y:S01]  /*02d0*/  LDG.E.64.CONSTANT R14, desc[UR8][R2.64] ;  /* 0x00000008020e7981 */ /* 0x0000a2000c1e9b00 */
[----:B------:R-:W-:Y:S02]  /*02e0*/  MOV R0, 0x400 ;  /* 0x0000040000007802 */ /* 0x000fe40000000f00 */
[----:B------:R-:W-:Y:S02]  /*02f0*/  CS2R R98, SRZ ;  /* 0x0000000000627805 */ /* 0x000fe4000001ff00 */
[----:B------:R-:W-:Y:S01]  /*0300*/  SHF.R.S32.HI R6, RZ, 0x1f, R33 ;  /* 0x0000001fff067819 */ /* 0x000fe20000011421 */
[----:B------:R-:W1:Y:S01]  /*0310*/  S2R R5, SR_CgaCtaId ;  /* 0x0000000000057919 */ /* 0x000e620000008800 */
[----:B------:R-:W-:Y:S02]  /*0320*/  IADD3 R0, R0, 0x2800, RZ ;  /* 0x0000280000007810 */ /* 0x000fe40007ffe0ff */
[----:B------:R-:W-:Y:S02]  /*0330*/  CS2R R96, SRZ ;  /* 0x0000000000607805 */ /* 0x000fe4000001ff00 */
[----:B------:R-:W-:-:S02]  /*0340*/  LEA.HI R8, R6, R33, RZ, 0x2 ;  /* 0x0000002106087211 */ /* 0x000fc400078f10ff */
[----:B------:R-:W-:Y:S02]  /*0350*/  CS2R R94, SRZ ;  /* 0x00000000005e7805 */ /* 0x000fe4000001ff00 */
[----:B------:R-:W-:Y:S02]  /*0360*/  IADD3 R4, R34, 0x2, RZ ;  /* 0x0000000222047810 */ /* 0x000fe40007ffe0ff */
[----:B------:R-:W-:Y:S02]  /*0370*/  CS2R R92, SRZ ;  /* 0x00000000005c7805 */ /* 0x000fe4000001ff00 */
[----:B------:R-:W-:Y:S01]  /*0380*/  SHF.R.S32.HI R31, RZ, 0x2, R8 ;  /* 0x00000002ff1f7819 */ /* 0x000fe20000011408 */
[----:B------:R-:W-:Y:S01]  /*0390*/  UMOV UR4, URZ ;  /* 0x0000003f00047c82 */ /* 0x000fe20008000000 */
[----:B------:R-:W-:Y:S02]  /*03a0*/  LOP3.LUT R8, R8, 0xfffffffc, RZ, 0xc0, !PT ;  /* 0xfffffffc08087812 */ /* 0x000fe400078ec0ff */
[-C--:B------:R-:W-:Y:S01]  /*03b0*/  LEA.HI R6, R6, R33.reuse, RZ, 0x4 ;  /* 0x0000002106067211 */ /* 0x080fe200078f20ff */
[----:B0-----:R-:W-:Y:S01]  /*03c0*/  VIADD R2, R31, 0x50 ;  /* 0x000000501f027836 */ /* 0x001fe20000000000 */
[----:B------:R-:W-:-:S02]  /*03d0*/  IADD3 R8, -R8, R33, RZ ;  /* 0x0000002108087210 */ /* 0x000fc40007ffe1ff */
[----:B------:R-:W-:Y:S02]  /*03e0*/  SHF.R.U32.HI R27, RZ, 0x4, R6 ;  /* 0x00000004ff1b7819 */ /* 0x000fe40000011606 */
[----:B------:R-:W-:Y:S02]  /*03f0*/  SHF.R.S32.HI R3, RZ, 0x1f, R2 ;  /* 0x0000001fff037819 */ /* 0x000fe40000011402 */
[----:B------:R-:W-:Y:S02]  /*0400*/  LOP3.LUT R27, R8, 0x3, R27, 0x78, !PT ;  /* 0x00000003081b7812 */ /* 0x000fe400078e781b */
[----:B-1----:R-:W-:Y:S02]  /*0410*/  LEA R32, R5, R0, 0x18 ;  /* 0x0000000005207211 */ /* 0x002fe400078ec0ff */
[----:B------:R-:W-:Y:S02]  /*0420*/  SHF.L.U32 R0, R35, 0x5, RZ ;  /* 0x0000000523007819 */ /* 0x000fe400000006ff */
[----:B------:R-:W-:Y:S01]  /*0430*/  IADD3 R5, R31, 0xa0, RZ ;  /* 0x000000a01f057810 */ /* 0x000fe20007ffe0ff */
[----:B------:R-:W-:Y:S01]  /*0440*/  IMAD R30, R7, 0x28, R32 ;  /* 0x00000028071e7824 */ /* 0x000fe200078e0220 */
[----:B------:R-:W-:-:S02]  /*0450*/  LOP3.LUT R0, R0, 0xfe0, RZ, 0xc0, !PT ;  /* 0x00000fe000007812 */ /* 0x000fc400078ec0ff */
[----:B------:R-:W-:Y:S02]  /*0460*/  SHF.R.S32.HI R10, RZ, 0x1f, R5 ;  /* 0x0000001fff0a7819 */ /* 0x000fe40000011405 */
[----:B------:R-:W-:Y:S02]  /*0470*/  IADD3 R0, R0, R9, RZ ;  /* 0x0000000900007210 */ /* 0x000fe40007ffe0ff */
[----:B------:R-:W-:Y:S01]  /*0480*/  LEA R30, R9, R30, 0x3 ;  /* 0x0000001e091e7211 */ /* 0x000fe200078e18ff */
[----:B------:R-:W-:Y:S01]  /*0490*/  VIADD R9, R31, 0xf0 ;  /* 0x000000f01f097836 */ /* 0x000fe20000000000 */
[----:B------:R-:W-:Y:S01]  /*04a0*/  LEA.HI R7, R3, R2, RZ, 0x2 ;  /* 0x0000000203077211 */ /* 0x000fe200078f10ff */
[----:B------:R-:W-:Y:S01]  /*04b0*/  IMAD.WIDE.U32 R2, R34, -0x33333333, RZ ;  /* 0xcccccccd22027825 */ /* 0x000fe200078e00ff */
[----:B------:R-:W-:Y:S02]  /*04c0*/  LEA.HI R10, R10, R5, RZ, 0x2 ;  /* 0x000000050a0a7211 */ /* 0x000fe400078f10ff */
[----:B------:R-:W-:Y:S01]  /*04d0*/  SHF.R.S32.HI R12, RZ, 0x1f, R9 ;  /* 0x0000001fff0c7819 */ /* 0x000fe20000011409 */
[----:B------:R-:W-:Y:S01]  /*04e0*/  IMAD.WIDE.U32 R4, R4, -0x33333333, RZ ;  /* 0xcccccccd04047825 */ /* 0x000fe200078e00ff */
[----:B------:R-:W-:-:S02]  /*04f0*/  SHF.R.U32.HI R29, RZ, 0x3, R3 ;  /* 0x00000003ff1d7819 */ /* 0x000fc40000011603 */
[----:B------:R-:W-:Y:S01]  /*0500*/  LEA.HI R12, R12, R9, RZ, 0x2 ;  /* 0x000000090c0c7211 */ /* 0x000fe200078f10ff */
[----:B------:R-:W-:Y:S01]  /*0510*/  IMAD R22, R0, 0x140, RZ ;  /* 0x0000014000167824 */ /* 0x000fe200078e02ff */
[----:B------:R-:W-:Y:S02]  /*0520*/  SHF.R.U32.HI R7, RZ, 0x2, R7 ;  /* 0x00000002ff077819 */ /* 0x000fe40000011607 */
[----:B------:R-:W-:Y:S02]  /*0530*/  SHF.R.U32.HI R3, RZ, 0x2, R12 ;  /* 0x00000002ff037819 */ /* 0x000fe4000001160c */
[----:B------:R-:W-:Y:S02]  /*0540*/  SHF.R.U32.HI R25, RZ, 0x2, R10 ;  /* 0x00000002ff197819 */ /* 0x000fe4000001160a */
[----:B------:R-:W-:Y:S02]  /*0550*/  SHF.R.U32.HI R28, RZ, 0x3, R5 ;  /* 0x00000003ff1c7819 */ /* 0x000fe40000011605 */
[----:B------:R-:W-:-:S02]  /*0560*/  LOP3.LUT R24, R8, 0x3, R3, 0x78, !PT ;  /* 0x0000000308187812 */ /* 0x000fc400078e7803 */
[C---:B------:R-:W-:Y:S02]  /*0570*/  LOP3.LUT R26, R8.reuse, 0x3, R7, 0x78, !PT ;  /* 0x00000003081a7812 */ /* 0x040fe400078e7807 */
[----:B------:R-:W-:Y:S02]  /*0580*/  LOP3.LUT R25, R8, 0x3, R25, 0x78, !PT ;  /* 0x0000000308197812 */ /* 0x000fe400078e7819 */
[C---:B--2---:R-:W-:Y:S01]  /*0590*/  PRMT R23, R14.reuse, 0x7632, R23 ;  /* 0x000076320e177816 */ /* 0x044fe20000000017 */
[C---:B------:R-:W-:Y:S01]  /*05a0*/  IMAD.U32 R3, R15.reuse, 0x10000, RZ ;  /* 0x000100000f037824 */ /* 0x040fe200078e00ff */
[----:B------:R-:W-:Y:S02]  /*05b0*/  PRMT R21, R15, 0x7632, R21 ;  /* 0x000076320f157816 */ /* 0x000fe40000000015 */
[----:B------:R-:W-:Y:S02]  /*05c0*/  SHF.L.U32 R5, R14, 0x10, RZ ;  /* 0x000000100e057819 */ /* 0x000fe400000006ff */
[----:B------:R-:W-:-:S02]  /*05d0*/  SHF.L.U32 R23, R23, 0x10, RZ ;  /* 0x0000001017177819 */ /* 0x000fc400000006ff */
[----:B------:R-:W-:-:S07]  /*05e0*/  SHF.L.U32 R21, R21, 0x10, RZ ;  /* 0x0000001015157819 */ /* 0x000fce00000006ff */
.L_x_120:
[----:B-1----:R-:W-:Y:S01]  /*05f0*/  HFMA2.MMA R7, -RZ, RZ, 0, 0 ;  /* 0x00000000ff077435 */ /* 0x002fe200000001ff */
[----:B------:R-:W-:Y:S01]  /*0600*/  IMAD.MOV.U32 R6, RZ, RZ, R34 ;  /* 0x000000ffff067224 */ /* 0x000fe200078e0022 */
[C---:B------:R-:W-:Y:S01]  /*0610*/  SHF.L.U32 R4, R119.reuse, 0x5, RZ ;  /* 0x0000000577047819 */ /* 0x040fe200000006ff */
[----:B------:R-:W-:Y:S01]  /*0620*/  IMAD R11, R128, 0x140000, RZ ;  /* 0x00140000800b7824 */ /* 0x000fe200078e02ff */
[C---:B------:R-:W-:Y:S01]  /*0630*/  SHF.L.U64.HI R9, R119.reuse, 0x5, R128 ;  /* 0x0000000577097819 */ /* 0x040fe20000010280 */
[----:B------:R-:W-:Y:S01]  /*0640*/  ULDC.64 UR6, c[0x0][0x248] ;  /* 0x0000920000067ab9 */ /* 0x000fe20000000a00 */
[----:B------:R-:W-:Y:S01]  /*0650*/  IADD3 R0, P0, R4, R29, RZ ;  /* 0x0000001d04007210 */ /* 0x000fe20007f1e0ff */
[----:B------:R-:W-:Y:S01]  /*0660*/  ULDC.64 UR10, c[0x0][0x230] ;  /* 0x00008c00000a7ab9 */ /* 0x000fe20000000a00 */
[----:B------:R-:W-:Y:S01]  /*0670*/  ULDC.64 UR12, c[0x0][0x228] ;  /* 0x00008a00000c7ab9 */ /* 0x000fe20000000a00 */
[----:B------:R-:W-:Y:S01]  /*0680*/  ULDC UR5, c[0x0][0x250] ;  /* 0x0000940000057ab9 */ /* 0x000fe20000000800 */
[----:B------:R-:W-:Y:S01]  /*0690*/  IMAD.WIDE.U32 R38, R119, 0x140000, R6 ;  /* 0x0014000077267825 */ /* 0x000fe200078e0006 */
[----:B------:R-:W-:-:S02]  /*06a0*/  IADD3.X R7, RZ, R9, RZ, P0, !PT ;  /* 0x00000009ff077210 */ /* 0x000fc400007fe4ff */
[----:B------:R-:W-:Y:S02]  /*06b0*/  LEA R90, P0, R0, UR6, 0x3 ;  /* 0x00000006005a7c11 */ /* 0x000fe4000f8018ff */
[----:B------:R-:W-:Y:S02]  /*06c0*/  IADD3 R2, R39, R11, RZ ;  /* 0x0000000b27027210 */ /* 0x000fe40007ffe0ff */
[----:B------:R-:W-:Y:S02]  /*06d0*/  IADD3 R19, P1, R22, R38, RZ ;  /* 0x0000002616137210 */ /* 0x000fe40007f3e0ff */
[----:B------:R-:W-:-:S03]  /*06e0*/  LEA.HI.X R91, R0, UR7, R7, 0x3, P0 ;  /* 0x00000007005b7c11 */ /* 0x000fc600080f1c07 */
[----:B------:R-:W-:-:S03]  /*06f0*/  IMAD.X R20, RZ, RZ, R2, P1 ;  /* 0x000000ffff147224 */ /* 0x000fc600008e0602 */
[----:B------:R-:W2:Y:S02]  /*0700*/  LDG.E.64.CONSTANT R90, desc[UR8][R90.64] ;  /* 0x000000085a5a7981 */ /* 0x000ea4000c1e9b00 */
[C---:B------:R-:W-:Y:S02]  /*0710*/  SHF.L.U64.HI R20, R19.reuse, 0x1, R20 ;  /* 0x0000000113147819 */ /* 0x040fe40000010214 */
[----:B------:R-:W-:Y:S02]  /*0720*/  SHF.L.U32 R19, R19, 0x1, RZ ;  /* 0x0000000113137819 */ /* 0x000fe400000006ff */
[----:B------:R-:W-:Y:S02]  /*0730*/  IADD3 R0, P0, R4, R28, RZ ;  /* 0x0000001c04007210 */ /* 0x000fe40007f1e0ff */
[C---:B------:R-:W-:Y:S02]  /*0740*/  IADD3 R88, P1, R19.reuse, UR10, RZ ;  /* 0x0000000a13587c10 */ /* 0x040fe4000ff3e0ff */
[----:B------:R-:W-:-:S02]  /*0750*/  IADD3 R86, P2, R19, UR12, RZ ;  /* 0x0000000c13567c10 */ /* 0x000fc4000ff5e0ff */
[----:B------:R-:W-:Y:S02]  /*0760*/  IADD3.X R89, R20, UR11, RZ, P1, !PT ;  /* 0x0000000b14597c10 */ /* 0x000fe40008ffe4ff */
[----:B------:R-:W-:Y:S02]  /*0770*/  IADD3.X R9, RZ, R9, RZ, P0, !PT ;  /* 0x00000009ff097210 */ /* 0x000fe400007fe4ff */
[----:B------:R-:W-:Y:S02]  /*0780*/  LEA R84, P0, R0, UR6, 0x3 ;  /* 0x0000000600547c11 */ /* 0x000fe4000f8018ff */
[----:B------:R-:W-:Y:S01]  /*0790*/  IADD3.X R87, R20, UR13, RZ, P2, !PT ;  /* 0x0000000d14577c10 */ /* 0x000fe200097fe4ff */
[----:B------:R-:W3:Y:S01]  /*07a0*/  LDG.E.64.CONSTANT R88, desc[UR8][R88.64] ;  /* 0x0000000858587981 */ /* 0x000ee2000c1e9b00 */
[----:B------:R-:W-:Y:S02]  /*07b0*/  LEA.HI.X R85, R0, UR7, R9, 0x3, P0 ;  /* 0x0000000700557c11 */ /* 0x000fe400080f1c09 */
[----:B------:R-:W-:-:S02]  /*07c0*/  IADD3 R7, R22, 0x500, RZ ;  /* 0x0000050016077810 */ /* 0x000fc40007ffe0ff */
[----:B------:R-:W4:Y:S04]  /*07d0*/  LDG.E.64.CONSTANT R86, desc[UR8][R86.64] ;  /* 0x0000000856567981 */ /* 0x000f28000c1e9b00 */
[----:B------:R-:W5:Y:S01]  /*07e0*/  LDG.E.64.CONSTANT R84, desc[UR8][R84.64] ;  /* 0x0000000854547981 */ /* 0x000f62000c1e9b00 */
[----:B------:R-:W-:-:S04]  /*07f0*/  IADD3 R7, P1, R7, R38, RZ ;  /* 0x0000002607077210 */ /* 0x000fc80007f3e0ff */
[----:B------:R-:W-:Y:S01]  /*0800*/  SHF.L.U32 R18, R7, 0x1, RZ ;  /* 0x0000000107127819 */ /* 0x000fe200000006ff */
[----:B------:R-:W-:-:S03]  /*0810*/  IMAD.X R0, RZ, RZ, R2, P1 ;  /* 0x000000ffff007224 */ /* 0x000fc600008e0602 */
[C---:B------:R-:W-:Y:S02]  /*0820*/  IADD3 R82, P0, R18.reuse, UR10, RZ ;  /* 0x0000000a12527c10 */ /* 0x040fe4000ff1e0ff */
[----:B------:R-:W-:Y:S02]  /*0830*/  SHF.L.U64.HI R17, R7, 0x1, R0 ;  /* 0x0000000107117819 */ /* 0x000fe40000010200 */
[----:B------:R-:W-:Y:S02]  /*0840*/  IADD3 R80, P1, R18, UR12, RZ ;  /* 0x0000000c12507c10 */ /* 0x000fe4000ff3e0ff */
[C---:B------:R-:W-:Y:S02]  /*0850*/  IADD3.X R83, R17.reuse, UR11, RZ, P0, !PT ;  /* 0x0000000b11537c10 */ /* 0x040fe400087fe4ff */
[----:B------:R-:W-:-:S04]  /*0860*/  IADD3.X R81, R17, UR13, RZ, P1, !PT ;  /* 0x0000000d11517c10 */ /* 0x000fc80008ffe4ff */
[----:B------:R-:W5:Y:S01]  /*0870*/  LDG.E.64.CONSTANT R82, desc[UR8][R82.64] ;  /* 0x0000000852527981 */ /* 0x000f62000c1e9b00 */
[----:B------:R-:W-:-:S03]  /*0880*/  IADD3 R7, R22, 0xa00, RZ ;  /* 0x00000a0016077810 */ /* 0x000fc60007ffe0ff */
[----:B------:R-:W5:Y:S01]  /*0890*/  LDG.E.64.CONSTANT R80, desc[UR8][R80.64] ;  /* 0x0000000850507981 */ /* 0x000f62000c1e9b00 */
[----:B------:R-:W-:-:S04]  /*08a0*/  IADD3 R7, P0, R7, R38, RZ ;  /* 0x0000002607077210 */ /* 0x000fc80007f1e0ff */
[----:B------:R-:W-:Y:S01]  /*08b0*/  IADD3.X R0, RZ, R2, RZ, P0, !PT ;  /* 0x00000002ff007210 */ /* 0x000fe200007fe4ff */
[----:B------:R-:W-:-:S03]  /*08c0*/  IMAD.SHL.U32 R16, R7, 0x2, RZ ;  /* 0x0000000207107824 */ /* 0x000fc600078e00ff */
[----:B------:R-:W-:Y:S02]  /*08d0*/  SHF.L.U64.HI R15, R7, 0x1, R0 ;  /* 0x00000001070f7819 */ /* 0x000fe40000010200 */
[C---:B------:R-:W-:Y:S02]  /*08e0*/  IADD3 R78, P0, R16.reuse, UR10, RZ ;  /* 0x0000000a104e7c10 */ /* 0x040fe4000ff1e0ff */
[----:B------:R-:W-:Y:S02]  /*08f0*/  IADD3 R76, P1, R16, UR12, RZ ;  /* 0x0000000c104c7c10 */ /* 0x000fe4000ff3e0ff */
[C---:B------:R-:W-:Y:S02]  /*0900*/  IADD3.X R79, R15.reuse, UR11, RZ, P0, !PT ;  /* 0x0000000b0f4f7c10 */ /* 0x040fe400087fe4ff */
[----:B------:R-:W-:Y:S02]  /*0910*/  IADD3.X R77, R15, UR13, RZ, P1, !PT ;  /* 0x0000000d0f4d7c10 */ /* 0x000fe40008ffe4ff */
[----:B------:R-:W-:-:S02]  /*0920*/  IADD3 R7, R22, 0xf00, RZ ;  /* 0x00000f0016077810 */ /* 0x000fc40007ffe0ff */
[----:B------:R-:W5:Y:S02]  /*0930*/  LDG.E.64.CONSTANT R78, desc[UR8][R78.64] ;  /* 0x000000084e4e7981 */ /* 0x000f64000c1e9b00 */
[----:B------:R-:W-:Y:S02]  /*0940*/  IADD3 R7, P0, R7, R38, RZ ;  /* 0x0000002607077210 */ /* 0x000fe40007f1e0ff */
[----:B------:R-:W5:Y:S02]  /*0950*/  LDG.E.64.CONSTANT R76, desc[UR8][R76.64] ;  /* 0x000000084c4c7981 */ /* 0x000f64000c1e9b00 */
[----:B------:R-:W-:Y:S02]  /*0960*/  IADD3.X R0, RZ, R2, RZ, P0, !PT ;  /* 0x00000002ff007210 */ /* 0x000fe400007fe4ff */
[C---:B------:R-:W-:Y:S02]  /*0970*/  SHF.L.U32 R14, R7.reuse, 0x1, RZ ;  /* 0x00000001070e7819 */ /* 0x040fe400000006ff */
[----:B------:R-:W-:-:S02]  /*0980*/  SHF.L.U64.HI R13, R7, 0x1, R0 ;  /* 0x00000001070d7819 */ /* 0x000fc40000010200 */
[C---:B------:R-:W-:Y:S02]  /*0990*/  IADD3 R74, P0, R14.reuse, UR10, RZ ;  /* 0x0000000a0e4a7c10 */ /* 0x040fe4000ff1e0ff */
[----:B------:R-:W-:Y:S02]  /*09a0*/  IADD3 R72, P1, R14, UR12, RZ ;  /* 0x0000000c0e487c10 */ /* 0x000fe4000ff3e0ff */
[C---:B------:R-:W-:Y:S02]  /*09b0*/  IADD3.X R75, R13.reuse, UR11, RZ, P0, !PT ;  /* 0x0000000b0d4b7c10 */ /* 0x040fe400087fe4ff */
[----:B------:R-:W-:-:S04]  /*09c0*/  IADD3.X R73, R13, UR13, RZ, P1, !PT ;  /* 0x0000000d0d497c10 */ /* 0x000fc80008ffe4ff */
[----:B------:R-:W5:Y:S01]  /*09d0*/  LDG.E.64.CONSTANT R74, desc[UR8][R74.64] ;  /* 0x000000084a4a7981 */ /* 0x000f62000c1e9b00 */
[----:B------:R-:W-:-:S03]  /*09e0*/  VIADD R7, R22, 0x1400 ;  /* 0x0000140016077836 */ /* 0x000fc60000000000 */
[----:B------:R-:W5:Y:S02]  /*09f0*/  LDG.E.64.CONSTANT R72, desc[UR8][R72.64] ;  /* 0x0000000848487981 */ /* 0x000f64000c1e9b00 */
[----:B------:R-:W-:-:S04]  /*0a00*/  IADD3 R7, P0, R7, R38, RZ ;  /* 0x0000002607077210 */ /* 0x000fc80007f1e0ff */
[----:B------:R-:W-:Y:S02]  /*0a10*/  IADD3.X R0, RZ, R2, RZ, P0, !PT ;  /* 0x00000002ff007210 */ /* 0x000fe400007fe4ff */
[C---:B------:R-:W-:Y:S02]  /*0a20*/  SHF.L.U32 R12, R7.reuse, 0x1, RZ ;  /* 0x00000001070c7819 */ /* 0x040fe400000006ff */
[----:B------:R-:W-:Y:S02]  /*0a30*/  SHF.L.U64.HI R11, R7, 0x1, R0 ;  /* 0x00000001070b7819 */ /* 0x000fe40000010200 */
[C---:B------:R-:W-:Y:S02]  /*0a40*/  IADD3 R70, P0, R12.reuse, UR10, RZ ;  /* 0x0000000a0c467c10 */ /* 0x040fe4000ff1e0ff */
[----:B------:R-:W-:Y:S02]  /*0a50*/  IADD3 R68, P1, R12, UR12, RZ ;  /* 0x0000000c0c447c10 */ /* 0x000fe4000ff3e0ff */
[----:B------:R-:W-:-:S02]  /*0a60*/  IADD3.X R71, R11, UR11, RZ, P0, !PT ;  /* 0x0000000b0b477c10 */ /* 0x000fc400087fe4ff */
[----:B------:R-:W-:Y:S02]  /*0a70*/  IADD3.X R69, R11, UR13, RZ, P1, !PT ;  /* 0x0000000d0b457c10 */ /* 0x000fe40008ffe4ff */
[----:B------:R-:W-:Y:S02]  /*0a80*/  IADD3 R7, R22, 0x1900, RZ ;  /* 0x0000190016077810 */ /* 0x000fe40007ffe0ff */
[----:B------:R-:W5:Y:S02]  /*0a90*/  LDG.E.64.CONSTANT R70, desc[UR8][R70.64] ;  /* 0x0000000846467981 */ /* 0x000f64000c1e9b00 */
[----:B------:R-:W-:Y:S02]  /*0aa0*/  IADD3 R7, P0, R7, R38, RZ ;  /* 0x0000002607077210 */ /* 0x000fe40007f1e0ff */
[----:B------:R-:W5:Y:S02]  /*0ab0*/  LDG.E.64.CONSTANT R68, desc[UR8][R68.64] ;  /* 0x0000000844447981 */ /* 0x000f64000c1e9b00 */
[----:B------:R-:W-:Y:S01]  /*0ac0*/  SHF.L.U32 R10, R7, 0x1, RZ ;  /* 0x00000001070a7819 */ /* 0x000fe200000006ff */
[----:B------:R-:W-:-:S03]  /*0ad0*/  IMAD.X R8, RZ, RZ, R2, P0 ;  /* 0x000000ffff087224 */ /* 0x000fc600000e0602 */
[C---:B------:R-:W-:Y:S02]  /*0ae0*/  IADD3 R66, P0, R10.reuse, UR10, RZ ;  /* 0x0000000a0a427c10 */ /* 0x040fe4000ff1e0ff */
[----:B------:R-:W-:Y:S02]  /*0af0*/  SHF.L.U64.HI R8, R7, 0x1, R8 ;  /* 0x0000000107087819 */ /* 0x000fe40000010208 */
[----:B------:R-:W-:Y:S02]  /*0b00*/  IADD3 R64, P1, R10, UR12, RZ ;  /* 0x0000000c0a407c10 */ /* 0x000fe4000ff3e0ff */
[----:B------:R-:W-:Y:S02]  /*0b10*/  IADD3.X R67, R8, UR11, RZ, P0, !PT ;  /* 0x0000000b08437c10 */ /* 0x000fe400087fe4ff */
[----:B------:R-:W-:Y:S02]  /*0b20*/  IADD3 R7, R22, 0x1e00, RZ ;  /* 0x00001e0016077810 */ /* 0x000fe40007ffe0ff */
[----:B------:R-:W-:-:S02]  /*0b30*/  IADD3.X R65, R8, UR13, RZ, P1, !PT ;  /* 0x0000000d08417c10 */ /* 0x000fc40008ffe4ff */
[----:B------:R-:W5:Y:S01]  /*0b40*/  LDG.E.64.CONSTANT R66, desc[UR8][R66.64] ;  /* 0x0000000842427981 */ /* 0x000f62000c1e9b00 */
[----:B------:R-:W-:-:S03]  /*0b50*/  IADD3 R7, P0, R7, R38, RZ ;  /* 0x0000002607077210 */ /* 0x000fc60007f1e0ff */
[----:B------:R-:W5:Y:S01]  /*0b60*/  LDG.E.64.CONSTANT R64, desc[UR8][R64.64] ;  /* 0x0000000840407981 */ /* 0x000f62000c1e9b00 */
[----:B------:R-:W-:Y:S01]  /*0b70*/  IADD3.X R4, RZ, R2, RZ, P0, !PT ;  /* 0x00000002ff047210 */ /* 0x000fe200007fe4ff */
[----:B------:R-:W-:-:S03]  /*0b80*/  IMAD.SHL.U32 R6, R7, 0x2, RZ ;  /* 0x0000000207067824 */ /* 0x000fc600078e00ff */
[----:B------:R-:W-:Y:S02]  /*0b90*/  SHF.L.U64.HI R4, R7, 0x1, R4 ;  /* 0x0000000107047819 */ /* 0x000fe40000010204 */
[C---:B------:R-:W-:Y:S02]  /*0ba0*/  IADD3 R62, P0, R6.reuse, UR10, RZ ;  /* 0x0000000a063e7c10 */ /* 0x040fe4000ff1e0ff */
[----:B------:R-:W-:Y:S02]  /*0bb0*/  IADD3 R60, P1, R6, UR12, RZ ;  /* 0x0000000c063c7c10 */ /* 0x000fe4000ff3e0ff */
[----:B------:R-:W-:Y:S02]  /*0bc0*/  IADD3.X R63, R4, UR11, RZ, P0, !PT ;  /* 0x0000000b043f7c10 */ /* 0x000fe400087fe4ff */
[----:B------:R-:W-:Y:S02]  /*0bd0*/  IADD3 R7, R22, 0x2300, RZ ;  /* 0x0000230016077810 */ /* 0x000fe40007ffe0ff */
[----:B------:R-:W-:-:S02]  /*0be0*/  IADD3.X R61, R4, UR13, RZ, P1, !PT ;  /* 0x0000000d043d7c10 */ /* 0x000fc40008ffe4ff */
[----:B------:R-:W-:Y:S01]  /*0bf0*/  IADD3 R7, P0, R7, R38, RZ ;  /* 0x0000002607077210 */ /* 0x000fe20007f1e0ff */
[----:B------:R-:W5:Y:S03]  /*0c00*/  LDG.E.64.CONSTANT R62, desc[UR8][R62.64] ;  /* 0x000000083e3e7981 */ /* 0x000f66000c1e9b00 */
[----:B------:R-:W-:Y:S01]  /*0c10*/  IADD3.X R0, RZ, R2, RZ, P0, !PT ;  /* 0x00000002ff007210 */ /* 0x000fe200007fe4ff */
[----:B------:R-:W5:Y:S01]  /*0c20*/  LDG.E.64.CONSTANT R60, desc[UR8][R60.64] ;  /* 0x000000083c3c7981 */ /* 0x000f62000c1e9b00 */
[C---:B------:R-:W-:Y:S02]  /*0c30*/  SHF.L.U32 R2, R7.reuse, 0x1, RZ ;  /* 0x0000000107027819 */ /* 0x040fe400000006ff */
[----:B------:R-:W-:Y:S02]  /*0c40*/  SHF.L.U64.HI R0, R7, 0x1, R0 ;  /* 0x0000000107007819 */ /* 0x000fe40000010200 */
[----:B------:R-:W-:-:S04]  /*0c50*/  IADD3 R58, P0, R2, UR10, RZ ;  /* 0x0000000a023a7c10 */ /* 0x000fc8000ff1e0ff */
[----:B------:R-:W-:Y:S02]  /*0c60*/  IADD3.X R59, R0, UR11, RZ, P0, !PT ;  /* 0x0000000b003b7c10 */ /* 0x000fe400087fe4ff */
[----:B------:R-:W-:-:S04]  /*0c70*/  IADD3 R56, P0, R2, UR12, RZ ;  /* 0x0000000c02387c10 */ /* 0x000fc8000ff1e0ff */
[----:B------:R-:W-:Y:S01]  /*0c80*/  IADD3.X R57, R0, UR13, RZ, P0, !PT ;  /* 0x0000000d00397c10 */ /* 0x000fe200087fe4ff */
[----:B------:R-:W5:Y:S05]  /*0c90*/  LDG.E.64.CONSTANT R58, desc[UR8][R58.64] ;  /* 0x000000083a3a7981 */ /* 0x000f6a000c1e9b00 */
[----:B------:R-:W5:Y:S01]  /*0ca0*/  LDG.E.64.CONSTANT R56, desc[UR8][R56.64] ;  /* 0x0000000838387981 */ /* 0x000f62000c1e9b00 */
[----:B--2---:R-:W-:-:S06]  /*0cb0*/  FADD.FTZ R37, R91, UR5 ;  /* 0x000000055b257e21 */ /* 0x004fcc0008010000 */
[----:B------:R-:W0:Y:S01]  /*0cc0*/  MUFU.RSQ R37, R37 ;  /* 0x0000002500257308 */ /* 0x000e220000001400 */
[C---:B---3--:R-:W-:Y:S01]  /*0cd0*/  PRMT R7, R88.reuse, 0x7632, R7 ;  /* 0x0000763258077816 */ /* 0x048fe20000000007 */
[----:B------:R-:W-:-:S03]  /*0ce0*/  IMAD.U32 R39, R88, 0x10000, RZ ;  /* 0x0001000058277824 */ /* 0x000fc600078e00ff */
[----:B------:R-:W-:Y:S01]  /*0cf0*/  SHF.L.U32 R7, R7, 0x10, RZ ;  /* 0x0000001007077819 */ /* 0x000fe200000006ff */
[----:B------:R-:W-:Y:S01]  /*0d00*/  FADD.FTZ R40, -R90, R39 ;  /* 0x000000275a287221 */ /* 0x000fe20000010100 */
[C---:B----4-:R-:W-:Y:S02]  /*0d10*/  SHF.L.U32 R38, R86.reuse, 0x10, RZ ;  /* 0x0000001056267819 */ /* 0x050fe400000006ff */
[----:B------:R-:W-:Y:S01]  /*0d20*/  PRMT R9, R86, 0x7632, R9 ;  /* 0x0000763256097816 */ /* 0x000fe20000000009 */
[----:B-----5:R-:W-:Y:S01]  /*0d30*/  FADD.FTZ R45, R85, UR5 ;  /* 0x00000005552d7e21 */ /* 0x020fe20008010000 */
[----:B------:R-:W-:Y:S01]  /*0d40*/  FADD.FTZ R44, -R90, R7 ;  /* 0x000000075a2c7221 */ /* 0x000fe20000010100 */
[----:B------:R-:W-:Y:S01]  /*0d50*/  FMUL.FTZ R42, R5, R38 ;  /* 0x00000026052a7220 */ /* 0x000fe20000410000 */
[----:B------:R-:W-:Y:S01]  /*0d60*/  SHF.L.U32 R46, R9, 0x10, RZ ;  /* 0x00000010092e7819 */ /* 0x000fe200000006ff */
[C---:B0-----:R-:W-:Y:S02]  /*0d70*/  FMUL.FTZ R7, R37.reuse, R40 ;  /* 0x0000002825077220 */ /* 0x041fe40000410000 */
[----:B------:R-:W0:Y:S01]  /*0d80*/  MUFU.RSQ R45, R45 ;  /* 0x0000002d002d7308 */ /* 0x000e220000001400 */
[----:B------:R-:W-:Y:S01]  /*0d90*/  FMUL.FTZ R41, R37, R44 ;  /* 0x0000002c25297220 */ /* 0x000fe20000410000 */
[----:B------:R-:W-:Y:S01]  /*0da0*/  FMUL.FTZ R9, R23, R46 ;  /* 0x0000002e17097220 */ /* 0x000fe20000410000 */
[----:B------:R-:W-:Y:S01]  /*0db0*/  FFMA.FTZ R42, R7, R42, RZ ;  /* 0x0000002a072a7223 */ /* 0x000fe200000100ff */
[----:B------:R-:W-:-:S03]  /*0dc0*/  IMAD.U32 R49, R89, 0x10000, RZ ;  /* 0x0001000059317824 */ /* 0x000fc600078e00ff */
[----:B------:R-:W-:Y:S01]  /*0dd0*/  FFMA.FTZ R43, R41, R9, R42 ;  /* 0x00000009292b7223 */ /* 0x000fe2000001002a */
[----:B------:R-:W-:Y:S01]  /*0de0*/  PRMT R9, R89, 0x7632, R9 ;  /* 0x0000763259097816 */ /* 0x000fe20000000009 */
[----:B------:R-:W-:Y:S01]  /*0df0*/  FFMA.FTZ R40, R5, R38, RZ ;  /* 0x0000002605287223 */ /* 0x000fe200000100ff */
[C---:B------:R-:W-:Y:S01]  /*0e00*/  SHF.L.U32 R44, R87.reuse, 0x10, RZ ;  /* 0x00000010572c7819 */ /* 0x040fe200000006ff */
[C---:B------:R-:W-:Y:S01]  /*0e10*/  FADD.FTZ R48, -R84.reuse, R49 ;  /* 0x0000003154307221 */ /* 0x040fe20000010100 */
[----:B------:R-:W-:Y:S01]  /*0e20*/  PRMT R39, R87, 0x7632, R39 ;  /* 0x0000763257277816 */ /* 0x000fe20000000027 */
[----:B------:R-:W-:Y:S02]  /*0e30*/  IMAD.U32 R9, R9, 0x10000, RZ ;  /* 0x0001000009097824 */ /* 0x000fe400078e00ff */
[----:B------:R-:W-:Y:S01]  /*0e40*/  FFMA.FTZ R42, R23, R46, R40 ;  /* 0x0000002e172a7223 */ /* 0x000fe20000010028 */
[----:B------:R-:W-:Y:S01]  /*0e50*/  FMUL.FTZ R50, R3, R44 ;  /* 0x0000002c03327220 */ /* 0x000fe20000410000 */
[----:B------:R-:W-:Y:S01]  /*0e60*/  SHF.L.U32 R52, R39, 0x10, RZ ;  /* 0x0000001027347819 */ /* 0x000fe200000006ff */
[----:B------:R-:W-:Y:S01]  /*0e70*/  FADD.FTZ R40, -R84, R9 ;  /* 0x0000000954287221 */ /* 0x000fe20000010100 */
[----:B0-----:R-:W-:Y:S01]  /*0e80*/  FMUL.FTZ R9, R45, R48 ;  /* 0x000000302d097220 */ /* 0x001fe20000410000 */
[----:B------:R-:W-:-:S02]  /*0e90*/  PRMT R39, R82, 0x7632, R39 ;  /* 0x0000763252277816 */ /* 0x000fc40000000027 */
[----:B------:R-:W-:Y:S01]  /*0ea0*/  SHF.L.U32 R47, R82, 0x10, RZ ;  /* 0x00000010522f7819 */ /* 0x000fe200000006ff */
[----:B------:R-:W-:Y:S01]  /*0eb0*/  FMUL.FTZ R48, R21, R52 ;  /* 0x0000003415307220 */ /* 0x000fe20000410000 */
[----:B------:R-:W-:Y:S01]  /*0ec0*/  FMUL.FTZ R51, R45, R40 ;  /* 0x000000282d337220 */ /* 0x000fe20000410000 */
[----:B------:R-:W-:Y:S01]  /*0ed0*/  FFMA.FTZ R50, R9, R50, RZ ;  /* 0x0000003209327223 */ /* 0x000fe200000100ff */
[----:B------:R-:W-:Y:S01]  /*0ee0*/  SHF.L.U32 R49, R39, 0x10, RZ ;  /* 0x0000001027317819 */ /* 0x000fe200000006ff */
[----:B------:R-:W-:Y:S01]  /*0ef0*/  FADD.FTZ R126, -R90, R47 ;  /* 0x0000002f5a7e7221 */ /* 0x000fe20000010100 */
[C---:B------:R-:W-:Y:S01]  /*0f00*/  SHF.L.U32 R117, R80.reuse, 0x10, RZ ;  /* 0x0000001050757819 */ /* 0x040fe200000006ff */
[----:B------:R-:W-:Y:S01]  /*0f10*/  FFMA.FTZ R53, R51, R48, R50 ;  /* 0x0000003033357223 */ /* 0x000fe20000010032 */
[----:B------:R-:W-:Y:S01]  /*0f20*/  PRMT R40, R80, 0x7632, R40 ;  /* 0x0000763250287816 */ /* 0x000fe20000000028 */
[----:B------:R-:W-:Y:S01]  /*0f30*/  FADD.FTZ R48, -R90, R49 ;  /* 0x000000315a307221 */ /* 0x000fe20000010100 */
[----:B------:R-:W-:Y:S01]  /*0f40*/  FMUL.FTZ R126, R37, R126 ;  /* 0x0000007e257e7220 */ /* 0x000fe20000410000 */
[-C--:B------:R-:W-:Y:S01]  /*0f50*/  FMUL.FTZ R47, R5, R117.reuse ;  /* 0x00000075052f7220 */ /* 0x080fe20000410000 */
[C---:B------:R-:W-:Y:S01]  /*0f60*/  SHF.L.U32 R55, R83.reuse, 0x10, RZ ;  /* 0x0000001053377819 */ /* 0x040fe200000006ff */
[----:B------:R-:W-:Y:S01]  /*0f70*/  FADD.FTZ R97, R46, R97 ;  /* 0x000000612e617221 */ /* 0x000fe20000010000 */
[----:B------:R-:W-:Y:S01]  /*0f80*/  PRMT R39, R83, 0x7632, R39 ;  /* 0x0000763253277816 */ /* 0x000fe20000000027 */
[----:B------:R-:W-:Y:S01]  /*0f90*/  FFMA.FTZ R46, R41, R46, R96 ;  /* 0x0000002e292e7223 */ /* 0x000fe20000010060 */
[----:B------:R-:W-:Y:S01]  /*0fa0*/  SHF.L.U32 R40, R40, 0x10, RZ ;  /* 0x0000001028287819 */ /* 0x000fe200000006ff */
[----:B------:R-:W-:Y:S01]  /*0fb0*/  FFMA.FTZ R42, R5, R117, R42 ;  /* 0x00000075052a7223 */ /* 0x000fe2000001002a */
[----:B------:R-:W-:Y:S01]  /*0fc0*/  FMUL.FTZ R48, R37, R48 ;  /* 0x0000003025307220 */ /* 0x000fe20000410000 */
[----:B------:R-:W-:Y:S01]  /*0fd0*/  FFMA.FTZ R47, R126, R47, R43 ;  /* 0x0000002f7e2f7223 */ /* 0x000fe2000001002b */
[C---:B------:R-:W-:Y:S01]  /*0fe0*/  PRMT R41, R81.reuse, 0x7632, R41 ;  /* 0x0000763251297816 */ /* 0x040fe20000000029 */
[----:B------:R-:W-:Y:S01]  /*0ff0*/  IMAD.U32 R43, R81, 0x10000, RZ ;  /* 0x00010000512b7824 */ /* 0x000fe200078e00ff */
[----:B------:R-:W-:Y:S01]  /*1000*/  SHF.L.U32 R85, R39, 0x10, RZ ;  /* 0x0000001027557819 */ /* 0x000fe200000006ff */
[----:B------:R-:W-:Y:S01]  /*1010*/  FADD.FTZ R54, -R84, R55 ;  /* 0x0000003754367221 */ /* 0x000fe20000010100 */
[----:B------:R-:W-:Y:S01]  /*1020*/  FADD.FTZ R97, R97, R40 ;  /* 0x0000002861617221 */ /* 0x000fe20000010000 */
[CC--:B------:R-:W-:Y:S01]  /*1030*/  FFMA.FTZ R50, R23.reuse, R40.reuse, R42 ;  /* 0x0000002817327223 */ /* 0x0c0fe2000001002a */
[-C--:B------:R-:W-:Y:S01]  /*1040*/  FFMA.FTZ R49, R48, R40.reuse, R46 ;  /* 0x0000002830317223 */ /* 0x080fe2000001002e */
[----:B------:R-:W-:Y:S01]  /*1050*/  FMUL.FTZ R40, R23, R40 ;  /* 0x0000002817287220 */ /* 0x000fe20000410000 */
[----:B------:R-:W-:Y:S01]  /*1060*/  SHF.L.U32 R55, R41, 0x10, RZ ;  /* 0x0000001029377819 */ /* 0x000fe200000006ff */
[----:B------:R-:W-:Y:S01]  /*1070*/  FMUL.FTZ R39, R3, R43 ;  /* 0x0000002b03277220 */ /* 0x000fe20000410000 */
[----:B------:R-:W-:Y:S01]  /*1080*/  FMUL.FTZ R42, R45, R54 ;  /* 0x000000362d2a7220 */ /* 0x000fe20000410000 */
[----:B------:R-:W-:Y:S01]  /*1090*/  FADD.FTZ R46, -R84, R85 ;  /* 0x00000055542e7221 */ /* 0x000fe20000010100 */
[----:B------:R-:W-:Y:S01]  /*10a0*/  FFMA.FTZ R47, R48, R40, R47 ;  /* 0x00000028302f7223 */ /* 0x000fe2000001002f */
[----:B------:R-:W-:Y:S01]  /*10b0*/  FFMA.FTZ R40, R3, R44, RZ ;  /* 0x0000002c03287223 */ /* 0x000fe200000100ff */
[----:B------:R-:W-:Y:S01]  /*10c0*/  FFMA.FTZ R39, R42, R39, R53 ;  /* 0x000000272a277223 */ /* 0x000fe20000010035 */
[----:B------:R-:W-:Y:S01]  /*10d0*/  FMUL.FTZ R41, R21, R55 ;  /* 0x0000003715297220 */ /* 0x000fe20000410000 */
[----:B------:R-:W-:Y:S01]  /*10e0*/  FMUL.FTZ R48, R45, R46 ;  /* 0x0000002e2d307220 */ /* 0x000fe20000410000 */
[-C--:B------:R-:W-:Y:S01]  /*10f0*/  FFMA.FTZ R40, R21, R52.reuse, R40 ;  /* 0x0000003415287223 */ /* 0x080fe20000010028 */
[----:B------:R-:W-:Y:S01]  /*1100*/  FADD.FTZ R93, R52, R93 ;  /* 0x0000005d345d7221 */ /* 0x000fe20000010000 */
[----:B------:R-:W-:Y:S01]  /*1110*/  FFMA.FTZ R52, R51, R52, R92 ;  /* 0x0000003433347223 */ /* 0x000fe2000001005c */
[--C-:B------:R-:W-:Y:S01]  /*1120*/  FFMA.FTZ R53, R48, R41, R39.reuse ;  /* 0x0000002930357223 */ /* 0x100fe20000010027 */
[C---:B------:R-:W-:Y:S01]  /*1130*/  IMAD.U32 R51, R78.reuse, 0x10000, RZ ;  /* 0x000100004e337824 */ /* 0x040fe200078e00ff */
[----:B------:R-:W-:Y:S01]  /*1140*/  PRMT R39, R78, 0x7632, R39 ;  /* 0x000076324e277816 */ /* 0x000fe20000000027 */
[----:B------:R-:W-:Y:S01]  /*1150*/  FFMA.FTZ R46, R3, R43, R40 ;  /* 0x0000002b032e7223 */ /* 0x000fe20000010028 */
[----:B------:R-:W-:Y:S01]  /*1160*/  SHF.L.U32 R115, R76, 0x10, RZ ;  /* 0x000000104c737819 */ /* 0x000fe200000006ff */
[----:B------:R-:W-:-:S02]  /*1170*/  FADD.FTZ R124, -R90, R51 ;  /* 0x000000335a7c7221 */ /* 0x000fc40000010100 */
[----:B------:R-:W-:Y:S01]  /*1180*/  IMAD.U32 R51, R39, 0x10000, RZ ;  /* 0x0001000027337824 */ /* 0x000fe200078e00ff */
[----:B------:R-:W-:Y:S01]  /*1190*/  SHF.L.U32 R85, R79, 0x10, RZ ;  /* 0x000000104f557819 */ /* 0x000fe200000006ff */
[----:B------:R-:W-:Y:S01]  /*11a0*/  FADD.FTZ R93, R93, R55 ;  /* 0x000000375d5d7221 */ /* 0x000fe20000010000 */
[-C--:B------:R-:W-:Y:S01]  /*11b0*/  FFMA.FTZ R92, R21, R55.reuse, R46 ;  /* 0x00000037155c7223 */ /* 0x080fe2000001002e */
[----:B------:R-:W-:Y:S01]  /*11c0*/  FFMA.FTZ R55, R48, R55, R52 ;  /* 0x0000003730377223 */ /* 0x000fe20000010034 */
[----:B------:R-:W-:Y:S01]  /*11d0*/  PRMT R46, R76, 0x7632, R46 ;  /* 0x000076324c2e7816 */ /* 0x000fe2000000002e */
[----:B------:R-:W-:Y:S01]  /*11e0*/  FMUL.FTZ R39, R5, R115 ;  /* 0x0000007305277220 */ /* 0x000fe20000410000 */
[----:B------:R-:W-:Y:S01]  /*11f0*/  FMUL.FTZ R124, R37, R124 ;  /* 0x0000007c257c7220 */ /* 0x000fe20000410000 */
[----:B------:R-:W-:Y:S01]  /*1200*/  FADD.FTZ R48, -R90, R51 ;  /* 0x000000335a307221 */ /* 0x000fe20000010100 */
[----:B------:R-:W-:Y:S01]  /*1210*/  SHF.L.U32 R41, R77, 0x10, RZ ;  /* 0x000000104d297819 */ /* 0x000fe200000006ff */
[----:B------:R-:W-:Y:S01]  /*1220*/  FADD.FTZ R54, -R84, R85 ;  /* 0x0000005554367221 */ /* 0x000fe20000010100 */
[----:B------:R-:W-:Y:S01]  /*1230*/  SHF.L.U32 R52, R46, 0x10, RZ ;  /* 0x000000102e347819 */ /* 0x000fe200000006ff */
[----:B------:R-:W-:Y:S01]  /*1240*/  FFMA.FTZ R47, R124, R39, R47 ;  /* 0x000000277c2f7223 */ /* 0x000fe2000001002f */
[----:B------:R-:W-:Y:S01]  /*1250*/  FMUL.FTZ R48, R37, R48 ;  /* 0x0000003025307220 */ /* 0x000fe20000410000 */
[----:B------:R-:W-:Y:S01]  /*1260*/  FFMA.FTZ R50, R5, R115, R50 ;  /* 0x0000007305327223 */ /* 0x000fe20000010032 */
[----:B------:R-:W-:Y:S01]  /*1270*/  PRMT R39, R79, 0x7632, R39 ;  /* 0x000076324f277816 */ /* 0x000fe20000000027 */
[----:B------:R-:W-:Y:S01]  /*1280*/  FMUL.FTZ R85, R3, R41 ;  /* 0x0000002903557220 */ /* 0x000fe20000410000 */
[----:B------:R-:W-:Y:S01]  /*1290*/  FMUL.FTZ R40, R45, R54 ;  /* 0x000000362d287220 */ /* 0x000fe20000410000 */
[----:B------:R-:W-:Y:S01]  /*12a0*/  FADD.FTZ R97, R97, R52 ;  /* 0x0000003461617221 */ /* 0x000fe20000010000 */
[-C--:B------:R-:W-:Y:S01]  /*12b0*/  FFMA.FTZ R51, R48, R52.reuse, R49 ;  /* 0x0000003430337223 */ /* 0x080fe20000010031 */
[-C--:B------:R-:W-:Y:S01]  /*12c0*/  FFMA.FTZ R54, R23, R52.reuse, R50 ;  /* 0x0000003417367223 */ /* 0x080fe20000010032 */
[----:B------:R-:W-:Y:S01]  /*12d0*/  PRMT R46, R77, 0x7632, R46 ;  /* 0x000076324d2e7816 */ /* 0x000fe2000000002e */
[----:B------:R-:W-:Y:S01]  /*12e0*/  FMUL.FTZ R52, R23, R52 ;  /* 0x0000003417347220 */ /* 0x000fe20000410000 */
[----:B------:R-:W-:Y:S01]  /*12f0*/  SHF.L.U32 R49, R39, 0x10, RZ ;  /* 0x0000001027317819 */ /* 0x000fe200000006ff */
[----:B------:R-:W-:Y:S01]  /*1300*/  FFMA.FTZ R85, R40, R85, R53 ;  /* 0x0000005528557223 */ /* 0x000fe20000010035 */
[----:B------:R-:W-:Y:S01]  /*1310*/  SHF.L.U32 R53, R74, 0x10, RZ ;  /* 0x000000104a357819 */ /* 0x000fe200000006ff */
[----:B------:R-:W-:Y:S01]  /*1320*/  FFMA.FTZ R47, R48, R52, R47 ;  /* 0x00000034302f7223 */ /* 0x000fe2000001002f */
[----:B------:R-:W-:Y:S01]  /*1330*/  SHF.L.U32 R50, R46, 0x10, RZ ;  /* 0x000000102e327819 */ /* 0x000fe200000006ff */
[----:B------:R-:W-:Y:S01]  /*1340*/  FADD.FTZ R48, -R84, R49 ;  /* 0x0000003154307221 */ /* 0x000fe20000010100 */
[----:B------:R-:W-:-:S02]  /*1350*/  IMAD.U32 R39, R72, 0x10000, RZ ;  /* 0x0001000048277824 */ /* 0x000fc400078e00ff */
[----:B------:R-:W-:Y:S01]  /*1360*/  FADD.FTZ R122, -R90, R53 ;  /* 0x000000355a7a7221 */ /* 0x000fe20000010100 */
[----:B------:R-:W-:Y:S01]  /*1370*/  FMUL.FTZ R52, R21, R50 ;  /* 0x0000003215347220 */ /* 0x000fe20000410000 */
[----:B------:R-:W-:Y:S01]  /*1380*/  FMUL.FTZ R48, R45, R48 ;  /* 0x000000302d307220 */ /* 0x000fe20000410000 */
[----:B------:R-:W-:Y:S01]  /*1390*/  FMUL.FTZ R46, R5, R39 ;  /* 0x00000027052e7220 */ /* 0x000fe20000410000 */
[----:B------:R-:W-:Y:S01]  /*13a0*/  FMUL.FTZ R122, R37, R122 ;  /* 0x0000007a257a7220 */ /* 0x000fe20000410000 */
[----:B------:R-:W-:Y:S01]  /*13b0*/  FFMA.FTZ R92, R3, R41, R92 ;  /* 0x00000029035c7223 */ /* 0x000fe2000001005c */
[C---:B------:R-:W-:Y:S01]  /*13c0*/  FFMA.FTZ R91, R48.reuse, R50, R55 ;  /* 0x00000032305b7223 */ /* 0x040fe20000010037 */
[----:B------:R-:W-:Y:S01]  /*13d0*/  FFMA.FTZ R100, R48, R52, R85 ;  /* 0x0000003430647223 */ /* 0x000fe20000010055 */
[C---:B------:R-:W-:Y:S02]  /*13e0*/  SHF.L.U32 R53, R75.reuse, 0x10, RZ ;  /* 0x000000104b357819 */ /* 0x040fe400000006ff */
[----:B------:R-:W-:Y:S01]  /*13f0*/  PRMT R48, R75, 0x7632, R48 ;  /* 0x000076324b307816 */ /* 0x000fe20000000030 */
[--C-:B------:R-:W-:Y:S01]  /*1400*/  FFMA.FTZ R52, R122, R46, R47.reuse ;  /* 0x0000002e7a347223 */ /* 0x100fe2000001002f */
[----:B------:R-:W-:Y:S01]  /*1410*/  FADD.FTZ R93, R93, R50 ;  /* 0x000000325d5d7221 */ /* 0x000fe20000010000 */
[----:B------:R-:W-:Y:S01]  /*1420*/  FFMA.FTZ R96, R21, R50, R92 ;  /* 0x0000003215607223 */ /* 0x000fe2000001005c */
[----:B------:R-:W-:Y:S01]  /*1430*/  PRMT R47, R74, 0x7632, R47 ;  /* 0x000076324a2f7816 */ /* 0x000fe2000000002f */
[----:B------:R-:W-:Y:S01]  /*1440*/  FADD.FTZ R92, -R84, R53 ;  /* 0x00000035545c7221 */ /* 0x000fe20000010100 */
[----:B------:R-:W-:-:S02]  /*1450*/  SHF.L.U32 R46, R73, 0x10, RZ ;  /* 0x00000010492e7819 */ /* 0x000fc400000006ff */
[----:B------:R-:W-:Y:S02]  /*1460*/  PRMT R50, R73, 0x7632, R50 ;  /* 0x0000763249327816 */ /* 0x000fe40000000032 */
[----:B------:R-:W-:Y:S01]  /*1470*/  SHF.L.U32 R85, R48, 0x10, RZ ;  /* 0x0000001030557819 */ /* 0x000fe200000006ff */
[----:B------:R-:W-:Y:S01]  /*1480*/  IMAD.U32 R53, R47, 0x10000, RZ ;  /* 0x000100002f357824 */ /* 0x000fe200078e00ff */
[----:B------:R-:W-:Y:S01]  /*1490*/  PRMT R49, R72, 0x7632, R49 ;  /* 0x0000763248317816 */ /* 0x000fe20000000031 */
[----:B------:R-:W-:Y:S01]  /*14a0*/  FMUL.FTZ R55, R3, R46 ;  /* 0x0000002e03377220 */ /* 0x000fe20000410000 */
[----:B------:R-:W-:Y:S01]  /*14b0*/  SHF.L.U32 R102, R50, 0x10, RZ ;  /* 0x0000001032667819 */ /* 0x000fe200000006ff */
[----:B------:R-:W-:Y:S01]  /*14c0*/  FMUL.FTZ R47, R45, R92 ;  /* 0x0000005c2d2f7220 */ /* 0x000fe20000410000 */
[----:B------:R-:W-:Y:S01]  /*14d0*/  FADD.FTZ R50, -R84, R85 ;  /* 0x0000005554327221 */ /* 0x000fe20000010100 */
[----:B------:R-:W-:Y:S01]  /*14e0*/  SHF.L.U32 R92, R49, 0x10, RZ ;  /* 0x00000010315c7819 */ /* 0x000fe200000006ff */
[----:B------:R-:W-:Y:S01]  /*14f0*/  FADD.FTZ R48, -R90, R53 ;  /* 0x000000355a307221 */ /* 0x000fe20000010100 */
[----:B------:R-:W-:Y:S01]  /*1500*/  FFMA.FTZ R100, R47, R55, R100 ;  /* 0x000000372f647223 */ /* 0x000fe20000010064 */
[----:B------:R-:W-:Y:S01]  /*1510*/  FMUL.FTZ R85, R21, R102 ;  /* 0x0000006615557220 */ /* 0x000fe20000410000 */
[----:B------:R-:W-:Y:S01]  /*1520*/  FMUL.FTZ R50, R45, R50 ;  /* 0x000000322d327220 */ /* 0x000fe20000410000 */
[----:B------:R-:W-:Y:S01]  /*1530*/  FMUL.FTZ R49, R23, R92 ;  /* 0x0000005c17317220 */ /* 0x000fe20000410000 */
[----:B------:R-:W-:-:S02]  /*1540*/  FMUL.FTZ R48, R37, R48 ;  /* 0x0000003025307220 */ /* 0x000fc40000410000 */
[----:B------:R-:W-:Y:S01]  /*1550*/  FFMA.FTZ R101, R50, R85, R100 ;  /* 0x0000005532657223 */ /* 0x000fe20000010064 */
[----:B------:R-:W-:Y:S02]  /*1560*/  IMAD.U32 R85, R70, 0x10000, RZ ;  /* 0x0001000046557824 */ /* 0x000fe400078e00ff */
[C---:B------:R-:W-:Y:S01]  /*1570*/  FFMA.FTZ R55, R48.reuse, R92, R51 ;  /* 0x0000005c30377223 */ /* 0x040fe20000010033 */
[----:B------:R-:W-:Y:S01]  /*1580*/  FFMA.FTZ R53, R48, R49, R52 ;  /* 0x0000003130357223 */ /* 0x000fe20000010034 */
[----:B------:R-:W-:Y:S01]  /*1590*/  FFMA.FTZ R103, R50, R102, R91 ;  /* 0x0000006632677223 */ /* 0x000fe2000001005b */
[----:B------:R-:W-:Y:S01]  /*15a0*/  FFMA.FTZ R54, R5, R39, R54 ;  /* 0x0000002705367223 */ /* 0x000fe20000010036 */
[----:B------:R-:W-:Y:S01]  /*15b0*/  SHF.L.U32 R91, R71, 0x10, RZ ;  /* 0x00000010475b7819 */ /* 0x000fe200000006ff */
[----:B------:R-:W-:Y:S01]  /*15c0*/  FADD.FTZ R50, -R90, R85 ;  /* 0x000000555a327221 */ /* 0x000fe20000010100 */
[----:B------:R-:W-:Y:S02]  /*15d0*/  SHF.L.U32 R48, R68, 0x10, RZ ;  /* 0x0000001044307819 */ /* 0x000fe400000006ff */
[----:B------:R-:W-:Y:S01]  /*15e0*/  PRMT R51, R70, 0x7632, R51 ;  /* 0x0000763246337816 */ /* 0x000fe20000000033 */
[----:B------:R-:W-:Y:S01]  /*15f0*/  FADD.FTZ R97, R97, R92 ;  /* 0x0000005c61617221 */ /* 0x000fe20000010000 */
[----:B------:R-:W-:Y:S01]  /*1600*/  FFMA.FTZ R92, R23, R92, R54 ;  /* 0x0000005c175c7223 */ /* 0x000fe20000010036 */
[----:B------:R-:W-:Y:S01]  /*1610*/  SHF.L.U32 R49, R69, 0x10, RZ ;  /* 0x0000001045317819 */ /* 0x000fe200000006ff */
[----:B------:R-:W-:Y:S01]  /*1620*/  FADD.FTZ R52, -R84, R91 ;  /* 0x0000005b54347221 */ /* 0x000fe20000010100 */
[----:B------:R-:W-:Y:S01]  /*1630*/  FMUL.FTZ R54, R5, R48 ;  /* 0x0000003005367220 */ /* 0x000fe20000410000 */
[----:B------:R-:W-:Y:S01]  /*1640*/  FMUL.FTZ R50, R37, R50 ;  /* 0x0000003225327220 */ /* 0x000fe20000410000 */
[----:B------:R-:W-:Y:S01]  /*1650*/  FFMA.FTZ R96, R3, R46, R96 ;  /* 0x0000002e03607223 */ /* 0x000fe20000010060 */
[----:B------:R-:W-:Y:S01]  /*1660*/  IMAD.U32 R91, R51, 0x10000, RZ ;  /* 0x00010000335b7824 */ /* 0x000fe200078e00ff */
[----:B------:R-:W-:Y:S01]  /*1670*/  PRMT R51, R71, 0x7632, R51 ;  /* 0x0000763247337816 */ /* 0x000fe20000000033 */
[----:B------:R-:W-:Y:S01]  /*1680*/  FFMA.FTZ R85, R50, R54, R53 ;  /* 0x0000003632557223 */ /* 0x000fe20000010035 */
[----:B------:R-:W-:Y:S01]  /*1690*/  FMUL.FTZ R100, R3, R49 ;  /* 0x0000003103647220 */ /* 0x000fe20000410000 */
[----:B------:R-:W-:Y:S01]  /*16a0*/  FMUL.FTZ R52, R45, R52 ;  /* 0x000000342d347220 */ /* 0x000fe20000410000 */
[----:B------:R-:W-:Y:S01]  /*16b0*/  FFMA.FTZ R104, R21, R102, R96 ;  /* 0x0000006615687223 */ /* 0x000fe20000010060 */
[----:B------:R-:W-:Y:S01]  /*16c0*/  PRMT R54, R69, 0x7632, R54 ;  /* 0x0000763245367816 */ /* 0x000fe20000000036 */
[----:B------:R-:W-:Y:S01]  /*16d0*/  FADD.FTZ R96, -R90, R91 ;  /* 0x0000005b5a607221 */ /* 0x000fe20000010100 */
[----:B------:R-:W-:-:S02]  /*16e0*/  PRMT R53, R68, 0x7632, R53 ;  /* 0x0000763244357816 */ /* 0x000fc40000000035 */
[----:B------:R-:W-:Y:S01]  /*16f0*/  SHF.L.U32 R51, R51, 0x10, RZ ;  /* 0x0000001033337819 */ /* 0x000fe200000006ff */
[----:B------:R-:W-:Y:S01]  /*1700*/  FFMA.FTZ R101, R52, R100, R101 ;  /* 0x0000006434657223 */ /* 0x000fe20000010065 */
[----:B------:R-:W-:Y:S01]  /*1710*/  SHF.L.U32 R108, R54, 0x10, RZ ;  /* 0x00000010366c7819 */ /* 0x000fe200000006ff */
[----:B------:R-:W-:Y:S01]  /*1720*/  FMUL.FTZ R54, R37, R96 ;  /* 0x0000006025367220 */ /* 0x000fe20000410000 */
[----:B------:R-:W-:Y:S01]  /*1730*/  SHF.L.U32 R100, R53, 0x10, RZ ;  /* 0x0000001035647819 */ /* 0x000fe200000006ff */
[----:B------:R-:W-:Y:S01]  /*1740*/  FFMA.FTZ R92, R5, R48, R92 ;  /* 0x00000030055c7223 */ /* 0x000fe2000001005c */
[----:B------:R-:W-:Y:S01]  /*1750*/  FADD.FTZ R96, -R84, R51 ;  /* 0x0000003354607221 */ /* 0x000fe20000010100 */
[----:B------:R-:W-:Y:S02]  /*1760*/  FADD.FTZ R105, R93, R102 ;  /* 0x000000665d697221 */ /* 0x000fe40000010000 */
[----:B------:R-:W-:Y:S01]  /*1770*/  FADD.FTZ R97, R97, R100 ;  /* 0x0000006461617221 */ /* 0x000fe20000010000 */
[-C--:B------:R-:W-:Y:S01]  /*1780*/  FFMA.FTZ R93, R54, R100.reuse, R55 ;  /* 0x00000064365d7223 */ /* 0x080fe20000010037 */
[----:B------:R-:W-:Y:S01]  /*1790*/  FFMA.FTZ R102, R23, R100, R92 ;  /* 0x0000006417667223 */ /* 0x000fe2000001005c */
[----:B------:R-:W-:Y:S01]  /*17a0*/  FMUL.FTZ R106, R45, R96 ;  /* 0x000000602d6a7220 */ /* 0x000fe20000410000 */
[----:B------:R-:W-:Y:S01]  /*17b0*/  FMUL.FTZ R100, R23, R100 ;  /* 0x0000006417647220 */ /* 0x000fe20000410000 */
[----:B------:R-:W-:-:S02]  /*17c0*/  IMAD.U32 R91, R66, 0x10000, RZ ;  /* 0x00010000425b7824 */ /* 0x000fc400078e00ff */
[----:B------:R-:W-:Y:S01]  /*17d0*/  FADD.FTZ R92, R105, R108 ;  /* 0x0000006c695c7221 */ /* 0x000fe20000010000 */
[----:B------:R-:W-:Y:S01]  /*17e0*/  FFMA.FTZ R105, R106, R108, R103 ;  /* 0x0000006c6a697223 */ /* 0x000fe20000010067 */
[----:B------:R-:W-:Y:S01]  /*17f0*/  FFMA.FTZ R85, R54, R100, R85 ;  /* 0x0000006436557223 */ /* 0x000fe20000010055 */
[----:B------:R-:W-:Y:S01]  /*1800*/  SHF.L.U32 R103, R67, 0x10, RZ ;  /* 0x0000001043677819 */ /* 0x000fe200000006ff */
[----:B------:R-:W-:Y:S01]  /*1810*/  FADD.FTZ R54, -R90, R91 ;  /* 0x0000005b5a367221 */ /* 0x000fe20000010100 */
[----:B------:R-:W-:Y:S02]  /*1820*/  SHF.L.U32 R51, R64, 0x10, RZ ;  /* 0x0000001040337819 */ /* 0x000fe400000006ff */
[----:B------:R-:W-:Y:S01]  /*1830*/  PRMT R55, R66, 0x7632, R55 ;  /* 0x0000763242377816 */ /* 0x000fe20000000037 */
[----:B------:R-:W-:Y:S01]  /*1840*/  FFMA.FTZ R96, R3, R49, R104 ;  /* 0x0000003103607223 */ /* 0x000fe20000010068 */
[----:B------:R-:W-:Y:S01]  /*1850*/  FMUL.FTZ R104, R21, R108 ;  /* 0x0000006c15687220 */ /* 0x000fe20000410000 */
[----:B------:R-:W-:Y:S01]  /*1860*/  SHF.L.U32 R53, R65, 0x10, RZ ;  /* 0x0000001041357819 */ /* 0x000fe200000006ff */
[----:B------:R-:W-:Y:S01]  /*1870*/  FADD.FTZ R112, -R84, R103 ;  /* 0x0000006754707221 */ /* 0x000fe20000010100 */
[----:B------:R-:W-:Y:S01]  /*1880*/  FMUL.FTZ R100, R5, R51 ;  /* 0x0000003305647220 */ /* 0x000fe20000410000 */
[----:B------:R-:W-:Y:S01]  /*1890*/  FMUL.FTZ R54, R37, R54 ;  /* 0x0000003625367220 */ /* 0x000fe20000410000 */
[----:B------:R-:W-:Y:S01]  /*18a0*/  PRMT R91, R64, 0x7632, R91 ;  /* 0x00007632405b7816 */ /* 0x000fe2000000005b */
[----:B------:R-:W-:-:S02]  /*18b0*/  IMAD.U32 R55, R55, 0x10000, RZ ;  /* 0x0001000037377824 */ /* 0x000fc400078e00ff */
[----:B------:R-:W-:Y:S01]  /*18c0*/  FFMA.FTZ R101, R106, R104, R101 ;  /* 0x000000686a657223 */ /* 0x000fe20000010065 */
[----:B------:R-:W-:Y:S01]  /*18d0*/  FMUL.FTZ R103, R3, R53 ;  /* 0x0000003503677220 */ /* 0x000fe20000410000 */
[----:B------:R-:W-:Y:S01]  /*18e0*/  FMUL.FTZ R112, R45, R112 ;  /* 0x000000702d707220 */ /* 0x000fe20000410000 */
[----:B------:R-:W-:Y:S01]  /*18f0*/  FFMA.FTZ R100, R54, R100, R85 ;  /* 0x0000006436647223 */ /* 0x000fe20000010055 */
[----:B------:R-:W-:Y:S01]  /*1900*/  SHF.L.U32 R106, R91, 0x10, RZ ;  /* 0x000000105b6a7819 */ /* 0x000fe200000006ff */
[----:B------:R-:W-:Y:S01]  /*1910*/  FADD.FTZ R104, -R90, R55 ;  /* 0x000000375a687221 */ /* 0x000fe20000010100 */
[----:B------:R-:W-:Y:S01]  /*1920*/  PRMT R85, R67, 0x7632, R85 ;  /* 0x0000763243557816 */ /* 0x000fe20000000055 */
[----:B------:R-:W-:Y:S01]  /*1930*/  FFMA.FTZ R107, R112, R103, R101 ;  /* 0x00000067706b7223 */ /* 0x000fe20000010065 */
[----:B------:R-:W-:Y:S01]  /*1940*/  PRMT R91, R65, 0x7632, R91 ;  /* 0x00007632415b7816 */ /* 0x000fe2000000005b */
[----:B------:R-:W-:Y:S01]  /*1950*/  FMUL.FTZ R104, R37, R104 ;  /* 0x0000006825687220 */ /* 0x000fe20000410000 */
[----:B------:R-:W-:Y:S01]  /*1960*/  FMUL.FTZ R101, R23, R106 ;  /* 0x0000006a17657220 */ /* 0x000fe20000410000 */
[----:B------:R-:W-:Y:S01]  /*1970*/  IMAD.U32 R85, R85, 0x10000, RZ ;  /* 0x0001000055557824 */ /* 0x000fe200078e00ff */
[----:B------:R-:W-:-:S02]  /*1980*/  SHF.L.U32 R103, R62, 0x10, RZ ;  /* 0x000000103e677819 */ /* 0x000fc400000006ff */
[----:B------:R-:W-:Y:S01]  /*1990*/  SHF.L.U32 R109, R91, 0x10, RZ ;  /* 0x000000105b6d7819 */ /* 0x000fe200000006ff */
[----:B------:R-:W-:Y:S01]  /*19a0*/  FFMA.FTZ R101, R104, R101, R100 ;  /* 0x0000006568657223 */ /* 0x000fe20000010064 */
[----:B------:R-:W-:Y:S01]  /*19b0*/  FADD.FTZ R100, -R84, R85 ;  /* 0x0000005554647221 */ /* 0x000fe20000010100 */
[----:B------:R-:W-:Y:S01]  /*19c0*/  FFMA.FTZ R93, R104, R106, R93 ;  /* 0x0000006a685d7223 */ /* 0x000fe2000001005d */
[----:B------:R-:W-:Y:S01]  /*19d0*/  FFMA.FTZ R96, R21, R108, R96 ;  /* 0x0000006c15607223 */ /* 0x000fe20000010060 */
[----:B------:R-:W-:Y:S01]  /*19e0*/  SHF.L.U32 R55, R60, 0x10, RZ ;  /* 0x000000103c377819 */ /* 0x000fe200000006ff */
[----:B------:R-:W-:Y:S01]  /*19f0*/  FFMA.FTZ R104, R5, R51, R102 ;  /* 0x0000003305687223 */ /* 0x000fe20000010066 */
[----:B------:R-:W-:Y:S01]  /*1a00*/  FADD.FTZ R114, -R90, R103 ;  /* 0x000000675a727221 */ /* 0x000fe20000010100 */
[----:B------:R-:W-:Y:S01]  /*1a10*/  FMUL.FTZ R108, R21, R109 ;  /* 0x0000006d156c7220 */ /* 0x000fe20000410000 */
[----:B------:R-:W-:Y:S01]  /*1a20*/  FMUL.FTZ R100, R45, R100 ;  /* 0x000000642d647220 */ /* 0x000fe20000410000 */
[----:B------:R-:W-:Y:S01]  /*1a30*/  PRMT R91, R62, 0x7632, R91 ;  /* 0x000076323e5b7816 */ /* 0x000fe2000000005b */
[----:B------:R-:W-:Y:S01]  /*1a40*/  FADD.FTZ R102, R97, R106 ;  /* 0x0000006a61667221 */ /* 0x000fe20000010000 */
[----:B------:R-:W-:Y:S01]  /*1a50*/  FFMA.FTZ R104, R23, R106, R104 ;  /* 0x0000006a17687223 */ /* 0x000fe20000010068 */
[----:B------:R-:W-:Y:S01]  /*1a60*/  SHF.L.U32 R103, R63, 0x10, RZ ;  /* 0x000000103f677819 */ /* 0x000fe200000006ff */
[----:B------:R-:W-:Y:S01]  /*1a70*/  FMUL.FTZ R85, R5, R55 ;  /* 0x0000003705557220 */ /* 0x000fe20000410000 */
[----:B------:R-:W-:Y:S01]  /*1a80*/  FMUL.FTZ R114, R37, R114 ;  /* 0x0000007225727220 */ /* 0x000fe20000410000 */
[C---:B------:R-:W-:Y:S01]  /*1a90*/  FFMA.FTZ R97, R100.reuse, R109, R105 ;  /* 0x0000006d64617223 */ /* 0x040fe20000010069 */
[----:B------:R-:W-:Y:S01]  /*1aa0*/  FFMA.FTZ R107, R100, R108, R107 ;  /* 0x0000006c646b7223 */ /* 0x000fe2000001006b */
[----:B------:R-:W-:Y:S01]  /*1ab0*/  PRMT R106, R60, 0x7632, R106 ;  /* 0x000076323c6a7816 */ /* 0x000fe2000000006a */
[----:B------:R-:W-:Y:S01]  /*1ac0*/  IMAD.U32 R91, R91, 0x10000, RZ ;  /* 0x000100005b5b7824 */ /* 0x000fe200078e00ff */
[----:B------:R-:W-:Y:S01]  /*1ad0*/  PRMT R100, R63, 0x7632, R100 ;  /* 0x000076323f647816 */ /* 0x000fe20000000064 */
[----:B------:R-:W-:Y:S01]  /*1ae0*/  FFMA.FTZ R101, R114, R85, R101 ;  /* 0x0000005572657223 */ /* 0x000fe20000010065 */
[----:B------:R-:W-:Y:S01]  /*1af0*/  FADD.FTZ R116, -R84, R103 ;  /* 0x0000006754747221 */ /* 0x000fe20000010100 */
[----:B------:R-:W-:Y:S01]  /*1b00*/  SHF.L.U32 R106, R106, 0x10, RZ ;  /* 0x000000106a6a7819 */ /* 0x000fe200000006ff */
[----:B------:R-:W-:Y:S01]  /*1b10*/  FADD.FTZ R110, -R90, R91 ;  /* 0x0000005b5a6e7221 */ /* 0x000fe20000010100 */
[----:B------:R-:W-:-:S02]  /*1b20*/  SHF.L.U32 R85, R61, 0x10, RZ ;  /* 0x000000103d557819 */ /* 0x000fc400000006ff */
[----:B------:R-:W-:Y:S02]  /*1b30*/  PRMT R108, R61, 0x7632, R108 ;  /* 0x000076323d6c7816 */ /* 0x000fe4000000006c */
[----:B------:R-:W-:Y:S01]  /*1b40*/  SHF.L.U32 R103, R100, 0x10, RZ ;  /* 0x0000001064677819 */ /* 0x000fe200000006ff */
[----:B------:R-:W-:Y:S01]  /*1b50*/  FMUL.FTZ R91, R23, R106 ;  /* 0x0000006a175b7220 */ /* 0x000fe20000410000 */
[----:B------:R-:W-:Y:S01]  /*1b60*/  FMUL.FTZ R110, R37, R110 ;  /* 0x0000006e256e7220 */ /* 0x000fe20000410000 */
[----:B------:R-:W-:Y:S01]  /*1b70*/  SHF.L.U32 R108, R108, 0x10, RZ ;  /* 0x000000106c6c7819 */ /* 0x000fe200000006ff */
[----:B------:R-:W-:Y:S01]  /*1b80*/  FMUL.FTZ R100, R3, R85 ;  /* 0x0000005503647220 */ /* 0x000fe20000410000 */
[----:B------:R-:W-:Y:S01]  /*1b90*/  FMUL.FTZ R116, R45, R116 ;  /* 0x000000742d747220 */ /* 0x000fe20000410000 */
[----:B------:R-:W-:Y:S01]  /*1ba0*/  FADD.FTZ R118, -R84, R103 ;  /* 0x0000006754767221 */ /* 0x000fe20000010100 */
[----:B------:R-:W-:Y:S02]  /*1bb0*/  IMAD.U32 R103, R58, 0x10000, RZ ;  /* 0x000100003a677824 */ /* 0x000fe400078e00ff */
[----:B------:R-:W-:Y:S01]  /*1bc0*/  FFMA.FTZ R101, R110, R91, R101 ;  /* 0x0000005b6e657223 */ /* 0x000fe20000010065 */
[----:B------:R-:W-:Y:S01]  /*1bd0*/  FFMA.FTZ R100, R116, R100, R107 ;  /* 0x0000006474647223 */ /* 0x000fe2000001006b */
[----:B------:R-:W-:Y:S01]  /*1be0*/  FMUL.FTZ R105, R21, R108 ;  /* 0x0000006c15697220 */ /* 0x000fe20000410000 */
[----:B------:R-:W-:Y:S01]  /*1bf0*/  FMUL.FTZ R121, R45, R118 ;  /* 0x000000762d797220 */ /* 0x000fe20000410000 */
[----:B------:R-:W-:Y:S01]  /*1c00*/  SHF.L.U32 R91, R56, 0x10, RZ ;  /* 0x00000010385b7819 */ /* 0x000fe200000006ff */
[----:B------:R-:W-:Y:S01]  /*1c10*/  FADD.FTZ R118, -R90, R103 ;  /* 0x000000675a767221 */ /* 0x000fe20000010100 */
[----:B------:R-:W-:Y:S01]  /*1c20*/  SHF.L.U32 R111, R59, 0x10, RZ ;  /* 0x000000103b6f7819 */ /* 0x000fe200000006ff */
[----:B------:R-:W-:-:S02]  /*1c30*/  FFMA.FTZ R107, R121, R105, R100 ;  /* 0x00000069796b7223 */ /* 0x000fc40000010064 */
[----:B------:R-:W-:Y:S01]  /*1c40*/  FMUL.FTZ R100, R5, R91 ;  /* 0x0000005b05647220 */ /* 0x000fe20000410000 */
[----:B------:R-:W-:Y:S01]  /*1c50*/  FMUL.FTZ R118, R37, R118 ;  /* 0x0000007625767220 */ /* 0x000fe20000410000 */
[----:B------:R-:W-:Y:S01]  /*1c60*/  SHF.L.U32 R113, R57, 0x10, RZ ;  /* 0x0000001039717819 */ /* 0x000fe200000006ff */
[----:B------:R-:W-:Y:S01]  /*1c70*/  FADD.FTZ R120, -R84, R111 ;  /* 0x0000006f54787221 */ /* 0x000fe20000010100 */
[C---:B------:R-:W-:Y:S01]  /*1c80*/  FFMA.FTZ R96, R3.reuse, R53, R96 ;  /* 0x0000003503607223 */ /* 0x040fe20000010060 */
[----:B------:R-:W-:Y:S01]  /*1c90*/  FFMA.FTZ R105, R118, R100, R101 ;  /* 0x0000006476697223 */ /* 0x000fe20000010065 */
[----:B------:R-:W-:Y:S01]  /*1ca0*/  PRMT R100, R56, 0x7632, R100 ;  /* 0x0000763238647816 */ /* 0x000fe20000000064 */
[----:B------:R-:W-:Y:S01]  /*1cb0*/  FADD.FTZ R111, R92, R109 ;  /* 0x0000006d5c6f7221 */ /* 0x000fe20000010000 */
[----:B------:R-:W-:Y:S01]  /*1cc0*/  FMUL.FTZ R103, R3, R113 ;  /* 0x0000007103677220 */ /* 0x000fe20000410000 */
[----:B------:R-:W-:Y:S01]  /*1cd0*/  FMUL.FTZ R120, R45, R120 ;  /* 0x000000782d787220 */ /* 0x000fe20000410000 */
[----:B------:R-:W-:Y:S01]  /*1ce0*/  PRMT R92, R58, 0x7632, R92 ;  /* 0x000076323a5c7816 */ /* 0x000fe2000000005c */
[----:B------:R-:W-:Y:S01]  /*1cf0*/  FFMA.FTZ R130, R21, R109, R96 ;  /* 0x0000006d15827223 */ /* 0x000fe20000010060 */
[----:B------:R-:W-:Y:S01]  /*1d00*/  SHF.L.U32 R109, R100, 0x10, RZ ;  /* 0x00000010646d7819 */ /* 0x000fe200000006ff */
[----:B------:R-:W-:Y:S01]  /*1d10*/  FFMA.FTZ R123, R120, R103, R107 ;  /* 0x00000067787b7223 */ /* 0x000fe2000001006b */
[----:B------:R-:W0:Y:S01]  /*1d20*/  LDC.64 R100, c[0x0][0x258] ;  /* 0x00009600ff647b82 */ /* 0x000e220000000a00 */
[----:B------:R-:W-:-:S02]  /*1d30*/  IMAD.U32 R107, R92, 0x10000, RZ ;  /* 0x000100005c6b7824 */ /* 0x000fc400078e00ff */
[----:B------:R-:W-:Y:S01]  /*1d40*/  FFMA.FTZ R104, R5, R55, R104 ;  /* 0x0000003705687223 */ /* 0x000fe20000010068 */
[----:B------:R-:W-:Y:S01]  /*1d50*/  PRMT R96, R59, 0x7632, R96 ;  /* 0x000076323b607816 */ /* 0x000fe20000000060 */
[----:B------:R-:W-:Y:S01]  /*1d60*/  FADD.FTZ R92, -R90, R107 ;  /* 0x0000006b5a5c7221 */ /* 0x000fe20000010100 */
[----:B------:R-:W-:Y:S01]  /*1d70*/  PRMT R103, R57, 0x7632, R103 ;  /* 0x0000763239677816 */ /* 0x000fe20000000067 */
[----:B------:R-:W-:Y:S01]  /*1d80*/  FFMA.FTZ R104, R23, R106, R104 ;  /* 0x0000006a17687223 */ /* 0x000fe20000010068 */
[----:B------:R-:W-:Y:S01]  /*1d90*/  SHF.L.U32 R125, R96, 0x10, RZ ;  /* 0x00000010607d7819 */ /* 0x000fe200000006ff */
[----:B------:R-:W-:Y:S01]  /*1da0*/  FMUL.FTZ R96, R37, R92 ;  /* 0x0000005c25607220 */ /* 0x000fe20000410000 */
[----:B------:R-:W-:Y:S01]  /*1db0*/  SHF.L.U32 R127, R103, 0x10, RZ ;  /* 0x00000010677f7819 */ /* 0x000fe200000006ff */
[----:B------:R-:W-:Y:S01]  /*1dc0*/  FADD.FTZ R92, R102, R106 ;  /* 0x0000006a665c7221 */ /* 0x000fe20000010000 */
[----:B------:R-:W-:Y:S01]  /*1dd0*/  FFMA.FTZ R93, R110, R106, R93 ;  /* 0x0000006a6e5d7223 */ /* 0x000fe2000001005d */
[----:B------:R-:W-:Y:S01]  /*1de0*/  FMUL.FTZ R103, R23, R109 ;  /* 0x0000006d17677220 */ /* 0x000fe20000410000 */
[----:B------:R-:W-:Y:S01]  /*1df0*/  FFMA.FTZ R104, R5, R91, R104 ;  /* 0x0000005b05687223 */ /* 0x000fe20000010068 */
[----:B------:R-:W-:Y:S01]  /*1e00*/  FADD.FTZ R106, R38, R99 ;  /* 0x00000063266a7221 */ /* 0x000fe20000010000 */
[----:B------:R-:W-:Y:S01]  /*1e10*/  FFMA.FTZ R99, R7, R38, R98 ;  /* 0x0000002607637223 */ /* 0x000fe20000010062 */
[----:B------:R-:W-:Y:S01]  /*1e20*/  FADD.FTZ R98, R44, R95 ;  /* 0x0000005f2c627221 */ /* 0x000fe20000010000 */
[----:B------:R-:W-:Y:S01]  /*1e30*/  FFMA.FTZ R95, R9, R44, R94 ;  /* 0x0000002c095f7223 */ /* 0x000fe2000001005e */
[----:B------:R-:W-:Y:S01]  /*1e40*/  FFMA.FTZ R103, R96, R103, R105 ;  /* 0x0000006760677223 */ /* 0x000fe20000010069 */
[----:B------:R-:W-:Y:S01]  /*1e50*/  FFMA.FTZ R102, R23, R109, R104 ;  /* 0x0000006d17667223 */ /* 0x000fe20000010068 */
[----:B------:R-:W-:Y:S01]  /*1e60*/  IADD3 R119, P0, R119, 0x1, RZ ;  /* 0x0000000177777810 */ /* 0x000fe20007f1e0ff */
[----:B------:R-:W-:Y:S01]  /*1e70*/  FADD.FTZ R106, R106, R117 ;  /* 0x000000756a6a7221 */ /* 0x000fe20000010000 */
[----:B------:R-:W-:Y:S01]  /*1e80*/  FADD.FTZ R98, R98, R43 ;  /* 0x0000002b62627221 */ /* 0x000fe20000010000 */
[----:B------:R-:W-:Y:S01]  /*1e90*/  FFMA.FTZ R99, R126, R117, R99 ;  /* 0x000000757e637223 */ /* 0x000fe20000010063 */
[----:B------:R-:W-:Y:S01]  /*1ea0*/  FFMA.FTZ R95, R42, R43, R95 ;  /* 0x0000002b2a5f7223 */ /* 0x000fe2000001005f */
[----:B------:R-:W-:Y:S01]  /*1eb0*/  FFMA.FTZ R130, R3, R85, R130 ;  /* 0x0000005503827223 */ /* 0x000fe20000010082 */
[----:B------:R1:W-:Y:S01]  /*1ec0*/  STS.64 [R30], R102 ;  /* 0x000000661e007388 */ /* 0x0003e20000000a00 */
[----:B------:R-:W-:Y:S01]  /*1ed0*/  FADD.FTZ R106, R106, R115 ;  /* 0x000000736a6a7221 */ /* 0x000fe20000010000 */
[----:B------:R-:W-:-:S02]  /*1ee0*/  IMAD.X R128, RZ, RZ, R128, P0 ;  /* 0x000000ffff807224 */ /* 0x000fc400000e0680 */
[----:B------:R-:W-:Y:S01]  /*1ef0*/  FFMA.FTZ R99, R124, R115, R99 ;  /* 0x000000737c637223 */ /* 0x000fe20000010063 */
[----:B------:R-:W-:Y:S01]  /*1f00*/  FFMA.FTZ R94, R40, R41, R95 ;  /* 0x00000029285e7223 */ /* 0x000fe2000001005f */
[----:B0-----:R-:W-:Y:S01]  /*1f10*/  ISETP.GE.U32.AND P0, PT, R119, R100, PT ;  /* 0x000000647700720c */ /* 0x001fe20003f06070 */
[----:B------:R-:W-:Y:S01]  /*1f20*/  FADD.FTZ R132, -R84, R125 ;  /* 0x0000007d54847221 */ /* 0x000fe20000010100 */
[----:B------:R-:W-:Y:S01]  /*1f30*/  FFMA.FTZ R130, R21, R108, R130 ;  /* 0x0000006c15827223 */ /* 0x000fe20000010082 */
[----:B------:R-:W-:Y:S01]  /*1f40*/  FADD.FTZ R95, R106, R39 ;  /* 0x000000276a5f7221 */ /* 0x000fe20000010000 */
[----:B-1----:R-:W-:Y:S01]  /*1f50*/  FADD.FTZ R103, R98, R41 ;  /* 0x0000002962677221 */ /* 0x002fe20000010000 */
[----:B------:R-:W-:Y:S01]  /*1f60*/  FFMA.FTZ R99, R122, R39, R99 ;  /* 0x000000277a637223 */ /* 0x000fe20000010063 */
[----:B------:R-:W-:Y:S02]  /*1f70*/  ISETP.GE.AND.EX P0, PT, R128, R101, PT, P0 ;  /* 0x000000658000720c */ /* 0x000fe40003f06300 */
[----:B------:R-:W-:Y:S01]  /*1f80*/  FADD.FTZ R98, R103, R46 ;  /* 0x0000002e67627221 */ /* 0x000fe20000010000 */
[----:B------:R-:W-:Y:S01]  /*1f90*/  FFMA.FTZ R103, R47, R46, R94 ;  /* 0x0000002e2f677223 */ /* 0x000fe2000001005e */
[----:B------:R-:W-:Y:S01]  /*1fa0*/  FMUL.FTZ R107, R21, R127 ;  /* 0x0000007f156b7220 */ /* 0x000fe20000410000 */
[----:B------:R-:W-:Y:S01]  /*1fb0*/  FMUL.FTZ R132, R45, R132 ;  /* 0x000000842d847220 */ /* 0x000fe20000410000 */
[----:B------:R-:W-:Y:S01]  /*1fc0*/  FFMA.FTZ R130, R3, R113, R130 ;  /* 0x0000007103827223 */ /* 0x000fe20000010082 */
[----:B------:R-:W-:Y:S01]  /*1fd0*/  FADD.FTZ R94, R95, R48 ;  /* 0x000000305f5e7221 */ /* 0x000fe20000010000 */
[----:B------:R-:W-:Y:S01]  /*1fe0*/  FADD.FTZ R98, R98, R49 ;  /* 0x0000003162627221 */ /* 0x000fe20000010000 */
[----:B------:R-:W-:Y:S01]  /*1ff0*/  FFMA.FTZ R99, R50, R48, R99 ;  /* 0x0000003032637223 */ /* 0x000fe20000010063 */
[----:B------:R-:W-:Y:S01]  /*2000*/  FFMA.FTZ R103, R52, R49, R103 ;  /* 0x0000003134677223 */ /* 0x000fe20000010067 */
[----:B------:R-:W-:Y:S01]  /*2010*/  FFMA.FTZ R105, R132, R107, R123 ;  /* 0x0000006b84697223 */ /* 0x000fe2000001007b */
        /* <DEDUP_REMOVED lines=11> */
[----:B------:R-:W-:Y:S01]  /*20d0*/  HFMA2.MMA R123, -RZ, RZ, 0, 0 ;  /* 0x00000000ff7b7435 */ /* 0x000fe200000001ff */
[----:B------:R-:W-:Y:S01]  /*20e0*/  FADD.FTZ R97, R92, R109 ;  /* 0x0000006d5c617221 */ /* 0x000fe20000010000 */
[----:B------:R-:W-:Y:S01]  /*20f0*/  FFMA.FTZ R96, R96, R109, R93 ;  /* 0x0000006d60607223 */ /* 0x000fe2000001005d */
[----:B------:R-:W-:Y:S01]  /*2100*/  FADD.FTZ R99, R94, R91 ;  /* 0x0000005b5e637221 */ /* 0x000fe20000010000 */
[----:B0-----:R-:W-:Y:S01]  /*2110*/  FFMA.FTZ R105, R116, R85, R95 ;  /* 0x0000005574697223 */ /* 0x001fe2000001005f */
[----:B------:R-:W-:Y:S01]  /*2120*/  FADD.FTZ R95, R98, R113 ;  /* 0x00000071625f7221 */ /* 0x000fe20000010000 */
[----:B------:R-:W-:Y:S01]  /*2130*/  FADD.FTZ R93, R111, R127 ;  /* 0x0000007f6f5d7221 */ /* 0x000fe20000010000 */
[----:B------:R-:W-:Y:S01]  /*2140*/  FFMA.FTZ R92, R132, R127, R108 ;  /* 0x0000007f845c7223 */ /* 0x000fe2000001006c */
[----:B------:R-:W-:Y:S01]  /*2150*/  BAR.SYNC.DEFER_BLOCKING 0x0 ;  /* 0x0000000000007b1d */ /* 0x000fe20000010000 */
[----:B------:R-:W-:Y:S01]  /*2160*/  ISETP.GT.U32.AND P1, PT, R33, 0x7f, PT ;  /* 0x0000007f2100780c */ /* 0x000fe20003f24070 */
[----:B------:R-:W-:Y:S01]  /*2170*/  FFMA.FTZ R98, R118, R91, R103 ;  /* 0x0000005b76627223 */ /* 0x000fe20000010067 */
[----:B------:R-:W-:Y:S01]  /*2180*/  MOV R121, RZ ;  /* 0x000000ff00797202 */ /* 0x000fe20000000f00 */
[----:B------:R-:W-:-:S02]  /*2190*/  FFMA.FTZ R94, R120, R113, R105 ;  /* 0x00000071785e7223 */ /* 0x000fc40000010069 */
[----:B------:R-:W-:Y:S08]  /*21a0*/  @!P0 BRA `(.L_x_105) ;  /* 0x0000000000a88947 */ /* 0x000ff00003800000 */
[----:B------:R-:W0:Y:S01]  /*21b0*/  S2UR UR6, SR_CgaCtaId ;  /* 0x00000000000679c3 */ /* 0x000e220000008800 */
[----:B------:R-:W-:Y:S01]  /*21c0*/  UMOV UR5, 0x400 ;  /* 0x0000040000057882 */ /* 0x000fe20000000000 */
[----:B------:R-:W-:Y:S01]  /*21d0*/  SHF.L.U32 R102, R33, 0x1, RZ ;  /* 0x0000000121667819 */ /* 0x000fe200000006ff */
[----:B------:R-:W-:-:S03]  /*21e0*/  IMAD.SHL.U32 R132, R36, 0x80, RZ ;  /* 0x0000008024847824 */ /* 0x000fc600078e00ff */
[----:B------:R-:W-:Y:S02]  /*21f0*/  LOP3.LUT R103, R102, 0x18, RZ, 0xc0, !PT ;  /* 0x0000001866677812 */ /* 0x000fe400078ec0ff */
[----:B------:R-:W-:Y:S02]  /*2200*/  LOP3.LUT R132, R132, 0xffffff80, R35, 0xe2, !PT ;  /* 0xffffff8084847812 */ /* 0x000fe400078ee223 */
[C---:B------:R-:W-:Y:S02]  /*2210*/  LOP3.LUT R105, R103.reuse, 0x8, RZ, 0x3c, !PT ;  /* 0x0000000867697812 */ /* 0x040fe400078e3cff */
[C---:B------:R-:W-:Y:S01]  /*2220*/  LOP3.LUT R107, R103.reuse, 0x10, RZ, 0x3c, !PT ;  /* 0x00000010676b7812 */ /* 0x040fe200078e3cff */
[----:B------:R-:W-:Y:S01]  /*2230*/  IMAD R132, R132, 0x140, R33 ;  /* 0x0000014084847824 */ /* 0x000fe200078e0221 */
[----:B------:R-:W-:Y:S01]  /*2240*/  LOP3.LUT R109, R103, 0x18, RZ, 0x3c, !PT ;  /* 0x00000018676d7812 */ /* 0x000fe200078e3cff */
[----:B0-----:R-:W-:-:S06]  /*2250*/  ULEA UR5, UR6, UR5, 0x18 ;  /* 0x0000000506057291 */ /* 0x001fcc000f8ec03f */
[----:B------:R-:W-:Y:S02]  /*2260*/  LEA R102, R33, UR5, 0x5 ;  /* 0x0000000521667c11 */ /* 0x000fe4000f8e28ff */
[----:B------:R-:W-:Y:S02]  /*2270*/  LEA R110, R31, UR5, 0x5 ;  /* 0x000000051f6e7c11 */ /* 0x000fe4000f8e28ff */
[C---:B------:R-:W-:Y:S01]  /*2280*/  IADD3 R108, R102.reuse, R105, RZ ;  /* 0x00000069666c7210 */ /* 0x040fe20007ffe0ff */
[C---:B------:R-:W-:Y:S01]  /*2290*/  IMAD.IADD R106, R102.reuse, 0x1, R103 ;  /* 0x00000001666a7824 */ /* 0x040fe200078e0267 */
[C---:B------:R-:W-:Y:S02]  /*22a0*/  IADD3 R125, R102.reuse, R107, RZ ;  /* 0x0000006b667d7210 */ /* 0x040fe40007ffe0ff */
[----:B------:R-:W-:Y:S01]  /*22b0*/  IADD3 R127, R102, R109, RZ ;  /* 0x0000006d667f7210 */ /* 0x000fe20007ffe0ff */
[----:B------:R-:W-:Y:S01]  /*22c0*/  IMAD R102, R27, 0x8, R110 ;  /* 0x000000081b667824 */ /* 0x000fe200078e026e */
[----:B------:R-:W-:Y:S01]  /*22d0*/  STS.64 [R106], R98 ;  /* 0x000000626a007388 */ /* 0x000fe20000000a00 */
[----:B------:R-:W-:-:S02]  /*22e0*/  LEA R104, R26, R110, 0x3 ;  /* 0x0000006e1a687211 */ /* 0x000fc400078e18ff */
[-C--:B------:R-:W-:Y:S01]  /*22f0*/  LEA R107, R25, R110.reuse, 0x3 ;  /* 0x0000006e196b7211 */ /* 0x080fe200078e18ff */
[----:B------:R-:W-:Y:S01]  /*2300*/  STS.64 [R108], R96 ;  /* 0x000000606c007388 */ /* 0x000fe20000000a00 */
[----:B------:R-:W-:Y:S02]  /*2310*/  LEA R109, R24, R110, 0x3 ;  /* 0x0000006e186d7211 */ /* 0x000fe400078e18ff */
[----:B------:R-:W0:Y:S01]  /*2320*/  LDC.64 R110, c[0x0][0x260] ;  /* 0x00009800ff6e7b82 */ /* 0x000e220000000a00 */
[----:B------:R-:W-:Y:S04]  /*2330*/  STS.64 [R125], R94 ;  /* 0x0000005e7d007388 */ /* 0x000fe80000000a00 */
[----:B------:R-:W-:Y:S03]  /*2340*/  STS.64 [R127], R92 ;  /* 0x0000005c7f007388 */ /* 0x000fe60000000a00 */
[----:B------:R-:W-:Y:S06]  /*2350*/  BAR.SYNC.DEFER_BLOCKING 0x0 ;  /* 0x0000000000007b1d */ /* 0x000fec0000010000 */
[----:B------:R-:W1:Y:S04]  /*2360*/  LDS.64 R102, [R102] ;  /* 0x0000000066667984 */ /* 0x000e680000000a00 */
[----:B------:R-:W2:Y:S04]  /*2370*/  LDS.64 R104, [R104+0xa00] ;  /* 0x000a000068687984 */ /* 0x000ea80000000a00 */
[----:B------:R-:W3:Y:S04]  /*2380*/  LDS.64 R106, [R107+0x1400] ;  /* 0x001400006b6a7984 */ /* 0x000ee80000000a00 */
[----:B------:R-:W4:Y:S01]  /*2390*/  LDS.64 R108, [R109+0x1e00] ;  /* 0x001e00006d6c7984 */ /* 0x000f220000000a00 */
[----:B-1----:R-:W-:Y:S01]  /*23a0*/  FADD.FTZ R125, RZ, R102 ;  /* 0x00000066ff7d7221 */ /* 0x002fe20000010000 */
[----:B------:R-:W-:Y:S01]  /*23b0*/  FADD.FTZ R130, RZ, R103 ;  /* 0x00000067ff827221 */ /* 0x000fe20000010000 */
[----:B------:R-:W-:-:S02]  /*23c0*/  SHF.L.U32 R103, R132, 0x1, RZ ;  /* 0x0000000184677819 */ /* 0x000fc400000006ff */
[----:B--2---:R-:W-:Y:S01]  /*23d0*/  FADD.FTZ R125, R125, R104 ;  /* 0x000000687d7d7221 */ /* 0x004fe20000010000 */
[----:B------:R-:W-:Y:S02]  /*23e0*/  FADD.FTZ R130, R130, R105 ;  /* 0x0000006982827221 */ /* 0x000fe40000010000 */
[----:B0-----:R-:W-:-:S04]  /*23f0*/  IMAD.WIDE.U32 R110, R103, 0x4, R110 ;  /* 0x00000004676e7825 */ /* 0x001fc800078e006e */
[----:B---3--:R-:W-:Y:S01]  /*2400*/  FADD.FTZ R125, R125, R106 ;  /* 0x0000006a7d7d7221 */ /* 0x008fe20000010000 */
[----:B------:R-:W-:-:S03]  /*2410*/  FADD.FTZ R130, R130, R107 ;  /* 0x0000006b82827221 */ /* 0x000fc60000010000 */
[----:B----4-:R-:W-:Y:S01]  /*2420*/  FADD.FTZ R108, R125, R108 ;  /* 0x0000006c7d6c7221 */ /* 0x010fe20000010000 */
[----:B------:R-:W-:-:S05]  /*2430*/  FADD.FTZ R109, R130, R109 ;  /* 0x0000006d826d7221 */ /* 0x000fca0000010000 */
[----:B------:R0:W-:Y:S02]  /*2440*/  STG.E.64 desc[UR8][R110.64+0x10000], R108 ;  /* 0x0100006c6e007986 */ /* 0x0001e4000c101b08 */
.L_x_105:
[----:B------:R-:W-:Y:S04]  /*2450*/  BSSY B0, `(.L_x_106) ;  /* 0x0000037000007945 */ /* 0x000fe80003800000 */
[----:B------:R-:W-:Y:S05]  /*2460*/  @P1 BRA `(.L_x_107) ;  /* 0x0000000000d41947 */ /* 0x000fea0003800000 */
[----:B------:R-:W-:-:S05]  /*2470*/  SHF.R.U32.HI R102, RZ, 0x2, R33 ;  /* 0x00000002ff667819 */ /* 0x000fca0000011621 */
[----:B------:R-:W-:-:S05]  /*2480*/  IMAD R102, R102, 0xa, RZ ;  /* 0x0000000a66667824 */ /* 0x000fca00078e02ff */
[C---:B------:R-:W-:Y:S02]  /*2490*/  IADD3 R105, R102.reuse, 0x2, RZ ;  /* 0x0000000266697810 */ /* 0x040fe40007ffe0ff */
[--C-:B------:R-:W-:Y:S02]  /*24a0*/  SHF.R.U32.HI R103, RZ, 0x1, R102.reuse ;  /* 0x00000001ff677819 */ /* 0x100fe40000011666 */
[----:B------:R-:W-:Y:S02]  /*24b0*/  IADD3 R107, R102, 0x4, RZ ;  /* 0x00000004666b7810 */ /* 0x000fe40007ffe0ff */
[----:B------:R-:W-:Y:S02]  /*24c0*/  SHF.R.U32.HI R106, RZ, 0x1, R105 ;  /* 0x00000001ff6a7819 */ /* 0x000fe40000011669 */
[----:B------:R-:W-:Y:S02]  /*24d0*/  SHF.R.U32.HI R104, RZ, 0x2, R102 ;  /* 0x00000002ff687819 */ /* 0x000fe40000011666 */
[----:B------:R-:W-:-:S02]  /*24e0*/  LOP3.LUT R103, R103, 0x1, RZ, 0xc0, !PT ;  /* 0x0000000167677812 */ /* 0x000fc400078ec0ff */
[----:B0-----:R-:W-:Y:S02]  /*24f0*/  SHF.R.U32.HI R108, RZ, 0x1, R107 ;  /* 0x00000001ff6c7819 */ /* 0x001fe4000001166b */
[----:B------:R-:W-:Y:S01]  /*2500*/  SHF.R.U32.HI R105, RZ, 0x2, R105 ;  /* 0x00000002ff697819 */ /* 0x000fe20000011669 */
[----:B------:R-:W-:Y:S01]  /*2510*/  IMAD R103, R103, 0x50, R104 ;  /* 0x0000005067677824 */ /* 0x000fe200078e0268 */
[----:B------:R-:W-:Y:S01]  /*2520*/  LOP3.LUT R106, R106, 0x1, RZ, 0xc0, !PT ;  /* 0x000000016a6a7812 */ /* 0x000fe200078ec0ff */
[----:B------:R-:W-:Y:S01]  /*2530*/  IMAD.SHL.U32 R104, R33, 0x8, RZ ;  /* 0x0000000821687824 */ /* 0x000fe200078e00ff */
[----:B------:R-:W-:Y:S01]  /*2540*/  SHF.R.U32.HI R107, RZ, 0x2, R107 ;  /* 0x00000002ff6b7819 */ /* 0x000fe2000001166b */
[----:B------:R-:W-:Y:S01]  /*2550*/  IMAD R103, R103, 0x28, R32 ;  /* 0x0000002867677824 */ /* 0x000fe200078e0220 */
[----:B------:R-:W-:Y:S01]  /*2560*/  LOP3.LUT R108, R108, 0x1, RZ, 0xc0, !PT ;  /* 0x000000016c6c7812 */ /* 0x000fe200078ec0ff */
[----:B------:R-:W-:Y:S01]  /*2570*/  IMAD R105, R106, 0x50, R105 ;  /* 0x000000506a697824 */ /* 0x000fe200078e0269 */
[----:B------:R-:W-:-:S03]  /*2580*/  IADD3 R106, R102, 0x6, RZ ;  /* 0x00000006666a7810 */ /* 0x000fc60007ffe0ff */
[----:B------:R-:W-:Y:S01]  /*2590*/  IMAD R107, R108, 0x50, R107 ;  /* 0x000000506c6b7824 */ /* 0x000fe200078e026b */
[----:B------:R-:W-:Y:S01]  /*25a0*/  LOP3.LUT R108, R104, 0x18, RZ, 0xc0, !PT ;  /* 0x00000018686c7812 */ /* 0x000fe200078ec0ff */
[--C-:B------:R-:W-:Y:S01]  /*25b0*/  IMAD R105, R105, 0x28, R32.reuse ;  /* 0x0000002869697824 */ /* 0x100fe200078e0220 */
[----:B------:R-:W-:Y:S01]  /*25c0*/  IADD3 R104, R102, 0x8, RZ ;  /* 0x0000000866687810 */ /* 0x000fe20007ffe0ff */
[----:B------:R-:W-:Y:S01]  /*25d0*/  IMAD R107, R107, 0x28, R32 ;  /* 0x000000286b6b7824 */ /* 0x000fe200078e0220 */
[--C-:B------:R-:W-:Y:S01]  /*25e0*/  SHF.R.U32.HI R102, RZ, 0x1, R106.reuse ;  /* 0x00000001ff667819 */ /* 0x100fe2000001166a */
[----:B------:R-:W-:Y:S01]  /*25f0*/  IMAD.IADD R105, R108, 0x1, R105 ;  /* 0x000000016c697824 */ /* 0x000fe200078e0269 */
[----:B------:R-:W-:Y:S02]  /*2600*/  SHF.R.U32.HI R109, RZ, 0x2, R106 ;  /* 0x00000002ff6d7819 */ /* 0x000fe4000001166a */
[----:B------:R-:W-:Y:S02]  /*2610*/  SHF.R.U32.HI R106, RZ, 0x1, R104 ;  /* 0x00000001ff6a7819 */ /* 0x000fe40000011668 */
[----:B------:R-:W-:-:S02]  /*2620*/  LOP3.LUT R102, R102, 0x1, RZ, 0xc0, !PT ;  /* 0x0000000166667812 */ /* 0x000fc400078ec0ff */
[----:B------:R-:W-:Y:S02]  /*2630*/  IADD3 R103, R103, R108, RZ ;  /* 0x0000006c67677210 */ /* 0x000fe40007ffe0ff */
[----:B------:R-:W-:Y:S01]  /*2640*/  SHF.R.U32.HI R111, RZ, 0x2, R104 ;  /* 0x00000002ff6f7819 */ /* 0x000fe20000011668 */
[----:B------:R-:W-:Y:S01]  /*2650*/  IMAD R109, R102, 0x50, R109 ;  /* 0x00000050666d7824 */ /* 0x000fe200078e026d */
[----:B------:R-:W-:Y:S01]  /*2660*/  LOP3.LUT R106, R106, 0x1, RZ, 0xc0, !PT ;  /* 0x000000016a6a7812 */ /* 0x000fe200078ec0ff */
[----:B------:R-:W-:Y:S01]  /*2670*/  LDS.64 R104, [R105] ;  /* 0x0000000069687984 */ /* 0x000fe20000000a00 */
[----:B------:R-:W-:Y:S01]  /*2680*/  IADD3 R107, R108, R107, RZ ;  /* 0x0000006b6c6b7210 */ /* 0x000fe20007ffe0ff */
[----:B------:R-:W-:Y:S02]  /*2690*/  IMAD R109, R109, 0x28, R32 ;  /* 0x000000286d6d7824 */ /* 0x000fe400078e0220 */
[----:B------:R-:W0:Y:S01]  /*26a0*/  LDS.64 R102, [R103] ;  /* 0x0000000067667984 */ /* 0x000e220000000a00 */
[----:B------:R-:W-:-:S02]  /*26b0*/  IMAD R111, R106, 0x50, R111 ;  /* 0x000000506a6f7824 */ /* 0x000fc400078e026f */
[----:B------:R-:W-:Y:S01]  /*26c0*/  IADD3 R109, R108, R109, RZ ;  /* 0x0000006d6c6d7210 */ /* 0x000fe20007ffe0ff */
[----:B------:R-:W1:Y:S01]  /*26d0*/  LDS.64 R106, [R107] ;  /* 0x000000006b6a7984 */ /* 0x000e620000000a00 */
[----:B------:R-:W-:-:S05]  /*26e0*/  IMAD R111, R111, 0x28, R32 ;  /* 0x000000286f6f7824 */ /* 0x000fca00078e0220 */
[----:B------:R-:W-:Y:S02]  /*26f0*/  IADD3 R111, R108, R111, RZ ;  /* 0x0000006f6c6f7210 */ /* 0x000fe40007ffe0ff */
[----:B------:R-:W2:Y:S04]  /*2700*/  LDS.64 R108, [R109] ;  /* 0x000000006d6c7984 */ /* 0x000ea80000000a00 */
[----:B------:R-:W3:Y:S01]  /*2710*/  LDS.64 R110, [R111] ;  /* 0x000000006f6e7984 */ /* 0x000ee20000000a00 */
[----:B0-----:R-:W-:Y:S01]  /*2720*/  FADD.FTZ R121, RZ, R102 ;  /* 0x00000066ff797221 */ /* 0x001fe20000010000 */
[----:B------:R-:W-:-:S03]  /*2730*/  FADD.FTZ R102, RZ, R103 ;  /* 0x00000067ff667221 */ /* 0x000fc60000010000 */
[----:B------:R-:W-:Y:S01]  /*2740*/  FADD.FTZ R121, R121, R104 ;  /* 0x0000006879797221 */ /* 0x000fe20000010000 */
[----:B------:R-:W-:-:S03]  /*2750*/  FADD.FTZ R102, R102, R105 ;  /* 0x0000006966667221 */ /* 0x000fc60000010000 */
[----:B-1----:R-:W-:Y:S01]  /*2760*/  FADD.FTZ R121, R121, R106 ;  /* 0x0000006a79797221 */ /* 0x002fe20000010000 */
[----:B------:R-:W-:-:S03]  /*2770*/  FADD.FTZ R102, R102, R107 ;  /* 0x0000006b66667221 */ /* 0x000fc60000010000 */
[----:B--2---:R-:W-:Y:S01]  /*2780*/  FADD.FTZ R121, R121, R108 ;  /* 0x0000006c79797221 */ /* 0x004fe20000010000 */
[----:B------:R-:W-:-:S03]  /*2790*/  FADD.FTZ R102, R102, R109 ;  /* 0x0000006d66667221 */ /* 0x000fc60000010000 */
[----:B---3--:R-:W-:Y:S01]  /*27a0*/  FADD.FTZ R121, R121, R110 ;  /* 0x0000006e79797221 */ /* 0x008fe20000010000 */
[----:B------:R-:W-:-:S07]  /*27b0*/  FADD.FTZ R123, R102, R111 ;  /* 0x0000006f667b7221 */ /* 0x000fce0000010000 */
.L_x_107:
[----:B------:R-:W-:Y:S05]  /*27c0*/  BSYNC B0 ;  /* 0x0000000000007941 */ /* 0x000fea0003800000 */
.L_x_106:
[----:B------:R-:W1:Y:S01]  /*27d0*/  SHFL.BFLY PT, R102, R121, 0x2, 0x1f ;  /* 0x0c401f0079667f89 */ /* 0x000e6200000e0000 */
[----:B------:R-:W-:Y:S01]  /*27e0*/  LOP3.LUT P1, RZ, R33, 0xffffff83, RZ, 0xc0, !PT ;  /* 0xffffff8321ff7812 */ /* 0x000fe2000782c0ff */
[----:B------:R-:W-:Y:S01]  /*27f0*/  BSSY B0, `(.L_x_108) ;  /* 0x0000015000007945 */ /* 0x000fe20003800000 */
[----:B------:R-:W-:Y:S01]  /*2800*/  PRMT R103, R89, 0x7632, R103 ;  /* 0x0000763259677816 */ /* 0x000fe20000000067 */
[----:B------:R-:W2:Y:S01]  /*2810*/  SHFL.BFLY PT, R106, R123, 0x2, 0x1f ;  /* 0x0c401f007b6a7f89 */ /* 0x000ea200000e0000 */
[----:B-1----:R-:W-:Y:S01]  /*2820*/  FADD.FTZ R104, R102, R121 ;  /* 0x0000007966687221 */ /* 0x002fe20000010000 */
[----:B------:R-:W-:Y:S01]  /*2830*/  PRMT R102, R88, 0x7632, R102 ;  /* 0x0000763258667816 */ /* 0x000fe20000000066 */
[----:B--2---:R-:W-:-:S03]  /*2840*/  FADD.FTZ R106, R106, R123 ;  /* 0x0000007b6a6a7221 */ /* 0x004fc60000010000 */
[----:B------:R-:W1:Y:S04]  /*2850*/  SHFL.BFLY PT, R105, R104, 0x1, 0x1f ;  /* 0x0c201f0068697f89 */ /* 0x000e6800000e0000 */
[----:B------:R-:W2:Y:S01]  /*2860*/  SHFL.BFLY PT, R107, R106, 0x1, 0x1f ;  /* 0x0c201f006a6b7f89 */ /* 0x000ea200000e0000 */
[----:B-1----:R-:W-:Y:S01]  /*2870*/  FADD.FTZ R88, R104, R105 ;  /* 0x0000006968587221 */ /* 0x002fe20000010000 */
[----:B--2---:R-:W-:Y:S01]  /*2880*/  FADD.FTZ R89, R106, R107 ;  /* 0x0000006b6a597221 */ /* 0x004fe20000010000 */
[----:B------:R-:W-:Y:S06]  /*2890*/  @P1 BRA `(.L_x_109) ;  /* 0x0000000000281947 */ /* 0x000fec0003800000 */
[----:B------:R-:W1:Y:S01]  /*28a0*/  LDC R107, c[0x0][0x10] ;  /* 0x00000400ff6b7b82 */ /* 0x000e620000000800 */
[----:B------:R-:W-:-:S05]  /*28b0*/  SHF.R.U32.HI R106, RZ, 0x2, R33 ;  /* 0x00000002ff6a7819 */ /* 0x000fca0000011621 */
[----:B0-----:R-:W-:Y:S02]  /*28c0*/  IMAD.SHL.U32 R108, R106, 0x80, RZ ;  /* 0x000000806a6c7824 */ /* 0x001fe400078e00ff */
[----:B------:R-:W0:Y:S01]  /*28d0*/  LDC.64 R104, c[0x0][0x260] ;  /* 0x00009800ff687b82 */ /* 0x000e220000000a00 */
[----:B-1----:R-:W-:Y:S02]  /*28e0*/  IMAD R106, R107, UR4, R36 ;  /* 0x000000046b6a7c24 */ /* 0x002fe4000f8e0224 */
[----:B------:R-:W-:-:S04]  /*28f0*/  LOP3.LUT R107, R108, 0xffffff80, R35, 0xe2, !PT ;  /* 0xffffff806c6b7812 */ /* 0x000fc800078ee223 */
[----:B------:R-:W-:-:S04]  /*2900*/  LEA R106, R106, R107, 0xc ;  /* 0x0000006b6a6a7211 */ /* 0x000fc800078e60ff */
[----:B------:R-:W-:-:S05]  /*2910*/  SHF.L.U32 R107, R106, 0x1, RZ ;  /* 0x000000016a6b7819 */ /* 0x000fca00000006ff */
[----:B0-----:R-:W-:-:S05]  /*2920*/  IMAD.WIDE.U32 R104, R107, 0x4, R104 ;  /* 0x000000046b687825 */ /* 0x001fca00078e0068 */
[----:B------:R1:W-:Y:S02]  /*2930*/  STG.E.64 desc[UR8][R104.64], R88 ;  /* 0x0000005868007986 */ /* 0x0003e4000c101b08 */
.L_x_109:
[----:B------:R-:W-:Y:S05]  /*2940*/  BSYNC B0 ;  /* 0x0000000000007941 */ /* 0x000fea0003800000 */
.L_x_108:
[----:B------:R-:W-:Y:S02]  /*2950*/  ISETP.GE.U32.AND P1, PT, R119, R100, PT ;  /* 0x000000647700720c */ /* 0x000fe40003f26070 */
[----:B-1----:R-:W-:Y:S02]  /*2960*/  PRMT R104, R86, 0x7632, R104 ;  /* 0x0000763256687816 */ /* 0x002fe40000000068 */
[----:B------:R-:W-:Y:S02]  /*2970*/  ISETP.GE.AND.EX P1, PT, R128, R101, PT, P1 ;  /* 0x000000658000720c */ /* 0x000fe40003f26310 */
[----:B------:R-:W-:Y:S02]  /*2980*/  PRMT R105, R87, 0x7632, R105 ;  /* 0x0000763257697816 */ /* 0x000fe40000000069 */
[----:B------:R-:W-:Y:S02]  /*2990*/  PRMT R146, R82, 0x7632, R146 ;  /* 0x0000763252927816 */ /* 0x000fe40000000092 */
[----:B------:R-:W-:-:S02]  /*29a0*/  PRMT R106, R83, 0x7632, R106 ;  /* 0x00007632536a7816 */ /* 0x000fc4000000006a */
[----:B------:R-:W-:Y:S02]  /*29b0*/  PRMT R107, R80, 0x7632, R107 ;  /* 0x00007632506b7816 */ /* 0x000fe4000000006b */
[----:B0-----:R-:W-:Y:S02]  /*29c0*/  PRMT R108, R81, 0x7632, R108 ;  /* 0x00007632516c7816 */ /* 0x001fe4000000006c */
[----:B------:R-:W-:Y:S02]  /*29d0*/  PRMT R109, R78, 0x7632, R109 ;  /* 0x000076324e6d7816 */ /* 0x000fe4000000006d */
[----:B------:R-:W-:Y:S02]  /*29e0*/  PRMT R110, R79, 0x7632, R110 ;  /* 0x000076324f6e7816 */ /* 0x000fe4000000006e */
[----:B------:R-:W-:Y:S02]  /*29f0*/  PRMT R111, R76, 0x7632, R111 ;  /* 0x000076324c6f7816 */ /* 0x000fe4000000006f */
[----:B------:R-:W-:-:S02]  /*2a00*/  PRMT R121, R77, 0x7632, R121 ;  /* 0x000076324d797816 */ /* 0x000fc40000000079 */
        /* <DEDUP_REMOVED lines=19> */
[----:B------:R-:W-:Y:S01]  /*2b40*/  PRMT R145, R57, 0x7632, R145 ;  /* 0x0000763239917816 */ /* 0x000fe20000000091 */
[----:B------:R-:W-:Y:S06]  /*2b50*/  @P1 BRA `(.L_x_110) ;  /* 0x0000000000541947 */ /* 0x000fec0003800000 */
[----:B------:R-:W-:Y:S01]  /*2b60*/  BAR.SYNC.DEFER_BLOCKING 0x0 ;  /* 0x0000000000007b1d */ /* 0x000fe20000010000 */
[----:B------:R-:W-:-:S13]  /*2b70*/  ISETP.NE.AND P1, PT, R33, RZ, PT ;  /* 0x000000ff2100720c */ /* 0x000fda0003f25270 */
[----:B------:R-:W-:Y:S05]  /*2b80*/  @P1 BRA `(.L_x_111) ;  /* 0x00000000003c1947 */ /* 0x000fea0003800000 */
[----:B------:R-:W0:Y:S01]  /*2b90*/  LDC.64 R56, c[0x0][0x268] ;  /* 0x00009a00ff387b82 */ /* 0x000e220000000a00 */
[----:B------:R-:W-:Y:S02]  /*2ba0*/  ISETP.NE.AND P1, PT, R35, RZ, PT ;  /* 0x000000ff2300720c */ /* 0x000fe40003f25270 */
[----:B------:R-:W-:-:S04]  /*2bb0*/  MOV R59, 0x7fffff81 ;  /* 0x7fffff81003b7802 */ /* 0x000fc80000000f00 */
[----:B------:R-:W-:Y:S01]  /*2bc0*/  SEL R59, R59, 0x1, !P1 ;  /* 0x000000013b3b7807 */ /* 0x000fe20004800000 */
[----:B0-----:R-:W-:Y:S01]  /*2bd0*/  IMAD.WIDE.U32 R56, R36, 0x4, R56 ;  /* 0x0000000424387825 */ /* 0x001fe200078e0038 */
[----:B------:R-:W-:Y:S06]  /*2be0*/  MEMBAR.ALL.GPU ;  /* 0x0000000000007992 */ /* 0x000fec000000a000 */
[----:B------:R-:W-:-:S00]  /*2bf0*/  ERRBAR ;  /* 0x00000000000079ab */ /* 0x000fc00000000000 */
[----:B------:R-:W-:Y:S06]  /*2c00*/  CGAERRBAR ;  /* 0x00000000000075ab */ /* 0x000fec0000000000 */
[----:B------:R0:W5:Y:S02]  /*2c10*/  ATOM.E.ADD.STRONG.GPU PT, R59, desc[UR8][R56.64], R59 ;  /* 0x0000003b383b798a */ /* 0x00016400081ee1c8 */
.L_x_112:
[----:B------:R-:W2:Y:S04]  /*2c20*/  LD.E.STRONG.GPU R58, desc[UR8][R56.64] ;  /* 0x00000008383a7980 */ /* 0x000ea8000c10f900 */
[----:B--2---:R-:W-:Y:S01]  /*2c30*/  CCTL.IVALL ;  /* 0x00000000ff00798f */ /* 0x004fe20002000000 */
[----:B------:R-:W-:Y:S05]  /*2c40*/  YIELD ;  /* 0x0000000000007946 */ /* 0x000fea0003800000 */
[----:B-----5:R-:W-:-:S04]  /*2c50*/  LOP3.LUT R58, R58, R59, RZ, 0x3c, !PT ;  /* 0x0000003b3a3a7212 */ /* 0x020fc800078e3cff */
[----:B------:R-:W-:-:S13]  /*2c60*/  ISETP.GT.AND P1, PT, R58, -0x1, PT ;  /* 0xffffffff3a00780c */ /* 0x000fda0003f24270 */
[----:B------:R-:W-:Y:S05]  /*2c70*/  @P1 BRA `(.L_x_112) ;  /* 0xfffffffc00e81947 */ /* 0x000fea000383ffff */
.L_x_111:
[----:B------:R-:W-:Y:S05]  /*2c80*/  WARPSYNC.ALL ;  /* 0x0000000000007948 */ /* 0x000fea0003800000 */
[----:B------:R-:W-:Y:S06]  /*2c90*/  BAR.SYNC.DEFER_BLOCKING 0x0 ;  /* 0x0000000000007b1d */ /* 0x000fec0000010000 */
[----:B------:R-:W-:Y:S05]  /*2ca0*/  BRA `(.L_x_113) ;  /* 0x0000000000607947 */ /* 0x000fea0003800000 */
.L_x_110:
[----:B------:R-:W-:Y:S01]  /*2cb0*/  BAR.SYNC.DEFER_BLOCKING 0x0 ;  /* 0x0000000000007b1d */ /* 0x000fe20000010000 */
[----:B------:R-:W-:-:S13]  /*2cc0*/  ISETP.NE.AND P1, PT, R33, RZ, PT ;  /* 0x000000ff2100720c */ /* 0x000fda0003f25270 */
[----:B------:R-:W-:Y:S05]  /*2cd0*/  @P1 BRA `(.L_x_114) ;  /* 0x00000000004c1947 */ /* 0x000fea0003800000 */
[----:B------:R-:W-:Y:S01]  /*2ce0*/  ULDC.64 UR6, c[0x0][0x268] ;  /* 0x00009a0000067ab9 */ /* 0x000fe20000000a00 */
[----:B------:R-:W-:Y:S01]  /*2cf0*/  IMAD.MOV R56, RZ, RZ, -R36 ;  /* 0x000000ffff387224 */ /* 0x000fe200078e0a24 */
[----:B------:R-:W-:Y:S01]  /*2d00*/  UIADD3 UR6, UP0, UR6, 0x4, URZ ;  /* 0x0000000406067890 */ /* 0x000fe2000ff1e03f */
[----:B------:R-:W-:-:S03]  /*2d10*/  MOV R59, 0x7fffff81 ;  /* 0x7fffff81003b7802 */ /* 0x000fc60000000f00 */
[----:B------:R-:W-:Y:S01]  /*2d20*/  UIADD3.X UR7, URZ, UR7, URZ, UP0, !UPT ;  /* 0x000000073f077290 */ /* 0x000fe200087fe43f */
[----:B------:R-:W-:Y:S02]  /*2d30*/  ISETP.NE.AND P1, PT, R35, R56, PT ;  /* 0x000000382300720c */ /* 0x000fe40003f25270 */
[----:B------:R-:W-:Y:S02]  /*2d40*/  MOV R56, UR6 ;  /* 0x0000000600387c02 */ /* 0x000fe40008000f00 */
[----:B------:R-:W-:Y:S02]  /*2d50*/  SEL R59, R59, 0x1, !P1 ;  /* 0x000000013b3b7807 */ /* 0x000fe40004800000 */
[----:B------:R-:W-:Y:S01]  /*2d60*/  MOV R57, UR7 ;  /* 0x0000000700397c02 */ /* 0x000fe20008000f00 */
[----:B------:R-:W-:Y:S06]  /*2d70*/  MEMBAR.ALL.GPU ;  /* 0x0000000000007992 */ /* 0x000fec000000a000 */
[----:B------:R-:W-:-:S00]  /*2d80*/  ERRBAR ;  /* 0x00000000000079ab */ /* 0x000fc00000000000 */
[----:B------:R-:W-:Y:S06]  /*2d90*/  CGAERRBAR ;  /* 0x00000000000075ab */ /* 0x000fec0000000000 */
[----:B------:R0:W5:Y:S02]  /*2da0*/  ATOM.E.ADD.STRONG.GPU PT, R59, desc[UR8][R56.64], R59 ;  /* 0x0000003b383b798a */ /* 0x00016400081ee1c8 */
.L_x_115:
[----:B------:R-:W2:Y:S04]  /*2db0*/  LD.E.STRONG.GPU R58, desc[UR8][R56.64] ;  /* 0x00000008383a7980 */ /* 0x000ea8000c10f900 */
[----:B--2---:R-:W-:Y:S01]  /*2dc0*/  CCTL.IVALL ;  /* 0x00000000ff00798f */ /* 0x004fe20002000000 */
[----:B------:R-:W-:Y:S05]  /*2dd0*/  YIELD ;  /* 0x0000000000007946 */ /* 0x000fea0003800000 */
[----:B-----5:R-:W-:-:S04]  /*2de0*/  LOP3.LUT R58, R58, R59, RZ, 0x3c, !PT ;  /* 0x0000003b3a3a7212 */ /* 0x020fc800078e3cff */
[----:B------:R-:W-:-:S13]  /*2df0*/  ISETP.GT.AND P1, PT, R58, -0x1, PT ;  /* 0xffffffff3a00780c */ /* 0x000fda0003f24270 */
[----:B------:R-:W-:Y:S05]  /*2e00*/  @P1 BRA `(.L_x_115) ;  /* 0xfffffffc00e81947 */ /* 0x000fea000383ffff */
.L_x_114:
[----:B------:R-:W-:Y:S05]  /*2e10*/  WARPSYNC.ALL ;  /* 0x0000000000007948 */ /* 0x000fea0003800000 */
[----:B------:R-:W-:Y:S06]  /*2e20*/  BAR.SYNC.DEFER_BLOCKING 0x0 ;  /* 0x0000000000007b1d */ /* 0x000fec0000010000 */
.L_x_113:
[----:B------:R-:W-:Y:S01]  /*2e30*/  ISETP.GT.U32.AND P1, PT, R33, 0xff, PT ;  /* 0x000000ff2100780c */ /* 0x000fe20003f24070 */
[----:B------:R-:W-:Y:S01]  /*2e40*/  BSSY B0, `(.L_x_116) ;  /* 0x000005b000007945 */ /* 0x000fe20003800000 */
[----:B------:R-:W-:-:S11]  /*2e50*/  CS2R R88, SRZ ;  /* 0x0000000000587805 */ /* 0x000fd6000001ff00 */
[----:B------:R-:W-:Y:S05]  /*2e60*/  @P1 BRA `(.L_x_117) ;  /* 0x0000000400601947 */ /* 0x000fea0003800000 */
[----:B------:R-:W1:Y:S01]  /*2e70*/  LDC R59, c[0x0][0x10] ;  /* 0x00000400ff3b7b82 */ /* 0x000e620000000800 */
[----:B0-----:R-:W-:-:S05]  /*2e80*/  IMAD.SHL.U32 R57, R33, 0x10, RZ ;  /* 0x0000001021397824 */ /* 0x001fca00078e00ff */
[----:B------:R-:W-:Y:S02]  /*2e90*/  LOP3.LUT R57, R57, 0x7fffff80, RZ, 0xc0, !PT ;  /* 0x7fffff8039397812 */ /* 0x000fe400078ec0ff */
[----:B------:R-:W0:Y:S01]  /*2ea0*/  LDC.64 R88, c[0x0][0x260] ;  /* 0x00009800ff587b82 */ /* 0x000e220000000a00 */
[----:B-1----:R-:W-:Y:S01]  /*2eb0*/  IMAD R56, R59, UR4, R36 ;  /* 0x000000043b387c24 */ /* 0x002fe2000f8e0224 */
[----:B------:R-:W-:-:S04]  /*2ec0*/  LOP3.LUT R59, R33, 0x7, RZ, 0xc0, !PT ;  /* 0x00000007213b7812 */ /* 0x000fc800078ec0ff */
[----:B------:R-:W-:-:S04]  /*2ed0*/  LEA R56, R56, R57, 0xc ;  /* 0x0000003938387211 */ /* 0x000fc800078e60ff */
[----:B------:R-:W-:-:S04]  /*2ee0*/  IADD3 R56, R56, R59, RZ ;  /* 0x0000003b38387210 */ /* 0x000fc80007ffe0ff */
[----:B------:R-:W-:-:S04]  /*2ef0*/  SHF.L.U32 R87, R56, 0x1, RZ ;  /* 0x0000000138577819 */ /* 0x000fc800000006ff */
[C---:B------:R-:W-:Y:S01]  /*2f00*/  IADD3 R61, R87.reuse, 0x20, RZ ;  /* 0x00000020573d7810 */ /* 0x040fe20007ffe0ff */
[----:B0-----:R-:W-:-:S04]  /*2f10*/  IMAD.WIDE.U32 R56, R87, 0x4, R88 ;  /* 0x0000000457387825 */ /* 0x001fc800078e0058 */
[----:B------:R-:W-:Y:S02]  /*2f20*/  VIADD R59, R87, 0x10 ;  /* 0x00000010573b7836 */ /* 0x000fe40000000000 */
[----:B------:R-:W2:Y:S02]  /*2f30*/  LDG.E.64 R56, desc[UR8][R56.64] ;  /* 0x0000000838387981 */ /* 0x000ea4000c1e1b00 */
[----:B------:R-:W-:Y:S01]  /*2f40*/  IMAD.WIDE.U32 R58, R59, 0x4, R88 ;  /* 0x000000043b3a7825 */ /* 0x000fe200078e0058 */
[----:B------:R-:W-:-:S03]  /*2f50*/  IADD3 R63, R87, 0x30, RZ ;  /* 0x00000030573f7810 */ /* 0x000fc60007ffe0ff */
[--C-:B------:R-:W-:Y:S01]  /*2f60*/  IMAD.WIDE.U32 R60, R61, 0x4, R88.reuse ;  /* 0x000000043d3c7825 */ /* 0x100fe200078e0058 */
[----:B------:R-:W-:Y:S01]  /*2f70*/  IADD3 R65, R87, 0x40, RZ ;  /* 0x0000004057417810 */ /* 0x000fe20007ffe0ff */
[----:B------:R-:W3:Y:S02]  /*2f80*/  LDG.E.64 R58, desc[UR8][R58.64] ;  /* 0x000000083a3a7981 */ /* 0x000ee4000c1e1b00 */
[--C-:B------:R-:W-:Y:S02]  /*2f90*/  IMAD.WIDE.U32 R62, R63, 0x4, R88.reuse ;  /* 0x000000043f3e7825 */ /* 0x100fe400078e0058 */
[----:B------:R-:W4:Y:S02]  /*2fa0*/  LDG.E.64 R60, desc[UR8][R60.64] ;  /* 0x000000083c3c7981 */ /* 0x000f24000c1e1b00 */
[----:B------:R-:W-:Y:S02]  /*2fb0*/  VIADD R67, R87, 0x50 ;  /* 0x0000005057437836 */ /* 0x000fe40000000000 */
[----:B------:R-:W-:Y:S01]  /*2fc0*/  IMAD.WIDE.U32 R64, R65, 0x4, R88 ;  /* 0x0000000441407825 */ /* 0x000fe200078e0058 */
[----:B------:R-:W5:Y:S01]  /*2fd0*/  LDG.E.64 R62, desc[UR8][R62.64] ;  /* 0x000000083e3e7981 */ /* 0x000f62000c1e1b00 */
[----:B------:R-:W-:-:S02]  /*2fe0*/  IADD3 R69, R87, 0x60, RZ ;  /* 0x0000006057457810 */ /* 0x000fc40007ffe0ff */
[--C-:B------:R-:W-:Y:S01]  /*2ff0*/  IMAD.WIDE.U32 R66, R67, 0x4, R88.reuse ;  /* 0x0000000443427825 */ /* 0x100fe200078e0058 */
[----:B------:R-:W-:Y:S01]  /*3000*/  IADD3 R71, R87, 0x70, RZ ;  /* 0x0000007057477810 */ /* 0x000fe20007ffe0ff */
[----:B------:R-:W5:Y:S02]  /*3010*/  LDG.E.64 R64, desc[UR8][R64.64] ;  /* 0x0000000840407981 */ /* 0x000f64000c1e1b00 */
[--C-:B------:R-:W-:Y:S01]  /*3020*/  IMAD.WIDE.U32 R68, R69, 0x4, R88.reuse ;  /* 0x0000000445447825 */ /* 0x100fe200078e0058 */
[----:B------:R-:W-:Y:S01]  /*3030*/  IADD3 R73, R87, 0x80, RZ ;  /* 0x0000008057497810 */ /* 0x000fe20007ffe0ff */
[----:B------:R-:W5:Y:S02]  /*3040*/  LDG.E.64 R66, desc[UR8][R66.64] ;  /* 0x0000000842427981 */ /* 0x000f64000c1e1b00 */
[----:B------:R-:W-:Y:S02]  /*3050*/  IMAD.WIDE.U32 R70, R71, 0x4, R88 ;  /* 0x0000000447467825 */ /* 0x000fe400078e0058 */
[----:B------:R-:W5:Y:S02]  /*3060*/  LDG.E.64 R68, desc[UR8][R68.64] ;  /* 0x0000000844447981 */ /* 0x000f64000c1e1b00 */
[----:B------:R-:W-:-:S02]  /*3070*/  VIADD R75, R87, 0x90 ;  /* 0x00000090574b7836 */ /* 0x000fc40000000000 */
[--C-:B------:R-:W-:Y:S01]  /*3080*/  IMAD.WIDE.U32 R72, R73, 0x4, R88.reuse ;  /* 0x0000000449487825 */ /* 0x100fe200078e0058 */
[----:B------:R-:W5:Y:S01]  /*3090*/  LDG.E.64 R70, desc[UR8][R70.64] ;  /* 0x0000000846467981 */ /* 0x000f62000c1e1b00 */
[----:B------:R-:W-:Y:S02]  /*30a0*/  IADD3 R77, R87, 0xa0, RZ ;  /* 0x000000a0574d7810 */ /* 0x000fe40007ffe0ff */
[--C-:B------:R-:W-:Y:S01]  /*30b0*/  IMAD.WIDE.U32 R74, R75, 0x4, R88.reuse ;  /* 0x000000044b4a7825 */ /* 0x100fe200078e0058 */
[----:B------:R-:W-:Y:S01]  /*30c0*/  IADD3 R79, R87, 0xb0, RZ ;  /* 0x000000b0574f7810 */ /* 0x000fe20007ffe0ff */
[----:B------:R-:W5:Y:S02]  /*30d0*/  LDG.E.64 R72, desc[UR8][R72.64] ;  /* 0x0000000848487981 */ /* 0x000f64000c1e1b00 */
[--C-:B------:R-:W-:Y:S01]  /*30e0*/  IMAD.WIDE.U32 R76, R77, 0x4, R88.reuse ;  /* 0x000000044d4c7825 */ /* 0x100fe200078e0058 */
[----:B------:R-:W-:Y:S01]  /*30f0*/  IADD3 R81, R87, 0xc0, RZ ;  /* 0x000000c057517810 */ /* 0x000fe20007ffe0ff */
[----:B------:R-:W5:Y:S02]  /*3100*/  LDG.E.64 R74, desc[UR8][R74.64] ;  /* 0x000000084a4a7981 */ /* 0x000f64000c1e1b00 */
[----:B------:R-:W-:-:S02]  /*3110*/  IMAD.WIDE.U32 R78, R79, 0x4, R88 ;  /* 0x000000044f4e7825 */ /* 0x000fc400078e0058 */
[----:B------:R-:W5:Y:S02]  /*3120*/  LDG.E.64 R76, desc[UR8][R76.64] ;  /* 0x000000084c4c7981 */ /* 0x000f64000c1e1b00 */
[----:B------:R-:W-:Y:S02]  /*3130*/  VIADD R83, R87, 0xd0 ;  /* 0x000000d057537836 */ /* 0x000fe40000000000 */
[--C-:B------:R-:W-:Y:S01]  /*3140*/  IMAD.WIDE.U32 R80, R81, 0x4, R88.reuse ;  /* 0x0000000451507825 */ /* 0x100fe200078e0058 */
[----:B------:R-:W5:Y:S01]  /*3150*/  LDG.E.64 R78, desc[UR8][R78.64] ;  /* 0x000000084e4e7981 */ /* 0x000f62000c1e1b00 */
[----:B------:R-:W-:Y:S02]  /*3160*/  IADD3 R147, R87, 0xe0, RZ ;  /* 0x000000e057937810 */ /* 0x000fe40007ffe0ff */
[--C-:B------:R-:W-:Y:S01]  /*3170*/  IMAD.WIDE.U32 R82, R83, 0x4, R88.reuse ;  /* 0x0000000453527825 */ /* 0x100fe200078e0058 */
[----:B------:R-:W-:Y:S01]  /*3180*/  IADD3 R149, R87, 0xf0, RZ ;  /* 0x000000f057957810 */ /* 0x000fe20007ffe0ff */
[----:B------:R-:W5:Y:S02]  /*3190*/  LDG.E.64 R80, desc[UR8][R80.64] ;  /* 0x0000000850507981 */ /* 0x000f64000c1e1b00 */
[----:B------:R-:W-:-:S02]  /*31a0*/  IMAD.WIDE.U32 R86, R147, 0x4, R88 ;  /* 0x0000000493567825 */ /* 0x000fc400078e0058 */
[----:B------:R-:W5:Y:S02]  /*31b0*/  LDG.E.64 R82, desc[UR8][R82.64] ;  /* 0x0000000852527981 */ /* 0x000f64000c1e1b00 */
[----:B------:R-:W-:Y:S02]  /*31c0*/  IMAD.WIDE.U32 R88, R149, 0x4, R88 ;  /* 0x0000000495587825 */ /* 0x000fe400078e0058 */
[----:B------:R-:W5:Y:S04]  /*31d0*/  LDG.E.64 R86, desc[UR8][R86.64] ;  /* 0x0000000856567981 */ /* 0x000f68000c1e1b00 */
[----:B------:R-:W5:Y:S01]  /*31e0*/  LDG.E.64 R88, desc[UR8][R88.64] ;  /* 0x0000000858587981 */ /* 0x000f62000c1e1b00 */
[----:B--2---:R-:W-:Y:S01]  /*31f0*/  FADD.FTZ R147, RZ, R56 ;  /* 0x00000038ff937221 */ /* 0x004fe20000010000 */
[----:B------:R-:W-:-:S03]  /*3200*/  FADD.FTZ R56, RZ, R57 ;  /* 0x00000039ff387221 */ /* 0x000fc60000010000 */
        /* <DEDUP_REMOVED lines=30> */
.L_x_117:
[----:B------:R-:W-:Y:S05]  /*33f0*/  BSYNC B0 ;  /* 0x0000000000007941 */ /* 0x000fea0003800000 */
.L_x_116:
[----:B0-----:R-:W0:Y:S01]  /*3400*/  SHFL.BFLY PT, R57, R88, 0x4, 0x1f ;  /* 0x0c801f0058397f89 */ /* 0x001e2200000e0000 */
[----:B------:R-:W-:Y:S01]  /*3410*/  LOP3.LUT P1, RZ, R33, 0xffffff07, RZ, 0xc0, !PT ;  /* 0xffffff0721ff7812 */ /* 0x000fe2000782c0ff */
[----:B------:R-:W-:Y:S02]  /*3420*/  BSSY B0, `(.L_x_118) ;  /* 0x0000015000007945 */ /* 0x000fe40003800000 */
        /* <DEDUP_REMOVED lines=8> */
[----:B------:R-:W1:Y:S01]  /*34b0*/  SHFL.BFLY PT, R60, R59, 0x1, 0x1f ;  /* 0x0c201f003b3c7f89 */ /* 0x000e6200000e0000 */
[----:B0-----:R-:W-:Y:S01]  /*34c0*/  FADD.FTZ R61, R58, R61 ;  /* 0x0000003d3a3d7221 */ /* 0x001fe20000010000 */
[----:B-1----:R-:W-:Y:S01]  /*34d0*/  FADD.FTZ R60, R59, R60 ;  /* 0x0000003c3b3c7221 */ /* 0x002fe20000010000 */
[----:B------:R-:W-:Y:S06]  /*34e0*/  @P1 BRA `(.L_x_119) ;  /* 0x0000000000201947 */ /* 0x000fec0003800000 */
[----:B------:R-:W0:Y:S01]  /*34f0*/  S2UR UR6, SR_CgaCtaId ;  /* 0x00000000000679c3 */ /* 0x000e220000008800 */
[----:B------:R-:W-:Y:S01]  /*3500*/  UMOV UR5, 0x400 ;  /* 0x0000040000057882 */ /* 0x000fe20000000000 */
[----:B------:R-:W-:Y:S01]  /*3510*/  LOP3.LUT R58, R33, 0xfffffff8, RZ, 0xc0, !PT ;  /* 0xfffffff8213a7812 */ /* 0x000fe200078ec0ff */
[----:B------:R-:W-:Y:S01]  /*3520*/  UIADD3 UR5, UR5, 0x4100, URZ ;  /* 0x0000410005057890 */ /* 0x000fe2000fffe03f */
[----:B------:R-:W-:Y:S01]  /*3530*/  FMUL.FTZ R57, R60, 2.4414062863797880709e-05 ;  /* 0x37cccccd3c397820 */ /* 0x000fe20000410000 */
[----:B------:R-:W-:Y:S02]  /*3540*/  FMUL.FTZ R56, R61, 2.4414062863797880709e-05 ;  /* 0x37cccccd3d387820 */ /* 0x000fe40000410000 */
[----:B0-----:R-:W-:-:S09]  /*3550*/  ULEA UR5, UR6, UR5, 0x18 ;  /* 0x0000000506057291 */ /* 0x001fd2000f8ec03f */
[----:B------:R0:W-:Y:S03]  /*3560*/  STS.64 [R58+UR5], R56 ;  /* 0x000000383a007988 */ /* 0x0001e60008000a05 */
.L_x_119:
[----:B------:R-:W-:Y:S05]  /*3570*/  BSYNC B0 ;  /* 0x0000000000007941 */ /* 0x000fea0003800000 */
.L_x_118:
[----:B------:R-:W1:Y:S08]  /*3580*/  S2UR UR6, SR_CgaCtaId ;  /* 0x00000000000679c3 */ /* 0x000e700000008800 */
[----:B------:R-:W-:Y:S01]  /*3590*/  BAR.SYNC.DEFER_BLOCKING 0x0 ;  /* 0x0000000000007b1d */ /* 0x000fe20000010000 */
[----:B------:R-:W-:Y:S01]  /*35a0*/  SHF.L.U32 R59, R102, 0x10, RZ ;  /* 0x00000010663b7819 */ /* 0x000fe200000006ff */
[----:B------:R-:W-:Y:S01]  /*35b0*/  IMAD.U32 R61, R146, 0x10000, RZ ;  /* 0x00010000923d7824 */ /* 0x000fe200078e00ff */
[----:B------:R-:W-:Y:S01]  /*35c0*/  SHF.L.U32 R104, R104, 0x10, RZ ;  /* 0x0000001068687819 */ /* 0x000fe200000006ff */
[----:B------:R-:W-:Y:S01]  /*35d0*/  IMAD.U32 R65, R134, 0x10000, RZ ;  /* 0x0001000086417824 */ /* 0x000fe200078e00ff */
[----:B------:R-:W-:Y:S01]  /*35e0*/  SHF.L.U32 R123, R123, 0x10, RZ ;  /* 0x000000107b7b7819 */ /* 0x000fe200000006ff */
[----:B------:R-:W-:Y:S01]  /*35f0*/  UMOV UR5, 0x400 ;  /* 0x0000040000057882 */ /* 0x000fe20000000000 */
[----:B------:R-:W-:Y:S01]  /*3600*/  FADD.FTZ R82, -R90, R59 ;  /* 0x0000003b5a527221 */ /* 0x000fe20000010100 */
[----:B------:R-:W-:Y:S01]  /*3610*/  UIADD3 UR5, UR5, 0x4100, URZ ;  /* 0x0000410005057890 */ /* 0x000fe2000fffe03f */
[----:B------:R-:W-:-:S02]  /*3620*/  IMAD.U32 R59, R106, 0x10000, RZ ;  /* 0x000100006a3b7824 */ /* 0x000fc400078e00ff */
[----:B------:R-:W-:Y:S01]  /*3630*/  FADD.FTZ R86, -R90, R61 ;  /* 0x0000003d5a567221 */ /* 0x000fe20000010100 */
[----:B------:R-:W-:Y:S01]  /*3640*/  SHF.L.U32 R67, R138, 0x10, RZ ;  /* 0x000000108a437819 */ /* 0x000fe200000006ff */
[----:B------:R-:W-:Y:S01]  /*3650*/  FMUL.FTZ R82, R37, R82 ;  /* 0x0000005225527220 */ /* 0x000fe20000410000 */
[----:B------:R-:W-:Y:S01]  /*3660*/  FADD.FTZ R68, -R84, R59 ;  /* 0x0000003b54447221 */ /* 0x000fe20000010100 */
[----:B------:R-:W-:Y:S01]  /*3670*/  SHF.L.U32 R61, R110, 0x10, RZ ;  /* 0x000000106e3d7819 */ /* 0x000fe200000006ff */
[C---:B------:R-:W-:Y:S01]  /*3680*/  FADD.FTZ R78, -R90.reuse, R123 ;  /* 0x0000007b5a4e7221 */ /* 0x040fe20000010100 */
[----:B------:R-:W-:Y:S01]  /*3690*/  SHF.L.U32 R109, R109, 0x10, RZ ;  /* 0x000000106d6d7819 */ /* 0x000fe200000006ff */
[----:B------:R-:W-:Y:S01]  /*36a0*/  FADD.FTZ R74, -R90, R65 ;  /* 0x000000415a4a7221 */ /* 0x000fe20000010100 */
[----:B------:R-:W-:Y:S01]  /*36b0*/  SHF.L.U32 R63, R130, 0x10, RZ ;  /* 0x00000010823f7819 */ /* 0x000fe200000006ff */
[----:B------:R-:W-:Y:S01]  /*36c0*/  FADD.FTZ R72, -R90, R67 ;  /* 0x000000435a487221 */ /* 0x000fe20000010100 */
[----:B------:R-:W-:Y:S01]  /*36d0*/  SHF.L.U32 R69, R142, 0x10, RZ ;  /* 0x000000108e457819 */ /* 0x000fe200000006ff */
[----:B------:R-:W-:Y:S01]  /*36e0*/  FADD.FTZ R66, -R84, R61 ;  /* 0x0000003d54427221 */ /* 0x000fe20000010100 */
[----:B------:R-:W-:Y:S01]  /*36f0*/  SHF.L.U32 R127, R127, 0x10, RZ ;  /* 0x000000107f7f7819 */ /* 0x000fe200000006ff */
[----:B-1----:R-:W-:Y:S01]  /*3700*/  ULEA UR5, UR6, UR5, 0x18 ;  /* 0x0000000506057291 */ /* 0x002fe2000f8ec03f */
[C---:B------:R-:W-:Y:S01]  /*3710*/  FADD.FTZ R80, -R90.reuse, R109 ;  /* 0x0000006d5a507221 */ /* 0x040fe20000010100 */
[C---:B------:R-:W-:Y:S01]  /*3720*/  FADD.FTZ R76, -R90.reuse, R63 ;  /* 0x0000003f5a4c7221 */ /* 0x040fe20000010100 */
[----:B------:R-:W-:Y:S01]  /*3730*/  SHF.L.U32 R111, R111, 0x10, RZ ;  /* 0x000000106f6f7819 */ /* 0x000fe200000006ff */
[----:B------:R-:W-:Y:S01]  /*3740*/  FADD.FTZ R90, -R90, R69 ;  /* 0x000000455a5a7221 */ /* 0x000fe20000010100 */
[----:B------:R-:W-:Y:S01]  /*3750*/  SHF.L.U32 R61, R132, 0x10, RZ ;  /* 0x00000010843d7819 */ /* 0x000fe200000006ff */
[----:B------:R-:W-:Y:S01]  /*3760*/  IMAD.U32 R107, R107, 0x10000, RZ ;  /* 0x000100006b6b7824 */ /* 0x000fe200078e00ff */
[----:B0-----:R-:W-:Y:S01]  /*3770*/  LEA R56, R29, UR5, 0x3 ;  /* 0x000000051d387c11 */ /* 0x001fe2000f8e18ff */
[----:B------:R-:W-:Y:S01]  /*3780*/  IMAD.U32 R63, R136, 0x10000, RZ ;  /* 0x00010000883f7824 */ /* 0x000fe200078e00ff */
[----:B------:R-:W-:Y:S01]  /*3790*/  SHF.L.U32 R65, R140, 0x10, RZ ;  /* 0x000000108c417819 */ /* 0x000fe200000006ff */
[C---:B------:R-:W-:Y:S01]  /*37a0*/  FMUL.FTZ R78, R37.reuse, R78 ;  /* 0x0000004e254e7220 */ /* 0x040fe20000410000 */
[----:B------:R-:W-:Y:S01]  /*37b0*/  SHF.L.U32 R67, R144, 0x10, RZ ;  /* 0x0000001090437819 */ /* 0x000fe200000006ff */
[----:B------:R-:W-:Y:S01]  /*37c0*/  FMUL.FTZ R86, R37, R86 ;  /* 0x0000005625567220 */ /* 0x000fe20000410000 */
[----:B------:R-:W0:Y:S01]  /*37d0*/  LDS.64 R56, [R56] ;  /* 0x0000000038387984 */ /* 0x000e220000000a00 */
[----:B------:R-:W-:Y:S01]  /*37e0*/  SHF.L.U32 R103, R103, 0x10, RZ ;  /* 0x0000001067677819 */ /* 0x000fe200000006ff */
[C---:B------:R-:W-:Y:S01]  /*37f0*/  FMUL.FTZ R80, R37.reuse, R80 ;  /* 0x0000005025507220 */ /* 0x040fe20000410000 */
[C---:B------:R-:W-:Y:S01]  /*3800*/  FMUL.FTZ R76, R37.reuse, R76 ;  /* 0x0000004c254c7220 */ /* 0x040fe20000410000 */
[C---:B------:R-:W-:Y:S01]  /*3810*/  FMUL.FTZ R74, R37.reuse, R74 ;  /* 0x0000004a254a7220 */ /* 0x040fe20000410000 */
[C---:B------:R-:W-:Y:S01]  /*3820*/  FMUL.FTZ R72, R37.reuse, R72 ;  /* 0x0000004825487220 */ /* 0x040fe20000410000 */
[----:B------:R-:W-:Y:S01]  /*3830*/  FMUL.FTZ R90, R37, R90 ;  /* 0x0000005a255a7220 */ /* 0x000fe20000410000 */
[----:B------:R-:W-:Y:S01]  /*3840*/  ULDC.64 UR6, c[0x0][0x210] ;  /* 0x0000840000067ab9 */ /* 0x000fe20000000a00 */
[----:B------:R-:W-:Y:S01]  /*3850*/  SHF.L.U32 R105, R105, 0x10, RZ ;  /* 0x0000001069697819 */ /* 0x000fe200000006ff */
[C---:B------:R-:W-:Y:S01]  /*3860*/  FADD.FTZ R70, -R84.reuse, R103 ;  /* 0x0000006754467221 */ /* 0x040fe20000010100 */
[----:B------:R-:W-:Y:S01]  /*3870*/  SHF.L.U32 R125, R125, 0x10, RZ ;  /* 0x000000107d7d7819 */ /* 0x000fe200000006ff */
[----:B------:R-:W-:Y:S01]  /*3880*/  IMAD.U32 R135, R135, 0x10000, RZ ;  /* 0x0001000087877824 */ /* 0x000fe200078e00ff */
[----:B------:R-:W-:Y:S01]  /*3890*/  SHF.L.U32 R131, R131, 0x10, RZ ;  /* 0x0000001083837819 */ /* 0x000fe200000006ff */
[----:B------:R-:W-:Y:S01]  /*38a0*/  FMUL.FTZ R70, R45, R70 ;  /* 0x000000462d467220 */ /* 0x000fe20000410000 */
[----:B------:R-:W-:Y:S01]  /*38b0*/  SHF.L.U32 R139, R139, 0x10, RZ ;  /* 0x000000108b8b7819 */ /* 0x000fe200000006ff */
[----:B------:R-:W-:Y:S01]  /*38c0*/  FMUL.FTZ R68, R45, R68 ;  /* 0x000000442d447220 */ /* 0x000fe20000410000 */
[----:B------:R-:W-:Y:S01]  /*38d0*/  SHF.L.U32 R143, R143, 0x10, RZ ;  /* 0x000000108f8f7819 */ /* 0x000fe200000006ff */
[C---:B------:R-:W-:Y:S01]  /*38e0*/  FADD.FTZ R64, -R84.reuse, R125 ;  /* 0x0000007d54407221 */ /* 0x040fe20000010100 */
[C---:B------:R-:W-:Y:S01]  /*38f0*/  FADD.FTZ R62, -R84.reuse, R131 ;  /* 0x00000083543e7221 */ /* 0x040fe20000010100 */
[C---:B------:R-:W-:Y:S01]  /*3900*/  FADD.FTZ R58, -R84.reuse, R135 ;  /* 0x00000087543a7221 */ /* 0x040fe20000010100 */
[C---:B------:R-:W-:Y:S01]  /*3910*/  FADD.FTZ R60, -R84.reuse, R139 ;  /* 0x0000008b543c7221 */ /* 0x040fe20000010100 */
[----:B------:R-:W-:Y:S01]  /*3920*/  SHF.L.U32 R121, R121, 0x10, RZ ;  /* 0x0000001079797819 */ /* 0x000fe200000006ff */
[----:B------:R-:W-:Y:S01]  /*3930*/  FADD.FTZ R84, -R84, R143 ;  /* 0x0000008f54547221 */ /* 0x000fe20000010100 */
[----:B------:R-:W-:Y:S01]  /*3940*/  SHF.L.U32 R129, R129, 0x10, RZ ;  /* 0x0000001081817819 */ /* 0x000fe200000006ff */
[----:B------:R-:W-:Y:S01]  /*3950*/  IMAD.U32 R137, R137, 0x10000, RZ ;  /* 0x0001000089897824 */ /* 0x000fe200078e00ff */
[----:B------:R-:W-:Y:S01]  /*3960*/  SHF.L.U32 R133, R133, 0x10, RZ ;  /* 0x0000001085857819 */ /* 0x000fe200000006ff */
[----:B------:R-:W-:Y:S01]  /*3970*/  FMUL.FTZ R66, R45, R66 ;  /* 0x000000422d427220 */ /* 0x000fe20000410000 */
[----:B------:R-:W-:Y:S01]  /*3980*/  SHF.L.U32 R141, R141, 0x10, RZ ;  /* 0x000000108d8d7819 */ /* 0x000fe200000006ff */
[----:B------:R-:W-:Y:S01]  /*3990*/  FMUL.FTZ R64, R45, R64 ;  /* 0x000000402d407220 */ /* 0x000fe20000410000 */
[----:B------:R-:W-:Y:S01]  /*39a0*/  SHF.L.U32 R145, R145, 0x10, RZ ;  /* 0x0000001091917819 */ /* 0x000fe200000006ff */
[C---:B------:R-:W-:Y:S01]  /*39b0*/  FMUL.FTZ R62, R45.reuse, R62 ;  /* 0x0000003e2d3e7220 */ /* 0x040fe20000410000 */
[C---:B------:R-:W-:Y:S01]  /*39c0*/  FMUL.FTZ R58, R45.reuse, R58 ;  /* 0x0000003a2d3a7220 */ /* 0x040fe20000410000 */
[C---:B------:R-:W-:Y:S01]  /*39d0*/  FMUL.FTZ R60, R45.reuse, R60 ;  /* 0x0000003c2d3c7220 */ /* 0x040fe20000410000 */
[----:B------:R-:W-:Y:S01]  /*39e0*/  FMUL.FTZ R84, R45, R84 ;  /* 0x000000542d547220 */ /* 0x000fe20000410000 */
[----:B------:R-:W-:Y:S01]  /*39f0*/  ULOP3.LUT UR4, UR4, 0x1, URZ, 0x3c, !UPT ;  /* 0x0000000104047892 */ /* 0x000fe2000f8e3c3f */
[C-C-:B0-----:R-:W-:Y:S01]  /*3a00*/  FFMA.FTZ R38, R5.reuse, R38, -R56.reuse ;  /* 0x0000002605267223 */ /* 0x141fe20000010838 */
[C-C-:B------:R-:W-:Y:S01]  /*3a10*/  FFMA.FTZ R59, R5.reuse, R48, -R56.reuse ;  /* 0x00000030053b7223 */ /* 0x140fe20000010838 */
[--C-:B------:R-:W-:Y:S01]  /*3a20*/  FFMA.FTZ R39, R5, R39, -R56.reuse ;  /* 0x0000002705277223 */ /* 0x100fe20000010838 */
[----:B------:R-:W-:Y:S01]  /*3a30*/  FFMA.FTZ R104, R23, R104, -R56 ;  /* 0x0000006817687223 */ /* 0x000fe20000010838 */
[-C--:B------:R-:W-:Y:S01]  /*3a40*/  FFMA.FTZ R48, -R7, R57.reuse, R38 ;  /* 0x0000003907307223 */ /* 0x080fe20000010126 */
[----:B------:R-:W-:Y:S01]  /*3a50*/  LEA R38, R28, UR5, 0x3 ;  /* 0x000000051c267c11 */ /* 0x000fe2000f8e18ff */
[----:B------:R-:W-:Y:S01]  /*3a60*/  FFMA.FTZ R122, -R122, R57, R39 ;  /* 0x000000397a7a7223 */ /* 0x000fe20000010127 */
[----:B------:R-:W-:Y:S01]  /*3a70*/  FFMA.FTZ R82, R57, -R82, R104 ;  /* 0x8000005239527223 */ /* 0x000fe20000010068 */
[--C-:B------:R-:W-:Y:S01]  /*3a80*/  FFMA.FTZ R127, R23, R127, -R56.reuse ;  /* 0x0000007f177f7223 */ /* 0x100fe20000010838 */
[----:B------:R-:W-:Y:S01]  /*3a90*/  FMUL.FTZ R48, R37, R48 ;  /* 0x0000003025307220 */ /* 0x000fe20000410000 */
[--C-:B------:R-:W-:Y:S01]  /*3aa0*/  FFMA.FTZ R117, R5, R117, -R56.reuse ;  /* 0x0000007505757223 */ /* 0x100fe20000010838 */
[----:B------:R-:W0:Y:S01]  /*3ab0*/  LDS.64 R38, [R38] ;  /* 0x0000000026267984 */ /* 0x000e220000000a00 */
[----:B------:R-:W-:Y:S01]  /*3ac0*/  FMUL.FTZ R7, R37, R82 ;  /* 0x0000005225077220 */ /* 0x000fe20000410000 */
[--C-:B------:R-:W-:Y:S01]  /*3ad0*/  FFMA.FTZ R107, R23, R107, -R56.reuse ;  /* 0x0000006b176b7223 */ /* 0x100fe20000010838 */
[--C-:B------:R-:W-:Y:S01]  /*3ae0*/  FFMA.FTZ R115, R5, R115, -R56.reuse ;  /* 0x0000007305737223 */ /* 0x100fe20000010838 */
[C-C-:B------:R-:W-:Y:S01]  /*3af0*/  FFMA.FTZ R111, R23.reuse, R111, -R56.reuse ;  /* 0x0000006f176f7223 */ /* 0x140fe20000010838 */
[--C-:B------:R-:W-:Y:S01]  /*3b00*/  FFMA.FTZ R88, R23, R61, -R56.reuse ;  /* 0x0000003d17587223 */ /* 0x100fe20000010838 */
[--C-:B------:R-:W-:Y:S01]  /*3b10*/  FFMA.FTZ R51, R5, R51, -R56.reuse ;  /* 0x0000003305337223 */ /* 0x100fe20000010838 */
[--C-:B------:R-:W-:Y:S01]  /*3b20*/  FFMA.FTZ R63, R23, R63, -R56.reuse ;  /* 0x0000003f173f7223 */ /* 0x100fe20000010838 */
[--C-:B------:R-:W-:Y:S01]  /*3b30*/  FFMA.FTZ R55, R5, R55, -R56.reuse ;  /* 0x0000003705377223 */ /* 0x100fe20000010838 */
[--C-:B------:R-:W-:Y:S01]  /*3b40*/  FFMA.FTZ R106, R23, R65, -R56.reuse ;  /* 0x00000041176a7223 */ /* 0x100fe20000010838 */
[--C-:B------:R-:W-:Y:S01]  /*3b50*/  FFMA.FTZ R91, R5, R91, -R56.reuse ;  /* 0x0000005b055b7223 */ /* 0x100fe20000010838 */
[----:B------:R-:W-:Y:S01]  /*3b60*/  FFMA.FTZ R67, R23, R67, -R56 ;  /* 0x0000004317437223 */ /* 0x000fe20000010838 */
[----:B------:R-:W-:Y:S01]  /*3b70*/  FFMA.FTZ R78, R57, -R78, R127 ;  /* 0x8000004e394e7223 */ /* 0x000fe2000001007f */
[-C--:B------:R-:W-:Y:S01]  /*3b80*/  FFMA.FTZ R56, -R50, R57.reuse, R59 ;  /* 0x0000003932387223 */ /* 0x080fe2000001013b */
[----:B------:R-:W-:Y:S01]  /*3b90*/  IADD3 R50, P1, R19, UR6, RZ ;  /* 0x0000000613327c10 */ /* 0x000fe2000ff3e0ff */
[-C--:B------:R-:W-:Y:S01]  /*3ba0*/  FFMA.FTZ R126, -R126, R57.reuse, R117 ;  /* 0x000000397e7e7223 */ /* 0x080fe20000010175 */
[----:B------:R-:W-:Y:S01]  /*3bb0*/  F2FP.BF16.F32.PACK_AB R7, R7, R48 ;  /* 0x000000300707723e */ /* 0x000fe200000010ff */
[C---:B------:R-:W-:Y:S01]  /*3bc0*/  FFMA.FTZ R86, R57.reuse, -R86, R107 ;  /* 0x8000005639567223 */ /* 0x040fe2000001006b */
[-C--:B------:R-:W-:Y:S01]  /*3bd0*/  FFMA.FTZ R124, -R124, R57.reuse, R115 ;  /* 0x000000397c7c7223 */ /* 0x080fe20000010173 */
[C---:B------:R-:W-:Y:S01]  /*3be0*/  FFMA.FTZ R80, R57.reuse, -R80, R111 ;  /* 0x8000005039507223 */ /* 0x040fe2000001006f */
[C---:B------:R-:W-:Y:S01]  /*3bf0*/  FFMA.FTZ R88, R57.reuse, -R76, R88 ;  /* 0x8000004c39587223 */ /* 0x040fe20000010058 */
[-C--:B------:R-:W-:Y:S01]  /*3c00*/  FFMA.FTZ R54, -R54, R57.reuse, R51 ;  /* 0x0000003936367223 */ /* 0x080fe20000010133 */
[C---:B------:R-:W-:Y:S01]  /*3c10*/  FFMA.FTZ R102, R57.reuse, -R74, R63 ;  /* 0x8000004a39667223 */ /* 0x040fe2000001003f */
[-C--:B------:R-:W-:Y:S01]  /*3c20*/  FFMA.FTZ R114, -R114, R57.reuse, R55 ;  /* 0x0000003972727223 */ /* 0x080fe20000010137 */
[C---:B------:R-:W-:Y:S01]  /*3c30*/  FFMA.FTZ R106, R57.reuse, -R72, R106 ;  /* 0x80000048396a7223 */ /* 0x040fe2000001006a */
[----:B------:R-:W-:Y:S01]  /*3c40*/  FFMA.FTZ R118, -R118, R57, R91 ;  /* 0x0000003976767223 */ /* 0x000fe2000001015b */
[----:B------:R-:W-:Y:S01]  /*3c50*/  FFMA.FTZ R90, R57, -R90, R67 ;  /* 0x8000005a395a7223 */ /* 0x000fe20000010043 */
[C---:B------:R-:W-:Y:S01]  /*3c60*/  FMUL.FTZ R72, R37.reuse, R78 ;  /* 0x0000004e25487220 */ /* 0x040fe20000410000 */
[----:B------:R-:W-:Y:S01]  /*3c70*/  IADD3.X R51, R20, UR7, RZ, P1, !PT ;  /* 0x0000000714337c10 */ /* 0x000fe20008ffe4ff */
[----:B------:R-:W-:Y:S01]  /*3c80*/  FMUL.FTZ R63, R37, R126 ;  /* 0x0000007e253f7220 */ /* 0x000fe20000410000 */
[----:B------:R-:W-:Y:S01]  /*3c90*/  PRMT R65, R7, 0x7610, R65 ;  /* 0x0000761007417816 */ /* 0x000fe20000000041 */
[----:B------:R-:W-:Y:S01]  /*3ca0*/  FMUL.FTZ R76, R37, R86 ;  /* 0x00000056254c7220 */ /* 0x000fe20000410000 */
[----:B------:R-:W-:Y:S01]  /*3cb0*/  PRMT R67, R7, 0x7632, R67 ;  /* 0x0000763207437816 */ /* 0x000fe20000000043 */
[C---:B------:R-:W-:Y:S01]  /*3cc0*/  FMUL.FTZ R61, R37.reuse, R124 ;  /* 0x0000007c253d7220 */ /* 0x040fe20000410000 */
[C---:B------:R-:W-:Y:S01]  /*3cd0*/  FMUL.FTZ R74, R37.reuse, R80 ;  /* 0x00000050254a7220 */ /* 0x040fe20000410000 */
[C---:B------:R-:W-:Y:S01]  /*3ce0*/  FMUL.FTZ R59, R37.reuse, R122 ;  /* 0x0000007a253b7220 */ /* 0x040fe20000410000 */
[C---:B------:R-:W-:Y:S01]  /*3cf0*/  FMUL.FTZ R56, R37.reuse, R56 ;  /* 0x0000003825387220 */ /* 0x040fe20000410000 */
[C---:B------:R-:W-:Y:S01]  /*3d00*/  FMUL.FTZ R57, R37.reuse, R88 ;  /* 0x0000005825397220 */ /* 0x040fe20000410000 */
[C---:B------:R-:W-:Y:S01]  /*3d10*/  FMUL.FTZ R54, R37.reuse, R54 ;  /* 0x0000003625367220 */ /* 0x040fe20000410000 */
[----:B------:R-:W-:Y:S01]  /*3d20*/  FMUL.FTZ R55, R37, R102 ;  /* 0x0000006625377220 */ /* 0x000fe20000410000 */
[--C-:B0-----:R-:W-:Y:S01]  /*3d30*/  FFMA.FTZ R44, R3, R44, -R38.reuse ;  /* 0x0000002c032c7223 */ /* 0x101fe20000010826 */
[----:B------:R-:W-:Y:S01]  /*3d40*/  FFMA.FTZ R78, R21, R105, -R38 ;  /* 0x00000069154e7223 */ /* 0x000fe20000010826 */
[C---:B------:R-:W-:Y:S01]  /*3d50*/  FMUL.FTZ R19, R37.reuse, R114 ;  /* 0x0000007225137220 */ /* 0x040fe20000410000 */
[C---:B------:R-:W-:Y:S01]  /*3d60*/  FMUL.FTZ R48, R37.reuse, R106 ;  /* 0x0000006a25307220 */ /* 0x040fe20000410000 */
[C---:B------:R-:W-:Y:S01]  /*3d70*/  FMUL.FTZ R7, R37.reuse, R118 ;  /* 0x0000007625077220 */ /* 0x040fe20000410000 */
[----:B------:R-:W-:Y:S01]  /*3d80*/  FMUL.FTZ R20, R37, R90 ;  /* 0x0000005a25147220 */ /* 0x000fe20000410000 */
[----:B------:R-:W-:-:S02]  /*3d90*/  IMAD.U32 R37, R108, 0x10000, RZ ;  /* 0x000100006c257824 */ /* 0x000fc400078e00ff */
[----:B------:R-:W-:Y:S01]  /*3da0*/  FFMA.FTZ R44, -R9, R39, R44 ;  /* 0x00000027092c7223 */ /* 0x000fe2000001012c */
[----:B------:R-:W-:Y:S01]  /*3db0*/  FFMA.FTZ R70, R39, -R70, R78 ;  /* 0x8000004627467223 */ /* 0x000fe2000001004e */
[--C-:B------:R-:W-:Y:S01]  /*3dc0*/  FFMA.FTZ R43, R3, R43, -R38.reuse ;  /* 0x0000002b032b7223 */ /* 0x100fe20000010826 */
[--C-:B------:R-:W-:Y:S01]  /*3dd0*/  FFMA.FTZ R37, R21, R37, -R38.reuse ;  /* 0x0000002515257223 */ /* 0x100fe20000010826 */
[C---:B------:R-:W-:Y:S01]  /*3de0*/  FMUL.FTZ R44, R45.reuse, R44 ;  /* 0x0000002c2d2c7220 */ /* 0x040fe20000410000 */
[----:B------:R-:W-:Y:S01]  /*3df0*/  FMUL.FTZ R9, R45, R70 ;  /* 0x000000462d097220 */ /* 0x000fe20000410000 */
[----:B------:R-:W-:Y:S01]  /*3e00*/  FFMA.FTZ R42, -R42, R39, R43 ;  /* 0x000000272a2a7223 */ /* 0x000fe2000001012b */
[----:B------:R-:W-:Y:S01]  /*3e10*/  FFMA.FTZ R68, R39, -R68, R37 ;  /* 0x8000004427447223 */ /* 0x000fe20000010025 */
[--C-:B------:R-:W-:Y:S01]  /*3e20*/  FFMA.FTZ R41, R3, R41, -R38.reuse ;  /* 0x0000002903297223 */ /* 0x100fe20000010826 */
[--C-:B------:R-:W-:Y:S01]  /*3e30*/  FFMA.FTZ R121, R21, R121, -R38.reuse ;  /* 0x0000007915797223 */ /* 0x100fe20000010826 */
[----:B------:R-:W-:Y:S01]  /*3e40*/  F2FP.BF16.F32.PACK_AB R44, R9, R44 ;  /* 0x0000002c092c723e */ /* 0x000fe200000010ff */
[C---:B------:R-:W-:Y:S01]  /*3e50*/  FMUL.FTZ R42, R45.reuse, R42 ;  /* 0x0000002a2d2a7220 */ /* 0x040fe20000410000 */
[----:B------:R-:W-:Y:S01]  /*3e60*/  FMUL.FTZ R9, R45, R68 ;  /* 0x000000442d097220 */ /* 0x000fe20000410000 */
[--C-:B------:R-:W-:Y:S01]  /*3e70*/  FFMA.FTZ R46, R3, R46, -R38.reuse ;  /* 0x0000002e032e7223 */ /* 0x100fe20000010826 */
        /* <DEDUP_REMOVED lines=8> */
[----:B------:R-:W-:Y:S01]  /*3f00*/  FFMA.FTZ R145, R21, R145, -R38 ;  /* 0x0000009115917223 */ /* 0x000fe20000010826 */
[----:B------:R-:W-:Y:S01]  /*3f10*/  IADD3 R38, P1, R18, UR6, RZ ;  /* 0x0000000612267c10 */ /* 0x000fe2000ff3e0ff */
[----:B------:R-:W-:Y:S01]  /*3f20*/  FFMA.FTZ R40, -R40, R39, R41 ;  /* 0x0000002728287223 */ /* 0x000fe20000010129 */
[----:B------:R-:W-:Y:S01]  /*3f30*/  F2FP.BF16.F32.PACK_AB R63, R76, R63 ;  /* 0x0000003f4c3f723e */ /* 0x000fe200000010ff */
[----:B------:R-:W-:Y:S01]  /*3f40*/  FFMA.FTZ R66, R39, -R66, R121 ;  /* 0x8000004227427223 */ /* 0x000fe20000010079 */
[-C--:B------:R-:W-:Y:S01]  /*3f50*/  FFMA.FTZ R46, -R47, R39.reuse, R46 ;  /* 0x000000272f2e7223 */ /* 0x080fe2000001012e */
[C---:B------:R-:W-:Y:S01]  /*3f60*/  FFMA.FTZ R64, R39.reuse, -R64, R129 ;  /* 0x8000004027407223 */ /* 0x040fe20000010081 */
[-C--:B------:R-:W-:Y:S01]  /*3f70*/  FFMA.FTZ R52, -R52, R39.reuse, R49 ;  /* 0x0000002734347223 */ /* 0x080fe20000010131 */
[C---:B------:R-:W-:Y:S01]  /*3f80*/  FFMA.FTZ R62, R39.reuse, -R62, R133 ;  /* 0x8000003e273e7223 */ /* 0x040fe20000010085 */
[-C--:B------:R-:W-:Y:S01]  /*3f90*/  FFMA.FTZ R112, -R112, R39.reuse, R53 ;  /* 0x0000002770707223 */ /* 0x080fe20000010135 */
[C---:B------:R-:W-:Y:S01]  /*3fa0*/  FFMA.FTZ R58, R39.reuse, -R58, R137 ;  /* 0x8000003a273a7223 */ /* 0x040fe20000010089 */
[-C--:B------:R-:W-:Y:S01]  /*3fb0*/  FFMA.FTZ R116, -R116, R39.reuse, R85 ;  /* 0x0000002774747223 */ /* 0x080fe20000010155 */
[C---:B------:R-:W-:Y:S01]  /*3fc0*/  FFMA.FTZ R60, R39.reuse, -R60, R80 ;  /* 0x8000003c273c7223 */ /* 0x040fe20000010050 */
[----:B------:R-:W-:Y:S01]  /*3fd0*/  FFMA.FTZ R120, -R120, R39, R113 ;  /* 0x0000002778787223 */ /* 0x000fe20000010171 */
[----:B------:R-:W-:Y:S01]  /*3fe0*/  FFMA.FTZ R84, R39, -R84, R145 ;  /* 0x8000005427547223 */ /* 0x000fe20000010091 */
[----:B------:R-:W-:Y:S01]  /*3ff0*/  F2FP.BF16.F32.PACK_AB R42, R9, R42 ;  /* 0x0000002a092a723e */ /* 0x000fe200000010ff */
[C---:B------:R-:W-:Y:S01]  /*4000*/  FMUL.FTZ R40, R45.reuse, R40 ;  /* 0x000000282d287220 */ /* 0x040fe20000410000 */
[----:B------:R-:W-:Y:S01]  /*4010*/  PRMT R9, R44, 0x7632, R9 ;  /* 0x000076322c097816 */ /* 0x000fe20000000009 */
[----:B------:R-:W-:Y:S01]  /*4020*/  FMUL.FTZ R37, R45, R66 ;  /* 0x000000422d257220 */ /* 0x000fe20000410000 */
[----:B------:R-:W-:Y:S01]  /*4030*/  IADD3.X R39, R17, UR7, RZ, P1, !PT ;  /* 0x0000000711277c10 */ /* 0x000fe20008ffe4ff */
[----:B------:R-:W-:Y:S01]  /*4040*/  STG.E.U16 desc[UR8][R50.64], R65 ;  /* 0x0000004132007986 */ /* 0x000fe2000c101508 */
[----:B------:R-:W-:Y:S01]  /*4050*/  PRMT R17, R63, 0x7632, R17 ;  /* 0x000076323f117816 */ /* 0x000fe20000000011 */
[C---:B------:R-:W-:Y:S01]  /*4060*/  FMUL.FTZ R46, R45.reuse, R46 ;  /* 0x0000002e2d2e7220 */ /* 0x040fe20000410000 */
[----:B------:R-:W-:Y:S01]  /*4070*/  IADD3 R16, P1, R16, UR6, RZ ;  /* 0x0000000610107c10 */ /* 0x000fe2000ff3e0ff */
[----:B------:R-:W-:Y:S01]  /*4080*/  STG.E.U16 desc[UR8][R50.64+0x2], R67 ;  /* 0x0000024332007986 */ /* 0x000fe2000c101508 */
[----:B------:R-:W-:Y:S01]  /*4090*/  F2FP.BF16.F32.PACK_AB R61, R74, R61 ;  /* 0x0000003d4a3d723e */ /* 0x000fe200000010ff */
[----:B------:R-:W-:Y:S01]  /*40a0*/  FMUL.FTZ R41, R45, R64 ;  /* 0x000000402d297220 */ /* 0x000fe20000410000 */
[----:B------:R-:W-:Y:S01]  /*40b0*/  PRMT R18, R42, 0x7632, R18 ;  /* 0x000076322a127816 */ /* 0x000fe20000000012 */
[----:B------:R-:W-:Y:S01]  /*40c0*/  STG.E.U16 desc[UR8][R50.64+0x4], R44 ;  /* 0x0000042c32007986 */ /* 0x000fe2000c101508 */
[----:B------:R-:W-:Y:S01]  /*40d0*/  F2FP.BF16.F32.PACK_AB R40, R37, R40 ;  /* 0x000000282528723e */ /* 0x000fe200000010ff */
[----:B------:R-:W-:Y:S01]  /*40e0*/  FMUL.FTZ R52, R45, R52 ;  /* 0x000000342d347220 */ /* 0x000fe20000410000 */
[----:B------:R-:W-:Y:S01]  /*40f0*/  F2FP.BF16.F32.PACK_AB R59, R72, R59 ;  /* 0x0000003b483b723e */ /* 0x000fe200000010ff */
[----:B------:R0:W-:Y:S01]  /*4100*/  STG.E.U16 desc[UR8][R50.64+0x6], R9 ;  /* 0x0000060932007986 */ /* 0x0001e2000c101508 */
[----:B------:R-:W-:Y:S01]  /*4110*/  F2FP.BF16.F32.PACK_AB R46, R41, R46 ;  /* 0x0000002e292e723e */ /* 0x000fe200000010ff */
[----:B------:R-:W-:Y:S01]  /*4120*/  FMUL.FTZ R43, R45, R62 ;  /* 0x0000003e2d2b7220 */ /* 0x000fe20000410000 */
[----:B------:R-:W-:Y:S01]  /*4130*/  F2FP.BF16.F32.PACK_AB R56, R57, R56 ;  /* 0x000000383938723e */ /* 0x000fe200000010ff */
[----:B------:R1:W-:Y:S01]  /*4140*/  STG.E.U16 desc[UR8][R38.64+0x2], R17 ;  /* 0x0000021126007986 */ /* 0x0003e2000c101508 */
[C---:B------:R-:W-:Y:S01]  /*4150*/  FMUL.FTZ R112, R45.reuse, R112 ;  /* 0x000000702d707220 */ /* 0x040fe20000410000 */
[----:B------:R-:W-:Y:S01]  /*4160*/  FMUL.FTZ R47, R45, R58 ;  /* 0x0000003a2d2f7220 */ /* 0x000fe20000410000 */
[----:B------:R-:W-:Y:S01]  /*4170*/  F2FP.BF16.F32.PACK_AB R52, R43, R52 ;  /* 0x000000342b34723e */ /* 0x000fe200000010ff */
[----:B------:R-:W-:Y:S01]  /*4180*/  STG.E.U16 desc[UR8][R38.64], R63 ;  /* 0x0000003f26007986 */ /* 0x000fe2000c101508 */
[----:B------:R-:W-:Y:S01]  /*4190*/  F2FP.BF16.F32.PACK_AB R54, R55, R54 ;  /* 0x000000363736723e */ /* 0x000fe200000010ff */
[----:B------:R-:W-:Y:S01]  /*41a0*/  FMUL.FTZ R116, R45, R116 ;  /* 0x000000742d747220 */ /* 0x000fe20000410000 */
[----:B------:R-:W-:Y:S01]  /*41b0*/  F2FP.BF16.F32.PACK_AB R112, R47, R112 ;  /* 0x000000702f70723e */ /* 0x000fe200000010ff */
[----:B------:R-:W-:Y:S01]  /*41c0*/  STG.E.U16 desc[UR8][R38.64+0x4], R42 ;  /* 0x0000042a26007986 */ /* 0x000fe2000c101508 */
[----:B0-----:R-:W-:Y:S01]  /*41d0*/  PRMT R9, R40, 0x7632, R9 ;  /* 0x0000763228097816 */ /* 0x001fe20000000009 */
[C---:B------:R-:W-:Y:S01]  /*41e0*/  FMUL.FTZ R49, R45.reuse, R60 ;  /* 0x0000003c2d317220 */ /* 0x040fe20000410000 */
[----:B------:R-:W-:Y:S01]  /*41f0*/  FMUL.FTZ R120, R45, R120 ;  /* 0x000000782d787220 */ /* 0x000fe20000410000 */
[----:B-1----:R-:W-:Y:S01]  /*4200*/  IADD3.X R17, R15, UR7, RZ, P1, !PT ;  /* 0x000000070f117c10 */ /* 0x002fe20008ffe4ff */
[----:B------:R-:W-:Y:S01]  /*4210*/  STG.E.U16 desc[UR8][R38.64+0x6], R18 ;  /* 0x0000061226007986 */ /* 0x000fe2000c101508 */
[----:B------:R-:W-:Y:S01]  /*4220*/  PRMT R15, R61, 0x7632, R15 ;  /* 0x000076323d0f7816 */ /* 0x000fe2000000000f */
[----:B------:R-:W-:Y:S01]  /*4230*/  FMUL.FTZ R45, R45, R84 ;  /* 0x000000542d2d7220 */ /* 0x000fe20000410000 */
[----:B------:R-:W-:Y:S01]  /*4240*/  IADD3 R14, P1, R14, UR6, RZ ;  /* 0x000000060e0e7c10 */ /* 0x000fe2000ff3e0ff */
[----:B------:R-:W-:Y:S01]  /*4250*/  STG.E.U16 desc[UR8][R16.64], R61 ;  /* 0x0000003d10007986 */ /* 0x000fe2000c101508 */
[----:B------:R-:W-:-:S02]  /*4260*/  F2FP.BF16.F32.PACK_AB R19, R48, R19 ;  /* 0x000000133013723e */ /* 0x000fc400000010ff */
[----:B------:R-:W-:Y:S01]  /*4270*/  F2FP.BF16.F32.PACK_AB R116, R49, R116 ;  /* 0x000000743174723e */ /* 0x000fe200000010ff */
[----:B------:R0:W-:Y:S01]  /*4280*/  STG.E.U16 desc[UR8][R16.64+0x2], R15 ;  /* 0x0000020f10007986 */ /* 0x0001e2000c101508 */
[----:B------:R-:W-:Y:S02]  /*4290*/  F2FP.BF16.F32.PACK_AB R20, R20, R7 ;  /* 0x000000071414723e */ /* 0x000fe400000010ff */
[----:B------:R-:W-:Y:S01]  /*42a0*/  F2FP.BF16.F32.PACK_AB R120, R45, R120 ;  /* 0x000000782d78723e */ /* 0x000fe200000010ff */
[----:B------:R-:W-:Y:S04]  /*42b0*/  STG.E.U16 desc[UR8][R16.64+0x4], R40 ;  /* 0x0000042810007986 */ /* 0x000fe8000c101508 */
[----:B------:R1:W-:Y:S01]  /*42c0*/  STG.E.U16 desc[UR8][R16.64+0x6], R9 ;  /* 0x0000060910007986 */ /* 0x0003e2000c101508 */
[----:B0-----:R-:W-:-:S02]  /*42d0*/  IADD3.X R15, R13, UR7, RZ, P1, !PT ;  /* 0x000000070d0f7c10 */ /* 0x001fc40008ffe4ff */
[----:B------:R-:W-:Y:S02]  /*42e0*/  PRMT R13, R59, 0x7632, R13 ;  /* 0x000076323b0d7816 */ /* 0x000fe4000000000d */
[----:B------:R-:W-:Y:S01]  /*42f0*/  IADD3 R12, P1, R12, UR6, RZ ;  /* 0x000000060c0c7c10 */ /* 0x000fe2000ff3e0ff */
[----:B------:R-:W-:Y:S01]  /*4300*/  STG.E.U16 desc[UR8][R14.64], R59 ;  /* 0x0000003b0e007986 */ /* 0x000fe2000c101508 */
[----:B-1----:R-:W-:-:S03]  /*4310*/  PRMT R17, R46, 0x7632, R17 ;  /* 0x000076322e117816 */ /* 0x002fc60000000011 */
[----:B------:R0:W-:Y:S01]  /*4320*/  STG.E.U16 desc[UR8][R14.64+0x2], R13 ;  /* 0x0000020d0e007986 */ /* 0x0001e2000c101508 */
[----:B------:R-:W-:-:S03]  /*4330*/  PRMT R9, R56, 0x7632, R9 ;  /* 0x0000763238097816 */ /* 0x000fc60000000009 */
[----:B------:R-:W-:Y:S04]  /*4340*/  STG.E.U16 desc[UR8][R14.64+0x4], R46 ;  /* 0x0000042e0e007986 */ /* 0x000fe8000c101508 */
[----:B------:R1:W-:Y:S01]  /*4350*/  STG.E.U16 desc[UR8][R14.64+0x6], R17 ;  /* 0x000006110e007986 */ /* 0x0003e2000c101508 */
[----:B0-----:R-:W-:Y:S02]  /*4360*/  IADD3.X R13, R11, UR7, RZ, P1, !PT ;  /* 0x000000070b0d7c10 */ /* 0x001fe40008ffe4ff */
[----:B------:R-:W-:-:S03]  /*4370*/  IADD3 R10, P1, R10, UR6, RZ ;  /* 0x000000060a0a7c10 */ /* 0x000fc6000ff3e0ff */
[----:B------:R-:W-:Y:S01]  /*4380*/  STG.E.U16 desc[UR8][R12.64], R56 ;  /* 0x000000380c007986 */ /* 0x000fe2000c101508 */
[----:B------:R-:W-:Y:S02]  /*4390*/  IADD3.X R11, R8, UR7, RZ, P1, !PT ;  /* 0x00000007080b7c10 */ /* 0x000fe40008ffe4ff */
[----:B-1----:R-:W-:Y:S01]  /*43a0*/  PRMT R15, R52, 0x7632, R15 ;  /* 0x00007632340f7816 */ /* 0x002fe2000000000f */
[----:B------:R0:W-:Y:S01]  /*43b0*/  STG.E.U16 desc[UR8][R12.64+0x2], R9 ;  /* 0x000002090c007986 */ /* 0x0001e2000c101508 */
[----:B------:R-:W-:Y:S02]  /*43c0*/  IADD3 R8, P1, R6, UR6, RZ ;  /* 0x0000000606087c10 */ /* 0x000fe4000ff3e0ff */
[----:B------:R-:W-:Y:S01]  /*43d0*/  PRMT R14, R54, 0x7632, R14 ;  /* 0x00007632360e7816 */ /* 0x000fe2000000000e */
[----:B------:R-:W-:Y:S04]  /*43e0*/  STG.E.U16 desc[UR8][R12.64+0x4], R52 ;  /* 0x000004340c007986 */ /* 0x000fe8000c101508 */
[----:B------:R1:W-:Y:S01]  /*43f0*/  STG.E.U16 desc[UR8][R12.64+0x6], R15 ;  /* 0x0000060f0c007986 */ /* 0x0003e2000c101508 */
[----:B0-----:R-:W-:-:S03]  /*4400*/  IADD3.X R9, R4, UR7, RZ, P1, !PT ;  /* 0x0000000704097c10 */ /* 0x001fc60008ffe4ff */
[----:B------:R-:W-:Y:S01]  /*4410*/  STG.E.U16 desc[UR8][R10.64], R54 ;  /* 0x000000360a007986 */ /* 0x000fe2000c101508 */
[----:B------:R-:W-:Y:S02]  /*4420*/  IADD3 R6, P1, R2, UR6, RZ ;  /* 0x0000000602067c10 */ /* 0x000fe4000ff3e0ff */
[----:B------:R-:W-:Y:S01]  /*4430*/  PRMT R4, R19, 0x7632, R4 ;  /* 0x0000763213047816 */ /* 0x000fe20000000004 */
[----:B------:R-:W-:Y:S01]  /*4440*/  STG.E.U16 desc[UR8][R10.64+0x2], R14 ;  /* 0x0000020e0a007986 */ /* 0x000fe2000c101508 */
[----:B------:R-:W-:Y:S02]  /*4450*/  IADD3.X R7, R0, UR7, RZ, P1, !PT ;  /* 0x0000000700077c10 */ /* 0x000fe40008ffe4ff */
[----:B-1----:R-:W-:Y:S01]  /*4460*/  PRMT R13, R112, 0x7632, R13 ;  /* 0x00007632700d7816 */ /* 0x002fe2000000000d */
[----:B------:R-:W-:Y:S01]  /*4470*/  STG.E.U16 desc[UR8][R10.64+0x4], R112 ;  /* 0x000004700a007986 */ /* 0x000fe2000c101508 */
[----:B------:R-:W-:Y:S02]  /*4480*/  PRMT R0, R20, 0x7632, R0 ;  /* 0x0000763214007816 */ /* 0x000fe40000000000 */
[----:B------:R-:W-:Y:S01]  /*4490*/  PRMT R2, R120, 0x7632, R2 ;  /* 0x0000763278027816 */ /* 0x000fe20000000002 */
[----:B------:R0:W-:Y:S04]  /*44a0*/  STG.E.U16 desc[UR8][R10.64+0x6], R13 ;  /* 0x0000060d0a007986 */ /* 0x0001e8000c101508 */
[----:B------:R1:W-:Y:S04]  /*44b0*/  STG.E.U16 desc[UR8][R8.64], R19 ;  /* 0x0000001308007986 */ /* 0x0003e8000c101508 */
[----:B------:R1:W-:Y:S01]  /*44c0*/  STG.E.U16 desc[UR8][R8.64+0x2], R4 ;  /* 0x0000020408007986 */ /* 0x0003e2000c101508 */
[----:B0-----:R-:W-:-:S03]  /*44d0*/  PRMT R11, R116, 0x7632, R11 ;  /* 0x00007632740b7816 */ /* 0x001fc6000000000b */
[----:B------:R1:W-:Y:S04]  /*44e0*/  STG.E.U16 desc[UR8][R8.64+0x4], R116 ;  /* 0x0000047408007986 */ /* 0x0003e8000c101508 */
[----:B------:R1:W-:Y:S04]  /*44f0*/  STG.E.U16 desc[UR8][R8.64+0x6], R11 ;  /* 0x0000060b08007986 */ /* 0x0003e8000c101508 */
[----:B------:R1:W-:Y:S04]  /*4500*/  STG.E.U16 desc[UR8][R6.64], R20 ;  /* 0x0000001406007986 */ /* 0x0003e8000c101508 */
[----:B------:R1:W-:Y:S04]  /*4510*/  STG.E.U16 desc[UR8][R6.64+0x2], R0 ;  /* 0x0000020006007986 */ /* 0x0003e8000c101508 */
[----:B------:R1:W-:Y:S04]  /*4520*/  STG.E.U16 desc[UR8][R6.64+0x4], R120 ;  /* 0x0000047806007986 */ /* 0x0003e8000c101508 */
[----:B------:R1:W-:Y:S01]  /*4530*/  STG.E.U16 desc[UR8][R6.64+0x6], R2 ;  /* 0x0000060206007986 */ /* 0x0003e2000c101508 */
[----:B------:R-:W-:Y:S05]  /*4540*/  @!P0 BRA `(.L_x_120) ;  /* 0xffffffc000288947 */ /* 0x000fea000383ffff */
.L_x_104:
[----:B------:R-:W-:-:S05]  /*4550*/  LEA R35, R36, R35, 0x7 ;  /* 0x0000002324237211 */ /* 0x000fca00078e38ff */
[----:B------:R-:W-:-:S05]  /*4560*/  IMAD.SHL.U32 R22, R35, 0x20, RZ ;  /* 0x0000002023167824 */ /* 0x000fca00078e00ff */
[----:B------:R-:W-:-:S13]  /*4570*/  ISETP.GT.AND P0, PT, R22, 0x13f, PT ;  /* 0x0000013f1600780c */ /* 0x000fda0003f04270 */
[----:B------:R-:W-:Y:S05]  /*4580*/  @P0 EXIT ;  /* 0x000000000000094d */ /* 0x000fea0003800000 */
[----:B-1----:R-:W1:Y:S01]  /*4590*/  S2R R6, SR_TID.X ;  /* 0x0000000000067919 */ /* 0x002e620000002100 */
[----:B0-----:R-:W-:Y:S01]  /*45a0*/  LOP3.LUT R3, RZ, R100, RZ, 0x33, !PT ;  /* 0x00000064ff037212 */ /* 0x001fe200078e33ff */
[----:B------:R-:W0:Y:S01]  /*45b0*/  S2UR UR5, SR_CgaCtaId ;  /* 0x00000000000579c3 */ /* 0x000e220000008800 */
[----:B------:R-:W-:Y:S01]  /*45c0*/  LOP3.LUT R0, RZ, R101, RZ, 0x33, !PT ;  /* 0x00000065ff007212 */ /* 0x000fe200078e33ff */
[----:B------:R-:W-:Y:S01]  /*45d0*/  UMOV UR4, 0x400 ;  /* 0x0000040000047882 */ /* 0x000fe20000000000 */
[----:B------:R-:W-:-:S04]  /*45e0*/  ISETP.GT.U32.AND P0, PT, R3, -0x2, PT ;  /* 0xfffffffe0300780c */ /* 0x000fc80003f04070 */
[----:B------:R-:W-:-:S04]  /*45f0*/  ISETP.GT.AND.EX P0, PT, R0, -0x1, PT, P0 ;  /* 0xffffffff0000780c */ /* 0x000fc80003f04300 */
[----:B------:R-:W-:Y:S02]  /*4600*/  SEL R3, R3, 0xfffffffe, P0 ;  /* 0xfffffffe03037807 */ /* 0x000fe40000000000 */
[----:B------:R-:W-:Y:S02]  /*4610*/  SEL R0, R0, 0xffffffff, P0 ;  /* 0xffffffff00007807 */ /* 0x000fe40000000000 */
[C---:B------:R-:W-:Y:S02]  /*4620*/  SHF.L.U32 R4, R3.reuse, 0x7, RZ ;  /* 0x0000000703047819 */ /* 0x040fe400000006ff */
[----:B------:R-:W-:Y:S02]  /*4630*/  SHF.L.U64.HI R3, R3, 0x7, R0 ;  /* 0x0000000703037819 */ /* 0x000fe40000010200 */
[----:B------:R-:W-:Y:S01]  /*4640*/  MOV R0, 0xffffffff ;  /* 0xffffffff00007802 */ /* 0x000fe20000000f00 */
[----:B0-----:R-:W-:-:S03]  /*4650*/  ULEA UR6, UR5, UR4, 0x18 ;  /* 0x0000000405067291 */ /* 0x001fc6000f8ec03f */
[----:B------:R-:W-:Y:S02]  /*4660*/  ULDC.64 UR4, c[0x0][0x260] ;  /* 0x0000980000047ab9 */ /* 0x000fe40000000a00 */
[----:B------:R-:W-:Y:S01]  /*4670*/  UIADD3 UR4, UP0, UR4, 0x16400, URZ ;  /* 0x0001640004047890 */ /* 0x000fe2000ff1e03f */
[--C-:B-1----:R-:W-:Y:S02]  /*4680*/  SHF.R.U32.HI R5, RZ, 0x5, R6.reuse ;  /* 0x00000005ff057819 */ /* 0x102fe40000011606 */
[----:B------:R-:W-:Y:S01]  /*4690*/  SHF.R.U32.HI R2, RZ, 0x4, R6 ;  /* 0x00000004ff027819 */ /* 0x000fe20000011606 */
[----:B------:R-:W-:Y:S01]  /*46a0*/  UIADD3.X UR5, URZ, UR5, URZ, UP0, !UPT ;  /* 0x000000053f057290 */ /* 0x000fe200087fe43f */
[----:B------:R-:W-:Y:S02]  /*46b0*/  IADD3 R4, P0, P1, -R4, -0x81, -R5 ;  /* 0xffffff7f04047810 */ /* 0x000fe4000791e905 */
[----:B------:R-:W-:Y:S02]  /*46c0*/  SHF.L.U32 R7, R5, 0x1, RZ ;  /* 0x0000000105077819 */ /* 0x000fe400000006ff */
[----:B------:R-:W-:Y:S01]  /*46d0*/  IADD3.X R3, ~R3, -0x1, R0, P0, P1 ;  /* 0xffffffff03037810 */ /* 0x000fe200007e2500 */
[----:B------:R-:W-:Y:S01]  /*46e0*/  VIADD R0, R2, 0x14 ;  /* 0x0000001402007836 */ /* 0x000fe20000000000 */
[----:B------:R-:W-:-:S02]  /*46f0*/  LEA R12, R5, UR6, 0x7 ;  /* 0x00000006050c7c11 */ /* 0x000fc4000f8e38ff */
[----:B------:R-:W-:Y:S01]  /*4700*/  LOP3.LUT R7, R7, 0x1f, R6, 0x78, !PT ;  /* 0x0000001f07077812 */ /* 0x000fe200078e7806 */
[----:B------:R-:W-:Y:S01]  /*4710*/  IMAD.WIDE.U32 R8, R3, -0x33333333, RZ ;  /* 0xcccccccd03087825 */ /* 0x000fe200078e00ff */
[----:B------:R-:W-:Y:S02]  /*4720*/  LOP3.LUT R14, RZ, R2, RZ, 0x33, !PT ;  /* 0x00000002ff0e7212 */ /* 0x000fe400078e33ff */
[----:B------:R-:W-:Y:S02]  /*4730*/  VIMNMX.U32 R13, R0, 0x20, !PT ;  /* 0x00000020000d7848 */ /* 0x000fe40007fe0000 */
[----:B------:R-:W-:Y:S01]  /*4740*/  LEA R7, R7, R12, 0x2 ;  /* 0x0000000c07077211 */ /* 0x000fe200078e10ff */
[----:B------:R-:W-:Y:S01]  /*4750*/  IMAD.WIDE.U32 R10, P0, R4, -0x33333334, R8 ;  /* 0xcccccccc040a7825 */ /* 0x000fe20007800008 */
[----:B------:R-:W-:Y:S02]  /*4760*/  IADD3 R39, P2, R5, 0x1e, RZ ;  /* 0x0000001e05277810 */ /* 0x000fe40007f5e0ff */
[----:B------:R-:W-:Y:S01]  /*4770*/  LOP3.LUT R21, R6, 0x1f, RZ, 0xc0, !PT ;  /* 0x0000001f06157812 */ /* 0x000fe200078ec0ff */
[----:B------:R-:W-:Y:S01]  /*4780*/  IMAD.WIDE.U32 R8, R4, -0x33333333, RZ ;  /* 0xcccccccd04087825 */ /* 0x000fe200078e00ff */
[----:B------:R-:W-:-:S02]  /*4790*/  IADD3.X R17, RZ, RZ, RZ, P0, !PT ;  /* 0x000000ffff117210 */ /* 0x000fc400007fe4ff */
[----:B------:R-:W-:Y:S01]  /*47a0*/  MOV R16, R11 ;  /* 0x0000000b00107202 */ /* 0x000fe20000000f00 */
[C---:B------:R-:W-:Y:S01]  /*47b0*/  IMAD.SHL.U32 R12, R6.reuse, 0x80, RZ ;  /* 0x00000080060c7824 */ /* 0x040fe200078e00ff */
[----:B------:R-:W-:Y:S02]  /*47c0*/  IADD3 RZ, P1, R9, R10, RZ ;  /* 0x0000000a09ff7210 */ /* 0x000fe40007f3e0ff */
[----:B------:R-:W-:Y:S02]  /*47d0*/  IADD3 R8, R13, R14, RZ ;  /* 0x0000000e0d087210 */ /* 0x000fe40007ffe0ff */
[----:B------:R-:W-:Y:S01]  /*47e0*/  SHF.L.U32 R13, R6, 0x1, RZ ;  /* 0x00000001060d7819 */ /* 0x000fe200000006ff */
[----:B------:R-:W-:Y:S01]  /*47f0*/  IMAD.WIDE.U32.X R16, R3, -0x33333334, R16, P1 ;  /* 0xcccccccc03107825 */ /* 0x000fe200008e0410 */
[----:B------:R-:W-:Y:S02]  /*4800*/  ISETP.LT.U32.AND P0, PT, R100, 0x1, PT ;  /* 0x000000016400780c */ /* 0x000fe40003f01070 */
[----:B------:R-:W-:Y:S01]  /*4810*/  LOP3.LUT R12, R12, 0x780, RZ, 0xc0, !PT ;  /* 0x000007800c0c7812 */ /* 0x000fe200078ec0ff */
[----:B------:R-:W-:Y:S01]  /*4820*/  IMAD.WIDE.U32 R14, R8, -0x33333333, RZ ;  /* 0xcccccccd080e7825 */ /* 0x000fe200078e00ff */
[----:B------:R-:W-:-:S02]  /*4830*/  LOP3.LUT R11, R13, 0x1e, RZ, 0xc0, !PT ;  /* 0x0000001e0d0b7812 */ /* 0x000fc400078ec0ff */
[----:B------:R-:W-:Y:S01]  /*4840*/  IADD3 R9, R2, 0x28, RZ ;  /* 0x0000002802097810 */ /* 0x000fe20007ffe0ff */
[----:B------:R-:W-:Y:S01]  /*4850*/  VIADD R13, R12, UR6 ;  /* 0x000000060c0d7c36 */ /* 0x000fe20008000000 */
[----:B------:R-:W-:Y:S02]  /*4860*/  ISETP.LT.AND.EX P0, PT, R101, RZ, PT, P0 ;  /* 0x000000ff6500720c */ /* 0x000fe40003f01300 */
[----:B------:R-:W-:Y:S02]  /*4870*/  SHF.R.U64 R23, R16, 0x3, R17 ;  /* 0x0000000310177819 */ /* 0x000fe40000001211 */
[-C--:B------:R-:W-:Y:S02]  /*4880*/  LOP3.LUT R10, R2, R11.reuse, RZ, 0x3c, !PT ;  /* 0x0000000b020a7212 */ /* 0x080fe400078e3cff */
[-C--:B------:R-:W-:Y:S02]  /*4890*/  LOP3.LUT R12, R0, R11.reuse, RZ, 0x3c, !PT ;  /* 0x0000000b000c7212 */ /* 0x080fe400078e3cff */
[----:B------:R-:W-:-:S02]  /*48a0*/  LOP3.LUT R18, R9, R11, RZ, 0x3c, !PT ;  /* 0x0000000b09127212 */ /* 0x000fc400078e3cff */
[----:B------:R-:W-:Y:S02]  /*48b0*/  SEL R16, R100, 0x1, P0 ;  /* 0x0000000164107807 */ /* 0x000fe40000000000 */
[----:B------:R-:W-:Y:S02]  /*48c0*/  SEL R17, R101, RZ, P0 ;  /* 0x000000ff65117207 */ /* 0x000fe40000000000 */
[----:B------:R-:W-:Y:S02]  /*48d0*/  IADD3 R19, P1, R5, 0x14, RZ ;  /* 0x0000001405137810 */ /* 0x000fe40007f3e0ff */
[----:B------:R-:W-:Y:S02]  /*48e0*/  LEA.HI R24, R15, 0x1, RZ, 0x1c ;  /* 0x000000010f187811 */ /* 0x000fe400078fe0ff */
[----:B------:R-:W-:Y:S01]  /*48f0*/  IADD3 R20, P0, R5, 0xa, RZ ;  /* 0x0000000a05147810 */ /* 0x000fe20007f1e0ff */
[----:B------:R-:W-:Y:S01]  /*4900*/  IMAD.X R14, RZ, RZ, RZ, P1 ;  /* 0x000000ffff0e7224 */ /* 0x000fe200008e06ff */
[----:B------:R-:W-:-:S02]  /*4910*/  IADD3 R23, R23, 0x1, RZ ;  /* 0x0000000117177810 */ /* 0x000fc40007ffe0ff */
[-C--:B------:R-:W-:Y:S02]  /*4920*/  LEA R10, R10, R13.reuse, 0x2 ;  /* 0x0000000d0a0a7211 */ /* 0x080fe400078e10ff */
[-C--:B------:R-:W-:Y:S02]  /*4930*/  LEA R12, R12, R13.reuse, 0x2 ;  /* 0x0000000d0c0c7211 */ /* 0x080fe400078e10ff */
[----:B------:R-:W-:Y:S01]  /*4940*/  LEA R13, R18, R13, 0x2 ;  /* 0x0000000d120d7211 */ /* 0x000fe200078e10ff */
[----:B------:R-:W-:Y:S01]  /*4950*/  VIADD R18, R2, 0x3c ;  /* 0x0000003c02127836 */ /* 0x000fe20000000000 */
[----:B------:R-:W-:Y:S02]  /*4960*/  SHF.L.U64.HI R17, R16, 0x7, R17 ;  /* 0x0000000710117819 */ /* 0x000fe40000010211 */
[----:B------:R-:W-:Y:S02]  /*4970*/  LOP3.LUT R40, R6, 0xf, RZ, 0xc0, !PT ;  /* 0x0000000f06287812 */ /* 0x000fe400078ec0ff */
[----:B------:R-:W-:-:S02]  /*4980*/  SHF.L.U32 R16, R16, 0x7, RZ ;  /* 0x0000000710107819 */ /* 0x000fc400000006ff */
[----:B------:R-:W-:Y:S02]  /*4990*/  IADD3.X R15, RZ, RZ, RZ, P0, !PT ;  /* 0x000000ffff0f7210 */ /* 0x000fe400007fe4ff */
[----:B------:R-:W-:Y:S02]  /*49a0*/  IADD3.X R38, RZ, RZ, RZ, P2, !PT ;  /* 0x000000ffff267210 */ /* 0x000fe400017fe4ff */
[----:B------:R-:W-:Y:S02]  /*49b0*/  LOP3.LUT R24, R24, 0x3, RZ, 0xc0, !PT ;  /* 0x0000000318187812 */ /* 0x000fe400078ec0ff */
[----:B------:R-:W-:-:S07]  /*49c0*/  LOP3.LUT R23, R23, 0x3, RZ, 0xc0, !PT ;  /* 0x0000000317177812 */ /* 0x000fce00078ec0ff */
.L_x_137:
[----:B------:R-:W-:Y:S01]  /*49d0*/  ISETP.GT.U32.AND P0, PT, R16, R5, PT ;  /* 0x000000051000720c */ /* 0x000fe20003f04070 */
[----:B------:R-:W-:Y:S01]  /*49e0*/  BSSY B0, `(.L_x_121) ;  /* 0x00000a7000007945 */ /* 0x000fe20003800000 */
[----:B0---4-:R-:W-:Y:S01]  /*49f0*/  HFMA2.MMA R25, -RZ, RZ, 0, 0 ;  /* 0x00000000ff197435 */ /* 0x011fe200000001ff */
[----:B-123--:R-:W-:Y:S02]  /*4a00*/  MOV R30, RZ ;  /* 0x000000ff001e7202 */ /* 0x00efe40000000f00 */
[----:B------:R-:W-:-:S13]  /*4a10*/  ISETP.GT.AND.EX P0, PT, R17, RZ, PT, P0 ;  /* 0x000000ff1100720c */ /* 0x000fda0003f04300 */
[----:B------:R-:W-:Y:S05]  /*4a20*/  @!P0 BRA `(.L_x_122) ;  /* 0x0000000800888947 */ /* 0x000fea0003800000 */
[----:B------:R-:W-:Y:S01]  /*4a30*/  ISETP.NE.U32.AND P1, PT, R23, RZ, PT ;  /* 0x000000ff1700720c */ /* 0x000fe20003f25070 */
[----:B------:R-:W-:Y:S01]  /*4a40*/  BSSY B1, `(.L_x_123) ;  /* 0x0000023000017945 */ /* 0x000fe20003800000 */
[----:B------:R-:W-:Y:S01]  /*4a50*/  ISETP.GE.U32.AND P0, PT, R4, 0x1e, PT ;  /* 0x0000001e0400780c */ /* 0x000fe20003f06070 */
[----:B------:R-:W-:Y:S01]  /*4a60*/  IMAD.MOV.U32 R30, RZ, RZ, RZ ;  /* 0x000000ffff1e7224 */ /* 0x000fe200078e00ff */
[----:B------:R-:W-:Y:S02]  /*4a70*/  ISETP.NE.AND.EX P1, PT, RZ, RZ, PT, P1 ;  /* 0x000000ffff00720c */ /* 0x000fe40003f25310 */
[----:B------:R-:W-:Y:S02]  /*4a80*/  IADD3 R26, P2, R21, R22, RZ ;  /* 0x00000016151a7210 */ /* 0x000fe40007f5e0ff */
[----:B------:R-:W-:Y:S02]  /*4a90*/  ISETP.GE.U32.AND.EX P0, PT, R3, RZ, PT, P0 ;  /* 0x000000ff0300720c */ /* 0x000fe40003f06100 */
[----:B------:R-:W-:-:S02]  /*4aa0*/  MOV R67, R5 ;  /* 0x0000000500437202 */ /* 0x000fc40000000f00 */
[----:B------:R-:W-:Y:S02]  /*4ab0*/  MOV R66, RZ ;  /* 0x000000ff00427202 */ /* 0x000fe40000000f00 */
[----:B------:R-:W-:Y:S02]  /*4ac0*/  MOV R25, RZ ;  /* 0x000000ff00197202 */ /* 0x000fe40000000f00 */
[----:B------:R-:W-:Y:S01]  /*4ad0*/  LEA.HI.X.SX32 R27, R22, RZ, 0x1, P2 ;  /* 0x000000ff161b7211 */ /* 0x000fe200010f0eff */
[----:B------:R-:W-:Y:S06]  /*4ae0*/  @!P1 BRA `(.L_x_124) ;  /* 0x0000000000609947 */ /* 0x000fec0003800000 */
[----:B------:R-:W-:Y:S01]  /*4af0*/  IMAD.WIDE.U32 R30, R5, 0x140, R26 ;  /* 0x00000140051e7825 */ /* 0x000fe200078e001a */
[----:B------:R-:W-:Y:S02]  /*4b00*/  ULDC.64 UR10, c[0x0][0x260] ;  /* 0x00009800000a7ab9 */ /* 0x000fe40000000a00 */
        /* <DEDUP_REMOVED lines=22> */
.L_x_124:
[----:B------:R-:W-:Y:S05]  /*4c70*/  BSYNC B1 ;  /* 0x0000000000017941 */ /* 0x000fea0003800000 */
.L_x_123:
[----:B------:R-:W-:Y:S05]  /*4c80*/  @!P0 BRA `(.L_x_122) ;  /* 0x0000000400f08947 */ /* 0x000fea0003800000 */
[----:B------:R-:W-:Y:S01]  /*4c90*/  SHF.L.U64.HI R29, R26, 0x1, R27 ;  /* 0x000000011a1d7819 */ /* 0x000fe2000001021b */
[----:B------:R-:W-:Y:S01]  /*4ca0*/  IMAD R27, R66, 0x280, RZ ;  /* 0x00000280421b7824 */ /* 0x000fe200078e02ff */
[----:B------:R-:W-:Y:S01]  /*4cb0*/  SHF.L.U32 R28, R26, 0x1, RZ ;  /* 0x000000011a1c7819 */ /* 0x000fe200000006ff */
[----:B------:R-:W-:Y:S01]  /*4cc0*/  BSSY B1, `(.L_x_125) ;  /* 0x0000045000017945 */ /* 0x000fe20003800000 */
[----:B------:R-:W-:-:S03]  /*4cd0*/  IADD3 R26, P0, -R67, R16, RZ ;  /* 0x00000010431a7210 */ /* 0x000fc60007f1e1ff */
[----:B------:R-:W-:Y:S01]  /*4ce0*/  IMAD.WIDE.U32 R28, R67, 0x280, R28 ;  /* 0x00000280431c7825 */ /* 0x000fe200078e001c */
[----:B------:R-:W-:Y:S02]  /*4cf0*/  ISETP.GT.U32.AND P1, PT, R26, 0x78, PT ;  /* 0x000000781a00780c */ /* 0x000fe40003f24070 */
[----:B------:R-:W-:Y:S01]  /*4d00*/  IADD3.X R31, ~R66, R17, RZ, P0, !PT ;  /* 0x00000011421f7210 */ /* 0x000fe200007fe5ff */
[----:B------:R-:W-:Y:S01]  /*4d10*/  IMAD.IADD R27, R29, 0x1, R27 ;  /* 0x000000011d1b7824 */ /* 0x000fe200078e021b */
[C---:B------:R-:W-:Y:S02]  /*4d20*/  LEA R26, P0, R28.reuse, UR4, 0x2 ;  /* 0x000000041c1a7c11 */ /* 0x040fe4000f8010ff */
[----:B------:R-:W-:Y:S02]  /*4d30*/  ISETP.GT.AND.EX P1, PT, R31, RZ, PT, P1 ;  /* 0x000000ff1f00720c */ /* 0x000fe40003f24310 */
[----:B------:R-:W-:Y:S02]  /*4d40*/  LEA.HI.X R27, R28, UR5, R27, 0x2, P0 ;  /* 0x000000051c1b7c11 */ /* 0x000fe400080f141b */
[----:B------:R-:W-:-:S09]  /*4d50*/  PLOP3.LUT P0, PT, PT, PT, PT, 0x80, 0x0 ;  /* 0x000000000000781c */ /* 0x000fd20003f0f070 */
[----:B------:R-:W-:Y:S05]  /*4d60*/  @!P1 BRA `(.L_x_126) ;  /* 0x0000000000e89947 */ /* 0x000fea0003800000 */
[----:B------:R-:W-:Y:S02]  /*4d70*/  IADD3 R31, P1, R16, -0x78, RZ ;  /* 0xffffff88101f7810 */ /* 0x000fe40007f3e0ff */
[----:B------:R-:W-:Y:S02]  /*4d80*/  PLOP3.LUT P0, PT, PT, PT, PT, 0x8, 0x0 ;  /* 0x000000000000781c */ /* 0x000fe40003f0e170 */
[----:B------:R-:W-:-:S11]  /*4d90*/  IADD3.X R41, R17, -0x1, RZ, P1, !PT ;  /* 0xffffffff11297810 */ /* 0x000fd60000ffe4ff */
.L_x_127:
        /* <DEDUP_REMOVED lines=55> */
.L_x_126:
[----:B------:R-:W-:Y:S05]  /*5110*/  BSYNC B1 ;  /* 0x0000000000017941 */ /* 0x000fea0003800000 */
.L_x_125:
[----:B------:R-:W-:Y:S01]  /*5120*/  IADD3 R28, P2, -R67, R16, RZ ;  /* 0x00000010431c7210 */ /* 0x000fe20007f5e1ff */
[----:B------:R-:W-:Y:S03]  /*5130*/  BSSY B1, `(.L_x_128) ;  /* 0x0000022000017945 */ /* 0x000fe60003800000 */
[----:B------:R-:W-:Y:S02]  /*5140*/  ISETP.GT.U32.AND P1, PT, R28, 0x28, PT ;  /* 0x000000281c00780c */ /* 0x000fe40003f24070 */
[----:B------:R-:W-:-:S04]  /*5150*/  IADD3.X R28, ~R66, R17, RZ, P2, !PT ;  /* 0x00000011421c7210 */ /* 0x000fc800017fe5ff */
        /* <DEDUP_REMOVED lines=11> */
[----:B------:R-:W-:Y:S02]  /*5210*/  PLOP3.LUT P0, PT, PT, PT, PT, 0x8, 0x0 ;  /* 0x000000000000781c */ /* 0x000fe40003f0e170 */
[----:B------:R-:W-:Y:S02]  /*5220*/  IADD3.X R66, RZ, R66, RZ, P2, !PT ;  /* 0x00000042ff427210 */ /* 0x000fe400017fe4ff */
[----:B0-----:R-:W-:-:S05]  /*5230*/  IADD3 R26, P1, R26, 0x32000, RZ ;  /* 0x000320001a1a7810 */ /* 0x001fca0007f3e0ff */
[----:B------:R-:W-:Y:S02]  /*5240*/  IMAD.X R27, RZ, RZ, R27, P1 ;  /* 0x000000ffff1b7224 */ /* 0x000fe400008e061b */
        /* <DEDUP_REMOVED lines=16> */
.L_x_129:
[----:B------:R-:W-:Y:S05]  /*5350*/  BSYNC B1 ;  /* 0x0000000000017941 */ /* 0x000fea0003800000 */
.L_x_128:
[----:B------:R-:W-:-:S04]  /*5360*/  ISETP.LT.U32.AND P1, PT, R67, R16, PT ;  /* 0x000000104300720c */ /* 0x000fc80003f21070 */
[----:B------:R-:W-:-:S13]  /*5370*/  ISETP.LT.OR.EX P0, PT, R66, R17, P0, P1 ;  /* 0x000000114200720c */ /* 0x000fda0000701710 */
        /* <DEDUP_REMOVED lines=13> */
.L_x_122:
[----:B------:R-:W-:Y:S05]  /*5450*/  BSYNC B0 ;  /* 0x0000000000007941 */ /* 0x000fea0003800000 */
.L_x_121:
[----:B------:R-:W-:Y:S01]  /*5460*/  ISETP.GT.U32.AND P0, PT, R6, 0x1ff, PT ;  /* 0x000001ff0600780c */ /* 0x000fe20003f04070 */
[----:B------:R0:W-:Y:S04]  /*5470*/  STS [R7], R25 ;  /* 0x0000001907007388 */ /* 0x0001e80000000800 */
[----:B------:R0:W-:Y:S01]  /*5480*/  STS [R7+0x500], R30 ;  /* 0x0005001e07007388 */ /* 0x0001e20000000800 */
[----:B------:R-:W-:Y:S07]  /*5490*/  BAR.SYNC.DEFER_BLOCKING 0x0 ;  /* 0x0000000000007b1d */ /* 0x000fee0000010000 */
[----:B------:R-:W-:Y:S05]  /*54a0*/  @P0 BRA `(.L_x_130) ;  /* 0x0000001000440947 */ /* 0x000fea0003800000 */
[----:B------:R-:W-:Y:S01]  /*54b0*/  ISETP.NE.AND P0, PT, R24, RZ, PT ;  /* 0x000000ff1800720c */ /* 0x000fe20003f05270 */
[----:B------:R-:W-:Y:S01]  /*54c0*/  BSSY B0, `(.L_x_131) ;  /* 0x0000079000007945 */ /* 0x000fe20003800000 */
[----:B0-----:R-:W-:-:S11]  /*54d0*/  MOV R25, R2 ;  /* 0x0000000200197202 */ /* 0x001fd60000000f00 */
[----:B------:R-:W-:Y:S05]  /*54e0*/  @!P0 BRA `(.L_x_132) ;  /* 0x0000000400d88947 */ /* 0x000fea0003800000 */
[----:B------:R-:W-:Y:S01]  /*54f0*/  ISETP.GT.U32.AND P0, PT, R40, 0x9, PT ;  /* 0x000000092800780c */ /* 0x000fe20003f04070 */
[----:B------:R-:W-:Y:S01]  /*5500*/  HFMA2.MMA R25, -RZ, RZ, 0, 0 ;  /* 0x00000000ff197435 */ /* 0x000fe200000001ff */
[----:B------:R-:W-:Y:S01]  /*5510*/  IMAD.MOV.U32 R26, RZ, RZ, RZ ;  /* 0x000000ffff1a7224 */ /* 0x000fe200078e00ff */
[----:B------:R-:W-:-:S10]  /*5520*/  UMOV UR7, 0xffff ;  /* 0x0000ffff00077882 */ /* 0x000fd40000000000 */
[----:B------:R0:W1:Y:S04]  /*5530*/  @!P0 LDS R25, [R10] ;  /* 0x000000000a198984 */ /* 0x0000680000000800 */
[----:B------:R0:W2:Y:S01]  /*5540*/  @!P0 LDS R26, [R10+0x500] ;  /* 0x000500000a1a8984 */ /* 0x0000a20000000800 */
[----:B------:R-:W-:Y:S05]  /*5550*/  BRA.DIV UR7, `(.L_x_133) ;  /* 0x0000001207307947 */ /* 0x000fea000b800000 */
[----:B------:R-:W-:Y:S01]  /*5560*/  MOV R32, 0xffff ;  /* 0x0000ffff00207802 */ /* 0x000fe20000000f00 */
[----:B------:R-:W-:Y:S01]  /*5570*/  IMAD.MOV.U32 R34, RZ, RZ, 0xffff ;  /* 0x0000ffffff227424 */ /* 0x000fe200078e00ff */
[----:B------:R-:W-:Y:S02]  /*5580*/  MOV R31, 0xffff ;  /* 0x0000ffff001f7802 */ /* 0x000fe40000000f00 */
[----:B------:R-:W-:Y:S01]  /*5590*/  MOV R33, 0xffff ;  /* 0x0000ffff00217802 */ /* 0x000fe20000000f00 */
[----:B-1----:R-:W1:Y:S01]  /*55a0*/  SHFL.BFLY PT, R28, R25, 0x8, 0x101f ;  /* 0x0d101f00191c7f89 */ /* 0x002e6200000e0000 */
[----:B------:R-:W-:Y:S02]  /*55b0*/  MOV R36, 0xffff ;  /* 0x0000ffff00247802 */ /* 0x000fe40000000f00 */
[----:B------:R-:W-:Y:S01]  /*55c0*/  MOV R35, 0xffff ;  /* 0x0000ffff00237802 */ /* 0x000fe20000000f00 */
[----:B--2---:R-:W2:Y:S01]  /*55d0*/  SHFL.BFLY PT, R27, R26, 0x8, 0x101f ;  /* 0x0d101f001a1b7f89 */ /* 0x004ea200000e0000 */
[----:B------:R-:W-:Y:S01]  /*55e0*/  MOV R37, 0xffff ;  /* 0x0000ffff00257802 */ /* 0x000fe20000000f00 */
[----:B-1----:R-:W-:Y:S01]  /*55f0*/  FADD.FTZ R28, R28, R25 ;  /* 0x000000191c1c7221 */ /* 0x002fe20000010000 */
[----:B--2---:R-:W-:-:S04]  /*5600*/  FADD.FTZ R27, R27, R26 ;  /* 0x0000001a1b1b7221 */ /* 0x004fc80000010000 */
[----:B------:R-:W1:Y:S01]  /*5610*/  SHFL.BFLY PT, R29, R28, 0x4, 0x101f ;  /* 0x0c901f001c1d7f89 */ /* 0x000e6200000e0000 */
[----:B------:R-:W-:-:S03]  /*5620*/  IMAD.MOV.U32 R26, RZ, RZ, 0xffff ;  /* 0x0000ffffff1a7424 */ /* 0x000fc600078e00ff */
[----:B------:R-:W2:Y:S01]  /*5630*/  SHFL.BFLY PT, R30, R27, 0x4, 0x101f ;  /* 0x0c901f001b1e7f89 */ /* 0x000ea200000e0000 */
[----:B-1----:R-:W-:Y:S01]  /*5640*/  FADD.FTZ R29, R28, R29 ;  /* 0x0000001d1c1d7221 */ /* 0x002fe20000010000 */
[----:B--2---:R-:W-:-:S04]  /*5650*/  FADD.FTZ R30, R27, R30 ;  /* 0x0000001e1b1e7221 */ /* 0x004fc80000010000 */
[----:B------:R-:W1:Y:S04]  /*5660*/  SHFL.BFLY PT, R32, R29, 0x2, 0x101f ;  /* 0x0c501f001d207f89 */ /* 0x000e6800000e0000 */
[----:B------:R-:W2:Y:S01]  /*5670*/  SHFL.BFLY PT, R25, R30, 0x2, 0x101f ;  /* 0x0c501f001e197f89 */ /* 0x000ea200000e0000 */
[----:B-1----:R-:W-:Y:S01]  /*5680*/  FADD.FTZ R32, R29, R32 ;  /* 0x000000201d207221 */ /* 0x002fe20000010000 */
[----:B--2---:R-:W-:-:S04]  /*5690*/  FADD.FTZ R25, R30, R25 ;  /* 0x000000191e197221 */ /* 0x004fc80000010000 */
[----:B------:R-:W1:Y:S04]  /*56a0*/  SHFL.BFLY PT, R31, R32, 0x1, 0x101f ;  /* 0x0c301f00201f7f89 */ /* 0x000e6800000e0000 */
[----:B------:R2:W3:Y:S02]  /*56b0*/  SHFL.BFLY PT, R34, R25, 0x1, 0x101f ;  /* 0x0c301f0019227f89 */ /* 0x0004e400000e0000 */
[----:B-12---:R-:W-:-:S07]  /*56c0*/  FADD.FTZ R31, R32, R31 ;  /* 0x0000001f201f7221 */ /* 0x006fce0000010000 */
.L_x_146:
[----:B------:R-:W1:Y:S01]  /*56d0*/  LDC.64 R26, c[0x0][0x218] ;  /* 0x00008600ff1a7b82 */ /* 0x000e620000000a00 */
[----:B------:R-:W-:Y:S01]  /*56e0*/  ISETP.NE.AND P1, PT, R40, RZ, PT ;  /* 0x000000ff2800720c */ /* 0x000fe20003f25270 */
[----:B---3--:R-:W-:Y:S01]  /*56f0*/  FADD.FTZ R34, R25, R34 ;  /* 0x0000002219227221 */ /* 0x008fe20000010000 */
[----:B------:R-:W-:Y:S02]  /*5700*/  IADD3 R25, R2, R22, RZ ;  /* 0x0000001602197210 */ /* 0x000fe40007ffe0ff */
[----:B------:R-:W-:-:S03]  /*5710*/  ISETP.NE.AND P2, PT, R24, 0x1, PT ;  /* 0x000000011800780c */ /* 0x000fc60003f45270 */
[----:B------:R-:W2:Y:S06]  /*5720*/  LDC.64 R28, c[0x0][0x220] ;  /* 0x00008800ff1c7b82 */ /* 0x000eac0000000a00 */
[----:B------:R-:W-:Y:S02]  /*5730*/  @!P1 F2FP.BF16.F32.PACK_AB R30, RZ, R31 ;  /* 0x0000001fff1e923e */ /* 0x000fe400000010ff */
[----:B------:R-:W-:Y:S01]  /*5740*/  @!P1 F2FP.BF16.F32.PACK_AB R31, RZ, R34 ;  /* 0x00000022ff1f923e */ /* 0x000fe200000010ff */
[----:B-1----:R-:W-:-:S05]  /*5750*/  IMAD.WIDE R26, R25, 0x2, R26 ;  /* 0x00000002191a7825 */ /* 0x002fca00078e021a */
[----:B------:R1:W-:Y:S01]  /*5760*/  @!P1 STG.E.U16 desc[UR8][R26.64], R30 ;  /* 0x0000001e1a009986 */ /* 0x0003e2000c101508 */
[----:B--2---:R-:W-:Y:S01]  /*5770*/  IMAD.WIDE R28, R25, 0x2, R28 ;  /* 0x00000002191c7825 */ /* 0x004fe200078e021c */
[----:B------:R-:W-:-:S04]  /*5780*/  MOV R25, R0 ;  /* 0x0000000000197202 */ /* 0x000fc80000000f00 */
[----:B------:R1:W-:Y:S01]  /*5790*/  @!P1 STG.E.U16 desc[UR8][R28.64], R31 ;  /* 0x0000001f1c009986 */ /* 0x0003e2000c101508 */
[----:B------:R-:W-:Y:S05]  /*57a0*/  @!P2 BRA `(.L_x_132) ;  /* 0x000000040028a947 */ /* 0x000fea0003800000 */
[----:B------:R-:W-:Y:S01]  /*57b0*/  HFMA2.MMA R25, -RZ, RZ, 0, 0 ;  /* 0x00000000ff197435 */ /* 0x000fe200000001ff */
[----:B-1----:R-:W-:Y:S01]  /*57c0*/  IMAD.MOV.U32 R30, RZ, RZ, RZ ;  /* 0x000000ffff1e7224 */ /* 0x002fe200078e00ff */
[----:B------:R-:W-:-:S05]  /*57d0*/  UMOV UR7, 0xffff ;  /* 0x0000ffff00077882 */ /* 0x000fca0000000000 */
[----:B------:R1:W2:Y:S04]  /*57e0*/  @!P0 LDS R30, [R12+0x500] ;  /* 0x000500000c1e8984 */ /* 0x0002a80000000800 */
[----:B------:R1:W3:Y:S01]  /*57f0*/  @!P0 LDS R25, [R12] ;  /* 0x000000000c198984 */ /* 0x0002e20000000800 */
[----:B------:R-:W-:Y:S05]  /*5800*/  BRA.DIV UR7, `(.L_x_134) ;  /* 0x00000012075c7947 */ /* 0x000fea000b800000 */
[----:B------:R-:W-:Y:S01]  /*5810*/  MOV R36, 0xffff ;  /* 0x0000ffff00247802 */ /* 0x000fe20000000f00 */
[----:B------:R-:W-:Y:S01]  /*5820*/  IMAD.MOV.U32 R42, RZ, RZ, 0xffff ;  /* 0x0000ffffff2a7424 */ /* 0x000fe200078e00ff */
[----:B------:R-:W-:Y:S02]  /*5830*/  MOV R35, 0xffff ;  /* 0x0000ffff00237802 */ /* 0x000fe40000000f00 */
[----:B------:R-:W-:Y:S01]  /*5840*/  MOV R37, 0xffff ;  /* 0x0000ffff00257802 */ /* 0x000fe20000000f00 */
[----:B---3--:R-:W3:Y:S01]  /*5850*/  SHFL.BFLY PT, R32, R25, 0x8, 0x101f ;  /* 0x0d101f0019207f89 */ /* 0x008ee200000e0000 */
[----:B------:R-:W-:Y:S02]  /*5860*/  MOV R44, 0xffff ;  /* 0x0000ffff002c7802 */ /* 0x000fe40000000f00 */
[----:B------:R-:W-:Y:S01]  /*5870*/  MOV R41, 0xffff ;  /* 0x0000ffff00297802 */ /* 0x000fe20000000f00 */
[----:B--2---:R-:W2:Y:S01]  /*5880*/  SHFL.BFLY PT, R31, R30, 0x8, 0x101f ;  /* 0x0d101f001e1f7f89 */ /* 0x004ea200000e0000 */
[----:B------:R-:W-:Y:S01]  /*5890*/  MOV R43, 0xffff ;  /* 0x0000ffff002b7802 */ /* 0x000fe20000000f00 */
[----:B---3--:R-:W-:Y:S01]  /*58a0*/  FADD.FTZ R32, R32, R25 ;  /* 0x0000001920207221 */ /* 0x008fe20000010000 */
[----:B--2---:R-:W-:-:S04]  /*58b0*/  FADD.FTZ R31, R31, R30 ;  /* 0x0000001e1f1f7221 */ /* 0x004fc80000010000 */
[----:B------:R-:W2:Y:S01]  /*58c0*/  SHFL.BFLY PT, R33, R32, 0x4, 0x101f ;  /* 0x0c901f0020217f89 */ /* 0x000ea200000e0000 */
[----:B------:R-:W-:-:S03]  /*58d0*/  IMAD.MOV.U32 R30, RZ, RZ, 0xffff ;  /* 0x0000ffffff1e7424 */ /* 0x000fc600078e00ff */
[----:B------:R-:W3:Y:S01]  /*58e0*/  SHFL.BFLY PT, R34, R31, 0x4, 0x101f ;  /* 0x0c901f001f227f89 */ /* 0x000ee200000e0000 */
[----:B--2---:R-:W-:Y:S01]  /*58f0*/  FADD.FTZ R33, R32, R33 ;  /* 0x0000002120217221 */ /* 0x004fe20000010000 */
[----:B---3--:R-:W-:-:S04]  /*5900*/  FADD.FTZ R34, R31, R34 ;  /* 0x000000221f227221 */ /* 0x008fc80000010000 */
[----:B------:R-:W2:Y:S04]  /*5910*/  SHFL.BFLY PT, R36, R33, 0x2, 0x101f ;  /* 0x0c501f0021247f89 */ /* 0x000ea800000e0000 */
[----:B------:R-:W3:Y:S01]  /*5920*/  SHFL.BFLY PT, R25, R34, 0x2, 0x101f ;  /* 0x0c501f0022197f89 */ /* 0x000ee200000e0000 */
[----:B--2---:R-:W-:Y:S01]  /*5930*/  FADD.FTZ R36, R33, R36 ;  /* 0x0000002421247221 */ /* 0x004fe20000010000 */
[----:B---3--:R-:W-:-:S04]  /*5940*/  FADD.FTZ R25, R34, R25 ;  /* 0x0000001922197221 */ /* 0x008fc80000010000 */
[----:B------:R-:W2:Y:S04]  /*5950*/  SHFL.BFLY PT, R35, R36, 0x1, 0x101f ;  /* 0x0c301f0024237f89 */ /* 0x000ea800000e0000 */
[----:B------:R3:W4:Y:S02]  /*5960*/  SHFL.BFLY PT, R30, R25, 0x1, 0x101f ;  /* 0x0c301f00191e7f89 */ /* 0x00072400000e0000 */
[----:B--23--:R-:W-:-:S07]  /*5970*/  FADD.FTZ R35, R36, R35 ;  /* 0x0000002324237221 */ /* 0x00cfce0000010000 */
.L_x_156:
[----:B----4-:R-:W-:Y:S01]  /*5980*/  FADD.FTZ R30, R25, R30 ;  /* 0x0000001e191e7221 */ /* 0x010fe20000010000 */
[----:B------:R-:W-:Y:S02]  /*5990*/  @!P1 F2FP.BF16.F32.PACK_AB R25, RZ, R35 ;  /* 0x00000023ff19923e */ /* 0x000fe400000010ff */
[----:B------:R-:W-:Y:S02]  /*59a0*/  ISETP.NE.AND P2, PT, R24, 0x2, PT ;  /* 0x000000021800780c */ /* 0x000fe40003f45270 */
[----:B------:R-:W-:Y:S02]  /*59b0*/  PRMT R31, R25, 0x7610, R31 ;  /* 0x00007610191f7816 */ /* 0x000fe4000000001f */
[----:B------:R-:W-:Y:S02]  /*59c0*/  @!P1 F2FP.BF16.F32.PACK_AB R30, RZ, R30 ;  /* 0x0000001eff1e923e */ /* 0x000fe400000010ff */
[----:B------:R-:W-:Y:S01]  /*59d0*/  MOV R25, R9 ;  /* 0x0000000900197202 */ /* 0x000fe20000000f00 */
[----:B------:R2:W-:Y:S04]  /*59e0*/  @!P1 STG.E.U16 desc[UR8][R26.64+0x28], R31 ;  /* 0x0000281f1a009986 */ /* 0x0005e8000c101508 */
[----:B------:R2:W-:Y:S02]  /*59f0*/  @!P1 STG.E.U16 desc[UR8][R28.64+0x28], R30 ;  /* 0x0000281e1c009986 */ /* 0x0005e4000c101508 */
[----:B------:R-:W-:Y:S05]  /*5a00*/  @!P2 BRA `(.L_x_132) ;  /* 0x000000000090a947 */ /* 0x000fea0003800000 */
[----:B------:R-:W-:Y:S01]  /*5a10*/  HFMA2.MMA R25, -RZ, RZ, 0, 0 ;  /* 0x00000000ff197435 */ /* 0x000fe200000001ff */
[----:B--2---:R-:W-:Y:S01]  /*5a20*/  MOV R30, RZ ;  /* 0x000000ff001e7202 */ /* 0x004fe20000000f00 */
[----:B------:R-:W-:-:S05]  /*5a30*/  UMOV UR7, 0xffff ;  /* 0x0000ffff00077882 */ /* 0x000fca0000000000 */
[----:B------:R2:W3:Y:S04]  /*5a40*/  @!P0 LDS R30, [R13+0x500] ;  /* 0x000500000d1e8984 */ /* 0x0004e80000000800 */
[----:B------:R2:W4:Y:S01]  /*5a50*/  @!P0 LDS R25, [R13] ;  /* 0x000000000d198984 */ /* 0x0005220000000800 */
[----:B------:R-:W-:Y:S05]  /*5a60*/  BRA.DIV UR7, `(.L_x_135) ;  /* 0x0000001207b07947 */ /* 0x000fea000b800000 */
[----:B------:R-:W-:Y:S01]  /*5a70*/  IMAD.MOV.U32 R36, RZ, RZ, 0xffff ;  /* 0x0000ffffff247424 */ /* 0x000fe200078e00ff */
[----:B------:R-:W-:Y:S01]  /*5a80*/  MOV R35, 0xffff ;  /* 0x0000ffff00237802 */ /* 0x000fe20000000f00 */
[----:B------:R-:W-:Y:S01]  /*5a90*/  IMAD.MOV.U32 R44, RZ, RZ, 0xffff ;  /* 0x0000ffffff2c7424 */ /* 0x000fe200078e00ff */
[----:B------:R-:W-:Y:S01]  /*5aa0*/  MOV R37, 0xffff ;  /* 0x0000ffff00257802 */ /* 0x000fe20000000f00 */
[----:B----4-:R-:W4:Y:S01]  /*5ab0*/  SHFL.BFLY PT, R32, R25, 0x8, 0x101f ;  /* 0x0d101f0019207f89 */ /* 0x010f2200000e0000 */
[----:B------:R-:W-:Y:S02]  /*5ac0*/  MOV R42, 0xffff ;  /* 0x0000ffff002a7802 */ /* 0x000fe40000000f00 */
[----:B------:R-:W-:Y:S01]  /*5ad0*/  MOV R41, 0xffff ;  /* 0x0000ffff00297802 */ /* 0x000fe20000000f00 */
[----:B---3--:R-:W3:Y:S01]  /*5ae0*/  SHFL.BFLY PT, R31, R30, 0x8, 0x101f ;  /* 0x0d101f001e1f7f89 */ /* 0x008ee200000e0000 */
[----:B------:R-:W-:Y:S01]  /*5af0*/  MOV R43, 0xffff ;  /* 0x0000ffff002b7802 */ /* 0x000fe20000000f00 */
[----:B----4-:R-:W-:Y:S01]  /*5b00*/  FADD.FTZ R32, R32, R25 ;  /* 0x0000001920207221 */ /* 0x010fe20000010000 */
[----:B---3--:R-:W-:-:S04]  /*5b10*/  FADD.FTZ R31, R31, R30 ;  /* 0x0000001e1f1f7221 */ /* 0x008fc80000010000 */
[----:B------:R-:W3:Y:S01]  /*5b20*/  SHFL.BFLY PT, R33, R32, 0x4, 0x101f ;  /* 0x0c901f0020217f89 */ /* 0x000ee200000e0000 */
[----:B------:R-:W-:-:S03]  /*5b30*/  MOV R30, 0xffff ;  /* 0x0000ffff001e7802 */ /* 0x000fc60000000f00 */
[----:B------:R-:W4:Y:S01]  /*5b40*/  SHFL.BFLY PT, R34, R31, 0x4, 0x101f ;  /* 0x0c901f001f227f89 */ /* 0x000f2200000e0000 */
[----:B---3--:R-:W-:Y:S01]  /*5b50*/  FADD.FTZ R33, R32, R33 ;  /* 0x0000002120217221 */ /* 0x008fe20000010000 */
[----:B----4-:R-:W-:-:S04]  /*5b60*/  FADD.FTZ R34, R31, R34 ;  /* 0x000000221f227221 */ /* 0x010fc80000010000 */
[----:B------:R-:W3:Y:S04]  /*5b70*/  SHFL.BFLY PT, R36, R33, 0x2, 0x101f ;  /* 0x0c501f0021247f89 */ /* 0x000ee800000e0000 */
[----:B------:R-:W4:Y:S01]  /*5b80*/  SHFL.BFLY PT, R25, R34, 0x2, 0x101f ;  /* 0x0c501f0022197f89 */ /* 0x000f2200000e0000 */
[----:B---3--:R-:W-:Y:S01]  /*5b90*/  FADD.FTZ R36, R33, R36 ;  /* 0x0000002421247221 */ /* 0x008fe20000010000 */
[----:B----4-:R-:W-:-:S04]  /*5ba0*/  FADD.FTZ R25, R34, R25 ;  /* 0x0000001922197221 */ /* 0x010fc80000010000 */
[----:B------:R-:W3:Y:S04]  /*5bb0*/  SHFL.BFLY PT, R35, R36, 0x1, 0x101f ;  /* 0x0c301f0024237f89 */ /* 0x000ee800000e0000 */
[----:B------:R4:W0:Y:S02]  /*5bc0*/  SHFL.BFLY PT, R30, R25, 0x1, 0x101f ;  /* 0x0c301f00191e7f89 */ /* 0x00082400000e0000 */
[----:B---34-:R-:W-:-:S07]  /*5bd0*/  FADD.FTZ R35, R36, R35 ;  /* 0x0000002324237221 */ /* 0x018fce0000010000 */
.L_x_166:
[----:B0-----:R-:W-:Y:S01]  /*5be0*/  FADD.FTZ R30, R25, R30 ;  /* 0x0000001e191e7221 */ /* 0x001fe20000010000 */
[----:B------:R-:W-:-:S04]  /*5bf0*/  @!P1 F2FP.BF16.F32.PACK_AB R25, RZ, R35 ;  /* 0x00000023ff19923e */ /* 0x000fc800000010ff */
[----:B------:R-:W-:Y:S01]  /*5c00*/  PRMT R31, R25, 0x7610, R31 ;  /* 0x00007610191f7816 */ /* 0x000fe2000000001f */
[----:B------:R-:W-:Y:S01]  /*5c10*/  IMAD.MOV.U32 R25, RZ, RZ, R18 ;  /* 0x000000ffff197224 */ /* 0x000fe200078e0012 */
[----:B------:R-:W-:-:S03]  /*5c20*/  @!P1 F2FP.BF16.F32.PACK_AB R30, RZ, R30 ;  /* 0x0000001eff1e923e */ /* 0x000fc600000010ff */
[----:B------:R3:W-:Y:S04]  /*5c30*/  @!P1 STG.E.U16 desc[UR8][R26.64+0x50], R31 ;  /* 0x0000501f1a009986 */ /* 0x0007e8000c101508 */
[----:B------:R3:W-:Y:S02]  /*5c40*/  @!P1 STG.E.U16 desc[UR8][R28.64+0x50], R30 ;  /* 0x0000501e1c009986 */ /* 0x0007e4000c101508 */
.L_x_132:
[----:B------:R-:W-:Y:S05]  /*5c50*/  BSYNC B0 ;  /* 0x0000000000007941 */ /* 0x000fea0003800000 */
.L_x_131:
[----:B------:R-:W-:-:S13]  /*5c60*/  ISETP.GE.U32.AND P0, PT, R8, 0x3c, PT ;  /* 0x0000003c0800780c */ /* 0x000fda0003f06070 */
[----:B------:R-:W-:Y:S05]  /*5c70*/  @!P0 BRA `(.L_x_130) ;  /* 0x0000000800508947 */ /* 0x000fea0003800000 */
[----:B------:R-:W-:Y:S01]  /*5c80*/  ISETP.GT.U32.AND P0, PT, R40, 0x9, PT ;  /* 0x000000092800780c */ /* 0x000fe20003f04070 */
[----:B------:R-:W-:-:S12]  /*5c90*/  UMOV UR7, 0xffff ;  /* 0x0000ffff00077882 */ /* 0x000fd80000000000 */
[----:B-123--:R-:W-:Y:S02]  /*5ca0*/  @!P0 LOP3.LUT R27, R25, R11, RZ, 0x3c, !PT ;  /* 0x0000000b191b8212 */ /* 0x00efe400078e3cff */
[----:B------:R-:W-:-:S04]  /*5cb0*/  @!P0 LEA R28, R40, UR6, 0x7 ;  /* 0x00000006281c8c11 */ /* 0x000fc8000f8e38ff */
[----:B------:R-:W-:Y:S02]  /*5cc0*/  @!P0 LEA R28, R27, R28, 0x2 ;  /* 0x0000001c1b1c8211 */ /* 0x000fe400078e10ff */
[----:B------:R-:W-:-:S06]  /*5cd0*/  CS2R R26, SRZ ;  /* 0x00000000001a7805 */ /* 0x000fcc000001ff00 */
[----:B------:R1:W2:Y:S04]  /*5ce0*/  @!P0 LDS R26, [R28] ;  /* 0x000000001c1a8984 */ /* 0x0002a80000000800 */
[----:B------:R1:W3:Y:S01]  /*5cf0*/  @!P0 LDS R27, [R28+0x500] ;  /* 0x000500001c1b8984 */ /* 0x0002e20000000800 */
[----:B------:R-:W-:Y:S05]  /*5d00*/  BRA.DIV UR7, `(.L_x_136) ;  /* 0x0000001207f47947 */ /* 0x000fea000b800000 */
[C---:B------:R-:W-:Y:S02]  /*5d10*/  @!P0 IADD3 R30, R25.reuse, 0x14, RZ ;  /* 0x00000014191e8810 */ /* 0x040fe40007ffe0ff */
[----:B------:R-:W-:Y:S02]  /*5d20*/  CS2R R34, SRZ ;  /* 0x0000000000227805 */ /* 0x000fe4000001ff00 */
[----:B-1----:R-:W-:Y:S01]  /*5d30*/  @!P0 IADD3 R28, R25, 0x28, RZ ;  /* 0x00000028191c8810 */ /* 0x002fe20007ffe0ff */
[----:B------:R-:W-:Y:S01]  /*5d40*/  IMAD.MOV.U32 R41, RZ, RZ, RZ ;  /* 0x000000ffff297224 */ /* 0x000fe200078e00ff */
[----:B------:R-:W-:Y:S01]  /*5d50*/  @!P0 LEA R31, R40, UR6, 0x7 ;  /* 0x00000006281f8c11 */ /* 0x000fe2000f8e38ff */
[----:B------:R-:W-:Y:S01]  /*5d60*/  HFMA2.MMA R42, -RZ, RZ, 0, 0 ;  /* 0x00000000ff2a7435 */ /* 0x000fe200000001ff */
[----:B------:R-:W-:Y:S02]  /*5d70*/  @!P0 LOP3.LUT R30, R30, R11, RZ, 0x3c, !PT ;  /* 0x0000000b1e1e8212 */ /* 0x000fe400078e3cff */
[----:B------:R-:W-:-:S02]  /*5d80*/  @!P0 LEA R29, R40, UR6, 0x7 ;  /* 0x00000006281d8c11 */ /* 0x000fc4000f8e38ff */
[----:B------:R-:W-:Y:S01]  /*5d90*/  @!P0 LOP3.LUT R28, R28, R11, RZ, 0x3c, !PT ;  /* 0x0000000b1c1c8212 */ /* 0x000fe200078e3cff */
[----:B------:R-:W-:Y:S01]  /*5da0*/  @!P0 IMAD R30, R30, 0x4, R31 ;  /* 0x000000041e1e8824 */ /* 0x000fe200078e021f */
[----:B------:R-:W-:Y:S02]  /*5db0*/  @!P0 IADD3 R46, R25, 0x3c, RZ ;  /* 0x0000003c192e8810 */ /* 0x000fe40007ffe0ff */
[----:B------:R-:W-:Y:S02]  /*5dc0*/  @!P0 LEA R28, R28, R29, 0x2 ;  /* 0x0000001d1c1c8211 */ /* 0x000fe400078e10ff */
[----:B------:R-:W1:Y:S01]  /*5dd0*/  @!P0 LDS R33, [R30+0x500] ;  /* 0x000500001e218984 */ /* 0x000e620000000800 */
[----:B------:R-:W-:Y:S02]  /*5de0*/  @!P0 LEA R45, R40, UR6, 0x7 ;  /* 0x00000006282d8c11 */ /* 0x000fe4000f8e38ff */
[----:B------:R-:W-:Y:S01]  /*5df0*/  @!P0 LOP3.LUT R46, R46, R11, RZ, 0x3c, !PT ;  /* 0x0000000b2e2e8212 */ /* 0x000fe200078e3cff */
[----:B------:R-:W4:Y:S01]  /*5e00*/  @!P0 LDS R29, [R28] ;  /* 0x000000001c1d8984 */ /* 0x000f220000000800 */
[----:B------:R-:W-:-:S02]  /*5e10*/  MOV R31, 0xffff ;  /* 0x0000ffff001f7802 */ /* 0x000fc40000000f00 */
[----:B------:R-:W-:Y:S01]  /*5e20*/  @!P0 LEA R46, R46, R45, 0x2 ;  /* 0x0000002d2e2e8211 */ /* 0x000fe200078e10ff */
[----:B------:R5:W0:Y:S01]  /*5e30*/  @!P0 LDS R32, [R30] ;  /* 0x000000001e208984 */ /* 0x000a220000000800 */
[----:B------:R-:W-:Y:S01]  /*5e40*/  MOV R49, 0xffff ;  /* 0x0000ffff00317802 */ /* 0x000fe20000000f00 */
[----:B------:R-:W-:Y:S01]  /*5e50*/  IMAD.MOV.U32 R45, RZ, RZ, RZ ;  /* 0x000000ffff2d7224 */ /* 0x000fe200078e00ff */
[----:B------:R-:W-:Y:S01]  /*5e60*/  MOV R50, 0xffff ;  /* 0x0000ffff00327802 */ /* 0x000fe20000000f00 */
[----:B------:R-:W-:Y:S01]  /*5e70*/  @!P0 LDS R43, [R28+0x500] ;  /* 0x000500001c2b8984 */ /* 0x000fe20000000800 */
[----:B------:R-:W-:Y:S02]  /*5e80*/  MOV R52, 0xffff ;  /* 0x0000ffff00347802 */ /* 0x000fe40000000f00 */
[----:B------:R-:W-:Y:S01]  /*5e90*/  MOV R51, 0xffff ;  /* 0x0000ffff00337802 */ /* 0x000fe20000000f00 */
[----:B------:R-:W-:Y:S01]  /*5ea0*/  @!P0 LDS R48, [R46+0x500] ;  /* 0x000500002e308984 */ /* 0x000fe20000000800 */
[----:B-----5:R-:W-:-:S02]  /*5eb0*/  MOV R30, 0xffff ;  /* 0x0000ffff001e7802 */ /* 0x020fc40000000f00 */
[----:B------:R-:W-:Y:S01]  /*5ec0*/  IADD3 R25, R25, R22, RZ ;  /* 0x0000001619197210 */ /* 0x000fe20007ffe0ff */
[----:B------:R5:W-:Y:S04]  /*5ed0*/  @!P0 LDS R47, [R46] ;  /* 0x000000002e2f8984 */ /* 0x000be80000000800 */
[----:B---3--:R-:W3:Y:S01]  /*5ee0*/  SHFL.BFLY PT, R28, R27, 0x8, 0x101f ;  /* 0x0d101f001b1c7f89 */ /* 0x008ee200000e0000 */
[----:B-----5:R-:W-:Y:S01]  /*5ef0*/  HFMA2.MMA R46, -RZ, RZ, 0, 0 ;  /* 0x00000000ff2e7435 */ /* 0x020fe200000001ff */
[----:B-1----:R-:W-:Y:S01]  /*5f00*/  @!P0 MOV R35, R33 ;  /* 0x0000002100238202 */ /* 0x002fe20000000f00 */
[----:B------:R-:W-:Y:S02]  /*5f10*/  IMAD.MOV.U32 R33, RZ, RZ, 0xffff ;  /* 0x0000ffffff217424 */ /* 0x000fe400078e00ff */
[----:B----4-:R-:W-:-:S02]  /*5f20*/  @!P0 IMAD.MOV.U32 R41, RZ, RZ, R29 ;  /* 0x000000ffff298224 */ /* 0x010fc400078e001d */
[----:B--2---:R-:W1:Y:S01]  /*5f30*/  SHFL.BFLY PT, R29, R26, 0x8, 0x101f ;  /* 0x0d101f001a1d7f89 */ /* 0x004e6200000e0000 */
[----:B0-----:R-:W-:Y:S01]  /*5f40*/  @!P0 MOV R34, R32 ;  /* 0x0000002000228202 */ /* 0x001fe20000000f00 */
[----:B---3--:R-:W-:Y:S01]  /*5f50*/  FADD.FTZ R28, R28, R27 ;  /* 0x0000001b1c1c7221 */ /* 0x008fe20000010000 */
[----:B------:R-:W-:Y:S01]  /*5f60*/  MOV R32, 0xffff ;  /* 0x0000ffff00207802 */ /* 0x000fe20000000f00 */
[----:B------:R-:W0:Y:S01]  /*5f70*/  SHFL.BFLY PT, R44, R41, 0x8, 0x101f ;  /* 0x0d101f00292c7f89 */ /* 0x000e2200000e0000 */
[----:B------:R-:W-:-:S03]  /*5f80*/  @!P0 MOV R42, R43 ;  /* 0x0000002b002a8202 */ /* 0x000fc60000000f00 */
[----:B------:R-:W2:Y:S01]  /*5f90*/  SHFL.BFLY PT, R37, R34, 0x8, 0x101f ;  /* 0x0d101f0022257f89 */ /* 0x000ea200000e0000 */
[----:B------:R-:W-:Y:S01]  /*5fa0*/  @!P0 MOV R46, R48 ;  /* 0x00000030002e8202 */ /* 0x000fe20000000f00 */
[----:B------:R-:W-:Y:S02]  /*5fb0*/  IMAD.MOV.U32 R48, RZ, RZ, 0xffff ;  /* 0x0000ffffff307424 */ /* 0x000fe400078e00ff */
[----:B------:R-:W3:Y:S01]  /*5fc0*/  SHFL.BFLY PT, R36, R35, 0x8, 0x101f ;  /* 0x0d101f0023247f89 */ /* 0x000ee200000e0000 */
[----:B------:R-:W-:Y:S02]  /*5fd0*/  @!P0 MOV R45, R47 ;  /* 0x0000002f002d8202 */ /* 0x000fe40000000f00 */
[----:B------:R-:W-:Y:S01]  /*5fe0*/  ISETP.NE.AND P0, PT, R40, RZ, PT ;  /* 0x000000ff2800720c */ /* 0x000fe20003f05270 */
[----:B------:R-:W4:Y:S04]  /*5ff0*/  SHFL.BFLY PT, R43, R42, 0x8, 0x101f ;  /* 0x0d101f002a2b7f89 */ /* 0x000f2800000e0000 */
[----:B------:R-:W5:Y:S01]  /*6000*/  SHFL.BFLY PT, R27, R28, 0x4, 0x101f ;  /* 0x0c901f001c1b7f89 */ /* 0x000f6200000e0000 */
[----:B-1----:R-:W-:-:S03]  /*6010*/  FADD.FTZ R29, R29, R26 ;  /* 0x0000001a1d1d7221 */ /* 0x002fc60000010000 */
[----:B------:R-:W1:Y:S04]  /*6020*/  SHFL.BFLY PT, R50, R45, 0x8, 0x101f ;  /* 0x0d101f002d327f89 */ /* 0x000e6800000e0000 */
[----:B------:R-:W1:Y:S01]  /*6030*/  SHFL.BFLY PT, R26, R29, 0x4, 0x101f ;  /* 0x0c901f001d1a7f89 */ /* 0x000e6200000e0000 */
[----:B0-----:R-:W-:Y:S01]  /*6040*/  FADD.FTZ R44, R44, R41 ;  /* 0x000000292c2c7221 */ /* 0x001fe20000010000 */
[----:B--2---:R-:W-:Y:S02]  /*6050*/  FADD.FTZ R37, R37, R34 ;  /* 0x0000002225257221 */ /* 0x004fe40000010000 */
[----:B------:R-:W0:Y:S01]  /*6060*/  SHFL.BFLY PT, R47, R46, 0x8, 0x101f ;  /* 0x0d101f002e2f7f89 */ /* 0x000e2200000e0000 */
[----:B---3--:R-:W-:-:S03]  /*6070*/  FADD.FTZ R36, R36, R35 ;  /* 0x0000002324247221 */ /* 0x008fc60000010000 */
[----:B------:R-:W2:Y:S01]  /*6080*/  SHFL.BFLY PT, R34, R37, 0x4, 0x101f ;  /* 0x0c901f0025227f89 */ /* 0x000ea200000e0000 */
[----:B----4-:R-:W-:-:S03]  /*6090*/  FADD.FTZ R43, R43, R42 ;  /* 0x0000002a2b2b7221 */ /* 0x010fc60000010000 */
[----:B------:R-:W3:Y:S01]  /*60a0*/  SHFL.BFLY PT, R35, R36, 0x4, 0x101f ;  /* 0x0c901f0024237f89 */ /* 0x000ee200000e0000 */
[----:B-----5:R-:W-:-:S03]  /*60b0*/  FADD.FTZ R27, R28, R27 ;  /* 0x0000001b1c1b7221 */ /* 0x020fc60000010000 */
[----:B------:R-:W4:Y:S01]  /*60c0*/  SHFL.BFLY PT, R42, R43, 0x4, 0x101f ;  /* 0x0c901f002b2a7f89 */ /* 0x000f2200000e0000 */
[----:B------:R-:W-:Y:S02]  /*60d0*/  IMAD.MOV.U32 R28, RZ, RZ, 0xffff ;  /* 0x0000ffffff1c7424 */ /* 0x000fe400078e00ff */
[----:B-1----:R-:W-:Y:S01]  /*60e0*/  FADD.FTZ R50, R50, R45 ;  /* 0x0000002d32327221 */ /* 0x002fe20000010000 */
[----:B------:R-:W1:Y:S01]  /*60f0*/  SHFL.BFLY PT, R41, R44, 0x4, 0x101f ;  /* 0x0c901f002c297f89 */ /* 0x000e6200000e0000 */
[----:B------:R-:W-:Y:S01]  /*6100*/  MOV R45, 0xffff ;  /* 0x0000ffff002d7802 */ /* 0x000fe20000000f00 */
[----:B------:R-:W-:Y:S01]  /*6110*/  FADD.FTZ R26, R29, R26 ;  /* 0x0000001a1d1a7221 */ /* 0x000fe20000010000 */
[----:B------:R-:W-:Y:S01]  /*6120*/  MOV R29, 0xffff ;  /* 0x0000ffff001d7802 */ /* 0x000fe20000000f00 */
[----:B------:R-:W5:Y:S01]  /*6130*/  SHFL.BFLY PT, R28, R27, 0x2, 0x101f ;  /* 0x0c501f001b1c7f89 */ /* 0x000f6200000e0000 */
[----:B0-----:R-:W-:Y:S01]  /*6140*/  FADD.FTZ R47, R47, R46 ;  /* 0x0000002e2f2f7221 */ /* 0x001fe20000010000 */
[----:B------:R-:W-:-:S03]  /*6150*/  MOV R46, 0xffff ;  /* 0x0000ffff002e7802 */ /* 0x000fc60000000f00 */
[----:B------:R-:W0:Y:S01]  /*6160*/  SHFL.BFLY PT, R29, R26, 0x2, 0x101f ;  /* 0x0c501f001a1d7f89 */ /* 0x000e2200000e0000 */
[----:B--2---:R-:W-:-:S03]  /*6170*/  FADD.FTZ R34, R37, R34 ;  /* 0x0000002225227221 */ /* 0x004fc60000010000 */
[----:B------:R-:W2:Y:S01]  /*6180*/  SHFL.BFLY PT, R45, R50, 0x4, 0x101f ;  /* 0x0c901f00322d7f89 */ /* 0x000ea200000e0000 */
[----:B---3--:R-:W-:-:S03]  /*6190*/  FADD.FTZ R35, R36, R35 ;  /* 0x0000002324237221 */ /* 0x008fc60000010000 */
[----:B------:R-:W3:Y:S01]  /*61a0*/  SHFL.BFLY PT, R37, R34, 0x2, 0x101f ;  /* 0x0c501f0022257f89 */ /* 0x000ee200000e0000 */
[----:B----4-:R-:W-:Y:S01]  /*61b0*/  FADD.FTZ R42, R43, R42 ;  /* 0x0000002a2b2a7221 */ /* 0x010fe20000010000 */
[----:B------:R-:W-:Y:S02]  /*61c0*/  MOV R43, 0xffff ;  /* 0x0000ffff002b7802 */ /* 0x000fe40000000f00 */
[----:B------:R-:W4:Y:S01]  /*61d0*/  SHFL.BFLY PT, R36, R35, 0x2, 0x101f ;  /* 0x0c501f0023247f89 */ /* 0x000f2200000e0000 */
[----:B-1----:R-:W-:-:S03]  /*61e0*/  FADD.FTZ R41, R44, R41 ;  /* 0x000000292c297221 */ /* 0x002fc60000010000 */
[----:B------:R-:W1:Y:S01]  /*61f0*/  SHFL.BFLY PT, R46, R47, 0x4, 0x101f ;  /* 0x0c901f002f2e7f89 */ /* 0x000e6200000e0000 */
[----:B-----5:R-:W-:-:S03]  /*6200*/  FADD.FTZ R31, R27, R28 ;  /* 0x0000001c1b1f7221 */ /* 0x020fc60000010000 */
[----:B------:R-:W5:Y:S04]  /*6210*/  SHFL.BFLY PT, R44, R41, 0x2, 0x101f ;  /* 0x0c501f00292c7f89 */ /* 0x000f6800000e0000 */
[----:B------:R-:W5:Y:S01]  /*6220*/  SHFL.BFLY PT, R43, R42, 0x2, 0x101f ;  /* 0x0c501f002a2b7f89 */ /* 0x000f6200000e0000 */
[----:B0-----:R-:W-:Y:S02]  /*6230*/  FADD.FTZ R30, R26, R29 ;  /* 0x0000001d1a1e7221 */ /* 0x001fe40000010000 */
[----:B------:R-:W0:Y:S01]  /*6240*/  LDC.64 R26, c[0x0][0x218] ;  /* 0x00008600ff1a7b82 */ /* 0x000e220000000a00 */
[----:B------:R-:W0:Y:S01]  /*6250*/  SHFL.BFLY PT, R32, R31, 0x1, 0x101f ;  /* 0x0c301f001f207f89 */ /* 0x000e2200000e0000 */
[----:B--2---:R-:W-:Y:S01]  /*6260*/  FADD.FTZ R45, R50, R45 ;  /* 0x0000002d322d7221 */ /* 0x004fe20000010000 */
[----:B---3--:R-:W-:-:S02]  /*6270*/  FADD.FTZ R37, R34, R37 ;  /* 0x0000002522257221 */ /* 0x008fc40000010000 */
[----:B------:R-:W2:Y:S01]  /*6280*/  SHFL.BFLY PT, R33, R30, 0x1, 0x101f ;  /* 0x0c301f001e217f89 */ /* 0x000ea200000e0000 */
[----:B------:R-:W-:Y:S02]  /*6290*/  IMAD.MOV.U32 R34, RZ, RZ, 0xffff ;  /* 0x0000ffffff227424 */ /* 0x000fe400078e00ff */
[----:B------:R-:W3:Y:S01]  /*62a0*/  LDC.64 R28, c[0x0][0x220] ;  /* 0x00008800ff1c7b82 */ /* 0x000ee20000000a00 */
[----:B----4-:R-:W-:Y:S01]  /*62b0*/  FADD.FTZ R36, R35, R36 ;  /* 0x0000002423247221 */ /* 0x010fe20000010000 */
[----:B------:R-:W-:Y:S01]  /*62c0*/  MOV R35, 0xffff ;  /* 0x0000ffff00237802 */ /* 0x000fe20000000f00 */
[----:B------:R-:W4:Y:S01]  /*62d0*/  SHFL.BFLY PT, R48, R45, 0x2, 0x101f ;  /* 0x0c501f002d307f89 */ /* 0x000f2200000e0000 */
[----:B-1----:R-:W-:Y:S01]  /*62e0*/  FADD.FTZ R46, R47, R46 ;  /* 0x0000002e2f2e7221 */ /* 0x002fe20000010000 */
[----:B------:R-:W-:Y:S02]  /*62f0*/  IMAD.MOV.U32 R47, RZ, RZ, 0xffff ;  /* 0x0000ffffff2f7424 */ /* 0x000fe400078e00ff */
[----:B------:R-:W1:Y:S01]  /*6300*/  SHFL.BFLY PT, R34, R37, 0x1, 0x101f ;  /* 0x0c301f0025227f89 */ /* 0x000e6200000e0000 */
[----:B-----5:R-:W-:Y:S01]  /*6310*/  FADD.FTZ R44, R41, R44 ;  /* 0x0000002c292c7221 */ /* 0x020fe20000010000 */
[----:B------:R-:W-:-:S02]  /*6320*/  MOV R41, 0xffff ;  /* 0x0000ffff00297802 */ /* 0x000fc40000000f00 */
[----:B------:R-:W5:Y:S01]  /*6330*/  SHFL.BFLY PT, R35, R36, 0x1, 0x101f ;  /* 0x0c301f0024237f89 */ /* 0x000f6200000e0000 */
[----:B------:R-:W-:Y:S01]  /*6340*/  FADD.FTZ R42, R42, R43 ;  /* 0x0000002b2a2a7221 */ /* 0x000fe20000010000 */
[----:B------:R-:W-:Y:S02]  /*6350*/  MOV R43, 0xffff ;  /* 0x0000ffff002b7802 */ /* 0x000fe40000000f00 */
[----:B------:R-:W5:Y:S01]  /*6360*/  SHFL.BFLY PT, R47, R46, 0x2, 0x101f ;  /* 0x0c501f002e2f7f89 */ /* 0x000f6200000e0000 */
[----:B0-----:R-:W-:-:S04]  /*6370*/  IMAD.WIDE R26, R25, 0x2, R26 ;  /* 0x00000002191a7825 */ /* 0x001fc800078e021a */
[----:B------:R-:W-:Y:S01]  /*6380*/  FADD.FTZ R31, R31, R32 ;  /* 0x000000201f1f7221 */ /* 0x000fe20000010000 */
[----:B------:R-:W0:Y:S01]  /*6390*/  SHFL.BFLY PT, R41, R44, 0x1, 0x101f ;  /* 0x0c301f002c297f89 */ /* 0x000e2200000e0000 */
[----:B--2---:R-:W-:-:S03]  /*63a0*/  FADD.FTZ R30, R30, R33 ;  /* 0x000000211e1e7221 */ /* 0x004fc60000010000 */
[----:B------:R-:W2:Y:S01]  /*63b0*/  SHFL.BFLY PT, R43, R42, 0x1, 0x101f ;  /* 0x0c301f002a2b7f89 */ /* 0x000ea200000e0000 */
[----:B---3--:R-:W-:Y:S01]  /*63c0*/  IMAD.WIDE R28, R25, 0x2, R28 ;  /* 0x00000002191c7825 */ /* 0x008fe200078e021c */
[----:B------:R-:W-:Y:S02]  /*63d0*/  @!P0 F2FP.BF16.F32.PACK_AB R31, RZ, R31 ;  /* 0x0000001fff1f823e */ /* 0x000fe400000010ff */
[----:B------:R-:W-:Y:S01]  /*63e0*/  @!P0 F2FP.BF16.F32.PACK_AB R30, RZ, R30 ;  /* 0x0000001eff1e823e */ /* 0x000fe200000010ff */
[----:B----4-:R-:W-:Y:S01]  /*63f0*/  FADD.FTZ R45, R45, R48 ;  /* 0x000000302d2d7221 */ /* 0x010fe20000010000 */
[----:B------:R-:W-:Y:S01]  /*6400*/  PRMT R49, R31, 0x7610, R49 ;  /* 0x000076101f317816 */ /* 0x000fe20000000031 */
[----:B-1----:R-:W-:Y:S01]  /*6410*/  FADD.FTZ R25, R37, R34 ;  /* 0x0000002225197221 */ /* 0x002fe20000010000 */
[----:B------:R-:W-:Y:S02]  /*6420*/  PRMT R33, R30, 0x7610, R33 ;  /* 0x000076101e217816 */ /* 0x000fe40000000021 */
[----:B------:R-:W-:Y:S01]  /*6430*/  MOV R34, 0xffff ;  /* 0x0000ffff00227802 */ /* 0x000fe20000000f00 */
[----:B-----5:R-:W-:Y:S01]  /*6440*/  FADD.FTZ R30, R36, R35 ;  /* 0x00000023241e7221 */ /* 0x020fe20000010000 */
[----:B------:R-:W-:Y:S01]  /*6450*/  @!P0 F2FP.BF16.F32.PACK_AB R25, RZ, R25 ;  /* 0x00000019ff19823e */ /* 0x000fe200000010ff */
[----:B------:R1:W-:Y:S01]  /*6460*/  @!P0 STG.E.U16 desc[UR8][R26.64], R33 ;  /* 0x000000211a008986 */ /* 0x0003e2000c101508 */
[----:B------:R-:W-:-:S02]  /*6470*/  FADD.FTZ R46, R46, R47 ;  /* 0x0000002f2e2e7221 */ /* 0x000fc40000010000 */
[----:B------:R-:W-:Y:S01]  /*6480*/  @!P0 F2FP.BF16.F32.PACK_AB R30, RZ, R30 ;  /* 0x0000001eff1e823e */ /* 0x000fe200000010ff */
[----:B------:R-:W-:Y:S01]  /*6490*/  @!P0 STG.E.U16 desc[UR8][R28.64], R49 ;  /* 0x000000311c008986 */ /* 0x000fe2000c101508 */
[----:B0-----:R-:W-:-:S03]  /*64a0*/  FADD.FTZ R31, R44, R41 ;  /* 0x000000292c1f7221 */ /* 0x001fc60000010000 */
[----:B------:R-:W0:Y:S01]  /*64b0*/  SHFL.BFLY PT, R34, R45, 0x1, 0x101f ;  /* 0x0c301f002d227f89 */ /* 0x000e2200000e0000 */
[----:B--2---:R-:W-:Y:S01]  /*64c0*/  FADD.FTZ R32, R42, R43 ;  /* 0x0000002b2a207221 */ /* 0x004fe20000010000 */
[----:B------:R-:W-:Y:S02]  /*64d0*/  @!P0 F2FP.BF16.F32.PACK_AB R31, RZ, R31 ;  /* 0x0000001fff1f823e */ /* 0x000fe400000010ff */
[----:B-1----:R-:W-:Y:S02]  /*64e0*/  PRMT R33, R25, 0x7610, R33 ;  /* 0x0000761019217816 */ /* 0x002fe40000000021 */
[----:B------:R-:W-:Y:S02]  /*64f0*/  MOV R25, 0xffff ;  /* 0x0000ffff00197802 */ /* 0x000fe40000000f00 */
[----:B------:R-:W-:Y:S01]  /*6500*/  @!P0 F2FP.BF16.F32.PACK_AB R32, RZ, R32 ;  /* 0x00000020ff20823e */ /* 0x000fe200000010ff */
[----:B------:R1:W-:Y:S04]  /*6510*/  @!P0 STG.E.U16 desc[UR8][R26.64+0x28], R33 ;  /* 0x000028211a008986 */ /* 0x0003e8000c101508 */
[----:B------:R1:W-:Y:S04]  /*6520*/  @!P0 STG.E.U16 desc[UR8][R28.64+0x28], R30 ;  /* 0x0000281e1c008986 */ /* 0x0003e8000c101508 */
[----:B------:R1:W-:Y:S04]  /*6530*/  @!P0 STG.E.U16 desc[UR8][R26.64+0x50], R31 ;  /* 0x0000501f1a008986 */ /* 0x0003e8000c101508 */
[----:B------:R1:W2:Y:S01]  /*6540*/  SHFL.BFLY PT, R25, R46, 0x1, 0x101f ;  /* 0x0c301f002e197f89 */ /* 0x0002a200000e0000 */
[----:B0-----:R-:W-:-:S03]  /*6550*/  FADD.FTZ R34, R45, R34 ;  /* 0x000000222d227221 */ /* 0x001fc60000010000 */
[----:B------:R1:W-:Y:S04]  /*6560*/  @!P0 STG.E.U16 desc[UR8][R28.64+0x50], R32 ;  /* 0x000050201c008986 */ /* 0x0003e8000c101508 */
.L_x_200:
[----:B-12---:R-:W-:Y:S01]  /*6570*/  FADD.FTZ R30, R46, R25 ;  /* 0x000000192e1e7221 */ /* 0x006fe20000010000 */
[----:B------:R-:W-:-:S04]  /*6580*/  @!P0 F2FP.BF16.F32.PACK_AB R25, RZ, R34 ;  /* 0x00000022ff19823e */ /* 0x000fc800000010ff */
[----:B------:R-:W-:Y:S01]  /*6590*/  @!P0 F2FP.BF16.F32.PACK_AB R30, RZ, R30 ;  /* 0x0000001eff1e823e */ /* 0x000fe200000010ff */
[----:B------:R4:W-:Y:S04]  /*65a0*/  @!P0 STG.E.U16 desc[UR8][R26.64+0x78], R25 ;  /* 0x000078191a008986 */ /* 0x0009e8000c101508 */
[----:B------:R4:W-:Y:S02]  /*65b0*/  @!P0 STG.E.U16 desc[UR8][R28.64+0x78], R30 ;  /* 0x0000781e1c008986 */ /* 0x0009e4000c101508 */
.L_x_130:
[----:B------:R-:W-:Y:S05]  /*65c0*/  WARPSYNC.ALL ;  /* 0x0000000000007948 */ /* 0x000fea0003800000 */
[----:B------:R-:W-:Y:S01]  /*65d0*/  BAR.SYNC.DEFER_BLOCKING 0x0 ;  /* 0x0000000000007b1d */ /* 0x000fe20000010000 */
[C---:B------:R-:W-:Y:S01]  /*65e0*/  ISETP.GE.AND P0, PT, R22.reuse, -0xec0, PT ;  /* 0xfffff1401600780c */ /* 0x040fe20003f06270 */
[----:B------:R-:W-:-:S12]  /*65f0*/  VIADD R22, R22, 0x1000 ;  /* 0x0000100016167836 */ /* 0x000fd80000000000 */
[----:B------:R-:W-:Y:S05]  /*6600*/  @!P0 BRA `(.L_x_137) ;  /* 0xffffffe000f08947 */ /* 0x000fea000383ffff */
[----:B------:R-:W-:Y:S05]  /*6610*/  EXIT ;  /* 0x000000000000794d */ /* 0x000fea0003800000 */
.L_x_133:
[----:B-1----:R-:W-:Y:S01]  /*6620*/  MOV R52, R25 ;  /* 0x0000001900347202 */ /* 0x002fe20000000f00 */
[----:B------:R-:W-:Y:S01]  /*6630*/  IMAD.MOV.U32 R51, RZ, RZ, 0xffff ;  /* 0x0000ffffff337424 */ /* 0x000fe200078e00ff */
[----:B------:R-:W-:Y:S02]  /*6640*/  MOV R53, 0x8 ;  /* 0x0000000800357802 */ /* 0x000fe40000000f00 */
[----:B------:R-:W-:-:S07]  /*6650*/  MOV R54, 0x101f ;  /* 0x0000101f00367802 */ /* 0x000fce0000000f00 */
[----:B0-2---:R-:W-:Y:S05]  /*6660*/  WARPSYNC.COLLECTIVE R51, `(.L_x_138) ;  /* 0x0000000033087348 */ /* 0x005fea0003c00000 */
[----:B------:R1:W3:Y:S02]  /*6670*/  SHFL.BFLY P2, R49, R52, R53, R54 ;  /* 0x0c00003534317389 */ /* 0x0002e40000040036 */
[----:B0123--:R-:W-:Y:S01]  /*6680*/  ENDCOLLECTIVE ;  /* 0x000000000000791b */ /* 0x00ffe20003800000 */
.L_x_138:
[----:B------:R-:W-:Y:S02]  /*6690*/  MOV R52, R26 ;  /* 0x0000001a00347202 */ /* 0x000fe40000000f00 */
[----:B------:R-:W-:-:S07]  /*66a0*/  MOV R28, R49 ;  /* 0x00000031001c7202 */ /* 0x000fce0000000f00 */
[----:B------:R-:W-:Y:S05]  /*66b0*/  WARPSYNC.COLLECTIVE R51, `(.L_x_139) ;  /* 0x0000000033087348 */ /* 0x000fea0003c00000 */
[----:B------:R0:W1:Y:S02]  /*66c0*/  SHFL.BFLY P2, R49, R52, R53, R54 ;  /* 0x0c00003534317389 */ /* 0x0000640000040036 */
[----:B01----:R-:W-:Y:S01]  /*66d0*/  ENDCOLLECTIVE ;  /* 0x000000000000791b */ /* 0x003fe20003800000 */
.L_x_139:
[----:B------:R-:W-:-:S04]  /*66e0*/  FADD.FTZ R28, R28, R25 ;  /* 0x000000191c1c7221 */ /* 0x000fc80000010000 */
[----:B------:R-:W-:Y:S01]  /*66f0*/  IMAD.MOV.U32 R52, RZ, RZ, R28 ;  /* 0x000000ffff347224 */ /* 0x000fe200078e001c */
[----:B------:R-:W-:Y:S02]  /*6700*/  MOV R53, 0x4 ;  /* 0x0000000400357802 */ /* 0x000fe40000000f00 */
[----:B------:R-:W-:-:S07]  /*6710*/  MOV R27, R49 ;  /* 0x00000031001b7202 */ /* 0x000fce0000000f00 */
[----:B------:R-:W-:Y:S05]  /*6720*/  WARPSYNC.COLLECTIVE R51, `(.L_x_140) ;  /* 0x0000000033087348 */ /* 0x000fea0003c00000 */
[----:B------:R0:W1:Y:S02]  /*6730*/  SHFL.BFLY P2, R49, R52, R53, R54 ;  /* 0x0c00003534317389 */ /* 0x0000640000040036 */
[----:B01----:R-:W-:Y:S01]  /*6740*/  ENDCOLLECTIVE ;  /* 0x000000000000791b */ /* 0x003fe20003800000 */
.L_x_140:
[----:B------:R-:W-:-:S05]  /*6750*/  FADD.FTZ R27, R27, R26 ;  /* 0x0000001a1b1b7221 */ /* 0x000fca0000010000 */
[----:B------:R-:W-:Y:S02]  /*6760*/  MOV R52, R27 ;  /* 0x0000001b00347202 */ /* 0x000fe40000000f00 */
[----:B------:R-:W-:-:S07]  /*6770*/  MOV R29, R49 ;  /* 0x00000031001d7202 */ /* 0x000fce0000000f00 */
[----:B------:R-:W-:Y:S05]  /*6780*/  WARPSYNC.COLLECTIVE R51, `(.L_x_141) ;  /* 0x0000000033087348 */ /* 0x000fea0003c00000 */
[----:B------:R0:W1:Y:S02]  /*6790*/  SHFL.BFLY P2, R49, R52, R53, R54 ;  /* 0x0c00003534317389 */ /* 0x0000640000040036 */
[----:B01----:R-:W-:Y:S01]  /*67a0*/  ENDCOLLECTIVE ;  /* 0x000000000000791b */ /* 0x003fe20003800000 */
.L_x_141:
[----:B------:R-:W-:-:S05]  /*67b0*/  FADD.FTZ R29, R28, R29 ;  /* 0x0000001d1c1d7221 */ /* 0x000fca0000010000 */
[----:B------:R-:W-:Y:S02]  /*67c0*/  MOV R52, R29 ;  /* 0x0000001d00347202 */ /* 0x000fe40000000f00 */
[----:B------:R-:W-:Y:S01]  /*67d0*/  MOV R53, 0x2 ;  /* 0x0000000200357802 */ /* 0x000fe20000000f00 */
[----:B------:R-:W-:-:S07]  /*67e0*/  IMAD.MOV.U32 R30, RZ, RZ, R49 ;  /* 0x000000ffff1e7224 */ /* 0x000fce00078e0031 */
[----:B------:R-:W-:Y:S05]  /*67f0*/  WARPSYNC.COLLECTIVE R51, `(.L_x_142) ;  /* 0x0000000033087348 */ /* 0x000fea0003c00000 */
[----:B------:R0:W1:Y:S02]  /*6800*/  SHFL.BFLY P2, R49, R52, R53, R54 ;  /* 0x0c00003534317389 */ /* 0x0000640000040036 */
[----:B01----:R-:W-:Y:S01]  /*6810*/  ENDCOLLECTIVE ;  /* 0x000000000000791b */ /* 0x003fe20003800000 */
.L_x_142:
[----:B------:R-:W-:-:S04]  /*6820*/  FADD.FTZ R30, R27, R30 ;  /* 0x0000001e1b1e7221 */ /* 0x000fc80000010000 */
[----:B------:R-:W-:Y:S01]  /*6830*/  IMAD.MOV.U32 R52, RZ, RZ, R30 ;  /* 0x000000ffff347224 */ /* 0x000fe200078e001e */
[----:B------:R-:W-:-:S07]  /*6840*/  MOV R32, R49 ;  /* 0x0000003100207202 */ /* 0x000fce0000000f00 */
[----:B------:R-:W-:Y:S05]  /*6850*/  WARPSYNC.COLLECTIVE R51, `(.L_x_143) ;  /* 0x0000000033087348 */ /* 0x000fea0003c00000 */
[----:B------:R0:W1:Y:S02]  /*6860*/  SHFL.BFLY P2, R49, R52, R53, R54 ;  /* 0x0c00003534317389 */ /* 0x0000640000040036 */
[----:B01----:R-:W-:Y:S01]  /*6870*/  ENDCOLLECTIVE ;  /* 0x000000000000791b */ /* 0x003fe20003800000 */
.L_x_143:
[----:B------:R-:W-:-:S05]  /*6880*/  FADD.FTZ R32, R29, R32 ;  /* 0x000000201d207221 */ /* 0x000fca0000010000 */
[----:B------:R-:W-:Y:S02]  /*6890*/  MOV R52, R32 ;  /* 0x0000002000347202 */ /* 0x000fe40000000f00 */
[----:B------:R-:W-:Y:S02]  /*68a0*/  MOV R53, 0x1 ;  /* 0x0000000100357802 */ /* 0x000fe40000000f00 */
[----:B------:R-:W-:-:S07]  /*68b0*/  MOV R25, R49 ;  /* 0x0000003100197202 */ /* 0x000fce0000000f00 */
[----:B------:R-:W-:Y:S05]  /*68c0*/  WARPSYNC.COLLECTIVE R51, `(.L_x_144) ;  /* 0x0000000033087348 */ /* 0x000fea0003c00000 */
[----:B------:R0:W1:Y:S02]  /*68d0*/  SHFL.BFLY P2, R49, R52, R53, R54 ;  /* 0x0c00003534317389 */ /* 0x0000640000040036 */
[----:B01----:R-:W-:Y:S01]  /*68e0*/  ENDCOLLECTIVE ;  /* 0x000000000000791b */ /* 0x003fe20003800000 */
.L_x_144:
[----:B------:R-:W-:-:S05]  /*68f0*/  FADD.FTZ R25, R30, R25 ;  /* 0x000000191e197221 */ /* 0x000fca0000010000 */
[----:B------:R-:W-:Y:S01]  /*6900*/  MOV R52, R25 ;  /* 0x0000001900347202 */ /* 0x000fe20000000f00 */
[----:B------:R-:W-:-:S07]  /*6910*/  IMAD.MOV.U32 R31, RZ, RZ, R49 ;  /* 0x000000ffff1f7224 */ /* 0x000fce00078e0031 */
[----:B------:R-:W-:Y:S05]  /*6920*/  WARPSYNC.COLLECTIVE R51, `(.L_x_145) ;  /* 0x0000000033087348 */ /* 0x000fea0003c00000 */
[----:B------:R0:W1:Y:S02]  /*6930*/  SHFL.BFLY P2, R49, R52, R53, R54 ;  /* 0x0c00003534317389 */ /* 0x0000640000040036 */
[----:B01----:R-:W-:Y:S01]  /*6940*/  ENDCOLLECTIVE ;  /* 0x000000000000791b */ /* 0x003fe20003800000 */
.L_x_145:
[----:B------:R-:W-:Y:S01]  /*6950*/  FADD.FTZ R31, R32, R31 ;  /* 0x0000001f201f7221 */ /* 0x000fe20000010000 */
[----:B------:R-:W-:Y:S01]  /*6960*/  MOV R34, R49 ;  /* 0x0000003100227202 */ /* 0x000fe20000000f00 */
[----:B------:R-:W-:Y:S06]  /*6970*/  BRA `(.L_x_146) ;  /* 0xffffffec00547947 */ /* 0x000fec000383ffff */
.L_x_134:
[----:B------:R-:W-:Y:S01]  /*6980*/  BSSY B1, `(.L_x_147) ;  /* 0x0000008000017945 */ /* 0x000fe20003800000 */
[----:B---3--:R-:W-:Y:S01]  /*6990*/  MOV R52, R25 ;  /* 0x0000001900347202 */ /* 0x008fe20000000f00 */
[----:B------:R-:W-:Y:S01]  /*69a0*/  IMAD.MOV.U32 R53, RZ, RZ, 0x8 ;  /* 0x00000008ff357424 */ /* 0x000fe200078e00ff */
[----:B------:R-:W-:Y:S02]  /*69b0*/  MOV R54, 0x101f ;  /* 0x0000101f00367802 */ /* 0x000fe40000000f00 */
[----:B------:R-:W-:-:S07]  /*69c0*/  MOV R51, 0xffff ;  /* 0x0000ffff00337802 */ /* 0x000fce0000000f00 */
[----:B012---:R-:W-:Y:S05]  /*69d0*/  WARPSYNC.COLLECTIVE R51, `(.L_x_148) ;  /* 0x0000000033087348 */ /* 0x007fea0003c00000 */
[----:B------:R3:W4:Y:S02]  /*69e0*/  SHFL.BFLY P2, R49, R52, R53, R54 ;  /* 0x0c00003534317389 */ /* 0x0007240000040036 */
[----:B01234-:R-:W-:Y:S01]  /*69f0*/  ENDCOLLECTIVE ;  /* 0x000000000000791b */ /* 0x01ffe20003800000 */
.L_x_148:
[----:B------:R-:W-:Y:S05]  /*6a00*/  BSYNC B1 ;  /* 0x0000000000017941 */ /* 0x000fea0003800000 */
.L_x_147:
[----:B------:R-:W-:Y:S01]  /*6a10*/  HFMA2.MMA R53, -RZ, RZ, 0, 4.76837158203125e-07 ;  /* 0x00000008ff357435 */ /* 0x000fe200000001ff */
[----:B------:R-:W-:Y:S01]  /*6a20*/  IMAD.MOV.U32 R52, RZ, RZ, R30 ;  /* 0x000000ffff347224 */ /* 0x000fe200078e001e */
[----:B------:R-:W-:Y:S02]  /*6a30*/  MOV R54, 0x101f ;  /* 0x0000101f00367802 */ /* 0x000fe40000000f00 */
[----:B------:R-:W-:Y:S02]  /*6a40*/  MOV R51, 0xffff ;  /* 0x0000ffff00337802 */ /* 0x000fe40000000f00 */
[----:B------:R-:W-:-:S07]  /*6a50*/  MOV R32, R49 ;  /* 0x0000003100207202 */ /* 0x000fce0000000f00 */
[----:B------:R-:W-:Y:S05]  /*6a60*/  WARPSYNC.COLLECTIVE R51, `(.L_x_149) ;  /* 0x0000000033087348 */ /* 0x000fea0003c00000 */
[----:B------:R0:W1:Y:S02]  /*6a70*/  SHFL.BFLY P2, R49, R52, R53, R54 ;  /* 0x0c00003534317389 */ /* 0x0000640000040036 */
[----:B01----:R-:W-:Y:S01]  /*6a80*/  ENDCOLLECTIVE ;  /* 0x000000000000791b */ /* 0x003fe20003800000 */
.L_x_149:
[----:B------:R-:W-:Y:S01]  /*6a90*/  FADD.FTZ R32, R32, R25 ;  /* 0x0000001920207221 */ /* 0x000fe20000010000 */
[----:B------:R-:W-:-:S04]  /*6aa0*/  HFMA2.MMA R53, -RZ, RZ, 0, 2.384185791015625e-07 ;  /* 0x00000004ff357435 */ /* 0x000fc800000001ff */
[----:B------:R-:W-:Y:S01]  /*6ab0*/  MOV R52, R32 ;  /* 0x0000002000347202 */ /* 0x000fe20000000f00 */
[----:B------:R-:W-:-:S07]  /*6ac0*/  IMAD.MOV.U32 R31, RZ, RZ, R49 ;  /* 0x000000ffff1f7224 */ /* 0x000fce00078e0031 */
[----:B------:R-:W-:Y:S05]  /*6ad0*/  WARPSYNC.COLLECTIVE R51, `(.L_x_150) ;  /* 0x0000000033087348 */ /* 0x000fea0003c00000 */
[----:B------:R0:W1:Y:S02]  /*6ae0*/  SHFL.BFLY P2, R49, R52, R53, R54 ;  /* 0x0c00003534317389 */ /* 0x0000640000040036 */
[----:B01----:R-:W-:Y:S01]  /*6af0*/  ENDCOLLECTIVE ;  /* 0x000000000000791b */ /* 0x003fe20003800000 */
.L_x_150:
[----:B------:R-:W-:-:S04]  /*6b00*/  FADD.FTZ R31, R31, R30 ;  /* 0x0000001e1f1f7221 */ /* 0x000fc80000010000 */
[----:B------:R-:W-:Y:S01]  /*6b10*/  IMAD.MOV.U32 R52, RZ, RZ, R31 ;  /* 0x000000ffff347224 */ /* 0x000fe200078e001f */
[----:B------:R-:W-:-:S07]  /*6b20*/  MOV R33, R49 ;  /* 0x0000003100217202 */ /* 0x000fce0000000f00 */
[----:B------:R-:W-:Y:S05]  /*6b30*/  WARPSYNC.COLLECTIVE R51, `(.L_x_151) ;  /* 0x0000000033087348 */ /* 0x000fea0003c00000 */
[----:B------:R0:W1:Y:S02]  /*6b40*/  SHFL.BFLY P2, R49, R52, R53, R54 ;  /* 0x0c00003534317389 */ /* 0x0000640000040036 */
[----:B01----:R-:W-:Y:S01]  /*6b50*/  ENDCOLLECTIVE ;  /* 0x000000000000791b */ /* 0x003fe20003800000 */
.L_x_151:
[----:B------:R-:W-:Y:S01]  /*6b60*/  FADD.FTZ R33, R32, R33 ;  /* 0x0000002120217221 */ /* 0x000fe20000010000 */
[----:B------:R-:W-:-:S04]  /*6b70*/  HFMA2.MMA R53, -RZ, RZ, 0, 1.1920928955078125e-07 ;  /* 0x00000002ff357435 */ /* 0x000fc800000001ff */
[----:B------:R-:W-:Y:S02]  /*6b80*/  MOV R52, R33 ;  /* 0x0000002100347202 */ /* 0x000fe40000000f00 */
[----:B------:R-:W-:-:S07]  /*6b90*/  MOV R34, R49 ;  /* 0x0000003100227202 */ /* 0x000fce0000000f00 */
[----:B------:R-:W-:Y:S05]  /*6ba0*/  WARPSYNC.COLLECTIVE R51, `(.L_x_152) ;  /* 0x0000000033087348 */ /* 0x000fea0003c00000 */
[----:B------:R0:W1:Y:S02]  /*6bb0*/  SHFL.BFLY P2, R49, R52, R53, R54 ;  /* 0x0c00003534317389 */ /* 0x0000640000040036 */
[----:B01----:R-:W-:Y:S01]  /*6bc0*/  ENDCOLLECTIVE ;  /* 0x000000000000791b */ /* 0x003fe20003800000 */
.L_x_152:
[----:B------:R-:W-:-:S05]  /*6bd0*/  FADD.FTZ R34, R31, R34 ;  /* 0x000000221f227221 */ /* 0x000fca0000010000 */
[----:B------:R-:W-:Y:S01]  /*6be0*/  MOV R52, R34 ;  /* 0x0000002200347202 */ /* 0x000fe20000000f00 */
[----:B------:R-:W-:-:S07]  /*6bf0*/  IMAD.MOV.U32 R36, RZ, RZ, R49 ;  /* 0x000000ffff247224 */ /* 0x000fce00078e0031 */
[----:B------:R-:W-:Y:S05]  /*6c00*/  WARPSYNC.COLLECTIVE R51, `(.L_x_153) ;  /* 0x0000000033087348 */ /* 0x000fea0003c00000 */
[----:B------:R0:W1:Y:S02]  /*6c10*/  SHFL.BFLY P2, R49, R52, R53, R54 ;  /* 0x0c00003534317389 */ /* 0x0000640000040036 */
[----:B01----:R-:W-:Y:S01]  /*6c20*/  ENDCOLLECTIVE ;  /* 0x000000000000791b */ /* 0x003fe20003800000 */
.L_x_153:
[----:B------:R-:W-:-:S05]  /*6c30*/  FADD.FTZ R36, R33, R36 ;  /* 0x0000002421247221 */ /* 0x000fca0000010000 */
[----:B------:R-:W-:Y:S01]  /*6c40*/  MOV R52, R36 ;  /* 0x0000002400347202 */ /* 0x000fe20000000f00 */
[----:B------:R-:W-:Y:S01]  /*6c50*/  IMAD.MOV.U32 R53, RZ, RZ, 0x1 ;  /* 0x00000001ff357424 */ /* 0x000fe200078e00ff */
[----:B------:R-:W-:-:S07]  /*6c60*/  MOV R25, R49 ;  /* 0x0000003100197202 */ /* 0x000fce0000000f00 */
[----:B------:R-:W-:Y:S05]  /*6c70*/  WARPSYNC.COLLECTIVE R51, `(.L_x_154) ;  /* 0x0000000033087348 */ /* 0x000fea0003c00000 */
[----:B------:R0:W1:Y:S02]  /*6c80*/  SHFL.BFLY P2, R49, R52, R53, R54 ;  /* 0x0c00003534317389 */ /* 0x0000640000040036 */
[----:B01----:R-:W-:Y:S01]  /*6c90*/  ENDCOLLECTIVE ;  /* 0x000000000000791b */ /* 0x003fe20003800000 */
.L_x_154:
[----:B------:R-:W-:-:S05]  /*6ca0*/  FADD.FTZ R25, R34, R25 ;  /* 0x0000001922197221 */ /* 0x000fca0000010000 */
[----:B------:R-:W-:Y:S02]  /*6cb0*/  MOV R52, R25 ;  /* 0x0000001900347202 */ /* 0x000fe40000000f00 */
[----:B------:R-:W-:-:S07]  /*6cc0*/  MOV R35, R49 ;  /* 0x0000003100237202 */ /* 0x000fce0000000f00 */
[----:B------:R-:W-:Y:S05]  /*6cd0*/  WARPSYNC.COLLECTIVE R51, `(.L_x_155) ;  /* 0x0000000033087348 */ /* 0x000fea0003c00000 */
[----:B------:R0:W1:Y:S02]  /*6ce0*/  SHFL.BFLY P2, R49, R52, R53, R54 ;  /* 0x0c00003534317389 */ /* 0x0000640000040036 */
[----:B01----:R-:W-:Y:S01]  /*6cf0*/  ENDCOLLECTIVE ;  /* 0x000000000000791b */ /* 0x003fe20003800000 */
.L_x_155:
[----:B------:R-:W-:Y:S01]  /*6d00*/  FADD.FTZ R35, R36, R35 ;  /* 0x0000002324237221 */ /* 0x000fe20000010000 */
[----:B------:R-:W-:Y:S01]  /*6d10*/  MOV R30, R49 ;  /* 0x00000031001e7202 */ /* 0x000fe20000000f00 */
[----:B------:R-:W-:Y:S06]  /*6d20*/  BRA `(.L_x_156) ;  /* 0xffffffec00147947 */ /* 0x000fec000383ffff */
.L_x_135:
[----:B------:R-:W-:Y:S01]  /*6d30*/  BSSY B1, `(.L_x_157) ;  /* 0x0000008000017945 */ /* 0x000fe20003800000 */
[----:B----4-:R-:W-:Y:S01]  /*6d40*/  IMAD.MOV.U32 R52, RZ, RZ, R25 ;  /* 0x000000ffff347224 */ /* 0x010fe200078e0019 */
[----:B------:R-:W-:Y:S02]  /*6d50*/  MOV R53, 0x8 ;  /* 0x0000000800357802 */ /* 0x000fe40000000f00 */
[----:B------:R-:W-:Y:S02]  /*6d60*/  MOV R54, 0x101f ;  /* 0x0000101f00367802 */ /* 0x000fe40000000f00 */
[----:B------:R-:W-:-:S07]  /*6d70*/  MOV R51, 0xffff ;  /* 0x0000ffff00337802 */ /* 0x000fce0000000f00 */
[----:B0123--:R-:W-:Y:S05]  /*6d80*/  WARPSYNC.COLLECTIVE R51, `(.L_x_158) ;  /* 0x0000000033087348 */ /* 0x00ffea0003c00000 */
[----:B------:R4:W0:Y:S02]  /*6d90*/  SHFL.BFLY P2, R49, R52, R53, R54 ;  /* 0x0c00003534317389 */ /* 0x0008240000040036 */
[----:B01234-:R-:W-:Y:S01]  /*6da0*/  ENDCOLLECTIVE ;  /* 0x000000000000791b */ /* 0x01ffe20003800000 */
.L_x_158:
[----:B------:R-:W-:Y:S05]  /*6db0*/  BSYNC B1 ;  /* 0x0000000000017941 */ /* 0x000fea0003800000 */
.L_x_157:
[----:B------:R-:W-:Y:S01]  /*6dc0*/  HFMA2.MMA R53, -RZ, RZ, 0, 4.76837158203125e-07 ;  /* 0x00000008ff357435 */ /* 0x000fe200000001ff */
[----:B------:R-:W-:Y:S01]  /*6dd0*/  MOV R52, R30 ;  /* 0x0000001e00347202 */ /* 0x000fe20000000f00 */
[----:B------:R-:W-:Y:S01]  /*6de0*/  IMAD.MOV.U32 R51, RZ, RZ, 0xffff ;  /* 0x0000ffffff337424 */ /* 0x000fe200078e00ff */
[----:B------:R-:W-:Y:S01]  /*6df0*/  MOV R54, 0x101f ;  /* 0x0000101f00367802 */ /* 0x000fe20000000f00 */
[----:B------:R-:W-:-:S07]  /*6e00*/  IMAD.MOV.U32 R32, RZ, RZ, R49 ;  /* 0x000000ffff207224 */ /* 0x000fce00078e0031 */
[----:B------:R-:W-:Y:S05]  /*6e10*/  WARPSYNC.COLLECTIVE R51, `(.L_x_159) ;  /* 0x0000000033087348 */ /* 0x000fea0003c00000 */
[----:B------:R0:W1:Y:S02]  /*6e20*/  SHFL.BFLY P2, R49, R52, R53, R54 ;  /* 0x0c00003534317389 */ /* 0x0000640000040036 */
[----:B01----:R-:W-:Y:S01]  /*6e30*/  ENDCOLLECTIVE ;  /* 0x000000000000791b */ /* 0x003fe20003800000 */
.L_x_159:
[----:B------:R-:W-:Y:S01]  /*6e40*/  FADD.FTZ R32, R32, R25 ;  /* 0x0000001920207221 */ /* 0x000fe20000010000 */
[----:B------:R-:W-:-:S04]  /*6e50*/  HFMA2.MMA R53, -RZ, RZ, 0, 2.384185791015625e-07 ;  /* 0x00000004ff357435 */ /* 0x000fc800000001ff */
[----:B------:R-:W-:Y:S02]  /*6e60*/  MOV R52, R32 ;  /* 0x0000002000347202 */ /* 0x000fe40000000f00 */
[----:B------:R-:W-:-:S07]  /*6e70*/  MOV R31, R49 ;  /* 0x00000031001f7202 */ /* 0x000fce0000000f00 */
[----:B------:R-:W-:Y:S05]  /*6e80*/  WARPSYNC.COLLECTIVE R51, `(.L_x_160) ;  /* 0x0000000033087348 */ /* 0x000fea0003c00000 */
[----:B------:R0:W1:Y:S02]  /*6e90*/  SHFL.BFLY P2, R49, R52, R53, R54 ;  /* 0x0c00003534317389 */ /* 0x0000640000040036 */
[----:B01----:R-:W-:Y:S01]  /*6ea0*/  ENDCOLLECTIVE ;  /* 0x000000000000791b */ /* 0x003fe20003800000 */
.L_x_160:
[----:B------:R-:W-:-:S05]  /*6eb0*/  FADD.FTZ R31, R31, R30 ;  /* 0x0000001e1f1f7221 */ /* 0x000fca0000010000 */
[----:B------:R-:W-:Y:S01]  /*6ec0*/  MOV R52, R31 ;  /* 0x0000001f00347202 */ /* 0x000fe20000000f00 */
[----:B------:R-:W-:-:S07]  /*6ed0*/  IMAD.MOV.U32 R33, RZ, RZ, R49 ;  /* 0x000000ffff217224 */ /* 0x000fce00078e0031 */
[----:B------:R-:W-:Y:S05]  /*6ee0*/  WARPSYNC.COLLECTIVE R51, `(.L_x_161) ;  /* 0x0000000033087348 */ /* 0x000fea0003c00000 */
[----:B------:R0:W1:Y:S02]  /*6ef0*/  SHFL.BFLY P2, R49, R52, R53, R54 ;  /* 0x0c00003534317389 */ /* 0x0000640000040036 */
[----:B01----:R-:W-:Y:S01]  /*6f00*/  ENDCOLLECTIVE ;  /* 0x000000000000791b */ /* 0x003fe20003800000 */
.L_x_161:
[----:B------:R-:W-:Y:S01]  /*6f10*/  FADD.FTZ R33, R32, R33 ;  /* 0x0000002120217221 */ /* 0x000fe20000010000 */
[----:B------:R-:W-:-:S04]  /*6f20*/  HFMA2.MMA R53, -RZ, RZ, 0, 1.1920928955078125e-07 ;  /* 0x00000002ff357435 */ /* 0x000fc800000001ff */
[----:B------:R-:W-:Y:S02]  /*6f30*/  MOV R52, R33 ;  /* 0x0000002100347202 */ /* 0x000fe40000000f00 */
[----:B------:R-:W-:-:S07]  /*6f40*/  MOV R34, R49 ;  /* 0x0000003100227202 */ /* 0x000fce0000000f00 */
[----:B------:R-:W-:Y:S05]  /*6f50*/  WARPSYNC.COLLECTIVE R51, `(.L_x_162) ;  /* 0x0000000033087348 */ /* 0x000fea0003c00000 */
[----:B------:R0:W1:Y:S02]  /*6f60*/  SHFL.BFLY P2, R49, R52, R53, R54 ;  /* 0x0c00003534317389 */ /* 0x0000640000040036 */
[----:B01----:R-:W-:Y:S01]  /*6f70*/  ENDCOLLECTIVE ;  /* 0x000000000000791b */ /* 0x003fe20003800000 */
.L_x_162:
[----:B------:R-:W-:-:S05]  /*6f80*/  FADD.FTZ R34, R31, R34 ;  /* 0x000000221f227221 */ /* 0x000fca0000010000 */
[----:B------:R-:W-:Y:S01]  /*6f90*/  MOV R52, R34 ;  /* 0x0000002200347202 */ /* 0x000fe20000000f00 */
[----:B------:R-:W-:-:S07]  /*6fa0*/  IMAD.MOV.U32 R36, RZ, RZ, R49 ;  /* 0x000000ffff247224 */ /* 0x000fce00078e0031 */
[----:B------:R-:W-:Y:S05]  /*6fb0*/  WARPSYNC.COLLECTIVE R51, `(.L_x_163) ;  /* 0x0000000033087348 */ /* 0x000fea0003c00000 */
[----:B------:R0:W1:Y:S02]  /*6fc0*/  SHFL.BFLY P2, R49, R52, R53, R54 ;  /* 0x0c00003534317389 */ /* 0x0000640000040036 */
[----:B01----:R-:W-:Y:S01]  /*6fd0*/  ENDCOLLECTIVE ;  /* 0x000000000000791b */ /* 0x003fe20003800000 */
.L_x_163:
[----:B------:R-:W-:Y:S01]  /*6fe0*/  FADD.FTZ R36, R33, R36 ;  /* 0x0000002421247221 */ /* 0x000fe20000010000 */
[----:B------:R-:W-:-:S04]  /*6ff0*/  HFMA2.MMA R53, -RZ, RZ, 0, 5.9604644775390625e-08 ;  /* 0x00000001ff357435 */ /* 0x000fc800000001ff */
[----:B------:R-:W-:Y:S02]  /*7000*/  MOV R52, R36 ;  /* 0x0000002400347202 */ /* 0x000fe40000000f00 */
[----:B------:R-:W-:-:S07]  /*7010*/  MOV R25, R49 ;  /* 0x0000003100197202 */ /* 0x000fce0000000f00 */
[----:B------:R-:W-:Y:S05]  /*7020*/  WARPSYNC.COLLECTIVE R51, `(.L_x_164) ;  /* 0x0000000033087348 */ /* 0x000fea0003c00000 */
[----:B------:R0:W1:Y:S02]  /*7030*/  SHFL.BFLY P2, R49, R52, R53, R54 ;  /* 0x0c00003534317389 */ /* 0x0000640000040036 */
[----:B01----:R-:W-:Y:S01]  /*7040*/  ENDCOLLECTIVE ;  /* 0x000000000000791b */ /* 0x003fe20003800000 */
.L_x_164:
[----:B------:R-:W-:-:S05]  /*7050*/  FADD.FTZ R25, R34, R25 ;  /* 0x0000001922197221 */ /* 0x000fca0000010000 */
[----:B------:R-:W-:Y:S01]  /*7060*/  MOV R52, R25 ;  /* 0x0000001900347202 */ /* 0x000fe20000000f00 */
[----:B------:R-:W-:-:S07]  /*7070*/  IMAD.MOV.U32 R35, RZ, RZ, R49 ;  /* 0x000000ffff237224 */ /* 0x000fce00078e0031 */
[----:B------:R-:W-:Y:S05]  /*7080*/  WARPSYNC.COLLECTIVE R51, `(.L_x_165) ;  /* 0x0000000033087348 */ /* 0x000fea0003c00000 */
[----:B------:R0:W1:Y:S02]  /*7090*/  SHFL.BFLY P2, R49, R52, R53, R54 ;  /* 0x0c00003534317389 */ /* 0x0000640000040036 */
[----:B01----:R-:W-:Y:S01]  /*70a0*/  ENDCOLLECTIVE ;  /* 0x000000000000791b */ /* 0x003fe20003800000 */
.L_x_165:
[----:B------:R-:W-:Y:S01]  /*70b0*/  FADD.FTZ R35, R36, R35 ;  /* 0x0000002324237221 */ /* 0x000fe20000010000 */
[----:B------:R-:W-:Y:S01]  /*70c0*/  MOV R30, R49 ;  /* 0x00000031001e7202 */ /* 0x000fe20000000f00 */
[----:B------:R-:W-:Y:S06]  /*70d0*/  BRA `(.L_x_166) ;  /* 0xffffffe800c07947 */ /* 0x000fec000383ffff */
.L_x_136:
[----:B------:R-:W-:Y:S01]  /*70e0*/  HFMA2.MMA R53, -RZ, RZ, 0, 4.76837158203125e-07 ;  /* 0x00000008ff357435 */ /* 0x000fe200000001ff */
[----:B------:R-:W-:Y:S01]  /*70f0*/  BSSY B0, `(.L_x_167) ;  /* 0x0000007000007945 */ /* 0x000fe20003800000 */
[----:B--2---:R-:W-:Y:S01]  /*7100*/  MOV R52, R26 ;  /* 0x0000001a00347202 */ /* 0x004fe20000000f00 */
[----:B------:R-:W-:Y:S01]  /*7110*/  IMAD.MOV.U32 R54, RZ, RZ, 0x101f ;  /* 0x0000101fff367424 */ /* 0x000fe200078e00ff */
[----:B------:R-:W-:-:S07]  /*7120*/  MOV R51, 0xffff ;  /* 0x0000ffff00337802 */ /* 0x000fce0000000f00 */
[----:B01-3--:R-:W-:Y:S05]  /*7130*/  WARPSYNC.COLLECTIVE R51, `(.L_x_168) ;  /* 0x0000000033087348 */ /* 0x00bfea0003c00000 */
[----:B------:R2:W4:Y:S02]  /*7140*/  SHFL.BFLY P2, R49, R52, R53, R54 ;  /* 0x0c00003534317389 */ /* 0x0005240000040036 */
[----:B01234-:R-:W-:Y:S01]  /*7150*/  ENDCOLLECTIVE ;  /* 0x000000000000791b */ /* 0x01ffe20003800000 */
.L_x_168:
[----:B------:R-:W-:Y:S05]  /*7160*/  BSYNC B0 ;  /* 0x0000000000007941 */ /* 0x000fea0003800000 */
.L_x_167:
[----:B------:R-:W-:Y:S01]  /*7170*/  HFMA2.MMA R53, -RZ, RZ, 0, 4.76837158203125e-07 ;  /* 0x00000008ff357435 */ /* 0x000fe200000001ff */
[----:B------:R-:W-:Y:S01]  /*7180*/  MOV R52, R27 ;  /* 0x0000001b00347202 */ /* 0x000fe20000000f00 */
[----:B------:R-:W-:Y:S01]  /*7190*/  IMAD.MOV.U32 R54, RZ, RZ, 0x101f ;  /* 0x0000101fff367424 */ /* 0x000fe200078e00ff */
[----:B------:R-:W-:Y:S02]  /*71a0*/  MOV R51, 0xffff ;  /* 0x0000ffff00337802 */ /* 0x000fe40000000f00 */
[----:B------:R-:W-:Y:S02]  /*71b0*/  CS2R R34, SRZ ;  /* 0x0000000000227805 */ /* 0x000fe4000001ff00 */
[----:B------:R-:W-:Y:S01]  /*71c0*/  MOV R29, R49 ;  /* 0x00000031001d7202 */ /* 0x000fe20000000f00 */
[----:B------:R-:W-:Y:S01]  /*71d0*/  HFMA2.MMA R41, -RZ, RZ, 0, 0 ;  /* 0x00000000ff297435 */ /* 0x000fe200000001ff */
[----:B------:R-:W-:-:S10]  /*71e0*/  @!P0 IADD3 R30, R25, 0x14, RZ ;  /* 0x00000014191e8810 */ /* 0x000fd40007ffe0ff */
[----:B------:R-:W-:Y:S05]  /*71f0*/  WARPSYNC.COLLECTIVE R51, `(.L_x_169) ;  /* 0x0000000033087348 */ /* 0x000fea0003c00000 */
[----:B------:R0:W1:Y:S02]  /*7200*/  SHFL.BFLY P2, R49, R52, R53, R54 ;  /* 0x0c00003534317389 */ /* 0x0000640000040036 */
[----:B01----:R-:W-:Y:S01]  /*7210*/  ENDCOLLECTIVE ;  /* 0x000000000000791b */ /* 0x003fe20003800000 */
.L_x_169:
[----:B------:R-:W-:Y:S01]  /*7220*/  @!P0 LEA R31, R40, UR6, 0x7 ;  /* 0x00000006281f8c11 */ /* 0x000fe2000f8e38ff */
[----:B------:R-:W-:Y:S01]  /*7230*/  FADD.FTZ R29, R29, R26 ;  /* 0x0000001a1d1d7221 */ /* 0x000fe20000010000 */
[----:B------:R-:W-:Y:S01]  /*7240*/  @!P0 LOP3.LUT R30, R30, R11, RZ, 0x3c, !PT ;  /* 0x0000000b1e1e8212 */ /* 0x000fe200078e3cff */
[----:B------:R-:W-:Y:S01]  /*7250*/  IMAD.MOV.U32 R42, RZ, RZ, RZ ;  /* 0x000000ffff2a7224 */ /* 0x000fe200078e00ff */
[----:B------:R-:W-:Y:S02]  /*7260*/  @!P0 IADD3 R46, R25, 0x3c, RZ ;  /* 0x0000003c192e8810 */ /* 0x000fe40007ffe0ff */
[----:B------:R-:W-:Y:S02]  /*7270*/  @!P0 LEA R30, R30, R31, 0x2 ;  /* 0x0000001f1e1e8211 */ /* 0x000fe400078e10ff */
[----:B------:R-:W-:Y:S02]  /*7280*/  @!P0 LEA R45, R40, UR6, 0x7 ;  /* 0x00000006282d8c11 */ /* 0x000fe4000f8e38ff */
[----:B------:R-:W-:Y:S01]  /*7290*/  @!P0 LOP3.LUT R46, R46, R11, RZ, 0x3c, !PT ;  /* 0x0000000b2e2e8212 */ /* 0x000fe200078e3cff */
[----:B------:R0:W1:Y:S01]  /*72a0*/  @!P0 LDS R33, [R30+0x500] ;  /* 0x000500001e218984 */ /* 0x0000620000000800 */
[----:B------:R-:W-:Y:S01]  /*72b0*/  HFMA2.MMA R53, -RZ, RZ, 0, 2.384185791015625e-07 ;  /* 0x00000004ff357435 */ /* 0x000fe200000001ff */
[----:B------:R-:W-:-:S02]  /*72c0*/  MOV R52, R29 ;  /* 0x0000001d00347202 */ /* 0x000fc40000000f00 */
[----:B------:R0:W2:Y:S01]  /*72d0*/  @!P0 LDS R32, [R30] ;  /* 0x000000001e208984 */ /* 0x0000a20000000800 */
[----:B------:R-:W-:Y:S01]  /*72e0*/  @!P0 LEA R46, R46, R45, 0x2 ;  /* 0x0000002d2e2e8211 */ /* 0x000fe200078e10ff */
[----:B------:R-:W-:-:S04]  /*72f0*/  IMAD.MOV.U32 R45, RZ, RZ, RZ ;  /* 0x000000ffff2d7224 */ /* 0x000fc800078e00ff */
[----:B------:R0:W3:Y:S01]  /*7300*/  @!P0 LDS R47, [R46] ;  /* 0x000000002e2f8984 */ /* 0x0000e20000000800 */
[----:B------:R-:W-:-:S07]  /*7310*/  MOV R28, R49 ;  /* 0x00000031001c7202 */ /* 0x000fce0000000f00 */
[----:B0123--:R-:W-:Y:S05]  /*7320*/  WARPSYNC.COLLECTIVE R51, `(.L_x_170) ;  /* 0x0000000033087348 */ /* 0x00ffea0003c00000 */
[----:B------:R4:W0:Y:S02]  /*7330*/  SHFL.BFLY P2, R49, R52, R53, R54 ;  /* 0x0c00003534317389 */ /* 0x0008240000040036 */
[----:B01234-:R-:W-:Y:S01]  /*7340*/  ENDCOLLECTIVE ;  /* 0x000000000000791b */ /* 0x01ffe20003800000 */
.L_x_170:
[----:B------:R-:W-:Y:S01]  /*7350*/  FADD.FTZ R28, R28, R27 ;  /* 0x0000001b1c1c7221 */ /* 0x000fe20000010000 */
[----:B------:R0:W1:Y:S02]  /*7360*/  @!P0 LDS R48, [R46+0x500] ;  /* 0x000500002e308984 */ /* 0x0000640000000800 */
[----:B0-----:R-:W-:Y:S02]  /*7370*/  IMAD.MOV.U32 R46, RZ, RZ, RZ ;  /* 0x000000ffff2e7224 */ /* 0x001fe400078e00ff */
[----:B------:R-:W-:Y:S01]  /*7380*/  MOV R52, R28 ;  /* 0x0000001c00347202 */ /* 0x000fe20000000f00 */
[----:B------:R-:W-:-:S07]  /*7390*/  IMAD.MOV.U32 R26, RZ, RZ, R49 ;  /* 0x000000ffff1a7224 */ /* 0x000fce00078e0031 */
[----:B-1----:R-:W-:Y:S05]  /*73a0*/  WARPSYNC.COLLECTIVE R51, `(.L_x_171) ;  /* 0x0000000033087348 */ /* 0x002fea0003c00000 */
[----:B------:R0:W2:Y:S02]  /*73b0*/  SHFL.BFLY P2, R49, R52, R53, R54 ;  /* 0x0c00003534317389 */ /* 0x0000a40000040036 */
[----:B012---:R-:W-:Y:S01]  /*73c0*/  ENDCOLLECTIVE ;  /* 0x000000000000791b */ /* 0x007fe20003800000 */
.L_x_171:
[----:B------:R-:W-:Y:S01]  /*73d0*/  @!P0 MOV R35, R33 ;  /* 0x0000002100238202 */ /* 0x000fe20000000f00 */
[----:B------:R-:W-:Y:S01]  /*73e0*/  FADD.FTZ R26, R29, R26 ;  /* 0x0000001a1d1a7221 */ /* 0x000fe20000010000 */
[----:B------:R-:W-:Y:S01]  /*73f0*/  @!P0 IMAD.MOV.U32 R34, RZ, RZ, R32 ;  /* 0x000000ffff228224 */ /* 0x000fe200078e0020 */
[----:B------:R-:W-:Y:S01]  /*7400*/  @!P0 MOV R45, R47 ;  /* 0x0000002f002d8202 */ /* 0x000fe20000000f00 */
[----:B------:R-:W-:Y:S01]  /*7410*/  HFMA2.MMA R53, -RZ, RZ, 0, 1.1920928955078125e-07 ;  /* 0x00000002ff357435 */ /* 0x000fe200000001ff */
[----:B------:R-:W-:Y:S01]  /*7420*/  IMAD.MOV.U32 R52, RZ, RZ, R26 ;  /* 0x000000ffff347224 */ /* 0x000fe200078e001a */
[----:B------:R-:W-:Y:S02]  /*7430*/  @!P0 MOV R46, R48 ;  /* 0x00000030002e8202 */ /* 0x000fe40000000f00 */
[----:B------:R-:W-:-:S07]  /*7440*/  MOV R27, R49 ;  /* 0x00000031001b7202 */ /* 0x000fce0000000f00 */
[----:B------:R-:W-:Y:S05]  /*7450*/  WARPSYNC.COLLECTIVE R51, `(.L_x_172) ;  /* 0x0000000033087348 */ /* 0x000fea0003c00000 */
[----:B------:R0:W1:Y:S02]  /*7460*/  SHFL.BFLY P2, R49, R52, R53, R54 ;  /* 0x0c00003534317389 */ /* 0x0000640000040036 */
[----:B01----:R-:W-:Y:S01]  /*7470*/  ENDCOLLECTIVE ;  /* 0x000000000000791b */ /* 0x003fe20003800000 */
.L_x_172:
[----:B------:R-:W-:-:S05]  /*7480*/  FADD.FTZ R27, R28, R27 ;  /* 0x0000001b1c1b7221 */ /* 0x000fca0000010000 */
[----:B------:R-:W-:Y:S02]  /*7490*/  MOV R52, R27 ;  /* 0x0000001b00347202 */ /* 0x000fe40000000f00 */
[----:B------:R-:W-:-:S07]  /*74a0*/  MOV R29, R49 ;  /* 0x00000031001d7202 */ /* 0x000fce0000000f00 */
[----:B------:R-:W-:Y:S05]  /*74b0*/  WARPSYNC.COLLECTIVE R51, `(.L_x_173) ;  /* 0x0000000033087348 */ /* 0x000fea0003c00000 */
[----:B------:R0:W1:Y:S02]  /*74c0*/  SHFL.BFLY P2, R49, R52, R53, R54 ;  /* 0x0c00003534317389 */ /* 0x0000640000040036 */
[----:B01----:R-:W-:Y:S01]  /*74d0*/  ENDCOLLECTIVE ;  /* 0x000000000000791b */ /* 0x003fe20003800000 */
.L_x_173:
[----:B------:R-:W-:Y:S01]  /*74e0*/  FADD.FTZ R30, R26, R29 ;  /* 0x0000001d1a1e7221 */ /* 0x000fe20000010000 */
[----:B------:R-:W-:Y:S01]  /*74f0*/  @!P0 LEA R29, R40, UR6, 0x7 ;  /* 0x00000006281d8c11 */ /* 0x000fe2000f8e38ff */
[----:B------:R-:W-:-:S03]  /*7500*/  HFMA2.MMA R53, -RZ, RZ, 0, 5.9604644775390625e-08 ;  /* 0x00000001ff357435 */ /* 0x000fc600000001ff */
[----:B------:R-:W-:Y:S02]  /*7510*/  MOV R52, R30 ;  /* 0x0000001e00347202 */ /* 0x000fe40000000f00 */
[----:B------:R-:W-:-:S07]  /*7520*/  MOV R28, R49 ;  /* 0x00000031001c7202 */ /* 0x000fce0000000f00 */
[----:B------:R-:W-:Y:S05]  /*7530*/  WARPSYNC.COLLECTIVE R51, `(.L_x_174) ;  /* 0x0000000033087348 */ /* 0x000fea0003c00000 */
[----:B------:R0:W1:Y:S02]  /*7540*/  SHFL.BFLY P2, R49, R52, R53, R54 ;  /* 0x0c00003534317389 */ /* 0x0000640000040036 */
[----:B01----:R-:W-:Y:S01]  /*7550*/  ENDCOLLECTIVE ;  /* 0x000000000000791b */ /* 0x003fe20003800000 */
.L_x_174:
[----:B------:R-:W-:Y:S01]  /*7560*/  FADD.FTZ R31, R27, R28 ;  /* 0x0000001c1b1f7221 */ /* 0x000fe20000010000 */
[C---:B------:R-:W-:Y:S01]  /*7570*/  @!P0 IADD3 R28, R25.reuse, 0x28, RZ ;  /* 0x00000028191c8810 */ /* 0x040fe20007ffe0ff */
[----:B------:R-:W0:Y:S01]  /*7580*/  LDC.64 R26, c[0x0][0x218] ;  /* 0x00008600ff1a7b82 */ /* 0x000e220000000a00 */
[----:B------:R-:W-:Y:S02]  /*7590*/  IADD3 R25, R25, R22, RZ ;  /* 0x0000001619197210 */ /* 0x000fe40007ffe0ff */
[----:B------:R-:W-:-:S04]  /*75a0*/  @!P0 LOP3.LUT R28, R28, R11, RZ, 0x3c, !PT ;  /* 0x0000000b1c1c8212 */ /* 0x000fc800078e3cff */
[----:B------:R-:W-:Y:S01]  /*75b0*/  @!P0 LEA R28, R28, R29, 0x2 ;  /* 0x0000001d1c1c8211 */ /* 0x000fe200078e10ff */
[----:B------:R-:W-:-:S04]  /*75c0*/  IMAD.MOV.U32 R52, RZ, RZ, R31 ;  /* 0x000000ffff347224 */ /* 0x000fc800078e001f */
[----:B------:R1:W2:Y:S04]  /*75d0*/  @!P0 LDS R29, [R28] ;  /* 0x000000001c1d8984 */ /* 0x0002a80000000800 */
[----:B------:R1:W3:Y:S01]  /*75e0*/  @!P0 LDS R43, [R28+0x500] ;  /* 0x000500001c2b8984 */ /* 0x0002e20000000800 */
[----:B------:R-:W-:-:S07]  /*75f0*/  MOV R33, R49 ;  /* 0x0000003100217202 */ /* 0x000fce0000000f00 */
[----:B0123--:R-:W-:Y:S05]  /*7600*/  WARPSYNC.COLLECTIVE R51, `(.L_x_175) ;  /* 0x0000000033087348 */ /* 0x00ffea0003c00000 */
[----:B------:R4:W0:Y:S02]  /*7610*/  SHFL.BFLY P2, R49, R52, R53, R54 ;  /* 0x0c00003534317389 */ /* 0x0008240000040036 */
[----:B01234-:R-:W-:Y:S01]  /*7620*/  ENDCOLLECTIVE ;  /* 0x000000000000791b */ /* 0x01ffe20003800000 */
.L_x_175:
[----:B------:R-:W-:Y:S01]  /*7630*/  FADD.FTZ R30, R30, R33 ;  /* 0x000000211e1e7221 */ /* 0x000fe20000010000 */
[----:B------:R-:W-:Y:S01]  /*7640*/  IMAD.WIDE R26, R25, 0x2, R26 ;  /* 0x00000002191a7825 */ /* 0x000fe200078e021a */
[----:B------:R-:W-:Y:S01]  /*7650*/  HFMA2.MMA R53, -RZ, RZ, 0, 4.76837158203125e-07 ;  /* 0x00000008ff357435 */ /* 0x000fe200000001ff */
[----:B------:R-:W-:Y:S02]  /*7660*/  MOV R52, R34 ;  /* 0x0000002200347202 */ /* 0x000fe40000000f00 */
[----:B------:R-:W-:-:S08]  /*7670*/  MOV R32, R49 ;  /* 0x0000003100207202 */ /* 0x000fd00000000f00 */
[----:B------:R-:W-:Y:S05]  /*7680*/  WARPSYNC.COLLECTIVE R51, `(.L_x_176) ;  /* 0x0000000033087348 */ /* 0x000fea0003c00000 */
[----:B------:R0:W1:Y:S02]  /*7690*/  SHFL.BFLY P2, R49, R52, R53, R54 ;  /* 0x0c00003534317389 */ /* 0x0000640000040036 */
[----:B01----:R-:W-:Y:S01]  /*76a0*/  ENDCOLLECTIVE ;  /* 0x000000000000791b */ /* 0x003fe20003800000 */
.L_x_176:
[----:B------:R-:W-:Y:S01]  /*76b0*/  FADD.FTZ R31, R31, R32 ;  /* 0x000000201f1f7221 */ /* 0x000fe20000010000 */
[----:B------:R-:W-:Y:S02]  /*76c0*/  @!P0 MOV R41, R29 ;  /* 0x0000001d00298202 */ /* 0x000fe40000000f00 */
[----:B------:R-:W0:Y:S01]  /*76d0*/  LDC.64 R28, c[0x0][0x220] ;  /* 0x00008800ff1c7b82 */ /* 0x000e220000000a00 */
[----:B------:R-:W-:Y:S02]  /*76e0*/  @!P0 MOV R42, R43 ;  /* 0x0000002b002a8202 */ /* 0x000fe40000000f00 */
[----:B------:R-:W-:Y:S01]  /*76f0*/  ISETP.NE.AND P0, PT, R40, RZ, PT ;  /* 0x000000ff2800720c */ /* 0x000fe20003f05270 */
[----:B------:R-:W-:Y:S01]  /*7700*/  IMAD.MOV.U32 R52, RZ, RZ, R35 ;  /* 0x000000ffff347224 */ /* 0x000fe200078e0023 */
[----:B------:R-:W-:-:S11]  /*7710*/  MOV R37, R49 ;  /* 0x0000003100257202 */ /* 0x000fd60000000f00 */
[----:B0-----:R-:W-:Y:S05]  /*7720*/  WARPSYNC.COLLECTIVE R51, `(.L_x_177) ;  /* 0x0000000033087348 */ /* 0x001fea0003c00000 */
[----:B------:R1:W2:Y:S02]  /*7730*/  SHFL.BFLY P2, R49, R52, R53, R54 ;  /* 0x0c00003534317389 */ /* 0x0002a40000040036 */
[----:B012---:R-:W-:Y:S01]  /*7740*/  ENDCOLLECTIVE ;  /* 0x000000000000791b */ /* 0x007fe20003800000 */
.L_x_177:
[----:B------:R-:W-:Y:S01]  /*7750*/  @!P0 F2FP.BF16.F32.PACK_AB R30, RZ, R30 ;  /* 0x0000001eff1e823e */ /* 0x000fe200000010ff */
[----:B------:R-:W-:Y:S01]  /*7760*/  FADD.FTZ R37, R37, R34 ;  /* 0x0000002225257221 */ /* 0x000fe20000010000 */
[----:B------:R-:W-:Y:S01]  /*7770*/  @!P0 F2FP.BF16.F32.PACK_AB R31, RZ, R31 ;  /* 0x0000001fff1f823e */ /* 0x000fe200000010ff */
[----:B------:R-:W-:Y:S01]  /*7780*/  IMAD.WIDE R28, R25, 0x2, R28 ;  /* 0x00000002191c7825 */ /* 0x000fe200078e021c */
[----:B------:R-:W-:-:S05]  /*7790*/  PRMT R33, R30, 0x7610, R33 ;  /* 0x000076101e217816 */ /* 0x000fca0000000021 */
[----:B------:R0:W-:Y:S01]  /*77a0*/  @!P0 STG.E.U16 desc[UR8][R26.64], R33 ;  /* 0x000000211a008986 */ /* 0x0001e2000c101508 */
[----:B------:R-:W-:Y:S01]  /*77b0*/  HFMA2.MMA R53, -RZ, RZ, 0, 2.384185791015625e-07 ;  /* 0x00000004ff357435 */ /* 0x000fe200000001ff */
[----:B------:R-:W-:Y:S02]  /*77c0*/  MOV R52, R37 ;  /* 0x0000002500347202 */ /* 0x000fe40000000f00 */
[----:B------:R-:W-:-:S08]  /*77d0*/  MOV R36, R49 ;  /* 0x0000003100247202 */ /* 0x000fd00000000f00 */
[----:B0-----:R-:W-:Y:S05]  /*77e0*/  WARPSYNC.COLLECTIVE R51, `(.L_x_178) ;  /* 0x0000000033087348 */ /* 0x001fea0003c00000 */
[----:B------:R1:W2:Y:S02]  /*77f0*/  SHFL.BFLY P2, R49, R52, R53, R54 ;  /* 0x0c00003534317389 */ /* 0x0002a40000040036 */
[----:B012---:R-:W-:Y:S01]  /*7800*/  ENDCOLLECTIVE ;  /* 0x000000000000791b */ /* 0x007fe20003800000 */
.L_x_178:
[----:B------:R-:W-:-:S04]  /*7810*/  FADD.FTZ R36, R36, R35 ;  /* 0x0000002324247221 */ /* 0x000fc80000010000 */
[----:B------:R-:W-:Y:S01]  /*7820*/  IMAD.MOV.U32 R52, RZ, RZ, R36 ;  /* 0x000000ffff347224 */ /* 0x000fe200078e0024 */
[----:B------:R-:W-:-:S07]  /*7830*/  MOV R34, R49 ;  /* 0x0000003100227202 */ /* 0x000fce0000000f00 */
[----:B------:R-:W-:Y:S05]  /*7840*/  WARPSYNC.COLLECTIVE R51, `(.L_x_179) ;  /* 0x0000000033087348 */ /* 0x000fea0003c00000 */
[----:B------:R0:W1:Y:S02]  /*7850*/  SHFL.BFLY P2, R49, R52, R53, R54 ;  /* 0x0c00003534317389 */ /* 0x0000640000040036 */
[----:B01----:R-:W-:Y:S01]  /*7860*/  ENDCOLLECTIVE ;  /* 0x000000000000791b */ /* 0x003fe20003800000 */
.L_x_179:
[----:B------:R-:W-:-:S05]  /*7870*/  FADD.FTZ R34, R37, R34 ;  /* 0x0000002225227221 */ /* 0x000fca0000010000 */
[----:B------:R-:W-:Y:S01]  /*7880*/  MOV R52, R34 ;  /* 0x0000002200347202 */ /* 0x000fe20000000f00 */
[----:B------:R-:W-:Y:S01]  /*7890*/  IMAD.MOV.U32 R53, RZ, RZ, 0x2 ;  /* 0x00000002ff357424 */ /* 0x000fe200078e00ff */
[----:B------:R-:W-:-:S07]  /*78a0*/  MOV R35, R49 ;  /* 0x0000003100237202 */ /* 0x000fce0000000f00 */
[----:B------:R-:W-:Y:S05]  /*78b0*/  WARPSYNC.COLLECTIVE R51, `(.L_x_180) ;  /* 0x0000000033087348 */ /* 0x000fea0003c00000 */
[----:B------:R0:W1:Y:S02]  /*78c0*/  SHFL.BFLY P2, R49, R52, R53, R54 ;  /* 0x0c00003534317389 */ /* 0x0000640000040036 */
[----:B01----:R-:W-:Y:S01]  /*78d0*/  ENDCOLLECTIVE ;  /* 0x000000000000791b */ /* 0x003fe20003800000 */
.L_x_180:
[----:B------:R-:W-:-:S05]  /*78e0*/  FADD.FTZ R35, R36, R35 ;  /* 0x0000002324237221 */ /* 0x000fca0000010000 */
[----:B------:R-:W-:Y:S02]  /*78f0*/  MOV R52, R35 ;  /* 0x0000002300347202 */ /* 0x000fe40000000f00 */
[----:B------:R-:W-:-:S07]  /*7900*/  MOV R37, R49 ;  /* 0x0000003100257202 */ /* 0x000fce0000000f00 */
[----:B------:R-:W-:Y:S05]  /*7910*/  WARPSYNC.COLLECTIVE R51, `(.L_x_181) ;  /* 0x0000000033087348 */ /* 0x000fea0003c00000 */
[----:B------:R0:W1:Y:S02]  /*7920*/  SHFL.BFLY P2, R49, R52, R53, R54 ;  /* 0x0c00003534317389 */ /* 0x0000640000040036 */
[----:B01----:R-:W-:Y:S01]  /*7930*/  ENDCOLLECTIVE ;  /* 0x000000000000791b */ /* 0x003fe20003800000 */
.L_x_181:
[----:B------:R-:W-:Y:S01]  /*7940*/  FADD.FTZ R37, R34, R37 ;  /* 0x0000002522257221 */ /* 0x000fe20000010000 */
[----:B------:R-:W-:-:S04]  /*7950*/  HFMA2.MMA R53, -RZ, RZ, 0, 5.9604644775390625e-08 ;  /* 0x00000001ff357435 */ /* 0x000fc800000001ff */
[----:B------:R-:W-:Y:S02]  /*7960*/  MOV R52, R37 ;  /* 0x0000002500347202 */ /* 0x000fe40000000f00 */
[----:B------:R-:W-:-:S07]  /*7970*/  MOV R36, R49 ;  /* 0x0000003100247202 */ /* 0x000fce0000000f00 */
[----:B------:R-:W-:Y:S05]  /*7980*/  WARPSYNC.COLLECTIVE R51, `(.L_x_182) ;  /* 0x0000000033087348 */ /* 0x000fea0003c00000 */
[----:B------:R0:W1:Y:S02]  /*7990*/  SHFL.BFLY P2, R49, R52, R53, R54 ;  /* 0x0c00003534317389 */ /* 0x0000640000040036 */
[----:B01----:R-:W-:Y:S01]  /*79a0*/  ENDCOLLECTIVE ;  /* 0x000000000000791b */ /* 0x003fe20003800000 */
.L_x_182:
[----:B------:R-:W-:-:S05]  /*79b0*/  FADD.FTZ R36, R35, R36 ;  /* 0x0000002423247221 */ /* 0x000fca0000010000 */
[----:B------:R-:W-:Y:S01]  /*79c0*/  MOV R52, R36 ;  /* 0x0000002400347202 */ /* 0x000fe20000000f00 */
[----:B------:R-:W-:-:S07]  /*79d0*/  IMAD.MOV.U32 R34, RZ, RZ, R49 ;  /* 0x000000ffff227224 */ /* 0x000fce00078e0031 */
[----:B------:R-:W-:Y:S05]  /*79e0*/  WARPSYNC.COLLECTIVE R51, `(.L_x_183) ;  /* 0x0000000033087348 */ /* 0x000fea0003c00000 */
[----:B------:R0:W1:Y:S02]  /*79f0*/  SHFL.BFLY P2, R49, R52, R53, R54 ;  /* 0x0c00003534317389 */ /* 0x0000640000040036 */
[----:B01----:R-:W-:Y:S01]  /*7a00*/  ENDCOLLECTIVE ;  /* 0x000000000000791b */ /* 0x003fe20003800000 */
.L_x_183:
[----:B------:R-:W-:-:S05]  /*7a10*/  FADD.FTZ R25, R37, R34 ;  /* 0x0000002225197221 */ /* 0x000fca0000010000 */
[----:B------:R-:W-:Y:S01]  /*7a20*/  @!P0 F2FP.BF16.F32.PACK_AB R25, RZ, R25 ;  /* 0x00000019ff19823e */ /* 0x000fe200000010ff */
[----:B------:R-:W-:Y:S01]  /*7a30*/  HFMA2.MMA R53, -RZ, RZ, 0, 4.76837158203125e-07 ;  /* 0x00000008ff357435 */ /* 0x000fe200000001ff */
[----:B------:R-:W-:Y:S02]  /*7a40*/  MOV R52, R41 ;  /* 0x0000002900347202 */ /* 0x000fe40000000f00 */
[----:B------:R-:W-:-:S08]  /*7a50*/  MOV R35, R49 ;  /* 0x0000003100237202 */ /* 0x000fd00000000f00 */
[----:B------:R-:W-:Y:S05]  /*7a60*/  WARPSYNC.COLLECTIVE R51, `(.L_x_184) ;  /* 0x0000000033087348 */ /* 0x000fea0003c00000 */
[----:B------:R0:W1:Y:S02]  /*7a70*/  SHFL.BFLY P2, R49, R52, R53, R54 ;  /* 0x0c00003534317389 */ /* 0x0000640000040036 */
[----:B01----:R-:W-:Y:S01]  /*7a80*/  ENDCOLLECTIVE ;  /* 0x000000000000791b */ /* 0x003fe20003800000 */
.L_x_184:
[--C-:B------:R-:W-:Y:S01]  /*7a90*/  FADD.FTZ R30, R36, R35.reuse ;  /* 0x00000023241e7221 */ /* 0x100fe20000010000 */
[----:B------:R-:W-:-:S04]  /*7aa0*/  PRMT R35, R25, 0x7610, R35 ;  /* 0x0000761019237816 */ /* 0x000fc80000000023 */
[----:B------:R-:W-:Y:S02]  /*7ab0*/  @!P0 F2FP.BF16.F32.PACK_AB R30, RZ, R30 ;  /* 0x0000001eff1e823e */ /* 0x000fe400000010ff */
[----:B------:R-:W-:Y:S01]  /*7ac0*/  MOV R52, R42 ;  /* 0x0000002a00347202 */ /* 0x000fe20000000f00 */
[----:B------:R-:W-:-:S07]  /*7ad0*/  IMAD.MOV.U32 R44, RZ, RZ, R49 ;  /* 0x000000ffff2c7224 */ /* 0x000fce00078e0031 */
[----:B------:R-:W-:Y:S05]  /*7ae0*/  WARPSYNC.COLLECTIVE R51, `(.L_x_185) ;  /* 0x0000000033087348 */ /* 0x000fea0003c00000 */
[----:B------:R0:W1:Y:S02]  /*7af0*/  SHFL.BFLY P2, R49, R52, R53, R54 ;  /* 0x0c00003534317389 */ /* 0x0000640000040036 */
[----:B01----:R-:W-:Y:S01]  /*7b00*/  ENDCOLLECTIVE ;  /* 0x000000000000791b */ /* 0x003fe20003800000 */
.L_x_185:
[----:B------:R-:W-:Y:S01]  /*7b10*/  FADD.FTZ R44, R44, R41 ;  /* 0x000000292c2c7221 */ /* 0x000fe20000010000 */
[----:B------:R-:W-:-:S04]  /*7b20*/  HFMA2.MMA R53, -RZ, RZ, 0, 2.384185791015625e-07 ;  /* 0x00000004ff357435 */ /* 0x000fc800000001ff */
[----:B------:R-:W-:Y:S02]  /*7b30*/  MOV R52, R44 ;  /* 0x0000002c00347202 */ /* 0x000fe40000000f00 */
[----:B------:R-:W-:-:S07]  /*7b40*/  MOV R43, R49 ;  /* 0x00000031002b7202 */ /* 0x000fce0000000f00 */
[----:B------:R-:W-:Y:S05]  /*7b50*/  WARPSYNC.COLLECTIVE R51, `(.L_x_186) ;  /* 0x0000000033087348 */ /* 0x000fea0003c00000 */
[----:B------:R0:W1:Y:S02]  /*7b60*/  SHFL.BFLY P2, R49, R52, R53, R54 ;  /* 0x0c00003534317389 */ /* 0x0000640000040036 */
[----:B01----:R-:W-:Y:S01]  /*7b70*/  ENDCOLLECTIVE ;  /* 0x000000000000791b */ /* 0x003fe20003800000 */
.L_x_186:
[----:B------:R-:W-:-:S05]  /*7b80*/  FADD.FTZ R43, R43, R42 ;  /* 0x0000002a2b2b7221 */ /* 0x000fca0000010000 */
[----:B------:R-:W-:Y:S01]  /*7b90*/  MOV R52, R43 ;  /* 0x0000002b00347202 */ /* 0x000fe20000000f00 */
[----:B------:R-:W-:-:S07]  /*7ba0*/  IMAD.MOV.U32 R41, RZ, RZ, R49 ;  /* 0x000000ffff297224 */ /* 0x000fce00078e0031 */
[----:B------:R-:W-:Y:S05]  /*7bb0*/  WARPSYNC.COLLECTIVE R51, `(.L_x_187) ;  /* 0x0000000033087348 */ /* 0x000fea0003c00000 */
[----:B------:R0:W1:Y:S02]  /*7bc0*/  SHFL.BFLY P2, R49, R52, R53, R54 ;  /* 0x0c00003534317389 */ /* 0x0000640000040036 */
[----:B01----:R-:W-:Y:S01]  /*7bd0*/  ENDCOLLECTIVE ;  /* 0x000000000000791b */ /* 0x003fe20003800000 */
.L_x_187:
[----:B------:R-:W-:Y:S01]  /*7be0*/  FADD.FTZ R41, R44, R41 ;  /* 0x000000292c297221 */ /* 0x000fe20000010000 */
[----:B------:R-:W-:-:S03]  /*7bf0*/  HFMA2.MMA R53, -RZ, RZ, 0, 1.1920928955078125e-07 ;  /* 0x00000002ff357435 */ /* 0x000fc600000001ff */
[----:B------:R-:W-:Y:S01]  /*7c00*/  IMAD.MOV.U32 R52, RZ, RZ, R41 ;  /* 0x000000ffff347224 */ /* 0x000fe200078e0029 */
[----:B------:R-:W-:-:S07]  /*7c10*/  MOV R42, R49 ;  /* 0x00000031002a7202 */ /* 0x000fce0000000f00 */
[----:B------:R-:W-:Y:S05]  /*7c20*/  WARPSYNC.COLLECTIVE R51, `(.L_x_188) ;  /* 0x0000000033087348 */ /* 0x000fea0003c00000 */
[----:B------:R0:W1:Y:S02]  /*7c30*/  SHFL.BFLY P2, R49, R52, R53, R54 ;  /* 0x0c00003534317389 */ /* 0x0000640000040036 */
[----:B01----:R-:W-:Y:S01]  /*7c40*/  ENDCOLLECTIVE ;  /* 0x000000000000791b */ /* 0x003fe20003800000 */
.L_x_188:
[----:B------:R-:W-:-:S05]  /*7c50*/  FADD.FTZ R42, R43, R42 ;  /* 0x0000002a2b2a7221 */ /* 0x000fca0000010000 */
[----:B------:R-:W-:Y:S02]  /*7c60*/  MOV R52, R42 ;  /* 0x0000002a00347202 */ /* 0x000fe40000000f00 */
[----:B------:R-:W-:-:S07]  /*7c70*/  MOV R44, R49 ;  /* 0x00000031002c7202 */ /* 0x000fce0000000f00 */
[----:B------:R-:W-:Y:S05]  /*7c80*/  WARPSYNC.COLLECTIVE R51, `(.L_x_189) ;  /* 0x0000000033087348 */ /* 0x000fea0003c00000 */
[----:B------:R0:W1:Y:S02]  /*7c90*/  SHFL.BFLY P2, R49, R52, R53, R54 ;  /* 0x0c00003534317389 */ /* 0x0000640000040036 */
[----:B01----:R-:W-:Y:S01]  /*7ca0*/  ENDCOLLECTIVE ;  /* 0x000000000000791b */ /* 0x003fe20003800000 */
.L_x_189:
[----:B------:R-:W-:Y:S01]  /*7cb0*/  FADD.FTZ R44, R41, R44 ;  /* 0x0000002c292c7221 */ /* 0x000fe20000010000 */
[----:B------:R-:W-:-:S04]  /*7cc0*/  HFMA2.MMA R53, -RZ, RZ, 0, 5.9604644775390625e-08 ;  /* 0x00000001ff357435 */ /* 0x000fc800000001ff */
[----:B------:R-:W-:Y:S02]  /*7cd0*/  MOV R52, R44 ;  /* 0x0000002c00347202 */ /* 0x000fe40000000f00 */
[----:B------:R-:W-:-:S07]  /*7ce0*/  MOV R43, R49 ;  /* 0x00000031002b7202 */ /* 0x000fce0000000f00 */
[----:B------:R-:W-:Y:S05]  /*7cf0*/  WARPSYNC.COLLECTIVE R51, `(.L_x_190) ;  /* 0x0000000033087348 */ /* 0x000fea0003c00000 */
[----:B------:R0:W1:Y:S02]  /*7d00*/  SHFL.BFLY P2, R49, R52, R53, R54 ;  /* 0x0c00003534317389 */ /* 0x0000640000040036 */
[----:B01----:R-:W-:Y:S01]  /*7d10*/  ENDCOLLECTIVE ;  /* 0x000000000000791b */ /* 0x003fe20003800000 */
.L_x_190:
[----:B------:R-:W-:-:S04]  /*7d20*/  FADD.FTZ R42, R42, R43 ;  /* 0x0000002b2a2a7221 */ /* 0x000fc80000010000 */
[----:B------:R-:W-:Y:S01]  /*7d30*/  IMAD.MOV.U32 R52, RZ, RZ, R42 ;  /* 0x000000ffff347224 */ /* 0x000fe200078e002a */
[----:B------:R-:W-:-:S07]  /*7d40*/  MOV R41, R49 ;  /* 0x0000003100297202 */ /* 0x000fce0000000f00 */
[----:B------:R-:W-:Y:S05]  /*7d50*/  WARPSYNC.COLLECTIVE R51, `(.L_x_191) ;  /* 0x0000000033087348 */ /* 0x000fea0003c00000 */
[----:B------:R0:W1:Y:S02]  /*7d60*/  SHFL.BFLY P2, R49, R52, R53, R54 ;  /* 0x0c00003534317389 */ /* 0x0000640000040036 */
[----:B01----:R-:W-:Y:S01]  /*7d70*/  ENDCOLLECTIVE ;  /* 0x000000000000791b */ /* 0x003fe20003800000 */
.L_x_191:
[----:B------:R-:W-:Y:S01]  /*7d80*/  HFMA2.MMA R53, -RZ, RZ, 0, 4.76837158203125e-07 ;  /* 0x00000008ff357435 */ /* 0x000fe200000001ff */
[----:B------:R-:W-:Y:S02]  /*7d90*/  MOV R52, R45 ;  /* 0x0000002d00347202 */ /* 0x000fe40000000f00 */
[----:B------:R-:W-:-:S08]  /*7da0*/  MOV R43, R49 ;  /* 0x00000031002b7202 */ /* 0x000fd00000000f00 */
[----:B------:R-:W-:Y:S05]  /*7db0*/  WARPSYNC.COLLECTIVE R51, `(.L_x_192) ;  /* 0x0000000033087348 */ /* 0x000fea0003c00000 */
[----:B------:R0:W1:Y:S02]  /*7dc0*/  SHFL.BFLY P2, R49, R52, R53, R54 ;  /* 0x0c00003534317389 */ /* 0x0000640000040036 */
[----:B01----:R-:W-:Y:S01]  /*7dd0*/  ENDCOLLECTIVE ;  /* 0x000000000000791b */ /* 0x003fe20003800000 */
.L_x_192:
[----:B------:R-:W-:-:S05]  /*7de0*/  FADD.FTZ R32, R42, R43 ;  /* 0x0000002b2a207221 */ /* 0x000fca0000010000 */
[----:B------:R-:W-:Y:S02]  /*7df0*/  @!P0 F2FP.BF16.F32.PACK_AB R32, RZ, R32 ;  /* 0x00000020ff20823e */ /* 0x000fe400000010ff */
[----:B------:R-:W-:Y:S02]  /*7e00*/  MOV R52, R46 ;  /* 0x0000002e00347202 */ /* 0x000fe40000000f00 */
[----:B------:R-:W-:-:S07]  /*7e10*/  MOV R50, R49 ;  /* 0x0000003100327202 */ /* 0x000fce0000000f00 */
[----:B------:R-:W-:Y:S05]  /*7e20*/  WARPSYNC.COLLECTIVE R51, `(.L_x_193) ;  /* 0x0000000033087348 */ /* 0x000fea0003c00000 */
[----:B------:R0:W1:Y:S02]  /*7e30*/  SHFL.BFLY P2, R49, R52, R53, R54 ;  /* 0x0c00003534317389 */ /* 0x0000640000040036 */
[----:B01----:R-:W-:Y:S01]  /*7e40*/  ENDCOLLECTIVE ;  /* 0x000000000000791b */ /* 0x003fe20003800000 */
.L_x_193:
[----:B------:R-:W-:-:S05]  /*7e50*/  FADD.FTZ R50, R50, R45 ;  /* 0x0000002d32327221 */ /* 0x000fca0000010000 */
[----:B------:R-:W-:Y:S01]  /*7e60*/  MOV R52, R50 ;  /* 0x0000003200347202 */ /* 0x000fe20000000f00 */
[----:B------:R-:W-:Y:S01]  /*7e70*/  IMAD.MOV.U32 R53, RZ, RZ, 0x4 ;  /* 0x00000004ff357424 */ /* 0x000fe200078e00ff */
[----:B------:R-:W-:-:S07]  /*7e80*/  MOV R47, R49 ;  /* 0x00000031002f7202 */ /* 0x000fce0000000f00 */
[----:B------:R-:W-:Y:S05]  /*7e90*/  WARPSYNC.COLLECTIVE R51, `(.L_x_194) ;  /* 0x0000000033087348 */ /* 0x000fea0003c00000 */
[----:B------:R0:W1:Y:S02]  /*7ea0*/  SHFL.BFLY P2, R49, R52, R53, R54 ;  /* 0x0c00003534317389 */ /* 0x0000640000040036 */
[----:B01----:R-:W-:Y:S01]  /*7eb0*/  ENDCOLLECTIVE ;  /* 0x000000000000791b */ /* 0x003fe20003800000 */
.L_x_194:
[----:B------:R-:W-:-:S05]  /*7ec0*/  FADD.FTZ R47, R47, R46 ;  /* 0x0000002e2f2f7221 */ /* 0x000fca0000010000 */
[----:B------:R-:W-:Y:S02]  /*7ed0*/  MOV R52, R47 ;  /* 0x0000002f00347202 */ /* 0x000fe40000000f00 */
[----:B------:R-:W-:-:S07]  /*7ee0*/  MOV R45, R49 ;  /* 0x00000031002d7202 */ /* 0x000fce0000000f00 */
[----:B------:R-:W-:Y:S05]  /*7ef0*/  WARPSYNC.COLLECTIVE R51, `(.L_x_195) ;  /* 0x0000000033087348 */ /* 0x000fea0003c00000 */
[----:B------:R0:W1:Y:S02]  /*7f00*/  SHFL.BFLY P2, R49, R52, R53, R54 ;  /* 0x0c00003534317389 */ /* 0x0000640000040036 */
[----:B01----:R-:W-:Y:S01]  /*7f10*/  ENDCOLLECTIVE ;  /* 0x000000000000791b */ /* 0x003fe20003800000 */
.L_x_195:
[----:B------:R-:W-:-:S05]  /*7f20*/  FADD.FTZ R45, R50, R45 ;  /* 0x0000002d322d7221 */ /* 0x000fca0000010000 */
[----:B------:R-:W-:Y:S01]  /*7f30*/  MOV R52, R45 ;  /* 0x0000002d00347202 */ /* 0x000fe20000000f00 */
[----:B------:R-:W-:Y:S01]  /*7f40*/  IMAD.MOV.U32 R53, RZ, RZ, 0x2 ;  /* 0x00000002ff357424 */ /* 0x000fe200078e00ff */
[----:B------:R-:W-:-:S07]  /*7f50*/  MOV R46, R49 ;  /* 0x00000031002e7202 */ /* 0x000fce0000000f00 */
[----:B------:R-:W-:Y:S05]  /*7f60*/  WARPSYNC.COLLECTIVE R51, `(.L_x_196) ;  /* 0x0000000033087348 */ /* 0x000fea0003c00000 */
[----:B------:R0:W1:Y:S02]  /*7f70*/  SHFL.BFLY P2, R49, R52, R53, R54 ;  /* 0x0c00003534317389 */ /* 0x0000640000040036 */
[----:B01----:R-:W-:Y:S01]  /*7f80*/  ENDCOLLECTIVE ;  /* 0x000000000000791b */ /* 0x003fe20003800000 */
.L_x_196:
[----:B------:R-:W-:-:S05]  /*7f90*/  FADD.FTZ R46, R47, R46 ;  /* 0x0000002e2f2e7221 */ /* 0x000fca0000010000 */
[----:B------:R-:W-:Y:S02]  /*7fa0*/  MOV R52, R46 ;  /* 0x0000002e00347202 */ /* 0x000fe40000000f00 */
[----:B------:R-:W-:-:S07]  /*7fb0*/  MOV R48, R49 ;  /* 0x0000003100307202 */ /* 0x000fce0000000f00 */
[----:B------:R-:W-:Y:S05]  /*7fc0*/  WARPSYNC.COLLECTIVE R51, `(.L_x_197) ;  /* 0x0000000033087348 */ /* 0x000fea0003c00000 */
[----:B------:R0:W1:Y:S02]  /*7fd0*/  SHFL.BFLY P2, R49, R52, R53, R54 ;  /* 0x0c00003534317389 */ /* 0x0000640000040036 */
[----:B01----:R-:W-:Y:S01]  /*7fe0*/  ENDCOLLECTIVE ;  /* 0x000000000000791b */ /* 0x003fe20003800000 */
.L_x_197:
[----:B------:R-:W-:Y:S01]  /*7ff0*/  FADD.FTZ R45, R45, R48 ;  /* 0x000000302d2d7221 */ /* 0x000fe20000010000 */
[----:B------:R-:W-:-:S03]  /*8000*/  HFMA2.MMA R53, -RZ, RZ, 0, 5.9604644775390625e-08 ;  /* 0x00000001ff357435 */ /* 0x000fc600000001ff */
[----:B------:R-:W-:Y:S01]  /*8010*/  IMAD.MOV.U32 R52, RZ, RZ, R45 ;  /* 0x000000ffff347224 */ /* 0x000fe200078e002d */
[----:B------:R-:W-:Y:S02]  /*8020*/  MOV R47, R49 ;  /* 0x00000031002f7202 */ /* 0x000fe40000000f00 */
[----:B------:R-:W-:Y:S01]  /*8030*/  PRMT R49, R31, 0x7610, R49 ;  /* 0x000076101f317816 */ /* 0x000fe20000000031 */
[----:B------:R-:W-:Y:S02]  /*8040*/  FADD.FTZ R31, R44, R41 ;  /* 0x000000292c1f7221 */ /* 0x000fe40000010000 */
[----:B------:R-:W-:Y:S02]  /*8050*/  FADD.FTZ R46, R46, R47 ;  /* 0x0000002f2e2e7221 */ /* 0x000fe40000010000 */
[----:B------:R0:W-:Y:S01]  /*8060*/  @!P0 STG.E.U16 desc[UR8][R28.64], R49 ;  /* 0x000000311c008986 */ /* 0x0001e2000c101508 */
[----:B------:R-:W-:-:S07]  /*8070*/  @!P0 F2FP.BF16.F32.PACK_AB R31, RZ, R31 ;  /* 0x0000001fff1f823e */ /* 0x000fce00000010ff */
[----:B0-----:R-:W-:Y:S05]  /*8080*/  WARPSYNC.COLLECTIVE R51, `(.L_x_198) ;  /* 0x0000000033087348 */ /* 0x001fea0003c00000 */
[----:B0-----:R0:W1:Y:S02]  /*8090*/  SHFL.BFLY P2, R49, R52, R53, R54 ;  /* 0x0c00003534317389 */ /* 0x0010640000040036 */
[----:B01----:R-:W-:Y:S01]  /*80a0*/  ENDCOLLECTIVE ;  /* 0x000000000000791b */ /* 0x003fe20003800000 */
.L_x_198:
        /* <DEDUP_REMOVED lines=9> */
.L_x_199:
[----:B------:R-:W-:Y:S01]  /*8140*/  FADD.FTZ R34, R45, R34 ;  /* 0x000000222d227221 */ /* 0x000fe20000010000 */
[----:B------:R-:W-:Y:S01]  /*8150*/  MOV R25, R49 ;  /* 0x0000003100197202 */ /* 0x000fe20000000f00 */
[----:B------:R-:W-:Y:S06]  /*8160*/  BRA `(.L_x_200) ;  /* 0xffffffe400007947 */ /* 0x000fec000383ffff */
.L_x_201:
        /* <DEDUP_REMOVED lines=9> */
.L_x_2753:


//--------------------- .text._ZN13group_norm_v218gn_bwd_cuda_kernelI13__nv_bfloat16Li320ELi1ELi32ELi10ELi4096ELb0ELb1ELi64ELi320ELi320ELi4ELb1ELi2ELb0ELb0ELNS_15WgradSyncMethodE3ENS_16CompileConditionILi900EEEEEvPT_S6_S6_PKS5_S8_S8_S8_PKfflPfPj --------------------------
	.section	.text._ZN13group_norm_v218gn_bwd_cuda_kernelI13__nv_bfloat16Li320ELi1ELi32ELi10ELi4096ELb0ELb1ELi64ELi320ELi320ELi4ELb1ELi2ELb0ELb0ELNS_15WgradSyncMethodE3ENS_16CompileConditionILi900EEEEEvPT_S6_S6_PKS5_S8_S8_S8_PKfflPfPj,"ax",@progbits
	.align	128
        .global         _ZN13group_norm_v218gn_bwd_cuda_kernelI13__nv_bfloat16Li320ELi1ELi32ELi10ELi4096ELb0ELb1ELi64ELi320ELi320ELi4ELb1ELi2ELb0ELb0ELNS_15WgradSyncMethodE3ENS_16CompileConditionILi900EEEEEvPT_S6_S6_PKS5_S8_S8_S8_PKfflPfPj
        .type           _ZN13group_norm_v218gn_bwd_cuda_kernelI13__nv_bfloat16Li320ELi1ELi32ELi10ELi4096ELb0ELb1ELi64ELi320ELi320ELi4ELb1ELi2ELb0ELb0ELNS_15WgradSyncMethodE3ENS_16CompileConditionILi900EEEEEvPT_S6_S6_PKS5_S8_S8_S8_PKfflPfPj,@function
        .size           _ZN13group_norm_v218gn_bwd_cuda_kernelI13__nv_bfloat16Li320ELi1ELi32ELi10ELi4096ELb0ELb1ELi64ELi320ELi320ELi4ELb1ELi2ELb0ELb0ELNS_15WgradSyncMethodE3ENS_16CompileConditionILi900EEEEEvPT_S6_S6_PKS5_S8_S8_S8_PKfflPfPj,(.L_x_2754 - _ZN13group_norm_v218gn_bwd_cuda_kernelI13__nv_bfloat16Li320ELi1ELi32ELi10ELi4096ELb0ELb1ELi64ELi320ELi320ELi4ELb1ELi2ELb0ELb0ELNS_15WgradSyncMethodE3ENS_16CompileConditionILi900EEEEEvPT_S6_S6_PKS5_S8_S8_S8_PKfflPfPj)
        .other          _ZN13group_norm_v218gn_bwd_cuda_kernelI13__nv_bfloat16Li320ELi1ELi32ELi10ELi4096ELb0ELb1ELi64ELi320ELi320ELi4ELb1ELi2ELb0ELb0ELNS_15WgradSyncMethodE3ENS_16CompileConditionILi900EEEEEvPT_S6_S6_PKS5_S8_S8_S8_PKfflPfPj,@"STO_CUDA_ENTRY STV_DEFAULT"
_ZN13group_norm_v218gn_bwd_cuda_kernelI13__nv_bfloat16Li320ELi1ELi32ELi10ELi4096ELb0ELb1ELi64ELi320ELi320ELi4ELb1ELi2ELb0ELb0ELNS_15WgradSyncMethodE3ENS_16CompileConditionILi900EEEEEvPT_S6_S6_PKS5_S8_S8_S8_PKfflPfPj:
.text._ZN13group_norm_v218gn_bwd_cuda_kernelI13__nv_bfloat16Li320ELi1ELi32ELi10ELi4096ELb0ELb1ELi64ELi320ELi320ELi4ELb1ELi2ELb0ELb0ELNS_15WgradSyncMethodE3ENS_16CompileConditionILi900EEEEEvPT_S6_S6_PKS5_S8_S8_S8_PKfflPfPj:
[----:B------:R-:W0:Y:S08]  /*0000*/  LDC R1, c[0x0][0x28] ;  /* 0x00000a00ff017b82 */ /* 0x000e300000000800 */
[----:B------:R-:W1:Y:S01]  /*0010*/  S2UR UR10, SR_CTAID.Y ;  /* 0x00000000000a79c3 */ /* 0x000e620000002600 */
[----:B------:R-:W-:Y:S01]  /*0020*/  ULDC.64 UR16, c[0x0][0x258] ;  /* 0x0000960000107ab9 */ /* 0x000fe20000000a00 */
[----:B------:R-:W-:Y:S01]  /*0030*/  ULDC.64 UR12, c[0x0][0x268] ;  /* 0x00009a00000c7ab9 */ /* 0x000fe20000000a00 */
[----:B------:R-:W-:Y:S01]  /*0040*/  ULDC.64 UR14, c[0x0][0x208] ;  /* 0x00008200000e7ab9 */ /* 0x000fe20000000a00 */
[----:B------:R-:W-:Y:S01]  /*0050*/  UIADD3 UR18, UP1, UR12, 0x8, URZ ;  /* 0x000000080c127890 */ /* 0x000fe2000ff3e03f */
[----:B0-----:R-:W-:Y:S01]  /*0060*/  IADD3 R1, R1, -0xb0, RZ ;  /* 0xffffff5001017810 */ /* 0x001fe20007ffe0ff */
[----:B------:R-:W-:-:S02]  /*0070*/  UMOV UR5, URZ ;  /* 0x0000003f00057c82 */ /* 0x000fc40008000000 */
[----:B------:R-:W0:Y:S01]  /*0080*/  S2UR UR20, SR_CTAID.X ;  /* 0x00000000001479c3 */ /* 0x000e220000002500 */
[----:B------:R-:W-:Y:S02]  /*0090*/  UIADD3.X UR19, URZ, UR13, URZ, UP1, !UPT ;  /* 0x0000000d3f137290 */ /* 0x000fe40008ffe43f */
[----:B-1----:R-:W-:-:S04]  /*00a0*/  UISETP.GE.U32.AND UP0, UPT, UR10, UR16, UPT ;  /* 0x000000100a00728c */ /* 0x002fc8000bf06070 */
[----:B------:R-:W-:-:S06]  /*00b0*/  UISETP.GE.AND.EX UP0, UPT, URZ, UR17, UPT, UP0 ;  /* 0x000000113f00728c */ /* 0x000fcc000bf06300 */
[----:B------:R-:W-:-:S13]  /*00c0*/  PLOP3.LUT P0, PT, PT, PT, UP0, 0x80, 0x0 ;  /* 0x000000000000781c */ /* 0x000fda0003f0f008 */
[----:B0-----:R-:W-:Y:S05]  /*00d0*/  @!P0 BRA `(.L_x_202) ;  /* 0x0000000000648947 */ /* 0x001fea0003800000 */
[----:B------:R-:W0:Y:S01]  /*00e0*/  S2R R0, SR_TID.X ;  /* 0x0000000000007919 */ /* 0x000e220000002100 */
[----:B------:R-:W-:Y:S01]  /*00f0*/  BAR.SYNC.DEFER_BLOCKING 0x0 ;  /* 0x0000000000007b1d */ /* 0x000fe20000010000 */
[----:B0-----:R-:W-:-:S13]  /*0100*/  ISETP.NE.AND P0, PT, R0, RZ, PT ;  /* 0x000000ff0000720c */ /* 0x001fda0003f05270 */
[----:B------:R-:W-:Y:S05]  /*0110*/  @P0 BRA `(.L_x_203) ;  /* 0x0000000000480947 */ /* 0x000fea0003800000 */
[----:B------:R-:W-:Y:S02]  /*0120*/  IADD3 R0, RZ, -UR10, RZ ;  /* 0x8000000aff007c10 */ /* 0x000fe4000fffe0ff */
[----:B------:R-:W-:Y:S02]  /*0130*/  MOV R5, 0x7fffff81 ;  /* 0x7fffff8100057802 */ /* 0x000fe40000000f00 */
        /* <DEDUP_REMOVED lines=8> */
.L_x_204:
[----:B0-----:R-:W-:Y:S01]  /*01c0*/  IMAD.U32 R2, RZ, RZ, UR18 ;  /* 0x00000012ff027e24 */ /* 0x001fe2000f8e00ff */
[----:B------:R-:W-:-:S05]  /*01d0*/  MOV R3, UR19 ;  /* 0x0000001300037c02 */ /* 0x000fca0008000f00 */
[----:B------:R-:W2:Y:S04]  /*01e0*/  LD.E.STRONG.GPU R2, desc[UR14][R2.64] ;  /* 0x0000000e02027980 */ /* 0x000ea8000c10f900 */
[----:B--2---:R-:W-:Y:S01]  /*01f0*/  CCTL.IVALL ;  /* 0x00000000ff00798f */ /* 0x004fe20002000000 */
[----:B------:R-:W-:Y:S05]  /*0200*/  YIELD ;  /* 0x0000000000007946 */ /* 0x000fea0003800000 */
[----:B-----5:R-:W-:-:S04]  /*0210*/  LOP3.LUT R0, R2, R5, RZ, 0x3c, !PT ;  /* 0x0000000502007212 */ /* 0x020fc800078e3cff */
[----:B------:R-:W-:-:S13]  /*0220*/  ISETP.GT.AND P0, PT, R0, -0x1, PT ;  /* 0xffffffff0000780c */ /* 0x000fda0003f04270 */
[----:B------:R-:W-:Y:S05]  /*0230*/  @P0 BRA `(.L_x_204) ;  /* 0xfffffffc00e00947 */ /* 0x000fea000383ffff */
.L_x_203:
[----:B------:R-:W-:Y:S05]  /*0240*/  WARPSYNC.ALL ;  /* 0x0000000000007948 */ /* 0x000fea0003800000 */
[----:B------:R-:W-:Y:S06]  /*0250*/  BAR.SYNC.DEFER_BLOCKING 0x0 ;  /* 0x0000000000007b1d */ /* 0x000fec0000010000 */
[----:B------:R-:W-:Y:S05]  /*0260*/  BRA `(.L_x_205) ;  /* 0x0000007000a87947 */ /* 0x000fea0003800000 */
.L_x_202:
        /* <DEDUP_REMOVED lines=8> */
[--C-:B------:R-:W-:Y:S01]  /*02f0*/  SHF.R.S32.HI R6, RZ, 0x1f, R19.reuse ;  /* 0x0000001fff067819 */ /* 0x100fe20000011413 */
[----:B------:R-:W-:Y:S01]  /*0300*/  ULOP3.LUT UR4, UR20, 0x3f, URZ, 0xc0, !UPT ;  /* 0x0000003f14047892 */ /* 0x000fe2000f8ec03f */
[----:B------:R-:W-:Y:S01]  /*0310*/  SHF.R.U32.HI R0, RZ, 0x2, R19 ;  /* 0x00000002ff007819 */ /* 0x000fe20000011613 */
[----:B------:R-:W1:Y:S01]  /*0320*/  S2UR UR9, SR_CgaCtaId ;  /* 0x00000000000979c3 */ /* 0x000e620000008800 */
[----:B------:R-:W-:Y:S01]  /*0330*/  LEA.HI R8, R6, R19, RZ, 0x2 ;  /* 0x0000001306087211 */ /* 0x000fe200078f10ff */
[----:B------:R-:W-:Y:S01]  /*0340*/  UMOV UR8, 0x400 ;  /* 0x0000040000087882 */ /* 0x000fe20000000000 */
[C---:B------:R-:W-:Y:S01]  /*0350*/  SHF.L.U32 R12, R0.reuse, 0x6, RZ ;  /* 0x00000006000c7819 */ /* 0x040fe200000006ff */
[----:B------:R-:W-:Y:S01]  /*0360*/  IMAD R4, R0, 0xa, RZ ;  /* 0x0000000a00047824 */ /* 0x000fe200078e02ff */
[----:B------:R-:W-:Y:S01]  /*0370*/  SHF.R.S32.HI R11, RZ, 0x2, R8 ;  /* 0x00000002ff0b7819 */ /* 0x000fe20000011408 */
[----:B------:R-:W-:Y:S01]  /*0380*/  UIADD3 UR6, UR8, 0x2800, URZ ;  /* 0x0000280008067890 */ /* 0x000fe2000fffe03f */
[----:B------:R-:W-:Y:S01]  /*0390*/  MOV R9, UR4 ;  /* 0x0000000400097c02 */ /* 0x000fe20008000f00 */
[----:B0-----:R-:W-:Y:S01]  /*03a0*/  VIADD R2, R4, 0x2 ;  /* 0x0000000204027836 */ /* 0x001fe20000000000 */
[----:B------:R-:W-:Y:S01]  /*03b0*/  IADD3 R0, R11, 0x50, RZ ;  /* 0x000000500b007810 */ /* 0x000fe20007ffe0ff */
[----:B------:R-:W-:Y:S01]  /*03c0*/  USHF.L.U32 UR7, UR10, 0x6, URZ ;  /* 0x000000060a077899 */ /* 0x000fe2000800063f */
[----:B------:R-:W-:Y:S01]  /*03d0*/  LOP3.LUT R9, R12, 0xffffffc0, R9, 0xe2, !PT ;  /* 0xffffffc00c097812 */ /* 0x000fe200078ee209 */
[----:B------:R-:W-:Y:S01]  /*03e0*/  UIADD3 UR11, -UR10, URZ, URZ ;  /* 0x0000003f0a0b7290 */ /* 0x000fe2000fffe13f */
[----:B------:R-:W-:Y:S01]  /*03f0*/  SHF.R.U32.HI R5, RZ, 0x1, R4 ;  /* 0x00000001ff057819 */ /* 0x000fe20000011604 */
[----:B------:R-:W-:Y:S01]  /*0400*/  ULOP3.LUT UR4, UR7, 0xffffffc0, UR4, 0xe2, !UPT ;  /* 0xffffffc007047892 */ /* 0x000fe2000f8ee204 */
[----:B------:R-:W-:Y:S01]  /*0410*/  SHF.R.S32.HI R3, RZ, 0x1f, R0 ;  /* 0x0000001fff037819 */ /* 0x000fe20000011400 */
[----:B------:R0:W-:Y:S01]  /*0420*/  STL [R1+0x94], R9 ;  /* 0x0000940901007387 */ /* 0x0001e20000100800 */
[----:B------:R-:W-:-:S02]  /*0430*/  SHF.R.U32.HI R10, RZ, 0x2, R4 ;  /* 0x00000002ff0a7819 */ /* 0x000fc40000011604 */
[----:B------:R-:W-:Y:S02]  /*0440*/  CS2R R44, SRZ ;  /* 0x00000000002c7805 */ /* 0x000fe4000001ff00 */
[----:B------:R-:W-:Y:S02]  /*0450*/  LOP3.LUT R5, R5, 0x1, RZ, 0xc0, !PT ;  /* 0x0000000105057812 */ /* 0x000fe400078ec0ff */
[----:B------:R-:W-:Y:S02]  /*0460*/  CS2R R46, SRZ ;  /* 0x00000000002e7805 */ /* 0x000fe4000001ff00 */
[----:B------:R-:W-:Y:S02]  /*0470*/  SHF.R.U32.HI R14, RZ, 0x2, R2 ;  /* 0x00000002ff0e7819 */ /* 0x000fe40000011602 */
[----:B------:R-:W-:Y:S02]  /*0480*/  CS2R R48, SRZ ;  /* 0x0000000000307805 */ /* 0x000fe4000001ff00 */
[----:B------:R-:W-:Y:S01]  /*0490*/  LEA.HI R6, R6, R19, RZ, 0x4 ;  /* 0x0000001306067211 */ /* 0x000fe200078f20ff */
[----:B------:R-:W-:Y:S01]  /*04a0*/  IMAD R12, R5, 0x50, R10 ;  /* 0x00000050050c7824 */ /* 0x000fe200078e020a */
[----:B------:R-:W-:Y:S01]  /*04b0*/  IADD3 R10, R4, 0x4, RZ ;  /* 0x00000004040a7810 */ /* 0x000fe20007ffe0ff */
[----:B-1----:R-:W-:Y:S01]  /*04c0*/  ULEA UR6, UR9, UR6, 0x18 ;  /* 0x0000000609067291 */ /* 0x002fe2000f8ec03f */
[----:B0-----:R-:W-:Y:S01]  /*04d0*/  LEA.HI R9, R3, R0, RZ, 0x2 ;  /* 0x0000000003097211 */ /* 0x001fe200078f10ff */
[----:B------:R-:W-:Y:S01]  /*04e0*/  ULEA UR9, UR9, UR8, 0x18 ;  /* 0x0000000809097291 */ /* 0x000fe2000f8ec03f */
[----:B------:R-:W-:-:S02]  /*04f0*/  SHF.R.U32.HI R3, RZ, 0x1, R2 ;  /* 0x00000001ff037819 */ /* 0x000fc40000011602 */
[----:B------:R-:W-:Y:S02]  /*0500*/  CS2R R50, SRZ ;  /* 0x0000000000327805 */ /* 0x000fe4000001ff00 */
[----:B------:R-:W-:Y:S01]  /*0510*/  IADD3 R0, R11, 0xa0, RZ ;  /* 0x000000a00b007810 */ /* 0x000fe20007ffe0ff */
[----:B------:R-:W-:Y:S01]  /*0520*/  UMOV UR8, UR10 ;  /* 0x0000000a00087c82 */ /* 0x000fe20008000000 */
[----:B------:R-:W-:Y:S02]  /*0530*/  LOP3.LUT R13, R3, 0x1, RZ, 0xc0, !PT ;  /* 0x00000001030d7812 */ /* 0x000fe400078ec0ff */
[----:B------:R-:W-:Y:S02]  /*0540*/  SHF.R.S32.HI R3, RZ, 0x1f, R0 ;  /* 0x0000001fff037819 */ /* 0x000fe40000011400 */
[----:B------:R-:W-:Y:S01]  /*0550*/  IADD3 R2, R11, 0xf0, RZ ;  /* 0x000000f00b027810 */ /* 0x000fe20007ffe0ff */
[----:B------:R-:W-:Y:S01]  /*0560*/  IMAD R13, R13, 0x50, R14 ;  /* 0x000000500d0d7824 */ /* 0x000fe200078e020e */
[----:B------:R-:W-:-:S02]  /*0570*/  SHF.R.U32.HI R11, RZ, 0x1, R10 ;  /* 0x00000001ff0b7819 */ /* 0x000fc4000001160a */
[----:B------:R-:W-:Y:S02]  /*0580*/  SHF.R.U32.HI R16, RZ, 0x2, R10 ;  /* 0x00000002ff107819 */ /* 0x000fe4000001160a */
[----:B------:R-:W-:Y:S02]  /*0590*/  LEA.HI R10, R3, R0, RZ, 0x2 ;  /* 0x00000000030a7211 */ /* 0x000fe400078f10ff */
[----:B------:R-:W-:Y:S02]  /*05a0*/  SHF.R.S32.HI R5, RZ, 0x1f, R2 ;  /* 0x0000001fff057819 */ /* 0x000fe40000011402 */
[C---:B------:R-:W-:Y:S02]  /*05b0*/  IADD3 R0, R4.reuse, 0x6, RZ ;  /* 0x0000000604007810 */ /* 0x040fe40007ffe0ff */
[----:B------:R-:W-:Y:S02]  /*05c0*/  IADD3 R4, R4, 0x8, RZ ;  /* 0x0000000804047810 */ /* 0x000fe40007ffe0ff */
[----:B------:R-:W-:-:S02]  /*05d0*/  LOP3.LUT R15, R11, 0x1, RZ, 0xc0, !PT ;  /* 0x000000010b0f7812 */ /* 0x000fc400078ec0ff */
[----:B------:R-:W-:Y:S02]  /*05e0*/  LEA.HI R11, R5, R2, RZ, 0x2 ;  /* 0x00000002050b7211 */ /* 0x000fe400078f10ff */
[----:B------:R-:W-:Y:S01]  /*05f0*/  SHF.R.U32.HI R2, RZ, 0x1, R0 ;  /* 0x00000001ff027819 */ /* 0x000fe20000011600 */
[----:B------:R-:W-:Y:S01]  /*0600*/  IMAD R15, R15, 0x50, R16 ;  /* 0x000000500f0f7824 */ /* 0x000fe200078e0210 */
[----:B------:R-:W-:Y:S02]  /*0610*/  SHF.R.U32.HI R3, RZ, 0x1, R4 ;  /* 0x00000001ff037819 */ /* 0x000fe40000011604 */
[----:B------:R-:W-:Y:S02]  /*0620*/  SHF.R.U32.HI R5, RZ, 0x2, R0 ;  /* 0x00000002ff057819 */ /* 0x000fe40000011600 */
[----:B------:R-:W-:Y:S02]  /*0630*/  SHF.R.U32.HI R17, RZ, 0x2, R4 ;  /* 0x00000002ff117819 */ /* 0x000fe40000011604 */
[----:B------:R-:W-:-:S02]  /*0640*/  LOP3.LUT R0, R2, 0x1, RZ, 0xc0, !PT ;  /* 0x0000000102007812 */ /* 0x000fc400078ec0ff */
[----:B------:R-:W-:Y:S01]  /*0650*/  LOP3.LUT R4, R3, 0x1, RZ, 0xc0, !PT ;  /* 0x0000000103047812 */ /* 0x000fe200078ec0ff */
[C---:B------:R-:W-:Y:S01]  /*0660*/  IMAD.WIDE.U32 R2, R7.reuse, -0x33333333, RZ ;  /* 0xcccccccd07027825 */ /* 0x040fe200078e00ff */
[----:B------:R-:W-:Y:S02]  /*0670*/  IADD3 R2, R7, 0x2, RZ ;  /* 0x0000000207027810 */ /* 0x000fe40007ffe0ff */
[----:B------:R-:W-:Y:S01]  /*0680*/  LOP3.LUT R8, R8, 0xfffffffc, RZ, 0xc0, !PT ;  /* 0xfffffffc08087812 */ /* 0x000fe200078ec0ff */
[----:B------:R-:W-:Y:S01]  /*0690*/  IMAD R0, R0, 0x50, R5 ;  /* 0x0000005000007824 */ /* 0x000fe200078e0205 */
[----:B------:R-:W-:Y:S01]  /*06a0*/  SHF.R.U32.HI R3, RZ, 0x3, R3 ;  /* 0x00000003ff037819 */ /* 0x000fe20000011603 */
[----:B------:R-:W-:Y:S01]  /*06b0*/  IMAD.U32 R5, RZ, RZ, UR6 ;  /* 0x00000006ff057e24 */ /* 0x000fe2000f8e00ff */
[----:B------:R-:W-:Y:S01]  /*06c0*/  IADD3 R8, -R8, R19, RZ ;  /* 0x0000001308087210 */ /* 0x000fe20007ffe1ff */
[----:B------:R-:W-:Y:S01]  /*06d0*/  IMAD R4, R4, 0x50, R17 ;  /* 0x0000005004047824 */ /* 0x000fe200078e0211 */
[----:B------:R-:W-:Y:S01]  /*06e0*/  SHF.R.U32.HI R9, RZ, 0x2, R9 ;  /* 0x00000002ff097819 */ /* 0x000fe20000011609 */
[----:B------:R0:W-:Y:S01]  /*06f0*/  STL [R1+0x54], R3 ;  /* 0x0000540301007387 */ /* 0x0001e20000100800 */
[--C-:B------:R-:W-:Y:S01]  /*0700*/  IMAD R12, R12, 0x28, R5.reuse ;  /* 0x000000280c0c7824 */ /* 0x100fe200078e0205 */
[----:B------:R-:W-:Y:S01]  /*0710*/  SHF.R.U32.HI R7, RZ, 0x2, R10 ;  /* 0x00000002ff077819 */ /* 0x000fe2000001160a */
[--C-:B------:R-:W-:Y:S01]  /*0720*/  IMAD R14, R13, 0x28, R5.reuse ;  /* 0x000000280d0e7824 */ /* 0x100fe200078e0205 */
[----:B------:R-:W-:Y:S01]  /*0730*/  SHF.L.U32 R17, R19, 0x3, RZ ;  /* 0x0000000313117819 */ /* 0x000fe200000006ff */
[----:B------:R-:W-:Y:S01]  /*0740*/  IMAD R16, R15, 0x28, R5 ;  /* 0x000000280f107824 */ /* 0x000fe200078e0205 */
[----:B------:R-:W-:Y:S01]  /*0750*/  SHF.R.U32.HI R11, RZ, 0x2, R11 ;  /* 0x00000002ff0b7819 */ /* 0x000fe2000001160b */
[--C-:B------:R-:W-:Y:S01]  /*0760*/  IMAD R18, R0, 0x28, R5.reuse ;  /* 0x0000002800127824 */ /* 0x100fe200078e0205 */
[----:B------:R-:W-:Y:S01]  /*0770*/  MOV R0, UR4 ;  /* 0x0000000400007c02 */ /* 0x000fe20008000f00 */
[----:B------:R-:W-:Y:S01]  /*0780*/  IMAD R20, R4, 0x28, R5 ;  /* 0x0000002804147824 */ /* 0x000fe200078e0205 */
[----:B------:R-:W-:Y:S01]  /*0790*/  LOP3.LUT R13, R17, 0x18, RZ, 0xc0, !PT ;  /* 0x00000018110d7812 */ /* 0x000fe200078ec0ff */
[----:B0-----:R-:W-:Y:S01]  /*07a0*/  IMAD.WIDE.U32 R2, R2, -0x33333333, RZ ;  /* 0xcccccccd02027825 */ /* 0x001fe200078e00ff */
[----:B------:R-:W0:Y:S01]  /*07b0*/  LDC.64 R4, c[0x0][0x260] ;  /* 0x00009800ff047b82 */ /* 0x000e220000000a00 */
[----:B------:R-:W-:-:S02]  /*07c0*/  ULEA UR6, UP0, UR10, UR12, 0x2 ;  /* 0x0000000c0a067291 */ /* 0x000fc4000f80103f */
[----:B------:R-:W-:Y:S01]  /*07d0*/  IMAD R0, R0, 0x140, R19 ;  /* 0x0000014000007824 */ /* 0x000fe200078e0213 */
[----:B------:R-:W-:Y:S01]  /*07e0*/  SHF.R.U32.HI R2, RZ, 0x3, R3 ;  /* 0x00000003ff027819 */ /* 0x000fe20000011603 */
[----:B------:R-:W-:Y:S01]  /*07f0*/  ULEA.HI.X UR7, UR10, UR13, UR5, 0x2, UP0 ;  /* 0x0000000d0a077291 */ /* 0x000fe200080f1405 */
[----:B------:R-:W-:Y:S01]  /*0800*/  SHF.R.U32.HI R3, RZ, 0x4, R6 ;  /* 0x00000004ff037819 */ /* 0x000fe20000011606 */
[----:B------:R-:W-:Y:S01]  /*0810*/  UISETP.NE.AND UP0, UPT, UR20, UR11, UPT ;  /* 0x0000000b1400728c */ /* 0x000fe2000bf05270 */
[----:B------:R-:W-:Y:S01]  /*0820*/  LOP3.LUT R6, R8, 0x3, R9, 0x78, !PT ;  /* 0x0000000308067812 */ /* 0x000fe200078e7809 */
[----:B------:R1:W-:Y:S01]  /*0830*/  STL [R1+0x58], R2 ;  /* 0x0000580201007387 */ /* 0x0003e20000100800 */
[----:B------:R-:W-:Y:S02]  /*0840*/  UMOV UR4, 0x7fffff81 ;  /* 0x7fffff8100047882 */ /* 0x000fe40000000000 */
[----:B------:R-:W-:-:S03]  /*0850*/  USEL UR12, UR4, 0x1, !UP0 ;  /* 0x00000001040c7887 */ /* 0x000fc6000c000000 */
[----:B------:R-:W-:Y:S01]  /*0860*/  UMOV UR4, URZ ;  /* 0x0000003f00047c82 */ /* 0x000fe20008000000 */
[C---:B-1----:R-:W-:Y:S02]  /*0870*/  LOP3.LUT R2, R8.reuse, 0x3, R3, 0x78, !PT ;  /* 0x0000000308027812 */ /* 0x042fe400078e7803 */
[----:B------:R-:W-:-:S03]  /*0880*/  LOP3.LUT R3, R8, 0x3, R7, 0x78, !PT ;  /* 0x0000000308037812 */ /* 0x000fc600078e7807 */
[----:B------:R1:W-:Y:S04]  /*0890*/  STL [R1+0x84], R2 ;  /* 0x0000840201007387 */ /* 0x0003e80000100800 */
[----:B------:R3:W-:Y:S04]  /*08a0*/  STL [R1+0x80], R6 ;  /* 0x0000800601007387 */ /* 0x0007e80000100800 */
[----:B------:R4:W-:Y:S01]  /*08b0*/  STL [R1+0x7c], R3 ;  /* 0x00007c0301007387 */ /* 0x0009e20000100800 */
[----:B-1----:R-:W-:Y:S02]  /*08c0*/  LOP3.LUT R2, R8, 0x3, R11, 0x78, !PT ;  /* 0x0000000308027812 */ /* 0x002fe400078e780b */
[----:B------:R-:W-:Y:S01]  /*08d0*/  LEA R8, R19, UR9, 0x5 ;  /* 0x0000000913087c11 */ /* 0x000fe2000f8e28ff */
[----:B---3--:R-:W-:-:S02]  /*08e0*/  IMAD.IADD R6, R12, 0x1, R13 ;  /* 0x000000010c067824 */ /* 0x008fc400078e020d */
[----:B------:R1:W-:Y:S01]  /*08f0*/  STL [R1+0x78], R2 ;  /* 0x0000780201007387 */ /* 0x0003e20000100800 */
[----:B----4-:R-:W-:-:S03]  /*0900*/  SHF.L.U32 R3, R0, 0x1, RZ ;  /* 0x0000000100037819 */ /* 0x010fc600000006ff */
[----:B------:R3:W-:Y:S01]  /*0910*/  STL [R1+0x74], R6 ;  /* 0x0000740601007387 */ /* 0x0007e20000100800 */
[C---:B------:R-:W-:Y:S02]  /*0920*/  IADD3 R0, R13.reuse, R14, RZ ;  /* 0x0000000e0d007210 */ /* 0x040fe40007ffe0ff */
[----:B-1----:R-:W-:-:S03]  /*0930*/  IADD3 R2, R13, R16, RZ ;  /* 0x000000100d027210 */ /* 0x002fc60007ffe0ff */
[----:B------:R1:W-:Y:S01]  /*0940*/  STL [R1+0x70], R0 ;  /* 0x0000700001007387 */ /* 0x0003e20000100800 */
[----:B---3--:R-:W-:-:S03]  /*0950*/  IADD3 R6, R13, R18, RZ ;  /* 0x000000120d067210 */ /* 0x008fc60007ffe0ff */
[----:B------:R0:W-:Y:S04]  /*0960*/  STL [R1+0x6c], R2 ;  /* 0x00006c0201007387 */ /* 0x0001e80000100800 */
[----:B------:R-:W-:Y:S01]  /*0970*/  STL [R1+0x68], R6 ;  /* 0x0000680601007387 */ /* 0x000fe20000100800 */
[----:B-1----:R-:W-:Y:S01]  /*0980*/  IADD3 R0, R13, R20, RZ ;  /* 0x000000140d007210 */ /* 0x002fe20007ffe0ff */
[----:B0-----:R-:W-:-:S04]  /*0990*/  IMAD.WIDE.U32 R2, R3, 0x4, R4 ;  /* 0x0000000403027825 */ /* 0x001fc800078e0004 */
[----:B------:R-:W-:Y:S04]  /*09a0*/  STL [R1+0x5c], R0 ;  /* 0x00005c0001007387 */ /* 0x000fe80000100800 */
[----:B------:R0:W-:Y:S02]  /*09b0*/  STL.64 [R1+0x60], R2 ;  /* 0x0000600201007387 */ /* 0x0001e40000100a00 */
[----:B0-----:R-:W-:-:S04]  /*09c0*/  SHF.L.U32 R3, R19, 0x1, RZ ;  /* 0x0000000113037819 */ /* 0x001fc800000006ff */
[C---:B------:R-:W-:Y:S02]  /*09d0*/  LOP3.LUT R6, R3.reuse, 0x18, RZ, 0xc0, !PT ;  /* 0x0000001803067812 */ /* 0x040fe400078ec0ff */
[----:B------:R-:W-:Y:S02]  /*09e0*/  LOP3.LUT R7, R3, 0x18, RZ, 0xc, !PT ;  /* 0x0000001803077812 */ /* 0x000fe400078e0cff */
[C---:B------:R-:W-:Y:S02]  /*09f0*/  LOP3.LUT R3, R6.reuse, 0x8, RZ, 0x3c, !PT ;  /* 0x0000000806037812 */ /* 0x040fe400078e3cff */
[----:B------:R-:W-:Y:S02]  /*0a00*/  LOP3.LUT R6, R6, 0x10, RZ, 0x3c, !PT ;  /* 0x0000001006067812 */ /* 0x000fe400078e3cff */
[C---:B------:R-:W-:Y:S02]  /*0a10*/  IADD3 R9, R8.reuse, R7, RZ ;  /* 0x0000000708097210 */ /* 0x040fe40007ffe0ff */
[----:B------:R-:W-:-:S02]  /*0a20*/  IADD3 R7, R8, R3, RZ ;  /* 0x0000000308077210 */ /* 0x000fc40007ffe0ff */
[----:B------:R-:W-:Y:S01]  /*0a30*/  IADD3 R3, R8, R6, RZ ;  /* 0x0000000608037210 */ /* 0x000fe20007ffe0ff */
[----:B------:R0:W-:Y:S04]  /*0a40*/  STL [R1+0x88], R9 ;  /* 0x0000880901007387 */ /* 0x0001e80000100800 */
[----:B------:R0:W-:Y:S04]  /*0a50*/  STL [R1+0x90], R7 ;  /* 0x0000900701007387 */ /* 0x0001e80000100800 */
[----:B------:R0:W-:Y:S01]  /*0a60*/  STL [R1+0x8c], R3 ;  /* 0x00008c0301007387 */ /* 0x0001e20000100800 */
[C---:B--2---:R-:W-:Y:S01]  /*0a70*/  PRMT R4, R23.reuse, 0x7632, R4 ;  /* 0x0000763217047816 */ /* 0x044fe20000000004 */
[----:B------:R-:W-:Y:S01]  /*0a80*/  IMAD.U32 R0, R23, 0x10000, RZ ;  /* 0x0001000017007824 */ /* 0x000fe200078e00ff */
[----:B------:R-:W-:-:S02]  /*0a90*/  PRMT R5, R22, 0x7632, R5 ;  /* 0x0000763216057816 */ /* 0x000fc40000000005 */
[----:B------:R-:W-:Y:S01]  /*0aa0*/  SHF.L.U32 R2, R22, 0x10, RZ ;  /* 0x0000001016027819 */ /* 0x000fe200000006ff */
[----:B------:R-:W-:Y:S01]  /*0ab0*/  IMAD.U32 R4, R4, 0x10000, RZ ;  /* 0x0001000004047824 */ /* 0x000fe200078e00ff */
[----:B0-----:R-:W-:-:S07]  /*0ac0*/  SHF.L.U32 R5, R5, 0x10, RZ ;  /* 0x0000001005057819 */ /* 0x001fce00000006ff */
.L_x_219:
[----:B0-----:R-:W2:Y:S01]  /*0ad0*/  LDL R10, [R1+0x54] ;  /* 0x00005400010a7983 */ /* 0x001ea20000100800 */
[----:B------:R-:W-:Y:S01]  /*0ae0*/  USHF.L.U32 UR11, UR20, 0x6, URZ ;  /* 0x00000006140b7899 */ /* 0x000fe2000800063f */
[----:B------:R-:W-:Y:S01]  /*0af0*/  HFMA2.MMA R7, -RZ, RZ, 0, 0 ;  /* 0x00000000ff077435 */ /* 0x000fe200000001ff */
[----:B------:R-:W-:Y:S01]  /*0b00*/  USHF.L.U32 UR13, UR10, 0x5, URZ ;  /* 0x000000050a0d7899 */ /* 0x000fe2000800063f */
[----:B------:R-:W0:Y:S01]  /*0b10*/  S2R R3, SR_TID.X ;  /* 0x0000000000037919 */ /* 0x000e220000002100 */
[----:B------:R-:W-:Y:S02]  /*0b20*/  ULOP3.LUT UR11, UR11, 0xfc0, URZ, 0xc0, !UPT ;  /* 0x00000fc00b0b7892 */ /* 0x000fe4000f8ec03f */
[----:B------:R-:W-:Y:S01]  /*0b30*/  USHF.L.U64.HI UR16, UR10, 0x5, UR5 ;  /* 0x000000050a107899 */ /* 0x000fe20008010205 */
[----:B------:R-:W-:Y:S01]  /*0b40*/  STL [R1+0xa4], R45 ;  /* 0x0000a42d01007387 */ /* 0x000fe20000100800 */
[----:B------:R-:W-:Y:S01]  /*0b50*/  ULDC.64 UR22, c[0x0][0x248] ;  /* 0x0000920000167ab9 */ /* 0x000fe20000000a00 */
[----:B------:R-:W-:Y:S01]  /*0b60*/  ULDC.64 UR24, c[0x0][0x230] ;  /* 0x00008c0000187ab9 */ /* 0x000fe20000000a00 */
[----:B------:R-:W-:Y:S01]  /*0b70*/  ULDC.64 UR26, c[0x0][0x228] ;  /* 0x00008a00001a7ab9 */ /* 0x000fe20000000a00 */
[----:B------:R-:W-:Y:S04]  /*0b80*/  STL [R1+0xa0], R44 ;  /* 0x0000a02c01007387 */ /* 0x000fe80000100800 */
[----:B------:R-:W-:Y:S04]  /*0b90*/  STL [R1+0x9c], R49 ;  /* 0x00009c3101007387 */ /* 0x000fe80000100800 */
[----:B------:R-:W-:Y:S01]  /*0ba0*/  STL [R1+0x98], R48 ;  /* 0x0000983001007387 */ /* 0x000fe20000100800 */
[----:B0-----:R-:W-:-:S05]  /*0bb0*/  IMAD.WIDE.U32 R120, R3, -0x33333333, RZ ;  /* 0xcccccccd03787825 */ /* 0x001fca00078e00ff */
[----:B------:R-:W-:-:S04]  /*0bc0*/  SHF.R.U32.HI R120, RZ, 0x6, R121 ;  /* 0x00000006ff787819 */ /* 0x000fc80000011679 */
[C---:B------:R-:W-:Y:S01]  /*0bd0*/  IADD3 R9, R120.reuse, UR11, RZ ;  /* 0x0000000b78097c10 */ /* 0x040fe2000fffe0ff */
[----:B------:R-:W-:Y:S01]  /*0be0*/  IMAD R8, R120, -0x50, R3 ;  /* 0xffffffb078087824 */ /* 0x000fe200078e0203 */
[----:B------:R-:W-:Y:S01]  /*0bf0*/  MOV R3, UR10 ;  /* 0x0000000a00037c02 */ /* 0x000fe20008000f00 */
[----:B------:R-:W-:Y:S02]  /*0c00*/  UIMAD UR11, UR5, 0x140000, URZ ;  /* 0x00140000050b78a4 */ /* 0x000fe4000f8e023f */
[----:B------:R-:W-:Y:S01]  /*0c10*/  IMAD R9, R9, 0x140, RZ ;  /* 0x0000014009097824 */ /* 0x000fe200078e02ff */
[----:B------:R-:W-:-:S05]  /*0c20*/  SHF.L.U32 R6, R8, 0x2, RZ ;  /* 0x0000000208067819 */ /* 0x000fca00000006ff */
[----:B------:R-:W-:-:S04]  /*0c30*/  IMAD.WIDE.U32 R6, R3, 0x140000, R6 ;  /* 0x0014000003067825 */ /* 0x000fc800078e0006 */
[----:B------:R-:W-:Y:S01]  /*0c40*/  VIADD R3, R7, UR11 ;  /* 0x0000000b07037c36 */ /* 0x000fe20008000000 */
[C---:B------:R-:W-:Y:S01]  /*0c50*/  IADD3 R7, R9.reuse, 0x500, RZ ;  /* 0x0000050009077810 */ /* 0x040fe20007ffe0ff */
[----:B------:R-:W-:Y:S01]  /*0c60*/  ULDC UR11, c[0x0][0x250] ;  /* 0x00009400000b7ab9 */ /* 0x000fe20000000800 */
[----:B--2---:R-:W-:Y:S02]  /*0c70*/  IADD3 R12, P0, R10, UR13, RZ ;  /* 0x0000000d0a0c7c10 */ /* 0x004fe4000ff1e0ff */
[-C--:B------:R-:W-:Y:S02]  /*0c80*/  IADD3 R10, P1, R9, R6.reuse, RZ ;  /* 0x00000006090a7210 */ /* 0x080fe40007f3e0ff */
[----:B------:R-:W-:Y:S02]  /*0c90*/  IADD3.X R13, RZ, UR16, RZ, P0, !PT ;  /* 0x00000010ff0d7c10 */ /* 0x000fe400087fe4ff */
[----:B------:R-:W-:Y:S02]  /*0ca0*/  IADD3.X R11, RZ, R3, RZ, P1, !PT ;  /* 0x00000003ff0b7210 */ /* 0x000fe40000ffe4ff */
[----:B------:R-:W-:-:S02]  /*0cb0*/  IADD3 R7, P1, R7, R6, RZ ;  /* 0x0000000607077210 */ /* 0x000fc40007f3e0ff */
[----:B------:R-:W-:Y:S02]  /*0cc0*/  LEA R52, P0, R12, UR22, 0x3 ;  /* 0x000000160c347c11 */ /* 0x000fe4000f8018ff */
[C---:B------:R-:W-:Y:S02]  /*0cd0*/  SHF.L.U64.HI R14, R10.reuse, 0x1, R11 ;  /* 0x000000010a0e7819 */ /* 0x040fe4000001020b */
[----:B------:R-:W-:Y:S02]  /*0ce0*/  SHF.L.U32 R15, R10, 0x1, RZ ;  /* 0x000000010a0f7819 */ /* 0x000fe400000006ff */
[----:B------:R-:W-:Y:S02]  /*0cf0*/  IADD3.X R10, RZ, R3, RZ, P1, !PT ;  /* 0x00000003ff0a7210 */ /* 0x000fe40000ffe4ff */
[----:B------:R-:W-:Y:S02]  /*0d00*/  LEA.HI.X R53, R12, UR23, R13, 0x3, P0 ;  /* 0x000000170c357c11 */ /* 0x000fe400080f1c0d */
[----:B------:R-:W-:-:S02]  /*0d10*/  SHF.L.U32 R12, R7, 0x1, RZ ;  /* 0x00000001070c7819 */ /* 0x000fc400000006ff */
[----:B------:R-:W-:Y:S01]  /*0d20*/  SHF.L.U64.HI R11, R7, 0x1, R10 ;  /* 0x00000001070b7819 */ /* 0x000fe2000001020a */
[----:B------:R-:W-:Y:S01]  /*0d30*/  VIADD R7, R9, 0xa00 ;  /* 0x00000a0009077836 */ /* 0x000fe20000000000 */
[C---:B------:R-:W-:Y:S01]  /*0d40*/  IADD3 R54, P0, R15.reuse, UR24, RZ ;  /* 0x000000180f367c10 */ /* 0x040fe2000ff1e0ff */
[----:B------:R-:W-:Y:S01]  /*0d50*/  STL [R1+0x50], R14 ;  /* 0x0000500e01007387 */ /* 0x000fe20000100800 */
[----:B------:R-:W-:Y:S02]  /*0d60*/  IADD3 R56, P1, R15, UR26, RZ ;  /* 0x0000001a0f387c10 */ /* 0x000fe4000ff3e0ff */
[----:B------:R-:W-:Y:S01]  /*0d70*/  IADD3 R7, P2, R7, R6, RZ ;  /* 0x0000000607077210 */ /* 0x000fe20007f5e0ff */
[----:B------:R-:W2:Y:S01]  /*0d80*/  LDG.E.64.CONSTANT R52, desc[UR14][R52.64] ;  /* 0x0000000e34347981 */ /* 0x000ea2000c1e9b00 */
[C---:B------:R-:W-:Y:S02]  /*0d90*/  IADD3.X R55, R14.reuse, UR25, RZ, P0, !PT ;  /* 0x000000190e377c10 */ /* 0x040fe400087fe4ff */
[----:B------:R-:W-:Y:S01]  /*0da0*/  IADD3.X R57, R14, UR27, RZ, P1, !PT ;  /* 0x0000001b0e397c10 */ /* 0x000fe20008ffe4ff */
[----:B------:R-:W-:Y:S01]  /*0db0*/  STL [R1+0x24], R15 ;  /* 0x0000240f01007387 */ /* 0x000fe20000100800 */
[----:B------:R-:W-:-:S02]  /*0dc0*/  IADD3 R58, P0, R12, UR24, RZ ;  /* 0x000000180c3a7c10 */ /* 0x000fc4000ff1e0ff */
[----:B------:R-:W-:Y:S01]  /*0dd0*/  IADD3 R60, P1, R12, UR26, RZ ;  /* 0x0000001a0c3c7c10 */ /* 0x000fe2000ff3e0ff */
[----:B------:R0:W-:Y:S01]  /*0de0*/  STL [R1+0x48], R12 ;  /* 0x0000480c01007387 */ /* 0x0001e20000100800 */
[----:B------:R-:W-:Y:S02]  /*0df0*/  IADD3.X R10, RZ, R3, RZ, P2, !PT ;  /* 0x00000003ff0a7210 */ /* 0x000fe400017fe4ff */
[C---:B------:R-:W-:Y:S01]  /*0e00*/  IADD3.X R59, R11.reuse, UR25, RZ, P0, !PT ;  /* 0x000000190b3b7c10 */ /* 0x040fe200087fe4ff */
[----:B------:R1:W-:Y:S01]  /*0e10*/  STL [R1+0x4c], R11 ;  /* 0x00004c0b01007387 */ /* 0x0003e20000100800 */
[----:B------:R-:W-:-:S03]  /*0e20*/  IADD3.X R61, R11, UR27, RZ, P1, !PT ;  /* 0x0000001b0b3d7c10 */ /* 0x000fc60008ffe4ff */
[----:B------:R-:W3:Y:S01]  /*0e30*/  LDG.E.64.CONSTANT R54, desc[UR14][R54.64] ;  /* 0x0000000e36367981 */ /* 0x000ee2000c1e9b00 */
[----:B0-----:R-:W-:-:S03]  /*0e40*/  SHF.L.U32 R12, R7, 0x1, RZ ;  /* 0x00000001070c7819 */ /* 0x001fc600000006ff */
[----:B------:R-:W4:Y:S01]  /*0e50*/  LDG.E.64.CONSTANT R56, desc[UR14][R56.64] ;  /* 0x0000000e38387981 */ /* 0x000f22000c1e9b00 */
[----:B-1----:R-:W-:Y:S02]  /*0e60*/  SHF.L.U64.HI R11, R7, 0x1, R10 ;  /* 0x00000001070b7819 */ /* 0x002fe4000001020a */
[----:B------:R-:W-:Y:S01]  /*0e70*/  IADD3 R7, R9, 0xf00, RZ ;  /* 0x00000f0009077810 */ /* 0x000fe20007ffe0ff */
[----:B------:R-:W4:Y:S03]  /*0e80*/  LDG.E.64.CONSTANT R58, desc[UR14][R58.64] ;  /* 0x0000000e3a3a7981 */ /* 0x000f26000c1e9b00 */
[----:B------:R-:W-:Y:S01]  /*0e90*/  IADD3 R7, P2, R7, R6, RZ ;  /* 0x0000000607077210 */ /* 0x000fe20007f5e0ff */
[----:B------:R-:W4:Y:S01]  /*0ea0*/  LDG.E.64.CONSTANT R60, desc[UR14][R60.64] ;  /* 0x0000000e3c3c7981 */ /* 0x000f22000c1e9b00 */
[C---:B------:R-:W-:Y:S02]  /*0eb0*/  IADD3 R62, P0, R12.reuse, UR24, RZ ;  /* 0x000000180c3e7c10 */ /* 0x040fe4000ff1e0ff */
[----:B------:R-:W-:Y:S01]  /*0ec0*/  IADD3 R64, P1, R12, UR26, RZ ;  /* 0x0000001a0c407c10 */ /* 0x000fe2000ff3e0ff */
[----:B------:R0:W-:Y:S01]  /*0ed0*/  STL [R1+0x44], R11 ;  /* 0x0000440b01007387 */ /* 0x0001e20000100800 */
[----:B------:R-:W-:-:S02]  /*0ee0*/  IADD3.X R10, RZ, R3, RZ, P2, !PT ;  /* 0x00000003ff0a7210 */ /* 0x000fc400017fe4ff */
[C---:B------:R-:W-:Y:S01]  /*0ef0*/  IADD3.X R63, R11.reuse, UR25, RZ, P0, !PT ;  /* 0x000000190b3f7c10 */ /* 0x040fe200087fe4ff */
[----:B------:R1:W-:Y:S01]  /*0f00*/  STL [R1+0x40], R12 ;  /* 0x0000400c01007387 */ /* 0x0003e20000100800 */
[----:B------:R-:W-:-:S04]  /*0f10*/  IADD3.X R65, R11, UR27, RZ, P1, !PT ;  /* 0x0000001b0b417c10 */ /* 0x000fc80008ffe4ff */
[----:B------:R-:W4:Y:S01]  /*0f20*/  LDG.E.64.CONSTANT R62, desc[UR14][R62.64] ;  /* 0x0000000e3e3e7981 */ /* 0x000f22000c1e9b00 */
[----:B0-----:R-:W-:-:S03]  /*0f30*/  SHF.L.U64.HI R11, R7, 0x1, R10 ;  /* 0x00000001070b7819 */ /* 0x001fc6000001020a */
[----:B------:R-:W4:Y:S01]  /*0f40*/  LDG.E.64.CONSTANT R64, desc[UR14][R64.64] ;  /* 0x0000000e40407981 */ /* 0x000f22000c1e9b00 */
[----:B-1----:R-:W-:Y:S01]  /*0f50*/  SHF.L.U32 R12, R7, 0x1, RZ ;  /* 0x00000001070c7819 */ /* 0x002fe200000006ff */
[----:B------:R-:W-:-:S05]  /*0f60*/  VIADD R7, R9, 0x1400 ;  /* 0x0000140009077836 */ /* 0x000fca0000000000 */
[----:B------:R-:W-:Y:S02]  /*0f70*/  IADD3 R7, P2, R7, R6, RZ ;  /* 0x0000000607077210 */ /* 0x000fe40007f5e0ff */
[C---:B------:R-:W-:Y:S02]  /*0f80*/  IADD3 R66, P0, R12.reuse, UR24, RZ ;  /* 0x000000180c427c10 */ /* 0x040fe4000ff1e0ff */
[----:B------:R-:W-:Y:S02]  /*0f90*/  IADD3 R68, P1, R12, UR26, RZ ;  /* 0x0000001a0c447c10 */ /* 0x000fe4000ff3e0ff */
[----:B------:R-:W-:Y:S01]  /*0fa0*/  IADD3.X R10, RZ, R3, RZ, P2, !PT ;  /* 0x00000003ff0a7210 */ /* 0x000fe200017fe4ff */
[----:B------:R0:W-:Y:S01]  /*0fb0*/  STL [R1+0x3c], R11 ;  /* 0x00003c0b01007387 */ /* 0x0001e20000100800 */
[C---:B------:R-:W-:Y:S02]  /*0fc0*/  IADD3.X R67, R11.reuse, UR25, RZ, P0, !PT ;  /* 0x000000190b437c10 */ /* 0x040fe400087fe4ff */
[----:B------:R-:W-:Y:S01]  /*0fd0*/  IADD3.X R69, R11, UR27, RZ, P1, !PT ;  /* 0x0000001b0b457c10 */ /* 0x000fe20008ffe4ff */
[----:B------:R1:W-:Y:S04]  /*0fe0*/  STL [R1+0x38], R12 ;  /* 0x0000380c01007387 */ /* 0x0003e80000100800 */
[----:B------:R-:W4:Y:S01]  /*0ff0*/  LDG.E.64.CONSTANT R66, desc[UR14][R66.64] ;  /* 0x0000000e42427981 */ /* 0x000f22000c1e9b00 */
[----:B0-----:R-:W-:-:S03]  /*1000*/  SHF.L.U64.HI R11, R7, 0x1, R10 ;  /* 0x00000001070b7819 */ /* 0x001fc6000001020a */
[----:B------:R-:W4:Y:S01]  /*1010*/  LDG.E.64.CONSTANT R68, desc[UR14][R68.64] ;  /* 0x0000000e44447981 */ /* 0x000f22000c1e9b00 */
[----:B-1----:R-:W-:Y:S02]  /*1020*/  SHF.L.U32 R12, R7, 0x1, RZ ;  /* 0x00000001070c7819 */ /* 0x002fe400000006ff */
[----:B------:R-:W-:-:S04]  /*1030*/  IADD3 R7, R9, 0x1900, RZ ;  /* 0x0000190009077810 */ /* 0x000fc80007ffe0ff */
        /* <DEDUP_REMOVED lines=52> */
[----:B------:R-:W-:-:S04]  /*1380*/  IADD3 R7, P2, R7, R6, RZ ;  /* 0x0000000607077210 */ /* 0x000fc80007f5e0ff */
[----:B------:R-:W-:Y:S02]  /*1390*/  IADD3.X R10, RZ, R3, RZ, P2, !PT ;  /* 0x00000003ff0a7210 */ /* 0x000fe400017fe4ff */
[C---:B------:R-:W-:Y:S02]  /*13a0*/  SHF.L.U32 R162, R7.reuse, 0x1, RZ ;  /* 0x0000000107a27819 */ /* 0x040fe400000006ff */
[----:B------:R-:W-:Y:S01]  /*13b0*/  SHF.L.U64.HI R10, R7, 0x1, R10 ;  /* 0x00000001070a7819 */ /* 0x000fe2000001020a */
[----:B------:R0:W-:Y:S01]  /*13c0*/  STL [R1+0x10], R11 ;  /* 0x0000100b01007387 */ /* 0x0001e20000100800 */
[C---:B------:R-:W-:Y:S02]  /*13d0*/  IADD3 R86, P0, R12.reuse, UR24, RZ ;  /* 0x000000180c567c10 */ /* 0x040fe4000ff1e0ff */
[----:B------:R-:W-:Y:S01]  /*13e0*/  IADD3 R88, P1, R12, UR26, RZ ;  /* 0x0000001a0c587c10 */ /* 0x000fe2000ff3e0ff */
[----:B------:R-:W-:Y:S01]  /*13f0*/  STL [R1+0x4], R12 ;  /* 0x0000040c01007387 */ /* 0x000fe20000100800 */
[----:B------:R-:W-:-:S02]  /*1400*/  IADD3.X R87, R11, UR25, RZ, P0, !PT ;  /* 0x000000190b577c10 */ /* 0x000fc400087fe4ff */
[----:B------:R-:W-:Y:S01]  /*1410*/  IADD3.X R89, R11, UR27, RZ, P1, !PT ;  /* 0x0000001b0b597c10 */ /* 0x000fe20008ffe4ff */
[----:B------:R1:W-:Y:S04]  /*1420*/  STL [R1], R10 ;  /* 0x0000000a01007387 */ /* 0x0003e80000100800 */
[----:B------:R-:W-:Y:S04]  /*1430*/  STL [R1+0xa8], R162 ;  /* 0x0000a8a201007387 */ /* 0x000fe80000100800 */
[----:B0-----:R-:W4:Y:S01]  /*1440*/  LDL R11, [R1+0x58] ;  /* 0x00005800010b7983 */ /* 0x001f220000100800 */
[----:B------:R-:W-:-:S03]  /*1450*/  IADD3 R90, P0, R162, UR24, RZ ;  /* 0x00000018a25a7c10 */ /* 0x000fc6000ff1e0ff */
[----:B------:R-:W4:Y:S01]  /*1460*/  LDG.E.64.CONSTANT R86, desc[UR14][R86.64] ;  /* 0x0000000e56567981 */ /* 0x000f22000c1e9b00 */
[----:B------:R-:W-:Y:S02]  /*1470*/  IADD3 R92, P1, R162, UR26, RZ ;  /* 0x0000001aa25c7c10 */ /* 0x000fe4000ff3e0ff */
[C---:B------:R-:W-:Y:S01]  /*1480*/  IADD3.X R91, R10.reuse, UR25, RZ, P0, !PT ;  /* 0x000000190a5b7c10 */ /* 0x040fe200087fe4ff */
[----:B------:R-:W4:Y:S01]  /*1490*/  LDG.E.64.CONSTANT R88, desc[UR14][R88.64] ;  /* 0x0000000e58587981 */ /* 0x000f22000c1e9b00 */
[----:B------:R-:W-:-:S04]  /*14a0*/  IADD3.X R93, R10, UR27, RZ, P1, !PT ;  /* 0x0000001b0a5d7c10 */ /* 0x000fc80008ffe4ff */
[----:B------:R-:W4:Y:S04]  /*14b0*/  LDG.E.64.CONSTANT R90, desc[UR14][R90.64] ;  /* 0x0000000e5a5a7981 */ /* 0x000f28000c1e9b00 */
[----:B------:R-:W4:Y:S01]  /*14c0*/  LDG.E.64.CONSTANT R92, desc[UR14][R92.64] ;  /* 0x0000000e5c5c7981 */ /* 0x000f22000c1e9b00 */
[----:B------:R-:W-:-:S05]  /*14d0*/  VIADD R7, R9, 0x3200 ;  /* 0x0000320009077836 */ /* 0x000fca0000000000 */
[----:B------:R-:W-:-:S04]  /*14e0*/  IADD3 R7, P0, R7, R6, RZ ;  /* 0x0000000607077210 */ /* 0x000fc80007f1e0ff */
[----:B-1----:R-:W-:Y:S02]  /*14f0*/  IADD3.X R10, RZ, R3, RZ, P0, !PT ;  /* 0x00000003ff0a7210 */ /* 0x002fe400007fe4ff */
[C---:B------:R-:W-:Y:S02]  /*1500*/  SHF.L.U32 R159, R7.reuse, 0x1, RZ ;  /* 0x00000001079f7819 */ /* 0x040fe400000006ff */
[----:B------:R-:W-:Y:S02]  /*1510*/  SHF.L.U64.HI R161, R7, 0x1, R10 ;  /* 0x0000000107a17819 */ /* 0x000fe4000001020a */
[----:B------:R-:W-:Y:S02]  /*1520*/  IADD3 R94, P0, R159, UR24, RZ ;  /* 0x000000189f5e7c10 */ /* 0x000fe4000ff1e0ff */
[----:B------:R-:W-:Y:S02]  /*1530*/  IADD3 R7, R9, 0x3700, RZ ;  /* 0x0000370009077810 */ /* 0x000fe40007ffe0ff */
[----:B------:R-:W-:-:S02]  /*1540*/  IADD3.X R95, R161, UR25, RZ, P0, !PT ;  /* 0x00000019a15f7c10 */ /* 0x000fc400087fe4ff */
[----:B------:R-:W-:-:S04]  /*1550*/  IADD3 R7, P0, R7, R6, RZ ;  /* 0x0000000607077210 */ /* 0x000fc80007f1e0ff */
[----:B------:R-:W-:Y:S01]  /*1560*/  IADD3.X R158, RZ, R3, RZ, P0, !PT ;  /* 0x00000003ff9e7210 */ /* 0x000fe200007fe4ff */
[----:B------:R-:W4:Y:S01]  /*1570*/  LDG.E.64.CONSTANT R94, desc[UR14][R94.64] ;  /* 0x0000000e5e5e7981 */ /* 0x000f22000c1e9b00 */
[C---:B------:R-:W-:Y:S02]  /*1580*/  SHF.L.U32 R157, R7.reuse, 0x1, RZ ;  /* 0x00000001079d7819 */ /* 0x040fe400000006ff */
[----:B------:R-:W-:Y:S01]  /*1590*/  SHF.L.U64.HI R158, R7, 0x1, R158 ;  /* 0x00000001079e7819 */ /* 0x000fe2000001029e */
[----:B------:R-:W-:Y:S01]  /*15a0*/  VIADD R7, R9, 0x3c00 ;  /* 0x00003c0009077836 */ /* 0x000fe20000000000 */
[----:B------:R-:W-:Y:S02]  /*15b0*/  IADD3 R98, P0, R157, UR24, RZ ;  /* 0x000000189d627c10 */ /* 0x000fe4000ff1e0ff */
[----:B------:R-:W-:Y:S02]  /*15c0*/  IADD3 R96, P1, R159, UR26, RZ ;  /* 0x0000001a9f607c10 */ /* 0x000fe4000ff3e0ff */
[----:B------:R-:W-:-:S02]  /*15d0*/  IADD3.X R99, R158, UR25, RZ, P0, !PT ;  /* 0x000000199e637c10 */ /* 0x000fc400087fe4ff */
[----:B------:R-:W-:Y:S02]  /*15e0*/  IADD3 R7, P0, R7, R6, RZ ;  /* 0x0000000607077210 */ /* 0x000fe40007f1e0ff */
[----:B------:R-:W-:Y:S02]  /*15f0*/  IADD3.X R97, R161, UR27, RZ, P1, !PT ;  /* 0x0000001ba1617c10 */ /* 0x000fe40008ffe4ff */
[----:B------:R-:W-:Y:S01]  /*1600*/  IADD3.X R156, RZ, R3, RZ, P0, !PT ;  /* 0x00000003ff9c7210 */ /* 0x000fe200007fe4ff */
[----:B------:R-:W4:Y:S01]  /*1610*/  LDG.E.64.CONSTANT R98, desc[UR14][R98.64] ;  /* 0x0000000e62627981 */ /* 0x000f22000c1e9b00 */
[C---:B------:R-:W-:Y:S02]  /*1620*/  SHF.L.U32 R155, R7.reuse, 0x1, RZ ;  /* 0x00000001079b7819 */ /* 0x040fe400000006ff */
[----:B------:R-:W-:Y:S01]  /*1630*/  SHF.L.U64.HI R156, R7, 0x1, R156 ;  /* 0x00000001079c7819 */ /* 0x000fe2000001029c */
[----:B------:R-:W4:Y:S01]  /*1640*/  LDG.E.64.CONSTANT R96, desc[UR14][R96.64] ;  /* 0x0000000e60607981 */ /* 0x000f22000c1e9b00 */
[----:B------:R-:W-:-:S02]  /*1650*/  IADD3 R102, P0, R155, UR24, RZ ;  /* 0x000000189b667c10 */ /* 0x000fc4000ff1e0ff */
[----:B------:R-:W-:Y:S02]  /*1660*/  IADD3 R7, R9, 0x4100, RZ ;  /* 0x0000410009077810 */ /* 0x000fe40007ffe0ff */
[----:B------:R-:W-:Y:S02]  /*1670*/  IADD3 R100, P1, R157, UR26, RZ ;  /* 0x0000001a9d647c10 */ /* 0x000fe4000ff3e0ff */
[----:B------:R-:W-:Y:S02]  /*1680*/  IADD3.X R103, R156, UR25, RZ, P0, !PT ;  /* 0x000000199c677c10 */ /* 0x000fe400087fe4ff */
[----:B------:R-:W-:Y:S02]  /*1690*/  IADD3 R7, P0, R7, R6, RZ ;  /* 0x0000000607077210 */ /* 0x000fe40007f1e0ff */
[----:B------:R-:W-:Y:S02]  /*16a0*/  IADD3.X R101, R158, UR27, RZ, P1, !PT ;  /* 0x0000001b9e657c10 */ /* 0x000fe40008ffe4ff */
[----:B------:R-:W-:Y:S01]  /*16b0*/  IADD3.X R154, RZ, R3, RZ, P0, !PT ;  /* 0x00000003ff9a7210 */ /* 0x000fe200007fe4ff */
[----:B------:R-:W4:Y:S01]  /*16c0*/  LDG.E.64.CONSTANT R102, desc[UR14][R102.64] ;  /* 0x0000000e66667981 */ /* 0x000f22000c1e9b00 */
[----:B------:R-:W-:-:S02]  /*16d0*/  SHF.L.U32 R153, R7, 0x1, RZ ;  /* 0x0000000107997819 */ /* 0x000fc400000006ff */
[----:B------:R-:W-:Y:S01]  /*16e0*/  IADD3 R104, P1, R155, UR26, RZ ;  /* 0x0000001a9b687c10 */ /* 0x000fe2000ff3e0ff */
[----:B------:R-:W4:Y:S01]  /*16f0*/  LDG.E.64.CONSTANT R100, desc[UR14][R100.64] ;  /* 0x0000000e64647981 */ /* 0x000f22000c1e9b00 */
[----:B------:R-:W-:Y:S01]  /*1700*/  SHF.L.U64.HI R154, R7, 0x1, R154 ;  /* 0x00000001079a7819 */ /* 0x000fe2000001029a */
[----:B------:R-:W-:Y:S01]  /*1710*/  VIADD R7, R9, 0x4600 ;  /* 0x0000460009077836 */ /* 0x000fe20000000000 */
[----:B------:R-:W-:Y:S02]  /*1720*/  IADD3 R106, P0, R153, UR24, RZ ;  /* 0x00000018996a7c10 */ /* 0x000fe4000ff1e0ff */
[----:B------:R-:W-:Y:S02]  /*1730*/  IADD3.X R105, R156, UR27, RZ, P1, !PT ;  /* 0x0000001b9c697c10 */ /* 0x000fe40008ffe4ff */
[----:B------:R-:W-:Y:S02]  /*1740*/  IADD3.X R107, R154, UR25, RZ, P0, !PT ;  /* 0x000000199a6b7c10 */ /* 0x000fe400087fe4ff */
[----:B------:R-:W-:-:S02]  /*1750*/  IADD3 R7, P0, R7, R6, RZ ;  /* 0x0000000607077210 */ /* 0x000fc40007f1e0ff */
[----:B------:R-:W4:Y:S01]  /*1760*/  LDG.E.64.CONSTANT R104, desc[UR14][R104.64] ;  /* 0x0000000e68687981 */ /* 0x000f22000c1e9b00 */
[----:B------:R-:W-:Y:S02]  /*1770*/  IADD3 R108, P1, R153, UR26, RZ ;  /* 0x0000001a996c7c10 */ /* 0x000fe4000ff3e0ff */
[----:B------:R-:W-:Y:S01]  /*1780*/  IADD3.X R152, RZ, R3, RZ, P0, !PT ;  /* 0x00000003ff987210 */ /* 0x000fe200007fe4ff */
[----:B------:R-:W4:Y:S01]  /*1790*/  LDG.E.64.CONSTANT R106, desc[UR14][R106.64] ;  /* 0x0000000e6a6a7981 */ /* 0x000f22000c1e9b00 */
[C---:B------:R-:W-:Y:S02]  /*17a0*/  SHF.L.U32 R151, R7.reuse, 0x1, RZ ;  /* 0x0000000107977819 */ /* 0x040fe400000006ff */
[----:B------:R-:W-:Y:S02]  /*17b0*/  IADD3.X R109, R154, UR27, RZ, P1, !PT ;  /* 0x0000001b9a6d7c10 */ /* 0x000fe40008ffe4ff */
[----:B------:R-:W-:Y:S02]  /*17c0*/  SHF.L.U64.HI R152, R7, 0x1, R152 ;  /* 0x0000000107987819 */ /* 0x000fe40000010298 */
[----:B------:R-:W-:-:S02]  /*17d0*/  IADD3 R110, P0, R151, UR24, RZ ;  /* 0x00000018976e7c10 */ /* 0x000fc4000ff1e0ff */
[----:B------:R-:W-:Y:S01]  /*17e0*/  IADD3 R112, P1, R151, UR26, RZ ;  /* 0x0000001a97707c10 */ /* 0x000fe2000ff3e0ff */
[----:B------:R-:W4:Y:S01]  /*17f0*/  LDG.E.64.CONSTANT R108, desc[UR14][R108.64] ;  /* 0x0000000e6c6c7981 */ /* 0x000f22000c1e9b00 */
[C---:B------:R-:W-:Y:S02]  /*1800*/  IADD3.X R111, R152.reuse, UR25, RZ, P0, !PT ;  /* 0x00000019986f7c10 */ /* 0x040fe400087fe4ff */
[----:B------:R-:W-:Y:S02]  /*1810*/  IADD3 R9, R9, 0x4b00, RZ ;  /* 0x00004b0009097810 */ /* 0x000fe40007ffe0ff */
[----:B------:R-:W-:Y:S02]  /*1820*/  IADD3.X R113, R152, UR27, RZ, P1, !PT ;  /* 0x0000001b98717c10 */ /* 0x000fe40008ffe4ff */
[----:B------:R-:W4:Y:S01]  /*1830*/  LDG.E.64.CONSTANT R110, desc[UR14][R110.64] ;  /* 0x0000000e6e6e7981 */ /* 0x000f22000c1e9b00 */
[----:B------:R-:W-:-:S03]  /*1840*/  IADD3 R9, P0, R9, R6, RZ ;  /* 0x0000000609097210 */ /* 0x000fc60007f1e0ff */
[----:B------:R-:W4:Y:S01]  /*1850*/  LDG.E.64.CONSTANT R112, desc[UR14][R112.64] ;  /* 0x0000000e70707981 */ /* 0x000f22000c1e9b00 */
[----:B------:R-:W-:Y:S02]  /*1860*/  IADD3.X R150, RZ, R3, RZ, P0, !PT ;  /* 0x00000003ff967210 */ /* 0x000fe400007fe4ff */
[C---:B------:R-:W-:Y:S02]  /*1870*/  SHF.L.U32 R149, R9.reuse, 0x1, RZ ;  /* 0x0000000109957819 */ /* 0x040fe400000006ff */
[----:B------:R-:W-:Y:S02]  /*1880*/  SHF.L.U64.HI R150, R9, 0x1, R150 ;  /* 0x0000000109967819 */ /* 0x000fe40000010296 */
[C---:B------:R-:W-:Y:S02]  /*1890*/  IADD3 R114, P0, R149.reuse, UR24, RZ ;  /* 0x0000001895727c10 */ /* 0x040fe4000ff1e0ff */
[----:B------:R-:W-:Y:S02]  /*18a0*/  IADD3 R116, P1, R149, UR26, RZ ;  /* 0x0000001a95747c10 */ /* 0x000fe4000ff3e0ff */
[----:B------:R-:W-:-:S02]  /*18b0*/  IADD3.X R115, R150, UR25, RZ, P0, !PT ;  /* 0x0000001996737c10 */ /* 0x000fc400087fe4ff */
[----:B------:R-:W-:-:S04]  /*18c0*/  IADD3.X R117, R150, UR27, RZ, P1, !PT ;  /* 0x0000001b96757c10 */ /* 0x000fc80008ffe4ff */
[----:B------:R-:W4:Y:S04]  /*18d0*/  LDG.E.64.CONSTANT R114, desc[UR14][R114.64] ;  /* 0x0000000e72727981 */ /* 0x000f28000c1e9b00 */
[----:B------:R-:W4:Y:S01]  /*18e0*/  LDG.E.64.CONSTANT R116, desc[UR14][R116.64] ;  /* 0x0000000e74747981 */ /* 0x000f22000c1e9b00 */
[----:B--2---:R-:W-:-:S06]  /*18f0*/  FADD.FTZ R35, R53, UR11 ;  /* 0x0000000b35237e21 */ /* 0x004fcc0008010000 */
[----:B------:R-:W0:Y:S01]  /*1900*/  MUFU.RSQ R35, R35 ;  /* 0x0000002300237308 */ /* 0x000e220000001400 */
[----:B---3--:R-:W-:Y:S02]  /*1910*/  SHF.L.U32 R7, R54, 0x10, RZ ;  /* 0x0000001036077819 */ /* 0x008fe400000006ff */
[C---:B----4-:R-:W-:Y:S02]  /*1920*/  SHF.L.U32 R34, R56.reuse, 0x10, RZ ;  /* 0x0000001038227819 */ /* 0x050fe400000006ff */
[----:B------:R-:W-:Y:S01]  /*1930*/  PRMT R38, R56, 0x7632, R38 ;  /* 0x0000763238267816 */ /* 0x000fe20000000026 */
[----:B------:R-:W-:-:S03]  /*1940*/  FADD.FTZ R148, -R52, R7 ;  /* 0x0000000734947221 */ /* 0x000fc60000010100 */
[----:B------:R-:W-:Y:S01]  /*1950*/  SHF.L.U32 R38, R38, 0x10, RZ ;  /* 0x0000001026267819 */ /* 0x000fe200000006ff */
[----:B0-----:R-:W-:-:S04]  /*1960*/  FMUL.FTZ R148, R35, R148 ;  /* 0x0000009423947220 */ /* 0x001fc80000410000 */
[----:B------:R-:W-:Y:S01]  /*1970*/  FMUL.FTZ R7, R5, R38 ;  /* 0x0000002605077220 */ /* 0x000fe20000410000 */
[----:B------:R-:W-:Y:S01]  /*1980*/  IMAD.U32 R33, R60, 0x10000, RZ ;  /* 0x000100003c217824 */ /* 0x000fe200078e00ff */
[C---:B------:R-:W-:Y:S02]  /*1990*/  SHF.L.U32 R32, R64.reuse, 0x10, RZ ;  /* 0x0000001040207819 */ /* 0x040fe400000006ff */
[----:B------:R-:W-:-:S04]  /*19a0*/  PRMT R40, R64, 0x7632, R40 ;  /* 0x0000763240287816 */ /* 0x000fc80000000028 */
[----:B------:R-:W-:Y:S02]  /*19b0*/  SHF.L.U32 R40, R40, 0x10, RZ ;  /* 0x0000001028287819 */ /* 0x000fe400000006ff */
[C---:B------:R-:W-:Y:S02]  /*19c0*/  SHF.L.U32 R31, R68.reuse, 0x10, RZ ;  /* 0x00000010441f7819 */ /* 0x040fe400000006ff */
[----:B------:R-:W-:-:S04]  /*19d0*/  PRMT R42, R68, 0x7632, R42 ;  /* 0x00007632442a7816 */ /* 0x000fc8000000002a */
[----:B------:R-:W-:Y:S02]  /*19e0*/  SHF.L.U32 R42, R42, 0x10, RZ ;  /* 0x000000102a2a7819 */ /* 0x000fe400000006ff */
[----:B------:R-:W-:-:S05]  /*19f0*/  IADD3 R3, P0, R11, UR13, RZ ;  /* 0x0000000d0b037c10 */ /* 0x000fca000ff1e0ff */
[----:B------:R-:W-:Y:S01]  /*1a00*/  IMAD.X R6, RZ, RZ, UR16, P0 ;  /* 0x00000010ff067e24 */ /* 0x000fe200080e06ff */
[----:B------:R-:W-:Y:S01]  /*1a10*/  LEA R118, P0, R3, UR22, 0x3 ;  /* 0x0000001603767c11 */ /* 0x000fe2000f8018ff */
[----:B------:R-:W-:Y:S01]  /*1a20*/  UIADD3 UR10, UP0, UR10, 0x2, URZ ;  /* 0x000000020a0a7890 */ /* 0x000fe2000ff1e03f */
[----:B------:R-:W-:Y:S02]  /*1a30*/  SHF.L.U32 R11, R62, 0x10, RZ ;  /* 0x000000103e0b7819 */ /* 0x000fe400000006ff */
[----:B------:R-:W-:Y:S02]  /*1a40*/  SHF.L.U32 R29, R72, 0x10, RZ ;  /* 0x00000010481d7819 */ /* 0x000fe400000006ff */
[C---:B------:R-:W-:Y:S02]  /*1a50*/  SHF.L.U32 R27, R76.reuse, 0x10, RZ ;  /* 0x000000104c1b7819 */ /* 0x040fe400000006ff */
[----:B------:R-:W-:Y:S02]  /*1a60*/  PRMT R124, R76, 0x7632, R124 ;  /* 0x000076324c7c7816 */ /* 0x000fe4000000007c */
[----:B------:R-:W-:-:S02]  /*1a70*/  PRMT R127, R78, 0x7632, R127 ;  /* 0x000076324e7f7816 */ /* 0x000fc4000000007f */
[C---:B------:R-:W-:Y:S02]  /*1a80*/  SHF.L.U32 R25, R80.reuse, 0x10, RZ ;  /* 0x0000001050197819 */ /* 0x040fe400000006ff */
[----:B------:R-:W-:Y:S02]  /*1a90*/  PRMT R126, R80, 0x7632, R126 ;  /* 0x00007632507e7816 */ /* 0x000fe4000000007e */
[C---:B------:R-:W-:Y:S02]  /*1aa0*/  SHF.L.U32 R22, R82.reuse, 0x10, RZ ;  /* 0x0000001052167819 */ /* 0x040fe400000006ff */
[----:B------:R-:W-:Y:S02]  /*1ab0*/  PRMT R129, R82, 0x7632, R129 ;  /* 0x0000763252817816 */ /* 0x000fe40000000081 */
[C---:B------:R-:W-:Y:S02]  /*1ac0*/  SHF.L.U32 R23, R84.reuse, 0x10, RZ ;  /* 0x0000001054177819 */ /* 0x040fe400000006ff */
[----:B------:R-:W-:-:S02]  /*1ad0*/  PRMT R128, R84, 0x7632, R128 ;  /* 0x0000763254807816 */ /* 0x000fc40000000080 */
[C---:B------:R-:W-:Y:S02]  /*1ae0*/  SHF.L.U32 R20, R86.reuse, 0x10, RZ ;  /* 0x0000001056147819 */ /* 0x040fe400000006ff */
[----:B------:R-:W-:Y:S01]  /*1af0*/  PRMT R131, R86, 0x7632, R131 ;  /* 0x0000763256837816 */ /* 0x000fe20000000083 */
[----:B------:R-:W-:Y:S01]  /*1b00*/  IMAD.U32 R21, R88, 0x10000, RZ ;  /* 0x0001000058157824 */ /* 0x000fe200078e00ff */
[----:B------:R-:W-:Y:S01]  /*1b10*/  LEA.HI.X R119, R3, UR23, R6, 0x3, P0 ;  /* 0x0000001703777c11 */ /* 0x000fe200080f1c06 */
[----:B------:R-:W-:-:S05]  /*1b20*/  ULDC.64 UR16, c[0x0][0x258] ;  /* 0x0000960000107ab9 */ /* 0x000fca0000000a00 */
[----:B------:R-:W2:Y:S01]  /*1b30*/  LDG.E.64.CONSTANT R118, desc[UR14][R118.64] ;  /* 0x0000000e76767981 */ /* 0x000ea2000c1e9b00 */
[----:B------:R-:W-:-:S04]  /*1b40*/  PRMT R3, R54, 0x7632, R3 ;  /* 0x0000763236037816 */ /* 0x000fc80000000003 */
[----:B------:R-:W-:Y:S01]  /*1b50*/  SHF.L.U32 R9, R3, 0x10, RZ ;  /* 0x0000001003097819 */ /* 0x000fe200000006ff */
[----:B------:R-:W-:-:S04]  /*1b60*/  FMUL.FTZ R3, R2, R34 ;  /* 0x0000002202037220 */ /* 0x000fc80000410000 */
[----:B------:R-:W-:Y:S01]  /*1b70*/  FADD.FTZ R6, -R52, R9 ;  /* 0x0000000934067221 */ /* 0x000fe20000010100 */
[----:B------:R-:W-:-:S03]  /*1b80*/  SHF.L.U32 R9, R58, 0x10, RZ ;  /* 0x000000103a097819 */ /* 0x000fc600000006ff */
[----:B------:R-:W-:Y:S01]  /*1b90*/  FMUL.FTZ R39, R35, R6 ;  /* 0x0000000623277220 */ /* 0x000fe20000410000 */
[----:B------:R-:W-:Y:S01]  /*1ba0*/  FFMA.FTZ R6, R148, R3, RZ ;  /* 0x0000000394067223 */ /* 0x000fe200000100ff */
[----:B------:R-:W-:Y:S01]  /*1bb0*/  PRMT R3, R58, 0x7632, R3 ;  /* 0x000076323a037816 */ /* 0x000fe20000000003 */
[----:B------:R-:W-:Y:S02]  /*1bc0*/  FADD.FTZ R12, -R52, R9 ;  /* 0x00000009340c7221 */ /* 0x000fe40000010100 */
[--C-:B------:R-:W-:Y:S01]  /*1bd0*/  FFMA.FTZ R10, R39, R7, R6.reuse ;  /* 0x00000007270a7223 */ /* 0x100fe20000010006 */
[----:B------:R-:W-:Y:S02]  /*1be0*/  PRMT R6, R60, 0x7632, R6 ;  /* 0x000076323c067816 */ /* 0x000fe40000000006 */
[----:B------:R-:W-:Y:S01]  /*1bf0*/  SHF.L.U32 R9, R3, 0x10, RZ ;  /* 0x0000001003097819 */ /* 0x000fe200000006ff */
[----:B------:R-:W-:Y:S01]  /*1c00*/  FMUL.FTZ R7, R2, R33 ;  /* 0x0000002102077220 */ /* 0x000fe20000410000 */
[----:B------:R-:W-:Y:S01]  /*1c10*/  SHF.L.U32 R3, R6, 0x10, RZ ;  /* 0x0000001006037819 */ /* 0x000fe200000006ff */
[----:B------:R-:W-:-:S02]  /*1c20*/  FMUL.FTZ R147, R35, R12 ;  /* 0x0000000c23937220 */ /* 0x000fc40000410000 */
[----:B------:R-:W-:Y:S01]  /*1c30*/  FADD.FTZ R144, -R52, R9 ;  /* 0x0000000934907221 */ /* 0x000fe20000010100 */
[----:B------:R-:W-:Y:S01]  /*1c40*/  PRMT R6, R62, 0x7632, R6 ;  /* 0x000076323e067816 */ /* 0x000fe20000000006 */
[----:B------:R-:W-:Y:S01]  /*1c50*/  FFMA.FTZ R7, R147, R7, R10 ;  /* 0x0000000793077223 */ /* 0x000fe2000001000a */
[----:B------:R-:W-:Y:S01]  /*1c60*/  FMUL.FTZ R9, R5, R3 ;  /* 0x0000000305097220 */ /* 0x000fe20000410000 */
[----:B------:R-:W-:Y:S01]  /*1c70*/  FMUL.FTZ R144, R35, R144 ;  /* 0x0000009023907220 */ /* 0x000fe20000410000 */
[----:B------:R-:W-:-:S03]  /*1c80*/  FADD.FTZ R146, -R52, R11 ;  /* 0x0000000b34927221 */ /* 0x000fc60000010100 */
[----:B------:R-:W-:Y:S01]  /*1c90*/  FFMA.FTZ R7, R144, R9, R7 ;  /* 0x0000000990077223 */ /* 0x000fe20000010007 */
[----:B------:R-:W-:Y:S01]  /*1ca0*/  SHF.L.U32 R9, R6, 0x10, RZ ;  /* 0x0000001006097819 */ /* 0x000fe200000006ff */
[----:B------:R-:W-:Y:S01]  /*1cb0*/  FMUL.FTZ R6, R2, R32 ;  /* 0x0000002002067220 */ /* 0x000fe20000410000 */
[----:B------:R-:W-:-:S03]  /*1cc0*/  FMUL.FTZ R146, R35, R146 ;  /* 0x0000009223927220 */ /* 0x000fc60000410000 */
[----:B------:R-:W-:Y:S01]  /*1cd0*/  FADD.FTZ R12, -R52, R9 ;  /* 0x00000009340c7221 */ /* 0x000fe20000010100 */
[----:B------:R-:W-:Y:S01]  /*1ce0*/  FFMA.FTZ R10, R146, R6, R7 ;  /* 0x00000006920a7223 */ /* 0x000fe20000010007 */
[C---:B------:R-:W-:Y:S01]  /*1cf0*/  IMAD.U32 R9, R66.reuse, 0x10000, RZ ;  /* 0x0001000042097824 */ /* 0x040fe200078e00ff */
[----:B------:R-:W-:Y:S01]  /*1d00*/  PRMT R6, R66, 0x7632, R6 ;  /* 0x0000763242067816 */ /* 0x000fe20000000006 */
[----:B------:R-:W-:Y:S01]  /*1d10*/  FMUL.FTZ R7, R5, R40 ;  /* 0x0000002805077220 */ /* 0x000fe20000410000 */
[----:B------:R-:W-:Y:S01]  /*1d20*/  FMUL.FTZ R41, R35, R12 ;  /* 0x0000000c23297220 */ /* 0x000fe20000410000 */
[----:B------:R-:W-:Y:S01]  /*1d30*/  FADD.FTZ R30, -R52, R9 ;  /* 0x00000009341e7221 */ /* 0x000fe20000010100 */
[----:B------:R-:W-:Y:S01]  /*1d40*/  SHF.L.U32 R9, R6, 0x10, RZ ;  /* 0x0000001006097819 */ /* 0x000fe200000006ff */
[----:B------:R-:W-:Y:S01]  /*1d50*/  FMUL.FTZ R6, R2, R31 ;  /* 0x0000001f02067220 */ /* 0x000fe20000410000 */
[----:B------:R-:W-:Y:S01]  /*1d60*/  FFMA.FTZ R7, R41, R7, R10 ;  /* 0x0000000729077223 */ /* 0x000fe2000001000a */
[----:B------:R-:W-:-:S02]  /*1d70*/  FMUL.FTZ R30, R35, R30 ;  /* 0x0000001e231e7220 */ /* 0x000fc40000410000 */
[----:B------:R-:W-:Y:S01]  /*1d80*/  FADD.FTZ R12, -R52, R9 ;  /* 0x00000009340c7221 */ /* 0x000fe20000010100 */
[----:B------:R-:W-:Y:S01]  /*1d90*/  SHF.L.U32 R9, R70, 0x10, RZ ;  /* 0x0000001046097819 */ /* 0x000fe200000006ff */
[----:B------:R-:W-:Y:S01]  /*1da0*/  FFMA.FTZ R10, R30, R6, R7 ;  /* 0x000000061e0a7223 */ /* 0x000fe20000010007 */
[----:B------:R-:W-:Y:S01]  /*1db0*/  PRMT R6, R70, 0x7632, R6 ;  /* 0x0000763246067816 */ /* 0x000fe20000000006 */
[----:B------:R-:W-:Y:S01]  /*1dc0*/  FMUL.FTZ R7, R5, R42 ;  /* 0x0000002a05077220 */ /* 0x000fe20000410000 */
[----:B------:R-:W-:Y:S01]  /*1dd0*/  PRMT R53, R72, 0x7632, R53 ;  /* 0x0000763248357816 */ /* 0x000fe20000000035 */
[----:B------:R-:W-:Y:S01]  /*1de0*/  FADD.FTZ R28, -R52, R9 ;  /* 0x00000009341c7221 */ /* 0x000fe20000010100 */
[----:B------:R-:W-:Y:S01]  /*1df0*/  SHF.L.U32 R9, R6, 0x10, RZ ;  /* 0x0000001006097819 */ /* 0x000fe200000006ff */
[C---:B------:R-:W-:Y:S01]  /*1e00*/  FMUL.FTZ R43, R35.reuse, R12 ;  /* 0x0000000c232b7220 */ /* 0x040fe20000410000 */
[----:B------:R-:W-:Y:S01]  /*1e10*/  FMUL.FTZ R6, R2, R29 ;  /* 0x0000001d02067220 */ /* 0x000fe20000410000 */
[----:B------:R-:W-:Y:S01]  /*1e20*/  FMUL.FTZ R28, R35, R28 ;  /* 0x0000001c231c7220 */ /* 0x000fe20000410000 */
[----:B------:R-:W-:-:S02]  /*1e30*/  IMAD.U32 R53, R53, 0x10000, RZ ;  /* 0x0001000035357824 */ /* 0x000fc400078e00ff */
[----:B------:R-:W-:Y:S01]  /*1e40*/  FFMA.FTZ R7, R43, R7, R10 ;  /* 0x000000072b077223 */ /* 0x000fe2000001000a */
[----:B------:R-:W-:Y:S01]  /*1e50*/  FADD.FTZ R142, -R52, R9 ;  /* 0x00000009348e7221 */ /* 0x000fe20000010100 */
[----:B------:R-:W-:Y:S01]  /*1e60*/  SHF.L.U32 R11, R74, 0x10, RZ ;  /* 0x000000104a0b7819 */ /* 0x000fe200000006ff */
[----:B------:R-:W-:Y:S01]  /*1e70*/  FMUL.FTZ R9, R5, R53 ;  /* 0x0000003505097220 */ /* 0x000fe20000410000 */
[----:B------:R-:W-:Y:S01]  /*1e80*/  FFMA.FTZ R7, R28, R6, R7 ;  /* 0x000000061c077223 */ /* 0x000fe20000010007 */
[C---:B------:R-:W-:Y:S01]  /*1e90*/  FMUL.FTZ R142, R35.reuse, R142 ;  /* 0x0000008e238e7220 */ /* 0x040fe20000410000 */
[----:B------:R-:W-:Y:S01]  /*1ea0*/  PRMT R6, R74, 0x7632, R6 ;  /* 0x000076324a067816 */ /* 0x000fe20000000006 */
[----:B------:R-:W-:Y:S02]  /*1eb0*/  FADD.FTZ R26, -R52, R11 ;  /* 0x0000000b341a7221 */ /* 0x000fe40000010100 */
[----:B------:R-:W-:Y:S01]  /*1ec0*/  FFMA.FTZ R7, R142, R9, R7 ;  /* 0x000000098e077223 */ /* 0x000fe20000010007 */
[----:B------:R-:W-:Y:S01]  /*1ed0*/  SHF.L.U32 R9, R6, 0x10, RZ ;  /* 0x0000001006097819 */ /* 0x000fe200000006ff */
[----:B------:R-:W-:Y:S01]  /*1ee0*/  FMUL.FTZ R6, R2, R27 ;  /* 0x0000001b02067220 */ /* 0x000fe20000410000 */
[----:B------:R-:W-:Y:S01]  /*1ef0*/  FMUL.FTZ R26, R35, R26 ;  /* 0x0000001a231a7220 */ /* 0x000fe20000410000 */
[----:B------:R-:W-:-:S02]  /*1f00*/  SHF.L.U32 R124, R124, 0x10, RZ ;  /* 0x000000107c7c7819 */ /* 0x000fc400000006ff */
[----:B------:R-:W-:Y:S01]  /*1f10*/  FADD.FTZ R10, -R52, R9 ;  /* 0x00000009340a7221 */ /* 0x000fe20000010100 */
[----:B------:R-:W-:Y:S01]  /*1f20*/  FFMA.FTZ R6, R26, R6, R7 ;  /* 0x000000061a067223 */ /* 0x000fe20000010007 */
[----:B------:R-:W-:Y:S01]  /*1f30*/  SHF.L.U32 R7, R78, 0x10, RZ ;  /* 0x000000104e077819 */ /* 0x000fe200000006ff */
[----:B------:R-:W-:Y:S01]  /*1f40*/  FMUL.FTZ R37, R5, R124 ;  /* 0x0000007c05257220 */ /* 0x000fe20000410000 */
[----:B------:R-:W-:Y:S01]  /*1f50*/  FMUL.FTZ R125, R35, R10 ;  /* 0x0000000a237d7220 */ /* 0x000fe20000410000 */
[----:B------:R-:W-:Y:S02]  /*1f60*/  IMAD.U32 R127, R127, 0x10000, RZ ;  /* 0x000100007f7f7824 */ /* 0x000fe400078e00ff */
[----:B------:R-:W-:Y:S01]  /*1f70*/  FADD.FTZ R24, -R52, R7 ;  /* 0x0000000734187221 */ /* 0x000fe20000010100 */
[----:B------:R-:W-:Y:S01]  /*1f80*/  FFMA.FTZ R37, R125, R37, R6 ;  /* 0x000000257d257223 */ /* 0x000fe20000010006 */
[----:B------:R-:W-:Y:S01]  /*1f90*/  FMUL.FTZ R6, R2, R25 ;  /* 0x0000001902067220 */ /* 0x000fe20000410000 */
[----:B------:R-:W-:Y:S01]  /*1fa0*/  SHF.L.U32 R126, R126, 0x10, RZ ;  /* 0x000000107e7e7819 */ /* 0x000fe200000006ff */
[----:B------:R-:W-:Y:S01]  /*1fb0*/  FMUL.FTZ R24, R35, R24 ;  /* 0x0000001823187220 */ /* 0x000fe20000410000 */
[C---:B------:R-:W-:Y:S01]  /*1fc0*/  FADD.FTZ R127, -R52.reuse, R127 ;  /* 0x0000007f347f7221 */ /* 0x040fe20000010100 */
[----:B------:R-:W-:-:S02]  /*1fd0*/  FADD.FTZ R22, -R52, R22 ;  /* 0x0000001634167221 */ /* 0x000fc40000010100 */
[----:B------:R-:W-:Y:S01]  /*1fe0*/  FFMA.FTZ R37, R24, R6, R37 ;  /* 0x0000000618257223 */ /* 0x000fe20000010025 */
[----:B------:R-:W-:Y:S01]  /*1ff0*/  FMUL.FTZ R6, R5, R126 ;  /* 0x0000007e05067220 */ /* 0x000fe20000410000 */
[----:B------:R-:W-:Y:S01]  /*2000*/  FMUL.FTZ R127, R35, R127 ;  /* 0x0000007f237f7220 */ /* 0x000fe20000410000 */
[----:B------:R-:W-:Y:S01]  /*2010*/  SHF.L.U32 R129, R129, 0x10, RZ ;  /* 0x0000001081817819 */ /* 0x000fe200000006ff */
[----:B------:R-:W-:Y:S01]  /*2020*/  FMUL.FTZ R22, R35, R22 ;  /* 0x0000001623167220 */ /* 0x000fe20000410000 */
[----:B------:R-:W-:Y:S01]  /*2030*/  SHF.L.U32 R128, R128, 0x10, RZ ;  /* 0x0000001080807819 */ /* 0x000fe200000006ff */
[----:B------:R-:W-:Y:S01]  /*2040*/  FFMA.FTZ R37, R127, R6, R37 ;  /* 0x000000067f257223 */ /* 0x000fe20000010025 */
[----:B------:R-:W-:Y:S01]  /*2050*/  FMUL.FTZ R6, R2, R23 ;  /* 0x0000001702067220 */ /* 0x000fe20000410000 */
[C---:B------:R-:W-:Y:S01]  /*2060*/  FADD.FTZ R129, -R52.reuse, R129 ;  /* 0x0000008134817221 */ /* 0x040fe20000010100 */
[----:B------:R-:W-:Y:S02]  /*2070*/  FADD.FTZ R20, -R52, R20 ;  /* 0x0000001434147221 */ /* 0x000fe40000010100 */
[----:B------:R-:W-:Y:S01]  /*2080*/  FFMA.FTZ R37, R22, R6, R37 ;  /* 0x0000000616257223 */ /* 0x000fe20000010025 */
[----:B------:R-:W-:Y:S01]  /*2090*/  FMUL.FTZ R6, R5, R128 ;  /* 0x0000008005067220 */ /* 0x000fe20000410000 */
[----:B------:R-:W-:Y:S01]  /*20a0*/  FMUL.FTZ R129, R35, R129 ;  /* 0x0000008123817220 */ /* 0x000fe20000410000 */
[----:B------:R-:W-:-:S02]  /*20b0*/  PRMT R130, R88, 0x7632, R130 ;  /* 0x0000763258827816 */ /* 0x000fc40000000082 */
[----:B------:R-:W-:Y:S01]  /*20c0*/  SHF.L.U32 R131, R131, 0x10, RZ ;  /* 0x0000001083837819 */ /* 0x000fe200000006ff */
[----:B------:R-:W-:Y:S01]  /*20d0*/  FFMA.FTZ R37, R129, R6, R37 ;  /* 0x0000000681257223 */ /* 0x000fe20000010025 */
[----:B------:R-:W-:Y:S01]  /*20e0*/  FMUL.FTZ R6, R2, R21 ;  /* 0x0000001502067220 */ /* 0x000fe20000410000 */
[----:B------:R-:W-:Y:S01]  /*20f0*/  FMUL.FTZ R20, R35, R20 ;  /* 0x0000001423147220 */ /* 0x000fe20000410000 */
[----:B------:R-:W-:Y:S01]  /*2100*/  SHF.L.U32 R130, R130, 0x10, RZ ;  /* 0x0000001082827819 */ /* 0x000fe200000006ff */
[----:B------:R-:W-:Y:S01]  /*2110*/  FADD.FTZ R131, -R52, R131 ;  /* 0x0000008334837221 */ /* 0x000fe20000010100 */
[C---:B------:R-:W-:Y:S02]  /*2120*/  SHF.L.U32 R18, R90.reuse, 0x10, RZ ;  /* 0x000000105a127819 */ /* 0x040fe400000006ff */
[----:B------:R-:W-:Y:S01]  /*2130*/  PRMT R133, R90, 0x7632, R133 ;  /* 0x000076325a857816 */ /* 0x000fe20000000085 */
[----:B------:R-:W-:Y:S01]  /*2140*/  FFMA.FTZ R37, R20, R6, R37 ;  /* 0x0000000614257223 */ /* 0x000fe20000010025 */
[----:B------:R-:W-:Y:S01]  /*2150*/  FMUL.FTZ R6, R5, R130 ;  /* 0x0000008205067220 */ /* 0x000fe20000410000 */
[----:B------:R-:W-:Y:S01]  /*2160*/  FMUL.FTZ R131, R35, R131 ;  /* 0x0000008323837220 */ /* 0x000fe20000410000 */
[----:B------:R-:W-:Y:S01]  /*2170*/  SHF.L.U32 R19, R92, 0x10, RZ ;  /* 0x000000105c137819 */ /* 0x000fe200000006ff */
[----:B------:R-:W-:Y:S01]  /*2180*/  FADD.FTZ R18, -R52, R18 ;  /* 0x0000001234127221 */ /* 0x000fe20000010100 */
[----:B------:R-:W-:-:S02]  /*2190*/  PRMT R132, R92, 0x7632, R132 ;  /* 0x000076325c847816 */ /* 0x000fc40000000084 */
[----:B------:R-:W-:Y:S01]  /*21a0*/  SHF.L.U32 R133, R133, 0x10, RZ ;  /* 0x0000001085857819 */ /* 0x000fe200000006ff */
[----:B------:R-:W-:Y:S01]  /*21b0*/  FFMA.FTZ R37, R131, R6, R37 ;  /* 0x0000000683257223 */ /* 0x000fe20000010025 */
[----:B------:R-:W-:Y:S01]  /*21c0*/  SHF.L.U32 R132, R132, 0x10, RZ ;  /* 0x0000001084847819 */ /* 0x000fe200000006ff */
[----:B------:R-:W-:Y:S01]  /*21d0*/  FMUL.FTZ R6, R2, R19 ;  /* 0x0000001302067220 */ /* 0x000fe20000410000 */
[----:B------:R-:W-:Y:S01]  /*21e0*/  FMUL.FTZ R18, R35, R18 ;  /* 0x0000001223127220 */ /* 0x000fe20000410000 */
[----:B------:R-:W-:-:S03]  /*21f0*/  FADD.FTZ R133, -R52, R133 ;  /* 0x0000008534857221 */ /* 0x000fc60000010100 */
[----:B------:R-:W-:Y:S01]  /*2200*/  FFMA.FTZ R37, R18, R6, R37 ;  /* 0x0000000612257223 */ /* 0x000fe20000010025 */
[----:B------:R-:W-:Y:S01]  /*2210*/  FMUL.FTZ R6, R5, R132 ;  /* 0x0000008405067220 */ /* 0x000fe20000410000 */
[----:B------:R-:W-:-:S04]  /*2220*/  FMUL.FTZ R133, R35, R133 ;  /* 0x0000008523857220 */ /* 0x000fc80000410000 */
[----:B------:R-:W-:Y:S01]  /*2230*/  FFMA.FTZ R37, R133, R6, R37 ;  /* 0x0000000685257223 */ /* 0x000fe20000010025 */
[----:B------:R-:W-:-:S04]  /*2240*/  FFMA.FTZ R6, R2, R34, RZ ;  /* 0x0000002202067223 */ /* 0x000fc800000100ff */
[----:B------:R-:W-:-:S04]  /*2250*/  FFMA.FTZ R6, R5, R38, R6 ;  /* 0x0000002605067223 */ /* 0x000fc80000010006 */
        /* <DEDUP_REMOVED lines=8> */
[----:B------:R-:W-:Y:S01]  /*22e0*/  FFMA.FTZ R6, R2, R27, R6 ;  /* 0x0000001b02067223 */ /* 0x000fe20000010006 */
[----:B------:R-:W0:Y:S03]  /*22f0*/  S2R R10, SR_CgaCtaId ;  /* 0x00000000000a7919 */ /* 0x000e260000008800 */
[C---:B------:R-:W-:Y:S01]  /*2300*/  FFMA.FTZ R6, R5.reuse, R124, R6 ;  /* 0x0000007c05067223 */ /* 0x040fe20000010006 */
[C---:B------:R-:W-:Y:S01]  /*2310*/  IMAD.U32 R16, R94.reuse, 0x10000, RZ ;  /* 0x000100005e107824 */ /* 0x040fe200078e00ff */
[----:B------:R-:W-:Y:S02]  /*2320*/  PRMT R135, R94, 0x7632, R135 ;  /* 0x000076325e877816 */ /* 0x000fe40000000087 */
[----:B------:R-:W-:Y:S01]  /*2330*/  FFMA.FTZ R6, R2, R25, R6 ;  /* 0x0000001902067223 */ /* 0x000fe20000010006 */
[----:B------:R-:W-:Y:S01]  /*2340*/  SHF.L.U32 R17, R96, 0x10, RZ ;  /* 0x0000001060117819 */ /* 0x000fe200000006ff */
[----:B------:R-:W-:Y:S01]  /*2350*/  FADD.FTZ R16, -R52, R16 ;  /* 0x0000001034107221 */ /* 0x000fe20000010100 */
[----:B------:R-:W-:Y:S01]  /*2360*/  PRMT R134, R96, 0x7632, R134 ;  /* 0x0000763260867816 */ /* 0x000fe20000000086 */
[----:B------:R-:W-:Y:S01]  /*2370*/  FFMA.FTZ R6, R5, R126, R6 ;  /* 0x0000007e05067223 */ /* 0x000fe20000010006 */
[----:B------:R-:W-:Y:S01]  /*2380*/  SHF.L.U32 R135, R135, 0x10, RZ ;  /* 0x0000001087877819 */ /* 0x000fe200000006ff */
[C---:B------:R-:W-:Y:S01]  /*2390*/  FMUL.FTZ R7, R2.reuse, R17 ;  /* 0x0000001102077220 */ /* 0x040fe20000410000 */
[----:B------:R-:W-:Y:S01]  /*23a0*/  FMUL.FTZ R16, R35, R16 ;  /* 0x0000001023107220 */ /* 0x000fe20000410000 */
[----:B------:R-:W-:Y:S01]  /*23b0*/  FFMA.FTZ R6, R2, R23, R6 ;  /* 0x0000001702067223 */ /* 0x000fe20000010006 */
[----:B------:R-:W-:Y:S01]  /*23c0*/  SHF.L.U32 R134, R134, 0x10, RZ ;  /* 0x0000001086867819 */ /* 0x000fe200000006ff */
[----:B------:R-:W-:Y:S01]  /*23d0*/  FADD.FTZ R135, -R52, R135 ;  /* 0x0000008734877221 */ /* 0x000fe20000010100 */
[C---:B------:R-:W-:Y:S01]  /*23e0*/  SHF.L.U32 R14, R98.reuse, 0x10, RZ ;  /* 0x00000010620e7819 */ /* 0x040fe200000006ff */
[C---:B------:R-:W-:Y:S01]  /*23f0*/  FFMA.FTZ R6, R5.reuse, R128, R6 ;  /* 0x0000008005067223 */ /* 0x040fe20000010006 */
[----:B------:R-:W-:Y:S01]  /*2400*/  PRMT R137, R98, 0x7632, R137 ;  /* 0x0000763262897816 */ /* 0x000fe20000000089 */
[----:B------:R-:W-:Y:S01]  /*2410*/  FFMA.FTZ R37, R16, R7, R37 ;  /* 0x0000000710257223 */ /* 0x000fe20000010025 */
[----:B------:R-:W-:Y:S01]  /*2420*/  FMUL.FTZ R7, R5, R134 ;  /* 0x0000008605077220 */ /* 0x000fe20000410000 */
[----:B------:R-:W-:Y:S01]  /*2430*/  FMUL.FTZ R135, R35, R135 ;  /* 0x0000008723877220 */ /* 0x000fe20000410000 */
[----:B------:R-:W-:Y:S01]  /*2440*/  SHF.L.U32 R15, R100, 0x10, RZ ;  /* 0x00000010640f7819 */ /* 0x000fe200000006ff */
[----:B------:R-:W-:Y:S01]  /*2450*/  FADD.FTZ R14, -R52, R14 ;  /* 0x0000000e340e7221 */ /* 0x000fe20000010100 */
[----:B------:R-:W-:Y:S01]  /*2460*/  PRMT R136, R100, 0x7632, R136 ;  /* 0x0000763264887816 */ /* 0x000fe20000000088 */
[C---:B------:R-:W-:Y:S01]  /*2470*/  FFMA.FTZ R6, R2.reuse, R21, R6 ;  /* 0x0000001502067223 */ /* 0x040fe20000010006 */
[----:B------:R-:W-:Y:S01]  /*2480*/  SHF.L.U32 R137, R137, 0x10, RZ ;  /* 0x0000001089897819 */ /* 0x000fe200000006ff */
[----:B------:R-:W-:Y:S01]  /*2490*/  FFMA.FTZ R37, R135, R7, R37 ;  /* 0x0000000787257223 */ /* 0x000fe20000010025 */
[----:B------:R-:W-:Y:S01]  /*24a0*/  FMUL.FTZ R7, R2, R15 ;  /* 0x0000000f02077220 */ /* 0x000fe20000410000 */
[----:B------:R-:W-:Y:S01]  /*24b0*/  FMUL.FTZ R14, R35, R14 ;  /* 0x0000000e230e7220 */ /* 0x000fe20000410000 */
[----:B------:R-:W-:-:S02]  /*24c0*/  IMAD.U32 R136, R136, 0x10000, RZ ;  /* 0x0001000088887824 */ /* 0x000fc400078e00ff */
[----:B------:R-:W-:Y:S01]  /*24d0*/  FADD.FTZ R137, -R52, R137 ;  /* 0x0000008934897221 */ /* 0x000fe20000010100 */
[C---:B------:R-:W-:Y:S01]  /*24e0*/  SHF.L.U32 R12, R102.reuse, 0x10, RZ ;  /* 0x00000010660c7819 */ /* 0x040fe200000006ff */
[C---:B------:R-:W-:Y:S01]  /*24f0*/  FFMA.FTZ R6, R5.reuse, R130, R6 ;  /* 0x0000008205067223 */ /* 0x040fe20000010006 */
[----:B------:R-:W-:Y:S02]  /*2500*/  MOV R9, 0x400 ;  /* 0x0000040000097802 */ /* 0x000fe40000000f00 */
[----:B------:R-:W-:Y:S01]  /*2510*/  PRMT R139, R102, 0x7632, R139 ;  /* 0x00007632668b7816 */ /* 0x000fe2000000008b */
[----:B------:R-:W-:Y:S01]  /*2520*/  FFMA.FTZ R37, R14, R7, R37 ;  /* 0x000000070e257223 */ /* 0x000fe20000010025 */
[----:B------:R-:W-:Y:S01]  /*2530*/  FMUL.FTZ R7, R5, R136 ;  /* 0x0000008805077220 */ /* 0x000fe20000410000 */
[----:B------:R-:W-:Y:S01]  /*2540*/  FMUL.FTZ R137, R35, R137 ;  /* 0x0000008923897220 */ /* 0x000fe20000410000 */
[----:B------:R-:W-:Y:S01]  /*2550*/  SHF.L.U32 R13, R104, 0x10, RZ ;  /* 0x00000010680d7819 */ /* 0x000fe200000006ff */
[----:B------:R-:W-:Y:S01]  /*2560*/  FFMA.FTZ R6, R2, R19, R6 ;  /* 0x0000001302067223 */ /* 0x000fe20000010006 */
[----:B------:R-:W-:Y:S01]  /*2570*/  IADD3 R9, R9, 0x2800, RZ ;  /* 0x0000280009097810 */ /* 0x000fe20007ffe0ff */
[----:B------:R-:W-:Y:S01]  /*2580*/  FADD.FTZ R12, -R52, R12 ;  /* 0x0000000c340c7221 */ /* 0x000fe20000010100 */
[----:B------:R-:W-:-:S02]  /*2590*/  PRMT R138, R104, 0x7632, R138 ;  /* 0x00007632688a7816 */ /* 0x000fc4000000008a */
[----:B------:R-:W-:Y:S01]  /*25a0*/  SHF.L.U32 R139, R139, 0x10, RZ ;  /* 0x000000108b8b7819 */ /* 0x000fe200000006ff */
[----:B------:R-:W-:Y:S01]  /*25b0*/  FFMA.FTZ R37, R137, R7, R37 ;  /* 0x0000000789257223 */ /* 0x000fe20000010025 */
[----:B0-----:R-:W-:Y:S01]  /*25c0*/  LEA R9, R10, R9, 0x18 ;  /* 0x000000090a097211 */ /* 0x001fe200078ec0ff */
[----:B------:R-:W-:Y:S01]  /*25d0*/  FFMA.FTZ R6, R5, R132, R6 ;  /* 0x0000008405067223 */ /* 0x000fe20000010006 */
[----:B------:R-:W-:Y:S01]  /*25e0*/  FMUL.FTZ R7, R2, R13 ;  /* 0x0000000d02077220 */ /* 0x000fe20000410000 */
[----:B------:R-:W-:Y:S01]  /*25f0*/  FMUL.FTZ R12, R35, R12 ;  /* 0x0000000c230c7220 */ /* 0x000fe20000410000 */
[----:B------:R-:W-:Y:S01]  /*2600*/  SHF.L.U32 R138, R138, 0x10, RZ ;  /* 0x000000108a8a7819 */ /* 0x000fe200000006ff */
[----:B------:R-:W-:Y:S01]  /*2610*/  FADD.FTZ R139, -R52, R139 ;  /* 0x0000008b348b7221 */ /* 0x000fe20000010100 */
[----:B------:R-:W-:Y:S01]  /*2620*/  SHF.L.U32 R10, R106, 0x10, RZ ;  /* 0x000000106a0a7819 */ /* 0x000fe200000006ff */
[----:B------:R-:W-:Y:S01]  /*2630*/  FFMA.FTZ R6, R2, R17, R6 ;  /* 0x0000001102067223 */ /* 0x000fe20000010006 */
[----:B------:R-:W-:Y:S01]  /*2640*/  PRMT R141, R106, 0x7632, R141 ;  /* 0x000076326a8d7816 */ /* 0x000fe2000000008d */
[----:B------:R-:W-:Y:S01]  /*2650*/  FFMA.FTZ R37, R12, R7, R37 ;  /* 0x000000070c257223 */ /* 0x000fe20000010025 */
[----:B------:R-:W-:-:S02]  /*2660*/  IMAD R8, R8, 0x28, R9 ;  /* 0x0000002808087824 */ /* 0x000fc400078e0209 */
[----:B------:R-:W-:Y:S01]  /*2670*/  FMUL.FTZ R7, R5, R138 ;  /* 0x0000008a05077220 */ /* 0x000fe20000410000 */
[----:B------:R-:W-:Y:S01]  /*2680*/  FMUL.FTZ R139, R35, R139 ;  /* 0x0000008b238b7220 */ /* 0x000fe20000410000 */
[C---:B------:R-:W-:Y:S01]  /*2690*/  IMAD.U32 R11, R108.reuse, 0x10000, RZ ;  /* 0x000100006c0b7824 */ /* 0x040fe200078e00ff */
[----:B------:R-:W-:Y:S01]  /*26a0*/  PRMT R140, R108, 0x7632, R140 ;  /* 0x000076326c8c7816 */ /* 0x000fe2000000008c */
[----:B------:R-:W-:Y:S01]  /*26b0*/  FADD.FTZ R10, -R52, R10 ;  /* 0x0000000a340a7221 */ /* 0x000fe20000010100 */
[----:B------:R-:W-:Y:S01]  /*26c0*/  SHF.L.U32 R141, R141, 0x10, RZ ;  /* 0x000000108d8d7819 */ /* 0x000fe200000006ff */
[----:B------:R-:W-:Y:S01]  /*26d0*/  FFMA.FTZ R36, R5, R134, R6 ;  /* 0x0000008605247223 */ /* 0x000fe20000010006 */
[----:B------:R-:W-:Y:S01]  /*26e0*/  FFMA.FTZ R37, R139, R7, R37 ;  /* 0x000000078b257223 */ /* 0x000fe20000010025 */
[----:B------:R-:W-:Y:S01]  /*26f0*/  LEA R120, R120, R8, 0x3 ;  /* 0x0000000878787211 */ /* 0x000fe200078e18ff */
[----:B------:R-:W-:Y:S01]  /*2700*/  FMUL.FTZ R7, R2, R11 ;  /* 0x0000000b02077220 */ /* 0x000fe20000410000 */
[----:B------:R-:W-:Y:S01]  /*2710*/  SHF.L.U32 R140, R140, 0x10, RZ ;  /* 0x000000108c8c7819 */ /* 0x000fe200000006ff */
[----:B------:R-:W-:Y:S01]  /*2720*/  FMUL.FTZ R10, R35, R10 ;  /* 0x0000000a230a7220 */ /* 0x000fe20000410000 */
[----:B------:R-:W-:Y:S01]  /*2730*/  SHF.L.U32 R8, R110, 0x10, RZ ;  /* 0x000000106e087819 */ /* 0x000fe200000006ff */
[----:B------:R-:W-:Y:S01]  /*2740*/  FADD.FTZ R141, -R52, R141 ;  /* 0x0000008d348d7221 */ /* 0x000fe20000010100 */
[----:B------:R-:W-:Y:S01]  /*2750*/  PRMT R122, R110, 0x7632, R122 ;  /* 0x000076326e7a7816 */ /* 0x000fe2000000007a */
[----:B------:R-:W-:Y:S01]  /*2760*/  FFMA.FTZ R36, R2, R15, R36 ;  /* 0x0000000f02247223 */ /* 0x000fe20000010024 */
[----:B------:R-:W-:Y:S01]  /*2770*/  FFMA.FTZ R37, R10, R7, R37 ;  /* 0x000000070a257223 */ /* 0x000fe20000010025 */
[C---:B------:R-:W-:Y:S01]  /*2780*/  SHF.L.U32 R9, R112.reuse, 0x10, RZ ;  /* 0x0000001070097819 */ /* 0x040fe200000006ff */
[----:B------:R-:W-:Y:S01]  /*2790*/  FMUL.FTZ R7, R5, R140 ;  /* 0x0000008c05077220 */ /* 0x000fe20000410000 */
[----:B------:R-:W-:Y:S01]  /*27a0*/  FMUL.FTZ R141, R35, R141 ;  /* 0x0000008d238d7220 */ /* 0x000fe20000410000 */
[----:B------:R-:W-:Y:S01]  /*27b0*/  PRMT R121, R112, 0x7632, R121 ;  /* 0x0000763270797816 */ /* 0x000fe20000000079 */
[----:B------:R-:W-:Y:S01]  /*27c0*/  FADD.FTZ R8, -R52, R8 ;  /* 0x0000000834087221 */ /* 0x000fe20000010100 */
[----:B------:R-:W-:Y:S01]  /*27d0*/  SHF.L.U32 R122, R122, 0x10, RZ ;  /* 0x000000107a7a7819 */ /* 0x000fe200000006ff */
[----:B------:R-:W-:Y:S01]  /*27e0*/  FFMA.FTZ R36, R5, R136, R36 ;  /* 0x0000008805247223 */ /* 0x000fe20000010024 */
[----:B------:R-:W-:Y:S01]  /*27f0*/  FFMA.FTZ R37, R141, R7, R37 ;  /* 0x000000078d257223 */ /* 0x000fe20000010025 */
[----:B------:R-:W-:Y:S01]  /*2800*/  FMUL.FTZ R8, R35, R8 ;  /* 0x0000000823087220 */ /* 0x000fe20000410000 */
[C---:B------:R-:W-:Y:S01]  /*2810*/  FMUL.FTZ R6, R2.reuse, R9 ;  /* 0x0000000902067220 */ /* 0x040fe20000410000 */
[----:B------:R-:W-:Y:S01]  /*2820*/  FFMA.FTZ R36, R2, R13, R36 ;  /* 0x0000000d02247223 */ /* 0x000fe20000010024 */
[----:B------:R-:W-:-:S02]  /*2830*/  IMAD.U32 R121, R121, 0x10000, RZ ;  /* 0x0001000079797824 */ /* 0x000fc400078e00ff */
[----:B------:R-:W-:Y:S01]  /*2840*/  FADD.FTZ R122, -R52, R122 ;  /* 0x0000007a347a7221 */ /* 0x000fe20000010100 */
[----:B------:R-:W-:Y:S01]  /*2850*/  FFMA.FTZ R37, R8, R6, R37 ;  /* 0x0000000608257223 */ /* 0x000fe20000010025 */
[C---:B------:R-:W-:Y:S01]  /*2860*/  FFMA.FTZ R36, R5.reuse, R138, R36 ;  /* 0x0000008a05247223 */ /* 0x040fe20000010024 */
[----:B------:R-:W-:Y:S01]  /*2870*/  FMUL.FTZ R6, R5, R121 ;  /* 0x0000007905067220 */ /* 0x000fe20000410000 */
[----:B------:R-:W-:Y:S02]  /*2880*/  FMUL.FTZ R122, R35, R122 ;  /* 0x0000007a237a7220 */ /* 0x000fe40000410000 */
[----:B------:R-:W-:Y:S02]  /*2890*/  FFMA.FTZ R36, R2, R11, R36 ;  /* 0x0000000b02247223 */ /* 0x000fe40000010024 */
[----:B------:R-:W-:Y:S01]  /*28a0*/  FFMA.FTZ R37, R122, R6, R37 ;  /* 0x000000067a257223 */ /* 0x000fe20000010025 */
[C---:B------:R-:W-:Y:S01]  /*28b0*/  SHF.L.U32 R6, R114.reuse, 0x10, RZ ;  /* 0x0000001072067819 */ /* 0x040fe200000006ff */
[----:B------:R-:W-:Y:S01]  /*28c0*/  FFMA.FTZ R36, R5, R140, R36 ;  /* 0x0000008c05247223 */ /* 0x000fe20000010024 */
[----:B------:R-:W-:-:S02]  /*28d0*/  PRMT R160, R114, 0x7632, R160 ;  /* 0x0000763272a07816 */ /* 0x000fc400000000a0 */
[----:B------:R-:W-:Y:S01]  /*28e0*/  SHF.L.U32 R7, R116, 0x10, RZ ;  /* 0x0000001074077819 */ /* 0x000fe200000006ff */
[----:B------:R-:W-:Y:S01]  /*28f0*/  FADD.FTZ R6, -R52, R6 ;  /* 0x0000000634067221 */ /* 0x000fe20000010100 */
[----:B------:R-:W-:Y:S01]  /*2900*/  PRMT R123, R116, 0x7632, R123 ;  /* 0x00007632747b7816 */ /* 0x000fe2000000007b */
[----:B------:R-:W-:Y:S01]  /*2910*/  FFMA.FTZ R36, R2, R9, R36 ;  /* 0x0000000902247223 */ /* 0x000fe20000010024 */
[----:B------:R-:W-:Y:S01]  /*2920*/  SHF.L.U32 R160, R160, 0x10, RZ ;  /* 0x00000010a0a07819 */ /* 0x000fe200000006ff */
[----:B------:R-:W-:Y:S01]  /*2930*/  FMUL.FTZ R6, R35, R6 ;  /* 0x0000000623067220 */ /* 0x000fe20000410000 */
[----:B------:R-:W-:Y:S01]  /*2940*/  SHF.L.U32 R123, R123, 0x10, RZ ;  /* 0x000000107b7b7819 */ /* 0x000fe200000006ff */
[----:B------:R-:W-:Y:S01]  /*2950*/  FMUL.FTZ R143, R2, R7 ;  /* 0x00000007028f7220 */ /* 0x000fe20000410000 */
[----:B------:R-:W-:Y:S01]  /*2960*/  FFMA.FTZ R36, R5, R121, R36 ;  /* 0x0000007905247223 */ /* 0x000fe20000010024 */
[----:B------:R-:W-:Y:S02]  /*2970*/  FADD.FTZ R160, -R52, R160 ;  /* 0x000000a034a07221 */ /* 0x000fe40000010100 */
[----:B------:R-:W-:Y:S01]  /*2980*/  FFMA.FTZ R37, R6, R143, R37 ;  /* 0x0000008f06257223 */ /* 0x000fe20000010025 */
[----:B------:R-:W-:Y:S01]  /*2990*/  FFMA.FTZ R36, R2, R7, R36 ;  /* 0x0000000702247223 */ /* 0x000fe20000010024 */
[----:B------:R-:W-:Y:S01]  /*29a0*/  FMUL.FTZ R160, R35, R160 ;  /* 0x000000a023a07220 */ /* 0x000fe20000410000 */
[----:B------:R-:W-:-:S02]  /*29b0*/  FMUL.FTZ R143, R5, R123 ;  /* 0x0000007b058f7220 */ /* 0x000fc40000410000 */
[----:B------:R-:W-:Y:S02]  /*29c0*/  FFMA.FTZ R36, R5, R123, R36 ;  /* 0x0000007b05247223 */ /* 0x000fe40000010024 */
[----:B------:R-:W-:-:S05]  /*29d0*/  FFMA.FTZ R37, R160, R143, R37 ;  /* 0x0000008fa0257223 */ /* 0x000fca0000010025 */
[----:B------:R2:W-:Y:S01]  /*29e0*/  STS.64 [R120], R36 ;  /* 0x0000002478007388 */ /* 0x0005e20000000a00 */
[----:B------:R-:W-:Y:S01]  /*29f0*/  FFMA.FTZ R39, R39, R38, R46 ;  /* 0x0000002627277223 */ /* 0x000fe2000001002e */
[----:B--2---:R-:W-:-:S06]  /*2a00*/  FADD.FTZ R36, R119, UR11 ;  /* 0x0000000b77247e21 */ /* 0x004fcc0008010000 */
[----:B------:R-:W0:Y:S01]  /*2a10*/  MUFU.RSQ R36, R36 ;  /* 0x0000002400247308 */ /* 0x000e220000001400 */
[----:B------:R-:W-:Y:S01]  /*2a20*/  FADD.FTZ R119, R38, R47 ;  /* 0x0000002f26777221 */ /* 0x000fe20000010000 */
[--C-:B------:R-:W-:Y:S01]  /*2a30*/  FFMA.FTZ R144, R144, R3, R39.reuse ;  /* 0x0000000390907223 */ /* 0x100fe20000010027 */
[C---:B------:R-:W-:Y:S02]  /*2a40*/  SHF.L.U32 R37, R55.reuse, 0x10, RZ ;  /* 0x0000001037257819 */ /* 0x040fe400000006ff */
[----:B------:R-:W-:Y:S01]  /*2a50*/  PRMT R39, R55, 0x7632, R39 ;  /* 0x0000763237277816 */ /* 0x000fe20000000027 */
[----:B------:R-:W-:Y:S01]  /*2a60*/  FADD.FTZ R119, R119, R3 ;  /* 0x0000000377777221 */ /* 0x000fe20000010000 */
[----:B------:R-:W-:Y:S01]  /*2a70*/  PRMT R38, R57, 0x7632, R38 ;  /* 0x0000763239267816 */ /* 0x000fe20000000026 */
[----:B------:R-:W-:Y:S01]  /*2a80*/  FADD.FTZ R3, -R118, R37 ;  /* 0x0000002576037221 */ /* 0x000fe20000010100 */
[----:B------:R-:W-:Y:S01]  /*2a90*/  SHF.L.U32 R39, R39, 0x10, RZ ;  /* 0x0000001027277819 */ /* 0x000fe200000006ff */
[----:B------:R-:W-:Y:S01]  /*2aa0*/  IMAD.U32 R37, R57, 0x10000, RZ ;  /* 0x0001000039257824 */ /* 0x000fe200078e00ff */
[----:B------:R-:W-:-:S03]  /*2ab0*/  SHF.L.U32 R38, R38, 0x10, RZ ;  /* 0x0000001026267819 */ /* 0x000fc600000006ff */
[----:B------:R-:W-:Y:S01]  /*2ac0*/  FADD.FTZ R39, -R118, R39 ;  /* 0x0000002776277221 */ /* 0x000fe20000010100 */
[----:B------:R-:W-:Y:S01]  /*2ad0*/  FMUL.FTZ R47, R0, R37 ;  /* 0x00000025002f7220 */ /* 0x000fe20000410000 */
[C---:B0-----:R-:W-:Y:S02]  /*2ae0*/  FMUL.FTZ R3, R36.reuse, R3 ;  /* 0x0000000324037220 */ /* 0x041fe40000410000 */
[----:B------:R-:W-:Y:S01]  /*2af0*/  FMUL.FTZ R39, R36, R39 ;  /* 0x0000002724277220 */ /* 0x000fe20000410000 */
[-C--:B------:R-:W-:Y:S01]  /*2b00*/  FMUL.FTZ R46, R4, R38.reuse ;  /* 0x00000026042e7220 */ /* 0x080fe20000410000 */
[----:B------:R-:W-:Y:S02]  /*2b10*/  FFMA.FTZ R47, R3, R47, RZ ;  /* 0x0000002f032f7223 */ /* 0x000fe400000100ff */
[C---:B------:R-:W-:Y:S02]  /*2b20*/  FFMA.FTZ R50, R39.reuse, R38, R50 ;  /* 0x0000002627327223 */ /* 0x040fe40000010032 */
[----:B------:R-:W-:Y:S01]  /*2b30*/  FFMA.FTZ R47, R39, R46, R47 ;  /* 0x0000002e272f7223 */ /* 0x000fe2000001002f */
[----:B------:R-:W-:Y:S01]  /*2b40*/  FFMA.FTZ R39, R0, R37, RZ ;  /* 0x0000002500277223 */ /* 0x000fe200000100ff */
[----:B------:R-:W-:Y:S01]  /*2b50*/  FADD.FTZ R143, R38, R51 ;  /* 0x00000033268f7221 */ /* 0x000fe20000010000 */
[----:B------:R-:W-:-:S02]  /*2b60*/  PRMT R145, R59, 0x7632, R145 ;  /* 0x000076323b917816 */ /* 0x000fc40000000091 */
[----:B------:R-:W-:Y:S01]  /*2b70*/  FFMA.FTZ R51, R4, R38, R39 ;  /* 0x0000002604337223 */ /* 0x000fe20000010027 */
[----:B------:R-:W-:Y:S02]  /*2b80*/  SHF.L.U32 R39, R59, 0x10, RZ ;  /* 0x000000103b277819 */ /* 0x000fe400000006ff */
[----:B------:R-:W-:Y:S02]  /*2b90*/  SHF.L.U32 R145, R145, 0x10, RZ ;  /* 0x0000001091917819 */ /* 0x000fe400000006ff */
[C---:B------:R-:W-:Y:S01]  /*2ba0*/  SHF.L.U32 R38, R61.reuse, 0x10, RZ ;  /* 0x000000103d267819 */ /* 0x040fe200000006ff */
[C---:B------:R-:W-:Y:S01]  /*2bb0*/  FADD.FTZ R39, -R118.reuse, R39 ;  /* 0x0000002776277221 */ /* 0x040fe20000010100 */
[----:B------:R-:W-:Y:S01]  /*2bc0*/  PRMT R46, R61, 0x7632, R46 ;  /* 0x000076323d2e7816 */ /* 0x000fe2000000002e */
[----:B------:R-:W-:Y:S02]  /*2bd0*/  FADD.FTZ R145, -R118, R145 ;  /* 0x0000009176917221 */ /* 0x000fe40000010100 */
[----:B------:R-:W-:Y:S01]  /*2be0*/  FMUL.FTZ R39, R36, R39 ;  /* 0x0000002724277220 */ /* 0x000fe20000410000 */
[----:B------:R-:W-:Y:S01]  /*2bf0*/  SHF.L.U32 R46, R46, 0x10, RZ ;  /* 0x000000102e2e7819 */ /* 0x000fe200000006ff */
[-C--:B------:R-:W-:Y:S01]  /*2c00*/  FMUL.FTZ R163, R0, R38.reuse ;  /* 0x0000002600a37220 */ /* 0x080fe20000410000 */
[----:B------:R-:W-:Y:S01]  /*2c10*/  FMUL.FTZ R145, R36, R145 ;  /* 0x0000009124917220 */ /* 0x000fe20000410000 */
[----:B------:R-:W-:-:S02]  /*2c20*/  FFMA.FTZ R51, R0, R38, R51 ;  /* 0x0000002600337223 */ /* 0x000fc40000010033 */
[----:B------:R-:W-:Y:S01]  /*2c30*/  FFMA.FTZ R47, R39, R163, R47 ;  /* 0x000000a3272f7223 */ /* 0x000fe2000001002f */
[CC--:B------:R-:W-:Y:S01]  /*2c40*/  FMUL.FTZ R163, R4.reuse, R46.reuse ;  /* 0x0000002e04a37220 */ /* 0x0c0fe20000410000 */
[-C--:B------:R-:W-:Y:S01]  /*2c50*/  FFMA.FTZ R50, R145, R46.reuse, R50 ;  /* 0x0000002e91327223 */ /* 0x080fe20000010032 */
[----:B------:R-:W-:Y:S01]  /*2c60*/  FADD.FTZ R143, R143, R46 ;  /* 0x0000002e8f8f7221 */ /* 0x000fe20000010000 */
[----:B------:R-:W-:Y:S01]  /*2c70*/  FFMA.FTZ R46, R4, R46, R51 ;  /* 0x0000002e042e7223 */ /* 0x000fe20000010033 */
[----:B------:R-:W-:Y:S01]  /*2c80*/  FFMA.FTZ R51, R41, R40, R144 ;  /* 0x0000002829337223 */ /* 0x000fe20000010090 */
[----:B------:R-:W-:Y:S01]  /*2c90*/  FFMA.FTZ R47, R145, R163, R47 ;  /* 0x000000a3912f7223 */ /* 0x000fe2000001002f */
[C---:B------:R-:W-:Y:S02]  /*2ca0*/  SHF.L.U32 R41, R63.reuse, 0x10, RZ ;  /* 0x000000103f297819 */ /* 0x040fe400000006ff */
[----:B------:R-:W-:Y:S01]  /*2cb0*/  PRMT R145, R63, 0x7632, R145 ;  /* 0x000076323f917816 */ /* 0x000fe20000000091 */
[----:B------:R-:W-:Y:S01]  /*2cc0*/  FADD.FTZ R119, R119, R40 ;  /* 0x0000002877777221 */ /* 0x000fe20000010000 */
[C---:B------:R-:W-:Y:S01]  /*2cd0*/  SHF.L.U32 R40, R65.reuse, 0x10, RZ ;  /* 0x0000001041287819 */ /* 0x040fe200000006ff */
[----:B------:R-:W-:Y:S01]  /*2ce0*/  FADD.FTZ R41, -R118, R41 ;  /* 0x0000002976297221 */ /* 0x000fe20000010100 */
[----:B------:R-:W-:Y:S01]  /*2cf0*/  PRMT R144, R65, 0x7632, R144 ;  /* 0x0000763241907816 */ /* 0x000fe20000000090 */
[----:B------:R-:W-:-:S02]  /*2d00*/  IMAD.U32 R145, R145, 0x10000, RZ ;  /* 0x0001000091917824 */ /* 0x000fc400078e00ff */
[----:B------:R-:W-:Y:S01]  /*2d10*/  FMUL.FTZ R41, R36, R41 ;  /* 0x0000002924297220 */ /* 0x000fe20000410000 */
[----:B------:R-:W-:Y:S01]  /*2d20*/  SHF.L.U32 R144, R144, 0x10, RZ ;  /* 0x0000001090907819 */ /* 0x000fe200000006ff */
[----:B------:R-:W-:Y:S01]  /*2d30*/  FMUL.FTZ R163, R0, R40 ;  /* 0x0000002800a37220 */ /* 0x000fe20000410000 */
[----:B------:R-:W-:-:S03]  /*2d40*/  FADD.FTZ R145, -R118, R145 ;  /* 0x0000009176917221 */ /* 0x000fc60000010100 */
[----:B------:R-:W-:Y:S01]  /*2d50*/  FFMA.FTZ R47, R41, R163, R47 ;  /* 0x000000a3292f7223 */ /* 0x000fe2000001002f */
[----:B------:R-:W-:Y:S01]  /*2d60*/  FMUL.FTZ R145, R36, R145 ;  /* 0x0000009124917220 */ /* 0x000fe20000410000 */
[----:B------:R-:W-:Y:S01]  /*2d70*/  FMUL.FTZ R163, R4, R144 ;  /* 0x0000009004a37220 */ /* 0x000fe20000410000 */
[----:B------:R-:W-:Y:S01]  /*2d80*/  FFMA.FTZ R51, R43, R42, R51 ;  /* 0x0000002a2b337223 */ /* 0x000fe20000010033 */
[----:B------:R-:W-:Y:S01]  /*2d90*/  FFMA.FTZ R46, R0, R40, R46 ;  /* 0x00000028002e7223 */ /* 0x000fe2000001002e */
[CC--:B------:R-:W-:Y:S01]  /*2da0*/  FFMA.FTZ R50, R145.reuse, R144.reuse, R50 ;  /* 0x0000009091327223 */ /* 0x0c0fe20000010032 */
[----:B------:R-:W-:Y:S01]  /*2db0*/  FFMA.FTZ R47, R145, R163, R47 ;  /* 0x000000a3912f7223 */ /* 0x000fe2000001002f */
[C---:B------:R-:W-:Y:S02]  /*2dc0*/  SHF.L.U32 R43, R67.reuse, 0x10, RZ ;  /* 0x00000010432b7819 */ /* 0x040fe400000006ff */
[----:B------:R-:W-:Y:S01]  /*2dd0*/  PRMT R145, R67, 0x7632, R145 ;  /* 0x0000763243917816 */ /* 0x000fe20000000091 */
[----:B------:R-:W-:Y:S01]  /*2de0*/  FADD.FTZ R119, R119, R42 ;  /* 0x0000002a77777221 */ /* 0x000fe20000010000 */
[----:B------:R-:W-:Y:S01]  /*2df0*/  FADD.FTZ R143, R143, R144 ;  /* 0x000000908f8f7221 */ /* 0x000fe20000010000 */
[----:B------:R-:W-:Y:S01]  /*2e00*/  FFMA.FTZ R46, R4, R144, R46 ;  /* 0x00000090042e7223 */ /* 0x000fe2000001002e */
[----:B------:R-:W-:Y:S01]  /*2e10*/  SHF.L.U32 R42, R69, 0x10, RZ ;  /* 0x00000010452a7819 */ /* 0x000fe200000006ff */
[----:B------:R-:W-:Y:S01]  /*2e20*/  FADD.FTZ R43, -R118, R43 ;  /* 0x0000002b762b7221 */ /* 0x000fe20000010100 */
[----:B------:R-:W-:-:S02]  /*2e30*/  SHF.L.U32 R145, R145, 0x10, RZ ;  /* 0x0000001091917819 */ /* 0x000fc400000006ff */
[----:B------:R-:W-:Y:S01]  /*2e40*/  PRMT R144, R69, 0x7632, R144 ;  /* 0x0000763245907816 */ /* 0x000fe20000000090 */
[----:B------:R-:W-:Y:S01]  /*2e50*/  FMUL.FTZ R43, R36, R43 ;  /* 0x0000002b242b7220 */ /* 0x000fe20000410000 */
[----:B------:R-:W-:Y:S01]  /*2e60*/  FMUL.FTZ R163, R0, R42 ;  /* 0x0000002a00a37220 */ /* 0x000fe20000410000 */
[----:B------:R-:W-:Y:S01]  /*2e70*/  FADD.FTZ R145, -R118, R145 ;  /* 0x0000009176917221 */ /* 0x000fe20000010100 */
[----:B------:R-:W-:Y:S02]  /*2e80*/  SHF.L.U32 R144, R144, 0x10, RZ ;  /* 0x0000001090907819 */ /* 0x000fe400000006ff */
[----:B------:R-:W-:Y:S01]  /*2e90*/  FFMA.FTZ R47, R43, R163, R47 ;  /* 0x000000a32b2f7223 */ /* 0x000fe2000001002f */
[----:B------:R-:W-:Y:S02]  /*2ea0*/  FMUL.FTZ R145, R36, R145 ;  /* 0x0000009124917220 */ /* 0x000fe40000410000 */
[-C--:B------:R-:W-:Y:S01]  /*2eb0*/  FMUL.FTZ R163, R4, R144.reuse ;  /* 0x0000009004a37220 */ /* 0x080fe20000410000 */
[----:B------:R-:W-:Y:S01]  /*2ec0*/  FFMA.FTZ R51, R142, R53, R51 ;  /* 0x000000358e337223 */ /* 0x000fe20000010033 */
[C---:B------:R-:W-:Y:S01]  /*2ed0*/  FFMA.FTZ R50, R145.reuse, R144, R50 ;  /* 0x0000009091327223 */ /* 0x040fe20000010032 */
[----:B------:R-:W-:Y:S01]  /*2ee0*/  FFMA.FTZ R46, R0, R42, R46 ;  /* 0x0000002a002e7223 */ /* 0x000fe2000001002e */
[----:B------:R-:W-:Y:S01]  /*2ef0*/  FFMA.FTZ R47, R145, R163, R47 ;  /* 0x000000a3912f7223 */ /* 0x000fe2000001002f */
[----:B------:R-:W-:Y:S01]  /*2f00*/  FADD.FTZ R142, R119, R53 ;  /* 0x00000035778e7221 */ /* 0x000fe20000010000 */
[C---:B------:R-:W-:Y:S01]  /*2f10*/  IMAD.U32 R119, R71.reuse, 0x10000, RZ ;  /* 0x0001000047777824 */ /* 0x040fe200078e00ff */
[----:B------:R-:W-:Y:S01]  /*2f20*/  PRMT R145, R71, 0x7632, R145 ;  /* 0x0000763247917816 */ /* 0x000fe20000000091 */
        /* <DEDUP_REMOVED lines=12> */
[----:B------:R-:W-:Y:S01]  /*2ff0*/  FMUL.FTZ R163, R4, R144 ;  /* 0x0000009004a37220 */ /* 0x000fe20000410000 */
[----:B------:R-:W-:Y:S01]  /*3000*/  FFMA.FTZ R51, R125, R124, R51 ;  /* 0x0000007c7d337223 */ /* 0x000fe20000010033 */
[C---:B------:R-:W-:Y:S01]  /*3010*/  FFMA.FTZ R50, R145.reuse, R144, R50 ;  /* 0x0000009091327223 */ /* 0x040fe20000010032 */
[----:B------:R-:W-:Y:S01]  /*3020*/  FFMA.FTZ R46, R0, R53, R46 ;  /* 0x00000035002e7223 */ /* 0x000fe2000001002e */
[----:B------:R-:W-:Y:S01]  /*3030*/  FFMA.FTZ R47, R145, R163, R47 ;  /* 0x000000a3912f7223 */ /* 0x000fe2000001002f */
[----:B------:R-:W-:-:S02]  /*3040*/  SHF.L.U32 R125, R75, 0x10, RZ ;  /* 0x000000104b7d7819 */ /* 0x000fc400000006ff */
[----:B------:R-:W-:Y:S01]  /*3050*/  PRMT R145, R75, 0x7632, R145 ;  /* 0x000076324b917816 */ /* 0x000fe20000000091 */
[----:B------:R-:W-:Y:S01]  /*3060*/  FADD.FTZ R142, R142, R124 ;  /* 0x0000007c8e8e7221 */ /* 0x000fe20000010000 */
[----:B------:R-:W-:Y:S01]  /*3070*/  FADD.FTZ R143, R143, R144 ;  /* 0x000000908f8f7221 */ /* 0x000fe20000010000 */
[----:B------:R-:W-:Y:S01]  /*3080*/  FFMA.FTZ R46, R4, R144, R46 ;  /* 0x00000090042e7223 */ /* 0x000fe2000001002e */
[----:B------:R-:W-:Y:S01]  /*3090*/  SHF.L.U32 R124, R77, 0x10, RZ ;  /* 0x000000104d7c7819 */ /* 0x000fe200000006ff */
[----:B------:R-:W-:Y:S01]  /*30a0*/  FADD.FTZ R125, -R118, R125 ;  /* 0x0000007d767d7221 */ /* 0x000fe20000010100 */
[----:B------:R-:W-:Y:S02]  /*30b0*/  SHF.L.U32 R145, R145, 0x10, RZ ;  /* 0x0000001091917819 */ /* 0x000fe400000006ff */
[----:B------:R-:W-:Y:S01]  /*30c0*/  PRMT R144, R77, 0x7632, R144 ;  /* 0x000076324d907816 */ /* 0x000fe20000000090 */
[----:B------:R-:W-:Y:S01]  /*30d0*/  FMUL.FTZ R125, R36, R125 ;  /* 0x0000007d247d7220 */ /* 0x000fe20000410000 */
[----:B------:R-:W-:Y:S01]  /*30e0*/  FMUL.FTZ R163, R0, R124 ;  /* 0x0000007c00a37220 */ /* 0x000fe20000410000 */
[----:B------:R-:W-:-:S02]  /*30f0*/  FADD.FTZ R145, -R118, R145 ;  /* 0x0000009176917221 */ /* 0x000fc40000010100 */
[----:B------:R-:W-:Y:S02]  /*3100*/  IMAD.U32 R144, R144, 0x10000, RZ ;  /* 0x0001000090907824 */ /* 0x000fe400078e00ff */
[----:B------:R-:W-:Y:S01]  /*3110*/  FFMA.FTZ R47, R125, R163, R47 ;  /* 0x000000a37d2f7223 */ /* 0x000fe2000001002f */
[----:B------:R-:W-:Y:S01]  /*3120*/  FMUL.FTZ R145, R36, R145 ;  /* 0x0000009124917220 */ /* 0x000fe20000410000 */
[----:B------:R-:W-:Y:S01]  /*3130*/  FMUL.FTZ R163, R4, R144 ;  /* 0x0000009004a37220 */ /* 0x000fe20000410000 */
[----:B------:R-:W-:Y:S02]  /*3140*/  FFMA.FTZ R51, R127, R126, R51 ;  /* 0x0000007e7f337223 */ /* 0x000fe40000010033 */
        /* <DEDUP_REMOVED lines=14> */
[----:B------:R-:W-:Y:S01]  /*3230*/  FADD.FTZ R145, -R118, R145 ;  /* 0x0000009176917221 */ /* 0x000fe20000010100 */
[----:B------:R-:W-:-:S02]  /*3240*/  SHF.L.U32 R144, R144, 0x10, RZ ;  /* 0x0000001090907819 */ /* 0x000fc400000006ff */
[----:B------:R-:W-:Y:S01]  /*3250*/  FFMA.FTZ R47, R127, R163, R47 ;  /* 0x000000a37f2f7223 */ /* 0x000fe2000001002f */
[----:B------:R-:W-:Y:S02]  /*3260*/  FMUL.FTZ R145, R36, R145 ;  /* 0x0000009124917220 */ /* 0x000fe40000410000 */
[----:B------:R-:W-:Y:S01]  /*3270*/  FMUL.FTZ R163, R4, R144 ;  /* 0x0000009004a37220 */ /* 0x000fe20000410000 */
[----:B------:R-:W-:Y:S01]  /*3280*/  FFMA.FTZ R51, R129, R128, R51 ;  /* 0x0000008081337223 */ /* 0x000fe20000010033 */
[C---:B------:R-:W-:Y:S01]  /*3290*/  FFMA.FTZ R50, R145.reuse, R144, R50 ;  /* 0x0000009091327223 */ /* 0x040fe20000010032 */
[----:B------:R-:W-:Y:S01]  /*32a0*/  FFMA.FTZ R46, R0, R126, R46 ;  /* 0x0000007e002e7223 */ /* 0x000fe2000001002e */
[----:B------:R-:W-:Y:S01]  /*32b0*/  FFMA.FTZ R47, R145, R163, R47 ;  /* 0x000000a3912f7223 */ /* 0x000fe2000001002f */
[C---:B------:R-:W-:Y:S02]  /*32c0*/  SHF.L.U32 R129, R83.reuse, 0x10, RZ ;  /* 0x0000001053817819 */ /* 0x040fe400000006ff */
[----:B------:R-:W-:Y:S01]  /*32d0*/  PRMT R145, R83, 0x7632, R145 ;  /* 0x0000763253917816 */ /* 0x000fe20000000091 */
[----:B------:R-:W-:Y:S01]  /*32e0*/  FADD.FTZ R143, R143, R144 ;  /* 0x000000908f8f7221 */ /* 0x000fe20000010000 */
[----:B------:R-:W-:Y:S01]  /*32f0*/  FFMA.FTZ R46, R4, R144, R46 ;  /* 0x00000090042e7223 */ /* 0x000fe2000001002e */
[----:B------:R-:W-:Y:S01]  /*3300*/  FADD.FTZ R142, R142, R128 ;  /* 0x000000808e8e7221 */ /* 0x000fe20000010000 */
[----:B------:R-:W-:Y:S01]  /*3310*/  FADD.FTZ R129, -R118, R129 ;  /* 0x0000008176817221 */ /* 0x000fe20000010100 */
[----:B------:R-:W-:Y:S01]  /*3320*/  SHF.L.U32 R145, R145, 0x10, RZ ;  /* 0x0000001091917819 */ /* 0x000fe200000006ff */
[C---:B------:R-:W-:Y:S01]  /*3330*/  IMAD.U32 R128, R85.reuse, 0x10000, RZ ;  /* 0x0001000055807824 */ /* 0x040fe200078e00ff */
[----:B------:R-:W-:Y:S01]  /*3340*/  PRMT R144, R85, 0x7632, R144 ;  /* 0x0000763255907816 */ /* 0x000fe20000000090 */
[----:B------:R-:W-:-:S02]  /*3350*/  FMUL.FTZ R129, R36, R129 ;  /* 0x0000008124817220 */ /* 0x000fc40000410000 */
[----:B------:R-:W-:Y:S01]  /*3360*/  FMUL.FTZ R163, R0, R128 ;  /* 0x0000008000a37220 */ /* 0x000fe20000410000 */
[----:B------:R-:W-:Y:S01]  /*3370*/  SHF.L.U32 R144, R144, 0x10, RZ ;  /* 0x0000001090907819 */ /* 0x000fe200000006ff */
[----:B------:R-:W-:Y:S02]  /*3380*/  FADD.FTZ R145, -R118, R145 ;  /* 0x0000009176917221 */ /* 0x000fe40000010100 */
[----:B------:R-:W-:Y:S02]  /*3390*/  FFMA.FTZ R47, R129, R163, R47 ;  /* 0x000000a3812f7223 */ /* 0x000fe4000001002f */
[----:B------:R-:W-:Y:S01]  /*33a0*/  FMUL.FTZ R145, R36, R145 ;  /* 0x0000009124917220 */ /* 0x000fe20000410000 */
[----:B------:R-:W-:Y:S01]  /*33b0*/  FMUL.FTZ R163, R4, R144 ;  /* 0x0000009004a37220 */ /* 0x000fe20000410000 */
[----:B------:R-:W-:Y:S01]  /*33c0*/  FFMA.FTZ R51, R131, R130, R51 ;  /* 0x0000008283337223 */ /* 0x000fe20000010033 */
[----:B------:R-:W-:Y:S01]  /*33d0*/  FFMA.FTZ R46, R0, R128, R46 ;  /* 0x00000080002e7223 */ /* 0x000fe2000001002e */
[C---:B------:R-:W-:Y:S01]  /*33e0*/  FFMA.FTZ R50, R145.reuse, R144, R50 ;  /* 0x0000009091327223 */ /* 0x040fe20000010032 */
        /* <DEDUP_REMOVED lines=24> */
[----:B------:R-:W-:Y:S01]  /*3570*/  FADD.FTZ R143, R143, R144 ;  /* 0x000000908f8f7221 */ /* 0x000fe20000010000 */
[----:B------:R-:W-:Y:S01]  /*3580*/  FFMA.FTZ R46, R4, R144, R46 ;  /* 0x00000090042e7223 */ /* 0x000fe2000001002e */
        /* <DEDUP_REMOVED lines=32> */
[----:B------:R-:W-:Y:S01]  /*3790*/  FFMA.FTZ R50, R145, R144, R50 ;  /* 0x0000009091327223 */ /* 0x000fe20000010032 */
[----:B------:R-:W-:Y:S01]  /*37a0*/  FFMA.FTZ R51, R137, R136, R51 ;  /* 0x0000008889337223 */ /* 0x000fe20000010033 */
[----:B------:R-:W-:Y:S01]  /*37b0*/  FFMA.FTZ R47, R145, R163, R47 ;  /* 0x000000a3912f7223 */ /* 0x000fe2000001002f */
[C---:B------:R-:W-:Y:S01]  /*37c0*/  IMAD.U32 R137, R99.reuse, 0x10000, RZ ;  /* 0x0001000063897824 */ /* 0x040fe200078e00ff */
        /* <DEDUP_REMOVED lines=33> */
[--C-:B------:R-:W-:Y:S01]  /*39e0*/  FFMA.FTZ R44, R141, R140, R51.reuse ;  /* 0x0000008c8d2c7223 */ /* 0x100fe20000010033 */
[----:B------:R-:W-:Y:S01]  /*39f0*/  FMUL.FTZ R145, R36, R145 ;  /* 0x0000009124917220 */ /* 0x000fe20000410000 */
[----:B------:R-:W-:Y:S01]  /*3a00*/  FMUL.FTZ R163, R4, R144 ;  /* 0x0000009004a37220 */ /* 0x000fe20000410000 */
[C---:B------:R-:W-:Y:S02]  /*3a10*/  SHF.L.U32 R141, R107.reuse, 0x10, RZ ;  /* 0x000000106b8d7819 */ /* 0x040fe400000006ff */
        /* <DEDUP_REMOVED lines=10> */
[----:B------:R-:W-:Y:S01]  /*3ac0*/  SHF.L.U32 R163, R163, 0x10, RZ ;  /* 0x00000010a3a37819 */ /* 0x000fe200000006ff */
[----:B------:R-:W-:Y:S01]  /*3ad0*/  FADD.FTZ R45, R143, R144 ;  /* 0x000000908f2d7221 */ /* 0x000fe20000010000 */
[----:B------:R-:W-:Y:S01]  /*3ae0*/  FFMA.FTZ R47, R141, R142, R47 ;  /* 0x0000008e8d2f7223 */ /* 0x000fe2000001002f */
[----:B------:R-:W-:Y:S01]  /*3af0*/  FMUL.FTZ R51, R36, R51 ;  /* 0x0000003324337220 */ /* 0x000fe20000410000 */
[C---:B------:R-:W-:Y:S01]  /*3b00*/  SHF.L.U32 R143, R111.reuse, 0x10, RZ ;  /* 0x000000106f8f7819 */ /* 0x040fe200000006ff */
[----:B------:R-:W-:Y:S01]  /*3b10*/  FMUL.FTZ R142, R4, R163 ;  /* 0x000000a3048e7220 */ /* 0x000fe20000410000 */
[----:B------:R-:W-:Y:S01]  /*3b20*/  PRMT R165, R111, 0x7632, R165 ;  /* 0x000076326fa57816 */ /* 0x000fe200000000a5 */
[----:B------:R-:W-:Y:S01]  /*3b30*/  FFMA.FTZ R50, R145, R144, R50 ;  /* 0x0000009091327223 */ /* 0x000fe20000010032 */
[----:B------:R-:W-:Y:S01]  /*3b40*/  PRMT R164, R113, 0x7632, R164 ;  /* 0x0000763271a47816 */ /* 0x000fe200000000a4 */
[----:B------:R-:W-:Y:S01]  /*3b50*/  FFMA.FTZ R47, R51, R142, R47 ;  /* 0x0000008e332f7223 */ /* 0x000fe2000001002f */
[----:B------:R-:W-:Y:S01]  /*3b60*/  FADD.FTZ R143, -R118, R143 ;  /* 0x0000008f768f7221 */ /* 0x000fe20000010100 */
[----:B------:R-:W-:Y:S01]  /*3b70*/  SHF.L.U32 R165, R165, 0x10, RZ ;  /* 0x00000010a5a57819 */ /* 0x000fe200000006ff */
[----:B------:R-:W-:-:S02]  /*3b80*/  IMAD.U32 R142, R113, 0x10000, RZ ;  /* 0x00010000718e7824 */ /* 0x000fc400078e00ff */
[----:B------:R-:W-:Y:S01]  /*3b90*/  FFMA.FTZ R46, R0, R138, R46 ;  /* 0x0000008a002e7223 */ /* 0x000fe2000001002e */
[----:B------:R-:W-:Y:S01]  /*3ba0*/  FFMA.FTZ R48, R51, R163, R50 ;  /* 0x000000a333307223 */ /* 0x000fe20000010032 */
[----:B------:R-:W-:Y:S01]  /*3bb0*/  SHF.L.U32 R164, R164, 0x10, RZ ;  /* 0x00000010a4a47819 */ /* 0x000fe200000006ff */
[----:B------:R-:W-:Y:S01]  /*3bc0*/  FMUL.FTZ R143, R36, R143 ;  /* 0x0000008f248f7220 */ /* 0x000fe20000410000 */
[----:B------:R-:W-:Y:S01]  /*3bd0*/  FMUL.FTZ R50, R0, R142 ;  /* 0x0000008e00327220 */ /* 0x000fe20000410000 */
[----:B------:R-:W-:Y:S01]  /*3be0*/  FADD.FTZ R165, -R118, R165 ;  /* 0x000000a576a57221 */ /* 0x000fe20000010100 */
[----:B------:R-:W-:Y:S02]  /*3bf0*/  FFMA.FTZ R46, R4, R144, R46 ;  /* 0x00000090042e7223 */ /* 0x000fe4000001002e */
[----:B------:R-:W-:Y:S01]  /*3c00*/  FFMA.FTZ R47, R143, R50, R47 ;  /* 0x000000328f2f7223 */ /* 0x000fe2000001002f */
[----:B------:R-:W-:Y:S01]  /*3c10*/  FMUL.FTZ R165, R36, R165 ;  /* 0x000000a524a57220 */ /* 0x000fe20000410000 */
[----:B------:R-:W-:Y:S01]  /*3c20*/  FMUL.FTZ R50, R4, R164 ;  /* 0x000000a404327220 */ /* 0x000fe20000410000 */
[----:B------:R-:W-:Y:S01]  /*3c30*/  FFMA.FTZ R46, R0, R140, R46 ;  /* 0x0000008c002e7223 */ /* 0x000fe2000001002e */
[----:B------:R-:W-:-:S02]  /*3c40*/  SHF.L.U32 R145, R115, 0x10, RZ ;  /* 0x0000001073917819 */ /* 0x000fc400000006ff */
[----:B------:R-:W-:Y:S01]  /*3c50*/  FFMA.FTZ R162, R165, R50, R47 ;  /* 0x00000032a5a27223 */ /* 0x000fe2000001002f */
[----:B------:R-:W-:Y:S01]  /*3c60*/  PRMT R50, R115, 0x7632, R50 ;  /* 0x0000763273327816 */ /* 0x000fe20000000032 */
[----:B------:R-:W-:Y:S01]  /*3c70*/  FFMA.FTZ R46, R4, R163, R46 ;  /* 0x000000a3042e7223 */ /* 0x000fe2000001002e */
[C---:B------:R-:W-:Y:S01]  /*3c80*/  SHF.L.U32 R144, R117.reuse, 0x10, RZ ;  /* 0x0000001075907819 */ /* 0x040fe200000006ff */
[----:B------:R-:W-:Y:S01]  /*3c90*/  FADD.FTZ R145, -R118, R145 ;  /* 0x0000009176917221 */ /* 0x000fe20000010100 */
[----:B------:R-:W-:Y:S01]  /*3ca0*/  PRMT R51, R117, 0x7632, R51 ;  /* 0x0000763275337816 */ /* 0x000fe20000000033 */
[----:B------:R-:W-:Y:S01]  /*3cb0*/  FFMA.FTZ R47, R0, R142, R46 ;  /* 0x0000008e002f7223 */ /* 0x000fe2000001002e */
[----:B------:R-:W-:Y:S01]  /*3cc0*/  SHF.L.U32 R50, R50, 0x10, RZ ;  /* 0x0000001032327819 */ /* 0x000fe200000006ff */
[----:B------:R-:W-:Y:S01]  /*3cd0*/  FMUL.FTZ R145, R36, R145 ;  /* 0x0000009124917220 */ /* 0x000fe20000410000 */
[----:B------:R-:W-:Y:S01]  /*3ce0*/  FMUL.FTZ R46, R0, R144 ;  /* 0x00000090002e7220 */ /* 0x000fe20000410000 */
[----:B------:R-:W-:Y:S01]  /*3cf0*/  SHF.L.U32 R51, R51, 0x10, RZ ;  /* 0x0000001033337819 */ /* 0x000fe200000006ff */
[----:B------:R-:W-:Y:S01]  /*3d00*/  FFMA.FTZ R47, R4, R164, R47 ;  /* 0x000000a4042f7223 */ /* 0x000fe2000001002f */
[----:B------:R-:W-:Y:S01]  /*3d10*/  FADD.FTZ R50, -R118, R50 ;  /* 0x0000003276327221 */ /* 0x000fe20000010100 */
[----:B------:R-:W-:-:S02]  /*3d20*/  FFMA.FTZ R162, R145, R46, R162 ;  /* 0x0000002e91a27223 */ /* 0x000fc400000100a2 */
[----:B------:R-:W-:Y:S01]  /*3d30*/  FFMA.FTZ R46, R0, R144, R47 ;  /* 0x00000090002e7223 */ /* 0x000fe2000001002f */
[----:B------:R-:W-:Y:S01]  /*3d40*/  FMUL.FTZ R50, R36, R50 ;  /* 0x0000003224327220 */ /* 0x000fe20000410000 */
[CC--:B------:R-:W-:Y:S02]  /*3d50*/  FMUL.FTZ R47, R4.reuse, R51.reuse ;  /* 0x00000033042f7220 */ /* 0x0c0fe40000410000 */
[----:B------:R-:W-:Y:S02]  /*3d60*/  FFMA.FTZ R46, R4, R51, R46 ;  /* 0x00000033042e7223 */ /* 0x000fe4000001002e */
[----:B------:R-:W-:Y:S01]  /*3d70*/  FFMA.FTZ R47, R50, R47, R162 ;  /* 0x0000002f322f7223 */ /* 0x000fe200000100a2 */
[----:B------:R-:W-:Y:S01]  /*3d80*/  FADD.FTZ R163, R45, R163 ;  /* 0x000000a32da37221 */ /* 0x000fe20000010000 */
[----:B------:R0:W5:Y:S01]  /*3d90*/  LDL.LU R162, [R1+0xa8] ;  /* 0x0000a80001a27983 */ /* 0x0001620000300800 */
[----:B------:R-:W-:-:S03]  /*3da0*/  FFMA.FTZ R165, R165, R164, R48 ;  /* 0x000000a4a5a57223 */ /* 0x000fc60000010030 */
[----:B------:R1:W-:Y:S04]  /*3db0*/  STS.64 [R120+0xc80], R46 ;  /* 0x000c802e78007388 */ /* 0x0003e80000000a00 */
[----:B------:R-:W2:Y:S01]  /*3dc0*/  LDL.LU R45, [R1+0xa4] ;  /* 0x0000a400012d7983 */ /* 0x000ea20000300800 */
[----:B-1----:R-:W-:Y:S01]  /*3dd0*/  FFMA.FTZ R46, R122, R121, R44 ;  /* 0x000000797a2e7223 */ /* 0x002fe2000001002c */
[----:B------:R-:W-:Y:S02]  /*3de0*/  FADD.FTZ R47, R49, R121 ;  /* 0x00000079312f7221 */ /* 0x000fe40000010000 */
[----:B------:R-:W3:Y:S04]  /*3df0*/  LDL.LU R44, [R1+0xa0] ;  /* 0x0000a000012c7983 */ /* 0x000ee80000300800 */
[----:B------:R-:W4:Y:S04]  /*3e00*/  LDL.LU R49, [R1+0x9c] ;  /* 0x00009c0001317983 */ /* 0x000f280000300800 */
[----:B------:R-:W4:Y:S01]  /*3e10*/  LDL.LU R48, [R1+0x98] ;  /* 0x0000980001307983 */ /* 0x000f220000300800 */
[----:B------:R-:W-:-:S02]  /*3e20*/  FADD.FTZ R163, R163, R164 ;  /* 0x000000a4a3a37221 */ /* 0x000fc40000010000 */
[----:B------:R-:W1:Y:S01]  /*3e30*/  S2R R164, SR_TID.X ;  /* 0x0000000000a47919 */ /* 0x000e620000002100 */
[----:B------:R-:W-:Y:S02]  /*3e40*/  UIADD3.X UR11, URZ, UR5, URZ, UP0, !UPT ;  /* 0x000000053f0b7290 */ /* 0x000fe400087fe43f */
[----:B------:R-:W-:-:S04]  /*3e50*/  UISETP.GE.U32.AND UP0, UPT, UR10, UR16, UPT ;  /* 0x000000100a00728c */ /* 0x000fc8000bf06070 */
[----:B------:R-:W-:-:S06]  /*3e60*/  UISETP.GE.AND.EX UP0, UPT, UR11, UR17, UPT, UP0 ;  /* 0x000000110b00728c */ /* 0x000fcc000bf06300 */
[----:B------:R-:W-:Y:S01]  /*3e70*/  PLOP3.LUT P0, PT, PT, PT, UP0, 0x80, 0x0 ;  /* 0x000000000000781c */ /* 0x000fe20003f0f008 */
[----:B------:R-:W-:Y:S01]  /*3e80*/  FFMA.FTZ R50, R50, R51, R165 ;  /* 0x0000003332327223 */ /* 0x000fe200000100a5 */
[----:B------:R-:W-:Y:S01]  /*3e90*/  FFMA.FTZ R46, R160, R123, R46 ;  /* 0x0000007ba02e7223 */ /* 0x000fe2000001002e */
[----:B------:R-:W-:Y:S01]  /*3ea0*/  FADD.FTZ R47, R47, R123 ;  /* 0x0000007b2f2f7221 */ /* 0x000fe20000010000 */
[----:B------:R-:W-:Y:S01]  /*3eb0*/  FADD.FTZ R51, R163, R51 ;  /* 0x00000033a3337221 */ /* 0x000fe20000010000 */
[----:B------:R-:W-:Y:S01]  /*3ec0*/  BAR.SYNC.DEFER_BLOCKING 0x0 ;  /* 0x0000000000007b1d */ /* 0x000fe20000010000 */
[----:B-1----:R-:W-:Y:S01]  /*3ed0*/  ISETP.GT.U32.AND P1, PT, R164, 0x7f, PT ;  /* 0x0000007fa400780c */ /* 0x002fe20003f24070 */
[----:B--2---:R-:W-:-:S04]  /*3ee0*/  FADD.FTZ R45, R34, R45 ;  /* 0x0000002d222d7221 */ /* 0x004fc80000010000 */
[----:B------:R-:W-:Y:S01]  /*3ef0*/  FADD.FTZ R45, R45, R33 ;  /* 0x000000212d2d7221 */ /* 0x000fe20000010000 */
[----:B---3--:R-:W-:Y:S01]  /*3f00*/  FFMA.FTZ R44, R148, R34, R44 ;  /* 0x00000022942c7223 */ /* 0x008fe2000001002c */
[----:B----4-:R-:W-:Y:S01]  /*3f10*/  FADD.FTZ R49, R37, R49 ;  /* 0x0000003125317221 */ /* 0x010fe20000010000 */
[----:B------:R-:W-:-:S03]  /*3f20*/  FFMA.FTZ R48, R3, R37, R48 ;  /* 0x0000002503307223 */ /* 0x000fc60000010030 */
[----:B------:R-:W-:Y:S01]  /*3f30*/  FADD.FTZ R49, R49, R38 ;  /* 0x0000002631317221 */ /* 0x000fe20000010000 */
[----:B------:R-:W-:Y:S01]  /*3f40*/  FFMA.FTZ R44, R147, R33, R44 ;  /* 0x00000021932c7223 */ /* 0x000fe2000001002c */
[----:B------:R-:W-:Y:S01]  /*3f50*/  FFMA.FTZ R48, R39, R38, R48 ;  /* 0x0000002627307223 */ /* 0x000fe20000010030 */
[----:B------:R-:W-:Y:S01]  /*3f60*/  FADD.FTZ R45, R45, R32 ;  /* 0x000000202d2d7221 */ /* 0x000fe20000010000 */
        /* <DEDUP_REMOVED lines=55> */
[----:B0-----:R-:W-:Y:S06]  /*42e0*/  @!P0 BRA `(.L_x_206) ;  /* 0x0000000000ac8947 */ /* 0x001fec0003800000 */
[----:B------:R0:W-:Y:S04]  /*42f0*/  STL [R1+0x9c], R2 ;  /* 0x00009c0201007387 */ /* 0x0001e80000100800 */
[----:B------:R1:W-:Y:S04]  /*4300*/  STL [R1+0x98], R0 ;  /* 0x0000980001007387 */ /* 0x0003e80000100800 */
[----:B------:R-:W2:Y:S01]  /*4310*/  LDL R123, [R1+0x84] ;  /* 0x00008400017b7983 */ /* 0x000ea20000100800 */
[----:B0-----:R-:W0:Y:S03]  /*4320*/  S2R R2, SR_TID.X ;  /* 0x0000000000027919 */ /* 0x001e260000002100 */
[----:B-1----:R-:W3:Y:S04]  /*4330*/  LDL R0, [R1+0x90] ;  /* 0x0000900001007983 */ /* 0x002ee80000100800 */
[----:B------:R-:W4:Y:S04]  /*4340*/  LDL R122, [R1+0x88] ;  /* 0x00008800017a7983 */ /* 0x000f280000100800 */
[----:B------:R-:W2:Y:S04]  /*4350*/  LDL R121, [R1+0x80] ;  /* 0x0000800001797983 */ /* 0x000ea80000100800 */
[----:B------:R-:W2:Y:S01]  /*4360*/  LDL R165, [R1+0x7c] ;  /* 0x00007c0001a57983 */ /* 0x000ea20000100800 */
[----:B0-----:R-:W-:-:S02]  /*4370*/  SHF.L.U32 R163, R2, 0x1, RZ ;  /* 0x0000000102a37819 */ /* 0x001fc400000006ff */
[----:B------:R-:W-:Y:S02]  /*4380*/  LEA R120, R2, UR9, 0x5 ;  /* 0x0000000902787c11 */ /* 0x000fe4000f8e28ff */
[----:B------:R-:W-:Y:S02]  /*4390*/  LOP3.LUT R163, R163, 0x18, RZ, 0xc0, !PT ;  /* 0x00000018a3a37812 */ /* 0x000fe400078ec0ff */
[----:B------:R-:W-:-:S03]  /*43a0*/  SHF.R.S32.HI R160, RZ, 0x1f, R2 ;  /* 0x0000001fffa07819 */ /* 0x000fc60000011402 */
[----:B------:R-:W-:Y:S01]  /*43b0*/  IMAD.IADD R120, R120, 0x1, R163 ;  /* 0x0000000178787824 */ /* 0x000fe200078e02a3 */
[----:B------:R-:W-:Y:S02]  /*43c0*/  LEA.HI R160, R160, R2, RZ, 0x2 ;  /* 0x00000002a0a07211 */ /* 0x000fe400078f10ff */
[----:B------:R0:W5:Y:S04]  /*43d0*/  LDL.LU R2, [R1+0x9c] ;  /* 0x00009c0001027983 */ /* 0x0001680000300800 */
[----:B------:R1:W-:Y:S04]  /*43e0*/  STS.64 [R120], R44 ;  /* 0x0000002c78007388 */ /* 0x0003e80000000a00 */
[----:B------:R-:W2:Y:S04]  /*43f0*/  LDL R163, [R1+0x78] ;  /* 0x0000780001a37983 */ /* 0x000ea80000100800 */
[----:B-1----:R-:W4:Y:S01]  /*4400*/  LDL R120, [R1+0x8c] ;  /* 0x00008c0001787983 */ /* 0x002f220000100800 */
[----:B------:R-:W-:-:S04]  /*4410*/  SHF.R.S32.HI R160, RZ, 0x2, R160 ;  /* 0x00000002ffa07819 */ /* 0x000fc800000114a0 */
[----:B------:R-:W-:Y:S01]  /*4420*/  LEA R160, R160, UR9, 0x5 ;  /* 0x00000009a0a07c11 */ /* 0x000fe2000f8e28ff */
[----:B---3--:R1:W-:Y:S04]  /*4430*/  STS.64 [R0], R46 ;  /* 0x0000002e00007388 */ /* 0x0083e80000000a00 */
[----:B-1----:R0:W5:Y:S04]  /*4440*/  LDL.LU R0, [R1+0x98] ;  /* 0x0000980001007983 */ /* 0x0021680000300800 */
[----:B----4-:R2:W-:Y:S04]  /*4450*/  STS.64 [R120], R48 ;  /* 0x0000003078007388 */ /* 0x0105e80000000a00 */
[----:B------:R1:W-:Y:S01]  /*4460*/  STS.64 [R122], R50 ;  /* 0x000000327a007388 */ /* 0x0003e20000000a00 */
[----:B--2---:R-:W-:-:S02]  /*4470*/  LEA R120, R123, R160, 0x3 ;  /* 0x000000a07b787211 */ /* 0x004fc400078e18ff */
[----:B-1----:R-:W-:Y:S01]  /*4480*/  LEA R122, R121, R160, 0x3 ;  /* 0x000000a0797a7211 */ /* 0x002fe200078e18ff */
[----:B------:R-:W-:Y:S06]  /*4490*/  BAR.SYNC.DEFER_BLOCKING 0x0 ;  /* 0x0000000000007b1d */ /* 0x000fec0000010000 */
[----:B------:R-:W1:Y:S04]  /*44a0*/  LDS.64 R120, [R120] ;  /* 0x0000000078787984 */ /* 0x000e680000000a00 */
[----:B------:R-:W2:Y:S01]  /*44b0*/  LDS.64 R122, [R122+0xa00] ;  /* 0x000a00007a7a7984 */ /* 0x000ea20000000a00 */
[----:B-1----:R-:W-:Y:S01]  /*44c0*/  FADD.FTZ R120, RZ, R120 ;  /* 0x00000078ff787221 */ /* 0x002fe20000010000 */
[----:B------:R-:W-:-:S03]  /*44d0*/  FADD.FTZ R121, RZ, R121 ;  /* 0x00000079ff797221 */ /* 0x000fc60000010000 */
[----:B--2---:R-:W-:Y:S01]  /*44e0*/  FADD.FTZ R122, R120, R122 ;  /* 0x0000007a787a7221 */ /* 0x004fe20000010000 */
[----:B------:R-:W-:Y:S01]  /*44f0*/  LEA R120, R165, R160, 0x3 ;  /* 0x000000a0a5787211 */ /* 0x000fe200078e18ff */
[----:B------:R-:W-:-:S05]  /*4500*/  FADD.FTZ R123, R121, R123 ;  /* 0x0000007b797b7221 */ /* 0x000fca0000010000 */
[----:B------:R-:W1:Y:S02]  /*4510*/  LDS.64 R120, [R120+0x1400] ;  /* 0x0014000078787984 */ /* 0x000e640000000a00 */
[----:B-1----:R-:W-:Y:S01]  /*4520*/  FADD.FTZ R122, R122, R120 ;  /* 0x000000787a7a7221 */ /* 0x002fe20000010000 */
[----:B------:R-:W-:Y:S01]  /*4530*/  LEA R120, R163, R160, 0x3 ;  /* 0x000000a0a3787211 */ /* 0x000fe200078e18ff */
[----:B------:R-:W-:-:S05]  /*4540*/  FADD.FTZ R123, R123, R121 ;  /* 0x000000797b7b7221 */ /* 0x000fca0000010000 */
[----:B------:R-:W1:Y:S02]  /*4550*/  LDS.64 R120, [R120+0x1e00] ;  /* 0x001e000078787984 */ /* 0x000e640000000a00 */
[----:B-1----:R-:W-:Y:S01]  /*4560*/  FADD.FTZ R121, R123, R121 ;  /* 0x000000797b797221 */ /* 0x002fe20000010000 */
[----:B------:R-:W-:Y:S02]  /*4570*/  FADD.FTZ R120, R122, R120 ;  /* 0x000000787a787221 */ /* 0x000fe40000010000 */
[----:B------:R-:W2:Y:S04]  /*4580*/  LDL.64 R122, [R1+0x60] ;  /* 0x00006000017a7983 */ /* 0x000ea80000100a00 */
[----:B--2---:R0:W-:Y:S02]  /*4590*/  STG.E.64 desc[UR14][R122.64+0x10000], R120 ;  /* 0x010000787a007986 */ /* 0x0041e4000c101b0e */
.L_x_206:
[----:B------:R-:W-:Y:S01]  /*45a0*/  BSSY B0, `(.L_x_207) ;  /* 0x0000017000007945 */ /* 0x000fe20003800000 */
[----:B0-----:R-:W-:-:S03]  /*45b0*/  CS2R R120, SRZ ;  /* 0x0000000000787805 */ /* 0x001fc6000001ff00 */
[----:B------:R-:W-:Y:S05]  /*45c0*/  @P1 BRA `(.L_x_208) ;  /* 0x0000000000501947 */ /* 0x000fea0003800000 */
[----:B------:R-:W2:Y:S04]  /*45d0*/  LDL R123, [R1+0x74] ;  /* 0x00007400017b7983 */ /* 0x000ea80000100800 */
[----:B------:R-:W3:Y:S04]  /*45e0*/  LDL R122, [R1+0x70] ;  /* 0x00007000017a7983 */ /* 0x000ee80000100800 */
[----:B------:R-:W4:Y:S04]  /*45f0*/  LDL R165, [R1+0x6c] ;  /* 0x00006c0001a57983 */ /* 0x000f280000100800 */
[----:B------:R-:W4:Y:S04]  /*4600*/  LDL R163, [R1+0x68] ;  /* 0x0000680001a37983 */ /* 0x000f280000100800 */
[----:B------:R-:W4:Y:S04]  /*4610*/  LDL R160, [R1+0x5c] ;  /* 0x00005c0001a07983 */ /* 0x000f280000100800 */
[----:B--2---:R-:W0:Y:S04]  /*4620*/  LDS.64 R120, [R123] ;  /* 0x000000007b787984 */ /* 0x004e280000000a00 */
[----:B---3--:R-:W1:Y:S01]  /*4630*/  LDS.64 R122, [R122] ;  /* 0x000000007a7a7984 */ /* 0x008e620000000a00 */
[----:B0-----:R-:W-:Y:S01]  /*4640*/  FADD.FTZ R120, RZ, R120 ;  /* 0x00000078ff787221 */ /* 0x001fe20000010000 */
[----:B------:R-:W-:-:S03]  /*4650*/  FADD.FTZ R121, RZ, R121 ;  /* 0x00000079ff797221 */ /* 0x000fc60000010000 */
[----:B-1----:R-:W-:Y:S01]  /*4660*/  FADD.FTZ R122, R120, R122 ;  /* 0x0000007a787a7221 */ /* 0x002fe20000010000 */
[----:B------:R-:W-:Y:S02]  /*4670*/  FADD.FTZ R123, R121, R123 ;  /* 0x0000007b797b7221 */ /* 0x000fe40000010000 */
[----:B----4-:R-:W0:Y:S02]  /*4680*/  LDS.64 R120, [R165] ;  /* 0x00000000a5787984 */ /* 0x010e240000000a00 */
[----:B0-----:R-:W-:Y:S01]  /*4690*/  FADD.FTZ R122, R122, R120 ;  /* 0x000000787a7a7221 */ /* 0x001fe20000010000 */
[----:B------:R-:W-:Y:S02]  /*46a0*/  FADD.FTZ R123, R123, R121 ;  /* 0x000000797b7b7221 */ /* 0x000fe40000010000 */
[----:B------:R-:W0:Y:S02]  /*46b0*/  LDS.64 R120, [R163] ;  /* 0x00000000a3787984 */ /* 0x000e240000000a00 */
[----:B0-----:R-:W-:Y:S01]  /*46c0*/  FADD.FTZ R122, R122, R120 ;  /* 0x000000787a7a7221 */ /* 0x001fe20000010000 */
[----:B------:R-:W-:-:S02]  /*46d0*/  FADD.FTZ R123, R123, R121 ;  /* 0x000000797b7b7221 */ /* 0x000fc40000010000 */
[----:B------:R-:W0:Y:S02]  /*46e0*/  LDS.64 R120, [R160] ;  /* 0x00000000a0787984 */ /* 0x000e240000000a00 */
[----:B0-----:R-:W-:Y:S01]  /*46f0*/  FADD.FTZ R120, R122, R120 ;  /* 0x000000787a787221 */ /* 0x001fe20000010000 */
[----:B------:R-:W-:-:S07]  /*4700*/  FADD.FTZ R121, R123, R121 ;  /* 0x000000797b797221 */ /* 0x000fce0000010000 */
.L_x_208:
[----:B------:R-:W-:Y:S05]  /*4710*/  BSYNC B0 ;  /* 0x0000000000007941 */ /* 0x000fea0003800000 */
.L_x_207:
[----:B------:R-:W-:Y:S01]  /*4720*/  LOP3.LUT P1, RZ, R164, 0xffffff83, RZ, 0xc0, !PT ;  /* 0xffffff83a4ff7812 */ /* 0x000fe2000782c0ff */
[----:B------:R-:W0:Y:S04]  /*4730*/  SHFL.BFLY PT, R123, R121, 0x2, 0x1f ;  /* 0x0c401f00797b7f89 */ /* 0x000e2800000e0000 */
[----:B------:R-:W1:Y:S08]  /*4740*/  SHFL.BFLY PT, R160, R120, 0x2, 0x1f ;  /* 0x0c401f0078a07f89 */ /* 0x000e7000000e0000 */
[----:B------:R-:W2:Y:S08]  /*4750*/  @!P1 LDC R122, c[0x0][0x10] ;  /* 0x00000400ff7a9b82 */ /* 0x000eb00000000800 */
[----:B------:R-:W3:Y:S01]  /*4760*/  @!P1 LDC.64 R164, c[0x0][0x260] ;  /* 0x00009800ffa49b82 */ /* 0x000ee20000000a00 */
[----:B0-----:R-:W-:Y:S01]  /*4770*/  FADD.FTZ R121, R123, R121 ;  /* 0x000000797b797221 */ /* 0x001fe20000010000 */
[----:B------:R-:W-:Y:S01]  /*4780*/  MOV R123, UR4 ;  /* 0x00000004007b7c02 */ /* 0x000fe20008000f00 */
[----:B-1----:R-:W-:-:S03]  /*4790*/  FADD.FTZ R120, R160, R120 ;  /* 0x00000078a0787221 */ /* 0x002fc60000010000 */
[----:B------:R-:W0:Y:S04]  /*47a0*/  SHFL.BFLY PT, R160, R121, 0x1, 0x1f ;  /* 0x0c201f0079a07f89 */ /* 0x000e2800000e0000 */
[----:B------:R-:W1:Y:S01]  /*47b0*/  SHFL.BFLY PT, R163, R120, 0x1, 0x1f ;  /* 0x0c201f0078a37f89 */ /* 0x000e6200000e0000 */
[----:B--2---:R-:W-:-:S03]  /*47c0*/  @!P1 IMAD R122, R122, R123, UR8 ;  /* 0x000000087a7a9e24 */ /* 0x004fc6000f8e027b */
[----:B------:R-:W2:Y:S01]  /*47d0*/  LDL R123, [R1+0x94] ;  /* 0x00009400017b7983 */ /* 0x000ea20000100800 */
[----:B------:R-:W-:Y:S01]  /*47e0*/  PRMT R64, R54, 0x7632, R64 ;  /* 0x0000763236407816 */ /* 0x000fe20000000040 */
[----:B------:R-:W-:Y:S01]  /*47f0*/  UISETP.GE.U32.AND UP0, UPT, UR10, UR16, UPT ;  /* 0x000000100a00728c */ /* 0x000fe2000bf06070 */
[----:B------:R-:W-:Y:S02]  /*4800*/  PRMT R55, R55, 0x7632, R55 ;  /* 0x0000763237377816 */ /* 0x000fe40000000037 */
[----:B------:R-:W-:Y:S01]  /*4810*/  PRMT R54, R57, 0x7632, R54 ;  /* 0x0000763239367816 */ /* 0x000fe20000000036 */
[----:B------:R-:W-:Y:S01]  /*4820*/  UISETP.GE.AND.EX UP0, UPT, UR11, UR17, UPT, UP0 ;  /* 0x000000110b00728c */ /* 0x000fe2000bf06300 */
[----:B------:R-:W-:Y:S01]  /*4830*/  PRMT R65, R56, 0x7632, R65 ;  /* 0x0000763238417816 */ /* 0x000fe20000000041 */
[----:B------:R-:W-:Y:S01]  /*4840*/  STL.S16 [R1+0xc], R55 ;  /* 0x00000c3701007387 */ /* 0x000fe20000100600 */
[----:B------:R-:W-:Y:S02]  /*4850*/  PRMT R66, R66, 0x7632, R66 ;  /* 0x0000763242427816 */ /* 0x000fe40000000042 */
[----:B------:R-:W-:Y:S01]  /*4860*/  PRMT R67, R67, 0x7632, R67 ;  /* 0x0000763243437816 */ /* 0x000fe20000000043 */
[----:B------:R-:W-:Y:S01]  /*4870*/  STL.S16 [R1+0x8], R54 ;  /* 0x0000083601007387 */ /* 0x000fe20000100600 */
[----:B------:R-:W-:-:S02]  /*4880*/  PRMT R68, R68, 0x7632, R68 ;  /* 0x0000763244447816 */ /* 0x000fc40000000044 */
[----:B------:R-:W-:Y:S01]  /*4890*/  PRMT R69, R69, 0x7632, R69 ;  /* 0x0000763245457816 */ /* 0x000fe20000000045 */
[--C-:B0-----:R-:W-:Y:S01]  /*48a0*/  FADD.FTZ R121, R121, R160.reuse ;  /* 0x000000a079797221 */ /* 0x101fe20000010000 */
[----:B------:R-:W-:Y:S02]  /*48b0*/  PRMT R160, R61, 0x7632, R160 ;  /* 0x000076323da07816 */ /* 0x000fe400000000a0 */
[----:B------:R-:W-:Y:S01]  /*48c0*/  PRMT R70, R70, 0x7632, R70 ;  /* 0x0000763246467816 */ /* 0x000fe20000000046 */
[--C-:B-1----:R-:W-:Y:S01]  /*48d0*/  FADD.FTZ R120, R120, R163.reuse ;  /* 0x000000a378787221 */ /* 0x102fe20000010000 */
        /* <DEDUP_REMOVED lines=48> */
[----:B--2---:R-:W-:-:S05]  /*4be0*/  @!P1 LEA R122, R122, R123, 0xb ;  /* 0x0000007b7a7a9211 */ /* 0x004fca00078e58ff */
[----:B------:R-:W-:-:S04]  /*4bf0*/  @!P1 IMAD.SHL.U32 R122, R122, 0x2, RZ ;  /* 0x000000027a7a9824 */ /* 0x000fc800078e00ff */
[--C-:B---3--:R-:W-:Y:S01]  /*4c00*/  @!P1 IMAD.WIDE.U32 R122, R122, 0x4, R164.reuse ;  /* 0x000000047a7a9825 */ /* 0x108fe200078e00a4 */
[----:B------:R-:W-:Y:S02]  /*4c10*/  PRMT R165, R58, 0x7632, R165 ;  /* 0x000076323aa57816 */ /* 0x000fe400000000a5 */
[----:B------:R-:W-:Y:S02]  /*4c20*/  PRMT R164, R59, 0x7632, R164 ;  /* 0x000076323ba47816 */ /* 0x000fe400000000a4 */
[----:B------:R0:W-:Y:S01]  /*4c30*/  @!P1 STG.E.64 desc[UR14][R122.64], R120 ;  /* 0x000000787a009986 */ /* 0x0001e2000c101b0e */
[----:B------:R-:W-:Y:S02]  /*4c40*/  PLOP3.LUT P1, PT, PT, PT, UP0, 0x80, 0x0 ;  /* 0x000000000000781c */ /* 0x000fe40003f2f008 */
[----:B0-----:R-:W-:Y:S02]  /*4c50*/  PRMT R123, R62, 0x7632, R123 ;  /* 0x000076323e7b7816 */ /* 0x001fe4000000007b */
[----:B------:R-:W-:-:S02]  /*4c60*/  PRMT R122, R63, 0x7632, R122 ;  /* 0x000076323f7a7816 */ /* 0x000fc4000000007a */
[----:B------:R-:W-:Y:S02]  /*4c70*/  PRMT R121, R64, 0x7632, R121 ;  /* 0x0000763240797816 */ /* 0x000fe40000000079 */
[----:B------:R-:W-:-:S05]  /*4c80*/  PRMT R120, R65, 0x7632, R120 ;  /* 0x0000763241787816 */ /* 0x000fca0000000078 */
[----:B------:R-:W-:Y:S05]  /*4c90*/  @P1 BRA `(.L_x_209) ;  /* 0x0000000000601947 */ /* 0x000fea0003800000 */
[----:B------:R-:W0:Y:S01]  /*4ca0*/  S2R R54, SR_TID.X ;  /* 0x0000000000367919 */ /* 0x000e220000002100 */
[----:B------:R-:W-:Y:S01]  /*4cb0*/  BAR.SYNC.DEFER_BLOCKING 0x0 ;  /* 0x0000000000007b1d */ /* 0x000fe20000010000 */
[----:B0-----:R-:W-:-:S13]  /*4cc0*/  ISETP.NE.AND P1, PT, R54, RZ, PT ;  /* 0x000000ff3600720c */ /* 0x001fda0003f25270 */
[----:B------:R-:W-:Y:S05]  /*4cd0*/  @P1 BRA `(.L_x_210) ;  /* 0x0000000000441947 */ /* 0x000fea0003800000 */
[----:B------:R-:W-:Y:S02]  /*4ce0*/  ISETP.NE.AND P1, PT, RZ, UR20, PT ;  /* 0x00000014ff007c0c */ /* 0x000fe4000bf25270 */
[----:B------:R-:W-:Y:S02]  /*4cf0*/  MOV R56, 0x7fffffc1 ;  /* 0x7fffffc100387802 */ /* 0x000fe40000000f00 */
[----:B------:R-:W-:Y:S02]  /*4d00*/  MOV R54, UR6 ;  /* 0x0000000600367c02 */ /* 0x000fe40008000f00 */
[----:B------:R-:W-:Y:S02]  /*4d10*/  SEL R56, R56, 0x1, !P1 ;  /* 0x0000000138387807 */ /* 0x000fe40004800000 */
[----:B------:R-:W-:Y:S01]  /*4d20*/  MOV R55, UR7 ;  /* 0x0000000700377c02 */ /* 0x000fe20008000f00 */
[----:B------:R-:W-:Y:S06]  /*4d30*/  MEMBAR.ALL.GPU ;  /* 0x0000000000007992 */ /* 0x000fec000000a000 */
[----:B------:R-:W-:-:S00]  /*4d40*/  ERRBAR ;  /* 0x00000000000079ab */ /* 0x000fc00000000000 */
[----:B------:R-:W-:Y:S06]  /*4d50*/  CGAERRBAR ;  /* 0x00000000000075ab */ /* 0x000fec0000000000 */
[----:B------:R0:W5:Y:S02]  /*4d60*/  ATOM.E.ADD.STRONG.GPU PT, R56, desc[UR14][R54.64], R56 ;  /* 0x000000383638798a */ /* 0x00016400081ee1ce */
.L_x_211:
[----:B0-----:R-:W-:Y:S02]  /*4d70*/  MOV R54, UR6 ;  /* 0x0000000600367c02 */ /* 0x001fe40008000f00 */
[----:B------:R-:W-:-:S05]  /*4d80*/  MOV R55, UR7 ;  /* 0x0000000700377c02 */ /* 0x000fca0008000f00 */
[----:B------:R-:W2:Y:S04]  /*4d90*/  LD.E.STRONG.GPU R54, desc[UR14][R54.64] ;  /* 0x0000000e36367980 */ /* 0x000ea8000c10f900 */
[----:B--2---:R-:W-:Y:S01]  /*4da0*/  CCTL.IVALL ;  /* 0x00000000ff00798f */ /* 0x004fe20002000000 */
[----:B------:R-:W-:Y:S05]  /*4db0*/  YIELD ;  /* 0x0000000000007946 */ /* 0x000fea0003800000 */
[----:B-----5:R-:W-:-:S04]  /*4dc0*/  LOP3.LUT R54, R54, R56, RZ, 0x3c, !PT ;  /* 0x0000003836367212 */ /* 0x020fc800078e3cff */
[----:B------:R-:W-:-:S13]  /*4dd0*/  ISETP.GT.AND P1, PT, R54, -0x1, PT ;  /* 0xffffffff3600780c */ /* 0x000fda0003f24270 */
[----:B------:R-:W-:Y:S05]  /*4de0*/  @P1 BRA `(.L_x_211) ;  /* 0xfffffffc00e01947 */ /* 0x000fea000383ffff */
.L_x_210:
[----:B------:R-:W-:Y:S05]  /*4df0*/  WARPSYNC.ALL ;  /* 0x0000000000007948 */ /* 0x000fea0003800000 */
[----:B------:R-:W-:Y:S06]  /*4e00*/  BAR.SYNC.DEFER_BLOCKING 0x0 ;  /* 0x0000000000007b1d */ /* 0x000fec0000010000 */
[----:B------:R-:W-:Y:S05]  /*4e10*/  BRA `(.L_x_212) ;  /* 0x0000000000547947 */ /* 0x000fea0003800000 */
.L_x_209:
[----:B------:R-:W0:Y:S01]  /*4e20*/  S2R R54, SR_TID.X ;  /* 0x0000000000367919 */ /* 0x000e220000002100 */
[----:B------:R-:W-:Y:S01]  /*4e30*/  BAR.SYNC.DEFER_BLOCKING 0x0 ;  /* 0x0000000000007b1d */ /* 0x000fe20000010000 */
[----:B0-----:R-:W-:-:S13]  /*4e40*/  ISETP.NE.AND P1, PT, R54, RZ, PT ;  /* 0x000000ff3600720c */ /* 0x001fda0003f25270 */
[----:B------:R-:W-:Y:S05]  /*4e50*/  @P1 BRA `(.L_x_213) ;  /* 0x00000000003c1947 */ /* 0x000fea0003800000 */
[----:B------:R-:W-:Y:S01]  /*4e60*/  MOV R56, UR12 ;  /* 0x0000000c00387c02 */ /* 0x000fe20008000f00 */
[----:B------:R-:W-:Y:S01]  /*4e70*/  IMAD.U32 R54, RZ, RZ, UR18 ;  /* 0x00000012ff367e24 */ /* 0x000fe2000f8e00ff */
[----:B------:R-:W-:Y:S01]  /*4e80*/  MOV R55, UR19 ;  /* 0x0000001300377c02 */ /* 0x000fe20008000f00 */
[----:B------:R-:W-:Y:S06]  /*4e90*/  MEMBAR.ALL.GPU ;  /* 0x0000000000007992 */ /* 0x000fec000000a000 */
[----:B------:R-:W-:-:S00]  /*4ea0*/  ERRBAR ;  /* 0x00000000000079ab */ /* 0x000fc00000000000 */
[----:B------:R-:W-:Y:S06]  /*4eb0*/  CGAERRBAR ;  /* 0x00000000000075ab */ /* 0x000fec0000000000 */
[----:B------:R0:W5:Y:S02]  /*4ec0*/  ATOM.E.ADD.STRONG.GPU PT, R56, desc[UR14][R54.64], R56 ;  /* 0x000000383638798a */ /* 0x00016400081ee1ce */
.L_x_214:
        /* <DEDUP_REMOVED lines=8> */
.L_x_213:
[----:B------:R-:W-:Y:S05]  /*4f50*/  WARPSYNC.ALL ;  /* 0x0000000000007948 */ /* 0x000fea0003800000 */
[----:B------:R-:W-:Y:S06]  /*4f60*/  BAR.SYNC.DEFER_BLOCKING 0x0 ;  /* 0x0000000000007b1d */ /* 0x000fec0000010000 */
.L_x_212:
[----:B------:R-:W0:Y:S01]  /*4f70*/  S2R R58, SR_TID.X ;  /* 0x00000000003a7919 */ /* 0x000e220000002100 */
[----:B------:R-:W-:Y:S01]  /*4f80*/  BSSY B0, `(.L_x_215) ;  /* 0x000003a000007945 */ /* 0x000fe20003800000 */
[----:B------:R-:W-:Y:S02]  /*4f90*/  CS2R R56, SRZ ;  /* 0x0000000000387805 */ /* 0x000fe4000001ff00 */
[----:B0-----:R-:W-:-:S13]  /*4fa0*/  ISETP.GT.U32.AND P1, PT, R58, 0xff, PT ;  /* 0x000000ff3a00780c */ /* 0x001fda0003f24070 */
[----:B------:R-:W-:Y:S05]  /*4fb0*/  @P1 BRA `(.L_x_216) ;  /* 0x0000000000d81947 */ /* 0x000fea0003800000 */
[----:B------:R-:W0:Y:S01]  /*4fc0*/  S2R R54, SR_TID.X ;  /* 0x0000000000367919 */ /* 0x000e220000002100 */
[----:B------:R-:W-:Y:S02]  /*4fd0*/  ULDC UR5, c[0x0][0x10] ;  /* 0x0000040000057ab9 */ /* 0x000fe40000000800 */
[----:B------:R-:W-:Y:S01]  /*4fe0*/  UIMAD UR5, UR5, UR4, UR8 ;  /* 0x00000004050572a4 */ /* 0x000fe2000f8e0208 */
[----:B-----5:R1:W-:Y:S04]  /*4ff0*/  STL.64 [R1+0xa0], R2 ;  /* 0x0000a00201007387 */ /* 0x0203e80000100a00 */
[----:B------:R2:W-:Y:S01]  /*5000*/  STL [R1+0x98], R0 ;  /* 0x0000980001007387 */ /* 0x0005e20000100800 */
[----:B-1----:R-:W1:Y:S01]  /*5010*/  LDC.64 R2, c[0x0][0x260] ;  /* 0x00009800ff027b82 */ /* 0x002e620000000a00 */
[----:B0-----:R-:W-:-:S04]  /*5020*/  SHF.L.U32 R54, R54, 0x3, RZ ;  /* 0x0000000336367819 */ /* 0x001fc800000006ff */
[----:B------:R-:W-:Y:S02]  /*5030*/  LOP3.LUT R55, R54, 0x7fffffc0, RZ, 0xc0, !PT ;  /* 0x7fffffc036377812 */ /* 0x000fe400078ec0ff */
[----:B------:R-:W-:-:S04]  /*5040*/  MOV R54, UR5 ;  /* 0x0000000500367c02 */ /* 0x000fc80008000f00 */
[----:B------:R-:W-:Y:S02]  /*5050*/  LEA R54, R54, R55, 0xb ;  /* 0x0000003736367211 */ /* 0x000fe400078e58ff */
[----:B------:R-:W-:-:S05]  /*5060*/  LOP3.LUT R55, R58, 0x7, RZ, 0xc0, !PT ;  /* 0x000000073a377812 */ /* 0x000fca00078ec0ff */
[----:B------:R-:W-:-:S05]  /*5070*/  IMAD.IADD R54, R54, 0x1, R55 ;  /* 0x0000000136367824 */ /* 0x000fca00078e0237 */
[----:B------:R-:W-:-:S04]  /*5080*/  SHF.L.U32 R62, R54, 0x1, RZ ;  /* 0x00000001363e7819 */ /* 0x000fc800000006ff */
[C---:B------:R-:W-:Y:S01]  /*5090*/  IADD3 R60, R62.reuse, 0x10, RZ ;  /* 0x000000103e3c7810 */ /* 0x040fe20007ffe0ff */
[C---:B-1----:R-:W-:Y:S01]  /*50a0*/  IMAD.WIDE.U32 R56, R62.reuse, 0x4, R2 ;  /* 0x000000043e387825 */ /* 0x042fe200078e0002 */
[----:B------:R-:W-:-:S03]  /*50b0*/  IADD3 R58, R62, 0x20, RZ ;  /* 0x000000203e3a7810 */ /* 0x000fc60007ffe0ff */
[--C-:B------:R-:W-:Y:S01]  /*50c0*/  IMAD.WIDE.U32 R60, R60, 0x4, R2.reuse ;  /* 0x000000043c3c7825 */ /* 0x100fe200078e0002 */
[----:B------:R-:W-:Y:S01]  /*50d0*/  IADD3 R54, R62, 0x30, RZ ;  /* 0x000000303e367810 */ /* 0x000fe20007ffe0ff */
[----:B------:R-:W3:Y:S02]  /*50e0*/  LDG.E.64 R56, desc[UR14][R56.64] ;  /* 0x0000000e38387981 */ /* 0x000ee4000c1e1b00 */
[--C-:B------:R-:W-:Y:S02]  /*50f0*/  IMAD.WIDE.U32 R58, R58, 0x4, R2.reuse ;  /* 0x000000043a3a7825 */ /* 0x100fe400078e0002 */
[----:B------:R-:W4:Y:S02]  /*5100*/  LDG.E.64 R60, desc[UR14][R60.64] ;  /* 0x0000000e3c3c7981 */ /* 0x000f24000c1e1b00 */
[----:B------:R-:W-:Y:S02]  /*5110*/  IMAD.WIDE.U32 R54, R54, 0x4, R2 ;  /* 0x0000000436367825 */ /* 0x000fe400078e0002 */
[----:B------:R-:W2:Y:S04]  /*5120*/  LDG.E.64 R58, desc[UR14][R58.64] ;  /* 0x0000000e3a3a7981 */ /* 0x000ea8000c1e1b00 */
[----:B------:R-:W2:Y:S01]  /*5130*/  LDG.E.64 R54, desc[UR14][R54.64] ;  /* 0x0000000e36367981 */ /* 0x000ea2000c1e1b00 */
[----:B------:R-:W-:-:S02]  /*5140*/  VIADD R63, R62, 0x60 ;  /* 0x000000603e3f7836 */ /* 0x000fc40000000000 */
[----:B---3--:R-:W-:Y:S01]  /*5150*/  FADD.FTZ R56, RZ, R56 ;  /* 0x00000038ff387221 */ /* 0x008fe20000010000 */
[----:B------:R-:W-:-:S03]  /*5160*/  FADD.FTZ R57, RZ, R57 ;  /* 0x00000039ff397221 */ /* 0x000fc60000010000 */
[----:B----4-:R-:W-:Y:S01]  /*5170*/  FADD.FTZ R60, R60, R56 ;  /* 0x000000383c3c7221 */ /* 0x010fe20000010000 */
[----:B------:R-:W-:Y:S01]  /*5180*/  FADD.FTZ R61, R61, R57 ;  /* 0x000000393d3d7221 */ /* 0x000fe20000010000 */
[----:B------:R-:W-:Y:S02]  /*5190*/  IADD3 R56, R62, 0x50, RZ ;  /* 0x000000503e387810 */ /* 0x000fe40007ffe0ff */
[----:B--2---:R-:W-:Y:S01]  /*51a0*/  FADD.FTZ R58, R58, R60 ;  /* 0x0000003c3a3a7221 */ /* 0x004fe20000010000 */
[----:B------:R-:W-:Y:S02]  /*51b0*/  FADD.FTZ R0, R59, R61 ;  /* 0x0000003d3b007221 */ /* 0x000fe40000010000 */
[----:B------:R-:W-:-:S04]  /*51c0*/  IMAD.WIDE.U32 R56, R56, 0x4, R2 ;  /* 0x0000000438387825 */ /* 0x000fc800078e0002 */
[----:B------:R-:W-:Y:S01]  /*51d0*/  FADD.FTZ R54, R54, R58 ;  /* 0x0000003a36367221 */ /* 0x000fe20000010000 */
[C---:B------:R-:W-:Y:S02]  /*51e0*/  IADD3 R58, R62.reuse, 0x40, RZ ;  /* 0x000000403e3a7810 */ /* 0x040fe40007ffe0ff */
[----:B------:R-:W-:Y:S01]  /*51f0*/  IADD3 R60, R62, 0x70, RZ ;  /* 0x000000703e3c7810 */ /* 0x000fe20007ffe0ff */
[----:B------:R-:W2:Y:S02]  /*5200*/  LDG.E.64 R56, desc[UR14][R56.64] ;  /* 0x0000000e38387981 */ /* 0x000ea4000c1e1b00 */
[----:B------:R-:W-:-:S04]  /*5210*/  IMAD.WIDE.U32 R58, R58, 0x4, R2 ;  /* 0x000000043a3a7825 */ /* 0x000fc800078e0002 */
[--C-:B------:R-:W-:Y:S02]  /*5220*/  IMAD.WIDE.U32 R62, R63, 0x4, R2.reuse ;  /* 0x000000043f3e7825 */ /* 0x100fe400078e0002 */
[----:B------:R-:W3:Y:S02]  /*5230*/  LDG.E.64 R58, desc[UR14][R58.64] ;  /* 0x0000000e3a3a7981 */ /* 0x000ee4000c1e1b00 */
[----:B------:R-:W-:Y:S02]  /*5240*/  IMAD.WIDE.U32 R60, R60, 0x4, R2 ;  /* 0x000000043c3c7825 */ /* 0x000fe400078e0002 */
[----:B------:R-:W4:Y:S02]  /*5250*/  LDG.E.64 R62, desc[UR14][R62.64] ;  /* 0x0000000e3e3e7981 */ /* 0x000f24000c1e1b00 */
[----:B------:R-:W-:Y:S02]  /*5260*/  FADD.FTZ R55, R55, R0 ;  /* 0x0000000037377221 */ /* 0x000fe40000010000 */
[----:B------:R-:W4:Y:S04]  /*5270*/  LDG.E.64 R60, desc[UR14][R60.64] ;  /* 0x0000000e3c3c7981 */ /* 0x000f28000c1e1b00 */
[----:B------:R0:W5:Y:S04]  /*5280*/  LDL.LU.64 R2, [R1+0xa0] ;  /* 0x0000a00001027983 */ /* 0x0001680000300a00 */
[----:B------:R0:W5:Y:S01]  /*5290*/  LDL.LU R0, [R1+0x98] ;  /* 0x0000980001007983 */ /* 0x0001620000300800 */
[----:B---3--:R-:W-:Y:S01]  /*52a0*/  FADD.FTZ R58, R58, R54 ;  /* 0x000000363a3a7221 */ /* 0x008fe20000010000 */
[----:B------:R-:W-:-:S03]  /*52b0*/  FADD.FTZ R59, R59, R55 ;  /* 0x000000373b3b7221 */ /* 0x000fc60000010000 */
[----:B--2---:R-:W-:Y:S01]  /*52c0*/  FADD.FTZ R56, R56, R58 ;  /* 0x0000003a38387221 */ /* 0x004fe20000010000 */
[----:B------:R-:W-:-:S03]  /*52d0*/  FADD.FTZ R57, R57, R59 ;  /* 0x0000003b39397221 */ /* 0x000fc60000010000 */
[----:B----4-:R-:W-:Y:S01]  /*52e0*/  FADD.FTZ R56, R62, R56 ;  /* 0x000000383e387221 */ /* 0x010fe20000010000 */
[----:B------:R-:W-:-:S03]  /*52f0*/  FADD.FTZ R57, R63, R57 ;  /* 0x000000393f397221 */ /* 0x000fc60000010000 */
[----:B------:R-:W-:Y:S01]  /*5300*/  FADD.FTZ R56, R60, R56 ;  /* 0x000000383c387221 */ /* 0x000fe20000010000 */
[----:B0-----:R-:W-:-:S07]  /*5310*/  FADD.FTZ R57, R61, R57 ;  /* 0x000000393d397221 */ /* 0x001fce0000010000 */
.L_x_216:
[----:B------:R-:W-:Y:S05]  /*5320*/  BSYNC B0 ;  /* 0x0000000000007941 */ /* 0x000fea0003800000 */
.L_x_215:
        /* <DEDUP_REMOVED lines=11> */
[----:B------:R-:W0:Y:S04]  /*53e0*/  SHFL.BFLY PT, R54, R56, 0x1, 0x1f ;  /* 0x0c201f0038367f89 */ /* 0x000e2800000e0000 */
[----:B------:R-:W1:Y:S01]  /*53f0*/  SHFL.BFLY PT, R55, R57, 0x1, 0x1f ;  /* 0x0c201f0039377f89 */ /* 0x000e6200000e0000 */
[----:B0-----:R-:W-:Y:S01]  /*5400*/  FADD.FTZ R54, R56, R54 ;  /* 0x0000003638367221 */ /* 0x001fe20000010000 */
[----:B-1----:R-:W-:Y:S01]  /*5410*/  FADD.FTZ R55, R57, R55 ;  /* 0x0000003739377221 */ /* 0x002fe20000010000 */
        /* <DEDUP_REMOVED lines=9> */
.L_x_218:
[----:B------:R-:W-:Y:S05]  /*54b0*/  BSYNC B0 ;  /* 0x0000000000007941 */ /* 0x000fea0003800000 */
.L_x_217:
[----:B0-----:R-:W2:Y:S01]  /*54c0*/  LDL R54, [R1+0x54] ;  /* 0x0000540001367983 */ /* 0x001ea20000100800 */
[----:B------:R-:W0:Y:S01]  /*54d0*/  S2UR UR13, SR_CgaCtaId ;  /* 0x00000000000d79c3 */ /* 0x000e220000008800 */
[----:B------:R-:W-:Y:S02]  /*54e0*/  UMOV UR5, 0x400 ;  /* 0x0000040000057882 */ /* 0x000fe40000000000 */
[----:B------:R-:W3:Y:S01]  /*54f0*/  LDL R56, [R1+0x58] ;  /* 0x0000580001387983 */ /* 0x000ee20000100800 */
[----:B------:R-:W-:Y:S01]  /*5500*/  UIADD3 UR5, UR5, 0x4100, URZ ;  /* 0x0000410005057890 */ /* 0x000fe2000fffe03f */
[----:B------:R-:W-:Y:S02]  /*5510*/  SHF.L.U32 R74, R74, 0x10, RZ ;  /* 0x000000104a4a7819 */ /* 0x000fe400000006ff */
[----:B------:R-:W-:Y:S01]  /*5520*/  SHF.L.U32 R70, R70, 0x10, RZ ;  /* 0x0000001046467819 */ /* 0x000fe200000006ff */
[----:B------:R-:W4:Y:S01]  /*5530*/  LDL.LU R58, [R1+0xc] ;  /* 0x00000c00013a7983 */ /* 0x000f220000300800 */
[----:B------:R-:W-:Y:S01]  /*5540*/  SHF.L.U32 R76, R76, 0x10, RZ ;  /* 0x000000104c4c7819 */ /* 0x000fe200000006ff */
[----:B------:R-:W-:Y:S01]  /*5550*/  BAR.SYNC.DEFER_BLOCKING 0x0 ;  /* 0x0000000000007b1d */ /* 0x000fe20000010000 */
[----:B------:R-:W-:-:S02]  /*5560*/  SHF.L.U32 R72, R72, 0x10, RZ ;  /* 0x0000001048487819 */ /* 0x000fc400000006ff */
[----:B------:R-:W-:Y:S02]  /*5570*/  SHF.L.U32 R64, R64, 0x10, RZ ;  /* 0x0000001040407819 */ /* 0x000fe400000006ff */
[----:B------:R-:W-:Y:S01]  /*5580*/  SHF.L.U32 R65, R65, 0x10, RZ ;  /* 0x0000001041417819 */ /* 0x000fe200000006ff */
[----:B------:R-:W-:Y:S01]  /*5590*/  IMAD.U32 R123, R123, 0x10000, RZ ;  /* 0x000100007b7b7824 */ /* 0x000fe200078e00ff */
[----:B------:R-:W-:Y:S01]  /*55a0*/  SHF.L.U32 R165, R165, 0x10, RZ ;  /* 0x00000010a5a57819 */ /* 0x000fe200000006ff */
[----:B------:R-:W4:Y:S01]  /*55b0*/  LDL.LU R59, [R1+0x8] ;  /* 0x00000800013b7983 */ /* 0x000f220000300800 */
[----:B------:R-:W-:Y:S01]  /*55c0*/  SHF.L.U32 R66, R66, 0x10, RZ ;  /* 0x0000001042427819 */ /* 0x000fe200000006ff */
[----:B------:R-:W-:Y:S01]  /*55d0*/  IMAD.U32 R90, R90, 0x10000, RZ ;  /* 0x000100005a5a7824 */ /* 0x000fe200078e00ff */
[----:B------:R-:W-:Y:S01]  /*55e0*/  SHF.L.U32 R78, R78, 0x10, RZ ;  /* 0x000000104e4e7819 */ /* 0x000fe200000006ff */
[----:B0-----:R-:W-:Y:S01]  /*55f0*/  ULEA UR5, UR13, UR5, 0x18 ;  /* 0x000000050d057291 */ /* 0x001fe2000f8ec03f */
[----:B------:R-:W4:Y:S01]  /*5600*/  LDL.LU R61, [R1+0x24] ;  /* 0x00002400013d7983 */ /* 0x000f220000300800 */
[C---:B------:R-:W-:Y:S01]  /*5610*/  FADD.FTZ R74, -R52.reuse, R74 ;  /* 0x0000004a344a7221 */ /* 0x040fe20000010100 */
[C---:B------:R-:W-:Y:S01]  /*5620*/  FADD.FTZ R70, -R52.reuse, R70 ;  /* 0x0000004634467221 */ /* 0x040fe20000010100 */
[----:B------:R-:W-:Y:S01]  /*5630*/  FADD.FTZ R64, -R52, R64 ;  /* 0x0000004034407221 */ /* 0x000fe20000010100 */
[----:B------:R-:W4:Y:S01]  /*5640*/  LDL.LU R60, [R1+0x50] ;  /* 0x00005000013c7983 */ /* 0x000f220000300800 */
[C---:B------:R-:W-:Y:S01]  /*5650*/  FMUL.FTZ R74, R35.reuse, R74 ;  /* 0x0000004a234a7220 */ /* 0x040fe20000410000 */
[C---:B------:R-:W-:Y:S01]  /*5660*/  FMUL.FTZ R70, R35.reuse, R70 ;  /* 0x0000004623467220 */ /* 0x040fe20000410000 */
[----:B------:R-:W-:Y:S01]  /*5670*/  FMUL.FTZ R64, R35, R64 ;  /* 0x0000004023407220 */ /* 0x000fe20000410000 */
[----:B------:R-:W-:Y:S01]  /*5680*/  SHF.L.U32 R82, R82, 0x10, RZ ;  /* 0x0000001052527819 */ /* 0x000fe200000006ff */
[----:B------:R-:W-:Y:S01]  /*5690*/  ULDC.64 UR22, c[0x0][0x210] ;  /* 0x0000840000167ab9 */ /* 0x000fe20000000a00 */
[----:B--2---:R-:W-:-:S02]  /*56a0*/  LEA R54, R54, UR5, 0x3 ;  /* 0x0000000536367c11 */ /* 0x004fc4000f8e18ff */
[----:B---3--:R-:W-:-:S04]  /*56b0*/  LEA R56, R56, UR5, 0x3 ;  /* 0x0000000538387c11 */ /* 0x008fc8000f8e18ff */
[----:B------:R-:W0:Y:S01]  /*56c0*/  LDS.64 R54, [R54] ;  /* 0x0000000036367984 */ /* 0x000e220000000a00 */
[----:B------:R-:W-:Y:S02]  /*56d0*/  SHF.L.U32 R86, R86, 0x10, RZ ;  /* 0x0000001056567819 */ /* 0x000fe400000006ff */
[----:B------:R-:W-:Y:S01]  /*56e0*/  SHF.L.U32 R94, R94, 0x10, RZ ;  /* 0x000000105e5e7819 */ /* 0x000fe200000006ff */
[----:B------:R-:W1:Y:S01]  /*56f0*/  LDS.64 R56, [R56] ;  /* 0x0000000038387984 */ /* 0x000e620000000a00 */
[----:B------:R-:W-:Y:S02]  /*5700*/  SHF.L.U32 R98, R98, 0x10, RZ ;  /* 0x0000001062627819 */ /* 0x000fe400000006ff */
[----:B------:R-:W-:Y:S02]  /*5710*/  SHF.L.U32 R102, R102, 0x10, RZ ;  /* 0x0000001066667819 */ /* 0x000fe400000006ff */
[----:B------:R-:W-:Y:S02]  /*5720*/  SHF.L.U32 R106, R106, 0x10, RZ ;  /* 0x000000106a6a7819 */ /* 0x000fe400000006ff */
[----:B------:R-:W-:-:S02]  /*5730*/  SHF.L.U32 R110, R110, 0x10, RZ ;  /* 0x000000106e6e7819 */ /* 0x000fc400000006ff */
[----:B------:R-:W-:Y:S02]  /*5740*/  SHF.L.U32 R114, R114, 0x10, RZ ;  /* 0x0000001072727819 */ /* 0x000fe400000006ff */
[----:B----4-:R-:W-:Y:S01]  /*5750*/  SHF.L.U32 R58, R58, 0x10, RZ ;  /* 0x000000103a3a7819 */ /* 0x010fe200000006ff */
[C---:B------:R-:W-:Y:S01]  /*5760*/  FADD.FTZ R165, -R52.reuse, R165 ;  /* 0x000000a534a57221 */ /* 0x040fe20000010100 */
[----:B------:R-:W-:Y:S01]  /*5770*/  SHF.L.U32 R163, R163, 0x10, RZ ;  /* 0x00000010a3a37819 */ /* 0x000fe200000006ff */
[----:B------:R-:W-:Y:S01]  /*5780*/  FADD.FTZ R123, -R52, R123 ;  /* 0x0000007b347b7221 */ /* 0x000fe20000010100 */
[----:B------:R-:W-:Y:S01]  /*5790*/  SHF.L.U32 R121, R121, 0x10, RZ ;  /* 0x0000001079797819 */ /* 0x000fe200000006ff */
[----:B------:R-:W-:Y:S01]  /*57a0*/  IMAD.U32 R84, R84, 0x10000, RZ ;  /* 0x0001000054547824 */ /* 0x000fe200078e00ff */
[----:B------:R-:W-:Y:S01]  /*57b0*/  SHF.L.U32 R68, R68, 0x10, RZ ;  /* 0x0000001044447819 */ /* 0x000fe200000006ff */
[----:B------:R-:W-:Y:S01]  /*57c0*/  IMAD.U32 R112, R112, 0x10000, RZ ;  /* 0x0001000070707824 */ /* 0x000fe200078e00ff */
[----:B------:R-:W-:-:S02]  /*57d0*/  SHF.L.U32 R80, R80, 0x10, RZ ;  /* 0x0000001050507819 */ /* 0x000fc400000006ff */
[----:B------:R-:W-:Y:S02]  /*57e0*/  SHF.L.U32 R88, R88, 0x10, RZ ;  /* 0x0000001058587819 */ /* 0x000fe400000006ff */
[----:B------:R-:W-:Y:S02]  /*57f0*/  SHF.L.U32 R92, R92, 0x10, RZ ;  /* 0x000000105c5c7819 */ /* 0x000fe400000006ff */
[----:B------:R-:W-:Y:S02]  /*5800*/  SHF.L.U32 R96, R96, 0x10, RZ ;  /* 0x0000001060607819 */ /* 0x000fe400000006ff */
[----:B------:R-:W-:Y:S02]  /*5810*/  SHF.L.U32 R100, R100, 0x10, RZ ;  /* 0x0000001064647819 */ /* 0x000fe400000006ff */
[----:B------:R-:W-:Y:S02]  /*5820*/  SHF.L.U32 R104, R104, 0x10, RZ ;  /* 0x0000001068687819 */ /* 0x000fe400000006ff */
[----:B------:R-:W-:-:S02]  /*5830*/  SHF.L.U32 R108, R108, 0x10, RZ ;  /* 0x000000106c6c7819 */ /* 0x000fc400000006ff */
[----:B------:R-:W-:Y:S02]  /*5840*/  SHF.L.U32 R116, R116, 0x10, RZ ;  /* 0x0000001074747819 */ /* 0x000fe400000006ff */
[----:B------:R-:W-:Y:S01]  /*5850*/  SHF.L.U32 R71, R71, 0x10, RZ ;  /* 0x0000001047477819 */ /* 0x000fe200000006ff */
[C-C-:B0-----:R-:W-:Y:S01]  /*5860*/  FFMA.FTZ R76, R5.reuse, R76, -R54.reuse ;  /* 0x0000004c054c7223 */ /* 0x141fe20000010836 */
[C-C-:B------:R-:W-:Y:S01]  /*5870*/  FFMA.FTZ R72, R5.reuse, R72, -R54.reuse ;  /* 0x0000004805487223 */ /* 0x140fe20000010836 */
[--C-:B-----5:R-:W-:Y:S01]  /*5880*/  FFMA.FTZ R34, R2, R34, -R54.reuse ;  /* 0x0000002202227223 */ /* 0x120fe20000010836 */
[----:B------:R-:W-:Y:S01]  /*5890*/  FFMA.FTZ R65, R5, R65, -R54 ;  /* 0x0000004105417223 */ /* 0x000fe20000010836 */
[----:B------:R-:W-:Y:S01]  /*58a0*/  FFMA.FTZ R74, R55, -R74, R76 ;  /* 0x8000004a374a7223 */ /* 0x000fe2000001004c */
[----:B------:R-:W-:Y:S01]  /*58b0*/  SHF.L.U32 R99, R99, 0x10, RZ ;  /* 0x0000001063637819 */ /* 0x000fe200000006ff */
[----:B------:R-:W2:Y:S01]  /*58c0*/  LDL.LU R76, [R1+0x48] ;  /* 0x00004800014c7983 */ /* 0x000ea20000300800 */
[C---:B------:R-:W-:Y:S01]  /*58d0*/  FFMA.FTZ R70, R55.reuse, -R70, R72 ;  /* 0x8000004637467223 */ /* 0x040fe20000010048 */
[----:B------:R-:W-:Y:S01]  /*58e0*/  FFMA.FTZ R34, -R148, R55, R34 ;  /* 0x0000003794227223 */ /* 0x000fe20000010122 */
[----:B------:R-:W-:Y:S01]  /*58f0*/  FFMA.FTZ R64, R55, -R64, R65 ;  /* 0x8000004037407223 */ /* 0x000fe20000010041 */
[----:B------:R-:W3:Y:S01]  /*5900*/  LDL.LU R72, [R1+0x4c] ;  /* 0x00004c0001487983 */ /* 0x000ee20000300800 */
[C-C-:B------:R-:W-:Y:S01]  /*5910*/  FFMA.FTZ R11, R2.reuse, R11, -R54.reuse ;  /* 0x0000000b020b7223 */ /* 0x140fe20000010836 */
[C---:B------:R-:W-:Y:S01]  /*5920*/  FMUL.FTZ R34, R35.reuse, R34 ;  /* 0x0000002223227220 */ /* 0x040fe20000410000 */
[----:B------:R-:W-:Y:S01]  /*5930*/  FMUL.FTZ R64, R35, R64 ;  /* 0x0000004023407220 */ /* 0x000fe20000410000 */
[C-C-:B------:R-:W-:Y:S01]  /*5940*/  FFMA.FTZ R9, R2.reuse, R9, -R54.reuse ;  /* 0x0000000902097223 */ /* 0x140fe20000010836 */
[----:B------:R-:W-:Y:S01]  /*5950*/  FFMA.FTZ R7, R2, R7, -R54 ;  /* 0x0000000702077223 */ /* 0x000fe20000010836 */
[----:B------:R-:W-:Y:S01]  /*5960*/  FFMA.FTZ R11, -R10, R55, R11 ;  /* 0x000000370a0b7223 */ /* 0x000fe2000001010b */
[C---:B------:R-:W-:Y:S01]  /*5970*/  FADD.FTZ R66, -R52.reuse, R66 ;  /* 0x0000004234427221 */ /* 0x040fe20000010100 */
        /* <DEDUP_REMOVED lines=9> */
[----:B------:R-:W-:Y:S01]  /*5a10*/  FADD.FTZ R114, -R52, R114 ;  /* 0x0000007234727221 */ /* 0x000fe20000010100 */
[----:B------:R-:W-:Y:S01]  /*5a20*/  FFMA.FTZ R13, R2, R13, -R54 ;  /* 0x0000000d020d7223 */ /* 0x000fe20000010836 */
[-C--:B------:R-:W-:Y:S01]  /*5a30*/  FFMA.FTZ R10, -R8, R55.reuse, R9 ;  /* 0x00000037080a7223 */ /* 0x080fe20000010109 */
[----:B------:R-:W-:Y:S01]  /*5a40*/  F2FP.BF16.F32.PACK_AB R34, R64, R34 ;  /* 0x000000224022723e */ /* 0x000fe200000010ff */
[----:B------:R-:W-:Y:S01]  /*5a50*/  FFMA.FTZ R7, -R6, R55, R7 ;  /* 0x0000003706077223 */ /* 0x000fe20000010107 */
[----:B------:R-:W-:Y:S01]  /*5a60*/  IADD3 R8, P1, R61, UR22, RZ ;  /* 0x000000163d087c10 */ /* 0x000fe2000ff3e0ff */
[----:B-1----:R-:W-:Y:S01]  /*5a70*/  FFMA.FTZ R37, R0, R37, -R56 ;  /* 0x0000002500257223 */ /* 0x002fe20000010838 */
[----:B------:R-:W-:Y:S01]  /*5a80*/  SHF.L.U32 R59, R59, 0x10, RZ ;  /* 0x000000103b3b7819 */ /* 0x000fe200000006ff */
[----:B------:R-:W-:Y:S01]  /*5a90*/  FADD.FTZ R58, -R118, R58 ;  /* 0x0000003a763a7221 */ /* 0x000fe20000010100 */
[----:B------:R-:W-:-:S02]  /*5aa0*/  IMAD.U32 R164, R164, 0x10000, RZ ;  /* 0x00010000a4a47824 */ /* 0x000fc400078e00ff */
[C-C-:B------:R-:W-:Y:S01]  /*5ab0*/  FFMA.FTZ R33, R2.reuse, R33, -R54.reuse ;  /* 0x0000002102217223 */ /* 0x140fe20000010836 */
        /* <DEDUP_REMOVED lines=17> */
[--C-:B------:R-:W-:Y:S01]  /*5bd0*/  FFMA.FTZ R15, R2, R15, -R54.reuse ;  /* 0x0000000f020f7223 */ /* 0x100fe20000010836 */
[C-C-:B------:R-:W-:Y:S01]  /*5be0*/  FFMA.FTZ R100, R5.reuse, R100, -R54.reuse ;  /* 0x0000006405647223 */ /* 0x140fe20000010836 */
[C-C-:B------:R-:W-:Y:S01]  /*5bf0*/  FFMA.FTZ R104, R5.reuse, R104, -R54.reuse ;  /* 0x0000006805687223 */ /* 0x140fe20000010836 */
[C-C-:B------:R-:W-:Y:S01]  /*5c00*/  FFMA.FTZ R108, R5.reuse, R108, -R54.reuse ;  /* 0x0000006c056c7223 */ /* 0x140fe20000010836 */
[C-C-:B------:R-:W-:Y:S01]  /*5c10*/  FFMA.FTZ R112, R5.reuse, R112, -R54.reuse ;  /* 0x0000007005707223 */ /* 0x140fe20000010836 */
[----:B------:R-:W-:Y:S01]  /*5c20*/  FFMA.FTZ R116, R5, R116, -R54 ;  /* 0x0000007405747223 */ /* 0x000fe20000010836 */
[C---:B------:R-:W-:Y:S01]  /*5c30*/  FMUL.FTZ R165, R35.reuse, R165 ;  /* 0x000000a523a57220 */ /* 0x040fe20000410000 */
        /* <DEDUP_REMOVED lines=10> */
[----:B------:R-:W-:Y:S01]  /*5ce0*/  FFMA.FTZ R13, -R12, R55, R13 ;  /* 0x000000370c0d7223 */ /* 0x000fe2000001010d */
[C---:B------:R-:W-:Y:S01]  /*5cf0*/  FMUL.FTZ R110, R35.reuse, R110 ;  /* 0x0000006e236e7220 */ /* 0x040fe20000410000 */
[----:B------:R-:W-:Y:S01]  /*5d00*/  FMUL.FTZ R114, R35, R114 ;  /* 0x0000007223727220 */ /* 0x000fe20000410000 */
[----:B------:R-:W-:Y:S01]  /*5d10*/  SHF.L.U32 R103, R103, 0x10, RZ ;  /* 0x0000001067677819 */ /* 0x000fe200000006ff */
[----:B------:R-:W-:Y:S01]  /*5d20*/  FADD.FTZ R71, -R118, R71 ;  /* 0x0000004776477221 */ /* 0x000fe20000010100 */
[----:B------:R-:W-:Y:S01]  /*5d30*/  IADD3.X R9, R60, UR23, RZ, P1, !PT ;  /* 0x000000173c097c10 */ /* 0x000fe20008ffe4ff */
[----:B------:R-:W-:Y:S01]  /*5d40*/  FMUL.FTZ R12, R35, R7 ;  /* 0x00000007230c7220 */ /* 0x000fe20000410000 */
[----:B------:R-:W-:Y:S01]  /*5d50*/  PRMT R6, R34, 0x7632, R6 ;  /* 0x0000763222067816 */ /* 0x000fe20000000006 */
[----:B------:R-:W-:Y:S01]  /*5d60*/  FFMA.FTZ R37, -R3, R57, R37 ;  /* 0x0000003903257223 */ /* 0x000fe20000010125 */
[----:B------:R-:W-:Y:S01]  /*5d70*/  SHF.L.U32 R101, R101, 0x10, RZ ;  /* 0x0000001065657819 */ /* 0x000fe200000006ff */
[----:B------:R-:W-:Y:S01]  /*5d80*/  FADD.FTZ R99, -R118, R99 ;  /* 0x0000006376637221 */ /* 0x000fe20000010100 */
[----:B------:R-:W-:Y:S01]  /*5d90*/  SHF.L.U32 R67, R67, 0x10, RZ ;  /* 0x0000001043437819 */ /* 0x000fe200000006ff */
[----:B------:R-:W-:Y:S01]  /*5da0*/  FMUL.FTZ R3, R36, R58 ;  /* 0x0000003a24037220 */ /* 0x000fe20000410000 */
[----:B------:R-:W-:Y:S01]  /*5db0*/  SHF.L.U32 R7, R160, 0x10, RZ ;  /* 0x00000010a0077819 */ /* 0x000fe200000006ff */
[----:B------:R-:W-:Y:S01]  /*5dc0*/  FFMA.FTZ R59, R4, R59, -R56 ;  /* 0x0000003b043b7223 */ /* 0x000fe20000010838 */
[----:B------:R-:W-:Y:S01]  /*5dd0*/  FADD.FTZ R164, -R118, R164 ;  /* 0x000000a476a47221 */ /* 0x000fe20000010100 */
[----:B------:R-:W-:Y:S01]  /*5de0*/  FFMA.FTZ R33, -R147, R55, R33 ;  /* 0x0000003793217223 */ /* 0x000fe20000010121 */
[C---:B------:R-:W-:Y:S01]  /*5df0*/  FFMA.FTZ R163, R55.reuse, -R165, R163 ;  /* 0x800000a537a37223 */ /* 0x040fe200000100a3 */
[----:B------:R-:W-:Y:S01]  /*5e00*/  FFMA.FTZ R32, -R146, R55, R32 ;  /* 0x0000003792207223 */ /* 0x000fe20000010120 */
[C---:B------:R-:W-:Y:S01]  /*5e10*/  FFMA.FTZ R121, R55.reuse, -R123, R121 ;  /* 0x8000007b37797223 */ /* 0x040fe20000010079 */
[-C--:B------:R-:W-:Y:S01]  /*5e20*/  FFMA.FTZ R31, -R30, R55.reuse, R31 ;  /* 0x000000371e1f7223 */ /* 0x080fe2000001011f */
[C---:B------:R-:W-:Y:S01]  /*5e30*/  FFMA.FTZ R66, R55.reuse, -R66, R68 ;  /* 0x8000004237427223 */ /* 0x040fe20000010044 */
[-C--:B------:R-:W-:Y:S01]  /*5e40*/  FFMA.FTZ R29, -R28, R55.reuse, R29 ;  /* 0x000000371c1d7223 */ /* 0x080fe2000001011d */
[-C--:B------:R-:W-:Y:S01]  /*5e50*/  FFMA.FTZ R27, -R26, R55.reuse, R27 ;  /* 0x000000371a1b7223 */ /* 0x080fe2000001011b */
        /* <DEDUP_REMOVED lines=11> */
[C---:B------:R-:W-:Y:S01]  /*5f10*/  FFMA.FTZ R98, R55.reuse, -R98, R100 ;  /* 0x8000006237627223 */ /* 0x040fe20000010064 */
[C---:B------:R-:W-:Y:S01]  /*5f20*/  FFMA.FTZ R102, R55.reuse, -R102, R104 ;  /* 0x8000006637667223 */ /* 0x040fe20000010068 */
[C---:B------:R-:W-:Y:S01]  /*5f30*/  FFMA.FTZ R106, R55.reuse, -R106, R108 ;  /* 0x8000006a376a7223 */ /* 0x040fe2000001006c */
[C---:B------:R-:W-:Y:S01]  /*5f40*/  FFMA.FTZ R110, R55.reuse, -R110, R112 ;  /* 0x8000006e376e7223 */ /* 0x040fe20000010070 */
[----:B------:R-:W-:Y:S01]  /*5f50*/  FFMA.FTZ R114, R55, -R114, R116 ;  /* 0x8000007237727223 */ /* 0x000fe20000010074 */
[----:B------:R-:W-:Y:S01]  /*5f60*/  SHF.L.U32 R73, R73, 0x10, RZ ;  /* 0x0000001049497819 */ /* 0x000fe200000006ff */
[----:B------:R-:W-:Y:S01]  /*5f70*/  FMUL.FTZ R55, R36, R71 ;  /* 0x0000004724377220 */ /* 0x000fe20000410000 */
[----:B------:R-:W-:Y:S01]  /*5f80*/  SHF.L.U32 R105, R105, 0x10, RZ ;  /* 0x0000001069697819 */ /* 0x000fe200000006ff */
[----:B------:R-:W-:Y:S01]  /*5f90*/  FADD.FTZ R103, -R118, R103 ;  /* 0x0000006776677221 */ /* 0x000fe20000010100 */
[----:B------:R0:W-:Y:S01]  /*5fa0*/  STG.E.U16 desc[UR14][R8.64+0x2], R6 ;  /* 0x0000020608007986 */ /* 0x0001e2000c10150e */
[----:B------:R-:W-:Y:S01]  /*5fb0*/  SHF.L.U32 R69, R69, 0x10, RZ ;  /* 0x0000001045457819 */ /* 0x000fe200000006ff */
[--C-:B------:R-:W-:Y:S01]  /*5fc0*/  FFMA.FTZ R52, R4, R101, -R56.reuse ;  /* 0x0000006504347223 */ /* 0x100fe20000010838 */
[----:B------:R-:W-:Y:S01]  /*5fd0*/  FMUL.FTZ R71, R36, R99 ;  /* 0x0000006324477220 */ /* 0x000fe20000410000 */
[----:B------:R-:W-:Y:S01]  /*5fe0*/  FFMA.FTZ R3, R57, -R3, R59 ;  /* 0x8000000339037223 */ /* 0x000fe2000001003b */
[----:B------:R-:W-:Y:S01]  /*5ff0*/  SHF.L.U32 R75, R75, 0x10, RZ ;  /* 0x000000104b4b7819 */ /* 0x000fe200000006ff */
[----:B------:R-:W-:Y:S01]  /*6000*/  FADD.FTZ R67, -R118, R67 ;  /* 0x0000004376437221 */ /* 0x000fe20000010100 */
[----:B------:R-:W-:Y:S01]  /*6010*/  FMUL.FTZ R164, R36, R164 ;  /* 0x000000a424a47220 */ /* 0x000fe20000410000 */
[--C-:B------:R-:W-:Y:S01]  /*6020*/  FFMA.FTZ R38, R0, R38, -R56.reuse ;  /* 0x0000002600267223 */ /* 0x100fe20000010838 */
[----:B------:R-:W-:Y:S01]  /*6030*/  SHF.L.U32 R107, R107, 0x10, RZ ;  /* 0x000000106b6b7819 */ /* 0x000fe200000006ff */
[--C-:B------:R-:W-:Y:S01]  /*6040*/  FFMA.FTZ R20, R4, R73, -R56.reuse ;  /* 0x0000004904147223 */ /* 0x100fe20000010838 */
[----:B------:R-:W-:Y:S01]  /*6050*/  SHF.L.U32 R122, R122, 0x10, RZ ;  /* 0x000000107a7a7819 */ /* 0x000fe200000006ff */
[--C-:B0-----:R-:W-:Y:S01]  /*6060*/  FFMA.FTZ R6, R4, R7, -R56.reuse ;  /* 0x0000000704067223 */ /* 0x101fe20000010838 */
[----:B------:R-:W-:Y:S01]  /*6070*/  SHF.L.U32 R79, R79, 0x10, RZ ;  /* 0x000000104f4f7819 */ /* 0x000fe200000006ff */
[----:B------:R-:W-:Y:S01]  /*6080*/  IMAD.U32 R87, R87, 0x10000, RZ ;  /* 0x0001000057577824 */ /* 0x000fe200078e00ff */
[----:B------:R-:W-:Y:S01]  /*6090*/  SHF.L.U32 R83, R83, 0x10, RZ ;  /* 0x0000001053537819 */ /* 0x000fe200000006ff */
[----:B------:R-:W-:Y:S01]  /*60a0*/  IMAD.U32 R115, R115, 0x10000, RZ ;  /* 0x0001000073737824 */ /* 0x000fe200078e00ff */
[----:B------:R-:W-:Y:S01]  /*60b0*/  SHF.L.U32 R91, R91, 0x10, RZ ;  /* 0x000000105b5b7819 */ /* 0x000fe200000006ff */
[--C-:B------:R-:W-:Y:S01]  /*60c0*/  FFMA.FTZ R18, R0, R53, -R56.reuse ;  /* 0x0000003500127223 */ /* 0x100fe20000010838 */
[----:B------:R-:W-:Y:S01]  /*60d0*/  SHF.L.U32 R95, R95, 0x10, RZ ;  /* 0x000000105f5f7819 */ /* 0x000fe200000006ff */
[----:B------:R-:W-:Y:S01]  /*60e0*/  FFMA.FTZ R54, R4, R105, -R56 ;  /* 0x0000006904367223 */ /* 0x000fe20000010838 */
[----:B------:R-:W-:Y:S01]  /*60f0*/  SHF.L.U32 R111, R111, 0x10, RZ ;  /* 0x000000106f6f7819 */ /* 0x000fe200000006ff */
[----:B------:R-:W-:Y:S01]  /*6100*/  FMUL.FTZ R73, R36, R103 ;  /* 0x0000006724497220 */ /* 0x000fe20000410000 */
[----:B------:R-:W-:Y:S01]  /*6110*/  FFMA.FTZ R71, R57, -R71, R52 ;  /* 0x8000004739477223 */ /* 0x000fe20000010034 */
        /* <DEDUP_REMOVED lines=28> */
[----:B------:R-:W-:Y:S01]  /*62e0*/  FMUL.FTZ R114, R35, R114 ;  /* 0x0000007223727220 */ /* 0x000fe20000410000 */
[----:B------:R-:W-:Y:S01]  /*62f0*/  FFMA.FTZ R16, R4, R69, -R56 ;  /* 0x0000004504107223 */ /* 0x000fe20000010838 */
[----:B------:R-:W-:Y:S01]  /*6300*/  FFMA.FTZ R39, -R39, R57, R38 ;  /* 0x0000003927277223 */ /* 0x000fe20000010126 */
[----:B------:R-:W-:Y:S01]  /*6310*/  FFMA.FTZ R7, R57, -R164, R6 ;  /* 0x800000a439077223 */ /* 0x000fe20000010006 */
[C---:B------:R-:W-:Y:S01]  /*6320*/  FMUL.FTZ R53, R36.reuse, R67 ;  /* 0x0000004324357220 */ /* 0x040fe20000410000 */
[C---:B------:R-:W-:Y:S01]  /*6330*/  FMUL.FTZ R37, R36.reuse, R37 ;  /* 0x0000002524257220 */ /* 0x040fe20000410000 */
[----:B------:R-:W-:Y:S01]  /*6340*/  FMUL.FTZ R52, R36, R3 ;  /* 0x0000000324347220 */ /* 0x000fe20000410000 */
[----:B------:R-:W-:Y:S01]  /*6350*/  FADD.FTZ R75, -R118, R75 ;  /* 0x0000004b764b7221 */ /* 0x000fe20000010100 */
[----:B------:R-:W-:Y:S01]  /*6360*/  SHF.L.U32 R35, R120, 0x10, RZ ;  /* 0x0000001078237819 */ /* 0x000fe200000006ff */
[----:B------:R-:W-:Y:S01]  /*6370*/  IMAD.U32 R109, R109, 0x10000, RZ ;  /* 0x000100006d6d7824 */ /* 0x000fe200078e00ff */
[----:B------:R-:W-:Y:S01]  /*6380*/  SHF.L.U32 R77, R77, 0x10, RZ ;  /* 0x000000104d4d7819 */ /* 0x000fe200000006ff */
[----:B------:R-:W-:Y:S01]  /*6390*/  FADD.FTZ R107, -R118, R107 ;  /* 0x0000006b766b7221 */ /* 0x000fe20000010100 */
[----:B------:R-:W-:Y:S01]  /*63a0*/  SHF.L.U32 R85, R85, 0x10, RZ ;  /* 0x0000001055557819 */ /* 0x000fe200000006ff */
[----:B------:R-:W4:Y:S01]  /*63b0*/  LDL.LU R68, [R1+0x40] ;  /* 0x0000400001447983 */ /* 0x000f220000300800 */
[----:B------:R-:W-:Y:S01]  /*63c0*/  SHF.L.U32 R89, R89, 0x10, RZ ;  /* 0x0000001059597819 */ /* 0x000fe200000006ff */
[----:B------:R-:W-:Y:S01]  /*63d0*/  IMAD.U32 R81, R81, 0x10000, RZ ;  /* 0x0001000051517824 */ /* 0x000fe200078e00ff */
[----:B------:R-:W-:-:S02]  /*63e0*/  SHF.L.U32 R93, R93, 0x10, RZ ;  /* 0x000000105d5d7819 */ /* 0x000fc400000006ff */
[----:B------:R-:W-:Y:S02]  /*63f0*/  SHF.L.U32 R97, R97, 0x10, RZ ;  /* 0x0000001061617819 */ /* 0x000fe400000006ff */
[----:B------:R-:W-:Y:S01]  /*6400*/  SHF.L.U32 R113, R113, 0x10, RZ ;  /* 0x0000001071717819 */ /* 0x000fe200000006ff */
[C---:B------:R-:W-:Y:S01]  /*6410*/  FADD.FTZ R122, -R118.reuse, R122 ;  /* 0x0000007a767a7221 */ /* 0x040fe20000010100 */
[----:B------:R-:W-:Y:S01]  /*6420*/  SHF.L.U32 R117, R117, 0x10, RZ ;  /* 0x0000001075757819 */ /* 0x000fe200000006ff */
[C---:B------:R-:W-:Y:S01]  /*6430*/  FADD.FTZ R79, -R118.reuse, R79 ;  /* 0x0000004f764f7221 */ /* 0x040fe20000010100 */
[C---:B------:R-:W-:Y:S01]  /*6440*/  FADD.FTZ R83, -R118.reuse, R83 ;  /* 0x0000005376537221 */ /* 0x040fe20000010100 */
[C---:B------:R-:W-:Y:S01]  /*6450*/  FADD.FTZ R87, -R118.reuse, R87 ;  /* 0x0000005776577221 */ /* 0x040fe20000010100 */
[C---:B------:R-:W-:Y:S01]  /*6460*/  FADD.FTZ R91, -R118.reuse, R91 ;  /* 0x0000005b765b7221 */ /* 0x040fe20000010100 */
[C---:B------:R-:W-:Y:S01]  /*6470*/  FADD.FTZ R95, -R118.reuse, R95 ;  /* 0x0000005f765f7221 */ /* 0x040fe20000010100 */
[C---:B------:R-:W-:Y:S01]  /*6480*/  FADD.FTZ R111, -R118.reuse, R111 ;  /* 0x0000006f766f7221 */ /* 0x040fe20000010100 */
[----:B------:R-:W-:Y:S01]  /*6490*/  FADD.FTZ R115, -R118, R115 ;  /* 0x0000007376737221 */ /* 0x000fe20000010100 */
[C---:B------:R-:W-:Y:S01]  /*64a0*/  FFMA.FTZ R42, R0.reuse, R42, -R56 ;  /* 0x0000002a002a7223 */ /* 0x040fe20000010838 */
[C---:B------:R-:W-:Y:S01]  /*64b0*/  FFMA.FTZ R73, R57.reuse, -R73, R54 ;  /* 0x8000004939497223 */ /* 0x040fe20000010036 */
[----:B------:R-:W-:Y:S01]  /*64c0*/  FFMA.FTZ R40, R0, R40, -R56 ;  /* 0x0000002800287223 */ /* 0x000fe20000010838 */
[C---:B------:R-:W-:Y:S01]  /*64d0*/  FFMA.FTZ R53, R57.reuse, -R53, R16 ;  /* 0x8000003539357223 */ /* 0x040fe20000010010 */
[C---:B------:R-:W-:Y:S01]  /*64e0*/  FMUL.FTZ R54, R36.reuse, R39 ;  /* 0x0000002724367220 */ /* 0x040fe20000410000 */
[----:B------:R-:W-:Y:S01]  /*64f0*/  FMUL.FTZ R7, R36, R7 ;  /* 0x0000000724077220 */ /* 0x000fe20000410000 */
[----:B------:R0:W-:Y:S01]  /*6500*/  STG.E.U16 desc[UR14][R8.64], R34 ;  /* 0x0000002208007986 */ /* 0x0001e2000c10150e */
[----:B------:R-:W-:Y:S01]  /*6510*/  FFMA.FTZ R58, R4, R109, -R56 ;  /* 0x0000006d043a7223 */ /* 0x000fe20000010838 */
[----:B------:R-:W-:Y:S01]  /*6520*/  FMUL.FTZ R59, R36, R75 ;  /* 0x0000004b243b7220 */ /* 0x000fe20000410000 */
[----:B------:R-:W-:Y:S01]  /*6530*/  FFMA.FTZ R55, R57, -R55, R20 ;  /* 0x8000003739377223 */ /* 0x000fe20000010014 */
[----:B------:R-:W-:Y:S01]  /*6540*/  F2FP.BF16.F32.PACK_AB R52, R52, R37 ;  /* 0x000000253434723e */ /* 0x000fe200000010ff */
[----:B------:R-:W4:Y:S01]  /*6550*/  LDL.LU R64, [R1+0x44] ;  /* 0x0000440001407983 */ /* 0x000f220000300800 */
        /* <DEDUP_REMOVED lines=12> */
[--C-:B0-----:R-:W-:Y:S01]  /*6620*/  FFMA.FTZ R34, R4, R97, -R56.reuse ;  /* 0x0000006104227223 */ /* 0x101fe20000010838 */
[C-C-:B------:R-:W-:Y:S01]  /*6630*/  FFMA.FTZ R136, R0.reuse, R136, -R56.reuse ;  /* 0x0000008800887223 */ /* 0x140fe20000010838 */
[C-C-:B------:R-:W-:Y:S01]  /*6640*/  FFMA.FTZ R138, R0.reuse, R138, -R56.reuse ;  /* 0x0000008a008a7223 */ /* 0x140fe20000010838 */
[C-C-:B------:R-:W-:Y:S01]  /*6650*/  FFMA.FTZ R140, R0.reuse, R140, -R56.reuse ;  /* 0x0000008c008c7223 */ /* 0x140fe20000010838 */
[--C-:B------:R-:W-:Y:S01]  /*6660*/  FFMA.FTZ R142, R0, R142, -R56.reuse ;  /* 0x0000008e008e7223 */ /* 0x100fe20000010838 */
[--C-:B------:R-:W-:Y:S01]  /*6670*/  FFMA.FTZ R60, R4, R113, -R56.reuse ;  /* 0x00000071043c7223 */ /* 0x100fe20000010838 */
[--C-:B------:R-:W-:Y:S01]  /*6680*/  FFMA.FTZ R144, R0, R144, -R56.reuse ;  /* 0x0000009000907223 */ /* 0x100fe20000010838 */
[----:B------:R-:W-:Y:S01]  /*6690*/  FMUL.FTZ R75, R36, R107 ;  /* 0x0000006b244b7220 */ /* 0x000fe20000410000 */
[----:B------:R-:W-:Y:S01]  /*66a0*/  F2FP.BF16.F32.PACK_AB R33, R163, R33 ;  /* 0x00000021a321723e */ /* 0x000fe200000010ff */
[----:B------:R-:W4:Y:S01]  /*66b0*/  LDL.LU R62, [R1+0x38] ;  /* 0x00003800013e7983 */ /* 0x000f220000300800 */
[----:B------:R-:W-:Y:S01]  /*66c0*/  FFMA.FTZ R56, R4, R117, -R56 ;  /* 0x0000007504387223 */ /* 0x000fe20000010838 */
[C---:B------:R-:W-:Y:S01]  /*66d0*/  FMUL.FTZ R35, R36.reuse, R122 ;  /* 0x0000007a24237220 */ /* 0x040fe20000410000 */
[----:B------:R-:W-:Y:S01]  /*66e0*/  FFMA.FTZ R43, -R43, R57, R42 ;  /* 0x000000392b2b7223 */ /* 0x000fe2000001012a */
        /* <DEDUP_REMOVED lines=10> */
[----:B------:R-:W-:Y:S01]  /*6790*/  F2FP.BF16.F32.PACK_AB R54, R7, R54 ;  /* 0x000000360736723e */ /* 0x000fe200000010ff */
[C---:B------:R-:W-:Y:S01]  /*67a0*/  FFMA.FTZ R75, R57.reuse, -R75, R58 ;  /* 0x8000004b394b7223 */ /* 0x040fe2000001003a */
[----:B------:R-:W-:Y:S01]  /*67b0*/  PRMT R53, R52, 0x7632, R53 ;  /* 0x0000763234357816 */ /* 0x000fe20000000035 */
[----:B------:R-:W-:Y:S01]  /*67c0*/  FFMA.FTZ R35, R57, -R35, R14 ;  /* 0x8000002339237223 */ /* 0x000fe2000001000e */
[----:B------:R-:W-:Y:S01]  /*67d0*/  PRMT R55, R33, 0x7632, R55 ;  /* 0x0000763221377816 */ /* 0x000fe20000000037 */
[-C--:B------:R-:W-:Y:S01]  /*67e0*/  FFMA.FTZ R119, -R119, R57.reuse, R18 ;  /* 0x0000003977777223 */ /* 0x080fe20000010112 */
[----:B------:R-:W-:Y:S01]  /*67f0*/  FFMA.FTZ R125, -R125, R57, R124 ;  /* 0x000000397d7d7223 */ /* 0x000fe2000001017c */
[----:B------:R-:W-:Y:S01]  /*6800*/  FFMA.FTZ R59, R57, -R59, R22 ;  /* 0x8000003b393b7223 */ /* 0x000fe20000010016 */
        /* <DEDUP_REMOVED lines=10> */
[-C--:B------:R-:W-:Y:S01]  /*68b0*/  FFMA.FTZ R137, -R137, R57.reuse, R136 ;  /* 0x0000003989897223 */ /* 0x080fe20000010188 */
[-C--:B------:R-:W-:Y:S01]  /*68c0*/  FFMA.FTZ R139, -R139, R57.reuse, R138 ;  /* 0x000000398b8b7223 */ /* 0x080fe2000001018a */
[-C--:B------:R-:W-:Y:S01]  /*68d0*/  FFMA.FTZ R141, -R141, R57.reuse, R140 ;  /* 0x000000398d8d7223 */ /* 0x080fe2000001018c */
[----:B------:R-:W-:Y:S01]  /*68e0*/  FFMA.FTZ R143, -R143, R57, R142 ;  /* 0x000000398f8f7223 */ /* 0x000fe2000001018e */
[----:B------:R-:W-:Y:S01]  /*68f0*/  FFMA.FTZ R111, R57, -R111, R60 ;  /* 0x8000006f396f7223 */ /* 0x000fe2000001003c */
[----:B------:R-:W-:Y:S01]  /*6900*/  FFMA.FTZ R3, -R145, R57, R144 ;  /* 0x0000003991037223 */ /* 0x000fe20000010190 */
[----:B------:R-:W-:Y:S01]  /*6910*/  FFMA.FTZ R115, R57, -R115, R56 ;  /* 0x8000007339737223 */ /* 0x000fe20000010038 */
[----:B------:R-:W4:Y:S04]  /*6920*/  LDL.LU R58, [R1+0x3c] ;  /* 0x00003c00013a7983 */ /* 0x000f280000300800 */
[----:B------:R-:W4:Y:S04]  /*6930*/  LDL.LU R57, [R1+0x30] ;  /* 0x0000300001397983 */ /* 0x000f280000300800 */
[----:B------:R-:W-:Y:S04]  /*6940*/  STG.E.U16 desc[UR14][R8.64+0x4], R52 ;  /* 0x0000043408007986 */ /* 0x000fe8000c10150e */
[----:B------:R-:W-:Y:S01]  /*6950*/  STG.E.U16 desc[UR14][R8.64+0x6], R53 ;  /* 0x0000063508007986 */ /* 0x000fe2000c10150e */
[----:B--2---:R-:W-:-:S04]  /*6960*/  IADD3 R6, P1, R76, UR22, RZ ;  /* 0x000000164c067c10 */ /* 0x004fc8000ff3e0ff */
[----:B---3--:R-:W-:-:S05]  /*6970*/  IADD3.X R7, R72, UR23, RZ, P1, !PT ;  /* 0x0000001748077c10 */ /* 0x008fca0008ffe4ff */
[----:B------:R0:W-:Y:S04]  /*6980*/  STG.E.U16 desc[UR14][R6.64+0x2], R55 ;  /* 0x0000023706007986 */ /* 0x0001e8000c10150e */
[----:B0-----:R-:W2:Y:S01]  /*6990*/  LDL.LU R55, [R1+0x34] ;  /* 0x0000340001377983 */ /* 0x001ea20000300800 */
[C---:B------:R-:W-:Y:S01]  /*69a0*/  FMUL.FTZ R41, R36.reuse, R41 ;  /* 0x0000002924297220 */ /* 0x040fe20000410000 */
[----:B------:R-:W-:Y:S01]  /*69b0*/  FMUL.FTZ R30, R36, R35 ;  /* 0x00000023241e7220 */ /* 0x000fe20000410000 */
[----:B------:R-:W-:Y:S01]  /*69c0*/  PRMT R52, R54, 0x7632, R52 ;  /* 0x0000763236347816 */ /* 0x000fe20000000034 */
[----:B------:R-:W-:Y:S01]  /*69d0*/  FMUL.FTZ R43, R36, R43 ;  /* 0x0000002b242b7220 */ /* 0x000fe20000410000 */
[----:B------:R-:W-:Y:S01]  /*69e0*/  F2FP.BF16.F32.PACK_AB R32, R121, R32 ;  /* 0x000000207920723e */ /* 0x000fe200000010ff */
[----:B------:R0:W-:Y:S01]  /*69f0*/  STG.E.U16 desc[UR14][R6.64+0x4], R54 ;  /* 0x0000043606007986 */ /* 0x0001e2000c10150e */
[----:B------:R-:W-:-:S02]  /*6a00*/  F2FP.BF16.F32.PACK_AB R41, R30, R41 ;  /* 0x000000291e29723e */ /* 0x000fc400000010ff */
[----:B------:R-:W-:Y:S01]  /*6a10*/  PRMT R56, R32, 0x7632, R56 ;  /* 0x0000763220387816 */ /* 0x000fe20000000038 */
[----:B------:R-:W-:Y:S01]  /*6a20*/  STG.E.U16 desc[UR14][R6.64], R33 ;  /* 0x0000002106007986 */ /* 0x000fe2000c10150e */
[----:B------:R-:W-:-:S03]  /*6a30*/  F2FP.BF16.F32.PACK_AB R66, R66, R31 ;  /* 0x0000001f4242723e */ /* 0x000fc600000010ff */
[----:B------:R1:W-:Y:S04]  /*6a40*/  STG.E.U16 desc[UR14][R6.64+0x6], R52 ;  /* 0x0000063406007986 */ /* 0x0003e8000c10150e */
[----:B0-----:R-:W3:Y:S01]  /*6a50*/  LDL.LU R54, [R1+0x28] ;  /* 0x0000280001367983 */ /* 0x001ee20000300800 */
[----:B------:R-:W-:Y:S01]  /*6a60*/  FMUL.FTZ R119, R36, R119 ;  /* 0x0000007724777220 */ /* 0x000fe20000410000 */
[----:B------:R-:W-:Y:S02]  /*6a70*/  F2FP.BF16.F32.PACK_AB R42, R42, R43 ;  /* 0x0000002b2a2a723e */ /* 0x000fe400000010ff */
[----:B------:R-:W3:Y:S01]  /*6a80*/  LDL.LU R53, [R1+0x2c] ;  /* 0x00002c0001357983 */ /* 0x000ee20000300800 */
[----:B-1----:R-:W-:-:S03]  /*6a90*/  PRMT R7, R41, 0x7632, R7 ;  /* 0x0000763229077816 */ /* 0x002fc60000000007 */
[----:B------:R-:W3:Y:S01]  /*6aa0*/  LDL.LU R52, [R1+0x1c] ;  /* 0x00001c0001347983 */ /* 0x000ee20000300800 */
[----:B------:R-:W-:Y:S02]  /*6ab0*/  PRMT R33, R66, 0x7632, R33 ;  /* 0x0000763242217816 */ /* 0x000fe40000000021 */
[----:B------:R-:W-:Y:S01]  /*6ac0*/  F2FP.BF16.F32.PACK_AB R29, R70, R29 ;  /* 0x0000001d461d723e */ /* 0x000fe200000010ff */
[----:B------:R-:W3:Y:S01]  /*6ad0*/  LDL.LU R43, [R1+0x20] ;  /* 0x00002000012b7983 */ /* 0x000ee20000300800 */
[----:B------:R-:W-:Y:S02]  /*6ae0*/  F2FP.BF16.F32.PACK_AB R40, R40, R119 ;  /* 0x000000772828723e */ /* 0x000fe400000010ff */
[----:B----4-:R-:W-:-:S04]  /*6af0*/  IADD3 R8, P1, R68, UR22, RZ ;  /* 0x0000001644087c10 */ /* 0x010fc8000ff3e0ff */
[----:B------:R-:W-:-:S05]  /*6b00*/  IADD3.X R9, R64, UR23, RZ, P1, !PT ;  /* 0x0000001740097c10 */ /* 0x000fca0008ffe4ff */
[----:B------:R0:W-:Y:S04]  /*6b10*/  STG.E.U16 desc[UR14][R8.64], R32 ;  /* 0x0000002008007986 */ /* 0x0001e8000c10150e */
[----:B------:R-:W-:Y:S04]  /*6b20*/  STG.E.U16 desc[UR14][R8.64+0x2], R56 ;  /* 0x0000023808007986 */ /* 0x000fe8000c10150e */
[----:B------:R-:W-:Y:S01]  /*6b30*/  STG.E.U16 desc[UR14][R8.64+0x4], R41 ;  /* 0x0000042908007986 */ /* 0x000fe2000c10150e */
[----:B------:R-:W-:-:S03]  /*6b40*/  IADD3 R30, P1, R62, UR22, RZ ;  /* 0x000000163e1e7c10 */ /* 0x000fc6000ff3e0ff */
[----:B------:R1:W-:Y:S01]  /*6b50*/  STG.E.U16 desc[UR14][R8.64+0x6], R7 ;  /* 0x0000060708007986 */ /* 0x0003e2000c10150e */
[----:B0-----:R-:W-:Y:S02]  /*6b60*/  PRMT R32, R29, 0x7632, R32 ;  /* 0x000076321d207816 */ /* 0x001fe40000000020 */
[----:B-1----:R-:W-:Y:S02]  /*6b70*/  PRMT R9, R42, 0x7632, R9 ;  /* 0x000076322a097816 */ /* 0x002fe40000000009 */
[----:B------:R-:W-:Y:S02]  /*6b80*/  IADD3.X R31, R58, UR23, RZ, P1, !PT ;  /* 0x000000173a1f7c10 */ /* 0x000fe40008ffe4ff */
[----:B------:R-:W-:-:S03]  /*6b90*/  IADD3 R6, P1, R57, UR22, RZ ;  /* 0x0000001639067c10 */ /* 0x000fc6000ff3e0ff */
[----:B------:R0:W-:Y:S04]  /*6ba0*/  STG.E.U16 desc[UR14][R30.64+0x4], R42 ;  /* 0x0000042a1e007986 */ /* 0x0001e8000c10150e */
[----:B------:R-:W-:Y:S04]  /*6bb0*/  STG.E.U16 desc[UR14][R30.64], R66 ;  /* 0x000000421e007986 */ /* 0x000fe8000c10150e */
[----:B------:R-:W-:Y:S04]  /*6bc0*/  STG.E.U16 desc[UR14][R30.64+0x2], R33 ;  /* 0x000002211e007986 */ /* 0x000fe8000c10150e */
[----:B0-----:R-:W4:Y:S04]  /*6bd0*/  LDL.LU R42, [R1+0x14] ;  /* 0x00001400012a7983 */ /* 0x001f280000300800 */
[----:B------:R0:W-:Y:S04]  /*6be0*/  STG.E.U16 desc[UR14][R30.64+0x6], R9 ;  /* 0x000006091e007986 */ /* 0x0001e8000c10150e */
[----:B------:R-:W4:Y:S01]  /*6bf0*/  LDL.LU R41, [R1+0x18] ;  /* 0x0000180001297983 */ /* 0x000f220000300800 */
[----:B0-----:R-:W-:-:S02]  /*6c00*/  PRMT R31, R40, 0x7632, R31 ;  /* 0x00007632281f7816 */ /* 0x001fc4000000001f */
[----:B--2---:R-:W-:-:S05]  /*6c10*/  IADD3.X R7, R55, UR23, RZ, P1, !PT ;  /* 0x0000001737077c10 */ /* 0x004fca0008ffe4ff */
[----:B------:R0:W-:Y:S04]  /*6c20*/  STG.E.U16 desc[UR14][R6.64+0x4], R40 ;  /* 0x0000042806007986 */ /* 0x0001e8000c10150e */
[----:B------:R1:W-:Y:S04]  /*6c30*/  STG.E.U16 desc[UR14][R6.64+0x2], R32 ;  /* 0x0000022006007986 */ /* 0x0003e8000c10150e */
[----:B0-----:R-:W2:Y:S04]  /*6c40*/  LDL.LU R40, [R1+0x4] ;  /* 0x0000040001287983 */ /* 0x001ea80000300800 */
[----:B-1----:R-:W2:Y:S04]  /*6c50*/  LDL.LU R32, [R1+0x10] ;  /* 0x0000100001207983 */ /* 0x002ea80000300800 */
[----:B------:R-:W2:Y:S01]  /*6c60*/  LDL.LU R30, [R1] ;  /* 0x00000000011e7983 */ /* 0x000ea20000300800 */
[C---:B------:R-:W-:Y:S01]  /*6c70*/  FMUL.FTZ R125, R36.reuse, R125 ;  /* 0x0000007d247d7220 */ /* 0x040fe20000410000 */
[----:B------:R-:W-:Y:S01]  /*6c80*/  FMUL.FTZ R24, R36, R59 ;  /* 0x0000003b24187220 */ /* 0x000fe20000410000 */
[----:B---3--:R-:W-:Y:S01]  /*6c90*/  IADD3 R8, P1, R54, UR22, RZ ;  /* 0x0000001636087c10 */ /* 0x008fe2000ff3e0ff */
[----:B------:R-:W-:Y:S01]  /*6ca0*/  FMUL.FTZ R127, R36, R127 ;  /* 0x0000007f247f7220 */ /* 0x000fe20000410000 */
[----:B------:R-:W-:Y:S01]  /*6cb0*/  F2FP.BF16.F32.PACK_AB R27, R74, R27 ;  /* 0x0000001b4a1b723e */ /* 0x000fe200000010ff */
[----:B------:R-:W-:Y:S01]  /*6cc0*/  FMUL.FTZ R38, R36, R61 ;  /* 0x0000003d24267220 */ /* 0x000fe20000410000 */
[----:B------:R-:W-:Y:S01]  /*6cd0*/  F2FP.BF16.F32.PACK_AB R125, R24, R125 ;  /* 0x0000007d187d723e */ /* 0x000fe200000010ff */
[----:B------:R-:W-:Y:S01]  /*6ce0*/  STG.E.U16 desc[UR14][R6.64], R29 ;  /* 0x0000001d06007986 */ /* 0x000fe2000c10150e */
[----:B------:R-:W-:-:S02]  /*6cf0*/  IADD3.X R9, R53, UR23, RZ, P1, !PT ;  /* 0x0000001735097c10 */ /* 0x000fc40008ffe4ff */
[----:B------:R-:W-:Y:S01]  /*6d00*/  PRMT R33, R27, 0x7632, R33 ;  /* 0x000076321b217816 */ /* 0x000fe20000000021 */
[----:B------:R0:W-:Y:S01]  /*6d10*/  STG.E.U16 desc[UR14][R6.64+0x6], R31 ;  /* 0x0000061f06007986 */ /* 0x0001e2000c10150e */
[----:B------:R-:W-:Y:S01]  /*6d20*/  IADD3 R24, P1, R52, UR22, RZ ;  /* 0x0000001634187c10 */ /* 0x000fe2000ff3e0ff */
[----:B------:R-:W-:Y:S01]  /*6d30*/  FMUL.FTZ R129, R36, R129 ;  /* 0x0000008124817220 */ /* 0x000fe20000410000 */
[----:B------:R-:W-:Y:S01]  /*6d40*/  F2FP.BF16.F32.PACK_AB R78, R78, R25 ;  /* 0x000000194e4e723e */ /* 0x000fe200000010ff */
[----:B------:R-:W-:Y:S01]  /*6d50*/  FMUL.FTZ R34, R36, R63 ;  /* 0x0000003f24227220 */ /* 0x000fe20000410000 */
[----:B------:R-:W-:Y:S01]  /*6d60*/  F2FP.BF16.F32.PACK_AB R38, R38, R127 ;  /* 0x0000007f2626723e */ /* 0x000fe200000010ff */
[----:B------:R1:W-:Y:S01]  /*6d70*/  STG.E.U16 desc[UR14][R8.64], R27 ;  /* 0x0000001b08007986 */ /* 0x0003e2000c10150e */
[----:B------:R-:W-:Y:S02]  /*6d80*/  IADD3.X R25, R43, UR23, RZ, P1, !PT ;  /* 0x000000172b197c10 */ /* 0x000fe40008ffe4ff */
[----:B0-----:R-:W-:Y:S01]  /*6d90*/  PRMT R7, R125, 0x7632, R7 ;  /* 0x000076327d077816 */ /* 0x001fe20000000007 */
[----:B------:R-:W-:Y:S01]  /*6da0*/  STG.E.U16 desc[UR14][R8.64+0x2], R33 ;  /* 0x0000022108007986 */ /* 0x000fe2000c10150e */
[----:B------:R-:W-:-:S03]  /*6db0*/  PRMT R29, R78, 0x7632, R29 ;  /* 0x000076324e1d7816 */ /* 0x000fc6000000001d */
[----:B------:R-:W-:Y:S01]  /*6dc0*/  STG.E.U16 desc[UR14][R8.64+0x4], R125 ;  /* 0x0000047d08007986 */ /* 0x000fe2000c10150e */
[----:B------:R-:W-:-:S03]  /*6dd0*/  F2FP.BF16.F32.PACK_AB R23, R82, R23 ;  /* 0x000000175217723e */ /* 0x000fc600000010ff */
[----:B------:R0:W-:Y:S01]  /*6de0*/  STG.E.U16 desc[UR14][R8.64+0x6], R7 ;  /* 0x0000060708007986 */ /* 0x0001e2000c10150e */
[----:B------:R-:W-:Y:S01]  /*6df0*/  F2FP.BF16.F32.PACK_AB R34, R34, R129 ;  /* 0x000000812222723e */ /* 0x000fe200000010ff */
[C---:B------:R-:W-:Y:S01]  /*6e00*/  FMUL.FTZ R131, R36.reuse, R131 ;  /* 0x0000008324837220 */ /* 0x040fe20000410000 */
[----:B------:R-:W-:Y:S01]  /*6e10*/  FMUL.FTZ R28, R36, R65 ;  /* 0x00000041241c7220 */ /* 0x000fe20000410000 */
[----:B------:R-:W-:Y:S01]  /*6e20*/  STG.E.U16 desc[UR14][R24.64], R78 ;  /* 0x0000004e18007986 */ /* 0x000fe2000c10150e */
[----:B-1----:R-:W-:Y:S02]  /*6e30*/  PRMT R27, R23, 0x7632, R27 ;  /* 0x00007632171b7816 */ /* 0x002fe4000000001b */
[----:B0-----:R-:W-:Y:S01]  /*6e40*/  PRMT R9, R38, 0x7632, R9 ;  /* 0x0000763226097816 */ /* 0x001fe20000000009 */
[----:B------:R0:W-:Y:S01]  /*6e50*/  STG.E.U16 desc[UR14][R24.64+0x2], R29 ;  /* 0x0000021d18007986 */ /* 0x0001e2000c10150e */
[----:B------:R-:W-:-:S03]  /*6e60*/  F2FP.BF16.F32.PACK_AB R21, R86, R21 ;  /* 0x000000155615723e */ /* 0x000fc600000010ff */
[----:B------:R-:W-:Y:S01]  /*6e70*/  STG.E.U16 desc[UR14][R24.64+0x4], R38 ;  /* 0x0000042618007986 */ /* 0x000fe2000c10150e */
[----:B------:R-:W-:-:S03]  /*6e80*/  F2FP.BF16.F32.PACK_AB R28, R28, R131 ;  /* 0x000000831c1c723e */ /* 0x000fc600000010ff */
[----:B------:R1:W-:Y:S01]  /*6e90*/  STG.E.U16 desc[UR14][R24.64+0x6], R9 ;  /* 0x0000060918007986 */ /* 0x0003e2000c10150e */
[C---:B------:R-:W-:Y:S01]  /*6ea0*/  FMUL.FTZ R133, R36.reuse, R133 ;  /* 0x0000008524857220 */ /* 0x040fe20000410000 */
[C---:B------:R-:W-:Y:S01]  /*6eb0*/  FMUL.FTZ R26, R36.reuse, R67 ;  /* 0x00000043241a7220 */ /* 0x040fe20000410000 */
[C---:B------:R-:W-:Y:S01]  /*6ec0*/  FMUL.FTZ R135, R36.reuse, R135 ;  /* 0x0000008724877220 */ /* 0x040fe20000410000 */
[----:B0-----:R-:W-:Y:S01]  /*6ed0*/  PRMT R29, R21, 0x7632, R29 ;  /* 0x00007632151d7816 */ /* 0x001fe2000000001d */
[----:B------:R-:W-:Y:S01]  /*6ee0*/  FMUL.FTZ R20, R36, R69 ;  /* 0x0000004524147220 */ /* 0x000fe20000410000 */
[----:B-1----:R-:W-:Y:S02]  /*6ef0*/  PRMT R25, R34, 0x7632, R25 ;  /* 0x0000763222197816 */ /* 0x002fe40000000019 */
[----:B------:R-:W-:Y:S02]  /*6f00*/  F2FP.BF16.F32.PACK_AB R19, R90, R19 ;  /* 0x000000135a13723e */ /* 0x000fe400000010ff */
[----:B------:R-:W-:Y:S01]  /*6f10*/  F2FP.BF16.F32.PACK_AB R26, R26, R133 ;  /* 0x000000851a1a723e */ /* 0x000fe200000010ff */
[C---:B------:R-:W-:Y:S01]  /*6f20*/  FMUL.FTZ R137, R36.reuse, R137 ;  /* 0x0000008924897220 */ /* 0x040fe20000410000 */
[----:B------:R-:W-:Y:S01]  /*6f30*/  PRMT R81, R19, 0x7632, R81 ;  /* 0x0000763213517816 */ /* 0x000fe20000000051 */
[----:B------:R-:W-:Y:S01]  /*6f40*/  FMUL.FTZ R22, R36, R71 ;  /* 0x0000004724167220 */ /* 0x000fe20000410000 */
[----:B------:R-:W-:-:S02]  /*6f50*/  F2FP.BF16.F32.PACK_AB R17, R94, R17 ;  /* 0x000000115e11723e */ /* 0x000fc400000010ff */
[----:B------:R-:W-:Y:S01]  /*6f60*/  F2FP.BF16.F32.PACK_AB R20, R20, R135 ;  /* 0x000000871414723e */ /* 0x000fe200000010ff */
[----:B------:R-:W-:Y:S01]  /*6f70*/  FMUL.FTZ R18, R36, R139 ;  /* 0x0000008b24127220 */ /* 0x000fe20000410000 */
[----:B------:R-:W-:Y:S01]  /*6f80*/  F2FP.BF16.F32.PACK_AB R15, R98, R15 ;  /* 0x0000000f620f723e */ /* 0x000fe200000010ff */
[----:B------:R-:W-:Y:S01]  /*6f90*/  FMUL.FTZ R39, R36, R73 ;  /* 0x0000004924277220 */ /* 0x000fe20000410000 */
[----:B------:R-:W-:Y:S01]  /*6fa0*/  F2FP.BF16.F32.PACK_AB R22, R22, R137 ;  /* 0x000000891616723e */ /* 0x000fe200000010ff */
[C---:B------:R-:W-:Y:S01]  /*6fb0*/  FMUL.FTZ R16, R36.reuse, R141 ;  /* 0x0000008d24107220 */ /* 0x040fe20000410000 */
[----:B------:R-:W-:Y:S01]  /*6fc0*/  FMUL.FTZ R37, R36, R75 ;  /* 0x0000004b24257220 */ /* 0x000fe20000410000 */
[----:B------:R-:W-:Y:S02]  /*6fd0*/  F2FP.BF16.F32.PACK_AB R13, R102, R13 ;  /* 0x0000000d660d723e */ /* 0x000fe400000010ff */
[----:B------:R-:W-:Y:S01]  /*6fe0*/  F2FP.BF16.F32.PACK_AB R18, R39, R18 ;  /* 0x000000122712723e */ /* 0x000fe200000010ff */
[----:B------:R-:W-:Y:S01]  /*6ff0*/  FMUL.FTZ R35, R36, R143 ;  /* 0x0000008f24237220 */ /* 0x000fe20000410000 */
[----:B------:R-:W-:Y:S01]  /*7000*/  F2FP.BF16.F32.PACK_AB R11, R106, R11 ;  /* 0x0000000b6a0b723e */ /* 0x000fe200000010ff */
[C---:B------:R-:W-:Y:S01]  /*7010*/  FMUL.FTZ R14, R36.reuse, R111 ;  /* 0x0000006f240e7220 */ /* 0x040fe20000410000 */
[----:B------:R-:W-:Y:S01]  /*7020*/  F2FP.BF16.F32.PACK_AB R16, R37, R16 ;  /* 0x000000102510723e */ /* 0x000fe200000010ff */
[----:B------:R-:W-:Y:S01]  /*7030*/  FMUL.FTZ R3, R36, R3 ;  /* 0x0000000324037220 */ /* 0x000fe20000410000 */
[----:B------:R-:W-:Y:S01]  /*7040*/  F2FP.BF16.F32.PACK_AB R10, R110, R10 ;  /* 0x0000000a6e0a723e */ /* 0x000fe200000010ff */
[----:B------:R-:W-:Y:S01]  /*7050*/  FMUL.FTZ R36, R36, R115 ;  /* 0x0000007324247220 */ /* 0x000fe20000410000 */
[----:B------:R-:W-:-:S02]  /*7060*/  F2FP.BF16.F32.PACK_AB R14, R14, R35 ;  /* 0x000000230e0e723e */ /* 0x000fc400000010ff */
[----:B------:R-:W-:Y:S02]  /*7070*/  F2FP.BF16.F32.PACK_AB R12, R114, R12 ;  /* 0x0000000c720c723e */ /* 0x000fe400000010ff */
[----:B------:R-:W-:Y:S01]  /*7080*/  F2FP.BF16.F32.PACK_AB R3, R36, R3 ;  /* 0x000000032403723e */ /* 0x000fe200000010ff */
[----:B------:R-:W-:Y:S01]  /*7090*/  ULOP3.LUT UR4, UR4, 0x1, URZ, 0x3c, !UPT ;  /* 0x0000000104047892 */ /* 0x000fe2000f8e3c3f */
[----:B------:R-:W-:Y:S01]  /*70a0*/  UMOV UR5, UR11 ;  /* 0x0000000b00057c82 */ /* 0x000fe20008000000 */
[----:B----4-:R-:W-:-:S04]  /*70b0*/  IADD3 R6, P1, R42, UR22, RZ ;  /* 0x000000162a067c10 */ /* 0x010fc8000ff3e0ff */
[----:B------:R-:W-:-:S05]  /*70c0*/  IADD3.X R7, R41, UR23, RZ, P1, !PT ;  /* 0x0000001729077c10 */ /* 0x000fca0008ffe4ff */
[----:B------:R-:W-:Y:S04]  /*70d0*/  STG.E.U16 desc[UR14][R6.64], R23 ;  /* 0x0000001706007986 */ /* 0x000fe8000c10150e */
[----:B------:R-:W-:Y:S04]  /*70e0*/  STG.E.U16 desc[UR14][R6.64+0x2], R27 ;  /* 0x0000021b06007986 */ /* 0x000fe8000c10150e */
[----:B------:R-:W-:Y:S04]  /*70f0*/  STG.E.U16 desc[UR14][R6.64+0x4], R34 ;  /* 0x0000042206007986 */ /* 0x000fe8000c10150e */
[----:B------:R0:W-:Y:S02]  /*7100*/  STG.E.U16 desc[UR14][R6.64+0x6], R25 ;  /* 0x0000061906007986 */ /* 0x0001e4000c10150e */
[----:B0-----:R-:W-:-:S02]  /*7110*/  PRMT R7, R28, 0x7632, R7 ;  /* 0x000076321c077816 */ /* 0x001fc40000000007 */
[----:B--2---:R-:W-:-:S04]  /*7120*/  IADD3 R8, P1, R40, UR22, RZ ;  /* 0x0000001628087c10 */ /* 0x004fc8000ff3e0ff */
[----:B------:R-:W-:Y:S02]  /*7130*/  IADD3.X R9, R32, UR23, RZ, P1, !PT ;  /* 0x0000001720097c10 */ /* 0x000fe40008ffe4ff */
[----:B------:R-:W-:-:S04]  /*7140*/  IADD3 R162, P1, R162, UR22, RZ ;  /* 0x00000016a2a27c10 */ /* 0x000fc8000ff3e0ff */
[----:B------:R-:W-:Y:S02]  /*7150*/  IADD3.X R163, R30, UR23, RZ, P1, !PT ;  /* 0x000000171ea37c10 */ /* 0x000fe40008ffe4ff */
[----:B------:R-:W-:Y:S01]  /*7160*/  IADD3 R6, P1, R159, UR22, RZ ;  /* 0x000000169f067c10 */ /* 0x000fe2000ff3e0ff */
[----:B------:R0:W-:Y:S04]  /*7170*/  STG.E.U16 desc[UR14][R8.64], R21 ;  /* 0x0000001508007986 */ /* 0x0001e8000c10150e */
[----:B------:R-:W-:Y:S04]  /*7180*/  STG.E.U16 desc[UR14][R8.64+0x2], R29 ;  /* 0x0000021d08007986 */ /* 0x000fe8000c10150e */
[----:B------:R-:W-:Y:S04]  /*7190*/  STG.E.U16 desc[UR14][R8.64+0x4], R28 ;  /* 0x0000041c08007986 */ /* 0x000fe8000c10150e */
[----:B------:R1:W-:Y:S01]  /*71a0*/  STG.E.U16 desc[UR14][R8.64+0x6], R7 ;  /* 0x0000060708007986 */ /* 0x0003e2000c10150e */
[----:B0-----:R-:W-:-:S03]  /*71b0*/  PRMT R21, R17, 0x7632, R21 ;  /* 0x0000763211157816 */ /* 0x001fc60000000015 */
[----:B------:R0:W-:Y:S01]  /*71c0*/  STG.E.U16 desc[UR14][R162.64], R19 ;  /* 0x00000013a2007986 */ /* 0x0001e2000c10150e */
[----:B-1----:R-:W-:Y:S02]  /*71d0*/  PRMT R9, R26, 0x7632, R9 ;  /* 0x000076321a097816 */ /* 0x002fe40000000009 */
[----:B------:R-:W-:Y:S02]  /*71e0*/  IADD3.X R7, R161, UR23, RZ, P1, !PT ;  /* 0x00000017a1077c10 */ /* 0x000fe40008ffe4ff */
[----:B------:R-:W-:Y:S01]  /*71f0*/  IADD3 R8, P1, R157, UR22, RZ ;  /* 0x000000169d087c10 */ /* 0x000fe2000ff3e0ff */
[----:B------:R-:W-:Y:S01]  /*7200*/  STG.E.U16 desc[UR14][R162.64+0x2], R81 ;  /* 0x00000251a2007986 */ /* 0x000fe2000c10150e */
[----:B0-----:R-:W-:-:S03]  /*7210*/  PRMT R19, R20, 0x7632, R19 ;  /* 0x0000763214137816 */ /* 0x001fc60000000013 */
[----:B------:R-:W-:Y:S04]  /*7220*/  STG.E.U16 desc[UR14][R162.64+0x4], R26 ;  /* 0x0000041aa2007986 */ /* 0x000fe8000c10150e */
[----:B------:R0:W-:Y:S04]  /*7230*/  STG.E.U16 desc[UR14][R162.64+0x6], R9 ;  /* 0x00000609a2007986 */ /* 0x0001e8000c10150e */
[----:B------:R1:W-:Y:S01]  /*7240*/  STG.E.U16 desc[UR14][R6.64+0x4], R20 ;  /* 0x0000041406007986 */ /* 0x0003e2000c10150e */
[----:B------:R-:W-:-:S03]  /*7250*/  PRMT R23, R15, 0x7632, R23 ;  /* 0x000076320f177816 */ /* 0x000fc60000000017 */
[----:B------:R2:W-:Y:S01]  /*7260*/  STG.E.U16 desc[UR14][R6.64], R17 ;  /* 0x0000001106007986 */ /* 0x0005e2000c10150e */
[----:B0-----:R-:W-:-:S03]  /*7270*/  IADD3.X R9, R158, UR23, RZ, P1, !PT ;  /* 0x000000179e097c10 */ /* 0x001fc60008ffe4ff */
[----:B------:R0:W-:Y:S01]  /*7280*/  STG.E.U16 desc[UR14][R6.64+0x2], R21 ;  /* 0x0000021506007986 */ /* 0x0001e2000c10150e */
[----:B-1----:R-:W-:-:S03]  /*7290*/  IADD3 R20, P1, R155, UR22, RZ ;  /* 0x000000169b147c10 */ /* 0x002fc6000ff3e0ff */
[----:B------:R1:W-:Y:S01]  /*72a0*/  STG.E.U16 desc[UR14][R6.64+0x6], R19 ;  /* 0x0000061306007986 */ /* 0x0003e2000c10150e */
[----:B--2---:R-:W-:-:S03]  /*72b0*/  PRMT R17, R13, 0x7632, R17 ;  /* 0x000076320d117816 */ /* 0x004fc60000000011 */
[----:B------:R2:W-:Y:S01]  /*72c0*/  STG.E.U16 desc[UR14][R8.64], R15 ;  /* 0x0000000f08007986 */ /* 0x0005e2000c10150e */
[----:B0-----:R-:W-:Y:S02]  /*72d0*/  IADD3.X R21, R156, UR23, RZ, P1, !PT ;  /* 0x000000179c157c10 */ /* 0x001fe40008ffe4ff */
[----:B-1----:R-:W-:Y:S02]  /*72e0*/  PRMT R7, R22, 0x7632, R7 ;  /* 0x0000763216077816 */ /* 0x002fe40000000007 */
[----:B------:R-:W-:Y:S01]  /*72f0*/  IADD3 R6, P1, R153, UR22, RZ ;  /* 0x0000001699067c10 */ /* 0x000fe2000ff3e0ff */
[----:B------:R-:W-:Y:S01]  /*7300*/  STG.E.U16 desc[UR14][R8.64+0x2], R23 ;  /* 0x0000021708007986 */ /* 0x000fe2000c10150e */
[----:B--2---:R-:W-:-:S03]  /*7310*/  PRMT R15, R11, 0x7632, R15 ;  /* 0x000076320b0f7816 */ /* 0x004fc6000000000f */
[----:B------:R-:W-:Y:S04]  /*7320*/  STG.E.U16 desc[UR14][R8.64+0x4], R22 ;  /* 0x0000041608007986 */ /* 0x000fe8000c10150e */
[----:B------:R0:W-:Y:S04]  /*7330*/  STG.E.U16 desc[UR14][R8.64+0x6], R7 ;  /* 0x0000060708007986 */ /* 0x0001e8000c10150e */
[----:B------:R1:W-:Y:S01]  /*7340*/  STG.E.U16 desc[UR14][R20.64], R13 ;  /* 0x0000000d14007986 */ /* 0x0003e2000c10150e */
[----:B0-----:R-:W-:Y:S02]  /*7350*/  PRMT R9, R18, 0x7632, R9 ;  /* 0x0000763212097816 */ /* 0x001fe40000000009 */
[----:B------:R-:W-:-:S02]  /*7360*/  IADD3.X R7, R154, UR23, RZ, P1, !PT ;  /* 0x000000179a077c10 */ /* 0x000fc40008ffe4ff */
[----:B-1----:R-:W-:Y:S02]  /*7370*/  PRMT R13, R16, 0x7632, R13 ;  /* 0x00007632100d7816 */ /* 0x002fe4000000000d */
[----:B------:R-:W-:Y:S01]  /*7380*/  IADD3 R8, P1, R151, UR22, RZ ;  /* 0x0000001697087c10 */ /* 0x000fe2000ff3e0ff */
[----:B------:R0:W-:Y:S04]  /*7390*/  STG.E.U16 desc[UR14][R20.64+0x2], R17 ;  /* 0x0000021114007986 */ /* 0x0001e8000c10150e */
[----:B------:R-:W-:Y:S04]  /*73a0*/  STG.E.U16 desc[UR14][R20.64+0x4], R18 ;  /* 0x0000041214007986 */ /* 0x000fe8000c10150e */
[----:B------:R1:W-:Y:S04]  /*73b0*/  STG.E.U16 desc[UR14][R20.64+0x6], R9 ;  /* 0x0000060914007986 */ /* 0x0003e8000c10150e */
[----:B------:R2:W-:Y:S01]  /*73c0*/  STG.E.U16 desc[UR14][R6.64], R11 ;  /* 0x0000000b06007986 */ /* 0x0005e2000c10150e */
[----:B0-----:R-:W-:-:S03]  /*73d0*/  PRMT R17, R10, 0x7610, R17 ;  /* 0x000076100a117816 */ /* 0x001fc60000000011 */
[----:B------:R-:W-:Y:S04]  /*73e0*/  STG.E.U16 desc[UR14][R6.64+0x2], R15 ;  /* 0x0000020f06007986 */ /* 0x000fe8000c10150e */
[----:B------:R-:W-:Y:S01]  /*73f0*/  STG.E.U16 desc[UR14][R6.64+0x4], R16 ;  /* 0x0000041006007986 */ /* 0x000fe2000c10150e */
[----:B-1----:R-:W-:-:S03]  /*7400*/  IADD3.X R9, R152, UR23, RZ, P1, !PT ;  /* 0x0000001798097c10 */ /* 0x002fc60008ffe4ff */
[----:B------:R0:W-:Y:S01]  /*7410*/  STG.E.U16 desc[UR14][R6.64+0x6], R13 ;  /* 0x0000060d06007986 */ /* 0x0001e2000c10150e */
[----:B--2---:R-:W-:-:S03]  /*7420*/  PRMT R11, R14, 0x7632, R11 ;  /* 0x000076320e0b7816 */ /* 0x004fc6000000000b */
[----:B------:R-:W-:Y:S01]  /*7430*/  STG.E.U16 desc[UR14][R8.64], R17 ;  /* 0x0000001108007986 */ /* 0x000fe2000c10150e */
[----:B0-----:R-:W-:Y:S02]  /*7440*/  PRMT R7, R10, 0x7632, R7 ;  /* 0x000076320a077816 */ /* 0x001fe40000000007 */
[----:B------:R-:W-:Y:S01]  /*7450*/  IADD3 R10, P1, R149, UR22, RZ ;  /* 0x00000016950a7c10 */ /* 0x000fe2000ff3e0ff */
[----:B------:R-:W-:Y:S01]  /*7460*/  STG.E.U16 desc[UR14][R8.64+0x4], R14 ;  /* 0x0000040e08007986 */ /* 0x000fe2000c10150e */
[----:B------:R-:W-:-:S03]  /*7470*/  PRMT R6, R12, 0x7632, R6 ;  /* 0x000076320c067816 */ /* 0x000fc60000000006 */
[----:B------:R-:W-:Y:S04]  /*7480*/  STG.E.U16 desc[UR14][R8.64+0x2], R7 ;  /* 0x0000020708007986 */ /* 0x000fe8000c10150e */
[----:B------:R0:W-:Y:S02]  /*7490*/  STG.E.U16 desc[UR14][R8.64+0x6], R11 ;  /* 0x0000060b08007986 */ /* 0x0001e4000c10150e */
[----:B0-----:R-:W-:Y:S02]  /*74a0*/  IADD3.X R11, R150, UR23, RZ, P1, !PT ;  /* 0x00000017960b7c10 */ /* 0x001fe40008ffe4ff */
[----:B------:R-:W-:-:S03]  /*74b0*/  PRMT R9, R3, 0x7632, R9 ;  /* 0x0000763203097816 */ /* 0x000fc60000000009 */
[----:B------:R0:W-:Y:S04]  /*74c0*/  STG.E.U16 desc[UR14][R10.64], R12 ;  /* 0x0000000c0a007986 */ /* 0x0001e8000c10150e */
[----:B------:R0:W-:Y:S04]  /*74d0*/  STG.E.U16 desc[UR14][R10.64+0x2], R6 ;  /* 0x000002060a007986 */ /* 0x0001e8000c10150e */
[----:B------:R0:W-:Y:S04]  /*74e0*/  STG.E.U16 desc[UR14][R10.64+0x4], R3 ;  /* 0x000004030a007986 */ /* 0x0001e8000c10150e */
[----:B------:R0:W-:Y:S01]  /*74f0*/  STG.E.U16 desc[UR14][R10.64+0x6], R9 ;  /* 0x000006090a007986 */ /* 0x0001e2000c10150e */
[----:B------:R-:W-:Y:S05]  /*7500*/  @!P0 BRA `(.L_x_219) ;  /* 0xffffff9400708947 */ /* 0x000fea000383ffff */
.L_x_205:
[----:B------:R-:W1:Y:S02]  /*7510*/  S2R R0, SR_CTAID.Y ;  /* 0x0000000000007919 */ /* 0x000e640000002600 */
[----:B-1----:R-:W-:-:S04]  /*7520*/  LEA R0, R0, UR20, 0x6 ;  /* 0x0000001400007c11 */ /* 0x002fc8000f8e30ff */
[----:B------:R-:W-:-:S04]  /*7530*/  SHF.L.U32 R20, R0, 0x5, RZ ;  /* 0x0000000500147819 */ /* 0x000fc800000006ff */
[----:B------:R-:W-:-:S13]  /*7540*/  ISETP.GT.AND P0, PT, R20, 0x13f, PT ;  /* 0x0000013f1400780c */ /* 0x000fda0003f04270 */
[----:B------:R-:W-:Y:S05]  /*7550*/  @P0 EXIT ;  /* 0x000000000000094d */ /* 0x000fea0003800000 */
[----:B0-----:R-:W0:Y:S01]  /*7560*/  S2R R6, SR_TID.X ;  /* 0x0000000000067919 */ /* 0x001e220000002100 */
[----:B------:R-:W-:Y:S01]  /*7570*/  LOP3.LUT R3, RZ, UR16, RZ, 0x33, !PT ;  /* 0x00000010ff037c12 */ /* 0x000fe2000f8e33ff */
[----:B------:R-:W1:Y:S01]  /*7580*/  S2UR UR5, SR_CgaCtaId ;  /* 0x00000000000579c3 */ /* 0x000e620000008800 */
[----:B------:R-:W-:Y:S01]  /*7590*/  LOP3.LUT R0, RZ, UR17, RZ, 0x33, !PT ;  /* 0x00000011ff007c12 */ /* 0x000fe2000f8e33ff */
[----:B------:R-:W-:Y:S01]  /*75a0*/  UMOV UR4, 0x400 ;  /* 0x0000040000047882 */ /* 0x000fe20000000000 */
[----:B------:R-:W-:Y:S01]  /*75b0*/  ISETP.GT.U32.AND P0, PT, R3, -0x3, PT ;  /* 0xfffffffd0300780c */ /* 0x000fe20003f04070 */
[----:B------:R-:W-:-:S03]  /*75c0*/  UISETP.LT.U32.AND UP0, UPT, UR16, 0x2, UPT ;  /* 0x000000021000788c */ /* 0x000fc6000bf01070 */
[----:B------:R-:W-:Y:S01]  /*75d0*/  ISETP.GT.AND.EX P0, PT, R0, -0x1, PT, P0 ;  /* 0xffffffff0000780c */ /* 0x000fe20003f04300 */
[----:B------:R-:W-:-:S03]  /*75e0*/  UISETP.LT.AND.EX UP0, UPT, UR17, URZ, UPT, UP0 ;  /* 0x0000003f1100728c */ /* 0x000fc6000bf01300 */
[----:B------:R-:W-:Y:S01]  /*75f0*/  SEL R3, R3, 0xfffffffd, P0 ;  /* 0xfffffffd03037807 */ /* 0x000fe20000000000 */
[----:B------:R-:W-:Y:S01]  /*7600*/  USEL UR6, UR16, 0x2, UP0 ;  /* 0x0000000210067887 */ /* 0x000fe20008000000 */
[----:B------:R-:W-:Y:S01]  /*7610*/  SEL R0, R0, 0xffffffff, P0 ;  /* 0xffffffff00007807 */ /* 0x000fe20000000000 */
[----:B------:R-:W-:Y:S01]  /*7620*/  USEL UR7, UR17, URZ, UP0 ;  /* 0x0000003f11077287 */ /* 0x000fe20008000000 */
[C---:B------:R-:W-:Y:S02]  /*7630*/  SHF.L.U32 R4, R3.reuse, 0x6, RZ ;  /* 0x0000000603047819 */ /* 0x040fe400000006ff */
[----:B------:R-:W-:Y:S01]  /*7640*/  SHF.L.U64.HI R3, R3, 0x6, R0 ;  /* 0x0000000603037819 */ /* 0x000fe20000010200 */
[----:B------:R-:W-:Y:S01]  /*7650*/  USHF.L.U64.HI UR7, UR6, 0x6, UR7 ;  /* 0x0000000606077899 */ /* 0x000fe20008010207 */
[----:B------:R-:W-:Y:S01]  /*7660*/  MOV R0, 0xffffffff ;  /* 0xffffffff00007802 */ /* 0x000fe20000000f00 */
[----:B------:R-:W-:Y:S02]  /*7670*/  USHF.L.U32 UR6, UR6, 0x6, URZ ;  /* 0x0000000606067899 */ /* 0x000fe4000800063f */
[----:B-1----:R-:W-:-:S03]  /*7680*/  ULEA UR8, UR5, UR4, 0x18 ;  /* 0x0000000405087291 */ /* 0x002fc6000f8ec03f */
[----:B------:R-:W-:Y:S02]  /*7690*/  ULDC.64 UR4, c[0x0][0x260] ;  /* 0x0000980000047ab9 */ /* 0x000fe40000000a00 */
[----:B------:R-:W-:Y:S01]  /*76a0*/  UIADD3 UR4, UP1, UR4, 0x16400, URZ ;  /* 0x0001640004047890 */ /* 0x000fe2000ff3e03f */
[--C-:B0-----:R-:W-:Y:S02]  /*76b0*/  SHF.R.U32.HI R5, RZ, 0x5, R6.reuse ;  /* 0x00000005ff057819 */ /* 0x101fe40000011606 */
        /* <DEDUP_REMOVED lines=13> */
[----:B------:R-:W-:Y:S02]  /*7790*/  SHF.L.U32 R12, R6, 0x7, RZ ;  /* 0x00000007060c7819 */ /* 0x000fe400000006ff */
[----:B------:R-:W-:Y:S01]  /*77a0*/  IADD3 R37, P2, R5, 0x1e, RZ ;  /* 0x0000001e05257810 */ /* 0x000fe20007f5e0ff */
[----:B------:R-:W-:Y:S01]  /*77b0*/  IMAD.WIDE.U32 R8, R4, -0x33333333, RZ ;  /* 0xcccccccd04087825 */ /* 0x000fe200078e00ff */
[----:B------:R-:W-:-:S02]  /*77c0*/  IADD3.X R17, RZ, RZ, RZ, P0, !PT ;  /* 0x000000ffff117210 */ /* 0x000fc400007fe4ff */
[----:B------:R-:W-:Y:S02]  /*77d0*/  MOV R16, R11 ;  /* 0x0000000b00107202 */ /* 0x000fe40000000f00 */
[----:B------:R-:W-:Y:S01]  /*77e0*/  IADD3 RZ, P0, R9, R10, RZ ;  /* 0x0000000a09ff7210 */ /* 0x000fe20007f1e0ff */
[----:B------:R-:W-:Y:S01]  /*77f0*/  VIADD R9, R2, 0x28 ;  /* 0x0000002802097836 */ /* 0x000fe20000000000 */
[----:B------:R-:W-:Y:S02]  /*7800*/  IADD3 R8, R13, R14, RZ ;  /* 0x0000000e0d087210 */ /* 0x000fe40007ffe0ff */
[----:B------:R-:W-:Y:S01]  /*7810*/  SHF.L.U32 R13, R6, 0x1, RZ ;  /* 0x00000001060d7819 */ /* 0x000fe200000006ff */
[----:B------:R-:W-:Y:S01]  /*7820*/  IMAD.WIDE.U32.X R16, R3, -0x33333334, R16, P0 ;  /* 0xcccccccc03107825 */ /* 0x000fe200000e0410 */
[----:B------:R-:W-:Y:S02]  /*7830*/  LOP3.LUT R12, R12, 0x780, RZ, 0xc0, !PT ;  /* 0x000007800c0c7812 */ /* 0x000fe400078ec0ff */
[----:B------:R-:W-:Y:S01]  /*7840*/  LOP3.LUT R11, R13, 0x1e, RZ, 0xc0, !PT ;  /* 0x0000001e0d0b7812 */ /* 0x000fe200078ec0ff */
[----:B------:R-:W-:Y:S01]  /*7850*/  IMAD.WIDE.U32 R14, R8, -0x33333333, RZ ;  /* 0xcccccccd080e7825 */ /* 0x000fe200078e00ff */
[----:B------:R-:W-:-:S02]  /*7860*/  IADD3 R13, R12, UR8, RZ ;  /* 0x000000080c0d7c10 */ /* 0x000fc4000fffe0ff */
[-C--:B------:R-:W-:Y:S02]  /*7870*/  LOP3.LUT R10, R2, R11.reuse, RZ, 0x3c, !PT ;  /* 0x0000000b020a7212 */ /* 0x080fe400078e3cff */
[-C--:B------:R-:W-:Y:S02]  /*7880*/  LOP3.LUT R12, R0, R11.reuse, RZ, 0x3c, !PT ;  /* 0x0000000b000c7212 */ /* 0x080fe400078e3cff */
[----:B------:R-:W-:Y:S02]  /*7890*/  SHF.R.U64 R21, R16, 0x3, R17 ;  /* 0x0000000310157819 */ /* 0x000fe40000001211 */
[----:B------:R-:W-:Y:S02]  /*78a0*/  LOP3.LUT R18, R9, R11, RZ, 0x3c, !PT ;  /* 0x0000000b09127212 */ /* 0x000fe400078e3cff */
[-C--:B------:R-:W-:Y:S01]  /*78b0*/  LEA R10, R10, R13.reuse, 0x2 ;  /* 0x0000000d0a0a7211 */ /* 0x080fe200078e10ff */
[----:B------:R-:W-:Y:S01]  /*78c0*/  VIADD R21, R21, 0x1 ;  /* 0x0000000115157836 */ /* 0x000fe20000000000 */
[----:B------:R-:W-:-:S02]  /*78d0*/  LEA R12, R12, R13, 0x2 ;  /* 0x0000000d0c0c7211 */ /* 0x000fc400078e10ff */
[----:B------:R-:W-:Y:S02]  /*78e0*/  LEA R13, R18, R13, 0x2 ;  /* 0x0000000d120d7211 */ /* 0x000fe400078e10ff */
[----:B------:R-:W-:Y:S02]  /*78f0*/  LEA.HI R22, R15, 0x1, RZ, 0x1c ;  /* 0x000000010f167811 */ /* 0x000fe400078fe0ff */
[C---:B------:R-:W-:Y:S02]  /*7900*/  IADD3 R18, P0, R5.reuse, 0xa, RZ ;  /* 0x0000000a05127810 */ /* 0x040fe40007f1e0ff */
[----:B------:R-:W-:Y:S02]  /*7910*/  IADD3 R17, P1, R5, 0x14, RZ ;  /* 0x0000001405117810 */ /* 0x000fe40007f3e0ff */
[C---:B------:R-:W-:Y:S02]  /*7920*/  LOP3.LUT R19, R6.reuse, 0x1f, RZ, 0xc0, !PT ;  /* 0x0000001f06137812 */ /* 0x040fe400078ec0ff */
[----:B------:R-:W-:-:S02]  /*7930*/  LOP3.LUT R38, R6, 0xf, RZ, 0xc0, !PT ;  /* 0x0000000f06267812 */ /* 0x000fc400078ec0ff */
[----:B------:R-:W-:Y:S02]  /*7940*/  IADD3 R16, R2, 0x3c, RZ ;  /* 0x0000003c02107810 */ /* 0x000fe40007ffe0ff */
[----:B------:R-:W-:Y:S02]  /*7950*/  IADD3.X R15, RZ, RZ, RZ, P0, !PT ;  /* 0x000000ffff0f7210 */ /* 0x000fe400007fe4ff */
[----:B------:R-:W-:Y:S02]  /*7960*/  IADD3.X R14, RZ, RZ, RZ, P1, !PT ;  /* 0x000000ffff0e7210 */ /* 0x000fe40000ffe4ff */
[----:B------:R-:W-:Y:S02]  /*7970*/  IADD3.X R36, RZ, RZ, RZ, P2, !PT ;  /* 0x000000ffff247210 */ /* 0x000fe400017fe4ff */
[----:B------:R-:W-:Y:S02]  /*7980*/  LOP3.LUT R22, R22, 0x3, RZ, 0xc0, !PT ;  /* 0x0000000316167812 */ /* 0x000fe400078ec0ff */
[----:B------:R-:W-:-:S07]  /*7990*/  LOP3.LUT R21, R21, 0x3, RZ, 0xc0, !PT ;  /* 0x0000000315157812 */ /* 0x000fce00078ec0ff */
.L_x_236:
[----:B------:R-:W-:Y:S01]  /*79a0*/  ISETP.LT.U32.AND P0, PT, R5, UR6, PT ;  /* 0x0000000605007c0c */ /* 0x000fe2000bf01070 */
[----:B------:R-:W-:Y:S01]  /*79b0*/  BSSY B0, `(.L_x_220) ;  /* 0x00000aa000007945 */ /* 0x000fe20003800000 */
[----:B0---4-:R-:W-:Y:S02]  /*79c0*/  MOV R23, UR7 ;  /* 0x0000000700177c02 */ /* 0x011fe40008000f00 */
[----:B-123--:R-:W-:Y:S02]  /*79d0*/  MOV R28, RZ ;  /* 0x000000ff001c7202 */ /* 0x00efe40000000f00 */
[----:B------:R-:W-:Y:S01]  /*79e0*/  ISETP.GT.AND.EX P0, PT, R23, RZ, PT, P0 ;  /* 0x000000ff1700720c */ /* 0x000fe20003f04300 */
[----:B------:R-:W-:-:S12]  /*79f0*/  HFMA2.MMA R23, -RZ, RZ, 0, 0 ;  /* 0x00000000ff177435 */ /* 0x000fd800000001ff */
[----:B------:R-:W-:Y:S05]  /*7a00*/  @!P0 BRA `(.L_x_221) ;  /* 0x0000000800908947 */ /* 0x000fea0003800000 */
[----:B------:R-:W-:Y:S01]  /*7a10*/  ISETP.NE.U32.AND P1, PT, R21, RZ, PT ;  /* 0x000000ff1500720c */ /* 0x000fe20003f25070 */
[----:B------:R-:W-:Y:S01]  /*7a20*/  BSSY B1, `(.L_x_222) ;  /* 0x0000023000017945 */ /* 0x000fe20003800000 */
[----:B------:R-:W-:Y:S01]  /*7a30*/  ISETP.GE.U32.AND P0, PT, R4, 0x1e, PT ;  /* 0x0000001e0400780c */ /* 0x000fe20003f06070 */
[----:B------:R-:W-:Y:S01]  /*7a40*/  IMAD.MOV.U32 R64, RZ, RZ, R5 ;  /* 0x000000ffff407224 */ /* 0x000fe200078e0005 */
[----:B------:R-:W-:Y:S02]  /*7a50*/  ISETP.NE.AND.EX P1, PT, RZ, RZ, PT, P1 ;  /* 0x000000ffff00720c */ /* 0x000fe40003f25310 */
[----:B------:R-:W-:Y:S02]  /*7a60*/  IADD3 R24, P2, R19, R20, RZ ;  /* 0x0000001413187210 */ /* 0x000fe40007f5e0ff */
[----:B------:R-:W-:Y:S02]  /*7a70*/  ISETP.GE.U32.AND.EX P0, PT, R3, RZ, PT, P0 ;  /* 0x000000ff0300720c */ /* 0x000fe40003f06100 */
[----:B------:R-:W-:-:S02]  /*7a80*/  MOV R28, RZ ;  /* 0x000000ff001c7202 */ /* 0x000fc40000000f00 */
        /* <DEDUP_REMOVED lines=9> */
[----:B------:R-:W-:Y:S02]  /*7b20*/  ISETP.NE.U32.AND P1, PT, R21, 0x1, PT ;  /* 0x000000011500780c */ /* 0x000fe40003f25070 */
[----:B------:R-:W-:Y:S02]  /*7b30*/  MOV R64, R18 ;  /* 0x0000001200407202 */ /* 0x000fe40000000f00 */
[----:B------:R-:W-:Y:S02]  /*7b40*/  ISETP.NE.AND.EX P1, PT, RZ, RZ, PT, P1 ;  /* 0x000000ffff00720c */ /* 0x000fe40003f25310 */
[----:B------:R-:W-:Y:S01]  /*7b50*/  MOV R66, R15 ;  /* 0x0000000f00427202 */ /* 0x000fe20000000f00 */
[----:B--2---:R-:W-:Y:S01]  /*7b60*/  FADD.FTZ R23, RZ, R28 ;  /* 0x0000001cff177221 */ /* 0x004fe20000010000 */
[----:B------:R-:W-:-:S09]  /*7b70*/  FADD.FTZ R28, RZ, R29 ;  /* 0x0000001dff1c7221 */ /* 0x000fd20000010000 */
        /* <DEDUP_REMOVED lines=13> */
.L_x_223:
[----:B------:R-:W-:Y:S05]  /*7c50*/  BSYNC B1 ;  /* 0x0000000000017941 */ /* 0x000fea0003800000 */
.L_x_222:
[----:B------:R-:W-:Y:S05]  /*7c60*/  @!P0 BRA `(.L_x_221) ;  /* 0x0000000400f88947 */ /* 0x000fea0003800000 */
[----:B------:R-:W-:Y:S01]  /*7c70*/  SHF.L.U64.HI R27, R24, 0x1, R25 ;  /* 0x00000001181b7819 */ /* 0x000fe20000010219 */
[----:B------:R-:W-:Y:S01]  /*7c80*/  IMAD R25, R66, 0x280, RZ ;  /* 0x0000028042197824 */ /* 0x000fe200078e02ff */
[----:B------:R-:W-:Y:S01]  /*7c90*/  SHF.L.U32 R26, R24, 0x1, RZ ;  /* 0x00000001181a7819 */ /* 0x000fe200000006ff */
[----:B------:R-:W-:Y:S01]  /*7ca0*/  BSSY B1, `(.L_x_224) ;  /* 0x0000047000017945 */ /* 0x000fe20003800000 */
[----:B------:R-:W-:-:S03]  /*7cb0*/  IADD3 R24, P0, -R64, UR6, RZ ;  /* 0x0000000640187c10 */ /* 0x000fc6000ff1e1ff */
[----:B------:R-:W-:Y:S01]  /*7cc0*/  IMAD.WIDE.U32 R26, R64, 0x280, R26 ;  /* 0x00000280401a7825 */ /* 0x000fe200078e001a */
[----:B------:R-:W-:Y:S02]  /*7cd0*/  ISETP.GT.U32.AND P1, PT, R24, 0x78, PT ;  /* 0x000000781800780c */ /* 0x000fe40003f24070 */
[----:B------:R-:W-:Y:S02]  /*7ce0*/  IADD3.X R29, ~R66, UR7, RZ, P0, !PT ;  /* 0x00000007421d7c10 */ /* 0x000fe400087fe5ff */
[----:B------:R-:W-:Y:S02]  /*7cf0*/  IADD3 R25, R27, R25, RZ ;  /* 0x000000191b197210 */ /* 0x000fe40007ffe0ff */
[----:B------:R-:W-:Y:S02]  /*7d00*/  ISETP.GT.AND.EX P1, PT, R29, RZ, PT, P1 ;  /* 0x000000ff1d00720c */ /* 0x000fe40003f24310 */
[----:B------:R-:W-:-:S04]  /*7d10*/  LEA R24, P0, R26, UR4, 0x2 ;  /* 0x000000041a187c11 */ /* 0x000fc8000f8010ff */
[----:B------:R-:W-:Y:S02]  /*7d20*/  LEA.HI.X R25, R26, UR5, R25, 0x2, P0 ;  /* 0x000000051a197c11 */ /* 0x000fe400080f1419 */
[----:B------:R-:W-:-:S05]  /*7d30*/  PLOP3.LUT P0, PT, PT, PT, PT, 0x80, 0x0 ;  /* 0x000000000000781c */ /* 0x000fca0003f0f070 */
[----:B------:R-:W-:Y:S08]  /*7d40*/  @!P1 BRA `(.L_x_225) ;  /* 0x0000000000f09947 */ /* 0x000ff00003800000 */
[----:B------:R-:W-:Y:S02]  /*7d50*/  MOV R29, UR6 ;  /* 0x00000006001d7c02 */ /* 0x000fe40008000f00 */
[----:B------:R-:W-:Y:S02]  /*7d60*/  MOV R39, UR7 ;  /* 0x0000000700277c02 */ /* 0x000fe40008000f00 */
[----:B------:R-:W-:Y:S02]  /*7d70*/  IADD3 R29, P1, R29, -0x78, RZ ;  /* 0xffffff881d1d7810 */ /* 0x000fe40007f3e0ff */
[----:B------:R-:W-:Y:S02]  /*7d80*/  PLOP3.LUT P0, PT, PT, PT, PT, 0x8, 0x0 ;  /* 0x000000000000781c */ /* 0x000fe40003f0e170 */
[----:B------:R-:W-:-:S11]  /*7d90*/  IADD3.X R39, R39, -0x1, RZ, P1, !PT ;  /* 0xffffffff27277810 */ /* 0x000fd60000ffe4ff */
.L_x_226:
        /* <DEDUP_REMOVED lines=20> */
[----:B------:R-:W-:-:S03]  /*7ee0*/  ISETP.GE.AND.EX P1, PT, R66, R39, PT, P1 ;  /* 0x000000274200720c */ /* 0x000fc60003f26310 */
        /* <DEDUP_REMOVED lines=34> */
.L_x_225:
[----:B------:R-:W-:Y:S05]  /*8110*/  BSYNC B1 ;  /* 0x0000000000017941 */ /* 0x000fea0003800000 */
.L_x_224:
        /* <DEDUP_REMOVED lines=35> */
.L_x_228:
[----:B------:R-:W-:Y:S05]  /*8350*/  BSYNC B1 ;  /* 0x0000000000017941 */ /* 0x000fea0003800000 */
.L_x_227:
        /* <DEDUP_REMOVED lines=15> */
.L_x_221:
[----:B------:R-:W-:Y:S05]  /*8450*/  BSYNC B0 ;  /* 0x0000000000007941 */ /* 0x000fea0003800000 */
.L_x_220:
        /* <DEDUP_REMOVED lines=11> */
[----:B------:R-:W-:Y:S01]  /*8510*/  MOV R24, RZ ;  /* 0x000000ff00187202 */ /* 0x000fe20000000f00 */
        /* <DEDUP_REMOVED lines=16> */
[----:B------:R-:W-:-:S03]  /*8620*/  MOV R24, 0xffff ;  /* 0x0000ffff00187802 */ /* 0x000fc60000000f00 */
        /* <DEDUP_REMOVED lines=10> */
.L_x_245:
[----:B------:R-:W1:Y:S01]  /*86d0*/  LDC.64 R24, c[0x0][0x218] ;  /* 0x00008600ff187b82 */ /* 0x000e620000000a00 */
[----:B------:R-:W-:Y:S01]  /*86e0*/  ISETP.NE.AND P1, PT, R38, RZ, PT ;  /* 0x000000ff2600720c */ /* 0x000fe20003f25270 */
[----:B---3--:R-:W-:Y:S01]  /*86f0*/  FADD.FTZ R32, R23, R32 ;  /* 0x0000002017207221 */ /* 0x008fe20000010000 */
[----:B------:R-:W-:Y:S01]  /*8700*/  IMAD.IADD R23, R2, 0x1, R20 ;  /* 0x0000000102177824 */ /* 0x000fe200078e0214 */
[----:B------:R-:W-:-:S04]  /*8710*/  ISETP.NE.AND P2, PT, R22, 0x1, PT ;  /* 0x000000011600780c */ /* 0x000fc80003f45270 */
        /* <DEDUP_REMOVED lines=10> */
[----:B-1----:R-:W-:Y:S01]  /*87c0*/  MOV R28, RZ ;  /* 0x000000ff001c7202 */ /* 0x002fe20000000f00 */
        /* <DEDUP_REMOVED lines=16> */
[----:B------:R-:W-:-:S03]  /*88d0*/  MOV R28, 0xffff ;  /* 0x0000ffff001c7802 */ /* 0x000fc60000000f00 */
        /* <DEDUP_REMOVED lines=10> */
.L_x_255:
        /* <DEDUP_REMOVED lines=10> */
[----:B--2---:R-:W-:Y:S01]  /*8a20*/  IMAD.MOV.U32 R28, RZ, RZ, RZ ;  /* 0x000000ffff1c7224 */ /* 0x004fe200078e00ff */
[----:B------:R-:W-:-:S05]  /*8a30*/  UMOV UR9, 0xffff ;  /* 0x0000ffff00097882 */ /* 0x000fca0000000000 */
[----:B------:R2:W3:Y:S04]  /*8a40*/  @!P0 LDS R28, [R13+0x500] ;  /* 0x000500000d1c8984 */ /* 0x0004e80000000800 */
[----:B------:R2:W4:Y:S01]  /*8a50*/  @!P0 LDS R23, [R13] ;  /* 0x000000000d178984 */ /* 0x0005220000000800 */
[----:B------:R-:W-:Y:S05]  /*8a60*/  BRA.DIV UR9, `(.L_x_234) ;  /* 0x0000001209b07947 */ /* 0x000fea000b800000 */
[----:B------:R-:W-:Y:S01]  /*8a70*/  MOV R34, 0xffff ;  /* 0x0000ffff00227802 */ /* 0x000fe20000000f00 */
[----:B------:R-:W-:Y:S01]  /*8a80*/  IMAD.MOV.U32 R41, RZ, RZ, 0xffff ;  /* 0x0000ffffff297424 */ /* 0x000fe200078e00ff */
[----:B------:R-:W-:Y:S02]  /*8a90*/  MOV R33, 0xffff ;  /* 0x0000ffff00217802 */ /* 0x000fe40000000f00 */
        /* <DEDUP_REMOVED lines=20> */
.L_x_265:
[----:B0-----:R-:W-:Y:S01]  /*8be0*/  FADD.FTZ R28, R23, R28 ;  /* 0x0000001c171c7221 */ /* 0x001fe20000010000 */
[----:B------:R-:W-:-:S04]  /*8bf0*/  @!P1 F2FP.BF16.F32.PACK_AB R23, RZ, R33 ;  /* 0x00000021ff17923e */ /* 0x000fc800000010ff */
[----:B------:R-:W-:Y:S02]  /*8c00*/  PRMT R29, R23, 0x7610, R29 ;  /* 0x00007610171d7816 */ /* 0x000fe4000000001d */
[----:B------:R-:W-:Y:S02]  /*8c10*/  @!P1 F2FP.BF16.F32.PACK_AB R28, RZ, R28 ;  /* 0x0000001cff1c923e */ /* 0x000fe400000010ff */
[----:B------:R-:W-:Y:S01]  /*8c20*/  MOV R23, R16 ;  /* 0x0000001000177202 */ /* 0x000fe20000000f00 */
[----:B------:R3:W-:Y:S04]  /*8c30*/  @!P1 STG.E.U16 desc[UR14][R24.64+0x50], R29 ;  /* 0x0000501d18009986 */ /* 0x0007e8000c10150e */
[----:B------:R3:W-:Y:S02]  /*8c40*/  @!P1 STG.E.U16 desc[UR14][R26.64+0x50], R28 ;  /* 0x0000501c1a009986 */ /* 0x0007e4000c10150e */
.L_x_231:
[----:B------:R-:W-:Y:S05]  /*8c50*/  BSYNC B0 ;  /* 0x0000000000007941 */ /* 0x000fea0003800000 */
.L_x_230:
        /* <DEDUP_REMOVED lines=11> */
[C---:B-1----:R-:W-:Y:S01]  /*8d10*/  @!P0 IADD3 R26, R23.reuse, 0x28, RZ ;  /* 0x00000028171a8810 */ /* 0x042fe20007ffe0ff */
[----:B------:R-:W-:Y:S01]  /*8d20*/  HFMA2.MMA R39, -RZ, RZ, 0, 0 ;  /* 0x00000000ff277435 */ /* 0x000fe200000001ff */
[----:B------:R-:W-:Y:S02]  /*8d30*/  @!P0 IADD3 R28, R23, 0x14, RZ ;  /* 0x00000014171c8810 */ /* 0x000fe40007ffe0ff */
[----:B------:R-:W-:Y:S02]  /*8d40*/  CS2R R32, SRZ ;  /* 0x0000000000207805 */ /* 0x000fe4000001ff00 */
[----:B------:R-:W-:Y:S01]  /*8d50*/  @!P0 LEA R27, R38, UR8, 0x7 ;  /* 0x00000008261b8c11 */ /* 0x000fe2000f8e38ff */
[----:B------:R-:W-:Y:S01]  /*8d60*/  IMAD.MOV.U32 R47, RZ, RZ, 0xffff ;  /* 0x0000ffffff2f7424 */ /* 0x000fe200078e00ff */
[----:B------:R-:W-:Y:S01]  /*8d70*/  @!P0 LOP3.LUT R26, R26, R11, RZ, 0x3c, !PT ;  /* 0x0000000b1a1a8212 */ /* 0x000fe200078e3cff */
[----:B------:R-:W-:Y:S01]  /*8d80*/  IMAD.MOV.U32 R49, RZ, RZ, 0xffff ;  /* 0x0000ffffff317424 */ /* 0x000fe200078e00ff */
[----:B------:R-:W-:-:S02]  /*8d90*/  @!P0 LEA R29, R38, UR8, 0x7 ;  /* 0x00000008261d8c11 */ /* 0x000fc4000f8e38ff */
[----:B------:R-:W-:Y:S01]  /*8da0*/  @!P0 LOP3.LUT R28, R28, R11, RZ, 0x3c, !PT ;  /* 0x0000000b1c1c8212 */ /* 0x000fe200078e3cff */
[----:B------:R-:W-:Y:S01]  /*8db0*/  @!P0 IMAD R26, R26, 0x4, R27 ;  /* 0x000000041a1a8824 */ /* 0x000fe200078e021b */
[----:B------:R-:W-:Y:S02]  /*8dc0*/  @!P0 IADD3 R44, R23, 0x3c, RZ ;  /* 0x0000003c172c8810 */ /* 0x000fe40007ffe0ff */
[----:B------:R-:W-:Y:S02]  /*8dd0*/  @!P0 LEA R28, R28, R29, 0x2 ;  /* 0x0000001d1c1c8211 */ /* 0x000fe400078e10ff */
[----:B------:R-:W1:Y:S01]  /*8de0*/  @!P0 LDS R27, [R26] ;  /* 0x000000001a1b8984 */ /* 0x000e620000000800 */
[----:B------:R-:W-:Y:S02]  /*8df0*/  @!P0 LEA R43, R38, UR8, 0x7 ;  /* 0x00000008262b8c11 */ /* 0x000fe4000f8e38ff */
[----:B------:R-:W-:Y:S01]  /*8e00*/  @!P0 LOP3.LUT R44, R44, R11, RZ, 0x3c, !PT ;  /* 0x0000000b2c2c8212 */ /* 0x000fe200078e3cff */
[----:B------:R-:W4:Y:S01]  /*8e10*/  @!P0 LDS R31, [R28+0x500] ;  /* 0x000500001c1f8984 */ /* 0x000f220000000800 */
[----:B------:R-:W-:-:S02]  /*8e20*/  MOV R29, 0xffff ;  /* 0x0000ffff001d7802 */ /* 0x000fc40000000f00 */
[----:B------:R-:W-:Y:S01]  /*8e30*/  @!P0 LEA R44, R44, R43, 0x2 ;  /* 0x0000002b2c2c8211 */ /* 0x000fe200078e10ff */
[----:B------:R5:W0:Y:S01]  /*8e40*/  @!P0 LDS R30, [R28] ;  /* 0x000000001c1e8984 */ /* 0x000a220000000800 */
[----:B------:R-:W-:Y:S01]  /*8e50*/  MOV R40, RZ ;  /* 0x000000ff00287202 */ /* 0x000fe20000000f00 */
[----:B------:R-:W-:Y:S01]  /*8e60*/  HFMA2.MMA R43, -RZ, RZ, 0, 0 ;  /* 0x00000000ff2b7435 */ /* 0x000fe200000001ff */
[----:B------:R-:W-:Y:S01]  /*8e70*/  MOV R48, 0xffff ;  /* 0x0000ffff00307802 */ /* 0x000fe20000000f00 */
[----:B------:R-:W-:Y:S01]  /*8e80*/  @!P0 LDS R41, [R26+0x500] ;  /* 0x000500001a298984 */ /* 0x000fe20000000800 */
[----:B------:R-:W-:Y:S02]  /*8e90*/  MOV R50, 0xffff ;  /* 0x0000ffff00327802 */ /* 0x000fe40000000f00 */
[----:B------:R-:W-:Y:S01]  /*8ea0*/  IADD3 R23, R23, R20, RZ ;  /* 0x0000001417177210 */ /* 0x000fe20007ffe0ff */
[----:B------:R-:W-:Y:S01]  /*8eb0*/  @!P0 LDS R46, [R44+0x500] ;  /* 0x000500002c2e8984 */ /* 0x000fe20000000800 */
[----:B-----5:R-:W-:-:S03]  /*8ec0*/  MOV R28, 0xffff ;  /* 0x0000ffff001c7802 */ /* 0x020fc60000000f00 */
[----:B------:R5:W-:Y:S04]  /*8ed0*/  @!P0 LDS R45, [R44] ;  /* 0x000000002c2d8984 */ /* 0x000be80000000800 */
[----:B---3--:R-:W3:Y:S01]  /*8ee0*/  SHFL.BFLY PT, R26, R25, 0x8, 0x101f ;  /* 0x0d101f00191a7f89 */ /* 0x008ee200000e0000 */
[----:B-----5:R-:W-:Y:S01]  /*8ef0*/  MOV R44, RZ ;  /* 0x000000ff002c7202 */ /* 0x020fe20000000f00 */
[----:B-1----:R-:W-:Y:S02]  /*8f00*/  @!P0 IMAD.MOV.U32 R39, RZ, RZ, R27 ;  /* 0x000000ffff278224 */ /* 0x002fe400078e001b */
[----:B--2---:R-:W1:Y:S01]  /*8f10*/  SHFL.BFLY PT, R27, R24, 0x8, 0x101f ;  /* 0x0d101f00181b7f89 */ /* 0x004e6200000e0000 */
[----:B----4-:R-:W-:Y:S02]  /*8f20*/  @!P0 MOV R33, R31 ;  /* 0x0000001f00218202 */ /* 0x010fe40000000f00 */
[----:B------:R-:W-:Y:S01]  /*8f30*/  MOV R31, 0xffff ;  /* 0x0000ffff001f7802 */ /* 0x000fe20000000f00 */
[----:B------:R-:W2:Y:S01]  /*8f40*/  SHFL.BFLY PT, R42, R39, 0x8, 0x101f ;  /* 0x0d101f00272a7f89 */ /* 0x000ea200000e0000 */
[----:B0-----:R-:W-:Y:S01]  /*8f50*/  @!P0 MOV R32, R30 ;  /* 0x0000001e00208202 */ /* 0x001fe20000000f00 */
[----:B---3--:R-:W-:Y:S01]  /*8f60*/  FADD.FTZ R26, R26, R25 ;  /* 0x000000191a1a7221 */ /* 0x008fe20000010000 */
[----:B------:R-:W-:-:S02]  /*8f70*/  MOV R30, 0xffff ;  /* 0x0000ffff001e7802 */ /* 0x000fc40000000f00 */
[----:B------:R-:W-:Y:S01]  /*8f80*/  @!P0 MOV R40, R41 ;  /* 0x0000002900288202 */ /* 0x000fe20000000f00 */
[----:B------:R-:W0:Y:S01]  /*8f90*/  SHFL.BFLY PT, R35, R32, 0x8, 0x101f ;  /* 0x0d101f0020237f89 */ /* 0x000e2200000e0000 */
[----:B------:R-:W-:-:S03]  /*8fa0*/  @!P0 MOV R44, R46 ;  /* 0x0000002e002c8202 */ /* 0x000fc60000000f00 */
[----:B------:R-:W3:Y:S01]  /*8fb0*/  SHFL.BFLY PT, R34, R33, 0x8, 0x101f ;  /* 0x0d101f0021227f89 */ /* 0x000ee200000e0000 */
[----:B------:R-:W-:Y:S02]  /*8fc0*/  MOV R46, 0xffff ;  /* 0x0000ffff002e7802 */ /* 0x000fe40000000f00 */
[----:B------:R-:W-:Y:S01]  /*8fd0*/  @!P0 MOV R43, R45 ;  /* 0x0000002d002b8202 */ /* 0x000fe20000000f00 */
[----:B------:R-:W4:Y:S01]  /*8fe0*/  SHFL.BFLY PT, R41, R40, 0x8, 0x101f ;  /* 0x0d101f0028297f89 */ /* 0x000f2200000e0000 */
[----:B------:R-:W-:-:S03]  /*8ff0*/  ISETP.NE.AND P0, PT, R38, RZ, PT ;  /* 0x000000ff2600720c */ /* 0x000fc60003f05270 */
[----:B------:R-:W5:Y:S01]  /*9000*/  SHFL.BFLY PT, R25, R26, 0x4, 0x101f ;  /* 0x0c901f001a197f89 */ /* 0x000f6200000e0000 */
[----:B-1----:R-:W-:-:S03]  /*9010*/  FADD.FTZ R27, R27, R24 ;  /* 0x000000181b1b7221 */ /* 0x002fc60000010000 */
[----:B------:R-:W1:Y:S01]  /*9020*/  SHFL.BFLY PT, R48, R43, 0x8, 0x101f ;  /* 0x0d101f002b307f89 */ /* 0x000e6200000e0000 */
[----:B--2---:R-:W-:-:S03]  /*9030*/  FADD.FTZ R42, R42, R39 ;  /* 0x000000272a2a7221 */ /* 0x004fc60000010000 */
[----:B------:R-:W2:Y:S01]  /*9040*/  SHFL.BFLY PT, R24, R27, 0x4, 0x101f ;  /* 0x0c901f001b187f89 */ /* 0x000ea200000e0000 */
[----:B0-----:R-:W-:-:S03]  /*9050*/  FADD.FTZ R35, R35, R32 ;  /* 0x0000002023237221 */ /* 0x001fc60000010000 */
[----:B------:R-:W0:Y:S01]  /*9060*/  SHFL.BFLY PT, R39, R42, 0x4, 0x101f ;  /* 0x0c901f002a277f89 */ /* 0x000e2200000e0000 */
[----:B---3--:R-:W-:-:S03]  /*9070*/  FADD.FTZ R34, R34, R33 ;  /* 0x0000002122227221 */ /* 0x008fc60000010000 */
[----:B------:R-:W3:Y:S01]  /*9080*/  SHFL.BFLY PT, R32, R35, 0x4, 0x101f ;  /* 0x0c901f0023207f89 */ /* 0x000ee200000e0000 */
[----:B----4-:R-:W-:-:S03]  /*9090*/  FADD.FTZ R41, R41, R40 ;  /* 0x0000002829297221 */ /* 0x010fc60000010000 */
[----:B------:R-:W4:Y:S01]  /*90a0*/  SHFL.BFLY PT, R33, R34, 0x4, 0x101f ;  /* 0x0c901f0022217f89 */ /* 0x000f2200000e0000 */
[----:B-----5:R-:W-:-:S03]  /*90b0*/  FADD.FTZ R25, R26, R25 ;  /* 0x000000191a197221 */ /* 0x020fc60000010000 */
[----:B------:R-:W5:Y:S01]  /*90c0*/  SHFL.BFLY PT, R40, R41, 0x4, 0x101f ;  /* 0x0c901f0029287f89 */ /* 0x000f6200000e0000 */
[----:B------:R-:W-:Y:S01]  /*90d0*/  MOV R26, 0xffff ;  /* 0x0000ffff001a7802 */ /* 0x000fe20000000f00 */
[----:B-1----:R-:W-:Y:S02]  /*90e0*/  FADD.FTZ R48, R48, R43 ;  /* 0x0000002b30307221 */ /* 0x002fe40000010000 */
[----:B------:R-:W1:Y:S01]  /*90f0*/  SHFL.BFLY PT, R45, R44, 0x8, 0x101f ;  /* 0x0d101f002c2d7f89 */ /* 0x000e6200000e0000 */
[----:B------:R-:W-:Y:S01]  /*9100*/  MOV R43, 0xffff ;  /* 0x0000ffff002b7802 */ /* 0x000fe20000000f00 */
[----:B--2---:R-:W-:Y:S01]  /*9110*/  FADD.FTZ R24, R27, R24 ;  /* 0x000000181b187221 */ /* 0x004fe20000010000 */
[----:B------:R-:W-:Y:S01]  /*9120*/  MOV R27, 0xffff ;  /* 0x0000ffff001b7802 */ /* 0x000fe20000000f00 */
[----:B------:R-:W2:Y:S01]  /*9130*/  SHFL.BFLY PT, R26, R25, 0x2, 0x101f ;  /* 0x0c501f00191a7f89 */ /* 0x000ea200000e0000 */
[----:B0-----:R-:W-:-:S03]  /*9140*/  FADD.FTZ R39, R42, R39 ;  /* 0x000000272a277221 */ /* 0x001fc60000010000 */
[----:B------:R-:W0:Y:S01]  /*9150*/  SHFL.BFLY PT, R43, R48, 0x4, 0x101f ;  /* 0x0c901f00302b7f89 */ /* 0x000e2200000e0000 */
[----:B---3--:R-:W-:-:S03]  /*9160*/  FADD.FTZ R32, R35, R32 ;  /* 0x0000002023207221 */ /* 0x008fc60000010000 */
[----:B------:R-:W3:Y:S01]  /*9170*/  SHFL.BFLY PT, R27, R24, 0x2, 0x101f ;  /* 0x0c501f00181b7f89 */ /* 0x000ee200000e0000 */
[----:B----4-:R-:W-:-:S03]  /*9180*/  FADD.FTZ R33, R34, R33 ;  /* 0x0000002122217221 */ /* 0x010fc60000010000 */
[----:B------:R-:W4:Y:S01]  /*9190*/  SHFL.BFLY PT, R35, R32, 0x2, 0x101f ;  /* 0x0c501f0020237f89 */ /* 0x000f2200000e0000 */
[----:B-----5:R-:W-:Y:S01]  /*91a0*/  FADD.FTZ R40, R41, R40 ;  /* 0x0000002829287221 */ /* 0x020fe20000010000 */
[----:B------:R-:W-:Y:S02]  /*91b0*/  MOV R41, 0xffff ;  /* 0x0000ffff00297802 */ /* 0x000fe40000000f00 */
[----:B------:R-:W5:Y:S01]  /*91c0*/  SHFL.BFLY PT, R34, R33, 0x2, 0x101f ;  /* 0x0c501f0021227f89 */ /* 0x000f6200000e0000 */
[----:B-1----:R-:W-:Y:S01]  /*91d0*/  FADD.FTZ R45, R45, R44 ;  /* 0x0000002c2d2d7221 */ /* 0x002fe20000010000 */
[----:B------:R-:W-:Y:S02]  /*91e0*/  MOV R44, 0xffff ;  /* 0x0000ffff002c7802 */ /* 0x000fe40000000f00 */
[----:B------:R-:W1:Y:S01]  /*91f0*/  SHFL.BFLY PT, R42, R39, 0x2, 0x101f ;  /* 0x0c501f00272a7f89 */ /* 0x000e6200000e0000 */
[----:B--2---:R-:W-:-:S03]  /*9200*/  FADD.FTZ R29, R25, R26 ;  /* 0x0000001a191d7221 */ /* 0x004fc60000010000 */
[----:B------:R-:W2:Y:S01]  /*9210*/  SHFL.BFLY PT, R41, R40, 0x2, 0x101f ;  /* 0x0c501f0028297f89 */ /* 0x000ea200000e0000 */
[----:B0-----:R-:W-:-:S03]  /*9220*/  FADD.FTZ R43, R48, R43 ;  /* 0x0000002b302b7221 */ /* 0x001fc60000010000 */
[----:B------:R-:W0:Y:S01]  /*9230*/  SHFL.BFLY PT, R44, R45, 0x4, 0x101f ;  /* 0x0c901f002d2c7f89 */ /* 0x000e2200000e0000 */
[----:B---3--:R-:W-:-:S03]  /*9240*/  FADD.FTZ R28, R24, R27 ;  /* 0x0000001b181c7221 */ /* 0x008fc60000010000 */
[----:B------:R-:W3:Y:S01]  /*9250*/  SHFL.BFLY PT, R30, R29, 0x1, 0x101f ;  /* 0x0c301f001d1e7f89 */ /* 0x000ee200000e0000 */
[----:B------:R-:W3:Y:S01]  /*9260*/  LDC.64 R24, c[0x0][0x218] ;  /* 0x00008600ff187b82 */ /* 0x000ee20000000a00 */
[----:B----4-:R-:W-:Y:S02]  /*9270*/  FADD.FTZ R35, R32, R35 ;  /* 0x0000002320237221 */ /* 0x010fe40000010000 */
[----:B------:R-:W4:Y:S01]  /*9280*/  SHFL.BFLY PT, R31, R28, 0x1, 0x101f ;  /* 0x0c301f001c1f7f89 */ /* 0x000f2200000e0000 */
[----:B------:R-:W-:Y:S01]  /*9290*/  MOV R32, 0xffff ;  /* 0x0000ffff00207802 */ /* 0x000fe20000000f00 */
[----:B-----5:R-:W-:Y:S01]  /*92a0*/  FADD.FTZ R34, R33, R34 ;  /* 0x0000002221227221 */ /* 0x020fe20000010000 */
[----:B------:R-:W-:Y:S02]  /*92b0*/  IMAD.MOV.U32 R33, RZ, RZ, 0xffff ;  /* 0x0000ffffff217424 */ /* 0x000fe400078e00ff */
[----:B------:R-:W5:Y:S02]  /*92c0*/  LDC.64 R26, c[0x0][0x220] ;  /* 0x00008800ff1a7b82 */ /* 0x000f640000000a00 */
[----:B------:R-:W5:Y:S01]  /*92d0*/  SHFL.BFLY PT, R32, R35, 0x1, 0x101f ;  /* 0x0c301f0023207f89 */ /* 0x000f6200000e0000 */
[----:B-1----:R-:W-:Y:S01]  /*92e0*/  FADD.FTZ R42, R39, R42 ;  /* 0x0000002a272a7221 */ /* 0x002fe20000010000 */
[----:B------:R-:W-:-:S02]  /*92f0*/  MOV R39, 0xffff ;  /* 0x0000ffff00277802 */ /* 0x000fc40000000f00 */
[----:B------:R-:W1:Y:S01]  /*9300*/  SHFL.BFLY PT, R33, R34, 0x1, 0x101f ;  /* 0x0c301f0022217f89 */ /* 0x000e6200000e0000 */
[----:B--2---:R-:W-:Y:S01]  /*9310*/  FADD.FTZ R40, R40, R41 ;  /* 0x0000002928287221 */ /* 0x004fe20000010000 */
[----:B------:R-:W-:Y:S02]  /*9320*/  MOV R41, 0xffff ;  /* 0x0000ffff00297802 */ /* 0x000fe40000000f00 */
[----:B------:R-:W2:Y:S01]  /*9330*/  SHFL.BFLY PT, R39, R42, 0x1, 0x101f ;  /* 0x0c301f002a277f89 */ /* 0x000ea200000e0000 */
[----:B0-----:R-:W-:Y:S01]  /*9340*/  FADD.FTZ R44, R45, R44 ;  /* 0x0000002c2d2c7221 */ /* 0x001fe20000010000 */
[----:B------:R-:W-:Y:S02]  /*9350*/  MOV R45, 0xffff ;  /* 0x0000ffff002d7802 */ /* 0x000fe40000000f00 */
[----:B------:R-:W0:Y:S01]  /*9360*/  SHFL.BFLY PT, R41, R40, 0x1, 0x101f ;  /* 0x0c301f0028297f89 */ /* 0x000e2200000e0000 */
[----:B---3--:R-:W-:Y:S01]  /*9370*/  FADD.FTZ R29, R29, R30 ;  /* 0x0000001e1d1d7221 */ /* 0x008fe20000010000 */
[----:B------:R-:W-:-:S02]  /*9380*/  IMAD.WIDE R24, R23, 0x2, R24 ;  /* 0x0000000217187825 */ /* 0x000fc400078e0218 */
[----:B------:R-:W3:Y:S02]  /*9390*/  SHFL.BFLY PT, R46, R43, 0x2, 0x101f ;  /* 0x0c501f002b2e7f89 */ /* 0x000ee400000e0000 */
[----:B----4-:R-:W-:Y:S01]  /*93a0*/  FADD.FTZ R28, R28, R31 ;  /* 0x0000001f1c1c7221 */ /* 0x010fe20000010000 */
[----:B------:R-:W-:Y:S01]  /*93b0*/  @!P0 F2FP.BF16.F32.PACK_AB R29, RZ, R29 ;  /* 0x0000001dff1d823e */ /* 0x000fe200000010ff */
[----:B------:R-:W4:Y:S03]  /*93c0*/  SHFL.BFLY PT, R45, R44, 0x2, 0x101f ;  /* 0x0c501f002c2d7f89 */ /* 0x000f2600000e0000 */
[----:B------:R-:W-:Y:S01]  /*93d0*/  @!P0 F2FP.BF16.F32.PACK_AB R28, RZ, R28 ;  /* 0x0000001cff1c823e */ /* 0x000fe200000010ff */
[----:B-----5:R-:W-:-:S04]  /*93e0*/  IMAD.WIDE R26, R23, 0x2, R26 ;  /* 0x00000002171a7825 */ /* 0x020fc800078e021a */
[----:B------:R-:W-:Y:S01]  /*93f0*/  FADD.FTZ R23, R35, R32 ;  /* 0x0000002023177221 */ /* 0x000fe20000010000 */
[----:B------:R-:W-:Y:S02]  /*9400*/  PRMT R47, R29, 0x7610, R47 ;  /* 0x000076101d2f7816 */ /* 0x000fe4000000002f */
[----:B------:R-:W-:Y:S01]  /*9410*/  PRMT R31, R28, 0x7610, R31 ;  /* 0x000076101c1f7816 */ /* 0x000fe2000000001f */
[----:B-1----:R-:W-:Y:S01]  /*9420*/  FADD.FTZ R28, R34, R33 ;  /* 0x00000021221c7221 */ /* 0x002fe20000010000 */
[----:B------:R-:W-:Y:S02]  /*9430*/  @!P0 F2FP.BF16.F32.PACK_AB R23, RZ, R23 ;  /* 0x00000017ff17823e */ /* 0x000fe400000010ff */
[----:B------:R-:W-:Y:S01]  /*9440*/  MOV R32, 0xffff ;  /* 0x0000ffff00207802 */ /* 0x000fe20000000f00 */
[----:B--2---:R-:W-:Y:S01]  /*9450*/  FADD.FTZ R29, R42, R39 ;  /* 0x000000272a1d7221 */ /* 0x004fe20000010000 */
[----:B------:R1:W-:Y:S01]  /*9460*/  @!P0 STG.E.U16 desc[UR14][R24.64], R31 ;  /* 0x0000001f18008986 */ /* 0x0003e2000c10150e */
[----:B------:R-:W-:Y:S01]  /*9470*/  @!P0 F2FP.BF16.F32.PACK_AB R28, RZ, R28 ;  /* 0x0000001cff1c823e */ /* 0x000fe200000010ff */
[----:B0-----:R-:W-:-:S02]  /*9480*/  FADD.FTZ R30, R40, R41 ;  /* 0x00000029281e7221 */ /* 0x001fc40000010000 */
[----:B------:R-:W-:Y:S01]  /*9490*/  @!P0 F2FP.BF16.F32.PACK_AB R29, RZ, R29 ;  /* 0x0000001dff1d823e */ /* 0x000fe200000010ff */
[----:B------:R-:W-:Y:S01]  /*94a0*/  @!P0 STG.E.U16 desc[UR14][R26.64], R47 ;  /* 0x0000002f1a008986 */ /* 0x000fe2000c10150e */
[----:B---3--:R-:W-:Y:S01]  /*94b0*/  FADD.FTZ R43, R43, R46 ;  /* 0x0000002e2b2b7221 */ /* 0x008fe20000010000 */
[----:B------:R-:W-:Y:S01]  /*94c0*/  @!P0 F2FP.BF16.F32.PACK_AB R30, RZ, R30 ;  /* 0x0000001eff1e823e */ /* 0x000fe200000010ff */
[----:B----4-:R-:W-:Y:S01]  /*94d0*/  FADD.FTZ R44, R44, R45 ;  /* 0x0000002d2c2c7221 */ /* 0x010fe20000010000 */
[----:B-1----:R-:W-:Y:S02]  /*94e0*/  PRMT R31, R23, 0x7610, R31 ;  /* 0x00007610171f7816 */ /* 0x002fe4000000001f */
[----:B------:R-:W0:Y:S01]  /*94f0*/  SHFL.BFLY PT, R32, R43, 0x1, 0x101f ;  /* 0x0c301f002b207f89 */ /* 0x000e2200000e0000 */
[----:B------:R-:W-:-:S03]  /*9500*/  MOV R23, 0xffff ;  /* 0x0000ffff00177802 */ /* 0x000fc60000000f00 */
[----:B------:R1:W-:Y:S04]  /*9510*/  @!P0 STG.E.U16 desc[UR14][R24.64+0x28], R31 ;  /* 0x0000281f18008986 */ /* 0x0003e8000c10150e */
[----:B------:R1:W-:Y:S04]  /*9520*/  @!P0 STG.E.U16 desc[UR14][R26.64+0x28], R28 ;  /* 0x0000281c1a008986 */ /* 0x0003e8000c10150e */
[----:B------:R1:W-:Y:S04]  /*9530*/  @!P0 STG.E.U16 desc[UR14][R24.64+0x50], R29 ;  /* 0x0000501d18008986 */ /* 0x0003e8000c10150e */
[----:B------:R1:W2:Y:S04]  /*9540*/  SHFL.BFLY PT, R23, R44, 0x1, 0x101f ;  /* 0x0c301f002c177f89 */ /* 0x0002a800000e0000 */
[----:B------:R1:W-:Y:S01]  /*9550*/  @!P0 STG.E.U16 desc[UR14][R26.64+0x50], R30 ;  /* 0x0000501e1a008986 */ /* 0x0003e2000c10150e */
[----:B0-----:R-:W-:-:S07]  /*9560*/  FADD.FTZ R32, R43, R32 ;  /* 0x000000202b207221 */ /* 0x001fce0000010000 */
.L_x_299:
[----:B-12---:R-:W-:Y:S01]  /*9570*/  FADD.FTZ R28, R44, R23 ;  /* 0x000000172c1c7221 */ /* 0x006fe20000010000 */
[----:B------:R-:W-:-:S04]  /*9580*/  @!P0 F2FP.BF16.F32.PACK_AB R23, RZ, R32 ;  /* 0x00000020ff17823e */ /* 0x000fc800000010ff */
[----:B------:R-:W-:Y:S01]  /*9590*/  @!P0 F2FP.BF16.F32.PACK_AB R28, RZ, R28 ;  /* 0x0000001cff1c823e */ /* 0x000fe200000010ff */
[----:B------:R4:W-:Y:S04]  /*95a0*/  @!P0 STG.E.U16 desc[UR14][R24.64+0x78], R23 ;  /* 0x0000781718008986 */ /* 0x0009e8000c10150e */
[----:B------:R4:W-:Y:S02]  /*95b0*/  @!P0 STG.E.U16 desc[UR14][R26.64+0x78], R28 ;  /* 0x0000781c1a008986 */ /* 0x0009e4000c10150e */
.L_x_229:
[----:B------:R-:W-:Y:S05]  /*95c0*/  WARPSYNC.ALL ;  /* 0x0000000000007948 */ /* 0x000fea0003800000 */
[----:B------:R-:W-:Y:S01]  /*95d0*/  BAR.SYNC.DEFER_BLOCKING 0x0 ;  /* 0x0000000000007b1d */ /* 0x000fe20000010000 */
[C---:B------:R-:W-:Y:S01]  /*95e0*/  ISETP.GE.AND P0, PT, R20.reuse, -0xec0, PT ;  /* 0xfffff1401400780c */ /* 0x040fe20003f06270 */
[----:B------:R-:W-:-:S12]  /*95f0*/  VIADD R20, R20, 0x1000 ;  /* 0x0000100014147836 */ /* 0x000fd80000000000 */
[----:B------:R-:W-:Y:S05]  /*9600*/  @!P0 BRA `(.L_x_236) ;  /* 0xffffffe000e48947 */ /* 0x000fea000383ffff */
[----:B------:R-:W-:Y:S05]  /*9610*/  EXIT ;  /* 0x000000000000794d */ /* 0x000fea0003800000 */
.L_x_232:
[----:B-1----:R-:W-:Y:S02]  /*9620*/  MOV R50, R23 ;  /* 0x0000001700327202 */ /* 0x002fe40000000f00 */
[----:B------:R-:W-:Y:S02]  /*9630*/  MOV R51, 0x8 ;  /* 0x0000000800337802 */ /* 0x000fe40000000f00 */
[----:B------:R-:W-:Y:S02]  /*9640*/  MOV R52, 0x101f ;  /* 0x0000101f00347802 */ /* 0x000fe40000000f00 */
[----:B------:R-:W-:-:S07]  /*9650*/  MOV R49, 0xffff ;  /* 0x0000ffff00317802 */ /* 0x000fce0000000f00 */
[----:B0-2---:R-:W-:Y:S05]  /*9660*/  WARPSYNC.COLLECTIVE R49, `(.L_x_237) ;  /* 0x0000000031087348 */ /* 0x005fea0003c00000 */
[----:B------:R1:W3:Y:S02]  /*9670*/  SHFL.BFLY P2, R47, R50, R51, R52 ;  /* 0x0c000033322f7389 */ /* 0x0002e40000040034 */
[----:B0123--:R-:W-:Y:S01]  /*9680*/  ENDCOLLECTIVE ;  /* 0x000000000000791b */ /* 0x00ffe20003800000 */
.L_x_237:
[----:B------:R-:W-:Y:S02]  /*9690*/  MOV R50, R24 ;  /* 0x0000001800327202 */ /* 0x000fe40000000f00 */
[----:B------:R-:W-:-:S07]  /*96a0*/  MOV R26, R47 ;  /* 0x0000002f001a7202 */ /* 0x000fce0000000f00 */
[----:B------:R-:W-:Y:S05]  /*96b0*/  WARPSYNC.COLLECTIVE R49, `(.L_x_238) ;  /* 0x0000000031087348 */ /* 0x000fea0003c00000 */
[----:B------:R0:W1:Y:S02]  /*96c0*/  SHFL.BFLY P2, R47, R50, R51, R52 ;  /* 0x0c000033322f7389 */ /* 0x0000640000040034 */
[----:B01----:R-:W-:Y:S01]  /*96d0*/  ENDCOLLECTIVE ;  /* 0x000000000000791b */ /* 0x003fe20003800000 */
.L_x_238:
[----:B------:R-:W-:-:S05]  /*96e0*/  FADD.FTZ R26, R26, R23 ;  /* 0x000000171a1a7221 */ /* 0x000fca0000010000 */
[----:B------:R-:W-:Y:S02]  /*96f0*/  MOV R50, R26 ;  /* 0x0000001a00327202 */ /* 0x000fe40000000f00 */
[----:B------:R-:W-:Y:S01]  /*9700*/  MOV R51, 0x4 ;  /* 0x0000000400337802 */ /* 0x000fe20000000f00 */
[----:B------:R-:W-:-:S07]  /*9710*/  IMAD.MOV.U32 R25, RZ, RZ, R47 ;  /* 0x000000ffff197224 */ /* 0x000fce00078e002f */
[----:B------:R-:W-:Y:S05]  /*9720*/  WARPSYNC.COLLECTIVE R49, `(.L_x_239) ;  /* 0x0000000031087348 */ /* 0x000fea0003c00000 */
[----:B------:R0:W1:Y:S02]  /*9730*/  SHFL.BFLY P2, R47, R50, R51, R52 ;  /* 0x0c000033322f7389 */ /* 0x0000640000040034 */
[----:B01----:R-:W-:Y:S01]  /*9740*/  ENDCOLLECTIVE ;  /* 0x000000000000791b */ /* 0x003fe20003800000 */
.L_x_239:
[----:B------:R-:W-:-:S05]  /*9750*/  FADD.FTZ R25, R25, R24 ;  /* 0x0000001819197221 */ /* 0x000fca0000010000 */
[----:B------:R-:W-:Y:S02]  /*9760*/  MOV R50, R25 ;  /* 0x0000001900327202 */ /* 0x000fe40000000f00 */
[----:B------:R-:W-:-:S07]  /*9770*/  MOV R27, R47 ;  /* 0x0000002f001b7202 */ /* 0x000fce0000000f00 */
[----:B------:R-:W-:Y:S05]  /*9780*/  WARPSYNC.COLLECTIVE R49, `(.L_x_240) ;  /* 0x0000000031087348 */ /* 0x000fea0003c00000 */
[----:B------:R0:W1:Y:S02]  /*9790*/  SHFL.BFLY P2, R47, R50, R51, R52 ;  /* 0x0c000033322f7389 */ /* 0x0000640000040034 */
[----:B01----:R-:W-:Y:S01]  /*97a0*/  ENDCOLLECTIVE ;  /* 0x000000000000791b */ /* 0x003fe20003800000 */
.L_x_240:
[----:B------:R-:W-:-:S05]  /*97b0*/  FADD.FTZ R27, R26, R27 ;  /* 0x0000001b1a1b7221 */ /* 0x000fca0000010000 */
[----:B------:R-:W-:Y:S01]  /*97c0*/  MOV R50, R27 ;  /* 0x0000001b00327202 */ /* 0x000fe20000000f00 */
[----:B------:R-:W-:Y:S01]  /*97d0*/  IMAD.MOV.U32 R51, RZ, RZ, 0x2 ;  /* 0x00000002ff337424 */ /* 0x000fe200078e00ff */
[----:B------:R-:W-:-:S07]  /*97e0*/  MOV R28, R47 ;  /* 0x0000002f001c7202 */ /* 0x000fce0000000f00 */
[----:B------:R-:W-:Y:S05]  /*97f0*/  WARPSYNC.COLLECTIVE R49, `(.L_x_241) ;  /* 0x0000000031087348 */ /* 0x000fea0003c00000 */
[----:B------:R0:W1:Y:S02]  /*9800*/  SHFL.BFLY P2, R47, R50, R51, R52 ;  /* 0x0c000033322f7389 */ /* 0x0000640000040034 */
[----:B01----:R-:W-:Y:S01]  /*9810*/  ENDCOLLECTIVE ;  /* 0x000000000000791b */ /* 0x003fe20003800000 */
.L_x_241:
[----:B------:R-:W-:-:S05]  /*9820*/  FADD.FTZ R28, R25, R28 ;  /* 0x0000001c191c7221 */ /* 0x000fca0000010000 */
[----:B------:R-:W-:Y:S02]  /*9830*/  MOV R50, R28 ;  /* 0x0000001c00327202 */ /* 0x000fe40000000f00 */
[----:B------:R-:W-:-:S07]  /*9840*/  MOV R30, R47 ;  /* 0x0000002f001e7202 */ /* 0x000fce0000000f00 */
[----:B------:R-:W-:Y:S05]  /*9850*/  WARPSYNC.COLLECTIVE R49, `(.L_x_242) ;  /* 0x0000000031087348 */ /* 0x000fea0003c00000 */
[----:B------:R0:W1:Y:S02]  /*9860*/  SHFL.BFLY P2, R47, R50, R51, R52 ;  /* 0x0c000033322f7389 */ /* 0x0000640000040034 */
[----:B01----:R-:W-:Y:S01]  /*9870*/  ENDCOLLECTIVE ;  /* 0x000000000000791b */ /* 0x003fe20003800000 */
.L_x_242:
[----:B------:R-:W-:-:S05]  /*9880*/  FADD.FTZ R30, R27, R30 ;  /* 0x0000001e1b1e7221 */ /* 0x000fca0000010000 */
[----:B------:R-:W-:Y:S02]  /*9890*/  MOV R50, R30 ;  /* 0x0000001e00327202 */ /* 0x000fe40000000f00 */
[----:B------:R-:W-:Y:S02]  /*98a0*/  MOV R51, 0x1 ;  /* 0x0000000100337802 */ /* 0x000fe40000000f00 */
[----:B------:R-:W-:-:S07]  /*98b0*/  MOV R23, R47 ;  /* 0x0000002f00177202 */ /* 0x000fce0000000f00 */
[----:B------:R-:W-:Y:S05]  /*98c0*/  WARPSYNC.COLLECTIVE R49, `(.L_x_243) ;  /* 0x0000000031087348 */ /* 0x000fea0003c00000 */
[----:B------:R0:W1:Y:S02]  /*98d0*/  SHFL.BFLY P2, R47, R50, R51, R52 ;  /* 0x0c000033322f7389 */ /* 0x0000640000040034 */
[----:B01----:R-:W-:Y:S01]  /*98e0*/  ENDCOLLECTIVE ;  /* 0x000000000000791b */ /* 0x003fe20003800000 */
.L_x_243:
[----:B------:R-:W-:-:S04]  /*98f0*/  FADD.FTZ R23, R28, R23 ;  /* 0x000000171c177221 */ /* 0x000fc80000010000 */
[----:B------:R-:W-:Y:S01]  /*9900*/  IMAD.MOV.U32 R50, RZ, RZ, R23 ;  /* 0x000000ffff327224 */ /* 0x000fe200078e0017 */
[----:B------:R-:W-:-:S07]  /*9910*/  MOV R29, R47 ;  /* 0x0000002f001d7202 */ /* 0x000fce0000000f00 */
[----:B------:R-:W-:Y:S05]  /*9920*/  WARPSYNC.COLLECTIVE R49, `(.L_x_244) ;  /* 0x0000000031087348 */ /* 0x000fea0003c00000 */
[----:B------:R0:W1:Y:S02]  /*9930*/  SHFL.BFLY P2, R47, R50, R51, R52 ;  /* 0x0c000033322f7389 */ /* 0x0000640000040034 */
[----:B01----:R-:W-:Y:S01]  /*9940*/  ENDCOLLECTIVE ;  /* 0x000000000000791b */ /* 0x003fe20003800000 */
.L_x_244:
[----:B------:R-:W-:Y:S01]  /*9950*/  FADD.FTZ R29, R30, R29 ;  /* 0x0000001d1e1d7221 */ /* 0x000fe20000010000 */
[----:B------:R-:W-:Y:S01]  /*9960*/  MOV R32, R47 ;  /* 0x0000002f00207202 */ /* 0x000fe20000000f00 */
[----:B------:R-:W-:Y:S06]  /*9970*/  BRA `(.L_x_245) ;  /* 0xffffffec00547947 */ /* 0x000fec000383ffff */
.L_x_233:
[----:B------:R-:W-:Y:S01]  /*9980*/  BSSY B1, `(.L_x_246) ;  /* 0x0000008000017945 */ /* 0x000fe20003800000 */
[----:B---3--:R-:W-:Y:S02]  /*9990*/  MOV R50, R23 ;  /* 0x0000001700327202 */ /* 0x008fe40000000f00 */
[----:B------:R-:W-:Y:S02]  /*99a0*/  MOV R51, 0x8 ;  /* 0x0000000800337802 */ /* 0x000fe40000000f00 */
[----:B------:R-:W-:Y:S02]  /*99b0*/  MOV R52, 0x101f ;  /* 0x0000101f00347802 */ /* 0x000fe40000000f00 */
[----:B------:R-:W-:-:S07]  /*99c0*/  MOV R49, 0xffff ;  /* 0x0000ffff00317802 */ /* 0x000fce0000000f00 */
[----:B012---:R-:W-:Y:S05]  /*99d0*/  WARPSYNC.COLLECTIVE R49, `(.L_x_247) ;  /* 0x0000000031087348 */ /* 0x007fea0003c00000 */
[----:B------:R3:W4:Y:S02]  /*99e0*/  SHFL.BFLY P2, R47, R50, R51, R52 ;  /* 0x0c000033322f7389 */ /* 0x0007240000040034 */
[----:B01234-:R-:W-:Y:S01]  /*99f0*/  ENDCOLLECTIVE ;  /* 0x000000000000791b */ /* 0x01ffe20003800000 */
.L_x_247:
[----:B------:R-:W-:Y:S05]  /*9a00*/  BSYNC B1 ;  /* 0x0000000000017941 */ /* 0x000fea0003800000 */
.L_x_246:
        /* <DEDUP_REMOVED lines=8> */
.L_x_248:
[----:B------:R-:W-:Y:S01]  /*9a90*/  FADD.FTZ R30, R30, R23 ;  /* 0x000000171e1e7221 */ /* 0x000fe20000010000 */
[----:B------:R-:W-:-:S04]  /*9aa0*/  HFMA2.MMA R51, -RZ, RZ, 0, 2.384185791015625e-07 ;  /* 0x00000004ff337435 */ /* 0x000fc800000001ff */
[----:B------:R-:W-:Y:S02]  /*9ab0*/  MOV R50, R30 ;  /* 0x0000001e00327202 */ /* 0x000fe40000000f00 */
[----:B------:R-:W-:-:S07]  /*9ac0*/  MOV R29, R47 ;  /* 0x0000002f001d7202 */ /* 0x000fce0000000f00 */
[----:B------:R-:W-:Y:S05]  /*9ad0*/  WARPSYNC.COLLECTIVE R49, `(.L_x_249) ;  /* 0x0000000031087348 */ /* 0x000fea0003c00000 */
[----:B------:R0:W1:Y:S02]  /*9ae0*/  SHFL.BFLY P2, R47, R50, R51, R52 ;  /* 0x0c000033322f7389 */ /* 0x0000640000040034 */
[----:B01----:R-:W-:Y:S01]  /*9af0*/  ENDCOLLECTIVE ;  /* 0x000000000000791b */ /* 0x003fe20003800000 */
.L_x_249:
[----:B------:R-:W-:-:S05]  /*9b00*/  FADD.FTZ R29, R29, R28 ;  /* 0x0000001c1d1d7221 */ /* 0x000fca0000010000 */
[----:B------:R-:W-:Y:S01]  /*9b10*/  MOV R50, R29 ;  /* 0x0000001d00327202 */ /* 0x000fe20000000f00 */
[----:B------:R-:W-:-:S07]  /*9b20*/  IMAD.MOV.U32 R31, RZ, RZ, R47 ;  /* 0x000000ffff1f7224 */ /* 0x000fce00078e002f */
[----:B------:R-:W-:Y:S05]  /*9b30*/  WARPSYNC.COLLECTIVE R49, `(.L_x_250) ;  /* 0x0000000031087348 */ /* 0x000fea0003c00000 */
[----:B------:R0:W1:Y:S02]  /*9b40*/  SHFL.BFLY P2, R47, R50, R51, R52 ;  /* 0x0c000033322f7389 */ /* 0x0000640000040034 */
[----:B01----:R-:W-:Y:S01]  /*9b50*/  ENDCOLLECTIVE ;  /* 0x000000000000791b */ /* 0x003fe20003800000 */
.L_x_250:
[----:B------:R-:W-:Y:S01]  /*9b60*/  FADD.FTZ R31, R30, R31 ;  /* 0x0000001f1e1f7221 */ /* 0x000fe20000010000 */
[----:B------:R-:W-:-:S04]  /*9b70*/  HFMA2.MMA R51, -RZ, RZ, 0, 1.1920928955078125e-07 ;  /* 0x00000002ff337435 */ /* 0x000fc800000001ff */
[----:B------:R-:W-:Y:S02]  /*9b80*/  MOV R50, R31 ;  /* 0x0000001f00327202 */ /* 0x000fe40000000f00 */
[----:B------:R-:W-:-:S07]  /*9b90*/  MOV R32, R47 ;  /* 0x0000002f00207202 */ /* 0x000fce0000000f00 */
[----:B------:R-:W-:Y:S05]  /*9ba0*/  WARPSYNC.COLLECTIVE R49, `(.L_x_251) ;  /* 0x0000000031087348 */ /* 0x000fea0003c00000 */
[----:B------:R0:W1:Y:S02]  /*9bb0*/  SHFL.BFLY P2, R47, R50, R51, R52 ;  /* 0x0c000033322f7389 */ /* 0x0000640000040034 */
[----:B01----:R-:W-:Y:S01]  /*9bc0*/  ENDCOLLECTIVE ;  /* 0x000000000000791b */ /* 0x003fe20003800000 */
.L_x_251:
[----:B------:R-:W-:-:S05]  /*9bd0*/  FADD.FTZ R32, R29, R32 ;  /* 0x000000201d207221 */ /* 0x000fca0000010000 */
[----:B------:R-:W-:Y:S02]  /*9be0*/  MOV R50, R32 ;  /* 0x0000002000327202 */ /* 0x000fe40000000f00 */
[----:B------:R-:W-:-:S07]  /*9bf0*/  MOV R34, R47 ;  /* 0x0000002f00227202 */ /* 0x000fce0000000f00 */
[----:B------:R-:W-:Y:S05]  /*9c00*/  WARPSYNC.COLLECTIVE R49, `(.L_x_252) ;  /* 0x0000000031087348 */ /* 0x000fea0003c00000 */
[----:B------:R0:W1:Y:S02]  /*9c10*/  SHFL.BFLY P2, R47, R50, R51, R52 ;  /* 0x0c000033322f7389 */ /* 0x0000640000040034 */
[----:B01----:R-:W-:Y:S01]  /*9c20*/  ENDCOLLECTIVE ;  /* 0x000000000000791b */ /* 0x003fe20003800000 */
.L_x_252:
[----:B------:R-:W-:Y:S01]  /*9c30*/  FADD.FTZ R34, R31, R34 ;  /* 0x000000221f227221 */ /* 0x000fe20000010000 */
[----:B------:R-:W-:-:S04]  /*9c40*/  HFMA2.MMA R51, -RZ, RZ, 0, 5.9604644775390625e-08 ;  /* 0x00000001ff337435 */ /* 0x000fc800000001ff */
[----:B------:R-:W-:Y:S01]  /*9c50*/  MOV R50, R34 ;  /* 0x0000002200327202 */ /* 0x000fe20000000f00 */
[----:B------:R-:W-:-:S07]  /*9c60*/  IMAD.MOV.U32 R23, RZ, RZ, R47 ;  /* 0x000000ffff177224 */ /* 0x000fce00078e002f */
[----:B------:R-:W-:Y:S05]  /*9c70*/  WARPSYNC.COLLECTIVE R49, `(.L_x_253) ;  /* 0x0000000031087348 */ /* 0x000fea0003c00000 */
[----:B------:R0:W1:Y:S02]  /*9c80*/  SHFL.BFLY P2, R47, R50, R51, R52 ;  /* 0x0c000033322f7389 */ /* 0x0000640000040034 */
[----:B01----:R-:W-:Y:S01]  /*9c90*/  ENDCOLLECTIVE ;  /* 0x000000000000791b */ /* 0x003fe20003800000 */
.L_x_253:
[----:B------:R-:W-:-:S05]  /*9ca0*/  FADD.FTZ R23, R32, R23 ;  /* 0x0000001720177221 */ /* 0x000fca0000010000 */
[----:B------:R-:W-:Y:S02]  /*9cb0*/  MOV R50, R23 ;  /* 0x0000001700327202 */ /* 0x000fe40000000f00 */
[----:B------:R-:W-:-:S07]  /*9cc0*/  MOV R33, R47 ;  /* 0x0000002f00217202 */ /* 0x000fce0000000f00 */
[----:B------:R-:W-:Y:S05]  /*9cd0*/  WARPSYNC.COLLECTIVE R49, `(.L_x_254) ;  /* 0x0000000031087348 */ /* 0x000fea0003c00000 */
[----:B------:R0:W1:Y:S02]  /*9ce0*/  SHFL.BFLY P2, R47, R50, R51, R52 ;  /* 0x0c000033322f7389 */ /* 0x0000640000040034 */
[----:B01----:R-:W-:Y:S01]  /*9cf0*/  ENDCOLLECTIVE ;  /* 0x000000000000791b */ /* 0x003fe20003800000 */
.L_x_254:
[----:B------:R-:W-:Y:S01]  /*9d00*/  FADD.FTZ R33, R34, R33 ;  /* 0x0000002122217221 */ /* 0x000fe20000010000 */
[----:B------:R-:W-:Y:S01]  /*9d10*/  MOV R28, R47 ;  /* 0x0000002f001c7202 */ /* 0x000fe20000000f00 */
[----:B------:R-:W-:Y:S06]  /*9d20*/  BRA `(.L_x_255) ;  /* 0xffffffec00147947 */ /* 0x000fec000383ffff */
.L_x_234:
[----:B------:R-:W-:Y:S01]  /*9d30*/  BSSY B1, `(.L_x_256) ;  /* 0x0000008000017945 */ /* 0x000fe20003800000 */
[----:B----4-:R-:W-:Y:S01]  /*9d40*/  MOV R50, R23 ;  /* 0x0000001700327202 */ /* 0x010fe20000000f00 */
[----:B------:R-:W-:Y:S01]  /*9d50*/  IMAD.MOV.U32 R51, RZ, RZ, 0x8 ;  /* 0x00000008ff337424 */ /* 0x000fe200078e00ff */
[----:B------:R-:W-:Y:S02]  /*9d60*/  MOV R52, 0x101f ;  /* 0x0000101f00347802 */ /* 0x000fe40000000f00 */
[----:B------:R-:W-:-:S07]  /*9d70*/  MOV R49, 0xffff ;  /* 0x0000ffff00317802 */ /* 0x000fce0000000f00 */
[----:B0123--:R-:W-:Y:S05]  /*9d80*/  WARPSYNC.COLLECTIVE R49, `(.L_x_257) ;  /* 0x0000000031087348 */ /* 0x00ffea0003c00000 */
[----:B------:R4:W0:Y:S02]  /*9d90*/  SHFL.BFLY P2, R47, R50, R51, R52 ;  /* 0x0c000033322f7389 */ /* 0x0008240000040034 */
[----:B01234-:R-:W-:Y:S01]  /*9da0*/  ENDCOLLECTIVE ;  /* 0x000000000000791b */ /* 0x01ffe20003800000 */
.L_x_257:
[----:B------:R-:W-:Y:S05]  /*9db0*/  BSYNC B1 ;  /* 0x0000000000017941 */ /* 0x000fea0003800000 */
.L_x_256:
[----:B------:R-:W-:Y:S01]  /*9dc0*/  HFMA2.MMA R51, -RZ, RZ, 0, 4.76837158203125e-07 ;  /* 0x00000008ff337435 */ /* 0x000fe200000001ff */
[----:B------:R-:W-:Y:S01]  /*9dd0*/  MOV R50, R28 ;  /* 0x0000001c00327202 */ /* 0x000fe20000000f00 */
[----:B------:R-:W-:Y:S01]  /*9de0*/  IMAD.MOV.U32 R49, RZ, RZ, 0xffff ;  /* 0x0000ffffff317424 */ /* 0x000fe200078e00ff */
[----:B------:R-:W-:Y:S02]  /*9df0*/  MOV R52, 0x101f ;  /* 0x0000101f00347802 */ /* 0x000fe40000000f00 */
[----:B------:R-:W-:-:S07]  /*9e00*/  MOV R30, R47 ;  /* 0x0000002f001e7202 */ /* 0x000fce0000000f00 */
[----:B------:R-:W-:Y:S05]  /*9e10*/  WARPSYNC.COLLECTIVE R49, `(.L_x_258) ;  /* 0x0000000031087348 */ /* 0x000fea0003c00000 */
[----:B------:R0:W1:Y:S02]  /*9e20*/  SHFL.BFLY P2, R47, R50, R51, R52 ;  /* 0x0c000033322f7389 */ /* 0x0000640000040034 */
[----:B01----:R-:W-:Y:S01]  /*9e30*/  ENDCOLLECTIVE ;  /* 0x000000000000791b */ /* 0x003fe20003800000 */
.L_x_258:
[----:B------:R-:W-:Y:S01]  /*9e40*/  FADD.FTZ R30, R30, R23 ;  /* 0x000000171e1e7221 */ /* 0x000fe20000010000 */
[----:B------:R-:W-:-:S04]  /*9e50*/  HFMA2.MMA R51, -RZ, RZ, 0, 2.384185791015625e-07 ;  /* 0x00000004ff337435 */ /* 0x000fc800000001ff */
[----:B------:R-:W-:Y:S02]  /*9e60*/  MOV R50, R30 ;  /* 0x0000001e00327202 */ /* 0x000fe40000000f00 */
[----:B------:R-:W-:-:S07]  /*9e70*/  MOV R29, R47 ;  /* 0x0000002f001d7202 */ /* 0x000fce0000000f00 */
[----:B------:R-:W-:Y:S05]  /*9e80*/  WARPSYNC.COLLECTIVE R49, `(.L_x_259) ;  /* 0x0000000031087348 */ /* 0x000fea0003c00000 */
[----:B------:R0:W1:Y:S02]  /*9e90*/  SHFL.BFLY P2, R47, R50, R51, R52 ;  /* 0x0c000033322f7389 */ /* 0x0000640000040034 */
[----:B01----:R-:W-:Y:S01]  /*9ea0*/  ENDCOLLECTIVE ;  /* 0x000000000000791b */ /* 0x003fe20003800000 */
.L_x_259:
[----:B------:R-:W-:-:S05]  /*9eb0*/  FADD.FTZ R29, R29, R28 ;  /* 0x0000001c1d1d7221 */ /* 0x000fca0000010000 */
[----:B------:R-:W-:Y:S02]  /*9ec0*/  MOV R50, R29 ;  /* 0x0000001d00327202 */ /* 0x000fe40000000f00 */
[----:B------:R-:W-:-:S07]  /*9ed0*/  MOV R31, R47 ;  /* 0x0000002f001f7202 */ /* 0x000fce0000000f00 */
[----:B------:R-:W-:Y:S05]  /*9ee0*/  WARPSYNC.COLLECTIVE R49, `(.L_x_260) ;  /* 0x0000000031087348 */ /* 0x000fea0003c00000 */
[----:B------:R0:W1:Y:S02]  /*9ef0*/  SHFL.BFLY P2, R47, R50, R51, R52 ;  /* 0x0c000033322f7389 */ /* 0x0000640000040034 */
[----:B01----:R-:W-:Y:S01]  /*9f00*/  ENDCOLLECTIVE ;  /* 0x000000000000791b */ /* 0x003fe20003800000 */
.L_x_260:
[----:B------:R-:W-:Y:S01]  /*9f10*/  FADD.FTZ R31, R30, R31 ;  /* 0x0000001f1e1f7221 */ /* 0x000fe20000010000 */
[----:B------:R-:W-:-:S03]  /*9f20*/  HFMA2.MMA R51, -RZ, RZ, 0, 1.1920928955078125e-07 ;  /* 0x00000002ff337435 */ /* 0x000fc600000001ff */
[----:B------:R-:W-:Y:S01]  /*9f30*/  IMAD.MOV.U32 R50, RZ, RZ, R31 ;  /* 0x000000ffff327224 */ /* 0x000fe200078e001f */
[----:B------:R-:W-:-:S07]  /*9f40*/  MOV R32, R47 ;  /* 0x0000002f00207202 */ /* 0x000fce0000000f00 */
[----:B------:R-:W-:Y:S05]  /*9f50*/  WARPSYNC.COLLECTIVE R49, `(.L_x_261) ;  /* 0x0000000031087348 */ /* 0x000fea0003c00000 */
[----:B------:R0:W1:Y:S02]  /*9f60*/  SHFL.BFLY P2, R47, R50, R51, R52 ;  /* 0x0c000033322f7389 */ /* 0x0000640000040034 */
[----:B01----:R-:W-:Y:S01]  /*9f70*/  ENDCOLLECTIVE ;  /* 0x000000000000791b */ /* 0x003fe20003800000 */
.L_x_261:
[----:B------:R-:W-:-:S05]  /*9f80*/  FADD.FTZ R32, R29, R32 ;  /* 0x000000201d207221 */ /* 0x000fca0000010000 */
[----:B------:R-:W-:Y:S02]  /*9f90*/  MOV R50, R32 ;  /* 0x0000002000327202 */ /* 0x000fe40000000f00 */
[----:B------:R-:W-:-:S07]  /*9fa0*/  MOV R34, R47 ;  /* 0x0000002f00227202 */ /* 0x000fce0000000f00 */
[----:B------:R-:W-:Y:S05]  /*9fb0*/  WARPSYNC.COLLECTIVE R49, `(.L_x_262) ;  /* 0x0000000031087348 */ /* 0x000fea0003c00000 */
[----:B------:R0:W1:Y:S02]  /*9fc0*/  SHFL.BFLY P2, R47, R50, R51, R52 ;  /* 0x0c000033322f7389 */ /* 0x0000640000040034 */
[----:B01----:R-:W-:Y:S01]  /*9fd0*/  ENDCOLLECTIVE ;  /* 0x000000000000791b */ /* 0x003fe20003800000 */
.L_x_262:
[----:B------:R-:W-:Y:S01]  /*9fe0*/  FADD.FTZ R34, R31, R34 ;  /* 0x000000221f227221 */ /* 0x000fe20000010000 */
[----:B------:R-:W-:-:S04]  /*9ff0*/  HFMA2.MMA R51, -RZ, RZ, 0, 5.9604644775390625e-08 ;  /* 0x00000001ff337435 */ /* 0x000fc800000001ff */
[----:B------:R-:W-:Y:S02]  /*a000*/  MOV R50, R34 ;  /* 0x0000002200327202 */ /* 0x000fe40000000f00 */
[----:B------:R-:W-:-:S07]  /*a010*/  MOV R23, R47 ;  /* 0x0000002f00177202 */ /* 0x000fce0000000f00 */
[----:B------:R-:W-:Y:S05]  /*a020*/  WARPSYNC.COLLECTIVE R49, `(.L_x_263) ;  /* 0x0000000031087348 */ /* 0x000fea0003c00000 */
[----:B------:R0:W1:Y:S02]  /*a030*/  SHFL.BFLY P2, R47, R50, R51, R52 ;  /* 0x0c000033322f7389 */ /* 0x0000640000040034 */
[----:B01----:R-:W-:Y:S01]  /*a040*/  ENDCOLLECTIVE ;  /* 0x000000000000791b */ /* 0x003fe20003800000 */
.L_x_263:
[----:B------:R-:W-:-:S05]  /*a050*/  FADD.FTZ R23, R32, R23 ;  /* 0x0000001720177221 */ /* 0x000fca0000010000 */
[----:B------:R-:W-:Y:S01]  /*a060*/  MOV R50, R23 ;  /* 0x0000001700327202 */ /* 0x000fe20000000f00 */
[----:B------:R-:W-:-:S07]  /*a070*/  IMAD.MOV.U32 R33, RZ, RZ, R47 ;  /* 0x000000ffff217224 */ /* 0x000fce00078e002f */
[----:B------:R-:W-:Y:S05]  /*a080*/  WARPSYNC.COLLECTIVE R49, `(.L_x_264) ;  /* 0x0000000031087348 */ /* 0x000fea0003c00000 */
[----:B------:R0:W1:Y:S02]  /*a090*/  SHFL.BFLY P2, R47, R50, R51, R52 ;  /* 0x0c000033322f7389 */ /* 0x0000640000040034 */
[----:B01----:R-:W-:Y:S01]  /*a0a0*/  ENDCOLLECTIVE ;  /* 0x000000000000791b */ /* 0x003fe20003800000 */
.L_x_264:
[----:B------:R-:W-:Y:S01]  /*a0b0*/  FADD.FTZ R33, R34, R33 ;  /* 0x0000002122217221 */ /* 0x000fe20000010000 */
[----:B------:R-:W-:Y:S01]  /*a0c0*/  MOV R28, R47 ;  /* 0x0000002f001c7202 */ /* 0x000fe20000000f00 */
[----:B------:R-:W-:Y:S06]  /*a0d0*/  BRA `(.L_x_265) ;  /* 0xffffffe800c07947 */ /* 0x000fec000383ffff */
.L_x_235:
[----:B------:R-:W-:Y:S01]  /*a0e0*/  HFMA2.MMA R51, -RZ, RZ, 0, 4.76837158203125e-07 ;  /* 0x00000008ff337435 */ /* 0x000fe200000001ff */
[----:B------:R-:W-:Y:S01]  /*a0f0*/  BSSY B0, `(.L_x_266) ;  /* 0x0000007000007945 */ /* 0x000fe20003800000 */
[----:B--2---:R-:W-:Y:S02]  /*a100*/  MOV R50, R24 ;  /* 0x0000001800327202 */ /* 0x004fe40000000f00 */
[----:B------:R-:W-:Y:S02]  /*a110*/  MOV R52, 0x101f ;  /* 0x0000101f00347802 */ /* 0x000fe40000000f00 */
[----:B------:R-:W-:-:S07]  /*a120*/  MOV R49, 0xffff ;  /* 0x0000ffff00317802 */ /* 0x000fce0000000f00 */
[----:B01-3--:R-:W-:Y:S05]  /*a130*/  WARPSYNC.COLLECTIVE R49, `(.L_x_267) ;  /* 0x0000000031087348 */ /* 0x00bfea0003c00000 */
[----:B------:R2:W4:Y:S02]  /*a140*/  SHFL.BFLY P2, R47, R50, R51, R52 ;  /* 0x0c000033322f7389 */ /* 0x0005240000040034 */
[----:B01234-:R-:W-:Y:S01]  /*a150*/  ENDCOLLECTIVE ;  /* 0x000000000000791b */ /* 0x01ffe20003800000 */
.L_x_267:
[----:B------:R-:W-:Y:S05]  /*a160*/  BSYNC B0 ;  /* 0x0000000000007941 */ /* 0x000fea0003800000 */
.L_x_266:
[----:B------:R-:W-:Y:S01]  /*a170*/  HFMA2.MMA R51, -RZ, RZ, 0, 4.76837158203125e-07 ;  /* 0x00000008ff337435 */ /* 0x000fe200000001ff */
[----:B------:R-:W-:Y:S01]  /*a180*/  MOV R50, R25 ;  /* 0x0000001900327202 */ /* 0x000fe20000000f00 */
[----:B------:R-:W-:Y:S01]  /*a190*/  IMAD.MOV.U32 R27, RZ, RZ, R47 ;  /* 0x000000ffff1b7224 */ /* 0x000fe200078e002f */
[----:B------:R-:W-:Y:S02]  /*a1a0*/  MOV R52, 0x101f ;  /* 0x0000101f00347802 */ /* 0x000fe40000000f00 */
[----:B------:R-:W-:Y:S02]  /*a1b0*/  CS2R R32, SRZ ;  /* 0x0000000000207805 */ /* 0x000fe4000001ff00 */
[----:B------:R-:W-:Y:S01]  /*a1c0*/  MOV R49, 0xffff ;  /* 0x0000ffff00317802 */ /* 0x000fe20000000f00 */
[----:B------:R-:W-:Y:S01]  /*a1d0*/  FADD.FTZ R27, R27, R24 ;  /* 0x000000181b1b7221 */ /* 0x000fe20000010000 */
[----:B------:R-:W-:Y:S01]  /*a1e0*/  @!P0 IADD3 R28, R23, 0x14, RZ ;  /* 0x00000014171c8810 */ /* 0x000fe20007ffe0ff */
[----:B------:R-:W-:Y:S01]  /*a1f0*/  IMAD.MOV.U32 R39, RZ, RZ, RZ ;  /* 0x000000ffff277224 */ /* 0x000fe200078e00ff */
[----:B------:R-:W-:-:S07]  /*a200*/  @!P0 LEA R29, R38, UR8, 0x7 ;  /* 0x00000008261d8c11 */ /* 0x000fce000f8e38ff */
[----:B------:R-:W-:Y:S05]  /*a210*/  WARPSYNC.COLLECTIVE R49, `(.L_x_268) ;  /* 0x0000000031087348 */ /* 0x000fea0003c00000 */
[----:B------:R0:W1:Y:S02]  /*a220*/  SHFL.BFLY P2, R47, R50, R51, R52 ;  /* 0x0c000033322f7389 */ /* 0x0000640000040034 */
[----:B01----:R-:W-:Y:S01]  /*a230*/  ENDCOLLECTIVE ;  /* 0x000000000000791b */ /* 0x003fe20003800000 */
.L_x_268:
[----:B------:R-:W-:Y:S01]  /*a240*/  @!P0 LOP3.LUT R28, R28, R11, RZ, 0x3c, !PT ;  /* 0x0000000b1c1c8212 */ /* 0x000fe200078e3cff */
[----:B------:R-:W-:Y:S01]  /*a250*/  HFMA2.MMA R40, -RZ, RZ, 0, 0 ;  /* 0x00000000ff287435 */ /* 0x000fe200000001ff */
[----:B------:R-:W-:Y:S02]  /*a260*/  @!P0 IADD3 R44, R23, 0x3c, RZ ;  /* 0x0000003c172c8810 */ /* 0x000fe40007ffe0ff */
[----:B------:R-:W-:Y:S02]  /*a270*/  @!P0 LEA R28, R28, R29, 0x2 ;  /* 0x0000001d1c1c8211 */ /* 0x000fe400078e10ff */
[----:B------:R-:W-:Y:S02]  /*a280*/  @!P0 LEA R43, R38, UR8, 0x7 ;  /* 0x00000008262b8c11 */ /* 0x000fe4000f8e38ff */
[----:B------:R-:W-:Y:S01]  /*a290*/  @!P0 LOP3.LUT R44, R44, R11, RZ, 0x3c, !PT ;  /* 0x0000000b2c2c8212 */ /* 0x000fe200078e3cff */
[----:B------:R0:W1:Y:S03]  /*a2a0*/  @!P0 LDS R31, [R28+0x500] ;  /* 0x000500001c1f8984 */ /* 0x0000660000000800 */
[----:B------:R-:W-:Y:S01]  /*a2b0*/  @!P0 LEA R44, R44, R43, 0x2 ;  /* 0x0000002b2c2c8211 */ /* 0x000fe200078e10ff */
[----:B------:R-:W-:Y:S01]  /*a2c0*/  IMAD.MOV.U32 R51, RZ, RZ, 0x4 ;  /* 0x00000004ff337424 */ /* 0x000fe200078e00ff */
[----:B------:R-:W-:Y:S01]  /*a2d0*/  MOV R50, R27 ;  /* 0x0000001b00327202 */ /* 0x000fe20000000f00 */
[----:B------:R0:W2:Y:S01]  /*a2e0*/  @!P0 LDS R30, [R28] ;  /* 0x000000001c1e8984 */ /* 0x0000a20000000800 */
[----:B------:R-:W-:-:S03]  /*a2f0*/  HFMA2.MMA R43, -RZ, RZ, 0, 0 ;  /* 0x00000000ff2b7435 */ /* 0x000fc600000001ff */
[----:B------:R0:W3:Y:S01]  /*a300*/  @!P0 LDS R45, [R44] ;  /* 0x000000002c2d8984 */ /* 0x0000e20000000800 */
[----:B------:R-:W-:-:S03]  /*a310*/  MOV R26, R47 ;  /* 0x0000002f001a7202 */ /* 0x000fc60000000f00 */
[----:B------:R0:W4:Y:S04]  /*a320*/  @!P0 LDS R46, [R44+0x500] ;  /* 0x000500002c2e8984 */ /* 0x0001280000000800 */
[----:B01234-:R-:W-:Y:S05]  /*a330*/  WARPSYNC.COLLECTIVE R49, `(.L_x_269) ;  /* 0x0000000031087348 */ /* 0x01ffea0003c00000 */
[----:B------:R0:W0:Y:S02]  /*a340*/  SHFL.BFLY P2, R47, R50, R51, R52 ;  /* 0x0c000033322f7389 */ /* 0x0000240000040034 */
[----:B01234-:R-:W-:Y:S01]  /*a350*/  ENDCOLLECTIVE ;  /* 0x000000000000791b */ /* 0x01ffe20003800000 */
.L_x_269:
[----:B------:R-:W-:Y:S01]  /*a360*/  FADD.FTZ R26, R26, R25 ;  /* 0x000000191a1a7221 */ /* 0x000fe20000010000 */
[----:B------:R-:W-:-:S04]  /*a370*/  MOV R44, RZ ;  /* 0x000000ff002c7202 */ /* 0x000fc80000000f00 */
[----:B------:R-:W-:Y:S02]  /*a380*/  MOV R50, R26 ;  /* 0x0000001a00327202 */ /* 0x000fe40000000f00 */
[----:B------:R-:W-:Y:S02]  /*a390*/  @!P0 MOV R33, R31 ;  /* 0x0000001f00218202 */ /* 0x000fe40000000f00 */
[----:B------:R-:W-:-:S07]  /*a3a0*/  MOV R24, R47 ;  /* 0x0000002f00187202 */ /* 0x000fce0000000f00 */
[----:B------:R-:W-:Y:S05]  /*a3b0*/  WARPSYNC.COLLECTIVE R49, `(.L_x_270) ;  /* 0x0000000031087348 */ /* 0x000fea0003c00000 */
[----:B------:R0:W1:Y:S02]  /*a3c0*/  SHFL.BFLY P2, R47, R50, R51, R52 ;  /* 0x0c000033322f7389 */ /* 0x0000640000040034 */
[----:B01----:R-:W-:Y:S01]  /*a3d0*/  ENDCOLLECTIVE ;  /* 0x000000000000791b */ /* 0x003fe20003800000 */
.L_x_270:
[----:B------:R-:W-:Y:S01]  /*a3e0*/  @!P0 MOV R32, R30 ;  /* 0x0000001e00208202 */ /* 0x000fe20000000f00 */
[----:B------:R-:W-:Y:S01]  /*a3f0*/  FADD.FTZ R24, R27, R24 ;  /* 0x000000181b187221 */ /* 0x000fe20000010000 */
[----:B------:R-:W-:Y:S02]  /*a400*/  @!P0 MOV R43, R45 ;  /* 0x0000002d002b8202 */ /* 0x000fe40000000f00 */
[----:B------:R-:W-:Y:S02]  /*a410*/  @!P0 MOV R44, R46 ;  /* 0x0000002e002c8202 */ /* 0x000fe40000000f00 */
[----:B------:R-:W-:Y:S01]  /*a420*/  MOV R50, R24 ;  /* 0x0000001800327202 */ /* 0x000fe20000000f00 */
[----:B------:R-:W-:Y:S01]  /*a430*/  IMAD.MOV.U32 R51, RZ, RZ, 0x2 ;  /* 0x00000002ff337424 */ /* 0x000fe200078e00ff */
[----:B------:R-:W-:-:S07]  /*a440*/  MOV R25, R47 ;  /* 0x0000002f00197202 */ /* 0x000fce0000000f00 */
[----:B------:R-:W-:Y:S05]  /*a450*/  WARPSYNC.COLLECTIVE R49, `(.L_x_271) ;  /* 0x0000000031087348 */ /* 0x000fea0003c00000 */
[----:B------:R0:W1:Y:S02]  /*a460*/  SHFL.BFLY P2, R47, R50, R51, R52 ;  /* 0x0c000033322f7389 */ /* 0x0000640000040034 */
[----:B01----:R-:W-:Y:S01]  /*a470*/  ENDCOLLECTIVE ;  /* 0x000000000000791b */ /* 0x003fe20003800000 */
.L_x_271:
[----:B------:R-:W-:-:S05]  /*a480*/  FADD.FTZ R25, R26, R25 ;  /* 0x000000191a197221 */ /* 0x000fca0000010000 */
[----:B------:R-:W-:Y:S02]  /*a490*/  MOV R50, R25 ;  /* 0x0000001900327202 */ /* 0x000fe40000000f00 */
[----:B------:R-:W-:-:S07]  /*a4a0*/  MOV R27, R47 ;  /* 0x0000002f001b7202 */ /* 0x000fce0000000f00 */
[----:B------:R-:W-:Y:S05]  /*a4b0*/  WARPSYNC.COLLECTIVE R49, `(.L_x_272) ;  /* 0x0000000031087348 */ /* 0x000fea0003c00000 */
[----:B------:R0:W1:Y:S02]  /*a4c0*/  SHFL.BFLY P2, R47, R50, R51, R52 ;  /* 0x0c000033322f7389 */ /* 0x0000640000040034 */
[----:B01----:R-:W-:Y:S01]  /*a4d0*/  ENDCOLLECTIVE ;  /* 0x000000000000791b */ /* 0x003fe20003800000 */
.L_x_272:
[----:B------:R-:W-:Y:S01]  /*a4e0*/  FADD.FTZ R28, R24, R27 ;  /* 0x0000001b181c7221 */ /* 0x000fe20000010000 */
[----:B------:R-:W-:-:S04]  /*a4f0*/  @!P0 LEA R27, R38, UR8, 0x7 ;  /* 0x00000008261b8c11 */ /* 0x000fc8000f8e38ff */
[----:B------:R-:W-:Y:S01]  /*a500*/  MOV R50, R28 ;  /* 0x0000001c00327202 */ /* 0x000fe20000000f00 */
[----:B------:R-:W-:Y:S01]  /*a510*/  IMAD.MOV.U32 R51, RZ, RZ, 0x1 ;  /* 0x00000001ff337424 */ /* 0x000fe200078e00ff */
[----:B------:R-:W-:-:S07]  /*a520*/  MOV R26, R47 ;  /* 0x0000002f001a7202 */ /* 0x000fce0000000f00 */
[----:B------:R-:W-:Y:S05]  /*a530*/  WARPSYNC.COLLECTIVE R49, `(.L_x_273) ;  /* 0x0000000031087348 */ /* 0x000fea0003c00000 */
[----:B------:R0:W1:Y:S02]  /*a540*/  SHFL.BFLY P2, R47, R50, R51, R52 ;  /* 0x0c000033322f7389 */ /* 0x0000640000040034 */
[----:B01----:R-:W-:Y:S01]  /*a550*/  ENDCOLLECTIVE ;  /* 0x000000000000791b */ /* 0x003fe20003800000 */
.L_x_273:
[----:B------:R-:W-:Y:S01]  /*a560*/  FADD.FTZ R29, R25, R26 ;  /* 0x0000001a191d7221 */ /* 0x000fe20000010000 */
[C---:B------:R-:W-:Y:S01]  /*a570*/  @!P0 VIADD R26, R23.reuse, 0x28 ;  /* 0x00000028171a8836 */ /* 0x040fe20000000000 */
[----:B------:R-:W0:Y:S01]  /*a580*/  LDC.64 R24, c[0x0][0x218] ;  /* 0x00008600ff187b82 */ /* 0x000e220000000a00 */
[----:B------:R-:W-:-:S03]  /*a590*/  IADD3 R23, R23, R20, RZ ;  /* 0x0000001417177210 */ /* 0x000fc60007ffe0ff */
[----:B------:R-:W-:-:S04]  /*a5a0*/  @!P0 LOP3.LUT R26, R26, R11, RZ, 0x3c, !PT ;  /* 0x0000000b1a1a8212 */ /* 0x000fc800078e3cff */
[----:B------:R-:W-:Y:S02]  /*a5b0*/  @!P0 LEA R26, R26, R27, 0x2 ;  /* 0x0000001b1a1a8211 */ /* 0x000fe400078e10ff */
[----:B------:R-:W-:-:S03]  /*a5c0*/  MOV R50, R29 ;  /* 0x0000001d00327202 */ /* 0x000fc60000000f00 */
[----:B------:R1:W2:Y:S04]  /*a5d0*/  @!P0 LDS R27, [R26] ;  /* 0x000000001a1b8984 */ /* 0x0002a80000000800 */
[----:B------:R1:W3:Y:S01]  /*a5e0*/  @!P0 LDS R41, [R26+0x500] ;  /* 0x000500001a298984 */ /* 0x0002e20000000800 */
[----:B------:R-:W-:-:S07]  /*a5f0*/  MOV R31, R47 ;  /* 0x0000002f001f7202 */ /* 0x000fce0000000f00 */
[----:B0123--:R-:W-:Y:S05]  /*a600*/  WARPSYNC.COLLECTIVE R49, `(.L_x_274) ;  /* 0x0000000031087348 */ /* 0x00ffea0003c00000 */
[----:B------:R4:W0:Y:S02]  /*a610*/  SHFL.BFLY P2, R47, R50, R51, R52 ;  /* 0x0c000033322f7389 */ /* 0x0008240000040034 */
[----:B01234-:R-:W-:Y:S01]  /*a620*/  ENDCOLLECTIVE ;  /* 0x000000000000791b */ /* 0x01ffe20003800000 */
.L_x_274:
        /* <DEDUP_REMOVED lines=8> */
.L_x_275:
        /* <DEDUP_REMOVED lines=10> */
.L_x_276:
[----:B------:R-:W-:Y:S01]  /*a750*/  @!P0 F2FP.BF16.F32.PACK_AB R28, RZ, R28 ;  /* 0x0000001cff1c823e */ /* 0x000fe200000010ff */
[----:B------:R-:W-:Y:S01]  /*a760*/  FADD.FTZ R35, R35, R32 ;  /* 0x0000002023237221 */ /* 0x000fe20000010000 */
[----:B------:R-:W-:Y:S02]  /*a770*/  @!P0 F2FP.BF16.F32.PACK_AB R29, RZ, R29 ;  /* 0x0000001dff1d823e */ /* 0x000fe400000010ff */
[----:B------:R-:W-:Y:S01]  /*a780*/  PRMT R31, R28, 0x7610, R31 ;  /* 0x000076101c1f7816 */ /* 0x000fe2000000001f */
[----:B------:R-:W-:-:S04]  /*a790*/  IMAD.WIDE R26, R23, 0x2, R26 ;  /* 0x00000002171a7825 */ /* 0x000fc800078e021a */
[----:B------:R0:W-:Y:S01]  /*a7a0*/  @!P0 STG.E.U16 desc[UR14][R24.64], R31 ;  /* 0x0000001f18008986 */ /* 0x0001e2000c10150e */
[----:B------:R-:W-:Y:S01]  /*a7b0*/  HFMA2.MMA R51, -RZ, RZ, 0, 2.384185791015625e-07 ;  /* 0x00000004ff337435 */ /* 0x000fe200000001ff */
[----:B------:R-:W-:Y:S02]  /*a7c0*/  MOV R50, R35 ;  /* 0x0000002300327202 */ /* 0x000fe40000000f00 */
[----:B------:R-:W-:-:S08]  /*a7d0*/  MOV R34, R47 ;  /* 0x0000002f00227202 */ /* 0x000fd00000000f00 */
[----:B0-----:R-:W-:Y:S05]  /*a7e0*/  WARPSYNC.COLLECTIVE R49, `(.L_x_277) ;  /* 0x0000000031087348 */ /* 0x001fea0003c00000 */
[----:B------:R1:W2:Y:S02]  /*a7f0*/  SHFL.BFLY P2, R47, R50, R51, R52 ;  /* 0x0c000033322f7389 */ /* 0x0002a40000040034 */
[----:B012---:R-:W-:Y:S01]  /*a800*/  ENDCOLLECTIVE ;  /* 0x000000000000791b */ /* 0x007fe20003800000 */
.L_x_277:
[----:B------:R-:W-:-:S05]  /*a810*/  FADD.FTZ R34, R34, R33 ;  /* 0x0000002122227221 */ /* 0x000fca0000010000 */
[----:B------:R-:W-:Y:S02]  /*a820*/  MOV R50, R34 ;  /* 0x0000002200327202 */ /* 0x000fe40000000f00 */
[----:B------:R-:W-:-:S07]  /*a830*/  MOV R32, R47 ;  /* 0x0000002f00207202 */ /* 0x000fce0000000f00 */
[----:B------:R-:W-:Y:S05]  /*a840*/  WARPSYNC.COLLECTIVE R49, `(.L_x_278) ;  /* 0x0000000031087348 */ /* 0x000fea0003c00000 */
[----:B------:R0:W1:Y:S02]  /*a850*/  SHFL.BFLY P2, R47, R50, R51, R52 ;  /* 0x0c000033322f7389 */ /* 0x0000640000040034 */
[----:B01----:R-:W-:Y:S01]  /*a860*/  ENDCOLLECTIVE ;  /* 0x000000000000791b */ /* 0x003fe20003800000 */
.L_x_278:
[----:B------:R-:W-:Y:S01]  /*a870*/  FADD.FTZ R32, R35, R32 ;  /* 0x0000002023207221 */ /* 0x000fe20000010000 */
[----:B------:R-:W-:-:S04]  /*a880*/  HFMA2.MMA R51, -RZ, RZ, 0, 1.1920928955078125e-07 ;  /* 0x00000002ff337435 */ /* 0x000fc800000001ff */
[----:B------:R-:W-:Y:S02]  /*a890*/  MOV R50, R32 ;  /* 0x0000002000327202 */ /* 0x000fe40000000f00 */
[----:B------:R-:W-:-:S07]  /*a8a0*/  MOV R33, R47 ;  /* 0x0000002f00217202 */ /* 0x000fce0000000f00 */
[----:B------:R-:W-:Y:S05]  /*a8b0*/  WARPSYNC.COLLECTIVE R49, `(.L_x_279) ;  /* 0x0000000031087348 */ /* 0x000fea0003c00000 */
[----:B------:R0:W1:Y:S02]  /*a8c0*/  SHFL.BFLY P2, R47, R50, R51, R52 ;  /* 0x0c000033322f7389 */ /* 0x0000640000040034 */
[----:B01----:R-:W-:Y:S01]  /*a8d0*/  ENDCOLLECTIVE ;  /* 0x000000000000791b */ /* 0x003fe20003800000 */
.L_x_279:
[----:B------:R-:W-:-:S05]  /*a8e0*/  FADD.FTZ R33, R34, R33 ;  /* 0x0000002122217221 */ /* 0x000fca0000010000 */
[----:B------:R-:W-:Y:S02]  /*a8f0*/  MOV R50, R33 ;  /* 0x0000002100327202 */ /* 0x000fe40000000f00 */
[----:B------:R-:W-:-:S07]  /*a900*/  MOV R35, R47 ;  /* 0x0000002f00237202 */ /* 0x000fce0000000f00 */
[----:B------:R-:W-:Y:S05]  /*a910*/  WARPSYNC.COLLECTIVE R49, `(.L_x_280) ;  /* 0x0000000031087348 */ /* 0x000fea0003c00000 */
[----:B------:R0:W1:Y:S02]  /*a920*/  SHFL.BFLY P2, R47, R50, R51, R52 ;  /* 0x0c000033322f7389 */ /* 0x0000640000040034 */
[----:B01----:R-:W-:Y:S01]  /*a930*/  ENDCOLLECTIVE ;  /* 0x000000000000791b */ /* 0x003fe20003800000 */
.L_x_280:
[----:B------:R-:W-:Y:S01]  /*a940*/  FADD.FTZ R35, R32, R35 ;  /* 0x0000002320237221 */ /* 0x000fe20000010000 */
[----:B------:R-:W-:-:S04]  /*a950*/  HFMA2.MMA R51, -RZ, RZ, 0, 5.9604644775390625e-08 ;  /* 0x00000001ff337435 */ /* 0x000fc800000001ff */
[----:B------:R-:W-:Y:S02]  /*a960*/  MOV R50, R35 ;  /* 0x0000002300327202 */ /* 0x000fe40000000f00 */
[----:B------:R-:W-:-:S07]  /*a970*/  MOV R34, R47 ;  /* 0x0000002f00227202 */ /* 0x000fce0000000f00 */
[----:B------:R-:W-:Y:S05]  /*a980*/  WARPSYNC.COLLECTIVE R49, `(.L_x_281) ;  /* 0x0000000031087348 */ /* 0x000fea0003c00000 */
[----:B------:R0:W1:Y:S02]  /*a990*/  SHFL.BFLY P2, R47, R50, R51, R52 ;  /* 0x0c000033322f7389 */ /* 0x0000640000040034 */
[----:B01----:R-:W-:Y:S01]  /*a9a0*/  ENDCOLLECTIVE ;  /* 0x000000000000791b */ /* 0x003fe20003800000 */
.L_x_281:
[----:B------:R-:W-:-:S04]  /*a9b0*/  FADD.FTZ R34, R33, R34 ;  /* 0x0000002221227221 */ /* 0x000fc80000010000 */
[----:B------:R-:W-:Y:S01]  /*a9c0*/  IMAD.MOV.U32 R50, RZ, RZ, R34 ;  /* 0x000000ffff327224 */ /* 0x000fe200078e0022 */
[----:B------:R-:W-:-:S07]  /*a9d0*/  MOV R32, R47 ;  /* 0x0000002f00207202 */ /* 0x000fce0000000f00 */
[----:B------:R-:W-:Y:S05]  /*a9e0*/  WARPSYNC.COLLECTIVE R49, `(.L_x_282) ;  /* 0x0000000031087348 */ /* 0x000fea0003c00000 */
[----:B------:R0:W1:Y:S02]  /*a9f0*/  SHFL.BFLY P2, R47, R50, R51, R52 ;  /* 0x0c000033322f7389 */ /* 0x0000640000040034 */
[----:B01----:R-:W-:Y:S01]  /*aa00*/  ENDCOLLECTIVE ;  /* 0x000000000000791b */ /* 0x003fe20003800000 */
.L_x_282:
        /* <DEDUP_REMOVED lines=8> */
.L_x_283:
[--C-:B------:R-:W-:Y:S01]  /*aa90*/  FADD.FTZ R28, R34, R33.reuse ;  /* 0x00000021221c7221 */ /* 0x100fe20000010000 */
[----:B------:R-:W-:-:S04]  /*aaa0*/  PRMT R33, R23, 0x7610, R33 ;  /* 0x0000761017217816 */ /* 0x000fc80000000021 */
[----:B------:R-:W-:Y:S02]  /*aab0*/  @!P0 F2FP.BF16.F32.PACK_AB R28, RZ, R28 ;  /* 0x0000001cff1c823e */ /* 0x000fe400000010ff */
[----:B------:R-:W-:Y:S02]  /*aac0*/  MOV R50, R40 ;  /* 0x0000002800327202 */ /* 0x000fe40000000f00 */
[----:B------:R-:W-:-:S07]  /*aad0*/  MOV R42, R47 ;  /* 0x0000002f002a7202 */ /* 0x000fce0000000f00 */
[----:B------:R-:W-:Y:S05]  /*aae0*/  WARPSYNC.COLLECTIVE R49, `(.L_x_284) ;  /* 0x0000000031087348 */ /* 0x000fea0003c00000 */
[----:B------:R0:W1:Y:S02]  /*aaf0*/  SHFL.BFLY P2, R47, R50, R51, R52 ;  /* 0x0c000033322f7389 */ /* 0x0000640000040034 */
[----:B01----:R-:W-:Y:S01]  /*ab00*/  ENDCOLLECTIVE ;  /* 0x000000000000791b */ /* 0x003fe20003800000 */
.L_x_284:
[----:B------:R-:W-:Y:S01]  /*ab10*/  FADD.FTZ R42, R42, R39 ;  /* 0x000000272a2a7221 */ /* 0x000fe20000010000 */
[----:B------:R-:W-:-:S03]  /*ab20*/  HFMA2.MMA R51, -RZ, RZ, 0, 2.384185791015625e-07 ;  /* 0x00000004ff337435 */ /* 0x000fc600000001ff */
[----:B------:R-:W-:Y:S01]  /*ab30*/  IMAD.MOV.U32 R50, RZ, RZ, R42 ;  /* 0x000000ffff327224 */ /* 0x000fe200078e002a */
[----:B------:R-:W-:-:S07]  /*ab40*/  MOV R41, R47 ;  /* 0x0000002f00297202 */ /* 0x000fce0000000f00 */
[----:B------:R-:W-:Y:S05]  /*ab50*/  WARPSYNC.COLLECTIVE R49, `(.L_x_285) ;  /* 0x0000000031087348 */ /* 0x000fea0003c00000 */
[----:B------:R0:W1:Y:S02]  /*ab60*/  SHFL.BFLY P2, R47, R50, R51, R52 ;  /* 0x0c000033322f7389 */ /* 0x0000640000040034 */
[----:B01----:R-:W-:Y:S01]  /*ab70*/  ENDCOLLECTIVE ;  /* 0x000000000000791b */ /* 0x003fe20003800000 */
.L_x_285:
[----:B------:R-:W-:-:S05]  /*ab80*/  FADD.FTZ R41, R41, R40 ;  /* 0x0000002829297221 */ /* 0x000fca0000010000 */
[----:B------:R-:W-:Y:S02]  /*ab90*/  MOV R50, R41 ;  /* 0x0000002900327202 */ /* 0x000fe40000000f00 */
[----:B------:R-:W-:-:S07]  /*aba0*/  MOV R39, R47 ;  /* 0x0000002f00277202 */ /* 0x000fce0000000f00 */
[----:B------:R-:W-:Y:S05]  /*abb0*/  WARPSYNC.COLLECTIVE R49, `(.L_x_286) ;  /* 0x0000000031087348 */ /* 0x000fea0003c00000 */
[----:B------:R0:W1:Y:S02]  /*abc0*/  SHFL.BFLY P2, R47, R50, R51, R52 ;  /* 0x0c000033322f7389 */ /* 0x0000640000040034 */
[----:B01----:R-:W-:Y:S01]  /*abd0*/  ENDCOLLECTIVE ;  /* 0x000000000000791b */ /* 0x003fe20003800000 */
.L_x_286:
[----:B------:R-:W-:Y:S01]  /*abe0*/  FADD.FTZ R39, R42, R39 ;  /* 0x000000272a277221 */ /* 0x000fe20000010000 */
[----:B------:R-:W-:-:S03]  /*abf0*/  HFMA2.MMA R51, -RZ, RZ, 0, 1.1920928955078125e-07 ;  /* 0x00000002ff337435 */ /* 0x000fc600000001ff */
[----:B------:R-:W-:Y:S01]  /*ac00*/  IMAD.MOV.U32 R50, RZ, RZ, R39 ;  /* 0x000000ffff327224 */ /* 0x000fe200078e0027 */
[----:B------:R-:W-:-:S07]  /*ac10*/  MOV R40, R47 ;  /* 0x0000002f00287202 */ /* 0x000fce0000000f00 */
[----:B------:R-:W-:Y:S05]  /*ac20*/  WARPSYNC.COLLECTIVE R49, `(.L_x_287) ;  /* 0x0000000031087348 */ /* 0x000fea0003c00000 */
[----:B------:R0:W1:Y:S02]  /*ac30*/  SHFL.BFLY P2, R47, R50, R51, R52 ;  /* 0x0c000033322f7389 */ /* 0x0000640000040034 */
[----:B01----:R-:W-:Y:S01]  /*ac40*/  ENDCOLLECTIVE ;  /* 0x000000000000791b */ /* 0x003fe20003800000 */
.L_x_287:
[----:B------:R-:W-:-:S05]  /*ac50*/  FADD.FTZ R40, R41, R40 ;  /* 0x0000002829287221 */ /* 0x000fca0000010000 */
[----:B------:R-:W-:Y:S02]  /*ac60*/  MOV R50, R40 ;  /* 0x0000002800327202 */ /* 0x000fe40000000f00 */
[----:B------:R-:W-:-:S07]  /*ac70*/  MOV R42, R47 ;  /* 0x0000002f002a7202 */ /* 0x000fce0000000f00 */
[----:B------:R-:W-:Y:S05]  /*ac80*/  WARPSYNC.COLLECTIVE R49, `(.L_x_288) ;  /* 0x0000000031087348 */ /* 0x000fea0003c00000 */
[----:B------:R0:W1:Y:S02]  /*ac90*/  SHFL.BFLY P2, R47, R50, R51, R52 ;  /* 0x0c000033322f7389 */ /* 0x0000640000040034 */
[----:B01----:R-:W-:Y:S01]  /*aca0*/  ENDCOLLECTIVE ;  /* 0x000000000000791b */ /* 0x003fe20003800000 */
.L_x_288:
[----:B------:R-:W-:Y:S01]  /*acb0*/  FADD.FTZ R42, R39, R42 ;  /* 0x0000002a272a7221 */ /* 0x000fe20000010000 */
[----:B------:R-:W-:-:S03]  /*acc0*/  HFMA2.MMA R51, -RZ, RZ, 0, 5.9604644775390625e-08 ;  /* 0x00000001ff337435 */ /* 0x000fc600000001ff */
[----:B------:R-:W-:Y:S01]  /*acd0*/  IMAD.MOV.U32 R50, RZ, RZ, R42 ;  /* 0x000000ffff327224 */ /* 0x000fe200078e002a */
[----:B------:R-:W-:-:S07]  /*ace0*/  MOV R41, R47 ;  /* 0x0000002f00297202 */ /* 0x000fce0000000f00 */
[----:B------:R-:W-:Y:S05]  /*acf0*/  WARPSYNC.COLLECTIVE R49, `(.L_x_289) ;  /* 0x0000000031087348 */ /* 0x000fea0003c00000 */
[----:B------:R0:W1:Y:S02]  /*ad00*/  SHFL.BFLY P2, R47, R50, R51, R52 ;  /* 0x0c000033322f7389 */ /* 0x0000640000040034 */
[----:B01----:R-:W-:Y:S01]  /*ad10*/  ENDCOLLECTIVE ;  /* 0x000000000000791b */ /* 0x003fe20003800000 */
.L_x_289:
[----:B------:R-:W-:-:S05]  /*ad20*/  FADD.FTZ R40, R40, R41 ;  /* 0x0000002928287221 */ /* 0x000fca0000010000 */
[----:B------:R-:W-:Y:S02]  /*ad30*/  MOV R50, R40 ;  /* 0x0000002800327202 */ /* 0x000fe40000000f00 */
[----:B------:R-:W-:-:S07]  /*ad40*/  MOV R39, R47 ;  /* 0x0000002f00277202 */ /* 0x000fce0000000f00 */
[----:B------:R-:W-:Y:S05]  /*ad50*/  WARPSYNC.COLLECTIVE R49, `(.L_x_290) ;  /* 0x0000000031087348 */ /* 0x000fea0003c00000 */
[----:B------:R0:W1:Y:S02]  /*ad60*/  SHFL.BFLY P2, R47, R50, R51, R52 ;  /* 0x0c000033322f7389 */ /* 0x0000640000040034 */
[----:B01----:R-:W-:Y:S01]  /*ad70*/  ENDCOLLECTIVE ;  /* 0x000000000000791b */ /* 0x003fe20003800000 */
.L_x_290:
[----:B------:R-:W-:Y:S01]  /*ad80*/  HFMA2.MMA R51, -RZ, RZ, 0, 4.76837158203125e-07 ;  /* 0x00000008ff337435 */ /* 0x000fe200000001ff */
[----:B------:R-:W-:Y:S02]  /*ad90*/  MOV R50, R43 ;  /* 0x0000002b00327202 */ /* 0x000fe40000000f00 */
[----:B------:R-:W-:-:S08]  /*ada0*/  MOV R41, R47 ;  /* 0x0000002f00297202 */ /* 0x000fd00000000f00 */
[----:B------:R-:W-:Y:S05]  /*adb0*/  WARPSYNC.COLLECTIVE R49, `(.L_x_291) ;  /* 0x0000000031087348 */ /* 0x000fea0003c00000 */
[----:B------:R0:W1:Y:S02]  /*adc0*/  SHFL.BFLY P2, R47, R50, R51, R52 ;  /* 0x0c000033322f7389 */ /* 0x0000640000040034 */
[----:B01----:R-:W-:Y:S01]  /*add0*/  ENDCOLLECTIVE ;  /* 0x000000000000791b */ /* 0x003fe20003800000 */
.L_x_291:
[----:B------:R-:W-:-:S05]  /*ade0*/  FADD.FTZ R30, R40, R41 ;  /* 0x00000029281e7221 */ /* 0x000fca0000010000 */
[----:B------:R-:W-:Y:S02]  /*adf0*/  @!P0 F2FP.BF16.F32.PACK_AB R30, RZ, R30 ;  /* 0x0000001eff1e823e */ /* 0x000fe400000010ff */
[----:B------:R-:W-:Y:S01]  /*ae00*/  MOV R50, R44 ;  /* 0x0000002c00327202 */ /* 0x000fe20000000f00 */
[----:B------:R-:W-:-:S07]  /*ae10*/  IMAD.MOV.U32 R48, RZ, RZ, R47 ;  /* 0x000000ffff307224 */ /* 0x000fce00078e002f */
[----:B------:R-:W-:Y:S05]  /*ae20*/  WARPSYNC.COLLECTIVE R49, `(.L_x_292) ;  /* 0x0000000031087348 */ /* 0x000fea0003c00000 */
[----:B------:R0:W1:Y:S02]  /*ae30*/  SHFL.BFLY P2, R47, R50, R51, R52 ;  /* 0x0c000033322f7389 */ /* 0x0000640000040034 */
[----:B01----:R-:W-:Y:S01]  /*ae40*/  ENDCOLLECTIVE ;  /* 0x000000000000791b */ /* 0x003fe20003800000 */
.L_x_292:
[----:B------:R-:W-:Y:S01]  /*ae50*/  FADD.FTZ R48, R48, R43 ;  /* 0x0000002b30307221 */ /* 0x000fe20000010000 */
[----:B------:R-:W-:-:S04]  /*ae60*/  HFMA2.MMA R51, -RZ, RZ, 0, 2.384185791015625e-07 ;  /* 0x00000004ff337435 */ /* 0x000fc800000001ff */
[----:B------:R-:W-:Y:S02]  /*ae70*/  MOV R50, R48 ;  /* 0x0000003000327202 */ /* 0x000fe40000000f00 */
[----:B------:R-:W-:-:S07]  /*ae80*/  MOV R45, R47 ;  /* 0x0000002f002d7202 */ /* 0x000fce0000000f00 */
[----:B------:R-:W-:Y:S05]  /*ae90*/  WARPSYNC.COLLECTIVE R49, `(.L_x_293) ;  /* 0x0000000031087348 */ /* 0x000fea0003c00000 */
[----:B------:R0:W1:Y:S02]  /*aea0*/  SHFL.BFLY P2, R47, R50, R51, R52 ;  /* 0x0c000033322f7389 */ /* 0x0000640000040034 */
[----:B01----:R-:W-:Y:S01]  /*aeb0*/  ENDCOLLECTIVE ;  /* 0x000000000000791b */ /* 0x003fe20003800000 */
.L_x_293:
[----:B------:R-:W-:-:S05]  /*aec0*/  FADD.FTZ R45, R45, R44 ;  /* 0x0000002c2d2d7221 */ /* 0x000fca0000010000 */
[----:B------:R-:W-:Y:S01]  /*aed0*/  MOV R50, R45 ;  /* 0x0000002d00327202 */ /* 0x000fe20000000f00 */
[----:B------:R-:W-:-:S07]  /*aee0*/  IMAD.MOV.U32 R43, RZ, RZ, R47 ;  /* 0x000000ffff2b7224 */ /* 0x000fce00078e002f */
[----:B------:R-:W-:Y:S05]  /*aef0*/  WARPSYNC.COLLECTIVE R49, `(.L_x_294) ;  /* 0x0000000031087348 */ /* 0x000fea0003c00000 */
[----:B------:R0:W1:Y:S02]  /*af00*/  SHFL.BFLY P2, R47, R50, R51, R52 ;  /* 0x0c000033322f7389 */ /* 0x0000640000040034 */
[----:B01----:R-:W-:Y:S01]  /*af10*/  ENDCOLLECTIVE ;  /* 0x000000000000791b */ /* 0x003fe20003800000 */
.L_x_294:
[----:B------:R-:W-:Y:S01]  /*af20*/  FADD.FTZ R43, R48, R43 ;  /* 0x0000002b302b7221 */ /* 0x000fe20000010000 */
[----:B------:R-:W-:-:S04]  /*af30*/  HFMA2.MMA R51, -RZ, RZ, 0, 1.1920928955078125e-07 ;  /* 0x00000002ff337435 */ /* 0x000fc800000001ff */
[----:B------:R-:W-:Y:S02]  /*af40*/  MOV R50, R43 ;  /* 0x0000002b00327202 */ /* 0x000fe40000000f00 */
[----:B------:R-:W-:-:S07]  /*af50*/  MOV R44, R47 ;  /* 0x0000002f002c7202 */ /* 0x000fce0000000f00 */
[----:B------:R-:W-:Y:S05]  /*af60*/  WARPSYNC.COLLECTIVE R49, `(.L_x_295) ;  /* 0x0000000031087348 */ /* 0x000fea0003c00000 */
[----:B------:R0:W1:Y:S02]  /*af70*/  SHFL.BFLY P2, R47, R50, R51, R52 ;  /* 0x0c000033322f7389 */ /* 0x0000640000040034 */
[----:B01----:R-:W-:Y:S01]  /*af80*/  ENDCOLLECTIVE ;  /* 0x000000000000791b */ /* 0x003fe20003800000 */
.L_x_295:
[----:B------:R-:W-:-:S04]  /*af90*/  FADD.FTZ R44, R45, R44 ;  /* 0x0000002c2d2c7221 */ /* 0x000fc80000010000 */
[----:B------:R-:W-:Y:S01]  /*afa0*/  IMAD.MOV.U32 R50, RZ, RZ, R44 ;  /* 0x000000ffff327224 */ /* 0x000fe200078e002c */
[----:B------:R-:W-:-:S07]  /*afb0*/  MOV R46, R47 ;  /* 0x0000002f002e7202 */ /* 0x000fce0000000f00 */
[----:B------:R-:W-:Y:S05]  /*afc0*/  WARPSYNC.COLLECTIVE R49, `(.L_x_296) ;  /* 0x0000000031087348 */ /* 0x000fea0003c00000 */
[----:B------:R0:W1:Y:S02]  /*afd0*/  SHFL.BFLY P2, R47, R50, R51, R52 ;  /* 0x0c000033322f7389 */ /* 0x0000640000040034 */
[----:B01----:R-:W-:Y:S01]  /*afe0*/  ENDCOLLECTIVE ;  /* 0x000000000000791b */ /* 0x003fe20003800000 */
.L_x_296:
[----:B------:R-:W-:Y:S01]  /*aff0*/  FADD.FTZ R43, R43, R46 ;  /* 0x0000002e2b2b7221 */ /* 0x000fe20000010000 */
[----:B------:R-:W-:-:S04]  /*b000*/  HFMA2.MMA R51, -RZ, RZ, 0, 5.9604644775390625e-08 ;  /* 0x00000001ff337435 */ /* 0x000fc800000001ff */
[----:B------:R-:W-:Y:S02]  /*b010*/  MOV R50, R43 ;  /* 0x0000002b00327202 */ /* 0x000fe40000000f00 */
        /* <DEDUP_REMOVED lines=9> */
.L_x_297:
        /* <DEDUP_REMOVED lines=9> */
.L_x_298:
[----:B------:R-:W-:Y:S01]  /*b140*/  FADD.FTZ R32, R43, R32 ;  /* 0x000000202b207221 */ /* 0x000fe20000010000 */
[----:B------:R-:W-:Y:S01]  /*b150*/  MOV R23, R47 ;  /* 0x0000002f00177202 */ /* 0x000fe20000000f00 */
[----:B------:R-:W-:Y:S06]  /*b160*/  BRA `(.L_x_299) ;  /* 0xffffffe400007947 */ /* 0x000fec000383ffff */
.L_x_300:
        /* <DEDUP_REMOVED lines=9> */
.L_x_2754:


//--------------------- .text._ZN13group_norm_v218gn_bwd_cuda_kernelI13__nv_bfloat16Li320ELi2ELi32ELi10ELi4096ELb0ELb1ELi32ELi320ELi320ELi4ELb1ELi2ELb0ELb0ELNS_15WgradSyncMethodE3ENS_16CompileConditionILi900EEEEEvPT_S6_S6_PKS5_S8_S8_S8_PKfflPfPj --------------------------
	.section	.text._ZN13group_norm_v218gn_bwd_cuda_kernelI13__nv_bfloat16Li320ELi2ELi32ELi10ELi4096ELb0ELb1ELi32ELi320ELi320ELi4ELb1ELi2ELb0ELb0ELNS_15WgradSyncMethodE3ENS_16CompileConditionILi900EEEEEvPT_S6_S6_PKS5_S8_S8_S8_PKfflPfPj,"ax",@progbits
	.align	128
        .global         _ZN13group_norm_v218gn_bwd_cuda_kernelI13__nv_bfloat16Li320ELi2ELi32ELi10ELi4096ELb0ELb1ELi32ELi320ELi320ELi4ELb1ELi2ELb0ELb0ELNS_15WgradSyncMethodE3ENS_16CompileConditionILi900EEEEEvPT_S6_S6_PKS5_S8_S8_S8_PKfflPfPj
        .type           _ZN13group_norm_v218gn_bwd_cuda_kernelI13__nv_bfloat16Li320ELi2ELi32ELi10ELi4096ELb0ELb1ELi32ELi320ELi320ELi4ELb1ELi2ELb0ELb0ELNS_15WgradSyncMethodE3ENS_16CompileConditionILi900EEEEEvPT_S6_S6_PKS5_S8_S8_S8_PKfflPfPj,@function
        .size           _ZN13group_norm_v218gn_bwd_cuda_kernelI13__nv_bfloat16Li320ELi2ELi32ELi10ELi4096ELb0ELb1ELi32ELi320ELi320ELi4ELb1ELi2ELb0ELb0ELNS_15WgradSyncMethodE3ENS_16CompileConditionILi900EEEEEvPT_S6_S6_PKS5_S8_S8_S8_PKfflPfPj,(.L_x_2755 - _ZN13group_norm_v218gn_bwd_cuda_kernelI13__nv_bfloat16Li320ELi2ELi32ELi10ELi4096ELb0ELb1ELi32ELi320ELi320ELi4ELb1ELi2ELb0ELb0ELNS_15WgradSyncMethodE3ENS_16CompileConditionILi900EEEEEvPT_S6_S6_PKS5_S8_S8_S8_PKfflPfPj)
        .other          _ZN13group_norm_v218gn_bwd_cuda_kernelI13__nv_bfloat16Li320ELi2ELi32ELi10ELi4096ELb0ELb1ELi32ELi320ELi320ELi4ELb1ELi2ELb0ELb0ELNS_15WgradSyncMethodE3ENS_16CompileConditionILi900EEEEEvPT_S6_S6_PKS5_S8_S8_S8_PKfflPfPj,@"STO_CUDA_ENTRY STV_DEFAULT"
_ZN13group_norm_v218gn_bwd_cuda_kernelI13__nv_bfloat16Li320ELi2ELi32ELi10ELi4096ELb0ELb1ELi32ELi320ELi320ELi4ELb1ELi2ELb0ELb0ELNS_15WgradSyncMethodE3ENS_16CompileConditionILi900EEEEEvPT_S6_S6_PKS5_S8_S8_S8_PKfflPfPj:
.text._ZN13group_norm_v218gn_bwd_cuda_kernelI13__nv_bfloat16Li320ELi2ELi32ELi10ELi4096ELb0ELb1ELi32ELi320ELi320ELi4ELb1ELi2ELb0ELb0ELNS_15WgradSyncMethodE3ENS_16CompileConditionILi900EEEEEvPT_S6_S6_PKS5_S8_S8_S8_PKfflPfPj:
        /* <DEDUP_REMOVED lines=19> */
[----:B------:R-:W-:Y:S02]  /*0130*/  MOV R5, 0x7fffff01 ;  /* 0x7fffff0100057802 */ /* 0x000fe40000000f00 */
[----:B------:R-:W-:Y:S01]  /*0140*/  ISETP.NE.AND P0, PT, R0, UR16, PT ;  /* 0x0000001000007c0c */ /* 0x000fe2000bf05270 */
[----:B------:R-:W-:Y:S02]  /*0150*/  UIADD3.X UR6, URZ, UR7, URZ, UP0, !UPT ;  /* 0x000000073f067290 */ /* 0x000fe400087fe43f */
[----:B------:R-:W-:Y:S01]  /*0160*/  IMAD.U32 R2, RZ, RZ, UR4 ;  /* 0x00000004ff027e24 */ /* 0x000fe2000f8e00ff */
[----:B------:R-:W-:-:S03]  /*0170*/  SEL R5, R5, 0x1, !P0 ;  /* 0x0000000105057807 */ /* 0x000fc60004000000 */
[----:B------:R-:W-:Y:S01]  /*0180*/  MOV R3, UR6 ;  /* 0x0000000600037c02 */ /* 0x000fe20008000f00 */
[----:B------:R-:W-:Y:S06]  /*0190*/  MEMBAR.ALL.GPU ;  /* 0x0000000000007992 */ /* 0x000fec000000a000 */
[----:B------:R-:W-:-:S00]  /*01a0*/  ERRBAR ;  /* 0x00000000000079ab */ /* 0x000fc00000000000 */
[----:B------:R-:W-:Y:S06]  /*01b0*/  CGAERRBAR ;  /* 0x00000000000075ab */ /* 0x000fec0000000000 */
[----:B------:R0:W5:Y:S02]  /*01c0*/  ATOM.E.ADD.STRONG.GPU PT, R5, desc[UR10][R2.64], R5 ;  /* 0x000000050205798a */ /* 0x00016400081ee1ca */
.L_x_303:
[----:B------:R-:W2:Y:S04]  /*01d0*/  LD.E.STRONG.GPU R0, desc[UR10][R2.64] ;  /* 0x0000000a02007980 */ /* 0x000ea8000c10f900 */
[----:B--2---:R-:W-:Y:S01]  /*01e0*/  CCTL.IVALL ;  /* 0x00000000ff00798f */ /* 0x004fe20002000000 */
[----:B------:R-:W-:Y:S05]  /*01f0*/  YIELD ;  /* 0x0000000000007946 */ /* 0x000fea0003800000 */
[----:B-----5:R-:W-:-:S04]  /*0200*/  LOP3.LUT R0, R0, R5, RZ, 0x3c, !PT ;  /* 0x0000000500007212 */ /* 0x020fc800078e3cff */
[----:B------:R-:W-:-:S13]  /*0210*/  ISETP.GT.AND P0, PT, R0, -0x1, PT ;  /* 0xffffffff0000780c */ /* 0x000fda0003f04270 */
[----:B------:R-:W-:Y:S05]  /*0220*/  @P0 BRA `(.L_x_303) ;  /* 0xfffffffc00e80947 */ /* 0x000fea000383ffff */
.L_x_302:
[----:B------:R-:W-:Y:S05]  /*0230*/  WARPSYNC.ALL ;  /* 0x0000000000007948 */ /* 0x000fea0003800000 */
[----:B------:R-:W-:Y:S06]  /*0240*/  BAR.SYNC.DEFER_BLOCKING 0x0 ;  /* 0x0000000000007b1d */ /* 0x000fec0000010000 */
[----:B------:R-:W-:Y:S05]  /*0250*/  BRA `(.L_x_304) ;  /* 0x0000004800047947 */ /* 0x000fea0003800000 */
.L_x_301:
        /* <DEDUP_REMOVED lines=8> */
[----:B------:R-:W-:Y:S01]  /*02e0*/  SHF.R.S32.HI R0, RZ, 0x1f, R13 ;  /* 0x0000001fff007819 */ /* 0x000fe2000001140d */
[----:B------:R-:W1:Y:S01]  /*02f0*/  S2UR UR6, SR_CgaCtaId ;  /* 0x00000000000679c3 */ /* 0x000e620000008800 */
[C---:B------:R-:W-:Y:S01]  /*0300*/  IADD3 R4, R7.reuse, 0x2, RZ ;  /* 0x0000000207047810 */ /* 0x040fe20007ffe0ff */
[----:B------:R-:W-:Y:S01]  /*0310*/  UMOV UR4, 0x400 ;  /* 0x0000040000047882 */ /* 0x000fe20000000000 */
[CC--:B------:R-:W-:Y:S01]  /*0320*/  LEA.HI R6, R0.reuse, R13.reuse, RZ, 0x2 ;  /* 0x0000000d00067211 */ /* 0x0c0fe200078f10ff */
[----:B------:R-:W-:Y:S01]  /*0330*/  UIADD3 UR4, UR4, 0x2800, URZ ;  /* 0x0000280004047890 */ /* 0x000fe2000fffe03f */
[----:B------:R-:W-:Y:S02]  /*0340*/  LEA.HI R0, R0, R13, RZ, 0x4 ;  /* 0x0000000d00007211 */ /* 0x000fe400078f20ff */
[----:B------:R-:W-:Y:S02]  /*0350*/  CS2R R24, SRZ ;  /* 0x0000000000187805 */ /* 0x000fe4000001ff00 */
[----:B------:R-:W-:Y:S01]  /*0360*/  SHF.R.S32.HI R8, RZ, 0x2, R6 ;  /* 0x00000002ff087819 */ /* 0x000fe20000011406 */
[----:B0-----:R-:W-:Y:S01]  /*0370*/  IMAD.WIDE.U32 R2, R7, -0x33333333, RZ ;  /* 0xcccccccd07027825 */ /* 0x001fe200078e00ff */
[----:B------:R-:W-:-:S02]  /*0380*/  LOP3.LUT R6, R6, 0xfffffffc, RZ, 0xc0, !PT ;  /* 0xfffffffc06067812 */ /* 0x000fc400078ec0ff */
[----:B------:R-:W-:Y:S02]  /*0390*/  CS2R R26, SRZ ;  /* 0x00000000001a7805 */ /* 0x000fe4000001ff00 */
[C---:B------:R-:W-:Y:S01]  /*03a0*/  IADD3 R5, R8.reuse, 0x50, RZ ;  /* 0x0000005008057810 */ /* 0x040fe20007ffe0ff */
[C---:B------:R-:W-:Y:S01]  /*03b0*/  VIADD R9, R8.reuse, 0xa0 ;  /* 0x000000a008097836 */ /* 0x040fe20000000000 */
[----:B------:R-:W-:Y:S02]  /*03c0*/  IADD3 R11, R8, 0xf0, RZ ;  /* 0x000000f0080b7810 */ /* 0x000fe40007ffe0ff */
[----:B------:R-:W-:Y:S02]  /*03d0*/  CS2R R28, SRZ ;  /* 0x00000000001c7805 */ /* 0x000fe4000001ff00 */
[----:B------:R-:W-:Y:S02]  /*03e0*/  SHF.R.S32.HI R8, RZ, 0x1f, R5 ;  /* 0x0000001fff087819 */ /* 0x000fe40000011405 */
[----:B------:R-:W-:-:S02]  /*03f0*/  CS2R R30, SRZ ;  /* 0x00000000001e7805 */ /* 0x000fc4000001ff00 */
[----:B------:R-:W-:Y:S02]  /*0400*/  SHF.R.S32.HI R10, RZ, 0x1f, R9 ;  /* 0x0000001fff0a7819 */ /* 0x000fe40000011409 */
[----:B------:R-:W-:Y:S01]  /*0410*/  LEA.HI R8, R8, R5, RZ, 0x2 ;  /* 0x0000000508087211 */ /* 0x000fe200078f10ff */
[----:B------:R-:W-:Y:S01]  /*0420*/  IMAD.WIDE.U32 R4, R4, -0x33333333, RZ ;  /* 0xcccccccd04047825 */ /* 0x000fe200078e00ff */
[----:B------:R-:W-:Y:S02]  /*0430*/  SHF.R.S32.HI R12, RZ, 0x1f, R11 ;  /* 0x0000001fff0c7819 */ /* 0x000fe4000001140b */
[----:B------:R-:W-:Y:S01]  /*0440*/  SHF.R.U32.HI R7, RZ, 0x3, R3 ;  /* 0x00000003ff077819 */ /* 0x000fe20000011603 */
[----:B-1----:R-:W-:Y:S01]  /*0450*/  ULEA UR6, UR6, UR4, 0x18 ;  /* 0x0000000406067291 */ /* 0x002fe2000f8ec03f */
[----:B------:R-:W-:Y:S02]  /*0460*/  SHF.R.U32.HI R3, RZ, 0x4, R0 ;  /* 0x00000004ff037819 */ /* 0x000fe40000011600 */
[----:B------:R-:W-:Y:S01]  /*0470*/  IADD3 R6, -R6, R13, RZ ;  /* 0x0000000d06067210 */ /* 0x000fe20007ffe1ff */
[----:B------:R0:W-:Y:S01]  /*0480*/  STL [R1+0x40], R7 ;  /* 0x0000400701007387 */ /* 0x0001e20000100800 */
[----:B------:R-:W-:Y:S01]  /*0490*/  LEA.HI R10, R10, R9, RZ, 0x2 ;  /* 0x000000090a0a7211 */ /* 0x000fe200078f10ff */
[----:B------:R-:W-:Y:S01]  /*04a0*/  UMOV UR4, URZ ;  /* 0x0000003f00047c82 */ /* 0x000fe20008000000 */
[----:B------:R-:W-:-:S02]  /*04b0*/  LEA.HI R12, R12, R11, RZ, 0x2 ;  /* 0x0000000b0c0c7211 */ /* 0x000fc400078f10ff */
[----:B------:R-:W-:Y:S02]  /*04c0*/  SHF.R.U32.HI R2, RZ, 0x3, R5 ;  /* 0x00000003ff027819 */ /* 0x000fe40000011605 */
[----:B------:R-:W-:Y:S02]  /*04d0*/  SHF.R.U32.HI R5, RZ, 0x2, R8 ;  /* 0x00000002ff057819 */ /* 0x000fe40000011608 */
[C---:B------:R-:W-:Y:S01]  /*04e0*/  LOP3.LUT R0, R6.reuse, 0x3, R3, 0x78, !PT ;  /* 0x0000000306007812 */ /* 0x040fe200078e7803 */
[----:B------:R1:W-:Y:S01]  /*04f0*/  STL [R1+0x44], R2 ;  /* 0x0000440201007387 */ /* 0x0003e20000100800 */
[----:B0-----:R-:W-:Y:S02]  /*0500*/  SHF.R.U32.HI R7, RZ, 0x2, R10 ;  /* 0x00000002ff077819 */ /* 0x001fe4000001160a */
[----:B------:R-:W-:Y:S01]  /*0510*/  SHF.R.U32.HI R9, RZ, 0x2, R12 ;  /* 0x00000002ff097819 */ /* 0x000fe2000001160c */
[----:B------:R0:W-:Y:S01]  /*0520*/  STL [R1+0x54], R0 ;  /* 0x0000540001007387 */ /* 0x0001e20000100800 */
[----:B------:R-:W-:-:S02]  /*0530*/  LOP3.LUT R5, R6, 0x3, R5, 0x78, !PT ;  /* 0x0000000306057812 */ /* 0x000fc400078e7805 */
[----:B-1----:R-:W-:-:S03]  /*0540*/  LOP3.LUT R2, R6, 0x3, R7, 0x78, !PT ;  /* 0x0000000306027812 */ /* 0x002fc600078e7807 */
[----:B------:R-:W-:Y:S01]  /*0550*/  STL [R1+0x50], R5 ;  /* 0x0000500501007387 */ /* 0x000fe20000100800 */
[----:B0-----:R-:W-:-:S03]  /*0560*/  LOP3.LUT R0, R6, 0x3, R9, 0x78, !PT ;  /* 0x0000000306007812 */ /* 0x001fc600078e7809 */
[----:B------:R0:W-:Y:S04]  /*0570*/  STL [R1+0x4c], R2 ;  /* 0x00004c0201007387 */ /* 0x0001e80000100800 */
[----:B------:R1:W-:Y:S01]  /*0580*/  STL [R1+0x48], R0 ;  /* 0x0000480001007387 */ /* 0x0003e20000100800 */
[C---:B--2---:R-:W-:Y:S01]  /*0590*/  PRMT R4, R14.reuse, 0x7632, R4 ;  /* 0x000076320e047816 */ /* 0x044fe20000000004 */
[----:B0-----:R-:W-:Y:S01]  /*05a0*/  IMAD.U32 R2, R14, 0x10000, RZ ;  /* 0x000100000e027824 */ /* 0x001fe200078e00ff */
[C---:B------:R-:W-:Y:S02]  /*05b0*/  PRMT R3, R15.reuse, 0x7632, R3 ;  /* 0x000076320f037816 */ /* 0x040fe40000000003 */
[----:B-1----:R-:W-:Y:S02]  /*05c0*/  SHF.L.U32 R0, R15, 0x10, RZ ;  /* 0x000000100f007819 */ /* 0x002fe400000006ff */
[----:B------:R-:W-:-:S02]  /*05d0*/  SHF.L.U32 R4, R4, 0x10, RZ ;  /* 0x0000001004047819 */ /* 0x000fc400000006ff */
[----:B------:R-:W-:-:S07]  /*05e0*/  SHF.L.U32 R3, R3, 0x10, RZ ;  /* 0x0000001003037819 */ /* 0x000fce00000006ff */
.L_x_320:
[----:B-1----:R-:W2:Y:S04]  /*05f0*/  LDL R8, [R1+0x40] ;  /* 0x0000400001087983 */ /* 0x002ea80000100800 */
[----:B------:R-:W3:Y:S01]  /*0600*/  LDL R14, [R1+0x44] ;  /* 0x00004400010e7983 */ /* 0x000ee20000100800 */
[----:B------:R-:W0:Y:S01]  /*0610*/  S2R R5, SR_TID.X ;  /* 0x0000000000057919 */ /* 0x000e220000002100 */
[----:B------:R-:W-:Y:S01]  /*0620*/  USHF.L.U32 UR7, UR16, 0x5, URZ ;  /* 0x0000000510077899 */ /* 0x000fe2000800063f */
[----:B------:R-:W-:Y:S01]  /*0630*/  HFMA2.MMA R7, -RZ, RZ, 0, 0 ;  /* 0x00000000ff077435 */ /* 0x000fe200000001ff */
[----:B------:R-:W-:Y:S01]  /*0640*/  MOV R11, UR9 ;  /* 0x00000009000b7c02 */ /* 0x000fe20008000f00 */
        /* <DEDUP_REMOVED lines=9> */
[----:B------:R-:W-:-:S03]  /*06e0*/  IADD3 R9, R68, UR7, RZ ;  /* 0x0000000744097c10 */ /* 0x000fc6000fffe0ff */
[----:B------:R-:W-:Y:S01]  /*06f0*/  IMAD.SHL.U32 R6, R5, 0x4, RZ ;  /* 0x0000000405067824 */ /* 0x000fe200078e00ff */
[----:B------:R-:W-:Y:S01]  /*0700*/  UIMAD UR7, UR5, 0x140000, URZ ;  /* 0x00140000050778a4 */ /* 0x000fe2000f8e023f */
[----:B------:R-:W-:Y:S02]  /*0710*/  IMAD R9, R9, 0x140, RZ ;  /* 0x0000014009097824 */ /* 0x000fe400078e02ff */
[----:B------:R-:W-:-:S05]  /*0720*/  IMAD.WIDE.U32 R6, R11, 0x140000, R6 ;  /* 0x001400000b067825 */ /* 0x000fca00078e0006 */
[----:B------:R-:W-:Y:S01]  /*0730*/  IADD3 R7, R7, UR7, RZ ;  /* 0x0000000707077c10 */ /* 0x000fe2000fffe0ff */
[----:B------:R-:W-:Y:S01]  /*0740*/  STL [R1+0x60], R29 ;  /* 0x0000601d01007387 */ /* 0x000fe20000100800 */
[----:B------:R-:W-:-:S03]  /*0750*/  ULDC UR7, c[0x0][0x250] ;  /* 0x0000940000077ab9 */ /* 0x000fc60000000800 */
[----:B------:R-:W-:Y:S01]  /*0760*/  STL [R1+0x5c], R28 ;  /* 0x00005c1c01007387 */ /* 0x000fe20000100800 */
[----:B--2---:R-:W-:Y:S02]  /*0770*/  IADD3 R10, P0, R8, UR12, RZ ;  /* 0x0000000c080a7c10 */ /* 0x004fe4000ff1e0ff */
[----:B------:R-:W-:-:S03]  /*0780*/  IADD3 R8, P1, R9, R6, RZ ;  /* 0x0000000609087210 */ /* 0x000fc60007f3e0ff */
[----:B------:R-:W-:Y:S01]  /*0790*/  IMAD.X R13, RZ, RZ, UR13, P0 ;  /* 0x0000000dff0d7e24 */ /* 0x000fe200080e06ff */
[C---:B------:R-:W-:Y:S02]  /*07a0*/  LEA R32, P0, R10.reuse, UR14, 0x3 ;  /* 0x0000000e0a207c11 */ /* 0x040fe4000f8018ff */
[----:B------:R-:W-:Y:S02]  /*07b0*/  IADD3.X R11, RZ, R7, RZ, P1, !PT ;  /* 0x00000007ff0b7210 */ /* 0x000fe40000ffe4ff */
[----:B------:R-:W-:Y:S02]  /*07c0*/  LEA.HI.X R33, R10, UR15, R13, 0x3, P0 ;  /* 0x0000000f0a217c11 */ /* 0x000fe400080f1c0d */
[C---:B------:R-:W-:Y:S01]  /*07d0*/  SHF.L.U64.HI R12, R8.reuse, 0x1, R11 ;  /* 0x00000001080c7819 */ /* 0x040fe2000001020b */
[----:B------:R-:W-:Y:S01]  /*07e0*/  VIADD R11, R9, 0x500 ;  /* 0x00000500090b7836 */ /* 0x000fe20000000000 */
[----:B------:R-:W-:Y:S02]  /*07f0*/  SHF.L.U32 R15, R8, 0x1, RZ ;  /* 0x00000001080f7819 */ /* 0x000fe400000006ff */
[----:B------:R-:W2:Y:S02]  /*0800*/  LDG.E.64.CONSTANT R32, desc[UR10][R32.64] ;  /* 0x0000000a20207981 */ /* 0x000ea4000c1e9b00 */
[----:B------:R-:W-:-:S02]  /*0810*/  IADD3 R34, P0, R15, UR18, RZ ;  /* 0x000000120f227c10 */ /* 0x000fc4000ff1e0ff */
[----:B------:R-:W-:Y:S02]  /*0820*/  IADD3 R11, P2, R11, R6, RZ ;  /* 0x000000060b0b7210 */ /* 0x000fe40007f5e0ff */
[----:B------:R-:W-:Y:S02]  /*0830*/  IADD3.X R35, R12, UR19, RZ, P0, !PT ;  /* 0x000000130c237c10 */ /* 0x000fe400087fe4ff */
[----:B------:R-:W-:Y:S02]  /*0840*/  IADD3 R36, P1, R15, UR20, RZ ;  /* 0x000000140f247c10 */ /* 0x000fe4000ff3e0ff */
[----:B---3--:R-:W-:Y:S02]  /*0850*/  IADD3 R10, P0, R14, UR12, RZ ;  /* 0x0000000c0e0a7c10 */ /* 0x008fe4000ff1e0ff */
[----:B------:R-:W-:Y:S01]  /*0860*/  IADD3.X R8, RZ, R7, RZ, P2, !PT ;  /* 0x00000007ff087210 */ /* 0x000fe200017fe4ff */
[----:B------:R0:W-:Y:S01]  /*0870*/  STL [R1+0x3c], R12 ;  /* 0x00003c0c01007387 */ /* 0x0001e20000100800 */
[----:B------:R-:W-:-:S02]  /*0880*/  SHF.L.U32 R14, R11, 0x1, RZ ;  /* 0x000000010b0e7819 */ /* 0x000fc400000006ff */
[----:B------:R-:W-:Y:S01]  /*0890*/  IADD3.X R37, R12, UR21, RZ, P1, !PT ;  /* 0x000000150c257c10 */ /* 0x000fe20008ffe4ff */
[----:B------:R-:W3:Y:S01]  /*08a0*/  LDG.E.64.CONSTANT R34, desc[UR10][R34.64] ;  /* 0x0000000a22227981 */ /* 0x000ee2000c1e9b00 */
[C---:B------:R-:W-:Y:S02]  /*08b0*/  IADD3 R38, P1, R14.reuse, UR18, RZ ;  /* 0x000000120e267c10 */ /* 0x040fe4000ff3e0ff */
[----:B------:R-:W-:Y:S02]  /*08c0*/  IADD3 R40, P2, R14, UR20, RZ ;  /* 0x000000140e287c10 */ /* 0x000fe4000ff5e0ff */
[----:B------:R-:W4:Y:S01]  /*08d0*/  LDG.E.64.CONSTANT R36, desc[UR10][R36.64] ;  /* 0x0000000a24247981 */ /* 0x000f22000c1e9b00 */
[----:B0-----:R-:W-:Y:S02]  /*08e0*/  SHF.L.U64.HI R12, R11, 0x1, R8 ;  /* 0x000000010b0c7819 */ /* 0x001fe40000010208 */
[----:B------:R-:W-:Y:S01]  /*08f0*/  IADD3.X R11, RZ, UR13, RZ, P0, !PT ;  /* 0x0000000dff0b7c10 */ /* 0x000fe200087fe4ff */
[----:B------:R-:W-:Y:S01]  /*0900*/  STL [R1+0x34], R15 ;  /* 0x0000340f01007387 */ /* 0x000fe20000100800 */
[----:B------:R-:W-:Y:S01]  /*0910*/  IADD3.X R39, R12, UR19, RZ, P1, !PT ;  /* 0x000000130c277c10 */ /* 0x000fe20008ffe4ff */
[----:B------:R-:W-:Y:S01]  /*0920*/  ULDC.64 UR12, c[0x0][0x258] ;  /* 0x00009600000c7ab9 */ /* 0x000fe20000000a00 */
[----:B------:R-:W-:-:S02]  /*0930*/  LEA R42, P0, R10, UR14, 0x3 ;  /* 0x0000000e0a2a7c11 */ /* 0x000fc4000f8018ff */
[----:B------:R-:W-:Y:S02]  /*0940*/  IADD3.X R41, R12, UR21, RZ, P2, !PT ;  /* 0x000000150c297c10 */ /* 0x000fe400097fe4ff */
[----:B------:R-:W4:Y:S01]  /*0950*/  LDG.E.64.CONSTANT R38, desc[UR10][R38.64] ;  /* 0x0000000a26267981 */ /* 0x000f22000c1e9b00 */
[----:B------:R-:W-:-:S03]  /*0960*/  LEA.HI.X R43, R10, UR15, R11, 0x3, P0 ;  /* 0x0000000f0a2b7c11 */ /* 0x000fc600080f1c0b */
[----:B------:R-:W4:Y:S04]  /*0970*/  LDG.E.64.CONSTANT R40, desc[UR10][R40.64] ;  /* 0x0000000a28287981 */ /* 0x000f28000c1e9b00 */
[----:B------:R-:W4:Y:S01]  /*0980*/  LDG.E.64.CONSTANT R42, desc[UR10][R42.64] ;  /* 0x0000000a2a2a7981 */ /* 0x000f22000c1e9b00 */
[----:B------:R-:W-:-:S05]  /*0990*/  VIADD R11, R9, 0xa00 ;  /* 0x00000a00090b7836 */ /* 0x000fca0000000000 */
[----:B------:R-:W-:Y:S01]  /*09a0*/  IADD3 R11, P0, R11, R6, RZ ;  /* 0x000000060b0b7210 */ /* 0x000fe20007f1e0ff */
[----:B------:R0:W-:Y:S03]  /*09b0*/  STL [R1+0x30], R14 ;  /* 0x0000300e01007387 */ /* 0x0001e60000100800 */
[----:B------:R-:W-:Y:S01]  /*09c0*/  IADD3.X R8, RZ, R7, RZ, P0, !PT ;  /* 0x00000007ff087210 */ /* 0x000fe200007fe4ff */
[----:B------:R1:W-:Y:S01]  /*09d0*/  STL [R1+0x38], R12 ;  /* 0x0000380c01007387 */ /* 0x0003e20000100800 */
[C---:B0-----:R-:W-:Y:S02]  /*09e0*/  SHF.L.U32 R14, R11.reuse, 0x1, RZ ;  /* 0x000000010b0e7819 */ /* 0x041fe400000006ff */
[----:B-1----:R-:W-:Y:S02]  /*09f0*/  SHF.L.U64.HI R12, R11, 0x1, R8 ;  /* 0x000000010b0c7819 */ /* 0x002fe40000010208 */
[----:B------:R-:W-:-:S04]  /*0a00*/  IADD3 R44, P0, R14, UR18, RZ ;  /* 0x000000120e2c7c10 */ /* 0x000fc8000ff1e0ff */
[----:B------:R-:W-:Y:S02]  /*0a10*/  IADD3.X R45, R12, UR19, RZ, P0, !PT ;  /* 0x000000130c2d7c10 */ /* 0x000fe400087fe4ff */
[----:B------:R-:W-:Y:S02]  /*0a20*/  IADD3 R46, P0, R14, UR20, RZ ;  /* 0x000000140e2e7c10 */ /* 0x000fe4000ff1e0ff */
[----:B------:R-:W-:Y:S02]  /*0a30*/  IADD3 R11, R9, 0xf00, RZ ;  /* 0x00000f00090b7810 */ /* 0x000fe40007ffe0ff */
[----:B------:R-:W-:Y:S01]  /*0a40*/  IADD3.X R47, R12, UR21, RZ, P0, !PT ;  /* 0x000000150c2f7c10 */ /* 0x000fe200087fe4ff */
[----:B------:R-:W4:Y:S01]  /*0a50*/  LDG.E.64.CONSTANT R44, desc[UR10][R44.64] ;  /* 0x0000000a2c2c7981 */ /* 0x000f22000c1e9b00 */
[----:B------:R-:W-:-:S03]  /*0a60*/  IADD3 R11, P0, R11, R6, RZ ;  /* 0x000000060b0b7210 */ /* 0x000fc60007f1e0ff */
[----:B------:R-:W-:Y:S02]  /*0a70*/  STL [R1+0x28], R14 ;  /* 0x0000280e01007387 */ /* 0x000fe40000100800 */
[----:B------:R-:W-:Y:S02]  /*0a80*/  IMAD.X R8, RZ, RZ, R7, P0 ;  /* 0x000000ffff087224 */ /* 0x000fe400000e0607 */
[----:B------:R-:W4:Y:S04]  /*0a90*/  LDG.E.64.CONSTANT R46, desc[UR10][R46.64] ;  /* 0x0000000a2e2e7981 */ /* 0x000f28000c1e9b00 */
[----:B------:R0:W-:Y:S01]  /*0aa0*/  STL [R1+0x2c], R12 ;  /* 0x00002c0c01007387 */ /* 0x0001e20000100800 */
[C---:B------:R-:W-:Y:S02]  /*0ab0*/  SHF.L.U64.HI R10, R11.reuse, 0x1, R8 ;  /* 0x000000010b0a7819 */ /* 0x040fe40000010208 */
[----:B0-----:R-:W-:-:S04]  /*0ac0*/  SHF.L.U32 R12, R11, 0x1, RZ ;  /* 0x000000010b0c7819 */ /* 0x001fc800000006ff */
[C---:B------:R-:W-:Y:S02]  /*0ad0*/  IADD3 R48, P0, R12.reuse, UR18, RZ ;  /* 0x000000120c307c10 */ /* 0x040fe4000ff1e0ff */
[----:B------:R-:W-:Y:S02]  /*0ae0*/  IADD3 R50, P1, R12, UR20, RZ ;  /* 0x000000140c327c10 */ /* 0x000fe4000ff3e0ff */
[C---:B------:R-:W-:Y:S02]  /*0af0*/  IADD3.X R49, R10.reuse, UR19, RZ, P0, !PT ;  /* 0x000000130a317c10 */ /* 0x040fe400087fe4ff */
[----:B------:R-:W-:Y:S02]  /*0b00*/  IADD3.X R51, R10, UR21, RZ, P1, !PT ;  /* 0x000000150a337c10 */ /* 0x000fe40008ffe4ff */
[----:B------:R-:W-:Y:S02]  /*0b10*/  IADD3 R11, R9, 0x1400, RZ ;  /* 0x00001400090b7810 */ /* 0x000fe40007ffe0ff */
[----:B------:R-:W4:Y:S02]  /*0b20*/  LDG.E.64.CONSTANT R48, desc[UR10][R48.64] ;  /* 0x0000000a30307981 */ /* 0x000f24000c1e9b00 */
[----:B------:R-:W-:-:S02]  /*0b30*/  IADD3 R11, P0, R11, R6, RZ ;  /* 0x000000060b0b7210 */ /* 0x000fc40007f1e0ff */
[----:B------:R-:W4:Y:S02]  /*0b40*/  LDG.E.64.CONSTANT R50, desc[UR10][R50.64] ;  /* 0x0000000a32327981 */ /* 0x000f24000c1e9b00 */
[----:B------:R-:W-:Y:S02]  /*0b50*/  IADD3.X R8, RZ, R7, RZ, P0, !PT ;  /* 0x00000007ff087210 */ /* 0x000fe400007fe4ff */
[----:B------:R0:W-:Y:S04]  /*0b60*/  STL [R1+0x20], R12 ;  /* 0x0000200c01007387 */ /* 0x0001e80000100800 */
[----:B------:R1:W-:Y:S01]  /*0b70*/  STL [R1+0x24], R10 ;  /* 0x0000240a01007387 */ /* 0x0003e20000100800 */
[C---:B0-----:R-:W-:Y:S01]  /*0b80*/  IMAD.SHL.U32 R12, R11.reuse, 0x2, RZ ;  /* 0x000000020b0c7824 */ /* 0x041fe200078e00ff */
[----:B-1----:R-:W-:-:S04]  /*0b90*/  SHF.L.U64.HI R10, R11, 0x1, R8 ;  /* 0x000000010b0a7819 */ /* 0x002fc80000010208 */
[C---:B------:R-:W-:Y:S02]  /*0ba0*/  IADD3 R52, P0, R12.reuse, UR18, RZ ;  /* 0x000000120c347c10 */ /* 0x040fe4000ff1e0ff */
[----:B------:R-:W-:Y:S02]  /*0bb0*/  IADD3 R11, R9, 0x1900, RZ ;  /* 0x00001900090b7810 */ /* 0x000fe40007ffe0ff */
[----:B------:R-:W-:Y:S02]  /*0bc0*/  IADD3 R54, P1, R12, UR20, RZ ;  /* 0x000000140c367c10 */ /* 0x000fe4000ff3e0ff */
[C---:B------:R-:W-:Y:S02]  /*0bd0*/  IADD3.X R53, R10.reuse, UR19, RZ, P0, !PT ;  /* 0x000000130a357c10 */ /* 0x040fe400087fe4ff */
[----:B------:R-:W-:Y:S01]  /*0be0*/  IADD3 R11, P0, R11, R6, RZ ;  /* 0x000000060b0b7210 */ /* 0x000fe20007f1e0ff */
[----:B------:R0:W-:Y:S01]  /*0bf0*/  STL [R1+0xc], R12 ;  /* 0x00000c0c01007387 */ /* 0x0001e20000100800 */
[----:B------:R-:W-:-:S02]  /*0c00*/  IADD3.X R55, R10, UR21, RZ, P1, !PT ;  /* 0x000000150a377c10 */ /* 0x000fc40008ffe4ff */
[----:B------:R-:W-:Y:S01]  /*0c10*/  IADD3.X R8, RZ, R7, RZ, P0, !PT ;  /* 0x00000007ff087210 */ /* 0x000fe200007fe4ff */
[----:B------:R-:W4:Y:S01]  /*0c20*/  LDG.E.64.CONSTANT R52, desc[UR10][R52.64] ;  /* 0x0000000a34347981 */ /* 0x000f22000c1e9b00 */
[----:B0-----:R-:W-:-:S03]  /*0c30*/  SHF.L.U32 R12, R11, 0x1, RZ ;  /* 0x000000010b0c7819 */ /* 0x001fc600000006ff */
[----:B------:R0:W-:Y:S01]  /*0c40*/  STL [R1+0x18], R10 ;  /* 0x0000180a01007387 */ /* 0x0001e20000100800 */
[----:B------:R-:W-:-:S03]  /*0c50*/  IADD3 R56, P0, R12, UR18, RZ ;  /* 0x000000120c387c10 */ /* 0x000fc6000ff1e0ff */
[----:B------:R-:W4:Y:S01]  /*0c60*/  LDG.E.64.CONSTANT R54, desc[UR10][R54.64] ;  /* 0x0000000a36367981 */ /* 0x000f22000c1e9b00 */
[----:B------:R-:W-:Y:S02]  /*0c70*/  IADD3 R58, P1, R12, UR20, RZ ;  /* 0x000000140c3a7c10 */ /* 0x000fe4000ff3e0ff */
[----:B0-----:R-:W-:Y:S01]  /*0c80*/  SHF.L.U64.HI R10, R11, 0x1, R8 ;  /* 0x000000010b0a7819 */ /* 0x001fe20000010208 */
[----:B------:R-:W-:-:S03]  /*0c90*/  VIADD R11, R9, 0x1e00 ;  /* 0x00001e00090b7836 */ /* 0x000fc60000000000 */
[C---:B------:R-:W-:Y:S02]  /*0ca0*/  IADD3.X R57, R10.reuse, UR19, RZ, P0, !PT ;  /* 0x000000130a397c10 */ /* 0x040fe400087fe4ff */
[----:B------:R-:W-:Y:S02]  /*0cb0*/  IADD3 R11, P0, R11, R6, RZ ;  /* 0x000000060b0b7210 */ /* 0x000fe40007f1e0ff */
[----:B------:R-:W-:Y:S02]  /*0cc0*/  IADD3.X R59, R10, UR21, RZ, P1, !PT ;  /* 0x000000150a3b7c10 */ /* 0x000fe40008ffe4ff */
[----:B------:R-:W4:Y:S01]  /*0cd0*/  LDG.E.64.CONSTANT R56, desc[UR10][R56.64] ;  /* 0x0000000a38387981 */ /* 0x000f22000c1e9b00 */
[----:B------:R-:W-:Y:S02]  /*0ce0*/  IADD3.X R8, RZ, R7, RZ, P0, !PT ;  /* 0x00000007ff087210 */ /* 0x000fe400007fe4ff */
[----:B------:R-:W-:Y:S01]  /*0cf0*/  SHF.L.U32 R87, R11, 0x1, RZ ;  /* 0x000000010b577819 */ /* 0x000fe200000006ff */
[----:B------:R-:W-:Y:S01]  /*0d00*/  STL [R1+0x4], R12 ;  /* 0x0000040c01007387 */ /* 0x000fe20000100800 */
[----:B------:R-:W-:-:S02]  /*0d10*/  IADD3 R9, R9, 0x2300, RZ ;  /* 0x0000230009097810 */ /* 0x000fc40007ffe0ff */
[C---:B------:R-:W-:Y:S01]  /*0d20*/  IADD3 R60, P0, R87.reuse, UR18, RZ ;  /* 0x00000012573c7c10 */ /* 0x040fe2000ff1e0ff */
[----:B------:R0:W-:Y:S04]  /*0d30*/  STL [R1+0x8], R10 ;  /* 0x0000080a01007387 */ /* 0x0001e80000100800 */
[----:B------:R-:W4:Y:S01]  /*0d40*/  LDG.E.64.CONSTANT R58, desc[UR10][R58.64] ;  /* 0x0000000a3a3a7981 */ /* 0x000f22000c1e9b00 */
[----:B------:R-:W-:Y:S02]  /*0d50*/  IADD3 R62, P1, R87, UR20, RZ ;  /* 0x00000014573e7c10 */ /* 0x000fe4000ff3e0ff */
[----:B0-----:R-:W-:-:S04]  /*0d60*/  SHF.L.U64.HI R10, R11, 0x1, R8 ;  /* 0x000000010b0a7819 */ /* 0x001fc80000010208 */
[C---:B------:R-:W-:Y:S02]  /*0d70*/  IADD3.X R61, R10.reuse, UR19, RZ, P0, !PT ;  /* 0x000000130a3d7c10 */ /* 0x040fe400087fe4ff */
[----:B------:R-:W-:Y:S02]  /*0d80*/  IADD3 R9, P0, R9, R6, RZ ;  /* 0x0000000609097210 */ /* 0x000fe40007f1e0ff */
[----:B------:R-:W-:Y:S02]  /*0d90*/  IADD3.X R63, R10, UR21, RZ, P1, !PT ;  /* 0x000000150a3f7c10 */ /* 0x000fe40008ffe4ff */
[----:B------:R-:W4:Y:S01]  /*0da0*/  LDG.E.64.CONSTANT R60, desc[UR10][R60.64] ;  /* 0x0000000a3c3c7981 */ /* 0x000f22000c1e9b00 */
[----:B------:R-:W-:Y:S01]  /*0db0*/  IMAD.X R86, RZ, RZ, R7, P0 ;  /* 0x000000ffff567224 */ /* 0x000fe200000e0607 */
[C---:B------:R-:W-:Y:S02]  /*0dc0*/  SHF.L.U32 R85, R9.reuse, 0x1, RZ ;  /* 0x0000000109557819 */ /* 0x040fe400000006ff */
[----:B------:R-:W4:Y:S02]  /*0dd0*/  LDG.E.64.CONSTANT R62, desc[UR10][R62.64] ;  /* 0x0000000a3e3e7981 */ /* 0x000f24000c1e9b00 */
[----:B------:R-:W-:-:S02]  /*0de0*/  SHF.L.U64.HI R86, R9, 0x1, R86 ;  /* 0x0000000109567819 */ /* 0x000fc40000010256 */
[C---:B------:R-:W-:Y:S02]  /*0df0*/  IADD3 R64, P0, R85.reuse, UR18, RZ ;  /* 0x0000001255407c10 */ /* 0x040fe4000ff1e0ff */
[----:B------:R-:W-:Y:S02]  /*0e00*/  IADD3 R66, P1, R85, UR20, RZ ;  /* 0x0000001455427c10 */ /* 0x000fe4000ff3e0ff */
[C---:B------:R-:W-:Y:S02]  /*0e10*/  IADD3.X R65, R86.reuse, UR19, RZ, P0, !PT ;  /* 0x0000001356417c10 */ /* 0x040fe400087fe4ff */
[----:B------:R-:W-:-:S04]  /*0e20*/  IADD3.X R67, R86, UR21, RZ, P1, !PT ;  /* 0x0000001556437c10 */ /* 0x000fc80008ffe4ff */
[----:B------:R-:W4:Y:S04]  /*0e30*/  LDG.E.64.CONSTANT R64, desc[UR10][R64.64] ;  /* 0x0000000a40407981 */ /* 0x000f28000c1e9b00 */
[----:B------:R-:W4:Y:S04]  /*0e40*/  LDG.E.64.CONSTANT R66, desc[UR10][R66.64] ;  /* 0x0000000a42427981 */ /* 0x000f28000c1e9b00 */
[----:B------:R-:W-:Y:S04]  /*0e50*/  STL [R1+0x58], R87 ;  /* 0x0000585701007387 */ /* 0x000fe80000100800 */
[----:B------:R0:W-:Y:S02]  /*0e60*/  STL [R1], R10 ;  /* 0x0000000a01007387 */ /* 0x0001e40000100800 */
[----:B0-----:R-:W-:-:S05]  /*0e70*/  MOV R10, 0x28 ;  /* 0x00000028000a7802 */ /* 0x001fca0000000f00 */
[----:B------:R-:W-:-:S04]  /*0e80*/  IMAD R5, R5, R10, UR6 ;  /* 0x0000000605057e24 */ /* 0x000fc8000f8e020a */
[----:B------:R-:W-:Y:S02]  /*0e90*/  IMAD R68, R68, 0x8, R5 ;  /* 0x0000000844447824 */ /* 0x000fe400078e0205 */
[----:B--2---:R-:W-:-:S06]  /*0ea0*/  FADD.FTZ R7, R33, UR7 ;  /* 0x0000000721077e21 */ /* 0x004fcc0008010000 */
[----:B------:R-:W0:Y:S01]  /*0eb0*/  MUFU.RSQ R7, R7 ;  /* 0x0000000700077308 */ /* 0x000e220000001400 */
[C---:B---3--:R-:W-:Y:S02]  /*0ec0*/  PRMT R8, R34.reuse, 0x7632, R8 ;  /* 0x0000763222087816 */ /* 0x048fe40000000008 */
[----:B------:R-:W-:-:S03]  /*0ed0*/  SHF.L.U32 R9, R34, 0x10, RZ ;  /* 0x0000001022097819 */ /* 0x000fc600000006ff */
[----:B------:R-:W-:Y:S01]  /*0ee0*/  IMAD.U32 R11, R8, 0x10000, RZ ;  /* 0x00010000080b7824 */ /* 0x000fe200078e00ff */
[----:B----4-:R-:W-:Y:S01]  /*0ef0*/  SHF.L.U32 R6, R36, 0x10, RZ ;  /* 0x0000001024067819 */ /* 0x010fe200000006ff */
[----:B------:R-:W-:Y:S01]  /*0f00*/  FADD.FTZ R84, -R32, R9 ;  /* 0x0000000920547221 */ /* 0x000fe20000010100 */
[----:B------:R-:W-:Y:S01]  /*0f10*/  PRMT R33, R36, 0x7632, R33 ;  /* 0x0000763224217816 */ /* 0x000fe20000000021 */
[----:B------:R-:W-:Y:S02]  /*0f20*/  FADD.FTZ R8, -R32, R11 ;  /* 0x0000000b20087221 */ /* 0x000fe40000010100 */
[----:B------:R-:W-:Y:S01]  /*0f30*/  FMUL.FTZ R9, R2, R6 ;  /* 0x0000000602097220 */ /* 0x000fe20000410000 */
[----:B------:R-:W-:Y:S02]  /*0f40*/  SHF.L.U32 R33, R33, 0x10, RZ ;  /* 0x0000001021217819 */ /* 0x000fe400000006ff */
[----:B------:R-:W-:Y:S01]  /*0f50*/  SHF.L.U32 R11, R38, 0x10, RZ ;  /* 0x00000010260b7819 */ /* 0x000fe200000006ff */
[----:B0-----:R-:W-:-:S02]  /*0f60*/  FMUL.FTZ R84, R7, R84 ;  /* 0x0000005407547220 */ /* 0x001fc40000410000 */
[----:B------:R-:W-:Y:S02]  /*0f70*/  FMUL.FTZ R10, R4, R33 ;  /* 0x00000021040a7220 */ /* 0x000fe40000410000 */
[----:B------:R-:W-:Y:S01]  /*0f80*/  FADD.FTZ R12, -R32, R11 ;  /* 0x0000000b200c7221 */ /* 0x000fe20000010100 */
[----:B------:R-:W-:Y:S01]  /*0f90*/  SHF.L.U32 R5, R40, 0x10, RZ ;  /* 0x0000001028057819 */ /* 0x000fe200000006ff */
[----:B------:R-:W-:Y:S01]  /*0fa0*/  FMUL.FTZ R8, R7, R8 ;  /* 0x0000000807087220 */ /* 0x000fe20000410000 */
[----:B------:R-:W-:Y:S01]  /*0fb0*/  FADD.FTZ R43, R43, UR7 ;  /* 0x000000072b2b7e21 */ /* 0x000fe20008010000 */
[----:B------:R-:W-:Y:S01]  /*0fc0*/  FFMA.FTZ R9, R84, R9, RZ ;  /* 0x0000000954097223 */ /* 0x000fe200000100ff */
[----:B------:R-:W-:Y:S01]  /*0fd0*/  FMUL.FTZ R83, R7, R12 ;  /* 0x0000000c07537220 */ /* 0x000fe20000410000 */
[----:B------:R-:W-:Y:S01]  /*0fe0*/  FMUL.FTZ R23, R2, R5 ;  /* 0x0000000502177220 */ /* 0x000fe20000410000 */
[----:B------:R-:W0:Y:S01]  /*0ff0*/  MUFU.RSQ R12, R43 ;  /* 0x0000002b000c7308 */ /* 0x000e220000001400 */
[----:B------:R-:W-:Y:S01]  /*1000*/  FFMA.FTZ R10, R8, R10, R9 ;  /* 0x0000000a080a7223 */ /* 0x000fe20000010009 */
[----:B------:R-:W-:-:S03]  /*1010*/  FFMA.FTZ R9, R2, R6, RZ ;  /* 0x0000000602097223 */ /* 0x000fc600000100ff */
[--C-:B------:R-:W-:Y:S01]  /*1020*/  FFMA.FTZ R23, R83, R23, R10.reuse ;  /* 0x0000001753177223 */ /* 0x100fe2000001000a */
[----:B------:R-:W-:Y:S02]  /*1030*/  PRMT R10, R38, 0x7632, R10 ;  /* 0x00007632260a7816 */ /* 0x000fe4000000000a */
[C---:B------:R-:W-:Y:S02]  /*1040*/  SHF.L.U32 R21, R35.reuse, 0x10, RZ ;  /* 0x0000001023157819 */ /* 0x040fe400000006ff */
[----:B------:R-:W-:Y:S01]  /*1050*/  PRMT R17, R35, 0x7632, R17 ;  /* 0x0000763223117816 */ /* 0x000fe20000000011 */
[-C--:B------:R-:W-:Y:S01]  /*1060*/  FFMA.FTZ R9, R4, R33.reuse, R9 ;  /* 0x0000002104097223 */ /* 0x080fe20000010009 */
[----:B------:R-:W-:Y:S01]  /*1070*/  FADD.FTZ R70, R33, R27 ;  /* 0x0000001b21467221 */ /* 0x000fe20000010000 */
[----:B------:R-:W-:Y:S01]  /*1080*/  SHF.L.U32 R19, R10, 0x10, RZ ;  /* 0x000000100a137819 */ /* 0x000fe200000006ff */
[----:B------:R-:W-:Y:S01]  /*1090*/  FFMA.FTZ R33, R8, R33, R26 ;  /* 0x0000002108217223 */ /* 0x000fe2000001001a */
[----:B------:R-:W-:Y:S01]  /*10a0*/  SHF.L.U32 R11, R37, 0x10, RZ ;  /* 0x00000010250b7819 */ /* 0x000fe200000006ff */
[----:B------:R-:W-:Y:S01]  /*10b0*/  IMAD.U32 R17, R17, 0x10000, RZ ;  /* 0x0001000011117824 */ /* 0x000fe200078e00ff */
[----:B------:R-:W-:Y:S01]  /*10c0*/  PRMT R8, R37, 0x7632, R8 ;  /* 0x0000763225087816 */ /* 0x000fe20000000008 */
[----:B------:R-:W-:Y:S01]  /*10d0*/  FADD.FTZ R21, -R42, R21 ;  /* 0x000000152a157221 */ /* 0x000fe20000010100 */
[----:B------:R-:W-:Y:S01]  /*10e0*/  PRMT R13, R40, 0x7632, R13 ;  /* 0x00007632280d7816 */ /* 0x000fe2000000000d */
[----:B------:R-:W-:Y:S01]  /*10f0*/  FADD.FTZ R18, -R32, R19 ;  /* 0x0000001320127221 */ /* 0x000fe20000010100 */
[----:B------:R-:W-:Y:S01]  /*1100*/  SHF.L.U32 R8, R8, 0x10, RZ ;  /* 0x0000001008087819 */ /* 0x000fe200000006ff */
[----:B------:R-:W-:Y:S01]  /*1110*/  FMUL.FTZ R15, R0, R11 ;  /* 0x0000000b000f7220 */ /* 0x000fe20000410000 */
[----:B------:R-:W-:Y:S01]  /*1120*/  SHF.L.U32 R13, R13, 0x10, RZ ;  /* 0x000000100d0d7819 */ /* 0x000fe200000006ff */
[----:B0-----:R-:W-:Y:S01]  /*1130*/  FMUL.FTZ R76, R12, R21 ;  /* 0x000000150c4c7220 */ /* 0x001fe20000410000 */
[----:B------:R-:W-:Y:S01]  /*1140*/  FADD.FTZ R19, -R42, R17 ;  /* 0x000000112a137221 */ /* 0x000fe20000010100 */
[----:B------:R-:W-:Y:S01]  /*1150*/  FFMA.FTZ R17, R2, R5, R9 ;  /* 0x0000000502117223 */ /* 0x000fe20000010009 */
[----:B------:R-:W-:Y:S01]  /*1160*/  FMUL.FTZ R18, R7, R18 ;  /* 0x0000001207127220 */ /* 0x000fe20000410000 */
[----:B------:R-:W-:Y:S01]  /*1170*/  FMUL.FTZ R14, R3, R8 ;  /* 0x00000008030e7220 */ /* 0x000fe20000410000 */
[----:B------:R-:W-:Y:S01]  /*1180*/  FMUL.FTZ R9, R12, R19 ;  /* 0x000000130c097220 */ /* 0x000fe20000410000 */
[----:B------:R-:W-:Y:S01]  /*1190*/  FFMA.FTZ R20, R76, R15, RZ ;  /* 0x0000000f4c147223 */ /* 0x000fe200000100ff */
[CC--:B------:R-:W-:Y:S01]  /*11a0*/  FMUL.FTZ R10, R4.reuse, R13.reuse ;  /* 0x0000000d040a7220 */ /* 0x0c0fe20000410000 */
[-C--:B------:R-:W-:Y:S01]  /*11b0*/  FFMA.FTZ R16, R4, R13.reuse, R17 ;  /* 0x0000000d04107223 */ /* 0x080fe20000010011 */
[----:B------:R-:W-:Y:S01]  /*11c0*/  FADD.FTZ R70, R70, R13 ;  /* 0x0000000d46467221 */ /* 0x000fe20000010000 */
[----:B------:R-:W-:Y:S01]  /*11d0*/  FFMA.FTZ R33, R18, R13, R33 ;  /* 0x0000000d12217223 */ /* 0x000fe20000010021 */
[C---:B------:R-:W-:Y:S01]  /*11e0*/  PRMT R17, R39.reuse, 0x7632, R17 ;  /* 0x0000763227117816 */ /* 0x040fe20000000011 */
[----:B------:R-:W-:-:S02]  /*11f0*/  IMAD.U32 R13, R39, 0x10000, RZ ;  /* 0x00010000270d7824 */ /* 0x000fc400078e00ff */
[----:B------:R-:W-:Y:S01]  /*1200*/  FFMA.FTZ R14, R9, R14, R20 ;  /* 0x0000000e090e7223 */ /* 0x000fe20000010014 */
[----:B------:R-:W-:Y:S01]  /*1210*/  FFMA.FTZ R23, R18, R10, R23 ;  /* 0x0000000a12177223 */ /* 0x000fe20000010017 */
[----:B------:R-:W-:Y:S01]  /*1220*/  FFMA.FTZ R20, R0, R11, RZ ;  /* 0x0000000b00147223 */ /* 0x000fe200000100ff */
[C---:B------:R-:W-:Y:S01]  /*1230*/  SHF.L.U32 R10, R41.reuse, 0x10, RZ ;  /* 0x00000010290a7819 */ /* 0x040fe200000006ff */
[----:B------:R-:W-:Y:S01]  /*1240*/  FADD.FTZ R75, -R42, R13 ;  /* 0x0000000d2a4b7221 */ /* 0x000fe20000010100 */
[----:B------:R-:W-:Y:S02]  /*1250*/  PRMT R15, R41, 0x7632, R15 ;  /* 0x00007632290f7816 */ /* 0x000fe4000000000f */
[----:B------:R-:W-:Y:S01]  /*1260*/  SHF.L.U32 R17, R17, 0x10, RZ ;  /* 0x0000001011117819 */ /* 0x000fe200000006ff */
[-C--:B------:R-:W-:Y:S01]  /*1270*/  FFMA.FTZ R13, R3, R8.reuse, R20 ;  /* 0x00000008030d7223 */ /* 0x080fe20000010014 */
[----:B------:R-:W-:Y:S01]  /*1280*/  FADD.FTZ R73, R8, R31 ;  /* 0x0000001f08497221 */ /* 0x000fe20000010000 */
[----:B------:R-:W-:Y:S01]  /*1290*/  FFMA.FTZ R90, R9, R8, R30 ;  /* 0x00000008095a7223 */ /* 0x000fe2000001001e */
[----:B------:R-:W-:Y:S01]  /*12a0*/  SHF.L.U32 R8, R15, 0x10, RZ ;  /* 0x000000100f087819 */ /* 0x000fe200000006ff */
[----:B------:R-:W-:Y:S01]  /*12b0*/  FMUL.FTZ R18, R0, R10 ;  /* 0x0000000a00127220 */ /* 0x000fe20000410000 */
[----:B------:R-:W-:Y:S01]  /*12c0*/  FMUL.FTZ R75, R12, R75 ;  /* 0x0000004b0c4b7220 */ /* 0x000fe20000410000 */
[----:B------:R-:W-:Y:S01]  /*12d0*/  FADD.FTZ R17, -R42, R17 ;  /* 0x000000112a117221 */ /* 0x000fe20000010100 */
[----:B------:R-:W-:-:S02]  /*12e0*/  IMAD.U32 R15, R44, 0x10000, RZ ;  /* 0x000100002c0f7824 */ /* 0x000fc400078e00ff */
[----:B------:R-:W-:Y:S01]  /*12f0*/  FMUL.FTZ R27, R3, R8 ;  /* 0x00000008031b7220 */ /* 0x000fe20000410000 */
[----:B------:R-:W-:Y:S01]  /*1300*/  FFMA.FTZ R14, R75, R18, R14 ;  /* 0x000000124b0e7223 */ /* 0x000fe2000001000e */
[----:B------:R-:W-:Y:S01]  /*1310*/  FMUL.FTZ R17, R12, R17 ;  /* 0x000000110c117220 */ /* 0x000fe20000410000 */
[----:B------:R-:W-:Y:S01]  /*1320*/  SHF.L.U32 R9, R46, 0x10, RZ ;  /* 0x000000102e097819 */ /* 0x000fe200000006ff */
[--C-:B------:R-:W-:Y:S01]  /*1330*/  FADD.FTZ R82, -R32, R15.reuse ;  /* 0x0000000f20527221 */ /* 0x100fe20000010100 */
[----:B------:R-:W-:Y:S01]  /*1340*/  PRMT R15, R44, 0x7632, R15 ;  /* 0x000076322c0f7816 */ /* 0x000fe2000000000f */
[----:B------:R-:W-:Y:S01]  /*1350*/  FFMA.FTZ R72, R0, R10, R13 ;  /* 0x0000000a00487223 */ /* 0x000fe2000001000d */
[----:B------:R-:W-:Y:S01]  /*1360*/  SHF.L.U32 R13, R45, 0x10, RZ ;  /* 0x000000102d0d7819 */ /* 0x000fe200000006ff */
[----:B------:R-:W-:Y:S01]  /*1370*/  FFMA.FTZ R27, R17, R27, R14 ;  /* 0x0000001b111b7223 */ /* 0x000fe2000001000e */
[----:B------:R-:W-:Y:S01]  /*1380*/  FMUL.FTZ R14, R2, R9 ;  /* 0x00000009020e7220 */ /* 0x000fe20000410000 */
[----:B------:R-:W-:Y:S01]  /*1390*/  FMUL.FTZ R82, R7, R82 ;  /* 0x0000005207527220 */ /* 0x000fe20000410000 */
[----:B------:R-:W-:Y:S01]  /*13a0*/  SHF.L.U32 R15, R15, 0x10, RZ ;  /* 0x000000100f0f7819 */ /* 0x000fe200000006ff */
[----:B------:R-:W-:Y:S01]  /*13b0*/  FADD.FTZ R73, R73, R8 ;  /* 0x0000000849497221 */ /* 0x000fe20000010000 */
[----:B------:R-:W-:Y:S01]  /*13c0*/  PRMT R20, R46, 0x7632, R20 ;  /* 0x000076322e147816 */ /* 0x000fe20000000014 */
[-C--:B------:R-:W-:Y:S01]  /*13d0*/  FFMA.FTZ R72, R3, R8.reuse, R72 ;  /* 0x0000000803487223 */ /* 0x080fe20000010048 */
[----:B------:R-:W-:Y:S01]  /*13e0*/  FFMA.FTZ R90, R17, R8, R90 ;  /* 0x00000008115a7223 */ /* 0x000fe2000001005a */
[----:B------:R-:W-:-:S02]  /*13f0*/  IMAD.U32 R8, R47, 0x10000, RZ ;  /* 0x000100002f087824 */ /* 0x000fc400078e00ff */
[----:B------:R-:W-:Y:S01]  /*1400*/  FADD.FTZ R13, -R42, R13 ;  /* 0x0000000d2a0d7221 */ /* 0x000fe20000010100 */
[----:B------:R-:W-:Y:S01]  /*1410*/  FFMA.FTZ R23, R82, R14, R23 ;  /* 0x0000000e52177223 */ /* 0x000fe20000010017 */
[----:B------:R-:W-:Y:S01]  /*1420*/  FADD.FTZ R14, -R32, R15 ;  /* 0x0000000f200e7221 */ /* 0x000fe20000010100 */
[----:B------:R-:W-:Y:S01]  /*1430*/  SHF.L.U32 R20, R20, 0x10, RZ ;  /* 0x0000001014147819 */ /* 0x000fe200000006ff */
[----:B------:R-:W-:Y:S01]  /*1440*/  FMUL.FTZ R15, R0, R8 ;  /* 0x00000008000f7220 */ /* 0x000fe20000410000 */
[----:B------:R-:W-:Y:S01]  /*1450*/  FMUL.FTZ R74, R12, R13 ;  /* 0x0000000d0c4a7220 */ /* 0x000fe20000410000 */
[----:B------:R-:W-:Y:S01]  /*1460*/  FMUL.FTZ R13, R7, R14 ;  /* 0x0000000e070d7220 */ /* 0x000fe20000410000 */
[----:B------:R-:W-:Y:S01]  /*1470*/  PRMT R17, R45, 0x7632, R17 ;  /* 0x000076322d117816 */ /* 0x000fe20000000011 */
[----:B------:R-:W-:Y:S01]  /*1480*/  FMUL.FTZ R14, R4, R20 ;  /* 0x00000014040e7220 */ /* 0x000fe20000410000 */
[----:B------:R-:W-:Y:S01]  /*1490*/  FFMA.FTZ R27, R74, R15, R27 ;  /* 0x0000000f4a1b7223 */ /* 0x000fe2000001001b */
[----:B------:R-:W-:-:S02]  /*14a0*/  SHF.L.U32 R81, R48, 0x10, RZ ;  /* 0x0000001030517819 */ /* 0x000fc400000006ff */
[----:B------:R-:W-:Y:S01]  /*14b0*/  PRMT R15, R48, 0x7632, R15 ;  /* 0x00007632300f7816 */ /* 0x000fe2000000000f */
[----:B------:R-:W-:Y:S01]  /*14c0*/  FFMA.FTZ R33, R13, R20, R33 ;  /* 0x000000140d217223 */ /* 0x000fe20000010021 */
[----:B------:R-:W-:Y:S01]  /*14d0*/  PRMT R18, R47, 0x7632, R18 ;  /* 0x000076322f127816 */ /* 0x000fe20000000012 */
[----:B------:R-:W-:Y:S01]  /*14e0*/  FFMA.FTZ R23, R13, R14, R23 ;  /* 0x0000000e0d177223 */ /* 0x000fe20000010017 */
[----:B------:R-:W-:Y:S01]  /*14f0*/  IMAD.U32 R17, R17, 0x10000, RZ ;  /* 0x0001000011117824 */ /* 0x000fe200078e00ff */
[----:B------:R-:W-:Y:S01]  /*1500*/  SHF.L.U32 R13, R50, 0x10, RZ ;  /* 0x00000010320d7819 */ /* 0x000fe200000006ff */
[----:B------:R-:W-:Y:S01]  /*1510*/  FADD.FTZ R81, -R32, R81 ;  /* 0x0000005120517221 */ /* 0x000fe20000010100 */
[----:B------:R-:W-:Y:S01]  /*1520*/  PRMT R26, R50, 0x7632, R26 ;  /* 0x00007632321a7816 */ /* 0x000fe2000000001a */
[----:B------:R-:W-:Y:S01]  /*1530*/  FFMA.FTZ R16, R2, R9, R16 ;  /* 0x0000000902107223 */ /* 0x000fe20000010010 */
[----:B------:R-:W-:Y:S01]  /*1540*/  SHF.L.U32 R15, R15, 0x10, RZ ;  /* 0x000000100f0f7819 */ /* 0x000fe200000006ff */
[----:B------:R-:W-:Y:S01]  /*1550*/  FADD.FTZ R17, -R42, R17 ;  /* 0x000000112a117221 */ /* 0x000fe20000010100 */
[----:B------:R-:W-:Y:S01]  /*1560*/  SHF.L.U32 R18, R18, 0x10, RZ ;  /* 0x0000001012127819 */ /* 0x000fe200000006ff */
[----:B------:R-:W-:Y:S01]  /*1570*/  FADD.FTZ R70, R70, R20 ;  /* 0x0000001446467221 */ /* 0x000fe20000010000 */
[----:B------:R-:W-:Y:S01]  /*1580*/  FMUL.FTZ R14, R2, R13 ;  /* 0x0000000d020e7220 */ /* 0x000fe20000410000 */
[----:B------:R-:W-:Y:S01]  /*1590*/  FMUL.FTZ R81, R7, R81 ;  /* 0x0000005107517220 */ /* 0x000fe20000410000 */
[----:B------:R-:W-:Y:S01]  /*15a0*/  SHF.L.U32 R26, R26, 0x10, RZ ;  /* 0x000000101a1a7819 */ /* 0x000fe200000006ff */
[----:B------:R-:W-:Y:S01]  /*15b0*/  FFMA.FTZ R20, R4, R20, R16 ;  /* 0x0000001404147223 */ /* 0x000fe20000010010 */
[----:B------:R-:W-:Y:S01]  /*15c0*/  FADD.FTZ R15, -R32, R15 ;  /* 0x0000000f200f7221 */ /* 0x000fe20000010100 */
[----:B------:R-:W-:Y:S01]  /*15d0*/  FMUL.FTZ R16, R3, R18 ;  /* 0x0000001203107220 */ /* 0x000fe20000410000 */
[----:B------:R-:W-:Y:S01]  /*15e0*/  FMUL.FTZ R17, R12, R17 ;  /* 0x000000110c117220 */ /* 0x000fe20000410000 */
[----:B------:R-:W-:Y:S01]  /*15f0*/  FFMA.FTZ R23, R81, R14, R23 ;  /* 0x0000000e51177223 */ /* 0x000fe20000010017 */
[----:B------:R-:W-:Y:S01]  /*1600*/  FMUL.FTZ R14, R4, R26 ;  /* 0x0000001a040e7220 */ /* 0x000fe20000410000 */
[----:B------:R-:W-:Y:S01]  /*1610*/  FMUL.FTZ R15, R7, R15 ;  /* 0x0000000f070f7220 */ /* 0x000fe20000410000 */
[----:B------:R-:W-:Y:S01]  /*1620*/  FFMA.FTZ R27, R17, R16, R27 ;  /* 0x00000010111b7223 */ /* 0x000fe2000001001b */
[----:B------:R-:W-:-:S02]  /*1630*/  IMAD.U32 R16, R49, 0x10000, RZ ;  /* 0x0001000031107824 */ /* 0x000fc400078e00ff */
[----:B------:R-:W-:Y:S01]  /*1640*/  FFMA.FTZ R90, R17, R18, R90 ;  /* 0x00000012115a7223 */ /* 0x000fe2000001005a */
[----:B------:R-:W-:Y:S01]  /*1650*/  FFMA.FTZ R23, R15, R14, R23 ;  /* 0x0000000e0f177223 */ /* 0x000fe20000010017 */
[----:B------:R-:W-:Y:S01]  /*1660*/  SHF.L.U32 R14, R51, 0x10, RZ ;  /* 0x00000010330e7819 */ /* 0x000fe200000006ff */
[----:B------:R-:W-:Y:S01]  /*1670*/  FADD.FTZ R16, -R42, R16 ;  /* 0x000000102a107221 */ /* 0x000fe20000010100 */
[----:B------:R-:W-:Y:S01]  /*1680*/  PRMT R17, R49, 0x7632, R17 ;  /* 0x0000763231117816 */ /* 0x000fe20000000011 */
[----:B------:R-:W-:Y:S01]  /*1690*/  FFMA.FTZ R72, R0, R8, R72 ;  /* 0x0000000800487223 */ /* 0x000fe20000010048 */
[----:B------:R-:W-:Y:S01]  /*16a0*/  SHF.L.U32 R80, R52, 0x10, RZ ;  /* 0x0000001034507819 */ /* 0x000fe200000006ff */
[----:B------:R-:W-:Y:S01]  /*16b0*/  FMUL.FTZ R19, R0, R14 ;  /* 0x0000000e00137220 */ /* 0x000fe20000410000 */
[----:B------:R-:W-:Y:S01]  /*16c0*/  FMUL.FTZ R16, R12, R16 ;  /* 0x000000100c107220 */ /* 0x000fe20000410000 */
[----:B------:R-:W-:Y:S01]  /*16d0*/  IMAD.U32 R17, R17, 0x10000, RZ ;  /* 0x0001000011117824 */ /* 0x000fe200078e00ff */
[----:B------:R-:W-:Y:S01]  /*16e0*/  PRMT R21, R51, 0x7632, R21 ;  /* 0x0000763233157816 */ /* 0x000fe20000000015 */
[----:B------:R-:W-:Y:S01]  /*16f0*/  FFMA.FTZ R72, R3, R18, R72 ;  /* 0x0000001203487223 */ /* 0x000fe20000010048 */
[----:B------:R-:W-:Y:S01]  /*1700*/  FFMA.FTZ R33, R15, R26, R33 ;  /* 0x0000001a0f217223 */ /* 0x000fe20000010021 */
[----:B------:R-:W-:Y:S01]  /*1710*/  FFMA.FTZ R27, R16, R19, R27 ;  /* 0x00000013101b7223 */ /* 0x000fe2000001001b */
[----:B------:R-:W-:Y:S01]  /*1720*/  FADD.FTZ R17, -R42, R17 ;  /* 0x000000112a117221 */ /* 0x000fe20000010100 */
[----:B------:R-:W-:Y:S01]  /*1730*/  SHF.L.U32 R15, R54, 0x10, RZ ;  /* 0x00000010360f7819 */ /* 0x000fe200000006ff */
[----:B------:R-:W-:Y:S01]  /*1740*/  FADD.FTZ R80, -R32, R80 ;  /* 0x0000005020507221 */ /* 0x000fe20000010100 */
[----:B------:R-:W-:Y:S01]  /*1750*/  PRMT R19, R52, 0x7632, R19 ;  /* 0x0000763234137816 */ /* 0x000fe20000000013 */
[----:B------:R-:W-:Y:S01]  /*1760*/  FADD.FTZ R73, R73, R18 ;  /* 0x0000001249497221 */ /* 0x000fe20000010000 */
[----:B------:R-:W-:Y:S01]  /*1770*/  SHF.L.U32 R21, R21, 0x10, RZ ;  /* 0x0000001015157819 */ /* 0x000fe200000006ff */
[----:B------:R-:W-:Y:S01]  /*1780*/  FMUL.FTZ R17, R12, R17 ;  /* 0x000000110c117220 */ /* 0x000fe20000410000 */
[----:B------:R-:W-:Y:S01]  /*1790*/  FFMA.FTZ R72, R0, R14, R72 ;  /* 0x0000000e00487223 */ /* 0x000fe20000010048 */
[----:B------:R-:W-:Y:S01]  /*17a0*/  PRMT R22, R54, 0x7632, R22 ;  /* 0x0000763236167816 */ /* 0x000fe20000000016 */
[C---:B------:R-:W-:Y:S01]  /*17b0*/  FMUL.FTZ R18, R2.reuse, R15 ;  /* 0x0000000f02127220 */ /* 0x040fe20000410000 */
[----:B------:R-:W-:Y:S01]  /*17c0*/  SHF.L.U32 R19, R19, 0x10, RZ ;  /* 0x0000001013137819 */ /* 0x000fe200000006ff */
[----:B------:R-:W-:Y:S01]  /*17d0*/  FMUL.FTZ R80, R7, R80 ;  /* 0x0000005007507220 */ /* 0x000fe20000410000 */
[----:B------:R-:W-:Y:S01]  /*17e0*/  FADD.FTZ R73, R73, R21 ;  /* 0x0000001549497221 */ /* 0x000fe20000010000 */
[-C--:B------:R-:W-:Y:S01]  /*17f0*/  FFMA.FTZ R90, R17, R21.reuse, R90 ;  /* 0x00000015115a7223 */ /* 0x080fe2000001005a */
[C---:B------:R-:W-:Y:S01]  /*1800*/  FFMA.FTZ R72, R3.reuse, R21, R72 ;  /* 0x0000001503487223 */ /* 0x040fe20000010048 */
[----:B------:R-:W-:Y:S01]  /*1810*/  FFMA.FTZ R20, R2, R13, R20 ;  /* 0x0000000d02147223 */ /* 0x000fe20000010014 */
[----:B------:R-:W-:Y:S01]  /*1820*/  SHF.L.U32 R22, R22, 0x10, RZ ;  /* 0x0000001016167819 */ /* 0x000fe200000006ff */
[----:B------:R-:W-:Y:S01]  /*1830*/  FMUL.FTZ R21, R3, R21 ;  /* 0x0000001503157220 */ /* 0x000fe20000410000 */
[----:B------:R-:W-:Y:S01]  /*1840*/  FFMA.FTZ R23, R80, R18, R23 ;  /* 0x0000001250177223 */ /* 0x000fe20000010017 */
[----:B------:R-:W-:Y:S01]  /*1850*/  FADD.FTZ R19, -R32, R19 ;  /* 0x0000001320137221 */ /* 0x000fe20000010100 */
[C---:B------:R-:W-:Y:S01]  /*1860*/  IMAD.U32 R18, R56.reuse, 0x10000, RZ ;  /* 0x0001000038127824 */ /* 0x040fe200078e00ff */
[----:B------:R-:W-:Y:S01]  /*1870*/  PRMT R43, R56, 0x7632, R43 ;  /* 0x00007632382b7816 */ /* 0x000fe2000000002b */
[----:B------:R-:W-:Y:S01]  /*1880*/  FADD.FTZ R70, R70, R26 ;  /* 0x0000001a46467221 */ /* 0x000fe20000010000 */
[C---:B------:R-:W-:Y:S01]  /*1890*/  FFMA.FTZ R26, R4.reuse, R26, R20 ;  /* 0x0000001a041a7223 */ /* 0x040fe20000010014 */
[----:B------:R-:W-:Y:S01]  /*18a0*/  FFMA.FTZ R27, R17, R21, R27 ;  /* 0x00000015111b7223 */ /* 0x000fe2000001001b */
[----:B------:R-:W-:Y:S01]  /*18b0*/  FMUL.FTZ R19, R7, R19 ;  /* 0x0000001307137220 */ /* 0x000fe20000410000 */
[----:B------:R-:W-:Y:S01]  /*18c0*/  FMUL.FTZ R20, R4, R22 ;  /* 0x0000001604147220 */ /* 0x000fe20000410000 */
[----:B------:R-:W-:Y:S01]  /*18d0*/  SHF.L.U32 R17, R58, 0x10, RZ ;  /* 0x000000103a117819 */ /* 0x000fe200000006ff */
[----:B------:R-:W-:Y:S01]  /*18e0*/  FADD.FTZ R18, -R32, R18 ;  /* 0x0000001220127221 */ /* 0x000fe20000010100 */
[----:B------:R-:W-:Y:S01]  /*18f0*/  PRMT R69, R58, 0x7632, R69 ;  /* 0x000076323a457816 */ /* 0x000fe20000000045 */
[----:B------:R-:W-:-:S02]  /*1900*/  IMAD.U32 R43, R43, 0x10000, RZ ;  /* 0x000100002b2b7824 */ /* 0x000fc400078e00ff */
[C---:B------:R-:W-:Y:S01]  /*1910*/  FFMA.FTZ R23, R19.reuse, R20, R23 ;  /* 0x0000001413177223 */ /* 0x040fe20000010017 */
[----:B------:R-:W-:Y:S01]  /*1920*/  FFMA.FTZ R33, R19, R22, R33 ;  /* 0x0000001613217223 */ /* 0x000fe20000010021 */
[----:B------:R-:W-:Y:S01]  /*1930*/  FMUL.FTZ R20, R2, R17 ;  /* 0x0000001102147220 */ /* 0x000fe20000410000 */
[----:B------:R-:W-:Y:S01]  /*1940*/  FMUL.FTZ R79, R7, R18 ;  /* 0x00000012074f7220 */ /* 0x000fe20000410000 */
[----:B------:R-:W-:Y:S01]  /*1950*/  SHF.L.U32 R69, R69, 0x10, RZ ;  /* 0x0000001045457819 */ /* 0x000fe200000006ff */
[----:B------:R-:W-:Y:S01]  /*1960*/  FADD.FTZ R43, -R32, R43 ;  /* 0x0000002b202b7221 */ /* 0x000fe20000010100 */
[----:B------:R-:W-:Y:S01]  /*1970*/  SHF.L.U32 R19, R53, 0x10, RZ ;  /* 0x0000001035137819 */ /* 0x000fe200000006ff */
[----:B------:R-:W-:Y:S01]  /*1980*/  FFMA.FTZ R26, R2, R15, R26 ;  /* 0x0000000f021a7223 */ /* 0x000fe2000001001a */
[----:B------:R-:W-:Y:S01]  /*1990*/  FFMA.FTZ R23, R79, R20, R23 ;  /* 0x000000144f177223 */ /* 0x000fe20000010017 */
[----:B------:R-:W-:Y:S01]  /*19a0*/  PRMT R30, R53, 0x7632, R30 ;  /* 0x00007632351e7816 */ /* 0x000fe2000000001e */
[----:B------:R-:W-:Y:S01]  /*19b0*/  FMUL.FTZ R20, R4, R69 ;  /* 0x0000004504147220 */ /* 0x000fe20000410000 */
[----:B------:R-:W-:Y:S01]  /*19c0*/  SHF.L.U32 R18, R55, 0x10, RZ ;  /* 0x0000001037127819 */ /* 0x000fe200000006ff */
[----:B------:R-:W-:Y:S01]  /*19d0*/  FMUL.FTZ R43, R7, R43 ;  /* 0x0000002b072b7220 */ /* 0x000fe20000410000 */
[----:B------:R-:W-:Y:S01]  /*19e0*/  FADD.FTZ R19, -R42, R19 ;  /* 0x000000132a137221 */ /* 0x000fe20000010100 */
[----:B------:R-:W-:Y:S01]  /*19f0*/  FADD.FTZ R70, R70, R22 ;  /* 0x0000001646467221 */ /* 0x000fe20000010000 */
[----:B------:R-:W-:Y:S01]  /*1a00*/  SHF.L.U32 R78, R60, 0x10, RZ ;  /* 0x000000103c4e7819 */ /* 0x000fe200000006ff */
[----:B------:R-:W-:Y:S01]  /*1a10*/  FFMA.FTZ R22, R4, R22, R26 ;  /* 0x0000001604167223 */ /* 0x000fe2000001001a */
[----:B------:R-:W-:Y:S01]  /*1a20*/  PRMT R88, R60, 0x7632, R88 ;  /* 0x000076323c587816 */ /* 0x000fe20000000058 */
[----:B------:R-:W-:Y:S01]  /*1a30*/  FFMA.FTZ R23, R43, R20, R23 ;  /* 0x000000142b177223 */ /* 0x000fe20000010017 */
[----:B------:R-:W-:Y:S01]  /*1a40*/  PRMT R26, R55, 0x7632, R26 ;  /* 0x00007632371a7816 */ /* 0x000fe2000000001a */
[----:B------:R-:W-:-:S02]  /*1a50*/  IMAD.U32 R30, R30, 0x10000, RZ ;  /* 0x000100001e1e7824 */ /* 0x000fc400078e00ff */
[----:B------:R-:W-:Y:S01]  /*1a60*/  FMUL.FTZ R21, R0, R18 ;  /* 0x0000001200157220 */ /* 0x000fe20000410000 */
[----:B------:R-:W-:Y:S01]  /*1a70*/  FMUL.FTZ R19, R12, R19 ;  /* 0x000000130c137220 */ /* 0x000fe20000410000 */
[----:B------:R-:W-:Y:S01]  /*1a80*/  SHF.L.U32 R20, R62, 0x10, RZ ;  /* 0x000000103e147819 */ /* 0x000fe200000006ff */
[----:B------:R-:W-:Y:S01]  /*1a90*/  FADD.FTZ R78, -R32, R78 ;  /* 0x0000004e204e7221 */ /* 0x000fe20000010100 */
[----:B------:R-:W-:Y:S02]  /*1aa0*/  PRMT R71, R62, 0x7632, R71 ;  /* 0x000076323e477816 */ /* 0x000fe40000000047 */
[----:B------:R-:W-:Y:S01]  /*1ab0*/  SHF.L.U32 R88, R88, 0x10, RZ ;  /* 0x0000001058587819 */ /* 0x000fe200000006ff */
[----:B------:R-:W-:Y:S01]  /*1ac0*/  FADD.FTZ R30, -R42, R30 ;  /* 0x0000001e2a1e7221 */ /* 0x000fe20000010100 */
[----:B------:R-:W-:Y:S01]  /*1ad0*/  SHF.L.U32 R26, R26, 0x10, RZ ;  /* 0x000000101a1a7819 */ /* 0x000fe200000006ff */
[----:B------:R-:W-:Y:S01]  /*1ae0*/  FFMA.FTZ R27, R19, R21, R27 ;  /* 0x00000015131b7223 */ /* 0x000fe2000001001b */
[----:B------:R-:W-:Y:S01]  /*1af0*/  FMUL.FTZ R21, R2, R20 ;  /* 0x0000001402157220 */ /* 0x000fe20000410000 */
[----:B------:R-:W-:Y:S01]  /*1b00*/  FMUL.FTZ R78, R7, R78 ;  /* 0x0000004e074e7220 */ /* 0x000fe20000410000 */
[----:B------:R-:W-:Y:S01]  /*1b10*/  SHF.L.U32 R71, R71, 0x10, RZ ;  /* 0x0000001047477819 */ /* 0x000fe200000006ff */
[----:B------:R-:W-:Y:S01]  /*1b20*/  FADD.FTZ R88, -R32, R88 ;  /* 0x0000005820587221 */ /* 0x000fe20000010100 */
[----:B------:R-:W-:Y:S01]  /*1b30*/  FMUL.FTZ R31, R3, R26 ;  /* 0x0000001a031f7220 */ /* 0x000fe20000410000 */
[----:B------:R-:W-:Y:S01]  /*1b40*/  FMUL.FTZ R30, R12, R30 ;  /* 0x0000001e0c1e7220 */ /* 0x000fe20000410000 */
[----:B------:R-:W-:Y:S01]  /*1b50*/  FFMA.FTZ R23, R78, R21, R23 ;  /* 0x000000154e177223 */ /* 0x000fe20000010017 */
[----:B------:R-:W-:Y:S01]  /*1b60*/  FFMA.FTZ R22, R2, R17, R22 ;  /* 0x0000001102167223 */ /* 0x000fe20000010016 */
[----:B------:R-:W-:Y:S01]  /*1b70*/  FMUL.FTZ R21, R4, R71 ;  /* 0x0000004704157220 */ /* 0x000fe20000410000 */
[----:B------:R-:W-:Y:S01]  /*1b80*/  FMUL.FTZ R88, R7, R88 ;  /* 0x0000005807587220 */ /* 0x000fe20000410000 */
[C---:B------:R-:W-:Y:S01]  /*1b90*/  FFMA.FTZ R90, R30.reuse, R26, R90 ;  /* 0x0000001a1e5a7223 */ /* 0x040fe2000001005a */
[----:B------:R-:W-:Y:S01]  /*1ba0*/  FFMA.FTZ R27, R30, R31, R27 ;  /* 0x0000001f1e1b7223 */ /* 0x000fe2000001001b */
[C---:B------:R-:W-:Y:S01]  /*1bb0*/  IMAD.U32 R77, R64.reuse, 0x10000, RZ ;  /* 0x00010000404d7824 */ /* 0x040fe200078e00ff */
[----:B------:R-:W-:Y:S01]  /*1bc0*/  PRMT R30, R64, 0x7632, R30 ;  /* 0x00007632401e7816 */ /* 0x000fe2000000001e */
[----:B------:R-:W-:Y:S01]  /*1bd0*/  FFMA.FTZ R22, R4, R69, R22 ;  /* 0x0000004504167223 */ /* 0x000fe20000010016 */
[----:B------:R-:W-:Y:S01]  /*1be0*/  FFMA.FTZ R23, R88, R21, R23 ;  /* 0x0000001558177223 */ /* 0x000fe20000010017 */
[----:B------:R-:W-:Y:S01]  /*1bf0*/  FFMA.FTZ R72, R0, R18, R72 ;  /* 0x0000001200487223 */ /* 0x000fe20000010048 */
[----:B------:R-:W-:Y:S01]  /*1c00*/  SHF.L.U32 R21, R66, 0x10, RZ ;  /* 0x0000001042157819 */ /* 0x000fe200000006ff */
[----:B------:R-:W-:Y:S01]  /*1c10*/  FADD.FTZ R77, -R32, R77 ;  /* 0x0000004d204d7221 */ /* 0x000fe20000010100 */
[----:B------:R-:W-:Y:S01]  /*1c20*/  PRMT R31, R66, 0x7632, R31 ;  /* 0x00007632421f7816 */ /* 0x000fe2000000001f */
[----:B------:R-:W-:Y:S01]  /*1c30*/  FFMA.FTZ R22, R2, R20, R22 ;  /* 0x0000001402167223 */ /* 0x000fe20000010016 */
[----:B------:R-:W-:Y:S01]  /*1c40*/  SHF.L.U32 R30, R30, 0x10, RZ ;  /* 0x000000101e1e7819 */ /* 0x000fe200000006ff */
[----:B------:R-:W-:Y:S01]  /*1c50*/  FADD.FTZ R29, R73, R26 ;  /* 0x0000001a491d7221 */ /* 0x000fe20000010000 */
[----:B------:R-:W-:Y:S01]  /*1c60*/  FFMA.FTZ R26, R3, R26, R72 ;  /* 0x0000001a031a7223 */ /* 0x000fe20000010048 */
[----:B------:R-:W-:Y:S01]  /*1c70*/  SHF.L.U32 R31, R31, 0x10, RZ ;  /* 0x000000101f1f7819 */ /* 0x000fe200000006ff */
[----:B------:R-:W-:Y:S01]  /*1c80*/  FMUL.FTZ R77, R7, R77 ;  /* 0x0000004d074d7220 */ /* 0x000fe20000410000 */
[----:B------:R-:W-:Y:S01]  /*1c90*/  FMUL.FTZ R72, R2, R21 ;  /* 0x0000001502487220 */ /* 0x000fe20000410000 */
[----:B------:R-:W-:Y:S01]  /*1ca0*/  FADD.FTZ R30, -R32, R30 ;  /* 0x0000001e201e7221 */ /* 0x000fe20000010100 */
[----:B------:R-:W-:-:S02]  /*1cb0*/  FFMA.FTZ R22, R4, R71, R22 ;  /* 0x0000004704167223 */ /* 0x000fc40000010016 */
[----:B------:R-:W-:Y:S01]  /*1cc0*/  FFMA.FTZ R23, R77, R72, R23 ;  /* 0x000000484d177223 */ /* 0x000fe20000010017 */
[----:B------:R-:W-:Y:S01]  /*1cd0*/  FMUL.FTZ R30, R7, R30 ;  /* 0x0000001e071e7220 */ /* 0x000fe20000410000 */
[----:B------:R-:W-:Y:S01]  /*1ce0*/  FMUL.FTZ R72, R4, R31 ;  /* 0x0000001f04487220 */ /* 0x000fe20000410000 */
[----:B------:R-:W-:Y:S01]  /*1cf0*/  FFMA.FTZ R22, R2, R21, R22 ;  /* 0x0000001502167223 */ /* 0x000fe20000010016 */
[----:B------:R-:W-:Y:S02]  /*1d00*/  FFMA.FTZ R28, R43, R69, R33 ;  /* 0x000000452b1c7223 */ /* 0x000fe40000010021 */
[----:B------:R-:W-:Y:S01]  /*1d10*/  FFMA.FTZ R23, R30, R72, R23 ;  /* 0x000000481e177223 */ /* 0x000fe20000010017 */
[----:B------:R-:W-:Y:S01]  /*1d20*/  FFMA.FTZ R22, R4, R31, R22 ;  /* 0x0000001f04167223 */ /* 0x000fe20000010016 */
[C---:B------:R-:W-:Y:S01]  /*1d30*/  IMAD.U32 R33, R57.reuse, 0x10000, RZ ;  /* 0x0001000039217824 */ /* 0x040fe200078e00ff */
[----:B------:R-:W-:-:S03]  /*1d40*/  PRMT R43, R57, 0x7632, R43 ;  /* 0x00007632392b7816 */ /* 0x000fc6000000002b */
[----:B------:R0:W-:Y:S01]  /*1d50*/  STS.64 [R68], R22 ;  /* 0x0000001644007388 */ /* 0x0001e20000000a00 */
[----:B------:R-:W-:Y:S02]  /*1d60*/  PRMT R92, R59, 0x7632, R92 ;  /* 0x000076323b5c7816 */ /* 0x000fe4000000005c */
[----:B------:R-:W-:Y:S02]  /*1d70*/  SHF.L.U32 R43, R43, 0x10, RZ ;  /* 0x000000102b2b7819 */ /* 0x000fe400000006ff */
[----:B------:R-:W-:Y:S02]  /*1d80*/  SHF.L.U32 R92, R92, 0x10, RZ ;  /* 0x000000105c5c7819 */ /* 0x000fe400000006ff */
[----:B0-----:R-:W-:Y:S01]  /*1d90*/  SHF.L.U32 R22, R59, 0x10, RZ ;  /* 0x000000103b167819 */ /* 0x001fe200000006ff */
[C---:B------:R-:W-:Y:S01]  /*1da0*/  FADD.FTZ R23, -R42.reuse, R33 ;  /* 0x000000212a177221 */ /* 0x040fe20000010100 */
[----:B------:R-:W-:-:S03]  /*1db0*/  FADD.FTZ R43, -R42, R43 ;  /* 0x0000002b2a2b7221 */ /* 0x000fc60000010100 */
[----:B------:R-:W-:Y:S01]  /*1dc0*/  FMUL.FTZ R23, R12, R23 ;  /* 0x000000170c177220 */ /* 0x000fe20000410000 */
[----:B------:R-:W-:Y:S01]  /*1dd0*/  FMUL.FTZ R33, R0, R22 ;  /* 0x0000001600217220 */ /* 0x000fe20000410000 */
[----:B------:R-:W-:-:S03]  /*1de0*/  FMUL.FTZ R43, R12, R43 ;  /* 0x0000002b0c2b7220 */ /* 0x000fc60000410000 */
[----:B------:R-:W-:Y:S01]  /*1df0*/  FFMA.FTZ R27, R23, R33, R27 ;  /* 0x00000021171b7223 */ /* 0x000fe2000001001b */
[-C--:B------:R-:W-:Y:S01]  /*1e00*/  FMUL.FTZ R33, R3, R92.reuse ;  /* 0x0000005c03217220 */ /* 0x080fe20000410000 */
[----:B------:R-:W-:Y:S01]  /*1e10*/  FFMA.FTZ R90, R43, R92, R90 ;  /* 0x0000005c2b5a7223 */ /* 0x000fe2000001005a */
[----:B------:R-:W-:Y:S02]  /*1e20*/  PRMT R91, R61, 0x7632, R91 ;  /* 0x000076323d5b7816 */ /* 0x000fe4000000005b */
[----:B------:R-:W-:Y:S01]  /*1e30*/  FFMA.FTZ R27, R43, R33, R27 ;  /* 0x000000212b1b7223 */ /* 0x000fe2000001001b */
[----:B------:R-:W-:Y:S01]  /*1e40*/  IMAD.U32 R43, R61, 0x10000, RZ ;  /* 0x000100003d2b7824 */ /* 0x000fe200078e00ff */
[----:B------:R-:W-:Y:S02]  /*1e50*/  SHF.L.U32 R33, R63, 0x10, RZ ;  /* 0x000000103f217819 */ /* 0x000fe400000006ff */
[----:B------:R-:W-:Y:S01]  /*1e60*/  SHF.L.U32 R91, R91, 0x10, RZ ;  /* 0x000000105b5b7819 */ /* 0x000fe200000006ff */
[----:B------:R-:W-:Y:S01]  /*1e70*/  FADD.FTZ R43, -R42, R43 ;  /* 0x0000002b2a2b7221 */ /* 0x000fe20000010100 */
[----:B------:R-:W-:Y:S01]  /*1e80*/  PRMT R89, R63, 0x7632, R89 ;  /* 0x000076323f597816 */ /* 0x000fe20000000059 */
[----:B------:R-:W-:Y:S01]  /*1e90*/  FADD.FTZ R87, R70, R69 ;  /* 0x0000004546577221 */ /* 0x000fe20000010000 */
[----:B------:R-:W-:Y:S01]  /*1ea0*/  FMUL.FTZ R69, R0, R33 ;  /* 0x0000002100457220 */ /* 0x000fe20000410000 */
[----:B------:R-:W-:Y:S01]  /*1eb0*/  FMUL.FTZ R43, R12, R43 ;  /* 0x0000002b0c2b7220 */ /* 0x000fe20000410000 */
[----:B------:R-:W-:Y:S01]  /*1ec0*/  SHF.L.U32 R89, R89, 0x10, RZ ;  /* 0x0000001059597819 */ /* 0x000fe200000006ff */
[----:B------:R-:W-:Y:S01]  /*1ed0*/  FADD.FTZ R91, -R42, R91 ;  /* 0x0000005b2a5b7221 */ /* 0x000fe20000010100 */
[----:B------:R-:W-:Y:S01]  /*1ee0*/  FFMA.FTZ R26, R0, R22, R26 ;  /* 0x00000016001a7223 */ /* 0x000fe2000001001a */
[----:B------:R-:W-:Y:S01]  /*1ef0*/  FFMA.FTZ R27, R43, R69, R27 ;  /* 0x000000452b1b7223 */ /* 0x000fe2000001001b */
[----:B------:R-:W-:-:S02]  /*1f00*/  IMAD.U32 R73, R65, 0x10000, RZ ;  /* 0x0001000041497824 */ /* 0x000fc400078e00ff */
[----:B------:R-:W-:Y:S01]  /*1f10*/  FMUL.FTZ R91, R12, R91 ;  /* 0x0000005b0c5b7220 */ /* 0x000fe20000410000 */
[----:B------:R-:W-:Y:S01]  /*1f20*/  FMUL.FTZ R69, R3, R89 ;  /* 0x0000005903457220 */ /* 0x000fe20000410000 */
[----:B------:R-:W-:Y:S01]  /*1f30*/  PRMT R70, R65, 0x7632, R70 ;  /* 0x0000763241467816 */ /* 0x000fe20000000046 */
[----:B------:R-:W-:Y:S01]  /*1f40*/  FFMA.FTZ R26, R3, R92, R26 ;  /* 0x0000005c031a7223 */ /* 0x000fe2000001001a */
[----:B------:R-:W-:Y:S01]  /*1f50*/  SHF.L.U32 R72, R67, 0x10, RZ ;  /* 0x0000001043487819 */ /* 0x000fe200000006ff */
[----:B------:R-:W-:Y:S01]  /*1f60*/  FFMA.FTZ R27, R91, R69, R27 ;  /* 0x000000455b1b7223 */ /* 0x000fe2000001001b */
[----:B------:R-:W-:Y:S01]  /*1f70*/  PRMT R69, R67, 0x7632, R69 ;  /* 0x0000763243457816 */ /* 0x000fe20000000045 */
[----:B------:R-:W-:Y:S01]  /*1f80*/  FADD.FTZ R73, -R42, R73 ;  /* 0x000000492a497221 */ /* 0x000fe20000010100 */
[----:B------:R-:W-:Y:S01]  /*1f90*/  SHF.L.U32 R70, R70, 0x10, RZ ;  /* 0x0000001046467819 */ /* 0x000fe200000006ff */
        /* <DEDUP_REMOVED lines=8> */
[----:B------:R-:W-:Y:S01]  /*2020*/  FFMA.FTZ R26, R0, R72, R26 ;  /* 0x00000048001a7223 */ /* 0x000fe2000001001a */
[----:B------:R-:W-:-:S03]  /*2030*/  FMUL.FTZ R93, R3, R69 ;  /* 0x00000045035d7220 */ /* 0x000fc60000410000 */
[----:B------:R-:W-:Y:S01]  /*2040*/  FFMA.FTZ R26, R3, R69, R26 ;  /* 0x00000045031a7223 */ /* 0x000fe2000001001a */
[----:B------:R-:W-:Y:S01]  /*2050*/  FFMA.FTZ R27, R70, R93, R27 ;  /* 0x0000005d461b7223 */ /* 0x000fe2000001001b */
[----:B------:R-:W-:Y:S02]  /*2060*/  FADD.FTZ R92, R29, R92 ;  /* 0x0000005c1d5c7221 */ /* 0x000fe40000010000 */
[----:B------:R-:W2:Y:S04]  /*2070*/  LDL.LU R29, [R1+0x60] ;  /* 0x00006000011d7983 */ /* 0x000ea80000300800 */
[----:B------:R0:W-:Y:S02]  /*2080*/  STS.64 [R68+0xc80], R26 ;  /* 0x000c801a44007388 */ /* 0x0001e40000000a00 */
[----:B0-----:R-:W-:-:S02]  /*2090*/  FFMA.FTZ R26, R88, R71, R28 ;  /* 0x00000047581a7223 */ /* 0x001fc4000001001c */
[----:B------:R-:W3:Y:S01]  /*20a0*/  LDL.LU R28, [R1+0x5c] ;  /* 0x00005c00011c7983 */ /* 0x000ee20000300800 */
[----:B------:R-:W-:-:S03]  /*20b0*/  FADD.FTZ R27, R87, R71 ;  /* 0x00000047571b7221 */ /* 0x000fc60000010000 */
[----:B------:R0:W5:Y:S01]  /*20c0*/  LDL.LU R87, [R1+0x58] ;  /* 0x0000580001577983 */ /* 0x0001620000300800 */
[----:B------:R-:W-:Y:S01]  /*20d0*/  UIADD3 UR7, UP0, UR9, 0x2, URZ ;  /* 0x0000000209077890 */ /* 0x000fe2000ff1e03f */
[----:B------:R-:W1:Y:S01]  /*20e0*/  S2R R93, SR_TID.X ;  /* 0x00000000005d7919 */ /* 0x000e620000002100 */
[----:B------:R-:W-:Y:S01]  /*20f0*/  FADD.FTZ R25, R6, R25 ;  /* 0x0000001906197221 */ /* 0x000fe20000010000 */
[----:B------:R-:W-:Y:S01]  /*2100*/  FFMA.FTZ R24, R84, R6, R24 ;  /* 0x0000000654187223 */ /* 0x000fe20000010018 */
[----:B------:R-:W-:Y:S02]  /*2110*/  UIADD3.X UR9, URZ, UR5, URZ, UP0, !UPT ;  /* 0x000000053f097290 */ /* 0x000fe400087fe43f */
[----:B------:R-:W-:Y:S01]  /*2120*/  UISETP.GE.U32.AND UP0, UPT, UR7, UR12, UPT ;  /* 0x0000000c0700728c */ /* 0x000fe2000bf06070 */
[----:B------:R-:W-:Y:S01]  /*2130*/  FADD.FTZ R25, R25, R5 ;  /* 0x0000000519197221 */ /* 0x000fe20000010000 */
[----:B------:R-:W-:Y:S02]  /*2140*/  FFMA.FTZ R24, R83, R5, R24 ;  /* 0x0000000553187223 */ /* 0x000fe40000010018 */
[----:B------:R-:W-:Y:S01]  /*2150*/  UISETP.GE.AND.EX UP0, UPT, UR9, UR13, UPT, UP0 ;  /* 0x0000000d0900728c */ /* 0x000fe2000bf06300 */
[----:B------:R-:W-:Y:S01]  /*2160*/  FADD.FTZ R25, R25, R9 ;  /* 0x0000000919197221 */ /* 0x000fe20000010000 */
[----:B------:R-:W-:-:S03]  /*2170*/  FFMA.FTZ R24, R82, R9, R24 ;  /* 0x0000000952187223 */ /* 0x000fc60000010018 */
[----:B------:R-:W-:Y:S01]  /*2180*/  FADD.FTZ R25, R25, R13 ;  /* 0x0000000d19197221 */ /* 0x000fe20000010000 */
[----:B------:R-:W-:Y:S01]  /*2190*/  FFMA.FTZ R24, R81, R13, R24 ;  /* 0x0000000d51187223 */ /* 0x000fe20000010018 */
[----:B------:R-:W-:Y:S02]  /*21a0*/  PLOP3.LUT P0, PT, PT, PT, UP0, 0x80, 0x0 ;  /* 0x000000000000781c */ /* 0x000fe40003f0f008 */
[----:B------:R-:W-:Y:S01]  /*21b0*/  FADD.FTZ R25, R25, R15 ;  /* 0x0000000f19197221 */ /* 0x000fe20000010000 */
[----:B------:R-:W-:-:S03]  /*21c0*/  FFMA.FTZ R24, R80, R15, R24 ;  /* 0x0000000f50187223 */ /* 0x000fc60000010018 */
[----:B------:R-:W-:Y:S01]  /*21d0*/  FADD.FTZ R25, R25, R17 ;  /* 0x0000001119197221 */ /* 0x000fe20000010000 */
[----:B------:R-:W-:Y:S01]  /*21e0*/  FFMA.FTZ R24, R79, R17, R24 ;  /* 0x000000114f187223 */ /* 0x000fe20000010018 */
[----:B------:R-:W-:Y:S01]  /*21f0*/  FFMA.FTZ R90, R91, R89, R90 ;  /* 0x000000595b5a7223 */ /* 0x000fe2000001005a */
[----:B------:R-:W-:Y:S01]  /*2200*/  FADD.FTZ R92, R92, R89 ;  /* 0x000000595c5c7221 */ /* 0x000fe20000010000 */
[----:B------:R-:W-:Y:S01]  /*2210*/  FADD.FTZ R25, R25, R20 ;  /* 0x0000001419197221 */ /* 0x000fe20000010000 */
[----:B------:R-:W-:Y:S01]  /*2220*/  FFMA.FTZ R24, R78, R20, R24 ;  /* 0x000000144e187223 */ /* 0x000fe20000010018 */
[----:B------:R-:W-:Y:S01]  /*2230*/  FADD.FTZ R27, R27, R31 ;  /* 0x0000001f1b1b7221 */ /* 0x000fe20000010000 */
[----:B------:R-:W-:Y:S01]  /*2240*/  FFMA.FTZ R26, R30, R31, R26 ;  /* 0x0000001f1e1a7223 */ /* 0x000fe2000001001a */
[----:B------:R-:W-:Y:S01]  /*2250*/  FADD.FTZ R31, R92, R69 ;  /* 0x000000455c1f7221 */ /* 0x000fe20000010000 */
[----:B------:R-:W-:Y:S01]  /*2260*/  FFMA.FTZ R30, R70, R69, R90 ;  /* 0x00000045461e7223 */ /* 0x000fe2000001005a */
[----:B------:R-:W-:Y:S01]  /*2270*/  BAR.SYNC.DEFER_BLOCKING 0x0 ;  /* 0x0000000000007b1d */ /* 0x000fe20000010000 */
[----:B-1----:R-:W-:Y:S01]  /*2280*/  ISETP.GT.U32.AND P1, PT, R93, 0x7f, PT ;  /* 0x0000007f5d00780c */ /* 0x002fe20003f24070 */
[----:B------:R-:W-:Y:S01]  /*2290*/  FADD.FTZ R25, R25, R21 ;  /* 0x0000001519197221 */ /* 0x000fe20000010000 */
[----:B------:R-:W-:Y:S01]  /*22a0*/  FFMA.FTZ R24, R77, R21, R24 ;  /* 0x000000154d187223 */ /* 0x000fe20000010018 */
[----:B--2---:R-:W-:-:S04]  /*22b0*/  FADD.FTZ R29, R11, R29 ;  /* 0x0000001d0b1d7221 */ /* 0x004fc80000010000 */
[----:B------:R-:W-:-:S04]  /*22c0*/  FADD.FTZ R29, R29, R10 ;  /* 0x0000000a1d1d7221 */ /* 0x000fc80000010000 */
[----:B------:R-:W-:Y:S01]  /*22d0*/  FADD.FTZ R29, R29, R8 ;  /* 0x000000081d1d7221 */ /* 0x000fe20000010000 */
[----:B---3--:R-:W-:-:S04]  /*22e0*/  FFMA.FTZ R28, R76, R11, R28 ;  /* 0x0000000b4c1c7223 */ /* 0x008fc8000001001c */
[----:B------:R-:W-:-:S04]  /*22f0*/  FFMA.FTZ R28, R75, R10, R28 ;  /* 0x0000000a4b1c7223 */ /* 0x000fc8000001001c */
[----:B------:R-:W-:Y:S01]  /*2300*/  FFMA.FTZ R28, R74, R8, R28 ;  /* 0x000000084a1c7223 */ /* 0x000fe2000001001c */
[----:B------:R-:W-:-:S03]  /*2310*/  FADD.FTZ R29, R29, R14 ;  /* 0x0000000e1d1d7221 */ /* 0x000fc60000010000 */
        /* <DEDUP_REMOVED lines=9> */
[----:B0-----:R-:W-:Y:S06]  /*23b0*/  @!P0 BRA `(.L_x_305) ;  /* 0x0000000000cc8947 */ /* 0x001fec0003800000 */
[----:B------:R-:W2:Y:S04]  /*23c0*/  LDL R92, [R1+0x54] ;  /* 0x00005400015c7983 */ /* 0x000ea80000100800 */
[----:B------:R-:W3:Y:S04]  /*23d0*/  LDL R71, [R1+0x50] ;  /* 0x0000500001477983 */ /* 0x000ee80000100800 */
[----:B------:R-:W4:Y:S04]  /*23e0*/  LDL R89, [R1+0x4c] ;  /* 0x00004c0001597983 */ /* 0x000f280000100800 */
[----:B------:R-:W4:Y:S01]  /*23f0*/  LDL R91, [R1+0x48] ;  /* 0x00004800015b7983 */ /* 0x000f220000100800 */
[----:B------:R-:W0:Y:S01]  /*2400*/  S2UR UR14, SR_CgaCtaId ;  /* 0x00000000000e79c3 */ /* 0x000e220000008800 */
[----:B------:R-:W-:Y:S01]  /*2410*/  UMOV UR5, 0x400 ;  /* 0x0000040000057882 */ /* 0x000fe20000000000 */
[----:B------:R-:W-:Y:S01]  /*2420*/  IMAD.SHL.U32 R69, R93, 0x2, RZ ;  /* 0x000000025d457824 */ /* 0x000fe200078e00ff */
[----:B------:R-:W1:Y:S04]  /*2430*/  S2R R90, SR_TID.X ;  /* 0x00000000005a7919 */ /* 0x000e680000002100 */
        /* <DEDUP_REMOVED lines=9> */
[----:B------:R-:W-:Y:S01]  /*24d0*/  USHF.L.U32 UR5, UR8, 0x7, URZ ;  /* 0x0000000708057899 */ /* 0x000fe2000800063f */
[----:B0-----:R-:W-:-:S03]  /*24e0*/  LOP3.LUT R70, R69, 0x8, RZ, 0x3c, !PT ;  /* 0x0000000845467812 */ /* 0x001fc600078e3cff */
[----:B------:R-:W-:Y:S01]  /*24f0*/  ULOP3.LUT UR5, UR5, 0xffffff80, UR16, 0xe2, !UPT ;  /* 0xffffff8005057892 */ /* 0x000fe2000f8ee210 */
[----:B------:R-:W-:-:S05]  /*2500*/  IADD3 R70, R68, R70, RZ ;  /* 0x0000004644467210 */ /* 0x000fca0007ffe0ff */
[----:B------:R0:W-:Y:S02]  /*2510*/  STS.64 [R70], R26 ;  /* 0x0000001a46007388 */ /* 0x0001e40000000a00 */
[C---:B0-----:R-:W-:Y:S02]  /*2520*/  LOP3.LUT R70, R69.reuse, 0x10, RZ, 0x3c, !PT ;  /* 0x0000001045467812 */ /* 0x041fe400078e3cff */
[----:B------:R-:W-:Y:S02]  /*2530*/  LOP3.LUT R69, R69, 0x18, RZ, 0x3c, !PT ;  /* 0x0000001845457812 */ /* 0x000fe400078e3cff */
[----:B------:R-:W-:-:S03]  /*2540*/  IADD3 R70, R68, R70, RZ ;  /* 0x0000004644467210 */ /* 0x000fc60007ffe0ff */
[----:B------:R-:W-:Y:S02]  /*2550*/  IMAD.IADD R69, R68, 0x1, R69 ;  /* 0x0000000144457824 */ /* 0x000fe400078e0245 */
[----:B------:R3:W-:Y:S04]  /*2560*/  STS.64 [R70], R28 ;  /* 0x0000001c46007388 */ /* 0x0007e80000000a00 */
[----:B------:R-:W-:Y:S01]  /*2570*/  STS.64 [R69], R30 ;  /* 0x0000001e45007388 */ /* 0x000fe20000000a00 */
[-C--:B--2---:R-:W-:Y:S01]  /*2580*/  LEA R68, R92, R88.reuse, 0x3 ;  /* 0x000000585c447211 */ /* 0x084fe200078e18ff */
[----:B------:R-:W-:Y:S01]  /*2590*/  BAR.SYNC.DEFER_BLOCKING 0x0 ;  /* 0x0000000000007b1d */ /* 0x000fe20000010000 */
[----:B---3--:R-:W-:-:S05]  /*25a0*/  LEA R70, R71, R88, 0x3 ;  /* 0x0000005847467211 */ /* 0x008fca00078e18ff */
        /* <DEDUP_REMOVED lines=9> */
[----:B------:R-:W-:Y:S02]  /*2640*/  IMAD R68, R91, 0x8, R88 ;  /* 0x000000085b447824 */ /* 0x000fe400078e0258 */
[----:B------:R-:W-:Y:S01]  /*2650*/  FADD.FTZ R71, R71, R69 ;  /* 0x0000004547477221 */ /* 0x000fe20000010000 */
[----:B------:R-:W0:Y:S03]  /*2660*/  LDC.64 R88, c[0x0][0x260] ;  /* 0x00009800ff587b82 */ /* 0x000e260000000a00 */
[----:B------:R-:W1:Y:S02]  /*2670*/  LDS.64 R68, [R68+0x1e00] ;  /* 0x001e000044447984 */ /* 0x000e640000000a00 */
[----:B-1----:R-:W-:Y:S01]  /*2680*/  FADD.FTZ R68, R70, R68 ;  /* 0x0000004446447221 */ /* 0x002fe20000010000 */
[----:B------:R-:W-:Y:S01]  /*2690*/  MOV R70, UR5 ;  /* 0x0000000500467c02 */ /* 0x000fe20008000f00 */
[----:B------:R-:W-:-:S04]  /*26a0*/  FADD.FTZ R69, R71, R69 ;  /* 0x0000004547457221 */ /* 0x000fc80000010000 */
[----:B------:R-:W-:-:S05]  /*26b0*/  IMAD R70, R70, 0x140, R93 ;  /* 0x0000014046467824 */ /* 0x000fca00078e025d */
[----:B------:R-:W-:-:S05]  /*26c0*/  SHF.L.U32 R70, R70, 0x1, RZ ;  /* 0x0000000146467819 */ /* 0x000fca00000006ff */
[----:B0-----:R-:W-:-:S05]  /*26d0*/  IMAD.WIDE.U32 R70, R70, 0x4, R88 ;  /* 0x0000000446467825 */ /* 0x001fca00078e0058 */
[----:B------:R0:W-:Y:S02]  /*26e0*/  STG.E.64 desc[UR10][R70.64+0x20000], R68 ;  /* 0x0200004446007986 */ /* 0x0001e4000c101b0a */
.L_x_305:
[----:B------:R-:W-:Y:S01]  /*26f0*/  BSSY B0, `(.L_x_306) ;  /* 0x000003d000007945 */ /* 0x000fe20003800000 */
[----:B0-----:R-:W-:-:S03]  /*2700*/  CS2R R68, SRZ ;  /* 0x0000000000447805 */ /* 0x001fc6000001ff00 */
[----:B------:R-:W-:Y:S05]  /*2710*/  @P1 BRA `(.L_x_307) ;  /* 0x0000000000e81947 */ /* 0x000fea0003800000 */
        /* <DEDUP_REMOVED lines=58> */
.L_x_307:
[----:B------:R-:W-:Y:S05]  /*2ac0*/  BSYNC B0 ;  /* 0x0000000000007941 */ /* 0x000fea0003800000 */
.L_x_306:
[----:B------:R-:W0:Y:S01]  /*2ad0*/  SHFL.BFLY PT, R71, R68, 0x2, 0x1f ;  /* 0x0c401f0044477f89 */ /* 0x000e2200000e0000 */
[----:B------:R-:W-:Y:S01]  /*2ae0*/  PRMT R88, R35, 0x7632, R88 ;  /* 0x0000763223587816 */ /* 0x000fe20000000058 */
[----:B------:R-:W-:Y:S01]  /*2af0*/  BSSY B0, `(.L_x_308) ;  /* 0x0000018000007945 */ /* 0x000fe20003800000 */
[----:B------:R-:W-:Y:S01]  /*2b00*/  LOP3.LUT P1, RZ, R93, 0xffffff83, RZ, 0xc0, !PT ;  /* 0xffffff835dff7812 */ /* 0x000fe2000782c0ff */
[----:B------:R-:W1:Y:S01]  /*2b10*/  SHFL.BFLY PT, R70, R69, 0x2, 0x1f ;  /* 0x0c401f0045467f89 */ /* 0x000e6200000e0000 */
[----:B------:R-:W-:-:S03]  /*2b20*/  PRMT R92, R34, 0x7632, R92 ;  /* 0x00007632225c7816 */ /* 0x000fc6000000005c */
        /* <DEDUP_REMOVED lines=8> */
[----:B------:R-:W0:Y:S01]  /*2bb0*/  LDC.64 R70, c[0x0][0x260] ;  /* 0x00009800ff467b82 */ /* 0x000e220000000a00 */
[----:B------:R-:W-:Y:S01]  /*2bc0*/  SHF.R.U32.HI R69, RZ, 0x2, R93 ;  /* 0x00000002ff457819 */ /* 0x000fe2000001165d */
[----:B------:R-:W-:Y:S01]  /*2bd0*/  ULDC UR5, c[0x0][0x10] ;  /* 0x0000040000057ab9 */ /* 0x000fe20000000800 */
[----:B------:R-:W-:Y:S01]  /*2be0*/  MOV R68, UR16 ;  /* 0x0000001000447c02 */ /* 0x000fe20008000f00 */
[----:B------:R-:W-:Y:S01]  /*2bf0*/  UIMAD UR5, UR5, UR4, UR8 ;  /* 0x00000004050572a4 */ /* 0x000fe2000f8e0208 */
[----:B------:R-:W-:-:S04]  /*2c00*/  SHF.L.U32 R69, R69, 0x7, RZ ;  /* 0x0000000745457819 */ /* 0x000fc800000006ff */
[----:B------:R-:W-:Y:S01]  /*2c10*/  LOP3.LUT R68, R69, 0xffffff80, R68, 0xe2, !PT ;  /* 0xffffff8045447812 */ /* 0x000fe200078ee244 */
[----:B------:R-:W-:-:S05]  /*2c20*/  IMAD.U32 R69, RZ, RZ, UR5 ;  /* 0x00000005ff457e24 */ /* 0x000fca000f8e00ff */
[----:B------:R-:W-:-:S04]  /*2c30*/  LEA R68, R69, R68, 0xc ;  /* 0x0000004445447211 */ /* 0x000fc800078e60ff */
[----:B------:R-:W-:-:S05]  /*2c40*/  SHF.L.U32 R68, R68, 0x1, RZ ;  /* 0x0000000144447819 */ /* 0x000fca00000006ff */
[----:B0-----:R-:W-:-:S05]  /*2c50*/  IMAD.WIDE.U32 R68, R68, 0x4, R70 ;  /* 0x0000000444447825 */ /* 0x001fca00078e0046 */
[----:B------:R0:W-:Y:S02]  /*2c60*/  STG.E.64 desc[UR10][R68.64], R34 ;  /* 0x0000002244007986 */ /* 0x0001e4000c101b0a */
.L_x_309:
[----:B------:R-:W-:Y:S05]  /*2c70*/  BSYNC B0 ;  /* 0x0000000000007941 */ /* 0x000fea0003800000 */
.L_x_308:
[----:B0-----:R-:W-:Y:S01]  /*2c80*/  PRMT R35, R41, 0x7632, R35 ;  /* 0x0000763229237816 */ /* 0x001fe20000000023 */
[----:B------:R-:W-:Y:S01]  /*2c90*/  UISETP.GE.U32.AND UP0, UPT, UR7, UR12, UPT ;  /* 0x0000000c0700728c */ /* 0x000fe2000bf06070 */
[----:B------:R-:W-:Y:S02]  /*2ca0*/  PRMT R34, R47, 0x7632, R34 ;  /* 0x000076322f227816 */ /* 0x000fe40000000022 */
[----:B------:R-:W-:Y:S01]  /*2cb0*/  PRMT R48, R36, 0x7632, R48 ;  /* 0x0000763224307816 */ /* 0x000fe20000000030 */
[----:B------:R0:W-:Y:S01]  /*2cc0*/  STL.S16 [R1+0x1c], R35 ;  /* 0x00001c2301007387 */ /* 0x0001e20000100600 */
[----:B------:R-:W-:Y:S01]  /*2cd0*/  UISETP.GE.AND.EX UP0, UPT, UR9, UR13, UPT, UP0 ;  /* 0x0000000d0900728c */ /* 0x000fe2000bf06300 */
[----:B------:R-:W-:Y:S02]  /*2ce0*/  PRMT R51, R49, 0x7632, R51 ;  /* 0x0000763231337816 */ /* 0x000fe40000000033 */
[----:B------:R0:W-:Y:S01]  /*2cf0*/  STL.S16 [R1+0x14], R34 ;  /* 0x0000142201007387 */ /* 0x0001e20000100600 */
[----:B------:R-:W-:-:S02]  /*2d00*/  PRMT R91, R37, 0x7632, R91 ;  /* 0x00007632255b7816 */ /* 0x000fc4000000005b */
[----:B------:R-:W-:Y:S02]  /*2d10*/  PLOP3.LUT P1, PT, PT, PT, UP0, 0x80, 0x0 ;  /* 0x000000000000781c */ /* 0x000fe40003f2f008 */
        /* <DEDUP_REMOVED lines=33> */
[----:B0-----:R-:W-:-:S04]  /*2f30*/  IMAD.WIDE.U32 R34, R34, 0x4, R36 ;  /* 0x0000000422227825 */ /* 0x001fc800078e0024 */
[----:B------:R-:W-:-:S05]  /*2f40*/  IMAD.MOV.U32 R36, RZ, RZ, 0x7fffff81 ;  /* 0x7fffff81ff247424 */ /* 0x000fca00078e00ff */
[----:B------:R-:W-:Y:S01]  /*2f50*/  SEL R36, R36, 0x1, !P1 ;  /* 0x0000000124247807 */ /* 0x000fe20004800000 */
[----:B------:R-:W-:Y:S06]  /*2f60*/  MEMBAR.ALL.GPU ;  /* 0x0000000000007992 */ /* 0x000fec000000a000 */
[----:B------:R-:W-:-:S00]  /*2f70*/  ERRBAR ;  /* 0x00000000000079ab */ /* 0x000fc00000000000 */
[----:B------:R-:W-:Y:S06]  /*2f80*/  CGAERRBAR ;  /* 0x00000000000075ab */ /* 0x000fec0000000000 */
[----:B------:R0:W5:Y:S02]  /*2f90*/  ATOM.E.ADD.STRONG.GPU PT, R36, desc[UR10][R34.64], R36 ;  /* 0x000000242224798a */ /* 0x00016400081ee1ca */
.L_x_312:
[----:B------:R-:W2:Y:S04]  /*2fa0*/  LD.E.STRONG.GPU R37, desc[UR10][R34.64] ;  /* 0x0000000a22257980 */ /* 0x000ea8000c10f900 */
[----:B--2---:R-:W-:Y:S01]  /*2fb0*/  CCTL.IVALL ;  /* 0x00000000ff00798f */ /* 0x004fe20002000000 */
[----:B------:R-:W-:Y:S05]  /*2fc0*/  YIELD ;  /* 0x0000000000007946 */ /* 0x000fea0003800000 */
[----:B-----5:R-:W-:-:S04]  /*2fd0*/  LOP3.LUT R37, R37, R36, RZ, 0x3c, !PT ;  /* 0x0000002425257212 */ /* 0x020fc800078e3cff */
[----:B------:R-:W-:-:S13]  /*2fe0*/  ISETP.GT.AND P1, PT, R37, -0x1, PT ;  /* 0xffffffff2500780c */ /* 0x000fda0003f24270 */
[----:B------:R-:W-:Y:S05]  /*2ff0*/  @P1 BRA `(.L_x_312) ;  /* 0xfffffffc00e81947 */ /* 0x000fea000383ffff */
.L_x_311:
[----:B------:R-:W-:Y:S05]  /*3000*/  WARPSYNC.ALL ;  /* 0x0000000000007948 */ /* 0x000fea0003800000 */
[----:B------:R-:W-:Y:S06]  /*3010*/  BAR.SYNC.DEFER_BLOCKING 0x0 ;  /* 0x0000000000007b1d */ /* 0x000fec0000010000 */
[----:B------:R-:W-:Y:S05]  /*3020*/  BRA `(.L_x_313) ;  /* 0x0000000000647947 */ /* 0x000fea0003800000 */
.L_x_310:
        /* <DEDUP_REMOVED lines=17> */
.L_x_315:
[----:B------:R-:W2:Y:S04]  /*3140*/  LD.E.STRONG.GPU R37, desc[UR10][R34.64] ;  /* 0x0000000a22257980 */ /* 0x000ea8000c10f900 */
[----:B--2---:R-:W-:Y:S01]  /*3150*/  CCTL.IVALL ;  /* 0x00000000ff00798f */ /* 0x004fe20002000000 */
[----:B------:R-:W-:Y:S05]  /*3160*/  YIELD ;  /* 0x0000000000007946 */ /* 0x000fea0003800000 */
[----:B-----5:R-:W-:-:S04]  /*3170*/  LOP3.LUT R37, R37, R36, RZ, 0x3c, !PT ;  /* 0x0000002425257212 */ /* 0x020fc800078e3cff */
[----:B------:R-:W-:-:S13]  /*3180*/  ISETP.GT.AND P1, PT, R37, -0x1, PT ;  /* 0xffffffff2500780c */ /* 0x000fda0003f24270 */
[----:B------:R-:W-:Y:S05]  /*3190*/  @P1 BRA `(.L_x_315) ;  /* 0xfffffffc00e81947 */ /* 0x000fea000383ffff */
.L_x_314:
[----:B------:R-:W-:Y:S05]  /*31a0*/  WARPSYNC.ALL ;  /* 0x0000000000007948 */ /* 0x000fea0003800000 */
[----:B------:R-:W-:Y:S06]  /*31b0*/  BAR.SYNC.DEFER_BLOCKING 0x0 ;  /* 0x0000000000007b1d */ /* 0x000fec0000010000 */
.L_x_313:
        /* <DEDUP_REMOVED lines=8> */
[C---:B------:R-:W-:Y:S02]  /*3240*/  SHF.L.U32 R35, R36.reuse, 0x4, RZ ;  /* 0x0000000424237819 */ /* 0x040fe400000006ff */
[----:B------:R-:W-:Y:S02]  /*3250*/  LOP3.LUT R36, R36, 0x7, RZ, 0xc0, !PT ;  /* 0x0000000724247812 */ /* 0x000fe400078ec0ff */
[----:B------:R-:W-:Y:S02]  /*3260*/  LOP3.LUT R35, R35, 0x7fffff80, RZ, 0xc0, !PT ;  /* 0x7fffff8023237812 */ /* 0x000fe400078ec0ff */
[----:B------:R-:W-:Y:S01]  /*3270*/  MOV R34, UR5 ;  /* 0x0000000500227c02 */ /* 0x000fe20008000f00 */
[----:B0-----:R-:W0:Y:S03]  /*3280*/  LDC.64 R2, c[0x0][0x260] ;  /* 0x00009800ff027b82 */ /* 0x001e260000000a00 */
[----:B------:R-:W-:-:S05]  /*3290*/  LEA R34, R34, R35, 0xc ;  /* 0x0000002322227211 */ /* 0x000fca00078e60ff */
[----:B------:R-:W-:-:S05]  /*32a0*/  IMAD.IADD R34, R34, 0x1, R36 ;  /* 0x0000000122227824 */ /* 0x000fca00078e0224 */
[----:B------:R-:W-:-:S04]  /*32b0*/  SHF.L.U32 R46, R34, 0x1, RZ ;  /* 0x00000001222e7819 */ /* 0x000fc800000006ff */
        /* <DEDUP_REMOVED lines=8> */
[C---:B------:R-:W-:Y:S01]  /*3340*/  VIADD R44, R46.reuse, 0x30 ;  /* 0x000000302e2c7836 */ /* 0x040fe20000000000 */
[----:B------:R-:W-:-:S03]  /*3350*/  IADD3 R40, R46, 0x40, RZ ;  /* 0x000000402e287810 */ /* 0x000fc60007ffe0ff */
[----:B------:R-:W-:-:S04]  /*3360*/  IMAD.WIDE.U32 R44, R44, 0x4, R2 ;  /* 0x000000042c2c7825 */ /* 0x000fc800078e0002 */
[----:B------:R-:W-:Y:S02]  /*3370*/  IMAD.WIDE.U32 R40, R40, 0x4, R2 ;  /* 0x0000000428287825 */ /* 0x000fe400078e0002 */
[----:B------:R-:W4:Y:S04]  /*3380*/  LDG.E.64 R44, desc[UR10][R44.64] ;  /* 0x0000000a2c2c7981 */ /* 0x000f28000c1e1b00 */
[----:B------:R-:W4:Y:S01]  /*3390*/  LDG.E.64 R40, desc[UR10][R40.64] ;  /* 0x0000000a28287981 */ /* 0x000f22000c1e1b00 */
[----:B--2---:R-:W-:Y:S01]  /*33a0*/  FADD.FTZ R36, RZ, R36 ;  /* 0x00000024ff247221 */ /* 0x004fe20000010000 */
[----:B------:R-:W-:-:S03]  /*33b0*/  FADD.FTZ R37, RZ, R37 ;  /* 0x00000025ff257221 */ /* 0x000fc60000010000 */
[----:B---3--:R-:W-:Y:S01]  /*33c0*/  FADD.FTZ R36, R38, R36 ;  /* 0x0000002426247221 */ /* 0x008fe20000010000 */
[----:B------:R-:W-:Y:S01]  /*33d0*/  IADD3 R38, R46, 0x50, RZ ;  /* 0x000000502e267810 */ /* 0x000fe20007ffe0ff */
[----:B------:R-:W-:Y:S02]  /*33e0*/  FADD.FTZ R47, R39, R37 ;  /* 0x00000025272f7221 */ /* 0x000fe40000010000 */
[----:B----4-:R-:W-:Y:S01]  /*33f0*/  FADD.FTZ R34, R34, R36 ;  /* 0x0000002422227221 */ /* 0x010fe20000010000 */
[----:B------:R-:W-:Y:S01]  /*3400*/  IADD3 R36, R46, 0x60, RZ ;  /* 0x000000602e247810 */ /* 0x000fe20007ffe0ff */
[----:B------:R-:W-:-:S04]  /*3410*/  IMAD.WIDE.U32 R38, R38, 0x4, R2 ;  /* 0x0000000426267825 */ /* 0x000fc800078e0002 */
[----:B------:R-:W-:Y:S02]  /*3420*/  IMAD.WIDE.U32 R36, R36, 0x4, R2 ;  /* 0x0000000424247825 */ /* 0x000fe400078e0002 */
[----:B------:R-:W2:Y:S04]  /*3430*/  LDG.E.64 R38, desc[UR10][R38.64] ;  /* 0x0000000a26267981 */ /* 0x000ea8000c1e1b00 */
[----:B------:R-:W3:Y:S01]  /*3440*/  LDG.E.64 R36, desc[UR10][R36.64] ;  /* 0x0000000a24247981 */ /* 0x000ee2000c1e1b00 */
[----:B------:R-:W-:Y:S01]  /*3450*/  FADD.FTZ R34, R44, R34 ;  /* 0x000000222c227221 */ /* 0x000fe20000010000 */
[----:B------:R-:W-:Y:S01]  /*3460*/  FADD.FTZ R35, R35, R47 ;  /* 0x0000002f23237221 */ /* 0x000fe20000010000 */
[----:B------:R-:W-:Y:S02]  /*3470*/  VIADD R44, R46, 0x70 ;  /* 0x000000702e2c7836 */ /* 0x000fe40000000000 */
[----:B------:R-:W-:Y:S01]  /*3480*/  FADD.FTZ R34, R40, R34 ;  /* 0x0000002228227221 */ /* 0x000fe20000010000 */
[----:B------:R-:W-:Y:S01]  /*3490*/  FADD.FTZ R35, R45, R35 ;  /* 0x000000232d237221 */ /* 0x000fe20000010000 */
[----:B------:R-:W-:Y:S01]  /*34a0*/  IADD3 R40, R46, 0x80, RZ ;  /* 0x000000802e287810 */ /* 0x000fe20007ffe0ff */
[----:B------:R-:W-:-:S04]  /*34b0*/  IMAD.WIDE.U32 R44, R44, 0x4, R2 ;  /* 0x000000042c2c7825 */ /* 0x000fc800078e0002 */
[----:B------:R-:W-:Y:S01]  /*34c0*/  FADD.FTZ R35, R41, R35 ;  /* 0x0000002329237221 */ /* 0x000fe20000010000 */
[----:B------:R-:W-:Y:S01]  /*34d0*/  IMAD.WIDE.U32 R40, R40, 0x4, R2 ;  /* 0x0000000428287825 */ /* 0x000fe200078e0002 */
[----:B------:R-:W4:Y:S05]  /*34e0*/  LDG.E.64 R44, desc[UR10][R44.64] ;  /* 0x0000000a2c2c7981 */ /* 0x000f2a000c1e1b00 */
[----:B------:R-:W4:Y:S01]  /*34f0*/  LDG.E.64 R40, desc[UR10][R40.64] ;  /* 0x0000000a28287981 */ /* 0x000f22000c1e1b00 */
[----:B--2---:R-:W-:Y:S01]  /*3500*/  FADD.FTZ R34, R38, R34 ;  /* 0x0000002226227221 */ /* 0x004fe20000010000 */
[----:B------:R-:W-:Y:S01]  /*3510*/  IADD3 R38, R46, 0x90, RZ ;  /* 0x000000902e267810 */ /* 0x000fe20007ffe0ff */
[----:B------:R-:W-:-:S02]  /*3520*/  FADD.FTZ R47, R39, R35 ;  /* 0x00000023272f7221 */ /* 0x000fc40000010000 */
[----:B---3--:R-:W-:Y:S01]  /*3530*/  FADD.FTZ R36, R36, R34 ;  /* 0x0000002224247221 */ /* 0x008fe20000010000 */
[----:B------:R-:W-:Y:S01]  /*3540*/  IADD3 R34, R46, 0xa0, RZ ;  /* 0x000000a02e227810 */ /* 0x000fe20007ffe0ff */
[----:B------:R-:W-:-:S04]  /*3550*/  IMAD.WIDE.U32 R38, R38, 0x4, R2 ;  /* 0x0000000426267825 */ /* 0x000fc800078e0002 */
[----:B------:R-:W-:Y:S02]  /*3560*/  IMAD.WIDE.U32 R34, R34, 0x4, R2 ;  /* 0x0000000422227825 */ /* 0x000fe400078e0002 */
[----:B------:R-:W2:Y:S04]  /*3570*/  LDG.E.64 R38, desc[UR10][R38.64] ;  /* 0x0000000a26267981 */ /* 0x000ea8000c1e1b00 */
[----:B------:R-:W3:Y:S01]  /*3580*/  LDG.E.64 R34, desc[UR10][R34.64] ;  /* 0x0000000a22227981 */ /* 0x000ee2000c1e1b00 */
[----:B------:R-:W-:Y:S01]  /*3590*/  FADD.FTZ R37, R37, R47 ;  /* 0x0000002f25257221 */ /* 0x000fe20000010000 */
[----:B----4-:R-:W-:-:S03]  /*35a0*/  FADD.FTZ R36, R44, R36 ;  /* 0x000000242c247221 */ /* 0x010fc60000010000 */
[----:B------:R-:W-:Y:S01]  /*35b0*/  FADD.FTZ R37, R45, R37 ;  /* 0x000000252d257221 */ /* 0x000fe20000010000 */
[----:B------:R-:W-:Y:S01]  /*35c0*/  FADD.FTZ R36, R40, R36 ;  /* 0x0000002428247221 */ /* 0x000fe20000010000 */
[----:B------:R-:W-:Y:S02]  /*35d0*/  VIADD R40, R46, 0xb0 ;  /* 0x000000b02e287836 */ /* 0x000fe40000000000 */
[----:B------:R-:W-:Y:S02]  /*35e0*/  FADD.FTZ R37, R41, R37 ;  /* 0x0000002529257221 */ /* 0x000fe40000010000 */
[----:B------:R-:W-:Y:S01]  /*35f0*/  IMAD.WIDE.U32 R40, R40, 0x4, R2 ;  /* 0x0000000428287825 */ /* 0x000fe200078e0002 */
[----:B------:R-:W-:-:S05]  /*3600*/  IADD3 R47, R46, 0xe0, RZ ;  /* 0x000000e02e2f7810 */ /* 0x000fca0007ffe0ff */
[----:B------:R-:W4:Y:S01]  /*3610*/  LDG.E.64 R40, desc[UR10][R40.64] ;  /* 0x0000000a28287981 */ /* 0x000f22000c1e1b00 */
[----:B------:R-:W-:-:S04]  /*3620*/  VIADD R44, R46, 0xf0 ;  /* 0x000000f02e2c7836 */ /* 0x000fc80000000000 */
        /* <DEDUP_REMOVED lines=8> */
[--C-:B------:R-:W-:Y:S02]  /*36b0*/  IMAD.WIDE.U32 R36, R36, 0x4, R2.reuse ;  /* 0x0000000424247825 */ /* 0x100fe400078e0002 */
[----:B------:R-:W2:Y:S02]  /*36c0*/  LDG.E.64 R38, desc[UR10][R38.64] ;  /* 0x0000000a26267981 */ /* 0x000ea4000c1e1b00 */
[----:B------:R-:W-:Y:S02]  /*36d0*/  IMAD.WIDE.U32 R46, R47, 0x4, R2 ;  /* 0x000000042f2e7825 */ /* 0x000fe400078e0002 */
[----:B------:R-:W3:Y:S04]  /*36e0*/  LDG.E.64 R36, desc[UR10][R36.64] ;  /* 0x0000000a24247981 */ /* 0x000ee8000c1e1b00 */
[----:B------:R-:W3:Y:S04]  /*36f0*/  LDG.E.64 R46, desc[UR10][R46.64] ;  /* 0x0000000a2e2e7981 */ /* 0x000ee8000c1e1b00 */
[----:B------:R0:W5:Y:S01]  /*3700*/  LDL.LU.64 R2, [R1+0x58] ;  /* 0x0000580001027983 */ /* 0x0001620000300a00 */
[----:B------:R-:W-:Y:S01]  /*3710*/  FADD.FTZ R35, R35, R49 ;  /* 0x0000003123237221 */ /* 0x000fe20000010000 */
[----:B----4-:R-:W-:-:S03]  /*3720*/  FADD.FTZ R34, R40, R34 ;  /* 0x0000002228227221 */ /* 0x010fc60000010000 */
[----:B------:R-:W-:Y:S01]  /*3730*/  FADD.FTZ R35, R41, R35 ;  /* 0x0000002329237221 */ /* 0x000fe20000010000 */
[----:B--2---:R-:W-:-:S03]  /*3740*/  FADD.FTZ R34, R38, R34 ;  /* 0x0000002226227221 */ /* 0x004fc60000010000 */
[----:B------:R-:W-:Y:S01]  /*3750*/  FADD.FTZ R35, R39, R35 ;  /* 0x0000002327237221 */ /* 0x000fe20000010000 */
[----:B---3--:R-:W-:-:S03]  /*3760*/  FADD.FTZ R34, R36, R34 ;  /* 0x0000002224227221 */ /* 0x008fc60000010000 */
[----:B------:R-:W-:Y:S01]  /*3770*/  FADD.FTZ R35, R37, R35 ;  /* 0x0000002325237221 */ /* 0x000fe20000010000 */
[----:B------:R-:W-:-:S03]  /*3780*/  FADD.FTZ R34, R46, R34 ;  /* 0x000000222e227221 */ /* 0x000fc60000010000 */
[----:B------:R-:W-:Y:S01]  /*3790*/  FADD.FTZ R35, R47, R35 ;  /* 0x000000232f237221 */ /* 0x000fe20000010000 */
[----:B------:R-:W-:-:S03]  /*37a0*/  FADD.FTZ R34, R44, R34 ;  /* 0x000000222c227221 */ /* 0x000fc60000010000 */
[----:B0-----:R-:W-:-:S07]  /*37b0*/  FADD.FTZ R35, R45, R35 ;  /* 0x000000232d237221 */ /* 0x001fce0000010000 */
.L_x_317:
[----:B------:R-:W-:Y:S05]  /*37c0*/  BSYNC B0 ;  /* 0x0000000000007941 */ /* 0x000fea0003800000 */
.L_x_316:
        /* <DEDUP_REMOVED lines=24> */
.L_x_319:
[----:B------:R-:W-:Y:S05]  /*3950*/  BSYNC B0 ;  /* 0x0000000000007941 */ /* 0x000fea0003800000 */
.L_x_318:
[----:B0-----:R-:W2:Y:S01]  /*3960*/  LDL R34, [R1+0x40] ;  /* 0x0000400001227983 */ /* 0x001ea20000100800 */
[----:B------:R-:W0:Y:S01]  /*3970*/  S2UR UR14, SR_CgaCtaId ;  /* 0x00000000000e79c3 */ /* 0x000e220000008800 */
[----:B------:R-:W-:Y:S02]  /*3980*/  UMOV UR5, 0x400 ;  /* 0x0000040000057882 */ /* 0x000fe40000000000 */
[----:B------:R-:W-:Y:S01]  /*3990*/  UIADD3 UR5, UR5, 0x4100, URZ ;  /* 0x0000410005057890 */ /* 0x000fe2000fffe03f */
[----:B------:R-:W3:Y:S04]  /*39a0*/  LDL R37, [R1+0x44] ;  /* 0x0000440001257983 */ /* 0x000ee80000100800 */
[----:B------:R-:W4:Y:S01]  /*39b0*/  LDL.LU R38, [R1+0x10] ;  /* 0x0000100001267983 */ /* 0x000f220000300800 */
[----:B------:R-:W-:-:S02]  /*39c0*/  SHF.L.U32 R60, R60, 0x10, RZ ;  /* 0x000000103c3c7819 */ /* 0x000fc400000006ff */
[----:B------:R-:W-:Y:S01]  /*39d0*/  SHF.L.U32 R36, R92, 0x10, RZ ;  /* 0x000000105c247819 */ /* 0x000fe200000006ff */
[----:B------:R-:W3:Y:S01]  /*39e0*/  LDL.LU R45, [R1+0x34] ;  /* 0x00003400012d7983 */ /* 0x000ee20000300800 */
[----:B------:R-:W-:-:S03]  /*39f0*/  SHF.L.U32 R48, R48, 0x10, RZ ;  /* 0x0000001030307819 */ /* 0x000fc600000006ff */
[----:B------:R-:W3:Y:S01]  /*3a00*/  LDL.LU R40, [R1+0x3c] ;  /* 0x00003c0001287983 */ /* 0x000ee20000300800 */
[----:B0-----:R-:W-:-:S03]  /*3a10*/  ULEA UR5, UR14, UR5, 0x18 ;  /* 0x000000050e057291 */ /* 0x001fc6000f8ec03f */
[----:B------:R-:W3:Y:S01]  /*3a20*/  LDL.LU R39, [R1+0x1c] ;  /* 0x00001c0001277983 */ /* 0x000ee20000300800 */
[----:B------:R-:W-:Y:S01]  /*3a30*/  SHF.L.U32 R90, R90, 0x10, RZ ;  /* 0x000000105a5a7819 */ /* 0x000fe200000006ff */
[----:B------:R-:W-:Y:S01]  /*3a40*/  IMAD.U32 R52, R52, 0x10000, RZ ;  /* 0x0001000034347824 */ /* 0x000fe200078e00ff */
[----:B------:R-:W-:Y:S01]  /*3a50*/  SHF.L.U32 R71, R71, 0x10, RZ ;  /* 0x0000001047477819 */ /* 0x000fe200000006ff */
[----:B------:R-:W3:Y:S01]  /*3a60*/  LDL.LU R41, [R1+0x14] ;  /* 0x0000140001297983 */ /* 0x000ee20000300800 */
[----:B------:R-:W-:Y:S01]  /*3a70*/  SHF.L.U32 R68, R68, 0x10, RZ ;  /* 0x0000001044447819 */ /* 0x000fe200000006ff */
[----:B------:R-:W-:Y:S01]  /*3a80*/  FADD.FTZ R60, -R32, R60 ;  /* 0x0000003c203c7221 */ /* 0x000fe20000010100 */
[----:B------:R-:W-:Y:S01]  /*3a90*/  SHF.L.U32 R56, R56, 0x10, RZ ;  /* 0x0000001038387819 */ /* 0x000fe200000006ff */
[----:B------:R-:W-:Y:S01]  /*3aa0*/  IMAD.U32 R62, R62, 0x10000, RZ ;  /* 0x000100003e3e7824 */ /* 0x000fe200078e00ff */
[----:B------:R-:W-:Y:S01]  /*3ab0*/  SHF.L.U32 R64, R64, 0x10, RZ ;  /* 0x0000001040407819 */ /* 0x000fe200000006ff */
[----:B------:R-:W-:Y:S01]  /*3ac0*/  FADD.FTZ R36, -R32, R36 ;  /* 0x0000002420247221 */ /* 0x000fe20000010100 */
        /* <DEDUP_REMOVED lines=9> */
[C---:B------:R-:W-:Y:S01]  /*3b60*/  FADD.FTZ R56, -R32.reuse, R56 ;  /* 0x0000003820387221 */ /* 0x040fe20000010100 */
[----:B------:R-:W-:Y:S01]  /*3b70*/  FADD.FTZ R64, -R32, R64 ;  /* 0x0000004020407221 */ /* 0x000fe20000010100 */
[----:B------:R-:W-:-:S02]  /*3b80*/  IMAD.U32 R69, R69, 0x10000, RZ ;  /* 0x0001000045457824 */ /* 0x000fc400078e00ff */
[C---:B------:R-:W-:Y:S01]  /*3b90*/  FMUL.FTZ R60, R7.reuse, R60 ;  /* 0x0000003c073c7220 */ /* 0x040fe20000410000 */
[C---:B------:R-:W-:Y:S01]  /*3ba0*/  FMUL.FTZ R36, R7.reuse, R36 ;  /* 0x0000002407247220 */ /* 0x040fe20000410000 */
[C---:B------:R-:W-:Y:S01]  /*3bb0*/  FMUL.FTZ R90, R7.reuse, R90 ;  /* 0x0000005a075a7220 */ /* 0x040fe20000410000 */
[C---:B------:R-:W-:Y:S01]  /*3bc0*/  FMUL.FTZ R71, R7.reuse, R71 ;  /* 0x0000004707477220 */ /* 0x040fe20000410000 */
[C---:B------:R-:W-:Y:S01]  /*3bd0*/  FMUL.FTZ R68, R7.reuse, R68 ;  /* 0x0000004407447220 */ /* 0x040fe20000410000 */
[C---:B------:R-:W-:Y:S01]  /*3be0*/  FMUL.FTZ R52, R7.reuse, R52 ;  /* 0x0000003407347220 */ /* 0x040fe20000410000 */
[----:B------:R-:W-:Y:S01]  /*3bf0*/  FMUL.FTZ R56, R7, R56 ;  /* 0x0000003807387220 */ /* 0x000fe20000410000 */
[----:B------:R-:W-:Y:S01]  /*3c00*/  BAR.SYNC.DEFER_BLOCKING 0x0 ;  /* 0x0000000000007b1d */ /* 0x000fe20000010000 */
[----:B------:R-:W-:Y:S01]  /*3c10*/  SHF.L.U32 R70, R70, 0x10, RZ ;  /* 0x0000001046467819 */ /* 0x000fe200000006ff */
[----:B------:R-:W-:Y:S01]  /*3c20*/  IMAD.U32 R91, R91, 0x10000, RZ ;  /* 0x000100005b5b7824 */ /* 0x000fe200078e00ff */
[----:B------:R-:W-:Y:S01]  /*3c30*/  SHF.L.U32 R51, R51, 0x10, RZ ;  /* 0x0000001033337819 */ /* 0x000fe200000006ff */
[----:B------:R-:W-:Y:S01]  /*3c40*/  IMAD.U32 R89, R89, 0x10000, RZ ;  /* 0x0001000059597824 */ /* 0x000fe200078e00ff */
[----:B------:R-:W-:Y:S01]  /*3c50*/  SHF.L.U32 R53, R53, 0x10, RZ ;  /* 0x0000001035357819 */ /* 0x000fe200000006ff */
[----:B------:R-:W-:Y:S01]  /*3c60*/  ULDC.64 UR14, c[0x0][0x210] ;  /* 0x00008400000e7ab9 */ /* 0x000fe20000000a00 */
[----:B--2---:R-:W-:-:S06]  /*3c70*/  LEA R34, R34, UR5, 0x3 ;  /* 0x0000000522227c11 */ /* 0x004fcc000f8e18ff */
[----:B------:R-:W0:Y:S01]  /*3c80*/  LDS.64 R34, [R34] ;  /* 0x0000000022227984 */ /* 0x000e220000000a00 */
[----:B----4-:R-:W-:Y:S01]  /*3c90*/  SHF.L.U32 R38, R38, 0x10, RZ ;  /* 0x0000001026267819 */ /* 0x010fe200000006ff */
[--C-:B0----5:R-:W-:Y:S01]  /*3ca0*/  FFMA.FTZ R17, R2, R17, -R34.reuse ;  /* 0x0000001102117223 */ /* 0x121fe20000010822 */
[--C-:B------:R-:W-:Y:S01]  /*3cb0*/  FFMA.FTZ R62, R4, R62, -R34.reuse ;  /* 0x0000003e043e7223 */ /* 0x100fe20000010822 */
[--C-:B------:R-:W-:Y:S01]  /*3cc0*/  FFMA.FTZ R6, R2, R6, -R34.reuse ;  /* 0x0000000602067223 */ /* 0x100fe20000010822 */
[--C-:B------:R-:W-:Y:S01]  /*3cd0*/  FFMA.FTZ R48, R4, R48, -R34.reuse ;  /* 0x0000003004307223 */ /* 0x100fe20000010822 */
[----:B------:R-:W-:Y:S01]  /*3ce0*/  FFMA.FTZ R32, -R79, R35, R17 ;  /* 0x000000234f207223 */ /* 0x000fe20000010111 */
[--C-:B------:R-:W-:Y:S01]  /*3cf0*/  FFMA.FTZ R5, R2, R5, -R34.reuse ;  /* 0x0000000502057223 */ /* 0x100fe20000010822 */
[--C-:B------:R-:W-:Y:S01]  /*3d00*/  FFMA.FTZ R88, R4, R88, -R34.reuse ;  /* 0x0000005804587223 */ /* 0x100fe20000010822 */
[--C-:B------:R-:W-:Y:S01]  /*3d10*/  FFMA.FTZ R9, R2, R9, -R34.reuse ;  /* 0x0000000902097223 */ /* 0x100fe20000010822 */
[--C-:B------:R-:W-:Y:S01]  /*3d20*/  FFMA.FTZ R69, R4, R69, -R34.reuse ;  /* 0x0000004504457223 */ /* 0x100fe20000010822 */
[--C-:B------:R-:W-:Y:S01]  /*3d30*/  FFMA.FTZ R13, R2, R13, -R34.reuse ;  /* 0x0000000d020d7223 */ /* 0x100fe20000010822 */
[--C-:B------:R-:W-:Y:S01]  /*3d40*/  FFMA.FTZ R50, R4, R50, -R34.reuse ;  /* 0x0000003204327223 */ /* 0x100fe20000010822 */
[--C-:B------:R-:W-:Y:S01]  /*3d50*/  FFMA.FTZ R15, R2, R15, -R34.reuse ;  /* 0x0000000f020f7223 */ /* 0x100fe20000010822 */
[C-C-:B------:R-:W-:Y:S01]  /*3d60*/  FFMA.FTZ R54, R4.reuse, R54, -R34.reuse ;  /* 0x0000003604367223 */ /* 0x140fe20000010822 */
[--C-:B------:R-:W-:Y:S01]  /*3d70*/  FFMA.FTZ R58, R4, R58, -R34.reuse ;  /* 0x0000003a043a7223 */ /* 0x100fe20000010822 */
[C-C-:B------:R-:W-:Y:S01]  /*3d80*/  FFMA.FTZ R20, R2.reuse, R20, -R34.reuse ;  /* 0x0000001402147223 */ /* 0x140fe20000010822 */
[--C-:B------:R-:W-:Y:S01]  /*3d90*/  FFMA.FTZ R21, R2, R21, -R34.reuse ;  /* 0x0000001502157223 */ /* 0x100fe20000010822 */
[----:B------:R-:W-:Y:S01]  /*3da0*/  FFMA.FTZ R66, R4, R66, -R34 ;  /* 0x0000004204427223 */ /* 0x000fe20000010822 */
[----:B------:R-:W-:Y:S01]  /*3db0*/  FMUL.FTZ R17, R7, R64 ;  /* 0x0000004007117220 */ /* 0x000fe20000410000 */
[C---:B------:R-:W-:Y:S01]  /*3dc0*/  FFMA.FTZ R62, R35.reuse, -R60, R62 ;  /* 0x8000003c233e7223 */ /* 0x040fe2000001003e */
[-C--:B------:R-:W-:Y:S01]  /*3dd0*/  FFMA.FTZ R6, -R84, R35.reuse, R6 ;  /* 0x0000002354067223 */ /* 0x080fe20000010106 */
[----:B------:R-:W-:Y:S01]  /*3de0*/  FFMA.FTZ R36, R35, -R36, R48 ;  /* 0x8000002423247223 */ /* 0x000fe20000010030 */
[-C--:B------:R-:W-:Y:S01]  /*3df0*/  FFMA.FTZ R5, -R83, R35.reuse, R5 ;  /* 0x0000002353057223 */ /* 0x080fe20000010105 */
[C---:B------:R-:W-:Y:S01]  /*3e00*/  FFMA.FTZ R88, R35.reuse, -R90, R88 ;  /* 0x8000005a23587223 */ /* 0x040fe20000010058 */
[----:B------:R-:W-:Y:S01]  /*3e10*/  FFMA.FTZ R9, -R82, R35, R9 ;  /* 0x0000002352097223 */ /* 0x000fe20000010109 */
[----:B------:R-:W-:Y:S01]  /*3e20*/  FFMA.FTZ R69, R35, -R71, R69 ;  /* 0x8000004723457223 */ /* 0x000fe20000010045 */
[-C--:B------:R-:W-:Y:S01]  /*3e30*/  FFMA.FTZ R13, -R81, R35.reuse, R13 ;  /* 0x00000023510d7223 */ /* 0x080fe2000001010d */
[C---:B------:R-:W-:Y:S01]  /*3e40*/  FFMA.FTZ R50, R35.reuse, -R68, R50 ;  /* 0x8000004423327223 */ /* 0x040fe20000010032 */
[-C--:B------:R-:W-:Y:S01]  /*3e50*/  FFMA.FTZ R15, -R80, R35.reuse, R15 ;  /* 0x00000023500f7223 */ /* 0x080fe2000001010f */
[C---:B------:R-:W-:Y:S01]  /*3e60*/  FFMA.FTZ R52, R35.reuse, -R52, R54 ;  /* 0x8000003423347223 */ /* 0x040fe20000010036 */
[----:B------:R-:W-:Y:S01]  /*3e70*/  FFMA.FTZ R56, R35, -R56, R58 ;  /* 0x8000003823387223 */ /* 0x000fe2000001003a */
[-C--:B------:R-:W-:Y:S01]  /*3e80*/  FFMA.FTZ R78, -R78, R35.reuse, R20 ;  /* 0x000000234e4e7223 */ /* 0x080fe20000010114 */
[----:B------:R-:W-:Y:S01]  /*3e90*/  FFMA.FTZ R34, -R77, R35, R21 ;  /* 0x000000234d227223 */ /* 0x000fe20000010115 */
[----:B------:R-:W-:Y:S01]  /*3ea0*/  FFMA.FTZ R66, R35, -R17, R66 ;  /* 0x8000001123427223 */ /* 0x000fe20000010042 */
[C---:B------:R-:W-:Y:S01]  /*3eb0*/  FMUL.FTZ R35, R7.reuse, R62 ;  /* 0x0000003e07237220 */ /* 0x040fe20000410000 */
[C---:B------:R-:W-:Y:S01]  /*3ec0*/  FMUL.FTZ R6, R7.reuse, R6 ;  /* 0x0000000607067220 */ /* 0x040fe20000410000 */
[----:B------:R-:W2:Y:S01]  /*3ed0*/  LDL.LU R62, [R1+0x30] ;  /* 0x00003000013e7983 */ /* 0x000ea20000300800 */
[----:B------:R-:W-:-:S03]  /*3ee0*/  FMUL.FTZ R36, R7, R36 ;  /* 0x0000002407247220 */ /* 0x000fc60000410000 */
[----:B------:R-:W4:Y:S02]  /*3ef0*/  LDL.LU R60, [R1+0x38] ;  /* 0x00003800013c7983 */ /* 0x000f240000300800 */
[----:B------:R-:W-:Y:S02]  /*3f00*/  F2FP.BF16.F32.PACK_AB R6, R36, R6 ;  /* 0x000000062406723e */ /* 0x000fe400000010ff */
[----:B---3--:R-:W-:Y:S01]  /*3f10*/  LEA R36, R37, UR5, 0x3 ;  /* 0x0000000525247c11 */ /* 0x008fe2000f8e18ff */
[----:B------:R-:W-:Y:S01]  /*3f20*/  FADD.FTZ R38, -R42, R38 ;  /* 0x000000262a267221 */ /* 0x000fe20000010100 */
[----:B------:R-:W-:Y:S01]  /*3f30*/  SHF.L.U32 R61, R61, 0x10, RZ ;  /* 0x000000103d3d7819 */ /* 0x000fe200000006ff */
[----:B------:R-:W-:Y:S01]  /*3f40*/  IMAD.U32 R57, R57, 0x10000, RZ ;  /* 0x0001000039397824 */ /* 0x000fe200078e00ff */
[----:B------:R-:W-:Y:S02]  /*3f50*/  SHF.L.U32 R65, R65, 0x10, RZ ;  /* 0x0000001041417819 */ /* 0x000fe400000006ff */
[----:B------:R-:W-:Y:S01]  /*3f60*/  SHF.L.U32 R39, R39, 0x10, RZ ;  /* 0x0000001027277819 */ /* 0x000fe200000006ff */
[----:B------:R-:W0:Y:S01]  /*3f70*/  LDS.64 R36, [R36] ;  /* 0x0000000024247984 */ /* 0x000e220000000a00 */
[----:B------:R-:W-:Y:S01]  /*3f80*/  IADD3 R20, P1, R45, UR14, RZ ;  /* 0x0000000e2d147c10 */ /* 0x000fe2000ff3e0ff */
[----:B------:R-:W-:Y:S01]  /*3f90*/  FMUL.FTZ R38, R12, R38 ;  /* 0x000000260c267220 */ /* 0x000fe20000410000 */
        /* <DEDUP_REMOVED lines=8> */
[----:B------:R-:W-:Y:S01]  /*4020*/  IADD3.X R21, R40, UR15, RZ, P1, !PT ;  /* 0x0000000f28157c10 */ /* 0x000fe20008ffe4ff */
[----:B------:R-:W-:Y:S01]  /*4030*/  IMAD.U32 R93, R93, 0x10000, RZ ;  /* 0x000100005d5d7824 */ /* 0x000fe200078e00ff */
[----:B------:R-:W-:-:S02]  /*4040*/  PRMT R42, R6, 0x7610, R42 ;  /* 0x00007610062a7816 */ /* 0x000fc4000000002a */
[----:B------:R-:W-:Y:S02]  /*4050*/  SHF.L.U32 R55, R55, 0x10, RZ ;  /* 0x0000001037377819 */ /* 0x000fe400000006ff */
[----:B------:R-:W-:Y:S02]  /*4060*/  SHF.L.U32 R59, R59, 0x10, RZ ;  /* 0x000000103b3b7819 */ /* 0x000fe400000006ff */
[----:B------:R-:W-:Y:S01]  /*4070*/  SHF.L.U32 R63, R63, 0x10, RZ ;  /* 0x000000103f3f7819 */ /* 0x000fe200000006ff */
[----:B------:R-:W-:Y:S01]  /*4080*/  IMAD.U32 R67, R67, 0x10000, RZ ;  /* 0x0001000043437824 */ /* 0x000fe200078e00ff */
[----:B------:R-:W-:Y:S01]  /*4090*/  PRMT R44, R6, 0x7632, R44 ;  /* 0x00007632062c7816 */ /* 0x000fe2000000002c */
[C---:B------:R-:W-:Y:S01]  /*40a0*/  FMUL.FTZ R45, R12.reuse, R70 ;  /* 0x000000460c2d7220 */ /* 0x040fe20000410000 */
[----:B------:R-:W3:Y:S01]  /*40b0*/  LDL.LU R58, [R1+0x28] ;  /* 0x00002800013a7983 */ /* 0x000ee20000300800 */
[----:B------:R-:W-:Y:S01]  /*40c0*/  FMUL.FTZ R6, R12, R89 ;  /* 0x000000590c067220 */ /* 0x000fe20000410000 */
[----:B------:R-:W-:-:S02]  /*40d0*/  FMUL.FTZ R17, R7, R56 ;  /* 0x0000003807117220 */ /* 0x000fc40000410000 */
[----:B------:R1:W-:Y:S01]  /*40e0*/  STG.E.U16 desc[UR10][R20.64], R42 ;  /* 0x0000002a14007986 */ /* 0x0003e2000c10150a */
[----:B------:R-:W-:-:S03]  /*40f0*/  FMUL.FTZ R65, R12, R65 ;  /* 0x000000410c417220 */ /* 0x000fc60000410000 */
[----:B------:R1:W-:Y:S01]  /*4100*/  STG.E.U16 desc[UR10][R20.64+0x2], R44 ;  /* 0x0000022c14007986 */ /* 0x0003e2000c10150a */
[C-C-:B0-----:R-:W-:Y:S01]  /*4110*/  FFMA.FTZ R11, R0.reuse, R11, -R36.reuse ;  /* 0x0000000b000b7223 */ /* 0x141fe20000010824 */
[C-C-:B------:R-:W-:Y:S01]  /*4120*/  FFMA.FTZ R91, R3.reuse, R91, -R36.reuse ;  /* 0x0000005b035b7223 */ /* 0x140fe20000010824 */
[C-C-:B------:R-:W-:Y:S01]  /*4130*/  FFMA.FTZ R46, R0.reuse, R10, -R36.reuse ;  /* 0x0000000a002e7223 */ /* 0x140fe20000010824 */
[--C-:B------:R-:W-:Y:S01]  /*4140*/  FFMA.FTZ R10, R3, R39, -R36.reuse ;  /* 0x00000027030a7223 */ /* 0x100fe20000010824 */
[--C-:B------:R-:W-:Y:S01]  /*4150*/  FFMA.FTZ R39, R0, R8, -R36.reuse ;  /* 0x0000000800277223 */ /* 0x100fe20000010824 */
[----:B------:R-:W-:Y:S01]  /*4160*/  FFMA.FTZ R11, -R76, R37, R11 ;  /* 0x000000254c0b7223 */ /* 0x000fe2000001010b */
[----:B------:R-:W-:Y:S01]  /*4170*/  FFMA.FTZ R38, R37, -R38, R91 ;  /* 0x8000002625267223 */ /* 0x000fe2000001005b */
[C-C-:B------:R-:W-:Y:S01]  /*4180*/  FFMA.FTZ R8, R3.reuse, R41, -R36.reuse ;  /* 0x0000002903087223 */ /* 0x140fe20000010824 */
[C-C-:B------:R-:W-:Y:S01]  /*4190*/  FFMA.FTZ R41, R0.reuse, R14, -R36.reuse ;  /* 0x0000000e00297223 */ /* 0x140fe20000010824 */
[C-C-:B------:R-:W-:Y:S01]  /*41a0*/  FFMA.FTZ R14, R3.reuse, R93, -R36.reuse ;  /* 0x0000005d030e7223 */ /* 0x140fe20000010824 */
[C-C-:B------:R-:W-:Y:S01]  /*41b0*/  FFMA.FTZ R18, R0.reuse, R18, -R36.reuse ;  /* 0x0000001200127223 */ /* 0x140fe20000010824 */
[C-C-:B-1----:R-:W-:Y:S01]  /*41c0*/  FFMA.FTZ R42, R3.reuse, R55, -R36.reuse ;  /* 0x00000037032a7223 */ /* 0x142fe20000010824 */
[C-C-:B------:R-:W-:Y:S01]  /*41d0*/  FFMA.FTZ R22, R0.reuse, R22, -R36.reuse ;  /* 0x0000001600167223 */ /* 0x140fe20000010824 */
[C-C-:B------:R-:W-:Y:S01]  /*41e0*/  FFMA.FTZ R54, R3.reuse, R59, -R36.reuse ;  /* 0x0000003b03367223 */ /* 0x140fe20000010824 */
[C-C-:B------:R-:W-:Y:S01]  /*41f0*/  FFMA.FTZ R44, R0.reuse, R33, -R36.reuse ;  /* 0x00000021002c7223 */ /* 0x140fe20000010824 */
[C-C-:B------:R-:W-:Y:S01]  /*4200*/  FFMA.FTZ R48, R3.reuse, R63, -R36.reuse ;  /* 0x0000003f03307223 */ /* 0x140fe20000010824 */
[--C-:B------:R-:W-:Y:S01]  /*4210*/  FFMA.FTZ R72, R0, R72, -R36.reuse ;  /* 0x0000004800487223 */ /* 0x100fe20000010824 */
[----:B------:R-:W-:Y:S01]  /*4220*/  FFMA.FTZ R36, R3, R67, -R36 ;  /* 0x0000004303247223 */ /* 0x000fe20000010824 */
[----:B------:R-:W-:Y:S01]  /*4230*/  FFMA.FTZ R45, R37, -R45, R8 ;  /* 0x8000002d252d7223 */ /* 0x000fe20000010008 */
[C---:B------:R-:W-:Y:S01]  /*4240*/  FMUL.FTZ R11, R12.reuse, R11 ;  /* 0x0000000b0c0b7220 */ /* 0x040fe20000410000 */
[C---:B------:R-:W-:Y:S01]  /*4250*/  FMUL.FTZ R38, R12.reuse, R38 ;  /* 0x000000260c267220 */ /* 0x040fe20000410000 */
[----:B------:R-:W3:Y:S01]  /*4260*/  LDL.LU R56, [R1+0x2c] ;  /* 0x00002c0001387983 */ /* 0x000ee20000300800 */
[C---:B------:R-:W-:Y:S01]  /*4270*/  FMUL.FTZ R47, R12.reuse, R51 ;  /* 0x000000330c2f7220 */ /* 0x040fe20000410000 */
[C---:B------:R-:W-:Y:S01]  /*4280*/  FMUL.FTZ R53, R12.reuse, R53 ;  /* 0x000000350c357220 */ /* 0x040fe20000410000 */
[C---:B------:R-:W-:Y:S01]  /*4290*/  FMUL.FTZ R57, R12.reuse, R57 ;  /* 0x000000390c397220 */ /* 0x040fe20000410000 */
[----:B------:R-:W-:Y:S01]  /*42a0*/  FMUL.FTZ R61, R12, R61 ;  /* 0x0000003d0c3d7220 */ /* 0x000fe20000410000 */
[C---:B------:R-:W-:Y:S01]  /*42b0*/  FMUL.FTZ R5, R7.reuse, R5 ;  /* 0x0000000507057220 */ /* 0x040fe20000410000 */
[----:B------:R-:W-:Y:S01]  /*42c0*/  FMUL.FTZ R88, R7, R88 ;  /* 0x0000005807587220 */ /* 0x000fe20000410000 */
[----:B------:R-:W3:Y:S01]  /*42d0*/  LDL.LU R49, [R1+0x20] ;  /* 0x0000200001317983 */ /* 0x000ee20000300800 */
[-C--:B------:R-:W-:Y:S01]  /*42e0*/  FFMA.FTZ R75, -R75, R37.reuse, R46 ;  /* 0x000000254b4b7223 */ /* 0x080fe2000001012e */
[----:B------:R-:W-:Y:S01]  /*42f0*/  FFMA.FTZ R33, R37, -R6, R10 ;  /* 0x8000000625217223 */ /* 0x000fe2000001000a */
[-C--:B------:R-:W-:Y:S01]  /*4300*/  FFMA.FTZ R19, -R19, R37.reuse, R18 ;  /* 0x0000002513137223 */ /* 0x080fe20000010112 */
[----:B------:R-:W-:Y:S01]  /*4310*/  FFMA.FTZ R23, -R23, R37, R22 ;  /* 0x0000002517177223 */ /* 0x000fe20000010116 */
[C---:B------:R-:W-:Y:S01]  /*4320*/  FFMA.FTZ R65, R37.reuse, -R65, R36 ;  /* 0x8000004125417223 */ /* 0x040fe20000010024 */
[-C--:B------:R-:W-:Y:S01]  /*4330*/  FFMA.FTZ R39, -R74, R37.reuse, R39 ;  /* 0x000000254a277223 */ /* 0x080fe20000010127 */
[----:B------:R-:W-:Y:S01]  /*4340*/  FFMA.FTZ R41, -R16, R37, R41 ;  /* 0x0000002510297223 */ /* 0x000fe20000010129 */
[C---:B------:R-:W-:Y:S01]  /*4350*/  FFMA.FTZ R47, R37.reuse, -R47, R14 ;  /* 0x8000002f252f7223 */ /* 0x040fe2000001000e */
[C---:B------:R-:W-:Y:S01]  /*4360*/  FFMA.FTZ R53, R37.reuse, -R53, R42 ;  /* 0x8000003525357223 */ /* 0x040fe2000001002a */
[----:B------:R-:W-:Y:S01]  /*4370*/  FFMA.FTZ R57, R37, -R57, R54 ;  /* 0x8000003925397223 */ /* 0x000fe20000010036 */
[----:B------:R-:W-:Y:S01]  /*4380*/  FFMA.FTZ R43, -R43, R37, R44 ;  /* 0x000000252b2b7223 */ /* 0x000fe2000001012c */
[----:B------:R-:W-:Y:S01]  /*4390*/  FFMA.FTZ R61, R37, -R61, R48 ;  /* 0x8000003d253d7223 */ /* 0x000fe20000010030 */
[----:B------:R-:W-:Y:S01]  /*43a0*/  FFMA.FTZ R73, -R73, R37, R72 ;  /* 0x0000002549497223 */ /* 0x000fe20000010148 */
[----:B------:R-:W-:Y:S01]  /*43b0*/  F2FP.BF16.F32.PACK_AB R11, R38, R11 ;  /* 0x0000000b260b723e */ /* 0x000fe200000010ff */
[C---:B------:R-:W-:Y:S01]  /*43c0*/  FMUL.FTZ R36, R12.reuse, R45 ;  /* 0x0000002d0c247220 */ /* 0x040fe20000410000 */
[C---:B------:R-:W-:Y:S01]  /*43d0*/  FMUL.FTZ R75, R12.reuse, R75 ;  /* 0x0000004b0c4b7220 */ /* 0x040fe20000410000 */
[----:B------:R-:W3:Y:S01]  /*43e0*/  LDL.LU R45, [R1+0x24] ;  /* 0x00002400012d7983 */ /* 0x000ee20000300800 */
[----:B------:R-:W-:Y:S01]  /*43f0*/  FMUL.FTZ R8, R12, R33 ;  /* 0x000000210c087220 */ /* 0x000fe20000410000 */
[----:B------:R-:W-:Y:S01]  /*4400*/  F2FP.BF16.F32.PACK_AB R5, R88, R5 ;  /* 0x000000055805723e */ /* 0x000fe200000010ff */
[C---:B------:R-:W-:Y:S01]  /*4410*/  FMUL.FTZ R18, R12.reuse, R19 ;  /* 0x000000130c127220 */ /* 0x040fe20000410000 */
[C---:B------:R-:W-:Y:S01]  /*4420*/  FMUL.FTZ R16, R12.reuse, R23 ;  /* 0x000000170c107220 */ /* 0x040fe20000410000 */
[----:B------:R-:W3:Y:S01]  /*4430*/  LDL.LU R44, [R1+0xc] ;  /* 0x00000c00012c7983 */ /* 0x000ee20000300800 */
        /* <DEDUP_REMOVED lines=9> */
[----:B------:R-:W-:Y:S01]  /*44d0*/  STG.E.U16 desc[UR10][R20.64+0x4], R11 ;  /* 0x0000040b14007986 */ /* 0x000fe2000c10150a */
[----:B------:R-:W-:-:S02]  /*44e0*/  PRMT R12, R11, 0x7632, R12 ;  /* 0x000076320b0c7816 */ /* 0x000fc4000000000c */
[----:B------:R-:W-:Y:S01]  /*44f0*/  PRMT R38, R5, 0x7632, R38 ;  /* 0x0000763205267816 */ /* 0x000fe20000000026 */
[----:B------:R-:W3:Y:S01]  /*4500*/  LDL.LU R43, [R1+0x18] ;  /* 0x00001800012b7983 */ /* 0x000ee20000300800 */
[----:B------:R-:W-:-:S03]  /*4510*/  F2FP.BF16.F32.PACK_AB R75, R8, R75 ;  /* 0x0000004b084b723e */ /* 0x000fc600000010ff */
[----:B------:R-:W3:Y:S04]  /*4520*/  LDL.LU R42, [R1+0x4] ;  /* 0x00000400012a7983 */ /* 0x000ee80000300800 */
[----:B------:R0:W-:Y:S02]  /*4530*/  STG.E.U16 desc[UR10][R20.64+0x6], R12 ;  /* 0x0000060c14007986 */ /* 0x0001e4000c10150a */
[----:B0-----:R-:W-:Y:S02]  /*4540*/  PRMT R21, R75, 0x7632, R21 ;  /* 0x000076324b157816 */ /* 0x001fe40000000015 */
[----:B--2---:R-:W-:-:S04]  /*4550*/  IADD3 R10, P1, R62, UR14, RZ ;  /* 0x0000000e3e0a7c10 */ /* 0x004fc8000ff3e0ff */
[----:B----4-:R-:W-:-:S05]  /*4560*/  IADD3.X R11, R60, UR15, RZ, P1, !PT ;  /* 0x0000000f3c0b7c10 */ /* 0x010fca0008ffe4ff */
[----:B------:R0:W-:Y:S04]  /*4570*/  STG.E.U16 desc[UR10][R10.64+0x2], R38 ;  /* 0x000002260a007986 */ /* 0x0001e8000c10150a */
[----:B------:R1:W-:Y:S04]  /*4580*/  STG.E.U16 desc[UR10][R10.64+0x6], R21 ;  /* 0x000006150a007986 */ /* 0x0003e8000c10150a */
[----:B0-----:R-:W2:Y:S04]  /*4590*/  LDL.LU R38, [R1+0x8] ;  /* 0x0000080001267983 */ /* 0x001ea80000300800 */
[----:B-1----:R-:W4:Y:S01]  /*45a0*/  LDL.LU R21, [R1] ;  /* 0x0000000001157983 */ /* 0x002f220000300800 */
[C---:B------:R-:W-:Y:S01]  /*45b0*/  FMUL.FTZ R9, R7.reuse, R9 ;  /* 0x0000000907097220 */ /* 0x040fe20000410000 */
[C---:B------:R-:W-:Y:S01]  /*45c0*/  FMUL.FTZ R40, R7.reuse, R69 ;  /* 0x0000004507287220 */ /* 0x040fe20000410000 */
[C---:B------:R-:W-:Y:S01]  /*45d0*/  FMUL.FTZ R13, R7.reuse, R13 ;  /* 0x0000000d070d7220 */ /* 0x040fe20000410000 */
[----:B------:R-:W-:Y:S01]  /*45e0*/  FMUL.FTZ R50, R7, R50 ;  /* 0x0000003207327220 */ /* 0x000fe20000410000 */
[----:B------:R-:W-:-:S02]  /*45f0*/  F2FP.BF16.F32.PACK_AB R39, R36, R39 ;  /* 0x000000272427723e */ /* 0x000fc400000010ff */
[----:B------:R-:W-:Y:S02]  /*4600*/  F2FP.BF16.F32.PACK_AB R40, R40, R9 ;  /* 0x000000092828723e */ /* 0x000fe400000010ff */
[----:B---3--:R-:W-:Y:S01]  /*4610*/  IADD3 R8, P1, R58, UR14, RZ ;  /* 0x0000000e3a087c10 */ /* 0x008fe2000ff3e0ff */
[----:B------:R0:W-:Y:S01]  /*4620*/  STG.E.U16 desc[UR10][R10.64], R5 ;  /* 0x000000050a007986 */ /* 0x0001e2000c10150a */
[----:B------:R-:W-:Y:S02]  /*4630*/  F2FP.BF16.F32.PACK_AB R50, R50, R13 ;  /* 0x0000000d3232723e */ /* 0x000fe400000010ff */
[----:B------:R-:W-:Y:S01]  /*4640*/  PRMT R36, R40, 0x7632, R36 ;  /* 0x0000763228247816 */ /* 0x000fe20000000024 */
[----:B------:R1:W-:Y:S01]  /*4650*/  STG.E.U16 desc[UR10][R10.64+0x4], R75 ;  /* 0x0000044b0a007986 */ /* 0x0003e2000c10150a */
[C---:B------:R-:W-:Y:S01]  /*4660*/  FMUL.FTZ R15, R7.reuse, R15 ;  /* 0x0000000f070f7220 */ /* 0x040fe20000410000 */
[----:B------:R-:W-:Y:S01]  /*4670*/  FMUL.FTZ R52, R7, R52 ;  /* 0x0000003407347220 */ /* 0x000fe20000410000 */
[----:B------:R-:W-:-:S02]  /*4680*/  F2FP.BF16.F32.PACK_AB R22, R22, R41 ;  /* 0x000000291616723e */ /* 0x000fc400000010ff */
[----:B0-----:R-:W-:Y:S02]  /*4690*/  PRMT R5, R39, 0x7632, R5 ;  /* 0x0000763227057816 */ /* 0x001fe40000000005 */
[----:B-1----:R-:W-:Y:S01]  /*46a0*/  PRMT R11, R50, 0x7632, R11 ;  /* 0x00007632320b7816 */ /* 0x002fe2000000000b */
[----:B------:R-:W-:Y:S01]  /*46b0*/  FMUL.FTZ R32, R7, R32 ;  /* 0x0000002007207220 */ /* 0x000fe20000410000 */
[----:B------:R-:W-:Y:S02]  /*46c0*/  F2FP.BF16.F32.PACK_AB R15, R52, R15 ;  /* 0x0000000f340f723e */ /* 0x000fe400000010ff */
[----:B------:R-:W-:Y:S02]  /*46d0*/  F2FP.BF16.F32.PACK_AB R18, R37, R18 ;  /* 0x000000122512723e */ /* 0x000fe400000010ff */
[----:B------:R-:W-:Y:S02]  /*46e0*/  IADD3.X R9, R56, UR15, RZ, P1, !PT ;  /* 0x0000000f38097c10 */ /* 0x000fe40008ffe4ff */
[----:B------:R-:W-:-:S03]  /*46f0*/  IADD3 R12, P1, R49, UR14, RZ ;  /* 0x0000000e310c7c10 */ /* 0x000fc6000ff3e0ff */
[----:B------:R-:W-:Y:S04]  /*4700*/  STG.E.U16 desc[UR10][R8.64], R40 ;  /* 0x0000002808007986 */ /* 0x000fe8000c10150a */
[----:B------:R-:W-:Y:S04]  /*4710*/  STG.E.U16 desc[UR10][R8.64+0x2], R36 ;  /* 0x0000022408007986 */ /* 0x000fe8000c10150a */
[----:B------:R-:W-:Y:S04]  /*4720*/  STG.E.U16 desc[UR10][R8.64+0x4], R39 ;  /* 0x0000042708007986 */ /* 0x000fe8000c10150a */
[----:B------:R0:W-:Y:S01]  /*4730*/  STG.E.U16 desc[UR10][R8.64+0x6], R5 ;  /* 0x0000060508007986 */ /* 0x0001e2000c10150a */
[----:B------:R-:W-:-:S02]  /*4740*/  IADD3.X R13, R45, UR15, RZ, P1, !PT ;  /* 0x0000000f2d0d7c10 */ /* 0x000fc40008ffe4ff */
[----:B------:R-:W-:-:S03]  /*4750*/  IADD3 R10, P1, R44, UR14, RZ ;  /* 0x0000000e2c0a7c10 */ /* 0x000fc6000ff3e0ff */
[----:B------:R1:W-:Y:S01]  /*4760*/  STG.E.U16 desc[UR10][R12.64+0x2], R11 ;  /* 0x0000020b0c007986 */ /* 0x0003e2000c10150a */
[----:B0-----:R-:W-:-:S03]  /*4770*/  PRMT R9, R22, 0x7632, R9 ;  /* 0x0000763216097816 */ /* 0x001fc60000000009 */
[----:B------:R-:W-:Y:S01]  /*4780*/  STG.E.U16 desc[UR10][R12.64], R50 ;  /* 0x000000320c007986 */ /* 0x000fe2000c10150a */
[----:B------:R-:W-:-:S03]  /*4790*/  PRMT R5, R15, 0x7632, R5 ;  /* 0x000076320f057816 */ /* 0x000fc60000000005 */
[----:B------:R-:W-:Y:S01]  /*47a0*/  STG.E.U16 desc[UR10][R12.64+0x4], R22 ;  /* 0x000004160c007986 */ /* 0x000fe2000c10150a */
[----:B-1----:R-:W-:-:S03]  /*47b0*/  IADD3.X R11, R43, UR15, RZ, P1, !PT ;  /* 0x0000000f2b0b7c10 */ /* 0x002fc60008ffe4ff */
[----:B------:R0:W-:Y:S01]  /*47c0*/  STG.E.U16 desc[UR10][R12.64+0x6], R9 ;  /* 0x000006090c007986 */ /* 0x0001e2000c10150a */
[----:B------:R-:W-:Y:S01]  /*47d0*/  IADD3 R8, P1, R42, UR14, RZ ;  /* 0x0000000e2a087c10 */ /* 0x000fe2000ff3e0ff */
[----:B------:R-:W-:Y:S01]  /*47e0*/  FMUL.FTZ R78, R7, R78 ;  /* 0x0000004e074e7220 */ /* 0x000fe20000410000 */
[----:B------:R-:W-:Y:S01]  /*47f0*/  F2FP.BF16.F32.PACK_AB R17, R17, R32 ;  /* 0x000000201111723e */ /* 0x000fe200000010ff */
[----:B------:R-:W-:Y:S01]  /*4800*/  FMUL.FTZ R34, R7, R34 ;  /* 0x0000002207227220 */ /* 0x000fe20000410000 */
[----:B------:R-:W-:Y:S01]  /*4810*/  F2FP.BF16.F32.PACK_AB R16, R33, R16 ;  /* 0x000000102110723e */ /* 0x000fe200000010ff */
[----:B------:R-:W-:Y:S01]  /*4820*/  FMUL.FTZ R7, R7, R66 ;  /* 0x0000004207077220 */ /* 0x000fe20000410000 */
[----:B------:R-:W-:Y:S02]  /*4830*/  F2FP.BF16.F32.PACK_AB R14, R23, R14 ;  /* 0x0000000e170e723e */ /* 0x000fe400000010ff */
[----:B0-----:R-:W-:Y:S01]  /*4840*/  PRMT R13, R18, 0x7632, R13 ;  /* 0x00007632120d7816 */ /* 0x001fe2000000000d */
[----:B------:R0:W-:Y:S01]  /*4850*/  STG.E.U16 desc[UR10][R10.64+0x2], R5 ;  /* 0x000002050a007986 */ /* 0x0001e2000c10150a */
[----:B------:R-:W-:-:S03]  /*4860*/  PRMT R20, R17, 0x7632, R20 ;  /* 0x0000763211147816 */ /* 0x000fc60000000014 */
[----:B------:R-:W-:Y:S01]  /*4870*/  STG.E.U16 desc[UR10][R10.64], R15 ;  /* 0x0000000f0a007986 */ /* 0x000fe2000c10150a */
[----:B------:R-:W-:-:S03]  /*4880*/  F2FP.BF16.F32.PACK_AB R35, R35, R78 ;  /* 0x0000004e2323723e */ /* 0x000fc600000010ff */
[----:B------:R-:W-:Y:S01]  /*4890*/  STG.E.U16 desc[UR10][R10.64+0x4], R18 ;  /* 0x000004120a007986 */ /* 0x000fe2000c10150a */
[----:B------:R-:W-:-:S03]  /*48a0*/  F2FP.BF16.F32.PACK_AB R7, R7, R34 ;  /* 0x000000220707723e */ /* 0x000fc600000010ff */
[----:B------:R1:W-:Y:S01]  /*48b0*/  STG.E.U16 desc[UR10][R10.64+0x6], R13 ;  /* 0x0000060d0a007986 */ /* 0x0003e2000c10150a */
[----:B0-----:R-:W-:Y:S02]  /*48c0*/  PRMT R5, R16, 0x7632, R5 ;  /* 0x0000763210057816 */ /* 0x001fe40000000005 */
[----:B------:R-:W-:Y:S02]  /*48d0*/  F2FP.BF16.F32.PACK_AB R6, R19, R6 ;  /* 0x000000061306723e */ /* 0x000fe400000010ff */
[----:B-1----:R-:W-:Y:S01]  /*48e0*/  PRMT R11, R14, 0x7632, R11 ;  /* 0x000076320e0b7816 */ /* 0x002fe2000000000b */
[----:B------:R-:W-:Y:S01]  /*48f0*/  UMOV UR5, UR9 ;  /* 0x0000000900057c82 */ /* 0x000fe20008000000 */
[----:B------:R-:W-:Y:S01]  /*4900*/  ULOP3.LUT UR4, UR4, 0x1, URZ, 0x3c, !UPT ;  /* 0x0000000104047892 */ /* 0x000fe2000f8e3c3f */
[----:B------:R-:W-:Y:S01]  /*4910*/  UMOV UR9, UR7 ;  /* 0x0000000700097c82 */ /* 0x000fe20008000000 */
[----:B--2---:R-:W-:Y:S02]  /*4920*/  IADD3.X R9, R38, UR15, RZ, P1, !PT ;  /* 0x0000000f26097c10 */ /* 0x004fe40008ffe4ff */
[----:B------:R-:W-:-:S04]  /*4930*/  IADD3 R12, P1, R87, UR14, RZ ;  /* 0x0000000e570c7c10 */ /* 0x000fc8000ff3e0ff */
[----:B----4-:R-:W-:Y:S02]  /*4940*/  IADD3.X R13, R21, UR15, RZ, P1, !PT ;  /* 0x0000000f150d7c10 */ /* 0x010fe40008ffe4ff */
[----:B------:R-:W-:Y:S01]  /*4950*/  IADD3 R10, P1, R85, UR14, RZ ;  /* 0x0000000e550a7c10 */ /* 0x000fe2000ff3e0ff */
[----:B------:R-:W-:Y:S04]  /*4960*/  STG.E.U16 desc[UR10][R8.64], R17 ;  /* 0x0000001108007986 */ /* 0x000fe8000c10150a */
[----:B------:R-:W-:Y:S04]  /*4970*/  STG.E.U16 desc[UR10][R8.64+0x2], R20 ;  /* 0x0000021408007986 */ /* 0x000fe8000c10150a */
[----:B------:R-:W-:Y:S04]  /*4980*/  STG.E.U16 desc[UR10][R8.64+0x4], R16 ;  /* 0x0000041008007986 */ /* 0x000fe8000c10150a */
[----:B------:R0:W-:Y:S04]  /*4990*/  STG.E.U16 desc[UR10][R8.64+0x6], R5 ;  /* 0x0000060508007986 */ /* 0x0001e8000c10150a */
[----:B------:R1:W-:Y:S01]  /*49a0*/  STG.E.U16 desc[UR10][R12.64+0x6], R11 ;  /* 0x0000060b0c007986 */ /* 0x0003e2000c10150a */
[----:B0-----:R-:W-:-:S02]  /*49b0*/  PRMT R9, R35, 0x7632, R9 ;  /* 0x0000763223097816 */ /* 0x001fc40000000009 */
[----:B------:R-:W-:Y:S02]  /*49c0*/  PRMT R5, R7, 0x7632, R5 ;  /* 0x0000763207057816 */ /* 0x000fe40000000005 */
[----:B-1----:R-:W-:Y:S02]  /*49d0*/  IADD3.X R11, R86, UR15, RZ, P1, !PT ;  /* 0x0000000f560b7c10 */ /* 0x002fe40008ffe4ff */
[----:B------:R-:W-:Y:S01]  /*49e0*/  PRMT R8, R6, 0x7632, R8 ;  /* 0x0000763206087816 */ /* 0x000fe20000000008 */
[----:B------:R1:W-:Y:S04]  /*49f0*/  STG.E.U16 desc[UR10][R12.64], R35 ;  /* 0x000000230c007986 */ /* 0x0003e8000c10150a */
[----:B------:R1:W-:Y:S04]  /*4a00*/  STG.E.U16 desc[UR10][R12.64+0x2], R9 ;  /* 0x000002090c007986 */ /* 0x0003e8000c10150a */
[----:B------:R1:W-:Y:S04]  /*4a10*/  STG.E.U16 desc[UR10][R12.64+0x4], R14 ;  /* 0x0000040e0c007986 */ /* 0x0003e8000c10150a */
[----:B------:R1:W-:Y:S04]  /*4a20*/  STG.E.U16 desc[UR10][R10.64], R7 ;  /* 0x000000070a007986 */ /* 0x0003e8000c10150a */
[----:B------:R1:W-:Y:S04]  /*4a30*/  STG.E.U16 desc[UR10][R10.64+0x2], R5 ;  /* 0x000002050a007986 */ /* 0x0003e8000c10150a */
[----:B------:R1:W-:Y:S04]  /*4a40*/  STG.E.U16 desc[UR10][R10.64+0x4], R6 ;  /* 0x000004060a007986 */ /* 0x0003e8000c10150a */
[----:B------:R1:W-:Y:S01]  /*4a50*/  STG.E.U16 desc[UR10][R10.64+0x6], R8 ;  /* 0x000006080a007986 */ /* 0x0003e2000c10150a */
[----:B------:R-:W-:Y:S05]  /*4a60*/  @!P0 BRA `(.L_x_320) ;  /* 0xffffffb800e08947 */ /* 0x000fea000383ffff */
.L_x_304:
[----:B------:R-:W-:-:S04]  /*4a70*/  ULEA UR7, UR8, UR16, 0x7 ;  /* 0x0000001008077291 */ /* 0x000fc8000f8e383f */
[----:B------:R-:W-:-:S04]  /*4a80*/  USHF.L.U32 UR7, UR7, 0x5, URZ ;  /* 0x0000000507077899 */ /* 0x000fc8000800063f */
[----:B------:R-:W-:-:S06]  /*4a90*/  UISETP.GT.AND UP0, UPT, UR7, 0x13f, UPT ;  /* 0x0000013f0700788c */ /* 0x000fcc000bf04270 */
[----:B------:R-:W-:-:S13]  /*4aa0*/  PLOP3.LUT P0, PT, PT, PT, UP0, 0x80, 0x0 ;  /* 0x000000000000781c */ /* 0x000fda0003f0f008 */
[----:B------:R-:W-:Y:S05]  /*4ab0*/  @P0 EXIT ;  /* 0x000000000000094d */ /* 0x000fea0003800000 */
[----:B------:R-:W2:Y:S01]  /*4ac0*/  S2R R0, SR_TID.X ;  /* 0x0000000000007919 */ /* 0x000ea20000002100 */
[----:B------:R-:W-:Y:S01]  /*4ad0*/  LOP3.LUT R38, RZ, UR12, RZ, 0x33, !PT ;  /* 0x0000000cff267c12 */ /* 0x000fe2000f8e33ff */
[----:B------:R-:W3:Y:S01]  /*4ae0*/  S2UR UR5, SR_CgaCtaId ;  /* 0x00000000000579c3 */ /* 0x000ee20000008800 */
[----:B0-----:R-:W-:Y:S01]  /*4af0*/  LOP3.LUT R3, RZ, UR13, RZ, 0x33, !PT ;  /* 0x0000000dff037c12 */ /* 0x001fe2000f8e33ff */
[----:B------:R-:W-:Y:S01]  /*4b00*/  UMOV UR4, 0x400 ;  /* 0x0000040000047882 */ /* 0x000fe20000000000 */
[----:B------:R-:W-:Y:S01]  /*4b10*/  ISETP.GT.U32.AND P0, PT, R38, -0x3, PT ;  /* 0xfffffffd2600780c */ /* 0x000fe20003f04070 */
[----:B------:R-:W-:Y:S01]  /*4b20*/  UISETP.LT.U32.AND UP0, UPT, UR12, 0x2, UPT ;  /* 0x000000020c00788c */ /* 0x000fe2000bf01070 */
[----:B------:R-:W-:Y:S02]  /*4b30*/  IMAD.U32 R48, RZ, RZ, UR7 ;  /* 0x00000007ff307e24 */ /* 0x000fe4000f8e00ff */
        /* <DEDUP_REMOVED lines=11> */
[----:B---3--:R-:W-:-:S03]  /*4bf0*/  ULEA UR8, UR5, UR4, 0x18 ;  /* 0x0000000405087291 */ /* 0x008fc6000f8ec03f */
[----:B------:R-:W-:Y:S02]  /*4c00*/  ULDC.64 UR4, c[0x0][0x260] ;  /* 0x0000980000047ab9 */ /* 0x000fe40000000a00 */
[----:B------:R-:W-:Y:S01]  /*4c10*/  UIADD3 UR4, UP1, UR4, 0x20000, URZ ;  /* 0x0002000004047890 */ /* 0x000fe2000ff3e03f */
[--C-:B--2---:R-:W-:Y:S02]  /*4c20*/  SHF.R.U32.HI R36, RZ, 0x5, R0.reuse ;  /* 0x00000005ff247819 */ /* 0x104fe40000011600 */
[----:B------:R-:W-:Y:S01]  /*4c30*/  SHF.R.U32.HI R39, RZ, 0x4, R0 ;  /* 0x00000004ff277819 */ /* 0x000fe20000011600 */
[----:B------:R-:W-:Y:S01]  /*4c40*/  UIADD3.X UR5, URZ, UR5, URZ, UP1, !UPT ;  /* 0x000000053f057290 */ /* 0x000fe20008ffe43f */
[----:B------:R-:W-:Y:S02]  /*4c50*/  IADD3 R37, P0, P1, -R37, -0x81, -R36 ;  /* 0xffffff7f25257810 */ /* 0x000fe4000791e924 */
[----:B-1----:R-:W-:Y:S01]  /*4c60*/  SHF.L.U32 R5, R36, 0x1, RZ ;  /* 0x0000000124057819 */ /* 0x002fe200000006ff */
[----:B------:R-:W-:Y:S01]  /*4c70*/  VIADD R40, R39, 0x14 ;  /* 0x0000001427287836 */ /* 0x000fe20000000000 */
[----:B------:R-:W-:-:S02]  /*4c80*/  IADD3.X R38, ~R38, -0x1, R3, P0, P1 ;  /* 0xffffffff26267810 */ /* 0x000fc400007e2503 */
[----:B------:R-:W-:Y:S02]  /*4c90*/  LOP3.LUT R41, R5, 0x1f, R0, 0x78, !PT ;  /* 0x0000001f05297812 */ /* 0x000fe400078e7800 */
[----:B------:R-:W-:Y:S01]  /*4ca0*/  SHF.L.U32 R43, R0, 0x1, RZ ;  /* 0x00000001002b7819 */ /* 0x000fe200000006ff */
[----:B------:R-:W-:Y:S01]  /*4cb0*/  IMAD.WIDE.U32 R2, R38, -0x33333333, RZ ;  /* 0xcccccccd26027825 */ /* 0x000fe200078e00ff */
[----:B------:R-:W-:Y:S02]  /*4cc0*/  LEA R6, R36, UR8, 0x7 ;  /* 0x0000000824067c11 */ /* 0x000fe4000f8e38ff */
[----:B------:R-:W-:Y:S02]  /*4cd0*/  LOP3.LUT R43, R43, 0x1e, RZ, 0xc0, !PT ;  /* 0x0000001e2b2b7812 */ /* 0x000fe400078ec0ff */
[----:B------:R-:W-:Y:S01]  /*4ce0*/  LEA R41, R41, R6, 0x2 ;  /* 0x0000000629297211 */ /* 0x000fe200078e10ff */
[----:B------:R-:W-:Y:S01]  /*4cf0*/  IMAD.WIDE.U32 R4, P0, R37, -0x33333334, R2 ;  /* 0xcccccccc25047825 */ /* 0x000fe20007800002 */
[----:B------:R-:W-:-:S02]  /*4d00*/  LOP3.LUT R9, RZ, R39, RZ, 0x33, !PT ;  /* 0x00000027ff097212 */ /* 0x000fc400078e33ff */
[----:B------:R-:W-:Y:S01]  /*4d10*/  VIMNMX.U32 R42, R40, 0x20, !PT ;  /* 0x00000020282a7848 */ /* 0x000fe20007fe0000 */
[----:B------:R-:W-:Y:S01]  /*4d20*/  IMAD.WIDE.U32 R2, R37, -0x33333333, RZ ;  /* 0xcccccccd25027825 */ /* 0x000fe200078e00ff */
[----:B------:R-:W-:Y:S02]  /*4d30*/  IADD3.X R7, RZ, RZ, RZ, P0, !PT ;  /* 0x000000ffff077210 */ /* 0x000fe400007fe4ff */
[----:B------:R-:W-:Y:S01]  /*4d40*/  MOV R6, R5 ;  /* 0x0000000500067202 */ /* 0x000fe20000000f00 */
[----:B------:R-:W-:Y:S01]  /*4d50*/  IMAD.SHL.U32 R2, R0, 0x80, RZ ;  /* 0x0000008000027824 */ /* 0x000fe200078e00ff */
[----:B------:R-:W-:Y:S02]  /*4d60*/  IADD3 RZ, P0, R3, R4, RZ ;  /* 0x0000000403ff7210 */ /* 0x000fe40007f1e0ff */
[----:B------:R-:W-:Y:S02]  /*4d70*/  LOP3.LUT R5, R40, R43, RZ, 0x3c, !PT ;  /* 0x0000002b28057212 */ /* 0x000fe400078e3cff */
[----:B------:R-:W-:-:S02]  /*4d80*/  LOP3.LUT R2, R2, 0x780, RZ, 0xc0, !PT ;  /* 0x0000078002027812 */ /* 0x000fc400078ec0ff */
[----:B------:R-:W-:Y:S02]  /*4d90*/  IADD3 R42, R42, R9, RZ ;  /* 0x000000092a2a7210 */ /* 0x000fe40007ffe0ff */
[C---:B------:R-:W-:Y:S01]  /*4da0*/  IADD3 R44, R39.reuse, 0x28, RZ ;  /* 0x00000028272c7810 */ /* 0x040fe20007ffe0ff */
[----:B------:R-:W-:Y:S01]  /*4db0*/  VIADD R8, R2, UR8 ;  /* 0x0000000802087c36 */ /* 0x000fe20008000000 */
[----:B------:R-:W-:Y:S01]  /*4dc0*/  IADD3 R51, P1, R36, 0x14, RZ ;  /* 0x0000001424337810 */ /* 0x000fe20007f3e0ff */
[----:B------:R-:W-:Y:S01]  /*4dd0*/  IMAD.WIDE.U32 R2, R42, -0x33333333, RZ ;  /* 0xcccccccd2a027825 */ /* 0x000fe200078e00ff */
[-C--:B------:R-:W-:Y:S02]  /*4de0*/  LOP3.LUT R45, R39, R43.reuse, RZ, 0x3c, !PT ;  /* 0x0000002b272d7212 */ /* 0x080fe400078e3cff */
[----:B------:R-:W-:Y:S01]  /*4df0*/  LEA R46, R5, R8, 0x2 ;  /* 0x00000008052e7211 */ /* 0x000fe200078e10ff */
[----:B------:R-:W-:Y:S01]  /*4e00*/  IMAD.WIDE.U32.X R4, R38, -0x33333334, R6, P0 ;  /* 0xcccccccc26047825 */ /* 0x000fe200000e0406 */
[----:B------:R-:W-:-:S02]  /*4e10*/  LOP3.LUT R47, R44, R43, RZ, 0x3c, !PT ;  /* 0x0000002b2c2f7212 */ /* 0x000fc400078e3cff */
[----:B------:R-:W-:Y:S01]  /*4e20*/  LEA.HI R2, R3, 0x1, RZ, 0x1c ;  /* 0x0000000103027811 */ /* 0x000fe200078fe0ff */
[----:B------:R-:W-:Y:S01]  /*4e30*/  IMAD.X R54, RZ, RZ, RZ, P1 ;  /* 0x000000ffff367224 */ /* 0x000fe200008e06ff */
[----:B------:R-:W-:Y:S02]  /*4e40*/  SHF.R.U64 R56, R4, 0x3, R5 ;  /* 0x0000000304387819 */ /* 0x000fe40000001205 */
[C---:B------:R-:W-:Y:S02]  /*4e50*/  IADD3 R50, P0, R36.reuse, 0xa, RZ ;  /* 0x0000000a24327810 */ /* 0x040fe40007f1e0ff */
[----:B------:R-:W-:Y:S02]  /*4e60*/  IADD3 R64, P2, R36, 0x1e, RZ ;  /* 0x0000001e24407810 */ /* 0x000fe40007f5e0ff */
[----:B------:R-:W-:Y:S02]  /*4e70*/  IADD3 R56, R56, 0x1, RZ ;  /* 0x0000000138387810 */ /* 0x000fe40007ffe0ff */
[----:B------:R-:W-:-:S02]  /*4e80*/  LEA R45, R45, R8, 0x2 ;  /* 0x000000082d2d7211 */ /* 0x000fc400078e10ff */
[----:B------:R-:W-:Y:S02]  /*4e90*/  LEA R47, R47, R8, 0x2 ;  /* 0x000000082f2f7211 */ /* 0x000fe400078e10ff */
[C---:B------:R-:W-:Y:S02]  /*4ea0*/  LOP3.LUT R49, R0.reuse, 0x1f, RZ, 0xc0, !PT ;  /* 0x0000001f00317812 */ /* 0x040fe400078ec0ff */
[----:B------:R-:W-:Y:S02]  /*4eb0*/  LOP3.LUT R63, R0, 0xf, RZ, 0xc0, !PT ;  /* 0x0000000f003f7812 */ /* 0x000fe400078ec0ff */
[----:B------:R-:W-:Y:S02]  /*4ec0*/  IADD3 R52, R39, 0x3c, RZ ;  /* 0x0000003c27347810 */ /* 0x000fe40007ffe0ff */
[----:B------:R-:W-:Y:S02]  /*4ed0*/  IADD3.X R53, RZ, RZ, RZ, P0, !PT ;  /* 0x000000ffff357210 */ /* 0x000fe400007fe4ff */
[----:B------:R-:W-:-:S02]  /*4ee0*/  IADD3.X R65, RZ, RZ, RZ, P2, !PT ;  /* 0x000000ffff417210 */ /* 0x000fc400017fe4ff */
[----:B------:R-:W-:Y:S02]  /*4ef0*/  LOP3.LUT R55, R2, 0x3, RZ, 0xc0, !PT ;  /* 0x0000000302377812 */ /* 0x000fe400078ec0ff */
[----:B------:R-:W-:-:S07]  /*4f00*/  LOP3.LUT R56, R56, 0x3, RZ, 0xc0, !PT ;  /* 0x0000000338387812 */ /* 0x000fce00078ec0ff */
.L_x_337:
[----:B------:R-:W-:Y:S01]  /*4f10*/  ISETP.LT.U32.AND P0, PT, R36, UR6, PT ;  /* 0x0000000624007c0c */ /* 0x000fe2000bf01070 */
[----:B------:R-:W-:Y:S01]  /*4f20*/  BSSY B0, `(.L_x_321) ;  /* 0x00000ab000007945 */ /* 0x000fe20003800000 */
[----:B0-2-4-:R-:W-:Y:S01]  /*4f30*/  MOV R2, UR7 ;  /* 0x0000000700027c02 */ /* 0x015fe20008000f00 */
[----:B------:R-:W-:Y:S01]  /*4f40*/  HFMA2.MMA R61, -RZ, RZ, 0, 0 ;  /* 0x00000000ff3d7435 */ /* 0x000fe200000001ff */
[----:B------:R-:W-:Y:S02]  /*4f50*/  IMAD.MOV.U32 R62, RZ, RZ, RZ ;  /* 0x000000ffff3e7224 */ /* 0x000fe400078e00ff */
[----:B------:R-:W-:-:S13]  /*4f60*/  ISETP.GT.AND.EX P0, PT, R2, RZ, PT, P0 ;  /* 0x000000ff0200720c */ /* 0x000fda0003f04300 */
[----:B-1-3--:R-:W-:Y:S05]  /*4f70*/  @!P0 BRA `(.L_x_322) ;  /* 0x0000000800948947 */ /* 0x00afea0003800000 */
[----:B------:R-:W-:Y:S01]  /*4f80*/  ISETP.NE.U32.AND P1, PT, R56, RZ, PT ;  /* 0x000000ff3800720c */ /* 0x000fe20003f25070 */
[----:B------:R-:W-:Y:S01]  /*4f90*/  BSSY B1, `(.L_x_323) ;  /* 0x0000024000017945 */ /* 0x000fe20003800000 */
[----:B------:R-:W-:Y:S01]  /*4fa0*/  ISETP.GE.U32.AND P0, PT, R37, 0x1e, PT ;  /* 0x0000001e2500780c */ /* 0x000fe20003f06070 */
[----:B------:R-:W-:Y:S01]  /*4fb0*/  IMAD.MOV.U32 R61, RZ, RZ, RZ ;  /* 0x000000ffff3d7224 */ /* 0x000fe200078e00ff */
[----:B------:R-:W-:Y:S02]  /*4fc0*/  ISETP.NE.AND.EX P1, PT, RZ, RZ, PT, P1 ;  /* 0x000000ffff00720c */ /* 0x000fe40003f25310 */
[----:B------:R-:W-:Y:S02]  /*4fd0*/  ISETP.GE.U32.AND.EX P0, PT, R38, RZ, PT, P0 ;  /* 0x000000ff2600720c */ /* 0x000fe40003f06100 */
[----:B------:R-:W-:Y:S02]  /*4fe0*/  SHF.R.S32.HI R9, RZ, 0x1f, R48 ;  /* 0x0000001fff097819 */ /* 0x000fe40000011430 */
[----:B------:R-:W-:-:S02]  /*4ff0*/  MOV R62, RZ ;  /* 0x000000ff003e7202 */ /* 0x000fc40000000f00 */
[----:B------:R-:W-:Y:S02]  /*5000*/  MOV R58, R36 ;  /* 0x00000024003a7202 */ /* 0x000fe40000000f00 */
[----:B------:R-:W-:-:S03]  /*5010*/  MOV R57, RZ ;  /* 0x000000ff00397202 */ /* 0x000fc60000000f00 */
[----:B------:R-:W-:Y:S05]  /*5020*/  @!P1 BRA `(.L_x_324) ;  /* 0x0000000000689947 */ /* 0x000fea0003800000 */
[----:B------:R-:W-:Y:S01]  /*5030*/  IADD3 R2, P1, R49, R48, RZ ;  /* 0x0000003031027210 */ /* 0x000fe20007f3e0ff */
[----:B------:R-:W-:-:S03]  /*5040*/  ULDC.64 UR12, c[0x0][0x260] ;  /* 0x00009800000c7ab9 */ /* 0x000fc60000000a00 */
[----:B------:R-:W-:-:S03]  /*5050*/  IADD3.X R3, RZ, R9, RZ, P1, !PT ;  /* 0x00000009ff037210 */ /* 0x000fc60000ffe4ff */
[----:B------:R-:W-:-:S03]  /*5060*/  IMAD.WIDE.U32 R2, R36, 0x140, R2 ;  /* 0x0000014024027825 */ /* 0x000fc600078e0002 */
        /* <DEDUP_REMOVED lines=14> */
[----:B------:R-:W-:Y:S01]  /*5150*/  IMAD.MOV.U32 R58, RZ, RZ, R51 ;  /* 0x000000ffff3a7224 */ /* 0x000fe200078e0033 */
[----:B------:R-:W-:Y:S02]  /*5160*/  MOV R57, R54 ;  /* 0x0000003600397202 */ /* 0x000fe40000000f00 */
[----:B------:R-:W-:Y:S02]  /*5170*/  @P1 MOV R58, R64 ;  /* 0x00000040003a1202 */ /* 0x000fe40000000f00 */
[----:B------:R-:W-:Y:S01]  /*5180*/  @P1 MOV R57, R65 ;  /* 0x0000004100391202 */ /* 0x000fe20000000f00 */
[----:B--2---:R-:W-:Y:S01]  /*5190*/  FADD.FTZ R61, R61, R2 ;  /* 0x000000023d3d7221 */ /* 0x004fe20000010000 */
[----:B------:R-:W-:-:S03]  /*51a0*/  FADD.FTZ R62, R62, R3 ;  /* 0x000000033e3e7221 */ /* 0x000fc60000010000 */
[----:B---3--:R-:W-:Y:S01]  /*51b0*/  @P1 FADD.FTZ R61, R61, R6 ;  /* 0x000000063d3d1221 */ /* 0x008fe20000010000 */
[----:B------:R-:W-:-:S07]  /*51c0*/  @P1 FADD.FTZ R62, R62, R7 ;  /* 0x000000073e3e1221 */ /* 0x000fce0000010000 */
.L_x_324:
[----:B------:R-:W-:Y:S05]  /*51d0*/  BSYNC B1 ;  /* 0x0000000000017941 */ /* 0x000fea0003800000 */
.L_x_323:
[----:B------:R-:W-:Y:S05]  /*51e0*/  @!P0 BRA `(.L_x_322) ;  /* 0x0000000400f88947 */ /* 0x000fea0003800000 */
[C---:B------:R-:W-:Y:S01]  /*51f0*/  IMAD.WIDE.U32 R2, R58.reuse, 0x140, RZ ;  /* 0x000001403a027825 */ /* 0x040fe200078e00ff */
[----:B------:R-:W-:Y:S01]  /*5200*/  IADD3 R6, P2, -R58, UR6, RZ ;  /* 0x000000063a067c10 */ /* 0x000fe2000ff5e1ff */
[----:B------:R-:W-:Y:S01]  /*5210*/  BSSY B1, `(.L_x_325) ;  /* 0x0000048000017945 */ /* 0x000fe20003800000 */
[----:B------:R-:W-:Y:S01]  /*5220*/  LOP3.LUT R5, R2, 0x1f, R0, 0xf8, !PT ;  /* 0x0000001f02057812 */ /* 0x000fe200078ef800 */
[C---:B------:R-:W-:Y:S01]  /*5230*/  IMAD R2, R57.reuse, 0x140, RZ ;  /* 0x0000014039027824 */ /* 0x040fe200078e02ff */
[----:B------:R-:W-:Y:S02]  /*5240*/  ISETP.GT.U32.AND P0, PT, R6, 0x78, PT ;  /* 0x000000780600780c */ /* 0x000fe40003f04070 */
[----:B------:R-:W-:Y:S02]  /*5250*/  IADD3 R4, P1, R48, R5, RZ ;  /* 0x0000000530047210 */ /* 0x000fe40007f3e0ff */
[----:B------:R-:W-:Y:S02]  /*5260*/  IADD3.X R5, ~R57, UR7, RZ, P2, !PT ;  /* 0x0000000739057c10 */ /* 0x000fe400097fe5ff */
[----:B------:R-:W-:-:S02]  /*5270*/  IADD3.X R3, R9, R3, R2, P1, !PT ;  /* 0x0000000309037210 */ /* 0x000fc40000ffe402 */
[----:B------:R-:W-:Y:S02]  /*5280*/  ISETP.GT.AND.EX P1, PT, R5, RZ, PT, P0 ;  /* 0x000000ff0500720c */ /* 0x000fe40003f24300 */
[C---:B------:R-:W-:Y:S02]  /*5290*/  LEA R2, P2, R4.reuse, UR4, 0x3 ;  /* 0x0000000404027c11 */ /* 0x040fe4000f8418ff */
[----:B------:R-:W-:Y:S02]  /*52a0*/  PLOP3.LUT P0, PT, PT, PT, PT, 0x80, 0x0 ;  /* 0x000000000000781c */ /* 0x000fe40003f0f070 */
[----:B------:R-:W-:-:S07]  /*52b0*/  LEA.HI.X R3, R4, UR5, R3, 0x3, P2 ;  /* 0x0000000504037c11 */ /* 0x000fce00090f1c03 */
[----:B------:R-:W-:Y:S05]  /*52c0*/  @!P1 BRA `(.L_x_326) ;  /* 0x0000000000f09947 */ /* 0x000fea0003800000 */
[----:B------:R-:W-:Y:S01]  /*52d0*/  IMAD.U32 R59, RZ, RZ, UR6 ;  /* 0x00000006ff3b7e24 */ /* 0x000fe2000f8e00ff */
[----:B------:R-:W-:Y:S02]  /*52e0*/  MOV R60, UR7 ;  /* 0x00000007003c7c02 */ /* 0x000fe40008000f00 */
[----:B------:R-:W-:Y:S02]  /*52f0*/  PLOP3.LUT P0, PT, PT, PT, PT, 0x8, 0x0 ;  /* 0x000000000000781c */ /* 0x000fe40003f0e170 */
[----:B------:R-:W-:-:S04]  /*5300*/  IADD3 R59, P1, R59, -0x78, RZ ;  /* 0xffffff883b3b7810 */ /* 0x000fc80007f3e0ff */
[----:B------:R-:W-:-:S09]  /*5310*/  IADD3.X R60, R60, -0x1, RZ, P1, !PT ;  /* 0xffffffff3c3c7810 */ /* 0x000fd20000ffe4ff */
.L_x_327:
        /* <DEDUP_REMOVED lines=55> */
.L_x_326:
[----:B------:R-:W-:Y:S05]  /*5690*/  BSYNC B1 ;  /* 0x0000000000017941 */ /* 0x000fea0003800000 */
.L_x_325:
        /* <DEDUP_REMOVED lines=35> */
.L_x_329:
[----:B------:R-:W-:Y:S05]  /*58d0*/  BSYNC B1 ;  /* 0x0000000000017941 */ /* 0x000fea0003800000 */
.L_x_328:
        /* <DEDUP_REMOVED lines=15> */
.L_x_322:
[----:B------:R-:W-:Y:S05]  /*59d0*/  BSYNC B0 ;  /* 0x0000000000007941 */ /* 0x000fea0003800000 */
.L_x_321:
[----:B------:R-:W-:Y:S01]  /*59e0*/  ISETP.GT.U32.AND P0, PT, R0, 0x1ff, PT ;  /* 0x000001ff0000780c */ /* 0x000fe20003f04070 */
[----:B------:R0:W-:Y:S04]  /*59f0*/  STS [R41], R61 ;  /* 0x0000003d29007388 */ /* 0x0001e80000000800 */
[----:B------:R0:W-:Y:S01]  /*5a00*/  STS [R41+0x500], R62 ;  /* 0x0005003e29007388 */ /* 0x0001e20000000800 */
[----:B------:R-:W-:Y:S07]  /*5a10*/  BAR.SYNC.DEFER_BLOCKING 0x0 ;  /* 0x0000000000007b1d */ /* 0x000fee0000010000 */
[----:B------:R-:W-:Y:S05]  /*5a20*/  @P0 BRA `(.L_x_330) ;  /* 0x0000001000340947 */ /* 0x000fea0003800000 */
[----:B------:R-:W-:Y:S01]  /*5a30*/  ISETP.NE.AND P0, PT, R55, RZ, PT ;  /* 0x000000ff3700720c */ /* 0x000fe20003f05270 */
[----:B------:R-:W-:Y:S01]  /*5a40*/  BSSY B0, `(.L_x_331) ;  /* 0x0000071000007945 */ /* 0x000fe20003800000 */
[----:B------:R-:W-:-:S11]  /*5a50*/  MOV R13, R39 ;  /* 0x00000027000d7202 */ /* 0x000fd60000000f00 */
[----:B------:R-:W-:Y:S05]  /*5a60*/  @!P0 BRA `(.L_x_332) ;  /* 0x0000000400b88947 */ /* 0x000fea0003800000 */
[----:B------:R-:W-:Y:S02]  /*5a70*/  ISETP.GT.U32.AND P0, PT, R63, 0x9, PT ;  /* 0x000000093f00780c */ /* 0x000fe40003f04070 */
[----:B------:R-:W-:Y:S01]  /*5a80*/  CS2R R2, SRZ ;  /* 0x0000000000027805 */ /* 0x000fe2000001ff00 */
[----:B------:R-:W-:-:S10]  /*5a90*/  UMOV UR9, 0xffff ;  /* 0x0000ffff00097882 */ /* 0x000fd40000000000 */
[----:B------:R1:W2:Y:S04]  /*5aa0*/  @!P0 LDS R2, [R45] ;  /* 0x000000002d028984 */ /* 0x0002a80000000800 */
[----:B------:R1:W3:Y:S01]  /*5ab0*/  @!P0 LDS R3, [R45+0x500] ;  /* 0x000500002d038984 */ /* 0x0002e20000000800 */
[----:B------:R-:W-:Y:S05]  /*5ac0*/  BRA.DIV UR9, `(.L_x_333) ;  /* 0x0000001209247947 */ /* 0x000fea000b800000 */
[----:B------:R-:W-:Y:S01]  /*5ad0*/  MOV R7, 0xffff ;  /* 0x0000ffff00077802 */ /* 0x000fe20000000f00 */
[----:B------:R-:W-:Y:S01]  /*5ae0*/  IMAD.MOV.U32 R6, RZ, RZ, 0xffff ;  /* 0x0000ffffff067424 */ /* 0x000fe200078e00ff */
[----:B------:R-:W-:Y:S02]  /*5af0*/  MOV R8, 0xffff ;  /* 0x0000ffff00087802 */ /* 0x000fe40000000f00 */
[----:B------:R-:W-:Y:S01]  /*5b00*/  MOV R9, 0xffff ;  /* 0x0000ffff00097802 */ /* 0x000fe20000000f00 */
[----:B--2---:R-:W2:Y:S01]  /*5b10*/  SHFL.BFLY PT, R5, R2, 0x8, 0x101f ;  /* 0x0d101f0002057f89 */ /* 0x004ea200000e0000 */
[----:B------:R-:W-:-:S03]  /*5b20*/  MOV R11, 0xffff ;  /* 0x0000ffff000b7802 */ /* 0x000fc60000000f00 */
[----:B---3--:R-:W3:Y:S01]  /*5b30*/  SHFL.BFLY PT, R4, R3, 0x8, 0x101f ;  /* 0x0d101f0003047f89 */ /* 0x008ee200000e0000 */
[----:B--2---:R-:W-:Y:S01]  /*5b40*/  FADD.FTZ R5, R5, R2 ;  /* 0x0000000205057221 */ /* 0x004fe20000010000 */
[----:B------:R-:W-:Y:S02]  /*5b50*/  IMAD.MOV.U32 R2, RZ, RZ, 0xffff ;  /* 0x0000ffffff027424 */ /* 0x000fe400078e00ff */
[----:B---3--:R-:W-:Y:S02]  /*5b60*/  FADD.FTZ R4, R4, R3 ;  /* 0x0000000304047221 */ /* 0x008fe40000010000 */
        /* <DEDUP_REMOVED lines=12> */
.L_x_346:
[----:B------:R-:W2:Y:S01]  /*5c30*/  LDC.64 R2, c[0x0][0x218] ;  /* 0x00008600ff027b82 */ /* 0x000ea20000000a00 */
[----:B------:R-:W-:Y:S01]  /*5c40*/  ISETP.NE.AND P1, PT, R63, RZ, PT ;  /* 0x000000ff3f00720c */ /* 0x000fe20003f25270 */
[----:B----4-:R-:W-:Y:S01]  /*5c50*/  FADD.FTZ R8, R12, R9 ;  /* 0x000000090c087221 */ /* 0x010fe20000010000 */
[----:B------:R-:W-:Y:S02]  /*5c60*/  IADD3 R7, R39, R48, RZ ;  /* 0x0000003027077210 */ /* 0x000fe40007ffe0ff */
[----:B------:R-:W-:Y:S02]  /*5c70*/  ISETP.NE.AND P2, PT, R55, 0x1, PT ;  /* 0x000000013700780c */ /* 0x000fe40003f45270 */
[----:B------:R-:W-:Y:S01]  /*5c80*/  MOV R13, R40 ;  /* 0x00000028000d7202 */ /* 0x000fe20000000f00 */
[----:B------:R-:W3:Y:S06]  /*5c90*/  LDC.64 R4, c[0x0][0x220] ;  /* 0x00008800ff047b82 */ /* 0x000eec0000000a00 */
[----:B------:R-:W-:-:S02]  /*5ca0*/  @!P1 F2FP.BF16.F32.PACK_AB R6, RZ, R14 ;  /* 0x0000000eff06923e */ /* 0x000fc400000010ff */
[----:B------:R-:W-:Y:S01]  /*5cb0*/  @!P1 F2FP.BF16.F32.PACK_AB R8, RZ, R8 ;  /* 0x00000008ff08923e */ /* 0x000fe200000010ff */
[----:B--2---:R-:W-:-:S05]  /*5cc0*/  IMAD.WIDE R2, R7, 0x2, R2 ;  /* 0x0000000207027825 */ /* 0x004fca00078e0202 */
[----:B------:R2:W-:Y:S01]  /*5cd0*/  @!P1 STG.E.U16 desc[UR10][R2.64], R6 ;  /* 0x0000000602009986 */ /* 0x0005e2000c10150a */
[----:B---3--:R-:W-:-:S05]  /*5ce0*/  IMAD.WIDE R4, R7, 0x2, R4 ;  /* 0x0000000207047825 */ /* 0x008fca00078e0204 */
[----:B------:R2:W-:Y:S01]  /*5cf0*/  @!P1 STG.E.U16 desc[UR10][R4.64], R8 ;  /* 0x0000000804009986 */ /* 0x0005e2000c10150a */
[----:B------:R-:W-:Y:S05]  /*5d00*/  @!P2 BRA `(.L_x_332) ;  /* 0x000000040010a947 */ /* 0x000fea0003800000 */
[----:B------:R-:W-:Y:S01]  /*5d10*/  HFMA2.MMA R12, -RZ, RZ, 0, 0 ;  /* 0x00000000ff0c7435 */ /* 0x000fe200000001ff */
[----:B------:R-:W-:Y:S01]  /*5d20*/  IMAD.MOV.U32 R10, RZ, RZ, RZ ;  /* 0x000000ffff0a7224 */ /* 0x000fe200078e00ff */
[----:B------:R-:W-:-:S05]  /*5d30*/  UMOV UR9, 0xffff ;  /* 0x0000ffff00097882 */ /* 0x000fca0000000000 */
[----:B------:R3:W4:Y:S04]  /*5d40*/  @!P0 LDS R10, [R46] ;  /* 0x000000002e0a8984 */ /* 0x0007280000000800 */
[----:B------:R3:W0:Y:S01]  /*5d50*/  @!P0 LDS R12, [R46+0x500] ;  /* 0x000500002e0c8984 */ /* 0x0006220000000800 */
[----:B------:R-:W-:Y:S05]  /*5d60*/  BRA.DIV UR9, `(.L_x_334) ;  /* 0x0000001209507947 */ /* 0x000fea000b800000 */
[----:B------:R-:W-:Y:S01]  /*5d70*/  MOV R7, 0xffff ;  /* 0x0000ffff00077802 */ /* 0x000fe20000000f00 */
[----:B--2---:R-:W-:Y:S01]  /*5d80*/  IMAD.MOV.U32 R6, RZ, RZ, 0xffff ;  /* 0x0000ffffff067424 */ /* 0x004fe200078e00ff */
[----:B------:R-:W-:Y:S02]  /*5d90*/  MOV R9, 0xffff ;  /* 0x0000ffff00097802 */ /* 0x000fe40000000f00 */
[----:B------:R-:W-:Y:S01]  /*5da0*/  MOV R8, 0xffff ;  /* 0x0000ffff00087802 */ /* 0x000fe20000000f00 */
[----:B----4-:R-:W2:Y:S01]  /*5db0*/  SHFL.BFLY PT, R13, R10, 0x8, 0x101f ;  /* 0x0d101f000a0d7f89 */ /* 0x010ea200000e0000 */
[----:B------:R-:W-:-:S03]  /*5dc0*/  MOV R11, 0xffff ;  /* 0x0000ffff000b7802 */ /* 0x000fc60000000f00 */
[----:B0-----:R-:W0:Y:S01]  /*5dd0*/  SHFL.BFLY PT, R15, R12, 0x8, 0x101f ;  /* 0x0d101f000c0f7f89 */ /* 0x001e2200000e0000 */
[----:B--2---:R-:W-:Y:S01]  /*5de0*/  FADD.FTZ R13, R13, R10 ;  /* 0x0000000a0d0d7221 */ /* 0x004fe20000010000 */
[----:B0-----:R-:W-:-:S04]  /*5df0*/  FADD.FTZ R15, R15, R12 ;  /* 0x0000000c0f0f7221 */ /* 0x001fc80000010000 */
[----:B------:R-:W0:Y:S01]  /*5e00*/  SHFL.BFLY PT, R14, R13, 0x4, 0x101f ;  /* 0x0c901f000d0e7f89 */ /* 0x000e2200000e0000 */
[----:B------:R-:W-:-:S03]  /*5e10*/  MOV R12, 0xffff ;  /* 0x0000ffff000c7802 */ /* 0x000fc60000000f00 */
[----:B------:R-:W2:Y:S01]  /*5e20*/  SHFL.BFLY PT, R16, R15, 0x4, 0x101f ;  /* 0x0c901f000f107f89 */ /* 0x000ea200000e0000 */
[----:B0-----:R-:W-:Y:S01]  /*5e30*/  FADD.FTZ R14, R13, R14 ;  /* 0x0000000e0d0e7221 */ /* 0x001fe20000010000 */
[----:B--2---:R-:W-:-:S04]  /*5e40*/  FADD.FTZ R16, R15, R16 ;  /* 0x000000100f107221 */ /* 0x004fc80000010000 */
[----:B------:R-:W0:Y:S04]  /*5e50*/  SHFL.BFLY PT, R17, R14, 0x2, 0x101f ;  /* 0x0c501f000e117f89 */ /* 0x000e2800000e0000 */
[----:B------:R-:W2:Y:S01]  /*5e60*/  SHFL.BFLY PT, R19, R16, 0x2, 0x101f ;  /* 0x0c501f0010137f89 */ /* 0x000ea200000e0000 */
[----:B0-----:R-:W-:Y:S01]  /*5e70*/  FADD.FTZ R17, R14, R17 ;  /* 0x000000110e117221 */ /* 0x001fe20000010000 */
[----:B--2---:R-:W-:-:S04]  /*5e80*/  FADD.FTZ R19, R16, R19 ;  /* 0x0000001310137221 */ /* 0x004fc80000010000 */
[----:B------:R-:W0:Y:S04]  /*5e90*/  SHFL.BFLY PT, R10, R17, 0x1, 0x101f ;  /* 0x0c301f00110a7f89 */ /* 0x000e2800000e0000 */
[----:B------:R2:W4:Y:S02]  /*5ea0*/  SHFL.BFLY PT, R9, R19, 0x1, 0x101f ;  /* 0x0c301f0013097f89 */ /* 0x00052400000e0000 */
[----:B0-2---:R-:W-:-:S07]  /*5eb0*/  FADD.FTZ R10, R17, R10 ;  /* 0x0000000a110a7221 */ /* 0x005fce0000010000 */
.L_x_356:
[----:B----4-:R-:W-:Y:S01]  /*5ec0*/  FADD.FTZ R7, R19, R9 ;  /* 0x0000000913077221 */ /* 0x010fe20000010000 */
[----:B------:R-:W-:Y:S01]  /*5ed0*/  @!P1 F2FP.BF16.F32.PACK_AB R6, RZ, R10 ;  /* 0x0000000aff06923e */ /* 0x000fe200000010ff */
[----:B------:R-:W-:Y:S01]  /*5ee0*/  IMAD.MOV.U32 R13, RZ, RZ, R44 ;  /* 0x000000ffff0d7224 */ /* 0x000fe200078e002c */
[----:B------:R-:W-:Y:S02]  /*5ef0*/  ISETP.NE.AND P2, PT, R55, 0x2, PT ;  /* 0x000000023700780c */ /* 0x000fe40003f45270 */
[----:B------:R-:W-:Y:S01]  /*5f00*/  @!P1 F2FP.BF16.F32.PACK_AB R7, RZ, R7 ;  /* 0x00000007ff07923e */ /* 0x000fe200000010ff */
[----:B------:R4:W-:Y:S04]  /*5f10*/  @!P1 STG.E.U16 desc[UR10][R2.64+0x28], R6 ;  /* 0x0000280602009986 */ /* 0x0009e8000c10150a */
[----:B------:R4:W-:Y:S06]  /*5f20*/  @!P1 STG.E.U16 desc[UR10][R4.64+0x28], R7 ;  /* 0x0000280704009986 */ /* 0x0009ec000c10150a */
[----:B------:R-:W-:Y:S05]  /*5f30*/  @!P2 BRA `(.L_x_332) ;  /* 0x000000000084a947 */ /* 0x000fea0003800000 */
[----:B------:R-:W-:Y:S01]  /*5f40*/  HFMA2.MMA R10, -RZ, RZ, 0, 0 ;  /* 0x00000000ff0a7435 */ /* 0x000fe200000001ff */
[----:B------:R-:W-:Y:S01]  /*5f50*/  MOV R12, RZ ;  /* 0x000000ff000c7202 */ /* 0x000fe20000000f00 */
[----:B------:R-:W-:-:S05]  /*5f60*/  UMOV UR9, 0xffff ;  /* 0x0000ffff00097882 */ /* 0x000fca0000000000 */
[----:B------:R0:W2:Y:S04]  /*5f70*/  @!P0 LDS R12, [R47+0x500] ;  /* 0x000500002f0c8984 */ /* 0x0000a80000000800 */
[----:B------:R0:W0:Y:S01]  /*5f80*/  @!P0 LDS R10, [R47] ;  /* 0x000000002f0a8984 */ /* 0x0000220000000800 */
[----:B------:R-:W-:Y:S05]  /*5f90*/  BRA.DIV UR9, `(.L_x_335) ;  /* 0x0000001209ac7947 */ /* 0x000fea000b800000 */
[----:B----4-:R-:W-:Y:S01]  /*5fa0*/  MOV R7, 0xffff ;  /* 0x0000ffff00077802 */ /* 0x010fe20000000f00 */
[----:B------:R-:W-:Y:S01]  /*5fb0*/  IMAD.MOV.U32 R9, RZ, RZ, 0xffff ;  /* 0x0000ffffff097424 */ /* 0x000fe200078e00ff */
[----:B------:R-:W-:Y:S02]  /*5fc0*/  MOV R6, 0xffff ;  /* 0x0000ffff00067802 */ /* 0x000fe40000000f00 */
[----:B------:R-:W-:Y:S01]  /*5fd0*/  MOV R8, 0xffff ;  /* 0x0000ffff00087802 */ /* 0x000fe20000000f00 */
[----:B0-----:R-:W0:Y:S01]  /*5fe0*/  SHFL.BFLY PT, R13, R10, 0x8, 0x101f ;  /* 0x0d101f000a0d7f89 */ /* 0x001e2200000e0000 */
[----:B------:R-:W-:-:S03]  /*5ff0*/  MOV R11, 0xffff ;  /* 0x0000ffff000b7802 */ /* 0x000fc60000000f00 */
[----:B--2---:R-:W2:Y:S01]  /*6000*/  SHFL.BFLY PT, R15, R12, 0x8, 0x101f ;  /* 0x0d101f000c0f7f89 */ /* 0x004ea200000e0000 */
[----:B0-----:R-:W-:Y:S01]  /*6010*/  FADD.FTZ R13, R13, R10 ;  /* 0x0000000a0d0d7221 */ /* 0x001fe20000010000 */
[----:B--2---:R-:W-:-:S04]  /*6020*/  FADD.FTZ R15, R15, R12 ;  /* 0x0000000c0f0f7221 */ /* 0x004fc80000010000 */
[----:B------:R-:W0:Y:S01]  /*6030*/  SHFL.BFLY PT, R14, R13, 0x4, 0x101f ;  /* 0x0c901f000d0e7f89 */ /* 0x000e2200000e0000 */
[----:B------:R-:W-:-:S03]  /*6040*/  IMAD.MOV.U32 R12, RZ, RZ, 0xffff ;  /* 0x0000ffffff0c7424 */ /* 0x000fc600078e00ff */
        /* <DEDUP_REMOVED lines=10> */
.L_x_366:
[----:B----4-:R-:W-:Y:S01]  /*60f0*/  FADD.FTZ R7, R19, R9 ;  /* 0x0000000913077221 */ /* 0x010fe20000010000 */
[----:B------:R-:W-:Y:S02]  /*6100*/  @!P1 F2FP.BF16.F32.PACK_AB R6, RZ, R10 ;  /* 0x0000000aff06923e */ /* 0x000fe400000010ff */
[----:B------:R-:W-:Y:S02]  /*6110*/  MOV R13, R52 ;  /* 0x00000034000d7202 */ /* 0x000fe40000000f00 */
[----:B------:R-:W-:Y:S01]  /*6120*/  @!P1 F2FP.BF16.F32.PACK_AB R7, RZ, R7 ;  /* 0x00000007ff07923e */ /* 0x000fe200000010ff */
[----:B------:R0:W-:Y:S04]  /*6130*/  @!P1 STG.E.U16 desc[UR10][R2.64+0x50], R6 ;  /* 0x0000500602009986 */ /* 0x0001e8000c10150a */
[----:B------:R0:W-:Y:S02]  /*6140*/  @!P1 STG.E.U16 desc[UR10][R4.64+0x50], R7 ;  /* 0x0000500704009986 */ /* 0x0001e4000c10150a */
.L_x_332:
[----:B------:R-:W-:Y:S05]  /*6150*/  BSYNC B0 ;  /* 0x0000000000007941 */ /* 0x000fea0003800000 */
.L_x_331:
[----:B------:R-:W-:-:S13]  /*6160*/  ISETP.GE.U32.AND P0, PT, R42, 0x3c, PT ;  /* 0x0000003c2a00780c */ /* 0x000fda0003f06070 */
[----:B------:R-:W-:Y:S05]  /*6170*/  @!P0 BRA `(.L_x_330) ;  /* 0x0000000800608947 */ /* 0x000fea0003800000 */
[----:B------:R-:W-:Y:S01]  /*6180*/  ISETP.GT.U32.AND P0, PT, R63, 0x9, PT ;  /* 0x000000093f00780c */ /* 0x000fe20003f04070 */
[----:B------:R-:W-:-:S12]  /*6190*/  UMOV UR9, 0xffff ;  /* 0x0000ffff00097882 */ /* 0x000fd80000000000 */
[----:B0-2-4-:R-:W-:Y:S02]  /*61a0*/  @!P0 LOP3.LUT R3, R13, R43, RZ, 0x3c, !PT ;  /* 0x0000002b0d038212 */ /* 0x015fe400078e3cff */
[----:B------:R-:W-:-:S04]  /*61b0*/  @!P0 LEA R4, R63, UR8, 0x7 ;  /* 0x000000083f048c11 */ /* 0x000fc8000f8e38ff */
[----:B------:R-:W-:Y:S02]  /*61c0*/  @!P0 LEA R4, R3, R4, 0x2 ;  /* 0x0000000403048211 */ /* 0x000fe400078e10ff */
[----:B------:R-:W-:-:S06]  /*61d0*/  CS2R R2, SRZ ;  /* 0x0000000000027805 */ /* 0x000fcc000001ff00 */
[----:B------:R0:W2:Y:S04]  /*61e0*/  @!P0 LDS R2, [R4] ;  /* 0x0000000004028984 */ /* 0x0000a80000000800 */
[----:B------:R0:W4:Y:S01]  /*61f0*/  @!P0 LDS R3, [R4+0x500] ;  /* 0x0005000004038984 */ /* 0x0001220000000800 */
[----:B------:R-:W-:Y:S05]  /*6200*/  BRA.DIV UR9, `(.L_x_336) ;  /* 0x0000001209f87947 */ /* 0x000fea000b800000 */
[C---:B------:R-:W-:Y:S01]  /*6210*/  @!P0 IADD3 R10, R13.reuse, 0x14, RZ ;  /* 0x000000140d0a8810 */ /* 0x040fe20007ffe0ff */
[----:B0-----:R-:W-:Y:S01]  /*6220*/  @!P0 VIADD R4, R13, 0x28 ;  /* 0x000000280d048836 */ /* 0x001fe20000000000 */
[C---:B------:R-:W-:Y:S01]  /*6230*/  @!P0 LEA R15, R63.reuse, UR8, 0x7 ;  /* 0x000000083f0f8c11 */ /* 0x040fe2000f8e38ff */
[----:B------:R-:W-:Y:S01]  /*6240*/  HFMA2.MMA R14, -RZ, RZ, 0, 0 ;  /* 0x00000000ff0e7435 */ /* 0x000fe200000001ff */
[-C--:B------:R-:W-:Y:S01]  /*6250*/  @!P0 LOP3.LUT R10, R10, R43.reuse, RZ, 0x3c, !PT ;  /* 0x0000002b0a0a8212 */ /* 0x080fe200078e3cff */
[----:B------:R-:W-:Y:S01]  /*6260*/  HFMA2.MMA R20, -RZ, RZ, 0, 0 ;  /* 0x00000000ff147435 */ /* 0x000fe200000001ff */
[----:B------:R-:W-:Y:S01]  /*6270*/  @!P0 LEA R5, R63, UR8, 0x7 ;  /* 0x000000083f058c11 */ /* 0x000fe2000f8e38ff */
[----:B------:R-:W-:Y:S01]  /*6280*/  IMAD.MOV.U32 R22, RZ, RZ, RZ ;  /* 0x000000ffff167224 */ /* 0x000fe200078e00ff */
[----:B------:R-:W-:Y:S01]  /*6290*/  @!P0 LOP3.LUT R4, R4, R43, RZ, 0x3c, !PT ;  /* 0x0000002b04048212 */ /* 0x000fe200078e3cff */
[----:B------:R-:W-:Y:S01]  /*62a0*/  HFMA2.MMA R24, -RZ, RZ, 0, 0 ;  /* 0x00000000ff187435 */ /* 0x000fe200000001ff */
[----:B------:R-:W-:-:S02]  /*62b0*/  @!P0 LEA R10, R10, R15, 0x2 ;  /* 0x0000000f0a0a8211 */ /* 0x000fc400078e10ff */
[----:B------:R-:W-:Y:S02]  /*62c0*/  @!P0 LEA R4, R4, R5, 0x2 ;  /* 0x0000000504048211 */ /* 0x000fe400078e10ff */
[----:B------:R-:W-:Y:S01]  /*62d0*/  @!P0 IADD3 R18, R13, 0x3c, RZ ;  /* 0x0000003c0d128810 */ /* 0x000fe20007ffe0ff */
[----:B------:R-:W0:Y:S01]  /*62e0*/  @!P0 LDS R15, [R10] ;  /* 0x000000000a0f8984 */ /* 0x000e220000000800 */
[----:B------:R-:W-:Y:S02]  /*62f0*/  @!P0 LEA R9, R63, UR8, 0x7 ;  /* 0x000000083f098c11 */ /* 0x000fe4000f8e38ff */
[----:B------:R-:W-:Y:S01]  /*6300*/  @!P0 LOP3.LUT R18, R18, R43, RZ, 0x3c, !PT ;  /* 0x0000002b12128212 */ /* 0x000fe200078e3cff */
[----:B------:R-:W5:Y:S01]  /*6310*/  @!P0 LDS R5, [R4] ;  /* 0x0000000004058984 */ /* 0x000f620000000800 */
[----:B------:R-:W-:Y:S02]  /*6320*/  MOV R7, 0xffff ;  /* 0x0000ffff00077802 */ /* 0x000fe40000000f00 */
[----:B------:R-:W-:Y:S01]  /*6330*/  MOV R6, 0xffff ;  /* 0x0000ffff00067802 */ /* 0x000fe20000000f00 */
[----:B------:R1:W3:Y:S01]  /*6340*/  @!P0 LDS R17, [R10+0x500] ;  /* 0x000500000a118984 */ /* 0x0002e20000000800 */
[----:B------:R-:W-:Y:S01]  /*6350*/  @!P0 IMAD R18, R18, 0x4, R9 ;  /* 0x0000000412128824 */ /* 0x000fe200078e0209 */
[----:B------:R-:W-:-:S02]  /*6360*/  MOV R11, 0xffff ;  /* 0x0000ffff000b7802 */ /* 0x000fc40000000f00 */
[----:B------:R-:W-:Y:S01]  /*6370*/  @!P0 LDS R23, [R4+0x500] ;  /* 0x0005000004178984 */ /* 0x000fe20000000800 */
[----:B------:R-:W-:Y:S02]  /*6380*/  MOV R16, RZ ;  /* 0x000000ff00107202 */ /* 0x000fe40000000f00 */
[----:B------:R-:W-:Y:S01]  /*6390*/  MOV R29, 0xffff ;  /* 0x0000ffff001d7802 */ /* 0x000fe20000000f00 */
[----:B------:R-:W-:Y:S01]  /*63a0*/  @!P0 LDS R27, [R18] ;  /* 0x00000000121b8984 */ /* 0x000fe20000000800 */
[----:B------:R-:W-:Y:S01]  /*63b0*/  MOV R8, 0xffff ;  /* 0x0000ffff00087802 */ /* 0x000fe20000000f00 */
[----:B-1----:R-:W-:Y:S01]  /*63c0*/  IMAD.MOV.U32 R10, RZ, RZ, 0xffff ;  /* 0x0000ffffff0a7424 */ /* 0x002fe200078e00ff */
[----:B------:R-:W-:Y:S01]  /*63d0*/  MOV R12, 0xffff ;  /* 0x0000ffff000c7802 */ /* 0x000fe20000000f00 */
[----:B------:R-:W-:Y:S01]  /*63e0*/  @!P0 LDS R28, [R18+0x500] ;  /* 0x00050000121c8984 */ /* 0x000fe20000000800 */
[----:B------:R-:W-:-:S03]  /*63f0*/  MOV R26, RZ ;  /* 0x000000ff001a7202 */ /* 0x000fc60000000f00 */
[----:B----4-:R-:W1:Y:S01]  /*6400*/  SHFL.BFLY PT, R9, R3, 0x8, 0x101f ;  /* 0x0d101f0003097f89 */ /* 0x010e6200000e0000 */
[----:B0-----:R-:W-:Y:S01]  /*6410*/  @!P0 MOV R14, R15 ;  /* 0x0000000f000e8202 */ /* 0x001fe20000000f00 */
[----:B------:R-:W-:Y:S01]  /*6420*/  IMAD.MOV.U32 R15, RZ, RZ, 0xffff ;  /* 0x0000ffffff0f7424 */ /* 0x000fe200078e00ff */
[----:B-----5:R-:W-:-:S03]  /*6430*/  @!P0 MOV R20, R5 ;  /* 0x0000000500148202 */ /* 0x020fc60000000f00 */
[----:B------:R-:W0:Y:S01]  /*6440*/  SHFL.BFLY PT, R19, R14, 0x8, 0x101f ;  /* 0x0d101f000e137f89 */ /* 0x000e2200000e0000 */
[----:B---3--:R-:W-:-:S03]  /*6450*/  @!P0 MOV R16, R17 ;  /* 0x0000001100108202 */ /* 0x008fc60000000f00 */
[----:B--2---:R-:W2:Y:S01]  /*6460*/  SHFL.BFLY PT, R5, R2, 0x8, 0x101f ;  /* 0x0d101f0002057f89 */ /* 0x004ea200000e0000 */
[----:B------:R-:W-:Y:S01]  /*6470*/  MOV R17, 0xffff ;  /* 0x0000ffff00117802 */ /* 0x000fe20000000f00 */
[----:B-1----:R-:W-:Y:S01]  /*6480*/  FADD.FTZ R4, R9, R3 ;  /* 0x0000000309047221 */ /* 0x002fe20000010000 */
[----:B------:R-:W-:Y:S01]  /*6490*/  @!P0 IMAD.MOV.U32 R22, RZ, RZ, R23 ;  /* 0x000000ffff168224 */ /* 0x000fe200078e0017 */
[----:B------:R-:W1:Y:S01]  /*64a0*/  SHFL.BFLY PT, R21, R16, 0x8, 0x101f ;  /* 0x0d101f0010157f89 */ /* 0x000e6200000e0000 */
[----:B------:R-:W-:Y:S01]  /*64b0*/  MOV R9, 0xffff ;  /* 0x0000ffff00097802 */ /* 0x000fe20000000f00 */
[----:B------:R-:W-:Y:S02]  /*64c0*/  @!P0 IMAD.MOV.U32 R24, RZ, RZ, R27 ;  /* 0x000000ffff188224 */ /* 0x000fe400078e001b */
[----:B------:R-:W3:Y:S01]  /*64d0*/  SHFL.BFLY PT, R25, R22, 0x8, 0x101f ;  /* 0x0d101f0016197f89 */ /* 0x000ee200000e0000 */
[----:B------:R-:W-:-:S03]  /*64e0*/  @!P0 MOV R26, R28 ;  /* 0x0000001c001a8202 */ /* 0x000fc60000000f00 */
[----:B------:R-:W4:Y:S01]  /*64f0*/  SHFL.BFLY PT, R23, R20, 0x8, 0x101f ;  /* 0x0d101f0014177f89 */ /* 0x000f2200000e0000 */
[----:B------:R-:W-:-:S03]  /*6500*/  ISETP.NE.AND P0, PT, R63, RZ, PT ;  /* 0x000000ff3f00720c */ /* 0x000fc60003f05270 */
[----:B------:R-:W5:Y:S01]  /*6510*/  SHFL.BFLY PT, R9, R4, 0x4, 0x101f ;  /* 0x0c901f0004097f89 */ /* 0x000f6200000e0000 */
[----:B0-----:R-:W-:Y:S01]  /*6520*/  FADD.FTZ R19, R19, R14 ;  /* 0x0000000e13137221 */ /* 0x001fe20000010000 */
[----:B------:R-:W-:Y:S02]  /*6530*/  MOV R14, 0xffff ;  /* 0x0000ffff000e7802 */ /* 0x000fe40000000f00 */
[----:B------:R-:W0:Y:S01]  /*6540*/  SHFL.BFLY PT, R27, R24, 0x8, 0x101f ;  /* 0x0d101f00181b7f89 */ /* 0x000e2200000e0000 */
[----:B--2---:R-:W-:-:S03]  /*6550*/  FADD.FTZ R5, R5, R2 ;  /* 0x0000000205057221 */ /* 0x004fc60000010000 */
[----:B------:R-:W2:Y:S01]  /*6560*/  SHFL.BFLY PT, R29, R26, 0x8, 0x101f ;  /* 0x0d101f001a1d7f89 */ /* 0x000ea200000e0000 */
[----:B-1----:R-:W-:-:S03]  /*6570*/  FADD.FTZ R21, R21, R16 ;  /* 0x0000001015157221 */ /* 0x002fc60000010000 */
[----:B------:R-:W1:Y:S01]  /*6580*/  SHFL.BFLY PT, R2, R5, 0x4, 0x101f ;  /* 0x0c901f0005027f89 */ /* 0x000e6200000e0000 */
[----:B---3--:R-:W-:-:S03]  /*6590*/  FADD.FTZ R25, R25, R22 ;  /* 0x0000001619197221 */ /* 0x008fc60000010000 */
[----:B------:R-:W3:Y:S01]  /*65a0*/  SHFL.BFLY PT, R14, R19, 0x4, 0x101f ;  /* 0x0c901f00130e7f89 */ /* 0x000ee200000e0000 */
[----:B----4-:R-:W-:-:S03]  /*65b0*/  FADD.FTZ R23, R23, R20 ;  /* 0x0000001417177221 */ /* 0x010fc60000010000 */
[----:B------:R-:W4:Y:S01]  /*65c0*/  SHFL.BFLY PT, R18, R21, 0x4, 0x101f ;  /* 0x0c901f0015127f89 */ /* 0x000f2200000e0000 */
[----:B-----5:R-:W-:Y:S01]  /*65d0*/  FADD.FTZ R3, R4, R9 ;  /* 0x0000000904037221 */ /* 0x020fe20000010000 */
[----:B------:R-:W-:Y:S02]  /*65e0*/  MOV R4, 0xffff ;  /* 0x0000ffff00047802 */ /* 0x000fe40000000f00 */
[----:B------:R-:W5:Y:S04]  /*65f0*/  SHFL.BFLY PT, R22, R25, 0x4, 0x101f ;  /* 0x0c901f0019167f89 */ /* 0x000f6800000e0000 */
[----:B------:R-:W5:Y:S01]  /*6600*/  SHFL.BFLY PT, R20, R23, 0x4, 0x101f ;  /* 0x0c901f0017147f89 */ /* 0x000f6200000e0000 */
[----:B0-----:R-:W-:Y:S01]  /*6610*/  FADD.FTZ R27, R27, R24 ;  /* 0x000000181b1b7221 */ /* 0x001fe20000010000 */
[----:B------:R-:W-:-:S02]  /*6620*/  MOV R24, 0xffff ;  /* 0x0000ffff00187802 */ /* 0x000fc40000000f00 */
[----:B------:R-:W0:Y:S01]  /*6630*/  SHFL.BFLY PT, R9, R3, 0x2, 0x101f ;  /* 0x0c501f0003097f89 */ /* 0x000e2200000e0000 */
[----:B--2---:R-:W-:Y:S01]  /*6640*/  FADD.FTZ R29, R29, R26 ;  /* 0x0000001a1d1d7221 */ /* 0x004fe20000010000 */
[----:B------:R-:W-:Y:S01]  /*6650*/  MOV R26, 0xffff ;  /* 0x0000ffff001a7802 */ /* 0x000fe20000000f00 */
[----:B-1----:R-:W-:Y:S01]  /*6660*/  FADD.FTZ R2, R5, R2 ;  /* 0x0000000205027221 */ /* 0x002fe20000010000 */
[----:B------:R-:W-:Y:S01]  /*6670*/  MOV R5, 0xffff ;  /* 0x0000ffff00057802 */ /* 0x000fe20000000f00 */
[----:B------:R-:W1:Y:S01]  /*6680*/  SHFL.BFLY PT, R24, R27, 0x4, 0x101f ;  /* 0x0c901f001b187f89 */ /* 0x000e6200000e0000 */
[----:B---3--:R-:W-:Y:S01]  /*6690*/  FADD.FTZ R16, R19, R14 ;  /* 0x0000000e13107221 */ /* 0x008fe20000010000 */
[----:B------:R-:W-:Y:S02]  /*66a0*/  MOV R19, 0xffff ;  /* 0x0000ffff00137802 */ /* 0x000fe40000000f00 */
[----:B------:R-:W2:Y:S01]  /*66b0*/  SHFL.BFLY PT, R26, R29, 0x4, 0x101f ;  /* 0x0c901f001d1a7f89 */ /* 0x000ea200000e0000 */
[----:B----4-:R-:W-:Y:S01]  /*66c0*/  FADD.FTZ R18, R21, R18 ;  /* 0x0000001215127221 */ /* 0x010fe20000010000 */
[----:B------:R-:W-:-:S02]  /*66d0*/  IMAD.MOV.U32 R21, RZ, RZ, 0xffff ;  /* 0x0000ffffff157424 */ /* 0x000fc400078e00ff */
[----:B------:R-:W3:Y:S01]  /*66e0*/  SHFL.BFLY PT, R5, R2, 0x2, 0x101f ;  /* 0x0c501f0002057f89 */ /* 0x000ee200000e0000 */
[----:B-----5:R-:W-:Y:S01]  /*66f0*/  FADD.FTZ R22, R25, R22 ;  /* 0x0000001619167221 */ /* 0x020fe20000010000 */
[----:B------:R-:W-:Y:S02]  /*6700*/  MOV R25, 0xffff ;  /* 0x0000ffff00197802 */ /* 0x000fe40000000f00 */
[----:B------:R-:W4:Y:S01]  /*6710*/  SHFL.BFLY PT, R19, R16, 0x2, 0x101f ;  /* 0x0c501f0010137f89 */ /* 0x000f2200000e0000 */
[----:B------:R-:W-:-:S03]  /*6720*/  FADD.FTZ R20, R23, R20 ;  /* 0x0000001417147221 */ /* 0x000fc60000010000 */
[----:B------:R-:W5:Y:S01]  /*6730*/  SHFL.BFLY PT, R21, R18, 0x2, 0x101f ;  /* 0x0c501f0012157f89 */ /* 0x000f6200000e0000 */
[----:B0-----:R-:W-:-:S03]  /*6740*/  FADD.FTZ R12, R3, R9 ;  /* 0x00000009030c7221 */ /* 0x001fc60000010000 */
[----:B------:R-:W0:Y:S04]  /*6750*/  SHFL.BFLY PT, R25, R22, 0x2, 0x101f ;  /* 0x0c501f0016197f89 */ /* 0x000e2800000e0000 */
[----:B------:R-:W0:Y:S01]  /*6760*/  SHFL.BFLY PT, R23, R20, 0x2, 0x101f ;  /* 0x0c501f0014177f89 */ /* 0x000e2200000e0000 */
[----:B-1----:R-:W-:Y:S01]  /*6770*/  FADD.FTZ R24, R27, R24 ;  /* 0x000000181b187221 */ /* 0x002fe20000010000 */
[----:B------:R-:W-:Y:S02]  /*6780*/  MOV R27, 0xffff ;  /* 0x0000ffff001b7802 */ /* 0x000fe40000000f00 */
[----:B------:R-:W1:Y:S01]  /*6790*/  SHFL.BFLY PT, R15, R12, 0x1, 0x101f ;  /* 0x0c301f000c0f7f89 */ /* 0x000e6200000e0000 */
[----:B--2---:R-:W-:Y:S01]  /*67a0*/  FADD.FTZ R26, R29, R26 ;  /* 0x0000001a1d1a7221 */ /* 0x004fe20000010000 */
[----:B------:R-:W-:Y:S01]  /*67b0*/  MOV R29, 0xffff ;  /* 0x0000ffff001d7802 */ /* 0x000fe20000000f00 */
[----:B---3--:R-:W-:Y:S01]  /*67c0*/  FADD.FTZ R10, R2, R5 ;  /* 0x00000005020a7221 */ /* 0x008fe20000010000 */
[----:B------:R-:W2:Y:S01]  /*67d0*/  SHFL.BFLY PT, R27, R24, 0x2, 0x101f ;  /* 0x0c501f00181b7f89 */ /* 0x000ea200000e0000 */
[----:B------:R-:W3:Y:S01]  /*67e0*/  LDC.64 R4, c[0x0][0x218] ;  /* 0x00008600ff047b82 */ /* 0x000ee20000000a00 */
[----:B------:R-:W-:-:S02]  /*67f0*/  IMAD.IADD R7, R13, 0x1, R48 ;  /* 0x000000010d077824 */ /* 0x000fc400078e0230 */
[----:B----4-:R-:W-:Y:S01]  /*6800*/  FADD.FTZ R14, R16, R19 ;  /* 0x00000013100e7221 */ /* 0x010fe20000010000 */
[----:B------:R-:W4:Y:S01]  /*6810*/  SHFL.BFLY PT, R17, R10, 0x1, 0x101f ;  /* 0x0c301f000a117f89 */ /* 0x000f2200000e0000 */
[----:B------:R-:W-:Y:S01]  /*6820*/  IMAD.MOV.U32 R19, RZ, RZ, 0xffff ;  /* 0x0000ffffff137424 */ /* 0x000fe200078e00ff */
[----:B------:R-:W-:Y:S01]  /*6830*/  MOV R13, 0xffff ;  /* 0x0000ffff000d7802 */ /* 0x000fe20000000f00 */
[----:B-----5:R-:W-:Y:S01]  /*6840*/  FADD.FTZ R16, R18, R21 ;  /* 0x0000001512107221 */ /* 0x020fe20000010000 */
[----:B------:R-:W-:Y:S01]  /*6850*/  MOV R21, 0xffff ;  /* 0x0000ffff00157802 */ /* 0x000fe20000000f00 */
[----:B------:R-:W5:Y:S01]  /*6860*/  LDC.64 R2, c[0x0][0x220] ;  /* 0x00008800ff027b82 */ /* 0x000f620000000a00 */
[----:B------:R-:W-:Y:S01]  /*6870*/  MOV R18, 0xffff ;  /* 0x0000ffff00127802 */ /* 0x000fe20000000f00 */
[----:B0-----:R-:W-:Y:S01]  /*6880*/  FADD.FTZ R22, R22, R25 ;  /* 0x0000001916167221 */ /* 0x001fe20000010000 */
[----:B------:R-:W-:Y:S01]  /*6890*/  MOV R25, 0xffff ;  /* 0x0000ffff00197802 */ /* 0x000fe20000000f00 */
[----:B------:R-:W0:Y:S01]  /*68a0*/  SHFL.BFLY PT, R19, R16, 0x1, 0x101f ;  /* 0x0c301f0010137f89 */ /* 0x000e2200000e0000 */
[----:B------:R-:W-:-:S03]  /*68b0*/  FADD.FTZ R23, R20, R23 ;  /* 0x0000001714177221 */ /* 0x000fc60000010000 */
[----:B------:R-:W0:Y:S01]  /*68c0*/  SHFL.BFLY PT, R21, R14, 0x1, 0x101f ;  /* 0x0c301f000e157f89 */ /* 0x000e2200000e0000 */
[----:B-1----:R-:W-:-:S03]  /*68d0*/  FADD.FTZ R12, R12, R15 ;  /* 0x0000000f0c0c7221 */ /* 0x002fc60000010000 */
[----:B------:R-:W1:Y:S01]  /*68e0*/  SHFL.BFLY PT, R18, R23, 0x1, 0x101f ;  /* 0x0c301f0017127f89 */ /* 0x000e6200000e0000 */
[----:B--2---:R-:W-:-:S03]  /*68f0*/  FADD.FTZ R24, R24, R27 ;  /* 0x0000001b18187221 */ /* 0x004fc60000010000 */
[----:B------:R-:W2:Y:S01]  /*6900*/  SHFL.BFLY PT, R25, R22, 0x1, 0x101f ;  /* 0x0c301f0016197f89 */ /* 0x000ea200000e0000 */
[----:B---3--:R-:W-:-:S04]  /*6910*/  IMAD.WIDE R4, R7, 0x2, R4 ;  /* 0x0000000207047825 */ /* 0x008fc800078e0204 */
[----:B----4-:R-:W-:Y:S01]  /*6920*/  FADD.FTZ R10, R10, R17 ;  /* 0x000000110a0a7221 */ /* 0x010fe20000010000 */
[----:B------:R-:W3:Y:S04]  /*6930*/  SHFL.BFLY PT, R29, R26, 0x2, 0x101f ;  /* 0x0c501f001a1d7f89 */ /* 0x000ee800000e0000 */
[----:B------:R-:W-:Y:S01]  /*6940*/  @!P0 F2FP.BF16.F32.PACK_AB R9, RZ, R10 ;  /* 0x0000000aff09823e */ /* 0x000fe200000010ff */
[----:B-----5:R-:W-:Y:S01]  /*6950*/  IMAD.WIDE R2, R7, 0x2, R2 ;  /* 0x0000000207027825 */ /* 0x020fe200078e0202 */
[----:B------:R-:W-:Y:S01]  /*6960*/  @!P0 F2FP.BF16.F32.PACK_AB R10, RZ, R12 ;  /* 0x0000000cff0a823e */ /* 0x000fe200000010ff */
[----:B------:R-:W4:Y:S02]  /*6970*/  SHFL.BFLY PT, R13, R24, 0x1, 0x101f ;  /* 0x0c301f00180d7f89 */ /* 0x000f2400000e0000 */
[----:B0-----:R-:W-:Y:S01]  /*6980*/  FADD.FTZ R7, R16, R19 ;  /* 0x0000001310077221 */ /* 0x001fe20000010000 */
[----:B------:R-:W-:Y:S01]  /*6990*/  PRMT R11, R10, 0x7610, R11 ;  /* 0x000076100a0b7816 */ /* 0x000fe2000000000b */
[----:B------:R0:W-:Y:S01]  /*69a0*/  @!P0 STG.E.U16 desc[UR10][R4.64], R9 ;  /* 0x0000000904008986 */ /* 0x0001e2000c10150a */
[----:B------:R-:W-:-:S02]  /*69b0*/  FADD.FTZ R14, R14, R21 ;  /* 0x000000150e0e7221 */ /* 0x000fc40000010000 */
[----:B------:R-:W-:Y:S01]  /*69c0*/  @!P0 F2FP.BF16.F32.PACK_AB R7, RZ, R7 ;  /* 0x00000007ff07823e */ /* 0x000fe200000010ff */
[----:B------:R4:W-:Y:S01]  /*69d0*/  @!P0 STG.E.U16 desc[UR10][R2.64], R11 ;  /* 0x0000000b02008986 */ /* 0x0009e2000c10150a */
[----:B-1----:R-:W-:Y:S01]  /*69e0*/  FADD.FTZ R8, R23, R18 ;  /* 0x0000001217087221 */ /* 0x002fe20000010000 */
[----:B------:R-:W-:Y:S01]  /*69f0*/  @!P0 F2FP.BF16.F32.PACK_AB R6, RZ, R14 ;  /* 0x0000000eff06823e */ /* 0x000fe200000010ff */
[----:B--2---:R-:W-:-:S03]  /*6a00*/  FADD.FTZ R10, R22, R25 ;  /* 0x00000019160a7221 */ /* 0x004fc60000010000 */
[----:B------:R-:W-:Y:S01]  /*6a10*/  @!P0 F2FP.BF16.F32.PACK_AB R8, RZ, R8 ;  /* 0x00000008ff08823e */ /* 0x000fe200000010ff */
[----:B------:R1:W-:Y:S01]  /*6a20*/  @!P0 STG.E.U16 desc[UR10][R4.64+0x28], R6 ;  /* 0x0000280604008986 */ /* 0x0003e2000c10150a */
[----:B0-----:R-:W-:Y:S01]  /*6a30*/  MOV R9, 0xffff ;  /* 0x0000ffff00097802 */ /* 0x001fe20000000f00 */
[----:B---3--:R-:W-:Y:S01]  /*6a40*/  FADD.FTZ R26, R26, R29 ;  /* 0x0000001d1a1a7221 */ /* 0x008fe20000010000 */
[----:B------:R-:W-:Y:S01]  /*6a50*/  @!P0 F2FP.BF16.F32.PACK_AB R10, RZ, R10 ;  /* 0x0000000aff0a823e */ /* 0x000fe200000010ff */
[----:B------:R1:W-:Y:S04]  /*6a60*/  @!P0 STG.E.U16 desc[UR10][R2.64+0x28], R7 ;  /* 0x0000280702008986 */ /* 0x0003e8000c10150a */
[----:B------:R1:W-:Y:S01]  /*6a70*/  @!P0 STG.E.U16 desc[UR10][R4.64+0x50], R8 ;  /* 0x0000500804008986 */ /* 0x0003e2000c10150a */
[----:B----4-:R-:W-:-:S03]  /*6a80*/  FADD.FTZ R13, R24, R13 ;  /* 0x0000000d180d7221 */ /* 0x010fc60000010000 */
[----:B------:R1:W0:Y:S04]  /*6a90*/  SHFL.BFLY PT, R9, R26, 0x1, 0x101f ;  /* 0x0c301f001a097f89 */ /* 0x00022800000e0000 */
[----:B------:R1:W-:Y:S02]  /*6aa0*/  @!P0 STG.E.U16 desc[UR10][R2.64+0x50], R10 ;  /* 0x0000500a02008986 */ /* 0x0003e4000c10150a */
.L_x_400:
[----:B01----:R-:W-:Y:S01]  /*6ab0*/  FADD.FTZ R7, R26, R9 ;  /* 0x000000091a077221 */ /* 0x003fe20000010000 */
[----:B------:R-:W-:-:S04]  /*6ac0*/  @!P0 F2FP.BF16.F32.PACK_AB R6, RZ, R13 ;  /* 0x0000000dff06823e */ /* 0x000fc800000010ff */
[----:B------:R-:W-:Y:S01]  /*6ad0*/  @!P0 F2FP.BF16.F32.PACK_AB R7, RZ, R7 ;  /* 0x00000007ff07823e */ /* 0x000fe200000010ff */
[----:B------:R0:W-:Y:S04]  /*6ae0*/  @!P0 STG.E.U16 desc[UR10][R4.64+0x78], R6 ;  /* 0x0000780604008986 */ /* 0x0001e8000c10150a */
[----:B------:R0:W-:Y:S02]  /*6af0*/  @!P0 STG.E.U16 desc[UR10][R2.64+0x78], R7 ;  /* 0x0000780702008986 */ /* 0x0001e4000c10150a */
.L_x_330:
[----:B------:R-:W-:Y:S05]  /*6b00*/  WARPSYNC.ALL ;  /* 0x0000000000007948 */ /* 0x000fea0003800000 */
[----:B------:R-:W-:Y:S01]  /*6b10*/  BAR.SYNC.DEFER_BLOCKING 0x0 ;  /* 0x0000000000007b1d */ /* 0x000fe20000010000 */
[C---:B------:R-:W-:Y:S02]  /*6b20*/  ISETP.GE.AND P0, PT, R48.reuse, -0x1ec0, PT ;  /* 0xffffe1403000780c */ /* 0x040fe40003f06270 */
[----:B------:R-:W-:-:S11]  /*6b30*/  IADD3 R48, R48, 0x2000, RZ ;  /* 0x0000200030307810 */ /* 0x000fd60007ffe0ff */
[----:B------:R-:W-:Y:S05]  /*6b40*/  @!P0 BRA `(.L_x_337) ;  /* 0xffffffe000f08947 */ /* 0x000fea000383ffff */
[----:B------:R-:W-:Y:S05]  /*6b50*/  EXIT ;  /* 0x000000000000794d */ /* 0x000fea0003800000 */
.L_x_333:
[----:B------:R-:W-:Y:S01]  /*6b60*/  HFMA2.MMA R7, -RZ, RZ, 0, 0.000503063201904296875 ;  /* 0x0000101fff077435 */ /* 0x000fe200000001ff */
[----:B--2---:R-:W-:Y:S01]  /*6b70*/  MOV R11, R2 ;  /* 0x00000002000b7202 */ /* 0x004fe20000000f00 */
[----:B------:R-:W-:Y:S01]  /*6b80*/  IMAD.MOV.U32 R8, RZ, RZ, 0x8 ;  /* 0x00000008ff087424 */ /* 0x000fe200078e00ff */
[----:B------:R-:W-:-:S08]  /*6b90*/  MOV R6, 0xffff ;  /* 0x0000ffff00067802 */ /* 0x000fd00000000f00 */
[----:B01-3--:R-:W-:Y:S05]  /*6ba0*/  WARPSYNC.COLLECTIVE R6, `(.L_x_338) ;  /* 0x0000000006087348 */ /* 0x00bfea0003c00000 */
[----:B------:R2:W4:Y:S02]  /*6bb0*/  SHFL.BFLY P2, R9, R11, R8, R7 ;  /* 0x0c0000080b097389 */ /* 0x0005240000040007 */
[----:B01234-:R-:W-:Y:S01]  /*6bc0*/  ENDCOLLECTIVE ;  /* 0x000000000000791b */ /* 0x01ffe20003800000 */
.L_x_338:
[----:B------:R-:W-:Y:S02]  /*6bd0*/  MOV R11, R3 ;  /* 0x00000003000b7202 */ /* 0x000fe40000000f00 */
[----:B------:R-:W-:-:S07]  /*6be0*/  MOV R5, R9 ;  /* 0x0000000900057202 */ /* 0x000fce0000000f00 */
[----:B------:R-:W-:Y:S05]  /*6bf0*/  WARPSYNC.COLLECTIVE R6, `(.L_x_339) ;  /* 0x0000000006087348 */ /* 0x000fea0003c00000 */
[----:B------:R0:W1:Y:S02]  /*6c00*/  SHFL.BFLY P2, R9, R11, R8, R7 ;  /* 0x0c0000080b097389 */ /* 0x0000640000040007 */
[----:B01----:R-:W-:Y:S01]  /*6c10*/  ENDCOLLECTIVE ;  /* 0x000000000000791b */ /* 0x003fe20003800000 */
.L_x_339:
[----:B------:R-:W-:Y:S01]  /*6c20*/  FADD.FTZ R5, R5, R2 ;  /* 0x0000000205057221 */ /* 0x000fe20000010000 */
[----:B------:R-:W-:-:S04]  /*6c30*/  HFMA2.MMA R8, -RZ, RZ, 0, 2.384185791015625e-07 ;  /* 0x00000004ff087435 */ /* 0x000fc800000001ff */
[----:B------:R-:W-:Y:S01]  /*6c40*/  MOV R11, R5 ;  /* 0x00000005000b7202 */ /* 0x000fe20000000f00 */
[----:B------:R-:W-:-:S07]  /*6c50*/  IMAD.MOV.U32 R4, RZ, RZ, R9 ;  /* 0x000000ffff047224 */ /* 0x000fce00078e0009 */
[----:B------:R-:W-:Y:S05]  /*6c60*/  WARPSYNC.COLLECTIVE R6, `(.L_x_340) ;  /* 0x0000000006087348 */ /* 0x000fea0003c00000 */
[----:B------:R0:W1:Y:S02]  /*6c70*/  SHFL.BFLY P2, R9, R11, R8, R7 ;  /* 0x0c0000080b097389 */ /* 0x0000640000040007 */
[----:B01----:R-:W-:Y:S01]  /*6c80*/  ENDCOLLECTIVE ;  /* 0x000000000000791b */ /* 0x003fe20003800000 */
.L_x_340:
[----:B------:R-:W-:-:S05]  /*6c90*/  FADD.FTZ R4, R4, R3 ;  /* 0x0000000304047221 */ /* 0x000fca0000010000 */
[----:B------:R-:W-:Y:S02]  /*6ca0*/  MOV R11, R4 ;  /* 0x00000004000b7202 */ /* 0x000fe40000000f00 */
[----:B------:R-:W-:-:S07]  /*6cb0*/  MOV R10, R9 ;  /* 0x00000009000a7202 */ /* 0x000fce0000000f00 */
[----:B------:R-:W-:Y:S05]  /*6cc0*/  WARPSYNC.COLLECTIVE R6, `(.L_x_341) ;  /* 0x0000000006087348 */ /* 0x000fea0003c00000 */
[----:B------:R0:W1:Y:S02]  /*6cd0*/  SHFL.BFLY P2, R9, R11, R8, R7 ;  /* 0x0c0000080b097389 */ /* 0x0000640000040007 */
[----:B01----:R-:W-:Y:S01]  /*6ce0*/  ENDCOLLECTIVE ;  /* 0x000000000000791b */ /* 0x003fe20003800000 */
.L_x_341:
[----:B------:R-:W-:Y:S01]  /*6cf0*/  FADD.FTZ R10, R5, R10 ;  /* 0x0000000a050a7221 */ /* 0x000fe20000010000 */
[----:B------:R-:W-:-:S04]  /*6d00*/  HFMA2.MMA R8, -RZ, RZ, 0, 1.1920928955078125e-07 ;  /* 0x00000002ff087435 */ /* 0x000fc800000001ff */
[----:B------:R-:W-:Y:S01]  /*6d10*/  MOV R11, R10 ;  /* 0x0000000a000b7202 */ /* 0x000fe20000000f00 */
[----:B------:R-:W-:-:S07]  /*6d20*/  IMAD.MOV.U32 R13, RZ, RZ, R9 ;  /* 0x000000ffff0d7224 */ /* 0x000fce00078e0009 */
[----:B------:R-:W-:Y:S05]  /*6d30*/  WARPSYNC.COLLECTIVE R6, `(.L_x_342) ;  /* 0x0000000006087348 */ /* 0x000fea0003c00000 */
[----:B------:R0:W1:Y:S02]  /*6d40*/  SHFL.BFLY P2, R9, R11, R8, R7 ;  /* 0x0c0000080b097389 */ /* 0x0000640000040007 */
[----:B01----:R-:W-:Y:S01]  /*6d50*/  ENDCOLLECTIVE ;  /* 0x000000000000791b */ /* 0x003fe20003800000 */
.L_x_342:
[----:B------:R-:W-:-:S05]  /*6d60*/  FADD.FTZ R13, R4, R13 ;  /* 0x0000000d040d7221 */ /* 0x000fca0000010000 */
[----:B------:R-:W-:Y:S02]  /*6d70*/  MOV R11, R13 ;  /* 0x0000000d000b7202 */ /* 0x000fe40000000f00 */
[----:B------:R-:W-:-:S07]  /*6d80*/  MOV R15, R9 ;  /* 0x00000009000f7202 */ /* 0x000fce0000000f00 */
[----:B------:R-:W-:Y:S05]  /*6d90*/  WARPSYNC.COLLECTIVE R6, `(.L_x_343) ;  /* 0x0000000006087348 */ /* 0x000fea0003c00000 */
[----:B------:R0:W1:Y:S02]  /*6da0*/  SHFL.BFLY P2, R9, R11, R8, R7 ;  /* 0x0c0000080b097389 */ /* 0x0000640000040007 */
[----:B01----:R-:W-:Y:S01]  /*6db0*/  ENDCOLLECTIVE ;  /* 0x000000000000791b */ /* 0x003fe20003800000 */
.L_x_343:
[----:B------:R-:W-:Y:S01]  /*6dc0*/  FADD.FTZ R15, R10, R15 ;  /* 0x0000000f0a0f7221 */ /* 0x000fe20000010000 */
[----:B------:R-:W-:-:S04]  /*6dd0*/  HFMA2.MMA R8, -RZ, RZ, 0, 5.9604644775390625e-08 ;  /* 0x00000001ff087435 */ /* 0x000fc800000001ff */
[----:B------:R-:W-:Y:S01]  /*6de0*/  MOV R11, R15 ;  /* 0x0000000f000b7202 */ /* 0x000fe20000000f00 */
[----:B------:R-:W-:-:S07]  /*6df0*/  IMAD.MOV.U32 R2, RZ, RZ, R9 ;  /* 0x000000ffff027224 */ /* 0x000fce00078e0009 */
[----:B------:R-:W-:Y:S05]  /*6e00*/  WARPSYNC.COLLECTIVE R6, `(.L_x_344) ;  /* 0x0000000006087348 */ /* 0x000fea0003c00000 */
[----:B------:R0:W1:Y:S02]  /*6e10*/  SHFL.BFLY P2, R9, R11, R8, R7 ;  /* 0x0c0000080b097389 */ /* 0x0000640000040007 */
[----:B01----:R-:W-:Y:S01]  /*6e20*/  ENDCOLLECTIVE ;  /* 0x000000000000791b */ /* 0x003fe20003800000 */
.L_x_344:
[----:B------:R-:W-:-:S05]  /*6e30*/  FADD.FTZ R12, R13, R2 ;  /* 0x000000020d0c7221 */ /* 0x000fca0000010000 */
[----:B------:R-:W-:Y:S02]  /*6e40*/  MOV R11, R12 ;  /* 0x0000000c000b7202 */ /* 0x000fe40000000f00 */
[----:B------:R-:W-:-:S07]  /*6e50*/  MOV R14, R9 ;  /* 0x00000009000e7202 */ /* 0x000fce0000000f00 */
[----:B------:R-:W-:Y:S05]  /*6e60*/  WARPSYNC.COLLECTIVE R6, `(.L_x_345) ;  /* 0x0000000006087348 */ /* 0x000fea0003c00000 */
[----:B------:R0:W1:Y:S02]  /*6e70*/  SHFL.BFLY P2, R9, R11, R8, R7 ;  /* 0x0c0000080b097389 */ /* 0x0000640000040007 */
[----:B01----:R-:W-:Y:S01]  /*6e80*/  ENDCOLLECTIVE ;  /* 0x000000000000791b */ /* 0x003fe20003800000 */
.L_x_345:
[----:B------:R-:W-:Y:S01]  /*6e90*/  FADD.FTZ R14, R15, R14 ;  /* 0x0000000e0f0e7221 */ /* 0x000fe20000010000 */
[----:B------:R-:W-:Y:S06]  /*6ea0*/  BRA `(.L_x_346) ;  /* 0xffffffec00607947 */ /* 0x000fec000383ffff */
.L_x_334:
[----:B------:R-:W-:Y:S01]  /*6eb0*/  BSSY B1, `(.L_x_347) ;  /* 0x0000008000017945 */ /* 0x000fe20003800000 */
[----:B----4-:R-:W-:Y:S01]  /*6ec0*/  IMAD.MOV.U32 R11, RZ, RZ, R10 ;  /* 0x000000ffff0b7224 */ /* 0x010fe200078e000a */
[----:B--2---:R-:W-:Y:S02]  /*6ed0*/  MOV R8, 0x8 ;  /* 0x0000000800087802 */ /* 0x004fe40000000f00 */
[----:B------:R-:W-:Y:S02]  /*6ee0*/  MOV R7, 0x101f ;  /* 0x0000101f00077802 */ /* 0x000fe40000000f00 */
[----:B------:R-:W-:-:S07]  /*6ef0*/  MOV R6, 0xffff ;  /* 0x0000ffff00067802 */ /* 0x000fce0000000f00 */
[----:B01-3--:R-:W-:Y:S05]  /*6f00*/  WARPSYNC.COLLECTIVE R6, `(.L_x_348) ;  /* 0x0000000006087348 */ /* 0x00bfea0003c00000 */
[----:B------:R2:W4:Y:S02]  /*6f10*/  SHFL.BFLY P2, R9, R11, R8, R7 ;  /* 0x0c0000080b097389 */ /* 0x0005240000040007 */
[----:B01234-:R-:W-:Y:S01]  /*6f20*/  ENDCOLLECTIVE ;  /* 0x000000000000791b */ /* 0x01ffe20003800000 */
.L_x_348:
[----:B------:R-:W-:Y:S05]  /*6f30*/  BSYNC B1 ;  /* 0x0000000000017941 */ /* 0x000fea0003800000 */
.L_x_347:
        /* <DEDUP_REMOVED lines=8> */
.L_x_349:
[----:B------:R-:W-:Y:S01]  /*6fc0*/  FADD.FTZ R13, R13, R10 ;  /* 0x0000000a0d0d7221 */ /* 0x000fe20000010000 */
[----:B------:R-:W-:-:S03]  /*6fd0*/  HFMA2.MMA R8, -RZ, RZ, 0, 2.384185791015625e-07 ;  /* 0x00000004ff087435 */ /* 0x000fc600000001ff */
[----:B------:R-:W-:Y:S01]  /*6fe0*/  IMAD.MOV.U32 R11, RZ, RZ, R13 ;  /* 0x000000ffff0b7224 */ /* 0x000fe200078e000d */
[----:B------:R-:W-:-:S07]  /*6ff0*/  MOV R15, R9 ;  /* 0x00000009000f7202 */ /* 0x000fce0000000f00 */
[----:B------:R-:W-:Y:S05]  /*7000*/  WARPSYNC.COLLECTIVE R6, `(.L_x_350) ;  /* 0x0000000006087348 */ /* 0x000fea0003c00000 */
[----:B------:R0:W1:Y:S02]  /*7010*/  SHFL.BFLY P2, R9, R11, R8, R7 ;  /* 0x0c0000080b097389 */ /* 0x0000640000040007 */
[----:B01----:R-:W-:Y:S01]  /*7020*/  ENDCOLLECTIVE ;  /* 0x000000000000791b */ /* 0x003fe20003800000 */
.L_x_350:
[----:B------:R-:W-:-:S05]  /*7030*/  FADD.FTZ R15, R15, R12 ;  /* 0x0000000c0f0f7221 */ /* 0x000fca0000010000 */
[----:B------:R-:W-:Y:S02]  /*7040*/  MOV R11, R15 ;  /* 0x0000000f000b7202 */ /* 0x000fe40000000f00 */
[----:B------:R-:W-:-:S07]  /*7050*/  MOV R14, R9 ;  /* 0x00000009000e7202 */ /* 0x000fce0000000f00 */
[----:B------:R-:W-:Y:S05]  /*7060*/  WARPSYNC.COLLECTIVE R6, `(.L_x_351) ;  /* 0x0000000006087348 */ /* 0x000fea0003c00000 */
[----:B------:R0:W1:Y:S02]  /*7070*/  SHFL.BFLY P2, R9, R11, R8, R7 ;  /* 0x0c0000080b097389 */ /* 0x0000640000040007 */
[----:B01----:R-:W-:Y:S01]  /*7080*/  ENDCOLLECTIVE ;  /* 0x000000000000791b */ /* 0x003fe20003800000 */
.L_x_351:
[----:B------:R-:W-:Y:S01]  /*7090*/  FADD.FTZ R14, R13, R14 ;  /* 0x0000000e0d0e7221 */ /* 0x000fe20000010000 */
[----:B------:R-:W-:-:S03]  /*70a0*/  HFMA2.MMA R8, -RZ, RZ, 0, 1.1920928955078125e-07 ;  /* 0x00000002ff087435 */ /* 0x000fc600000001ff */
[----:B------:R-:W-:Y:S01]  /*70b0*/  IMAD.MOV.U32 R11, RZ, RZ, R14 ;  /* 0x000000ffff0b7224 */ /* 0x000fe200078e000e */
[----:B------:R-:W-:-:S07]  /*70c0*/  MOV R16, R9 ;  /* 0x0000000900107202 */ /* 0x000fce0000000f00 */
[----:B------:R-:W-:Y:S05]  /*70d0*/  WARPSYNC.COLLECTIVE R6, `(.L_x_352) ;  /* 0x0000000006087348 */ /* 0x000fea0003c00000 */
[----:B------:R0:W1:Y:S02]  /*70e0*/  SHFL.BFLY P2, R9, R11, R8, R7 ;  /* 0x0c0000080b097389 */ /* 0x0000640000040007 */
[----:B01----:R-:W-:Y:S01]  /*70f0*/  ENDCOLLECTIVE ;  /* 0x000000000000791b */ /* 0x003fe20003800000 */
.L_x_352:
[----:B------:R-:W-:-:S05]  /*7100*/  FADD.FTZ R16, R15, R16 ;  /* 0x000000100f107221 */ /* 0x000fca0000010000 */
[----:B------:R-:W-:Y:S02]  /*7110*/  MOV R11, R16 ;  /* 0x00000010000b7202 */ /* 0x000fe40000000f00 */
[----:B------:R-:W-:-:S07]  /*7120*/  MOV R17, R9 ;  /* 0x0000000900117202 */ /* 0x000fce0000000f00 */
[----:B------:R-:W-:Y:S05]  /*7130*/  WARPSYNC.COLLECTIVE R6, `(.L_x_353) ;  /* 0x0000000006087348 */ /* 0x000fea0003c00000 */
[----:B------:R0:W1:Y:S02]  /*7140*/  SHFL.BFLY P2, R9, R11, R8, R7 ;  /* 0x0c0000080b097389 */ /* 0x0000640000040007 */
[----:B01----:R-:W-:Y:S01]  /*7150*/  ENDCOLLECTIVE ;  /* 0x000000000000791b */ /* 0x003fe20003800000 */
.L_x_353:
[----:B------:R-:W-:Y:S01]  /*7160*/  FADD.FTZ R17, R14, R17 ;  /* 0x000000110e117221 */ /* 0x000fe20000010000 */
[----:B------:R-:W-:-:S03]  /*7170*/  HFMA2.MMA R8, -RZ, RZ, 0, 5.9604644775390625e-08 ;  /* 0x00000001ff087435 */ /* 0x000fc600000001ff */
[----:B------:R-:W-:Y:S01]  /*7180*/  IMAD.MOV.U32 R11, RZ, RZ, R17 ;  /* 0x000000ffff0b7224 */ /* 0x000fe200078e0011 */
[----:B------:R-:W-:-:S07]  /*7190*/  MOV R19, R9 ;  /* 0x0000000900137202 */ /* 0x000fce0000000f00 */
[----:B------:R-:W-:Y:S05]  /*71a0*/  WARPSYNC.COLLECTIVE R6, `(.L_x_354) ;  /* 0x0000000006087348 */ /* 0x000fea0003c00000 */
[----:B------:R0:W1:Y:S02]  /*71b0*/  SHFL.BFLY P2, R9, R11, R8, R7 ;  /* 0x0c0000080b097389 */ /* 0x0000640000040007 */
[----:B01----:R-:W-:Y:S01]  /*71c0*/  ENDCOLLECTIVE ;  /* 0x000000000000791b */ /* 0x003fe20003800000 */
.L_x_354:
[----:B------:R-:W-:-:S05]  /*71d0*/  FADD.FTZ R19, R16, R19 ;  /* 0x0000001310137221 */ /* 0x000fca0000010000 */
[----:B------:R-:W-:Y:S02]  /*71e0*/  MOV R11, R19 ;  /* 0x00000013000b7202 */ /* 0x000fe40000000f00 */
[----:B------:R-:W-:-:S07]  /*71f0*/  MOV R10, R9 ;  /* 0x00000009000a7202 */ /* 0x000fce0000000f00 */
[----:B------:R-:W-:Y:S05]  /*7200*/  WARPSYNC.COLLECTIVE R6, `(.L_x_355) ;  /* 0x0000000006087348 */ /* 0x000fea0003c00000 */
[----:B------:R0:W1:Y:S02]  /*7210*/  SHFL.BFLY P2, R9, R11, R8, R7 ;  /* 0x0c0000080b097389 */ /* 0x0000640000040007 */
[----:B01----:R-:W-:Y:S01]  /*7220*/  ENDCOLLECTIVE ;  /* 0x000000000000791b */ /* 0x003fe20003800000 */
.L_x_355:
[----:B------:R-:W-:Y:S01]  /*7230*/  FADD.FTZ R10, R17, R10 ;  /* 0x0000000a110a7221 */ /* 0x000fe20000010000 */
[----:B------:R-:W-:Y:S06]  /*7240*/  BRA `(.L_x_356) ;  /* 0xffffffec001c7947 */ /* 0x000fec000383ffff */
.L_x_335:
[----:B------:R-:W-:Y:S01]  /*7250*/  BSSY B1, `(.L_x_357) ;  /* 0x0000008000017945 */ /* 0x000fe20003800000 */
[----:B0-----:R-:W-:Y:S01]  /*7260*/  MOV R11, R10 ;  /* 0x0000000a000b7202 */ /* 0x001fe20000000f00 */
[----:B------:R-:W-:Y:S01]  /*7270*/  IMAD.MOV.U32 R8, RZ, RZ, 0x8 ;  /* 0x00000008ff087424 */ /* 0x000fe200078e00ff */
[----:B----4-:R-:W-:Y:S02]  /*7280*/  MOV R7, 0x101f ;  /* 0x0000101f00077802 */ /* 0x010fe40000000f00 */
[----:B------:R-:W-:-:S07]  /*7290*/  MOV R6, 0xffff ;  /* 0x0000ffff00067802 */ /* 0x000fce0000000f00 */
[----:B-123--:R-:W-:Y:S05]  /*72a0*/  WARPSYNC.COLLECTIVE R6, `(.L_x_358) ;  /* 0x0000000006087348 */ /* 0x00efea0003c00000 */
[----:B------:R0:W4:Y:S02]  /*72b0*/  SHFL.BFLY P2, R9, R11, R8, R7 ;  /* 0x0c0000080b097389 */ /* 0x0001240000040007 */
[----:B01234-:R-:W-:Y:S01]  /*72c0*/  ENDCOLLECTIVE ;  /* 0x000000000000791b */ /* 0x01ffe20003800000 */
.L_x_358:
[----:B------:R-:W-:Y:S05]  /*72d0*/  BSYNC B1 ;  /* 0x0000000000017941 */ /* 0x000fea0003800000 */
.L_x_357:
        /* <DEDUP_REMOVED lines=8> */
.L_x_359:
[----:B------:R-:W-:-:S05]  /*7360*/  FADD.FTZ R13, R13, R10 ;  /* 0x0000000a0d0d7221 */ /* 0x000fca0000010000 */
[----:B------:R-:W-:Y:S01]  /*7370*/  MOV R11, R13 ;  /* 0x0000000d000b7202 */ /* 0x000fe20000000f00 */
[----:B------:R-:W-:Y:S01]  /*7380*/  IMAD.MOV.U32 R8, RZ, RZ, 0x4 ;  /* 0x00000004ff087424 */ /* 0x000fe200078e00ff */
[----:B------:R-:W-:-:S07]  /*7390*/  MOV R15, R9 ;  /* 0x00000009000f7202 */ /* 0x000fce0000000f00 */
[----:B------:R-:W-:Y:S05]  /*73a0*/  WARPSYNC.COLLECTIVE R6, `(.L_x_360) ;  /* 0x0000000006087348 */ /* 0x000fea0003c00000 */
[----:B------:R0:W1:Y:S02]  /*73b0*/  SHFL.BFLY P2, R9, R11, R8, R7 ;  /* 0x0c0000080b097389 */ /* 0x0000640000040007 */
[----:B01----:R-:W-:Y:S01]  /*73c0*/  ENDCOLLECTIVE ;  /* 0x000000000000791b */ /* 0x003fe20003800000 */
.L_x_360:
[----:B------:R-:W-:-:S05]  /*73d0*/  FADD.FTZ R15, R15, R12 ;  /* 0x0000000c0f0f7221 */ /* 0x000fca0000010000 */
[----:B------:R-:W-:Y:S02]  /*73e0*/  MOV R11, R15 ;  /* 0x0000000f000b7202 */ /* 0x000fe40000000f00 */
[----:B------:R-:W-:-:S07]  /*73f0*/  MOV R14, R9 ;  /* 0x00000009000e7202 */ /* 0x000fce0000000f00 */
[----:B------:R-:W-:Y:S05]  /*7400*/  WARPSYNC.COLLECTIVE R6, `(.L_x_361) ;  /* 0x0000000006087348 */ /* 0x000fea0003c00000 */
[----:B------:R0:W1:Y:S02]  /*7410*/  SHFL.BFLY P2, R9, R11, R8, R7 ;  /* 0x0c0000080b097389 */ /* 0x0000640000040007 */
[----:B01----:R-:W-:Y:S01]  /*7420*/  ENDCOLLECTIVE ;  /* 0x000000000000791b */ /* 0x003fe20003800000 */
.L_x_361:
[----:B------:R-:W-:-:S05]  /*7430*/  FADD.FTZ R14, R13, R14 ;  /* 0x0000000e0d0e7221 */ /* 0x000fca0000010000 */
[----:B------:R-:W-:Y:S01]  /*7440*/  MOV R11, R14 ;  /* 0x0000000e000b7202 */ /* 0x000fe20000000f00 */
[----:B------:R-:W-:Y:S01]  /*7450*/  IMAD.MOV.U32 R8, RZ, RZ, 0x2 ;  /* 0x00000002ff087424 */ /* 0x000fe200078e00ff */
[----:B------:R-:W-:-:S07]  /*7460*/  MOV R16, R9 ;  /* 0x0000000900107202 */ /* 0x000fce0000000f00 */
[----:B------:R-:W-:Y:S05]  /*7470*/  WARPSYNC.COLLECTIVE R6, `(.L_x_362) ;  /* 0x0000000006087348 */ /* 0x000fea0003c00000 */
[----:B------:R0:W1:Y:S02]  /*7480*/  SHFL.BFLY P2, R9, R11, R8, R7 ;  /* 0x0c0000080b097389 */ /* 0x0000640000040007 */
[----:B01----:R-:W-:Y:S01]  /*7490*/  ENDCOLLECTIVE ;  /* 0x000000000000791b */ /* 0x003fe20003800000 */
.L_x_362:
[----:B------:R-:W-:-:S05]  /*74a0*/  FADD.FTZ R16, R15, R16 ;  /* 0x000000100f107221 */ /* 0x000fca0000010000 */
[----:B------:R-:W-:Y:S02]  /*74b0*/  MOV R11, R16 ;  /* 0x00000010000b7202 */ /* 0x000fe40000000f00 */
[----:B------:R-:W-:-:S07]  /*74c0*/  MOV R17, R9 ;  /* 0x0000000900117202 */ /* 0x000fce0000000f00 */
[----:B------:R-:W-:Y:S05]  /*74d0*/  WARPSYNC.COLLECTIVE R6, `(.L_x_363) ;  /* 0x0000000006087348 */ /* 0x000fea0003c00000 */
[----:B------:R0:W1:Y:S02]  /*74e0*/  SHFL.BFLY P2, R9, R11, R8, R7 ;  /* 0x0c0000080b097389 */ /* 0x0000640000040007 */
[----:B01----:R-:W-:Y:S01]  /*74f0*/  ENDCOLLECTIVE ;  /* 0x000000000000791b */ /* 0x003fe20003800000 */
.L_x_363:
[----:B------:R-:W-:-:S05]  /*7500*/  FADD.FTZ R17, R14, R17 ;  /* 0x000000110e117221 */ /* 0x000fca0000010000 */
[----:B------:R-:W-:Y:S01]  /*7510*/  MOV R11, R17 ;  /* 0x00000011000b7202 */ /* 0x000fe20000000f00 */
[----:B------:R-:W-:Y:S01]  /*7520*/  IMAD.MOV.U32 R8, RZ, RZ, 0x1 ;  /* 0x00000001ff087424 */ /* 0x000fe200078e00ff */
[----:B------:R-:W-:-:S07]  /*7530*/  MOV R19, R9 ;  /* 0x0000000900137202 */ /* 0x000fce0000000f00 */
[----:B------:R-:W-:Y:S05]  /*7540*/  WARPSYNC.COLLECTIVE R6, `(.L_x_364) ;  /* 0x0000000006087348 */ /* 0x000fea0003c00000 */
[----:B------:R0:W1:Y:S02]  /*7550*/  SHFL.BFLY P2, R9, R11, R8, R7 ;  /* 0x0c0000080b097389 */ /* 0x0000640000040007 */
[----:B01----:R-:W-:Y:S01]  /*7560*/  ENDCOLLECTIVE ;  /* 0x000000000000791b */ /* 0x003fe20003800000 */
.L_x_364:
[----:B------:R-:W-:-:S05]  /*7570*/  FADD.FTZ R19, R16, R19 ;  /* 0x0000001310137221 */ /* 0x000fca0000010000 */
[----:B------:R-:W-:Y:S02]  /*7580*/  MOV R11, R19 ;  /* 0x00000013000b7202 */ /* 0x000fe40000000f00 */
[----:B------:R-:W-:-:S07]  /*7590*/  MOV R10, R9 ;  /* 0x00000009000a7202 */ /* 0x000fce0000000f00 */
[----:B------:R-:W-:Y:S05]  /*75a0*/  WARPSYNC.COLLECTIVE R6, `(.L_x_365) ;  /* 0x0000000006087348 */ /* 0x000fea0003c00000 */
[----:B------:R0:W1:Y:S02]  /*75b0*/  SHFL.BFLY P2, R9, R11, R8, R7 ;  /* 0x0c0000080b097389 */ /* 0x0000640000040007 */
[----:B01----:R-:W-:Y:S01]  /*75c0*/  ENDCOLLECTIVE ;  /* 0x000000000000791b */ /* 0x003fe20003800000 */
.L_x_365:
[----:B------:R-:W-:Y:S01]  /*75d0*/  FADD.FTZ R10, R17, R10 ;  /* 0x0000000a110a7221 */ /* 0x000fe20000010000 */
[----:B------:R-:W-:Y:S06]  /*75e0*/  BRA `(.L_x_366) ;  /* 0xffffffe800c07947 */ /* 0x000fec000383ffff */
.L_x_336:
[----:B------:R-:W-:Y:S01]  /*75f0*/  HFMA2.MMA R8, -RZ, RZ, 0, 4.76837158203125e-07 ;  /* 0x00000008ff087435 */ /* 0x000fe200000001ff */
[----:B------:R-:W-:Y:S01]  /*7600*/  BSSY B0, `(.L_x_367) ;  /* 0x0000007000007945 */ /* 0x000fe20003800000 */
[----:B--2---:R-:W-:Y:S01]  /*7610*/  MOV R11, R2 ;  /* 0x00000002000b7202 */ /* 0x004fe20000000f00 */
[----:B------:R-:W-:Y:S01]  /*7620*/  IMAD.MOV.U32 R7, RZ, RZ, 0x101f ;  /* 0x0000101fff077424 */ /* 0x000fe200078e00ff */
[----:B------:R-:W-:-:S07]  /*7630*/  MOV R6, 0xffff ;  /* 0x0000ffff00067802 */ /* 0x000fce0000000f00 */
[----:B01-34-:R-:W-:Y:S05]  /*7640*/  WARPSYNC.COLLECTIVE R6, `(.L_x_368) ;  /* 0x0000000006087348 */ /* 0x01bfea0003c00000 */
[----:B------:R2:W0:Y:S02]  /*7650*/  SHFL.BFLY P2, R9, R11, R8, R7 ;  /* 0x0c0000080b097389 */ /* 0x0004240000040007 */
[----:B01234-:R-:W-:Y:S01]  /*7660*/  ENDCOLLECTIVE ;  /* 0x000000000000791b */ /* 0x01ffe20003800000 */
.L_x_368:
[----:B------:R-:W-:Y:S05]  /*7670*/  BSYNC B0 ;  /* 0x0000000000007941 */ /* 0x000fea0003800000 */
.L_x_367:
[----:B------:R-:W-:Y:S01]  /*7680*/  HFMA2.MMA R8, -RZ, RZ, 0, 4.76837158203125e-07 ;  /* 0x00000008ff087435 */ /* 0x000fe200000001ff */
[----:B------:R-:W-:Y:S01]  /*7690*/  MOV R11, R3 ;  /* 0x00000003000b7202 */ /* 0x000fe20000000f00 */
[----:B------:R-:W-:Y:S01]  /*76a0*/  IMAD.MOV.U32 R7, RZ, RZ, 0x101f ;  /* 0x0000101fff077424 */ /* 0x000fe200078e00ff */
[----:B------:R-:W-:Y:S01]  /*76b0*/  MOV R6, 0xffff ;  /* 0x0000ffff00067802 */ /* 0x000fe20000000f00 */
[----:B------:R-:W-:Y:S01]  /*76c0*/  HFMA2.MMA R14, -RZ, RZ, 0, 0 ;  /* 0x00000000ff0e7435 */ /* 0x000fe200000001ff */
[----:B------:R-:W-:Y:S01]  /*76d0*/  MOV R5, R9 ;  /* 0x0000000900057202 */ /* 0x000fe20000000f00 */
[----:B------:R-:W-:Y:S01]  /*76e0*/  HFMA2.MMA R20, -RZ, RZ, 0, 0 ;  /* 0x00000000ff147435 */ /* 0x000fe200000001ff */
[----:B------:R-:W-:-:S10]  /*76f0*/  @!P0 IADD3 R10, R13, 0x14, RZ ;  /* 0x000000140d0a8810 */ /* 0x000fd40007ffe0ff */
[----:B------:R-:W-:Y:S05]  /*7700*/  WARPSYNC.COLLECTIVE R6, `(.L_x_369) ;  /* 0x0000000006087348 */ /* 0x000fea0003c00000 */
[----:B------:R0:W1:Y:S02]  /*7710*/  SHFL.BFLY P2, R9, R11, R8, R7 ;  /* 0x0c0000080b097389 */ /* 0x0000640000040007 */
[----:B01----:R-:W-:Y:S01]  /*7720*/  ENDCOLLECTIVE ;  /* 0x000000000000791b */ /* 0x003fe20003800000 */
.L_x_369:
[----:B------:R-:W-:Y:S01]  /*7730*/  @!P0 LEA R15, R63, UR8, 0x7 ;  /* 0x000000083f0f8c11 */ /* 0x000fe2000f8e38ff */
[----:B------:R-:W-:Y:S01]  /*7740*/  FADD.FTZ R5, R5, R2 ;  /* 0x0000000205057221 */ /* 0x000fe20000010000 */
[----:B------:R-:W-:Y:S01]  /*7750*/  @!P0 LOP3.LUT R10, R10, R43, RZ, 0x3c, !PT ;  /* 0x0000002b0a0a8212 */ /* 0x000fe200078e3cff */
[----:B------:R-:W-:Y:S01]  /*7760*/  HFMA2.MMA R24, -RZ, RZ, 0, 0 ;  /* 0x00000000ff187435 */ /* 0x000fe200000001ff */
[----:B------:R-:W-:Y:S01]  /*7770*/  MOV R16, RZ ;  /* 0x000000ff00107202 */ /* 0x000fe20000000f00 */
[----:B------:R-:W-:Y:S01]  /*7780*/  HFMA2.MMA R26, -RZ, RZ, 0, 0 ;  /* 0x00000000ff1a7435 */ /* 0x000fe200000001ff */
[----:B------:R-:W-:Y:S02]  /*7790*/  @!P0 LEA R10, R10, R15, 0x2 ;  /* 0x0000000f0a0a8211 */ /* 0x000fe400078e10ff */
[----:B------:R-:W-:-:S03]  /*77a0*/  MOV R22, RZ ;  /* 0x000000ff00167202 */ /* 0x000fc60000000f00 */
[----:B------:R0:W1:Y:S01]  /*77b0*/  @!P0 LDS R17, [R10+0x500] ;  /* 0x000500000a118984 */ /* 0x0000620000000800 */
[----:B------:R-:W-:Y:S01]  /*77c0*/  HFMA2.MMA R8, -RZ, RZ, 0, 2.384185791015625e-07 ;  /* 0x00000004ff087435 */ /* 0x000fe200000001ff */
[----:B------:R-:W-:Y:S02]  /*77d0*/  MOV R11, R5 ;  /* 0x00000005000b7202 */ /* 0x000fe40000000f00 */
[----:B------:R0:W2:Y:S01]  /*77e0*/  @!P0 LDS R15, [R10] ;  /* 0x000000000a0f8984 */ /* 0x0000a20000000800 */
[----:B------:R-:W-:-:S07]  /*77f0*/  FADD.FTZ R4, R9, R3 ;  /* 0x0000000309047221 */ /* 0x000fce0000010000 */
[----:B012---:R-:W-:Y:S05]  /*7800*/  WARPSYNC.COLLECTIVE R6, `(.L_x_370) ;  /* 0x0000000006087348 */ /* 0x007fea0003c00000 */
[----:B------:R3:W4:Y:S02]  /*7810*/  SHFL.BFLY P2, R9, R11, R8, R7 ;  /* 0x0c0000080b097389 */ /* 0x0007240000040007 */
[----:B01234-:R-:W-:Y:S01]  /*7820*/  ENDCOLLECTIVE ;  /* 0x000000000000791b */ /* 0x01ffe20003800000 */
.L_x_370:
[----:B------:R-:W-:Y:S01]  /*7830*/  IMAD.MOV.U32 R11, RZ, RZ, R4 ;  /* 0x000000ffff0b7224 */ /* 0x000fe200078e0004 */
[----:B------:R-:W-:-:S07]  /*7840*/  MOV R2, R9 ;  /* 0x0000000900027202 */ /* 0x000fce0000000f00 */
[----:B------:R-:W-:Y:S05]  /*7850*/  WARPSYNC.COLLECTIVE R6, `(.L_x_371) ;  /* 0x0000000006087348 */ /* 0x000fea0003c00000 */
[----:B------:R0:W1:Y:S02]  /*7860*/  SHFL.BFLY P2, R9, R11, R8, R7 ;  /* 0x0c0000080b097389 */ /* 0x0000640000040007 */
[----:B01----:R-:W-:Y:S01]  /*7870*/  ENDCOLLECTIVE ;  /* 0x000000000000791b */ /* 0x003fe20003800000 */
.L_x_371:
[----:B------:R-:W-:Y:S02]  /*7880*/  @!P0 IMAD.MOV.U32 R16, RZ, RZ, R17 ;  /* 0x000000ffff108224 */ /* 0x000fe400078e0011 */
[----:B------:R-:W-:Y:S01]  /*7890*/  FADD.FTZ R2, R5, R2 ;  /* 0x0000000205027221 */ /* 0x000fe20000010000 */
[----:B------:R-:W-:Y:S01]  /*78a0*/  @!P0 MOV R14, R15 ;  /* 0x0000000f000e8202 */ /* 0x000fe20000000f00 */
[----:B------:R-:W-:-:S03]  /*78b0*/  HFMA2.MMA R8, -RZ, RZ, 0, 1.1920928955078125e-07 ;  /* 0x00000002ff087435 */ /* 0x000fc600000001ff */
[----:B------:R-:W-:Y:S01]  /*78c0*/  MOV R11, R2 ;  /* 0x00000002000b7202 */ /* 0x000fe20000000f00 */
[----:B------:R-:W-:Y:S01]  /*78d0*/  FADD.FTZ R3, R4, R9 ;  /* 0x0000000904037221 */ /* 0x000fe20000010000 */
[----:B------:R-:W-:-:S07]  /*78e0*/  @!P0 IADD3 R4, R13, 0x28, RZ ;  /* 0x000000280d048810 */ /* 0x000fce0007ffe0ff */
[----:B------:R-:W-:Y:S05]  /*78f0*/  WARPSYNC.COLLECTIVE R6, `(.L_x_372) ;  /* 0x0000000006087348 */ /* 0x000fea0003c00000 */
[----:B------:R0:W1:Y:S02]  /*7900*/  SHFL.BFLY P2, R9, R11, R8, R7 ;  /* 0x0c0000080b097389 */ /* 0x0000640000040007 */
[----:B01----:R-:W-:Y:S01]  /*7910*/  ENDCOLLECTIVE ;  /* 0x000000000000791b */ /* 0x003fe20003800000 */
.L_x_372:
[----:B------:R-:W-:Y:S02]  /*7920*/  @!P0 LOP3.LUT R4, R4, R43, RZ, 0x3c, !PT ;  /* 0x0000002b04048212 */ /* 0x000fe400078e3cff */
[----:B------:R-:W-:Y:S01]  /*7930*/  MOV R11, R3 ;  /* 0x00000003000b7202 */ /* 0x000fe20000000f00 */
[----:B------:R-:W-:-:S07]  /*7940*/  IMAD.MOV.U32 R5, RZ, RZ, R9 ;  /* 0x000000ffff057224 */ /* 0x000fce00078e0009 */
[----:B------:R-:W-:Y:S05]  /*7950*/  WARPSYNC.COLLECTIVE R6, `(.L_x_373) ;  /* 0x0000000006087348 */ /* 0x000fea0003c00000 */
[----:B------:R0:W1:Y:S02]  /*7960*/  SHFL.BFLY P2, R9, R11, R8, R7 ;  /* 0x0c0000080b097389 */ /* 0x0000640000040007 */
[----:B01----:R-:W-:Y:S01]  /*7970*/  ENDCOLLECTIVE ;  /* 0x000000000000791b */ /* 0x003fe20003800000 */
.L_x_373:
[----:B------:R-:W-:Y:S01]  /*7980*/  FADD.FTZ R10, R2, R5 ;  /* 0x00000005020a7221 */ /* 0x000fe20000010000 */
[----:B------:R-:W-:-:S04]  /*7990*/  @!P0 LEA R5, R63, UR8, 0x7 ;  /* 0x000000083f058c11 */ /* 0x000fc8000f8e38ff */
[----:B------:R-:W-:-:S05]  /*79a0*/  @!P0 LEA R4, R4, R5, 0x2 ;  /* 0x0000000504048211 */ /* 0x000fca00078e10ff */
[----:B------:R0:W1:Y:S01]  /*79b0*/  @!P0 LDS R5, [R4] ;  /* 0x0000000004058984 */ /* 0x0000620000000800 */
[----:B------:R-:W-:Y:S01]  /*79c0*/  HFMA2.MMA R8, -RZ, RZ, 0, 5.9604644775390625e-08 ;  /* 0x00000001ff087435 */ /* 0x000fe200000001ff */
[----:B------:R-:W-:Y:S02]  /*79d0*/  MOV R11, R10 ;  /* 0x0000000a000b7202 */ /* 0x000fe40000000f00 */
[----:B------:R0:W2:Y:S01]  /*79e0*/  @!P0 LDS R23, [R4+0x500] ;  /* 0x0005000004178984 */ /* 0x0000a20000000800 */
[----:B------:R-:W-:-:S07]  /*79f0*/  FADD.FTZ R12, R3, R9 ;  /* 0x00000009030c7221 */ /* 0x000fce0000010000 */
[----:B012---:R-:W-:Y:S05]  /*7a00*/  WARPSYNC.COLLECTIVE R6, `(.L_x_374) ;  /* 0x0000000006087348 */ /* 0x007fea0003c00000 */
[----:B------:R3:W4:Y:S02]  /*7a10*/  SHFL.BFLY P2, R9, R11, R8, R7 ;  /* 0x0c0000080b097389 */ /* 0x0007240000040007 */
[----:B01234-:R-:W-:Y:S01]  /*7a20*/  ENDCOLLECTIVE ;  /* 0x000000000000791b */ /* 0x01ffe20003800000 */
.L_x_374:
[----:B------:R-:W0:Y:S01]  /*7a30*/  LDC.64 R2, c[0x0][0x220] ;  /* 0x00008800ff027b82 */ /* 0x000e220000000a00 */
[----:B------:R-:W-:Y:S02]  /*7a40*/  MOV R11, R12 ;  /* 0x0000000c000b7202 */ /* 0x000fe40000000f00 */
[----:B------:R-:W-:-:S07]  /*7a50*/  MOV R17, R9 ;  /* 0x0000000900117202 */ /* 0x000fce0000000f00 */
[----:B0-----:R-:W-:Y:S05]  /*7a60*/  WARPSYNC.COLLECTIVE R6, `(.L_x_375) ;  /* 0x0000000006087348 */ /* 0x001fea0003c00000 */
[----:B------:R1:W2:Y:S02]  /*7a70*/  SHFL.BFLY P2, R9, R11, R8, R7 ;  /* 0x0c0000080b097389 */ /* 0x0002a40000040007 */
[----:B012---:R-:W-:Y:S01]  /*7a80*/  ENDCOLLECTIVE ;  /* 0x000000000000791b */ /* 0x007fe20003800000 */
.L_x_375:
[----:B------:R-:W-:Y:S02]  /*7a90*/  @!P0 IMAD.MOV.U32 R20, RZ, RZ, R5 ;  /* 0x000000ffff148224 */ /* 0x000fe400078e0005 */
[----:B------:R-:W0:Y:S01]  /*7aa0*/  LDC.64 R4, c[0x0][0x218] ;  /* 0x00008600ff047b82 */ /* 0x000e220000000a00 */
[----:B------:R-:W-:Y:S01]  /*7ab0*/  @!P0 MOV R22, R23 ;  /* 0x0000001700168202 */ /* 0x000fe20000000f00 */
[----:B------:R-:W-:Y:S01]  /*7ac0*/  FADD.FTZ R10, R10, R17 ;  /* 0x000000110a0a7221 */ /* 0x000fe20000010000 */
[----:B------:R-:W-:Y:S01]  /*7ad0*/  HFMA2.MMA R8, -RZ, RZ, 0, 4.76837158203125e-07 ;  /* 0x00000008ff087435 */ /* 0x000fe200000001ff */
[----:B------:R-:W-:Y:S01]  /*7ae0*/  MOV R11, R14 ;  /* 0x0000000e000b7202 */ /* 0x000fe20000000f00 */
[----:B------:R-:W-:-:S09]  /*7af0*/  IMAD.MOV.U32 R15, RZ, RZ, R9 ;  /* 0x000000ffff0f7224 */ /* 0x000fd200078e0009 */
[----:B0-----:R-:W-:Y:S05]  /*7b00*/  WARPSYNC.COLLECTIVE R6, `(.L_x_376) ;  /* 0x0000000006087348 */ /* 0x001fea0003c00000 */
[----:B------:R1:W2:Y:S02]  /*7b10*/  SHFL.BFLY P2, R9, R11, R8, R7 ;  /* 0x0c0000080b097389 */ /* 0x0002a40000040007 */
[----:B012---:R-:W-:Y:S01]  /*7b20*/  ENDCOLLECTIVE ;  /* 0x000000000000791b */ /* 0x007fe20003800000 */
.L_x_376:
[----:B------:R-:W-:Y:S01]  /*7b30*/  FADD.FTZ R12, R12, R15 ;  /* 0x0000000f0c0c7221 */ /* 0x000fe20000010000 */
[----:B------:R-:W-:Y:S02]  /*7b40*/  MOV R11, R16 ;  /* 0x00000010000b7202 */ /* 0x000fe40000000f00 */
[----:B------:R-:W-:-:S07]  /*7b50*/  MOV R19, R9 ;  /* 0x0000000900137202 */ /* 0x000fce0000000f00 */
[----:B------:R-:W-:Y:S05]  /*7b60*/  WARPSYNC.COLLECTIVE R6, `(.L_x_377) ;  /* 0x0000000006087348 */ /* 0x000fea0003c00000 */
[----:B------:R0:W1:Y:S02]  /*7b70*/  SHFL.BFLY P2, R9, R11, R8, R7 ;  /* 0x0c0000080b097389 */ /* 0x0000640000040007 */
[----:B01----:R-:W-:Y:S01]  /*7b80*/  ENDCOLLECTIVE ;  /* 0x000000000000791b */ /* 0x003fe20003800000 */
.L_x_377:
[----:B------:R-:W-:Y:S01]  /*7b90*/  FADD.FTZ R19, R19, R14 ;  /* 0x0000000e13137221 */ /* 0x000fe20000010000 */
[----:B------:R-:W-:-:S04]  /*7ba0*/  HFMA2.MMA R8, -RZ, RZ, 0, 2.384185791015625e-07 ;  /* 0x00000004ff087435 */ /* 0x000fc800000001ff */
[----:B------:R-:W-:Y:S01]  /*7bb0*/  MOV R11, R19 ;  /* 0x00000013000b7202 */ /* 0x000fe20000000f00 */
[----:B------:R-:W-:-:S07]  /*7bc0*/  IMAD.MOV.U32 R21, RZ, RZ, R9 ;  /* 0x000000ffff157224 */ /* 0x000fce00078e0009 */
[----:B------:R-:W-:Y:S05]  /*7bd0*/  WARPSYNC.COLLECTIVE R6, `(.L_x_378) ;  /* 0x0000000006087348 */ /* 0x000fea0003c00000 */
[----:B------:R0:W1:Y:S02]  /*7be0*/  SHFL.BFLY P2, R9, R11, R8, R7 ;  /* 0x0c0000080b097389 */ /* 0x0000640000040007 */
[----:B01----:R-:W-:Y:S01]  /*7bf0*/  ENDCOLLECTIVE ;  /* 0x000000000000791b */ /* 0x003fe20003800000 */
.L_x_378:
[----:B------:R-:W-:-:S05]  /*7c00*/  FADD.FTZ R21, R21, R16 ;  /* 0x0000001015157221 */ /* 0x000fca0000010000 */
[----:B------:R-:W-:Y:S02]  /*7c10*/  MOV R11, R21 ;  /* 0x00000015000b7202 */ /* 0x000fe40000000f00 */
[----:B------:R-:W-:-:S07]  /*7c20*/  MOV R14, R9 ;  /* 0x00000009000e7202 */ /* 0x000fce0000000f00 */
[----:B------:R-:W-:Y:S05]  /*7c30*/  WARPSYNC.COLLECTIVE R6, `(.L_x_379) ;  /* 0x0000000006087348 */ /* 0x000fea0003c00000 */
[----:B------:R0:W1:Y:S02]  /*7c40*/  SHFL.BFLY P2, R9, R11, R8, R7 ;  /* 0x0c0000080b097389 */ /* 0x0000640000040007 */
[----:B01----:R-:W-:Y:S01]  /*7c50*/  ENDCOLLECTIVE ;  /* 0x000000000000791b */ /* 0x003fe20003800000 */
.L_x_379:
[----:B------:R-:W-:Y:S01]  /*7c60*/  FADD.FTZ R16, R19, R14 ;  /* 0x0000000e13107221 */ /* 0x000fe20000010000 */
[----:B------:R-:W-:-:S04]  /*7c70*/  HFMA2.MMA R8, -RZ, RZ, 0, 1.1920928955078125e-07 ;  /* 0x00000002ff087435 */ /* 0x000fc800000001ff */
[----:B------:R-:W-:Y:S01]  /*7c80*/  MOV R11, R16 ;  /* 0x00000010000b7202 */ /* 0x000fe20000000f00 */
[----:B------:R-:W-:-:S07]  /*7c90*/  IMAD.MOV.U32 R18, RZ, RZ, R9 ;  /* 0x000000ffff127224 */ /* 0x000fce00078e0009 */
[----:B------:R-:W-:Y:S05]  /*7ca0*/  WARPSYNC.COLLECTIVE R6, `(.L_x_380) ;  /* 0x0000000006087348 */ /* 0x000fea0003c00000 */
[----:B------:R0:W1:Y:S02]  /*7cb0*/  SHFL.BFLY P2, R9, R11, R8, R7 ;  /* 0x0c0000080b097389 */ /* 0x0000640000040007 */
[----:B01----:R-:W-:Y:S01]  /*7cc0*/  ENDCOLLECTIVE ;  /* 0x000000000000791b */ /* 0x003fe20003800000 */
.L_x_380:
[----:B------:R-:W-:-:S05]  /*7cd0*/  FADD.FTZ R18, R21, R18 ;  /* 0x0000001215127221 */ /* 0x000fca0000010000 */
[----:B------:R-:W-:Y:S01]  /*7ce0*/  MOV R11, R18 ;  /* 0x00000012000b7202 */ /* 0x000fe20000000f00 */
[----:B------:R-:W-:-:S07]  /*7cf0*/  IMAD.MOV.U32 R19, RZ, RZ, R9 ;  /* 0x000000ffff137224 */ /* 0x000fce00078e0009 */
[----:B------:R-:W-:Y:S05]  /*7d00*/  WARPSYNC.COLLECTIVE R6, `(.L_x_381) ;  /* 0x0000000006087348 */ /* 0x000fea0003c00000 */
[----:B------:R0:W1:Y:S02]  /*7d10*/  SHFL.BFLY P2, R9, R11, R8, R7 ;  /* 0x0c0000080b097389 */ /* 0x0000640000040007 */
[----:B01----:R-:W-:Y:S01]  /*7d20*/  ENDCOLLECTIVE ;  /* 0x000000000000791b */ /* 0x003fe20003800000 */
.L_x_381:
[----:B------:R-:W-:Y:S01]  /*7d30*/  FADD.FTZ R14, R16, R19 ;  /* 0x00000013100e7221 */ /* 0x000fe20000010000 */
[----:B------:R-:W-:-:S04]  /*7d40*/  HFMA2.MMA R8, -RZ, RZ, 0, 5.9604644775390625e-08 ;  /* 0x00000001ff087435 */ /* 0x000fc800000001ff */
[----:B------:R-:W-:Y:S02]  /*7d50*/  MOV R11, R14 ;  /* 0x0000000e000b7202 */ /* 0x000fe40000000f00 */
[----:B------:R-:W-:-:S07]  /*7d60*/  MOV R21, R9 ;  /* 0x0000000900157202 */ /* 0x000fce0000000f00 */
[----:B------:R-:W-:Y:S05]  /*7d70*/  WARPSYNC.COLLECTIVE R6, `(.L_x_382) ;  /* 0x0000000006087348 */ /* 0x000fea0003c00000 */
[----:B------:R0:W1:Y:S02]  /*7d80*/  SHFL.BFLY P2, R9, R11, R8, R7 ;  /* 0x0c0000080b097389 */ /* 0x0000640000040007 */
[----:B01----:R-:W-:Y:S01]  /*7d90*/  ENDCOLLECTIVE ;  /* 0x000000000000791b */ /* 0x003fe20003800000 */
.L_x_382:
[----:B------:R-:W-:Y:S01]  /*7da0*/  FADD.FTZ R16, R18, R21 ;  /* 0x0000001512107221 */ /* 0x000fe20000010000 */
[C---:B------:R-:W-:Y:S02]  /*7db0*/  @!P0 IADD3 R18, R13.reuse, 0x3c, RZ ;  /* 0x0000003c0d128810 */ /* 0x040fe40007ffe0ff */
[----:B------:R-:W-:Y:S02]  /*7dc0*/  IADD3 R13, R13, R48, RZ ;  /* 0x000000300d0d7210 */ /* 0x000fe40007ffe0ff */
[----:B------:R-:W-:-:S03]  /*7dd0*/  @!P0 LOP3.LUT R18, R18, R43, RZ, 0x3c, !PT ;  /* 0x0000002b12128212 */ /* 0x000fc600078e3cff */
[----:B------:R-:W-:-:S04]  /*7de0*/  IMAD.WIDE R4, R13, 0x2, R4 ;  /* 0x000000020d047825 */ /* 0x000fc800078e0204 */
[----:B------:R-:W-:Y:S02]  /*7df0*/  IMAD.MOV.U32 R11, RZ, RZ, R16 ;  /* 0x000000ffff0b7224 */ /* 0x000fe400078e0010 */
[----:B------:R-:W-:Y:S01]  /*7e00*/  IMAD.WIDE R2, R13, 0x2, R2 ;  /* 0x000000020d027825 */ /* 0x000fe200078e0202 */
[----:B------:R-:W-:-:S07]  /*7e10*/  MOV R21, R9 ;  /* 0x0000000900157202 */ /* 0x000fce0000000f00 */
[----:B------:R-:W-:Y:S05]  /*7e20*/  WARPSYNC.COLLECTIVE R6, `(.L_x_383) ;  /* 0x0000000006087348 */ /* 0x000fea0003c00000 */
[----:B------:R0:W1:Y:S02]  /*7e30*/  SHFL.BFLY P2, R9, R11, R8, R7 ;  /* 0x0c0000080b097389 */ /* 0x0000640000040007 */
[----:B01----:R-:W-:Y:S01]  /*7e40*/  ENDCOLLECTIVE ;  /* 0x000000000000791b */ /* 0x003fe20003800000 */
.L_x_383:
[----:B------:R-:W-:Y:S01]  /*7e50*/  FADD.FTZ R14, R14, R21 ;  /* 0x000000150e0e7221 */ /* 0x000fe20000010000 */
[----:B------:R-:W-:Y:S01]  /*7e60*/  HFMA2.MMA R8, -RZ, RZ, 0, 4.76837158203125e-07 ;  /* 0x00000008ff087435 */ /* 0x000fe200000001ff */
[----:B------:R-:W-:Y:S02]  /*7e70*/  MOV R11, R20 ;  /* 0x00000014000b7202 */ /* 0x000fe40000000f00 */
[----:B------:R-:W-:-:S08]  /*7e80*/  MOV R19, R9 ;  /* 0x0000000900137202 */ /* 0x000fd00000000f00 */
[----:B------:R-:W-:Y:S05]  /*7e90*/  WARPSYNC.COLLECTIVE R6, `(.L_x_384) ;  /* 0x0000000006087348 */ /* 0x000fea0003c00000 */
[----:B------:R0:W1:Y:S02]  /*7ea0*/  SHFL.BFLY P2, R9, R11, R8, R7 ;  /* 0x0c0000080b097389 */ /* 0x0000640000040007 */
[----:B01----:R-:W-:Y:S01]  /*7eb0*/  ENDCOLLECTIVE ;  /* 0x000000000000791b */ /* 0x003fe20003800000 */
.L_x_384:
[----:B------:R-:W-:Y:S01]  /*7ec0*/  FADD.FTZ R16, R16, R19 ;  /* 0x0000001310107221 */ /* 0x000fe20000010000 */
[----:B------:R-:W-:Y:S01]  /*7ed0*/  IMAD.MOV.U32 R11, RZ, RZ, R22 ;  /* 0x000000ffff0b7224 */ /* 0x000fe200078e0016 */
[----:B------:R-:W-:-:S07]  /*7ee0*/  MOV R23, R9 ;  /* 0x0000000900177202 */ /* 0x000fce0000000f00 */
[----:B------:R-:W-:Y:S05]  /*7ef0*/  WARPSYNC.COLLECTIVE R6, `(.L_x_385) ;  /* 0x0000000006087348 */ /* 0x000fea0003c00000 */
[----:B------:R0:W1:Y:S02]  /*7f00*/  SHFL.BFLY P2, R9, R11, R8, R7 ;  /* 0x0c0000080b097389 */ /* 0x0000640000040007 */
[----:B01----:R-:W-:Y:S01]  /*7f10*/  ENDCOLLECTIVE ;  /* 0x000000000000791b */ /* 0x003fe20003800000 */
.L_x_385:
[----:B------:R-:W-:Y:S01]  /*7f20*/  FADD.FTZ R23, R23, R20 ;  /* 0x0000001417177221 */ /* 0x000fe20000010000 */
[----:B------:R-:W-:-:S04]  /*7f30*/  HFMA2.MMA R8, -RZ, RZ, 0, 2.384185791015625e-07 ;  /* 0x00000004ff087435 */ /* 0x000fc800000001ff */
[----:B------:R-:W-:Y:S02]  /*7f40*/  MOV R11, R23 ;  /* 0x00000017000b7202 */ /* 0x000fe40000000f00 */
[----:B------:R-:W-:-:S07]  /*7f50*/  MOV R25, R9 ;  /* 0x0000000900197202 */ /* 0x000fce0000000f00 */
[----:B------:R-:W-:Y:S05]  /*7f60*/  WARPSYNC.COLLECTIVE R6, `(.L_x_386) ;  /* 0x0000000006087348 */ /* 0x000fea0003c00000 */
[----:B------:R0:W1:Y:S02]  /*7f70*/  SHFL.BFLY P2, R9, R11, R8, R7 ;  /* 0x0c0000080b097389 */ /* 0x0000640000040007 */
[----:B01----:R-:W-:Y:S01]  /*7f80*/  ENDCOLLECTIVE ;  /* 0x000000000000791b */ /* 0x003fe20003800000 */
.L_x_386:
[----:B------:R-:W-:-:S04]  /*7f90*/  FADD.FTZ R25, R25, R22 ;  /* 0x0000001619197221 */ /* 0x000fc80000010000 */
[----:B------:R-:W-:Y:S01]  /*7fa0*/  IMAD.MOV.U32 R11, RZ, RZ, R25 ;  /* 0x000000ffff0b7224 */ /* 0x000fe200078e0019 */
[----:B------:R-:W-:-:S07]  /*7fb0*/  MOV R20, R9 ;  /* 0x0000000900147202 */ /* 0x000fce0000000f00 */
[----:B------:R-:W-:Y:S05]  /*7fc0*/  WARPSYNC.COLLECTIVE R6, `(.L_x_387) ;  /* 0x0000000006087348 */ /* 0x000fea0003c00000 */
[----:B------:R0:W1:Y:S02]  /*7fd0*/  SHFL.BFLY P2, R9, R11, R8, R7 ;  /* 0x0c0000080b097389 */ /* 0x0000640000040007 */
[----:B01----:R-:W-:Y:S01]  /*7fe0*/  ENDCOLLECTIVE ;  /* 0x000000000000791b */ /* 0x003fe20003800000 */
.L_x_387:
[----:B------:R-:W-:-:S05]  /*7ff0*/  FADD.FTZ R20, R23, R20 ;  /* 0x0000001417147221 */ /* 0x000fca0000010000 */
[----:B------:R-:W-:Y:S01]  /*8000*/  MOV R11, R20 ;  /* 0x00000014000b7202 */ /* 0x000fe20000000f00 */
[----:B------:R-:W-:Y:S01]  /*8010*/  IMAD.MOV.U32 R8, RZ, RZ, 0x2 ;  /* 0x00000002ff087424 */ /* 0x000fe200078e00ff */
[----:B------:R-:W-:Y:S02]  /*8020*/  MOV R22, R9 ;  /* 0x0000000900167202 */ /* 0x000fe40000000f00 */
[----:B------:R-:W-:-:S03]  /*8030*/  @!P0 LEA R9, R63, UR8, 0x7 ;  /* 0x000000083f098c11 */ /* 0x000fc6000f8e38ff */
[----:B------:R-:W-:Y:S01]  /*8040*/  FADD.FTZ R22, R25, R22 ;  /* 0x0000001619167221 */ /* 0x000fe20000010000 */
[----:B------:R-:W-:-:S07]  /*8050*/  @!P0 LEA R18, R18, R9, 0x2 ;  /* 0x0000000912128211 */ /* 0x000fce00078e10ff */
[----:B------:R-:W-:Y:S05]  /*8060*/  WARPSYNC.COLLECTIVE R6, `(.L_x_388) ;  /* 0x0000000006087348 */ /* 0x000fea0003c00000 */
[----:B------:R0:W1:Y:S02]  /*8070*/  SHFL.BFLY P2, R9, R11, R8, R7 ;  /* 0x0c0000080b097389 */ /* 0x0000640000040007 */
[----:B01----:R-:W-:Y:S01]  /*8080*/  ENDCOLLECTIVE ;  /* 0x000000000000791b */ /* 0x003fe20003800000 */
.L_x_388:
[----:B------:R0:W1:Y:S04]  /*8090*/  @!P0 LDS R27, [R18] ;  /* 0x00000000121b8984 */ /* 0x0000680000000800 */
[----:B------:R0:W2:Y:S01]  /*80a0*/  @!P0 LDS R28, [R18+0x500] ;  /* 0x00050000121c8984 */ /* 0x0000a20000000800 */
[----:B------:R-:W-:Y:S02]  /*80b0*/  MOV R11, R22 ;  /* 0x00000016000b7202 */ /* 0x000fe40000000f00 */
[----:B------:R-:W-:-:S07]  /*80c0*/  MOV R23, R9 ;  /* 0x0000000900177202 */ /* 0x000fce0000000f00 */
[----:B012---:R-:W-:Y:S05]  /*80d0*/  WARPSYNC.COLLECTIVE R6, `(.L_x_389) ;  /* 0x0000000006087348 */ /* 0x007fea0003c00000 */
[----:B------:R3:W4:Y:S02]  /*80e0*/  SHFL.BFLY P2, R9, R11, R8, R7 ;  /* 0x0c0000080b097389 */ /* 0x0007240000040007 */
[----:B01234-:R-:W-:Y:S01]  /*80f0*/  ENDCOLLECTIVE ;  /* 0x000000000000791b */ /* 0x01ffe20003800000 */
.L_x_389:
[----:B------:R-:W-:Y:S01]  /*8100*/  FADD.FTZ R23, R20, R23 ;  /* 0x0000001714177221 */ /* 0x000fe20000010000 */
[----:B------:R-:W-:-:S04]  /*8110*/  HFMA2.MMA R8, -RZ, RZ, 0, 5.9604644775390625e-08 ;  /* 0x00000001ff087435 */ /* 0x000fc800000001ff */
[----:B------:R-:W-:Y:S01]  /*8120*/  MOV R11, R23 ;  /* 0x00000017000b7202 */ /* 0x000fe20000000f00 */
[----:B------:R-:W-:Y:S02]  /*8130*/  @!P0 IMAD.MOV.U32 R24, RZ, RZ, R27 ;  /* 0x000000ffff188224 */ /* 0x000fe400078e001b */
[----:B------:R-:W-:Y:S01]  /*8140*/  @!P0 IMAD.MOV.U32 R26, RZ, RZ, R28 ;  /* 0x000000ffff1a8224 */ /* 0x000fe200078e001c */
[----:B------:R-:W-:Y:S02]  /*8150*/  ISETP.NE.AND P0, PT, R63, RZ, PT ;  /* 0x000000ff3f00720c */ /* 0x000fe40003f05270 */
[----:B------:R-:W-:-:S11]  /*8160*/  MOV R25, R9 ;  /* 0x0000000900197202 */ /* 0x000fd60000000f00 */
[----:B------:R-:W-:Y:S05]  /*8170*/  WARPSYNC.COLLECTIVE R6, `(.L_x_390) ;  /* 0x0000000006087348 */ /* 0x000fea0003c00000 */
[----:B------:R0:W1:Y:S02]  /*8180*/  SHFL.BFLY P2, R9, R11, R8, R7 ;  /* 0x0c0000080b097389 */ /* 0x0000640000040007 */
[----:B01----:R-:W-:Y:S01]  /*8190*/  ENDCOLLECTIVE ;  /* 0x000000000000791b */ /* 0x003fe20003800000 */
.L_x_390:
[----:B------:R-:W-:-:S05]  /*81a0*/  FADD.FTZ R22, R22, R25 ;  /* 0x0000001916167221 */ /* 0x000fca0000010000 */
[----:B------:R-:W-:Y:S02]  /*81b0*/  MOV R11, R22 ;  /* 0x00000016000b7202 */ /* 0x000fe40000000f00 */
[----:B------:R-:W-:-:S07]  /*81c0*/  MOV R18, R9 ;  /* 0x0000000900127202 */ /* 0x000fce0000000f00 */
[----:B------:R-:W-:Y:S05]  /*81d0*/  WARPSYNC.COLLECTIVE R6, `(.L_x_391) ;  /* 0x0000000006087348 */ /* 0x000fea0003c00000 */
[----:B------:R0:W1:Y:S02]  /*81e0*/  SHFL.BFLY P2, R9, R11, R8, R7 ;  /* 0x0c0000080b097389 */ /* 0x0000640000040007 */
[----:B01----:R-:W-:Y:S01]  /*81f0*/  ENDCOLLECTIVE ;  /* 0x000000000000791b */ /* 0x003fe20003800000 */
.L_x_391:
[----:B------:R-:W-:Y:S01]  /*8200*/  HFMA2.MMA R8, -RZ, RZ, 0, 4.76837158203125e-07 ;  /* 0x00000008ff087435 */ /* 0x000fe200000001ff */
[----:B------:R-:W-:Y:S01]  /*8210*/  MOV R11, R24 ;  /* 0x00000018000b7202 */ /* 0x000fe20000000f00 */
[----:B------:R-:W-:-:S09]  /*8220*/  IMAD.MOV.U32 R25, RZ, RZ, R9 ;  /* 0x000000ffff197224 */ /* 0x000fd200078e0009 */
[----:B------:R-:W-:Y:S05]  /*8230*/  WARPSYNC.COLLECTIVE R6, `(.L_x_392) ;  /* 0x0000000006087348 */ /* 0x000fea0003c00000 */
[----:B------:R0:W1:Y:S02]  /*8240*/  SHFL.BFLY P2, R9, R11, R8, R7 ;  /* 0x0c0000080b097389 */ /* 0x0000640000040007 */
[----:B01----:R-:W-:Y:S01]  /*8250*/  ENDCOLLECTIVE ;  /* 0x000000000000791b */ /* 0x003fe20003800000 */
.L_x_392:
[----:B------:R-:W-:Y:S02]  /*8260*/  MOV R11, R26 ;  /* 0x0000001a000b7202 */ /* 0x000fe40000000f00 */
[----:B------:R-:W-:-:S07]  /*8270*/  MOV R27, R9 ;  /* 0x00000009001b7202 */ /* 0x000fce0000000f00 */
[----:B------:R-:W-:Y:S05]  /*8280*/  WARPSYNC.COLLECTIVE R6, `(.L_x_393) ;  /* 0x0000000006087348 */ /* 0x000fea0003c00000 */
[----:B------:R0:W1:Y:S02]  /*8290*/  SHFL.BFLY P2, R9, R11, R8, R7 ;  /* 0x0c0000080b097389 */ /* 0x0000640000040007 */
[----:B01----:R-:W-:Y:S01]  /*82a0*/  ENDCOLLECTIVE ;  /* 0x000000000000791b */ /* 0x003fe20003800000 */
.L_x_393:
[----:B------:R-:W-:Y:S01]  /*82b0*/  FADD.FTZ R27, R27, R24 ;  /* 0x000000181b1b7221 */ /* 0x000fe20000010000 */
[----:B------:R-:W-:-:S04]  /*82c0*/  HFMA2.MMA R8, -RZ, RZ, 0, 2.384185791015625e-07 ;  /* 0x00000004ff087435 */ /* 0x000fc800000001ff */
[----:B------:R-:W-:Y:S02]  /*82d0*/  MOV R11, R27 ;  /* 0x0000001b000b7202 */ /* 0x000fe40000000f00 */
[----:B------:R-:W-:-:S07]  /*82e0*/  MOV R29, R9 ;  /* 0x00000009001d7202 */ /* 0x000fce0000000f00 */
[----:B------:R-:W-:Y:S05]  /*82f0*/  WARPSYNC.COLLECTIVE R6, `(.L_x_394) ;  /* 0x0000000006087348 */ /* 0x000fea0003c00000 */
[----:B------:R0:W1:Y:S02]  /*8300*/  SHFL.BFLY P2, R9, R11, R8, R7 ;  /* 0x0c0000080b097389 */ /* 0x0000640000040007 */
[----:B01----:R-:W-:Y:S01]  /*8310*/  ENDCOLLECTIVE ;  /* 0x000000000000791b */ /* 0x003fe20003800000 */
.L_x_394:
[----:B------:R-:W-:-:S05]  /*8320*/  FADD.FTZ R29, R29, R26 ;  /* 0x0000001a1d1d7221 */ /* 0x000fca0000010000 */
[----:B------:R-:W-:Y:S01]  /*8330*/  MOV R11, R29 ;  /* 0x0000001d000b7202 */ /* 0x000fe20000000f00 */
[----:B------:R-:W-:-:S07]  /*8340*/  IMAD.MOV.U32 R24, RZ, RZ, R9 ;  /* 0x000000ffff187224 */ /* 0x000fce00078e0009 */
[----:B------:R-:W-:Y:S05]  /*8350*/  WARPSYNC.COLLECTIVE R6, `(.L_x_395) ;  /* 0x0000000006087348 */ /* 0x000fea0003c00000 */
[----:B------:R0:W1:Y:S02]  /*8360*/  SHFL.BFLY P2, R9, R11, R8, R7 ;  /* 0x0c0000080b097389 */ /* 0x0000640000040007 */
[----:B01----:R-:W-:Y:S01]  /*8370*/  ENDCOLLECTIVE ;  /* 0x000000000000791b */ /* 0x003fe20003800000 */
.L_x_395:
[----:B------:R-:W-:Y:S01]  /*8380*/  FADD.FTZ R24, R27, R24 ;  /* 0x000000181b187221 */ /* 0x000fe20000010000 */
[----:B------:R-:W-:-:S04]  /*8390*/  HFMA2.MMA R8, -RZ, RZ, 0, 1.1920928955078125e-07 ;  /* 0x00000002ff087435 */ /* 0x000fc800000001ff */
[----:B------:R-:W-:Y:S02]  /*83a0*/  MOV R11, R24 ;  /* 0x00000018000b7202 */ /* 0x000fe40000000f00 */
[----:B------:R-:W-:-:S07]  /*83b0*/  MOV R26, R9 ;  /* 0x00000009001a7202 */ /* 0x000fce0000000f00 */
[----:B------:R-:W-:Y:S05]  /*83c0*/  WARPSYNC.COLLECTIVE R6, `(.L_x_396) ;  /* 0x0000000006087348 */ /* 0x000fea0003c00000 */
[----:B------:R0:W1:Y:S02]  /*83d0*/  SHFL.BFLY P2, R9, R11, R8, R7 ;  /* 0x0c0000080b097389 */ /* 0x0000640000040007 */
[----:B01----:R-:W-:Y:S01]  /*83e0*/  ENDCOLLECTIVE ;  /* 0x000000000000791b */ /* 0x003fe20003800000 */
.L_x_396:
[----:B------:R-:W-:-:S05]  /*83f0*/  FADD.FTZ R26, R29, R26 ;  /* 0x0000001a1d1a7221 */ /* 0x000fca0000010000 */
[----:B------:R-:W-:Y:S01]  /*8400*/  MOV R11, R26 ;  /* 0x0000001a000b7202 */ /* 0x000fe20000000f00 */
[----:B------:R-:W-:-:S07]  /*8410*/  IMAD.MOV.U32 R27, RZ, RZ, R9 ;  /* 0x000000ffff1b7224 */ /* 0x000fce00078e0009 */
[----:B------:R-:W-:Y:S05]  /*8420*/  WARPSYNC.COLLECTIVE R6, `(.L_x_397) ;  /* 0x0000000006087348 */ /* 0x000fea0003c00000 */
[----:B------:R0:W1:Y:S02]  /*8430*/  SHFL.BFLY P2, R9, R11, R8, R7 ;  /* 0x0c0000080b097389 */ /* 0x0000640000040007 */
[----:B01----:R-:W-:Y:S01]  /*8440*/  ENDCOLLECTIVE ;  /* 0x000000000000791b */ /* 0x003fe20003800000 */
.L_x_397:
[----:B------:R-:W-:Y:S01]  /*8450*/  FADD.FTZ R24, R24, R27 ;  /* 0x0000001b18187221 */ /* 0x000fe20000010000 */
[----:B------:R-:W-:Y:S01]  /*8460*/  FADD.FTZ R8, R23, R18 ;  /* 0x0000001217087221 */ /* 0x000fe20000010000 */
[----:B------:R-:W-:Y:S02]  /*8470*/  @!P0 F2FP.BF16.F32.PACK_AB R7, RZ, R16 ;  /* 0x00000010ff07823e */ /* 0x000fe400000010ff */
[----:B------:R-:W-:Y:S02]  /*8480*/  @!P0 F2FP.BF16.F32.PACK_AB R6, RZ, R14 ;  /* 0x0000000eff06823e */ /* 0x000fe400000010ff */
[----:B------:R-:W-:Y:S02]  /*8490*/  @!P0 F2FP.BF16.F32.PACK_AB R8, RZ, R8 ;  /* 0x00000008ff08823e */ /* 0x000fe400000010ff */
[----:B------:R-:W-:Y:S01]  /*84a0*/  PRMT R15, R7, 0x7610, R15 ;  /* 0x00007610070f7816 */ /* 0x000fe2000000000f */
[----:B------:R-:W-:Y:S01]  /*84b0*/  HFMA2.MMA R7, -RZ, RZ, 0, 0.000503063201904296875 ;  /* 0x0000101fff077435 */ /* 0x000fe200000001ff */
[----:B------:R-:W-:-:S02]  /*84c0*/  PRMT R14, R6, 0x7610, R14 ;  /* 0x00007610060e7816 */ /* 0x000fc4000000000e */
[----:B------:R-:W-:Y:S02]  /*84d0*/  MOV R29, R9 ;  /* 0x00000009001d7202 */ /* 0x000fe40000000f00 */
[----:B------:R-:W-:Y:S02]  /*84e0*/  @!P0 F2FP.BF16.F32.PACK_AB R9, RZ, R10 ;  /* 0x0000000aff09823e */ /* 0x000fe400000010ff */
[----:B------:R-:W-:Y:S01]  /*84f0*/  PRMT R16, R8, 0x7610, R16 ;  /* 0x0000761008107816 */ /* 0x000fe20000000010 */
[----:B------:R-:W-:Y:S01]  /*8500*/  IMAD.MOV.U32 R8, RZ, RZ, 0x1 ;  /* 0x00000001ff087424 */ /* 0x000fe200078e00ff */
[----:B------:R-:W-:Y:S01]  /*8510*/  MOV R11, R24 ;  /* 0x00000018000b7202 */ /* 0x000fe20000000f00 */
[----:B------:R0:W-:Y:S01]  /*8520*/  @!P0 STG.E.U16 desc[UR10][R4.64], R9 ;  /* 0x0000000904008986 */ /* 0x0001e2000c10150a */
[----:B------:R-:W-:Y:S01]  /*8530*/  MOV R6, 0xffff ;  /* 0x0000ffff00067802 */ /* 0x000fe20000000f00 */
[----:B------:R-:W-:Y:S01]  /*8540*/  FADD.FTZ R26, R26, R29 ;  /* 0x0000001d1a1a7221 */ /* 0x000fe20000010000 */
[----:B------:R-:W-:-:S07]  /*8550*/  @!P0 F2FP.BF16.F32.PACK_AB R10, RZ, R12 ;  /* 0x0000000cff0a823e */ /* 0x000fce00000010ff */
[----:B0-----:R-:W-:Y:S05]  /*8560*/  WARPSYNC.COLLECTIVE R6, `(.L_x_398) ;  /* 0x0000000006087348 */ /* 0x001fea0003c00000 */
[----:B0-----:R0:W1:Y:S02]  /*8570*/  SHFL.BFLY P2, R9, R11, R8, R7 ;  /* 0x0c0000080b097389 */ /* 0x0010640000040007 */
[----:B01----:R-:W-:Y:S01]  /*8580*/  ENDCOLLECTIVE ;  /* 0x000000000000791b */ /* 0x003fe20003800000 */
.L_x_398:
[----:B------:R-:W-:Y:S01]  /*8590*/  PRMT R12, R10, 0x7610, R12 ;  /* 0x000076100a0c7816 */ /* 0x000fe2000000000c */
[----:B------:R-:W-:-:S04]  /*85a0*/  FADD.FTZ R10, R22, R25 ;  /* 0x00000019160a7221 */ /* 0x000fc80000010000 */
[----:B------:R0:W-:Y:S01]  /*85b0*/  @!P0 STG.E.U16 desc[UR10][R2.64], R12 ;  /* 0x0000000c02008986 */ /* 0x0001e2000c10150a */
[----:B------:R-:W-:-:S03]  /*85c0*/  @!P0 F2FP.BF16.F32.PACK_AB R10, RZ, R10 ;  /* 0x0000000aff0a823e */ /* 0x000fc600000010ff */
[----:B------:R0:W-:Y:S01]  /*85d0*/  @!P0 STG.E.U16 desc[UR10][R4.64+0x28], R14 ;  /* 0x0000280e04008986 */ /* 0x0001e2000c10150a */
[----:B------:R-:W-:-:S03]  /*85e0*/  MOV R11, R26 ;  /* 0x0000001a000b7202 */ /* 0x000fc60000000f00 */
[----:B------:R0:W-:Y:S04]  /*85f0*/  @!P0 STG.E.U16 desc[UR10][R2.64+0x28], R15 ;  /* 0x0000280f02008986 */ /* 0x0001e8000c10150a */
[----:B------:R0:W-:Y:S04]  /*8600*/  @!P0 STG.E.U16 desc[UR10][R4.64+0x50], R16 ;  /* 0x0000501004008986 */ /* 0x0001e8000c10150a */
[----:B------:R0:W-:Y:S01]  /*8610*/  @!P0 STG.E.U16 desc[UR10][R2.64+0x50], R10 ;  /* 0x0000500a02008986 */ /* 0x0001e2000c10150a */
[----:B------:R-:W-:-:S07]  /*8620*/  MOV R13, R9 ;  /* 0x00000009000d7202 */ /* 0x000fce0000000f00 */
[----:B0-----:R-:W-:Y:S05]  /*8630*/  WARPSYNC.COLLECTIVE R6, `(.L_x_399) ;  /* 0x0000000006087348 */ /* 0x001fea0003c00000 */
[----:B------:R1:W2:Y:S02]  /*8640*/  SHFL.BFLY P2, R9, R11, R8, R7 ;  /* 0x0c0000080b097389 */ /* 0x0002a40000040007 */
[----:B012---:R-:W-:Y:S01]  /*8650*/  ENDCOLLECTIVE ;  /* 0x000000000000791b */ /* 0x007fe20003800000 */
.L_x_399:
[----:B------:R-:W-:Y:S01]  /*8660*/  FADD.FTZ R13, R24, R13 ;  /* 0x0000000d180d7221 */ /* 0x000fe20000010000 */
[----:B------:R-:W-:Y:S06]  /*8670*/  BRA `(.L_x_400) ;  /* 0xffffffe4000c7947 */ /* 0x000fec000383ffff */
.L_x_401:
        /* <DEDUP_REMOVED lines=16> */
.L_x_2755:


//--------------------- .text._ZN13group_norm_v218gn_bwd_cuda_kernelI13__nv_bfloat16Li320ELi3ELi32ELi10ELi4096ELb0ELb1ELi32ELi320ELi320ELi4ELb1ELi2ELb0ELb0ELNS_15WgradSyncMethodE3ENS_16CompileConditionILi900EEEEEvPT_S6_S6_PKS5_S8_S8_S8_PKfflPfPj --------------------------
	.section	.text._ZN13group_norm_v218gn_bwd_cuda_kernelI13__nv_bfloat16Li320ELi3ELi32ELi10ELi4096ELb0ELb1ELi32ELi320ELi320ELi4ELb1ELi2ELb0ELb0ELNS_15WgradSyncMethodE3ENS_16CompileConditionILi900EEEEEvPT_S6_S6_PKS5_S8_S8_S8_PKfflPfPj,"ax",@progbits
	.align	128
        .global         _ZN13group_norm_v218gn_bwd_cuda_kernelI13__nv_bfloat16Li320ELi3ELi32ELi10ELi4096ELb0ELb1ELi32ELi320ELi320ELi4ELb1ELi2ELb0ELb0ELNS_15WgradSyncMethodE3ENS_16CompileConditionILi900EEEEEvPT_S6_S6_PKS5_S8_S8_S8_PKfflPfPj
        .type           _ZN13group_norm_v218gn_bwd_cuda_kernelI13__nv_bfloat16Li320ELi3ELi32ELi10ELi4096ELb0ELb1ELi32ELi320ELi320ELi4ELb1ELi2ELb0ELb0ELNS_15WgradSyncMethodE3ENS_16CompileConditionILi900EEEEEvPT_S6_S6_PKS5_S8_S8_S8_PKfflPfPj,@function
        .size           _ZN13group_norm_v218gn_bwd_cuda_kernelI13__nv_bfloat16Li320ELi3ELi32ELi10ELi4096ELb0ELb1ELi32ELi320ELi320ELi4ELb1ELi2ELb0ELb0ELNS_15WgradSyncMethodE3ENS_16CompileConditionILi900EEEEEvPT_S6_S6_PKS5_S8_S8_S8_PKfflPfPj,(.L_x_2756 - _ZN13group_norm_v218gn_bwd_cuda_kernelI13__nv_bfloat16Li320ELi3ELi32ELi10ELi4096ELb0ELb1ELi32ELi320ELi320ELi4ELb1ELi2ELb0ELb0ELNS_15WgradSyncMethodE3ENS_16CompileConditionILi900EEEEEvPT_S6_S6_PKS5_S8_S8_S8_PKfflPfPj)
        .other          _ZN13group_norm_v218gn_bwd_cuda_kernelI13__nv_bfloat16Li320ELi3ELi32ELi10ELi4096ELb0ELb1ELi32ELi320ELi320ELi4ELb1ELi2ELb0ELb0ELNS_15WgradSyncMethodE3ENS_16CompileConditionILi900EEEEEvPT_S6_S6_PKS5_S8_S8_S8_PKfflPfPj,@"STO_CUDA_ENTRY STV_DEFAULT"
_ZN13group_norm_v218gn_bwd_cuda_kernelI13__nv_bfloat16Li320ELi3ELi32ELi10ELi4096ELb0ELb1ELi32ELi320ELi320ELi4ELb1ELi2ELb0ELb0ELNS_15WgradSyncMethodE3ENS_16CompileConditionILi900EEEEEvPT_S6_S6_PKS5_S8_S8_S8_PKfflPfPj:
.text._ZN13group_norm_v218gn_bwd_cuda_kernelI13__nv_bfloat16Li320ELi3ELi32ELi10ELi4096ELb0ELb1ELi32ELi320ELi320ELi4ELb1ELi2ELb0ELb0ELNS_15WgradSyncMethodE3ENS_16CompileConditionILi900EEEEEvPT_S6_S6_PKS5_S8_S8_S8_PKfflPfPj:
        /* <DEDUP_REMOVED lines=29> */
.L_x_404:
[----:B------:R-:W2:Y:S04]  /*01d0*/  LD.E.STRONG.GPU R0, desc[UR10][R2.64] ;  /* 0x0000000a02007980 */ /* 0x000ea8000c10f900 */
[----:B--2---:R-:W-:Y:S01]  /*01e0*/  CCTL.IVALL ;  /* 0x00000000ff00798f */ /* 0x004fe20002000000 */
[----:B------:R-:W-:Y:S05]  /*01f0*/  YIELD ;  /* 0x0000000000007946 */ /* 0x000fea0003800000 */
[----:B-----5:R-:W-:-:S04]  /*0200*/  LOP3.LUT R0, R0, R5, RZ, 0x3c, !PT ;  /* 0x0000000500007212 */ /* 0x020fc800078e3cff */
[----:B------:R-:W-:-:S13]  /*0210*/  ISETP.GT.AND P0, PT, R0, -0x1, PT ;  /* 0xffffffff0000780c */ /* 0x000fda0003f04270 */
[----:B------:R-:W-:Y:S05]  /*0220*/  @P0 BRA `(.L_x_404) ;  /* 0xfffffffc00e80947 */ /* 0x000fea000383ffff */
.L_x_403:
[----:B------:R-:W-:Y:S05]  /*0230*/  WARPSYNC.ALL ;  /* 0x0000000000007948 */ /* 0x000fea0003800000 */
[----:B------:R-:W-:Y:S06]  /*0240*/  BAR.SYNC.DEFER_BLOCKING 0x0 ;  /* 0x0000000000007b1d */ /* 0x000fec0000010000 */
[----:B------:R-:W-:Y:S05]  /*0250*/  BRA `(.L_x_405) ;  /* 0x0000005000687947 */ /* 0x000fea0003800000 */
.L_x_402:
[----:B------:R-:W0:Y:S01]  /*0260*/  S2R R14, SR_TID.X ;  /* 0x00000000000e7919 */ /* 0x000e220000002100 */
[----:B------:R-:W1:Y:S01]  /*0270*/  LDC.64 R4, c[0x0][0x238] ;  /* 0x00008e00ff047b82 */ /* 0x000e620000000a00 */
[----:B0-----:R-:W-:-:S05]  /*0280*/  IMAD.WIDE.U32 R2, R14, -0x33333333, RZ ;  /* 0xcccccccd0e027825 */ /* 0x001fca00078e00ff */
[----:B------:R-:W-:-:S05]  /*0290*/  SHF.R.U32.HI R0, RZ, 0x6, R3 ;  /* 0x00000006ff007819 */ /* 0x000fca0000011603 */
[----:B------:R-:W-:-:S05]  /*02a0*/  IMAD R0, R0, -0x50, R14 ;  /* 0xffffffb000007824 */ /* 0x000fca00078e020e */
[----:B------:R-:W-:-:S05]  /*02b0*/  SHF.L.U32 R7, R0, 0x2, RZ ;  /* 0x0000000200077819 */ /* 0x000fca00000006ff */
[----:B-1----:R-:W-:-:S06]  /*02c0*/  IMAD.WIDE R2, R7, 0x2, R4 ;  /* 0x0000000207027825 */ /* 0x002fcc00078e0204 */
[----:B------:R-:W2:Y:S01]  /*02d0*/  LDG.E.64.CONSTANT R2, desc[UR10][R2.64] ;  /* 0x0000000a02027981 */ /* 0x000ea2000c1e9b00 */
[----:B------:R-:W-:Y:S01]  /*02e0*/  SHF.R.S32.HI R0, RZ, 0x1f, R14 ;  /* 0x0000001fff007819 */ /* 0x000fe2000001140e */
[----:B------:R-:W0:Y:S01]  /*02f0*/  S2UR UR6, SR_CgaCtaId ;  /* 0x00000000000679c3 */ /* 0x000e220000008800 */
[----:B------:R-:W-:Y:S02]  /*0300*/  UMOV UR4, 0x400 ;  /* 0x0000040000047882 */ /* 0x000fe40000000000 */
[CC--:B------:R-:W-:Y:S01]  /*0310*/  LEA.HI R8, R0.reuse, R14.reuse, RZ, 0x2 ;  /* 0x0000000e00087211 */ /* 0x0c0fe200078f10ff */
[----:B------:R-:W-:Y:S01]  /*0320*/  UIADD3 UR4, UR4, 0x2800, URZ ;  /* 0x0000280004047890 */ /* 0x000fe2000fffe03f */
[----:B------:R-:W-:Y:S02]  /*0330*/  LEA.HI R0, R0, R14, RZ, 0x4 ;  /* 0x0000000e00007211 */ /* 0x000fe400078f20ff */
[----:B------:R-:W-:Y:S02]  /*0340*/  SHF.R.S32.HI R6, RZ, 0x2, R8 ;  /* 0x00000002ff067819 */ /* 0x000fe40000011408 */
[----:B------:R-:W-:-:S02]  /*0350*/  LOP3.LUT R8, R8, 0xfffffffc, RZ, 0xc0, !PT ;  /* 0xfffffffc08087812 */ /* 0x000fc400078ec0ff */
[C---:B------:R-:W-:Y:S01]  /*0360*/  IADD3 R4, R6.reuse, 0x50, RZ ;  /* 0x0000005006047810 */ /* 0x040fe20007ffe0ff */
[C---:B------:R-:W-:Y:S01]  /*0370*/  VIADD R10, R6.reuse, 0xa0 ;  /* 0x000000a0060a7836 */ /* 0x040fe20000000000 */
[----:B------:R-:W-:Y:S02]  /*0380*/  IADD3 R12, R6, 0xf0, RZ ;  /* 0x000000f0060c7810 */ /* 0x000fe40007ffe0ff */
[----:B------:R-:W-:Y:S02]  /*0390*/  SHF.R.S32.HI R5, RZ, 0x1f, R4 ;  /* 0x0000001fff057819 */ /* 0x000fe40000011404 */
[----:B------:R-:W-:Y:S02]  /*03a0*/  IADD3 R6, R7, 0x2, RZ ;  /* 0x0000000207067810 */ /* 0x000fe40007ffe0ff */
[----:B------:R-:W-:Y:S01]  /*03b0*/  LEA.HI R9, R5, R4, RZ, 0x2 ;  /* 0x0000000405097211 */ /* 0x000fe200078f10ff */
[----:B------:R-:W-:Y:S01]  /*03c0*/  IMAD.WIDE.U32 R4, R7, -0x33333333, RZ ;  /* 0xcccccccd07047825 */ /* 0x000fe200078e00ff */
[----:B------:R-:W-:-:S02]  /*03d0*/  SHF.R.S32.HI R11, RZ, 0x1f, R10 ;  /* 0x0000001fff0b7819 */ /* 0x000fc4000001140a */
[----:B------:R-:W-:Y:S01]  /*03e0*/  SHF.R.S32.HI R13, RZ, 0x1f, R12 ;  /* 0x0000001fff0d7819 */ /* 0x000fe2000001140c */
[----:B------:R-:W-:Y:S01]  /*03f0*/  IMAD.WIDE.U32 R6, R6, -0x33333333, RZ ;  /* 0xcccccccd06067825 */ /* 0x000fe200078e00ff */
[----:B------:R-:W-:Y:S01]  /*0400*/  LEA.HI R11, R11, R10, RZ, 0x2 ;  /* 0x0000000a0b0b7211 */ /* 0x000fe200078f10ff */
[----:B0-----:R-:W-:Y:S01]  /*0410*/  ULEA UR6, UR6, UR4, 0x18 ;  /* 0x0000000406067291 */ /* 0x001fe2000f8ec03f */
[----:B------:R-:W-:Y:S02]  /*0420*/  SHF.R.U32.HI R10, RZ, 0x3, R5 ;  /* 0x00000003ff0a7819 */ /* 0x000fe40000011605 */
[----:B------:R-:W-:Y:S01]  /*0430*/  SHF.R.U32.HI R6, RZ, 0x3, R7 ;  /* 0x00000003ff067819 */ /* 0x000fe20000011607 */
[----:B------:R-:W-:Y:S01]  /*0440*/  UMOV UR4, URZ ;  /* 0x0000003f00047c82 */ /* 0x000fe20008000000 */
[----:B------:R-:W-:Y:S01]  /*0450*/  SHF.R.U32.HI R5, RZ, 0x4, R0 ;  /* 0x00000004ff057819 */ /* 0x000fe20000011600 */
[----:B------:R0:W-:Y:S01]  /*0460*/  STL [R1+0xc0], R10 ;  /* 0x0000c00a01007387 */ /* 0x0001e20000100800 */
[----:B------:R-:W-:-:S02]  /*0470*/  IADD3 R8, -R8, R14, RZ ;  /* 0x0000000e08087210 */ /* 0x000fc40007ffe1ff */
[----:B------:R-:W-:Y:S01]  /*0480*/  LEA.HI R13, R13, R12, RZ, 0x2 ;  /* 0x0000000c0d0d7211 */ /* 0x000fe200078f10ff */
[----:B------:R1:W-:Y:S01]  /*0490*/  STL [R1+0xc4], R6 ;  /* 0x0000c40601007387 */ /* 0x0003e20000100800 */
[----:B------:R-:W-:Y:S02]  /*04a0*/  SHF.R.U32.HI R9, RZ, 0x2, R9 ;  /* 0x00000002ff097819 */ /* 0x000fe40000011609 */
[----:B------:R-:W-:Y:S02]  /*04b0*/  SHF.R.U32.HI R11, RZ, 0x2, R11 ;  /* 0x00000002ff0b7819 */ /* 0x000fe4000001160b */
[----:B------:R-:W-:Y:S02]  /*04c0*/  SHF.R.U32.HI R13, RZ, 0x2, R13 ;  /* 0x00000002ff0d7819 */ /* 0x000fe4000001160d */
[C---:B------:R-:W-:Y:S02]  /*04d0*/  LOP3.LUT R7, R8.reuse, 0x3, R9, 0x78, !PT ;  /* 0x0000000308077812 */ /* 0x040fe400078e7809 */
[----:B------:R-:W-:-:S02]  /*04e0*/  LOP3.LUT R0, R8, 0x3, R11, 0x78, !PT ;  /* 0x0000000308007812 */ /* 0x000fc400078e780b */
[----:B0-----:R-:W-:Y:S02]  /*04f0*/  CS2R R10, SRZ ;  /* 0x00000000000a7805 */ /* 0x001fe4000001ff00 */
[----:B-1----:R-:W-:-:S05]  /*0500*/  LOP3.LUT R6, R8, 0x3, R5, 0x78, !PT ;  /* 0x0000000308067812 */ /* 0x002fca00078e7805 */
[----:B------:R0:W-:Y:S04]  /*0510*/  STL [R1+0xd4], R6 ;  /* 0x0000d40601007387 */ /* 0x0001e80000100800 */
[----:B------:R-:W-:Y:S04]  /*0520*/  STL [R1+0xd0], R7 ;  /* 0x0000d00701007387 */ /* 0x000fe80000100800 */
[----:B------:R1:W-:Y:S01]  /*0530*/  STL [R1+0xcc], R0 ;  /* 0x0000cc0001007387 */ /* 0x0003e20000100800 */
[----:B0-----:R-:W-:Y:S02]  /*0540*/  LOP3.LUT R6, R8, 0x3, R13, 0x78, !PT ;  /* 0x0000000308067812 */ /* 0x001fe400078e780d */
[----:B------:R-:W-:-:S03]  /*0550*/  CS2R R12, SRZ ;  /* 0x00000000000c7805 */ /* 0x000fc6000001ff00 */
[----:B------:R0:W-:Y:S04]  /*0560*/  STL [R1+0xc8], R6 ;  /* 0x0000c80601007387 */ /* 0x0001e80000100800 */
[----:B------:R0:W-:Y:S04]  /*0570*/  STL [R1+0x40], RZ ;  /* 0x000040ff01007387 */ /* 0x0001e80000100800 */
[----:B------:R0:W-:Y:S04]  /*0580*/  STL [R1+0x48], RZ ;  /* 0x000048ff01007387 */ /* 0x0001e80000100800 */
[----:B------:R0:W-:Y:S04]  /*0590*/  STL [R1+0x3c], RZ ;  /* 0x00003cff01007387 */ /* 0x0001e80000100800 */
[----:B------:R0:W-:Y:S01]  /*05a0*/  STL [R1+0x44], RZ ;  /* 0x000044ff01007387 */ /* 0x0001e20000100800 */
[C---:B--2---:R-:W-:Y:S01]  /*05b0*/  PRMT R4, R2.reuse, 0x7632, R4 ;  /* 0x0000763202047816 */ /* 0x044fe20000000004 */
[----:B-1----:R-:W-:Y:S01]  /*05c0*/  IMAD.U32 R0, R2, 0x10000, RZ ;  /* 0x0001000002007824 */ /* 0x002fe200078e00ff */
[----:B------:R-:W-:-:S02]  /*05d0*/  PRMT R5, R3, 0x7632, R5 ;  /* 0x0000763203057816 */ /* 0x000fc40000000005 */
[----:B------:R-:W-:Y:S02]  /*05e0*/  SHF.L.U32 R2, R3, 0x10, RZ ;  /* 0x0000001003027819 */ /* 0x000fe400000006ff */
[----:B------:R-:W-:Y:S02]  /*05f0*/  SHF.L.U32 R3, R4, 0x10, RZ ;  /* 0x0000001004037819 */ /* 0x000fe400000006ff */
[----:B0-----:R-:W-:-:S07]  /*0600*/  SHF.L.U32 R4, R5, 0x10, RZ ;  /* 0x0000001005047819 */ /* 0x001fce00000006ff */
.L_x_421:
[----:B-1----:R-:W2:Y:S04]  /*0610*/  LDL R14, [R1+0xc0] ;  /* 0x0000c000010e7983 */ /* 0x002ea80000100800 */
[----:B------:R-:W3:Y:S01]  /*0620*/  LDL R21, [R1+0xc4] ;  /* 0x0000c40001157983 */ /* 0x000ee20000100800 */
        /* <DEDUP_REMOVED lines=12> */
[----:B------:R-:W-:Y:S02]  /*06f0*/  MOV R5, UR9 ;  /* 0x0000000900057c02 */ /* 0x000fe40008000f00 */
[----:B------:R-:W-:Y:S01]  /*0700*/  IADD3 R46, R7, UR7, RZ ;  /* 0x00000007072e7c10 */ /* 0x000fe2000fffe0ff */
[----:B------:R-:W-:Y:S01]  /*0710*/  IMAD.SHL.U32 R8, R6, 0x4, RZ ;  /* 0x0000000406087824 */ /* 0x000fe200078e00ff */
[----:B------:R-:W-:-:S03]  /*0720*/  UIMAD UR7, UR5, 0x140000, URZ ;  /* 0x00140000050778a4 */ /* 0x000fc6000f8e023f */
[----:B------:R-:W-:-:S04]  /*0730*/  IMAD.WIDE.U32 R8, R5, 0x140000, R8 ;  /* 0x0014000005087825 */ /* 0x000fc800078e0008 */
[----:B------:R-:W-:Y:S01]  /*0740*/  IMAD R46, R46, 0x140, RZ ;  /* 0x000001402e2e7824 */ /* 0x000fe200078e02ff */
[----:B------:R-:W-:Y:S01]  /*0750*/  IADD3 R5, R9, UR7, RZ ;  /* 0x0000000709057c10 */ /* 0x000fe2000fffe0ff */
[----:B------:R-:W-:-:S03]  /*0760*/  ULDC UR7, c[0x0][0x250] ;  /* 0x0000940000077ab9 */ /* 0x000fc60000000800 */
[----:B------:R-:W-:-:S04]  /*0770*/  IADD3 R9, P1, R46, R8, RZ ;  /* 0x000000082e097210 */ /* 0x000fc80007f3e0ff */
[----:B------:R-:W-:Y:S02]  /*0780*/  IADD3.X R16, RZ, R5, RZ, P1, !PT ;  /* 0x00000005ff107210 */ /* 0x000fe40000ffe4ff */
[C---:B------:R-:W-:Y:S02]  /*0790*/  SHF.L.U32 R19, R9.reuse, 0x1, RZ ;  /* 0x0000000109137819 */ /* 0x040fe400000006ff */
[----:B------:R-:W-:Y:S01]  /*07a0*/  SHF.L.U64.HI R20, R9, 0x1, R16 ;  /* 0x0000000109147819 */ /* 0x000fe20000010210 */
[----:B------:R-:W-:-:S04]  /*07b0*/  VIADD R9, R46, 0x500 ;  /* 0x000005002e097836 */ /* 0x000fc80000000000 */
[----:B------:R-:W-:Y:S01]  /*07c0*/  STL [R1+0x84], R20 ;  /* 0x0000841401007387 */ /* 0x000fe20000100800 */
[----:B------:R-:W-:-:S03]  /*07d0*/  IADD3 R9, P2, R9, R8, RZ ;  /* 0x0000000809097210 */ /* 0x000fc60007f5e0ff */
[----:B------:R0:W-:Y:S01]  /*07e0*/  STL [R1+0x80], R19 ;  /* 0x0000801301007387 */ /* 0x0001e20000100800 */
[----:B------:R-:W-:-:S05]  /*07f0*/  SHF.L.U32 R22, R9, 0x1, RZ ;  /* 0x0000000109167819 */ /* 0x000fca00000006ff */
[----:B------:R1:W-:Y:S01]  /*0800*/  STL [R1+0xa0], R22 ;  /* 0x0000a01601007387 */ /* 0x0003e20000100800 */
[----:B--2---:R-:W-:-:S05]  /*0810*/  IADD3 R15, P0, R14, UR12, RZ ;  /* 0x0000000c0e0f7c10 */ /* 0x004fca000ff1e0ff */
[----:B------:R-:W-:Y:S01]  /*0820*/  IMAD.X R18, RZ, RZ, UR13, P0 ;  /* 0x0000000dff127e24 */ /* 0x000fe200080e06ff */
[----:B------:R-:W-:-:S04]  /*0830*/  LEA R14, P0, R15, UR14, 0x3 ;  /* 0x0000000e0f0e7c11 */ /* 0x000fc8000f8018ff */
[----:B------:R-:W-:Y:S02]  /*0840*/  LEA.HI.X R15, R15, UR15, R18, 0x3, P0 ;  /* 0x0000000f0f0f7c11 */ /* 0x000fe400080f1c12 */
[----:B------:R-:W-:-:S04]  /*0850*/  IADD3 R16, P0, R19, UR18, RZ ;  /* 0x0000001213107c10 */ /* 0x000fc8000ff1e0ff */
[----:B------:R-:W2:Y:S01]  /*0860*/  LDG.E.64.CONSTANT R14, desc[UR10][R14.64] ;  /* 0x0000000a0e0e7981 */ /* 0x000ea2000c1e9b00 */
[C---:B------:R-:W-:Y:S02]  /*0870*/  IADD3.X R17, R20.reuse, UR19, RZ, P0, !PT ;  /* 0x0000001314117c10 */ /* 0x040fe400087fe4ff */
[----:B------:R-:W-:Y:S02]  /*0880*/  IADD3 R18, P1, R19, UR20, RZ ;  /* 0x0000001413127c10 */ /* 0x000fe4000ff3e0ff */
[----:B---3--:R-:W-:Y:S02]  /*0890*/  IADD3 R25, P0, R21, UR12, RZ ;  /* 0x0000000c15197c10 */ /* 0x008fe4000ff1e0ff */
[----:B0-----:R-:W-:Y:S01]  /*08a0*/  IADD3.X R19, R20, UR21, RZ, P1, !PT ;  /* 0x0000001514137c10 */ /* 0x001fe20008ffe4ff */
[----:B------:R-:W3:Y:S01]  /*08b0*/  LDG.E.64.CONSTANT R16, desc[UR10][R16.64] ;  /* 0x0000000a10107981 */ /* 0x000ee2000c1e9b00 */
[----:B------:R-:W-:Y:S02]  /*08c0*/  IADD3.X R20, RZ, R5, RZ, P2, !PT ;  /* 0x00000005ff147210 */ /* 0x000fe400017fe4ff */
[----:B------:R-:W-:Y:S01]  /*08d0*/  IADD3.X R26, RZ, UR13, RZ, P0, !PT ;  /* 0x0000000dff1a7c10 */ /* 0x000fe200087fe4ff */
[----:B------:R-:W-:Y:S01]  /*08e0*/  ULDC.64 UR12, c[0x0][0x258] ;  /* 0x00009600000c7ab9 */ /* 0x000fe20000000a00 */
[----:B------:R-:W4:Y:S01]  /*08f0*/  LDG.E.64.CONSTANT R18, desc[UR10][R18.64] ;  /* 0x0000000a12127981 */ /* 0x000f22000c1e9b00 */
[----:B------:R-:W-:-:S02]  /*0900*/  LEA R24, P0, R25, UR14, 0x3 ;  /* 0x0000000e19187c11 */ /* 0x000fc4000f8018ff */
[----:B------:R-:W-:Y:S02]  /*0910*/  SHF.L.U64.HI R27, R9, 0x1, R20 ;  /* 0x00000001091b7819 */ /* 0x000fe40000010214 */
[C---:B------:R-:W-:Y:S02]  /*0920*/  IADD3 R20, P1, R22.reuse, UR18, RZ ;  /* 0x0000001216147c10 */ /* 0x040fe4000ff3e0ff */
[----:B------:R-:W-:Y:S02]  /*0930*/  LEA.HI.X R25, R25, UR15, R26, 0x3, P0 ;  /* 0x0000000f19197c11 */ /* 0x000fe400080f1c1a */
[----:B-1----:R-:W-:Y:S02]  /*0940*/  IADD3 R22, P2, R22, UR20, RZ ;  /* 0x0000001416167c10 */ /* 0x002fe4000ff5e0ff */
[C---:B------:R-:W-:Y:S02]  /*0950*/  IADD3.X R21, R27.reuse, UR19, RZ, P1, !PT ;  /* 0x000000131b157c10 */ /* 0x040fe40008ffe4ff */
[----:B------:R-:W-:Y:S01]  /*0960*/  IADD3.X R23, R27, UR21, RZ, P2, !PT ;  /* 0x000000151b177c10 */ /* 0x000fe200097fe4ff */
[----:B------:R-:W4:Y:S01]  /*0970*/  LDG.E.64.CONSTANT R24, desc[UR10][R24.64] ;  /* 0x0000000a18187981 */ /* 0x000f22000c1e9b00 */
[----:B------:R-:W-:-:S03]  /*0980*/  VIADD R9, R46, 0xa00 ;  /* 0x00000a002e097836 */ /* 0x000fc60000000000 */
[----:B------:R-:W4:Y:S04]  /*0990*/  LDG.E.64.CONSTANT R20, desc[UR10][R20.64] ;  /* 0x0000000a14147981 */ /* 0x000f28000c1e9b00 */
[----:B------:R-:W4:Y:S01]  /*09a0*/  LDG.E.64.CONSTANT R22, desc[UR10][R22.64] ;  /* 0x0000000a16167981 */ /* 0x000f22000c1e9b00 */
[----:B------:R-:W-:-:S04]  /*09b0*/  IADD3 R9, P0, R9, R8, RZ ;  /* 0x0000000809097210 */ /* 0x000fc80007f1e0ff */
[----:B------:R-:W-:Y:S02]  /*09c0*/  IADD3.X R26, RZ, R5, RZ, P0, !PT ;  /* 0x00000005ff1a7210 */ /* 0x000fe400007fe4ff */
[C---:B------:R-:W-:Y:S02]  /*09d0*/  SHF.L.U32 R28, R9.reuse, 0x1, RZ ;  /* 0x00000001091c7819 */ /* 0x040fe400000006ff */
[----:B------:R-:W-:Y:S02]  /*09e0*/  SHF.L.U64.HI R30, R9, 0x1, R26 ;  /* 0x00000001091e7819 */ /* 0x000fe4000001021a */
[----:B------:R-:W-:Y:S01]  /*09f0*/  IADD3 R26, P0, R28, UR18, RZ ;  /* 0x000000121c1a7c10 */ /* 0x000fe2000ff1e0ff */
[----:B------:R0:W-:Y:S01]  /*0a00*/  STL [R1+0xa8], R27 ;  /* 0x0000a81b01007387 */ /* 0x0001e20000100800 */
[----:B------:R-:W-:-:S03]  /*0a10*/  IADD3 R9, R46, 0xf00, RZ ;  /* 0x00000f002e097810 */ /* 0x000fc60007ffe0ff */
[----:B------:R1:W-:Y:S01]  /*0a20*/  STL [R1+0xa4], R28 ;  /* 0x0000a41c01007387 */ /* 0x0003e20000100800 */
[----:B0-----:R-:W-:Y:S02]  /*0a30*/  IADD3.X R27, R30, UR19, RZ, P0, !PT ;  /* 0x000000131e1b7c10 */ /* 0x001fe400087fe4ff */
[----:B-1----:R-:W-:Y:S01]  /*0a40*/  IADD3 R28, P0, R28, UR20, RZ ;  /* 0x000000141c1c7c10 */ /* 0x002fe2000ff1e0ff */
[----:B------:R0:W-:Y:S03]  /*0a50*/  STL [R1+0xb0], R30 ;  /* 0x0000b01e01007387 */ /* 0x0001e60000100800 */
[----:B------:R-:W-:Y:S01]  /*0a60*/  IADD3.X R29, R30, UR21, RZ, P0, !PT ;  /* 0x000000151e1d7c10 */ /* 0x000fe200087fe4ff */
[----:B------:R-:W4:Y:S01]  /*0a70*/  LDG.E.64.CONSTANT R26, desc[UR10][R26.64] ;  /* 0x0000000a1a1a7981 */ /* 0x000f22000c1e9b00 */
[----:B------:R-:W-:-:S04]  /*0a80*/  IADD3 R9, P0, R9, R8, RZ ;  /* 0x0000000809097210 */ /* 0x000fc80007f1e0ff */
[----:B------:R-:W4:Y:S01]  /*0a90*/  LDG.E.64.CONSTANT R28, desc[UR10][R28.64] ;  /* 0x0000000a1c1c7981 */ /* 0x000f22000c1e9b00 */
[----:B0-----:R-:W-:Y:S01]  /*0aa0*/  IMAD.X R30, RZ, RZ, R5, P0 ;  /* 0x000000ffff1e7224 */ /* 0x001fe200000e0605 */
[----:B------:R-:W-:-:S04]  /*0ab0*/  SHF.L.U32 R32, R9, 0x1, RZ ;  /* 0x0000000109207819 */ /* 0x000fc800000006ff */
[----:B------:R-:W-:Y:S02]  /*0ac0*/  SHF.L.U64.HI R34, R9, 0x1, R30 ;  /* 0x0000000109227819 */ /* 0x000fe4000001021e */
[----:B------:R-:W-:Y:S02]  /*0ad0*/  IADD3 R30, P0, R32, UR18, RZ ;  /* 0x00000012201e7c10 */ /* 0x000fe4000ff1e0ff */
[----:B------:R-:W-:Y:S01]  /*0ae0*/  IADD3 R9, R46, 0x1400, RZ ;  /* 0x000014002e097810 */ /* 0x000fe20007ffe0ff */
[----:B------:R0:W-:Y:S01]  /*0af0*/  STL [R1+0xac], R32 ;  /* 0x0000ac2001007387 */ /* 0x0001e20000100800 */
[----:B------:R-:W-:Y:S02]  /*0b00*/  IADD3.X R31, R34, UR19, RZ, P0, !PT ;  /* 0x00000013221f7c10 */ /* 0x000fe400087fe4ff */
[----:B------:R-:W-:Y:S01]  /*0b10*/  IADD3 R9, P0, R9, R8, RZ ;  /* 0x0000000809097210 */ /* 0x000fe20007f1e0ff */
[----:B------:R1:W-:Y:S01]  /*0b20*/  STL [R1+0xbc], R34 ;  /* 0x0000bc2201007387 */ /* 0x0003e20000100800 */
[----:B0-----:R-:W-:-:S03]  /*0b30*/  IADD3 R32, P1, R32, UR20, RZ ;  /* 0x0000001420207c10 */ /* 0x001fc6000ff3e0ff */
[----:B------:R-:W-:Y:S01]  /*0b40*/  IMAD.SHL.U32 R36, R9, 0x2, RZ ;  /* 0x0000000209247824 */ /* 0x000fe200078e00ff */
[----:B------:R-:W4:Y:S01]  /*0b50*/  LDG.E.64.CONSTANT R30, desc[UR10][R30.64] ;  /* 0x0000000a1e1e7981 */ /* 0x000f22000c1e9b00 */
[----:B------:R-:W-:Y:S02]  /*0b60*/  IADD3.X R33, R34, UR21, RZ, P1, !PT ;  /* 0x0000001522217c10 */ /* 0x000fe40008ffe4ff */
[----:B-1----:R-:W-:-:S04]  /*0b70*/  IADD3.X R34, RZ, R5, RZ, P0, !PT ;  /* 0x00000005ff227210 */ /* 0x002fc800007fe4ff */
[----:B------:R-:W-:Y:S01]  /*0b80*/  SHF.L.U64.HI R38, R9, 0x1, R34 ;  /* 0x0000000109267819 */ /* 0x000fe20000010222 */
[----:B------:R0:W-:Y:S01]  /*0b90*/  STL [R1+0xb4], R36 ;  /* 0x0000b42401007387 */ /* 0x0001e20000100800 */
[----:B------:R-:W-:-:S03]  /*0ba0*/  IADD3 R34, P0, R36, UR18, RZ ;  /* 0x0000001224227c10 */ /* 0x000fc6000ff1e0ff */
[----:B------:R-:W4:Y:S01]  /*0bb0*/  LDG.E.64.CONSTANT R32, desc[UR10][R32.64] ;  /* 0x0000000a20207981 */ /* 0x000f22000c1e9b00 */
[----:B------:R-:W-:Y:S02]  /*0bc0*/  IADD3.X R35, R38, UR19, RZ, P0, !PT ;  /* 0x0000001326237c10 */ /* 0x000fe400087fe4ff */
[----:B0-----:R-:W-:-:S04]  /*0bd0*/  IADD3 R36, P1, R36, UR20, RZ ;  /* 0x0000001424247c10 */ /* 0x001fc8000ff3e0ff */
[----:B------:R-:W4:Y:S01]  /*0be0*/  LDG.E.64.CONSTANT R34, desc[UR10][R34.64] ;  /* 0x0000000a22227981 */ /* 0x000f22000c1e9b00 */
[----:B------:R-:W-:-:S06]  /*0bf0*/  IADD3.X R37, R38, UR21, RZ, P1, !PT ;  /* 0x0000001526257c10 */ /* 0x000fcc0008ffe4ff */
[----:B------:R-:W4:Y:S01]  /*0c00*/  LDG.E.64.CONSTANT R36, desc[UR10][R36.64] ;  /* 0x0000000a24247981 */ /* 0x000f22000c1e9b00 */
[----:B------:R-:W-:-:S04]  /*0c10*/  IADD3 R9, R46, 0x1900, RZ ;  /* 0x000019002e097810 */ /* 0x000fc80007ffe0ff */
[----:B------:R-:W-:Y:S01]  /*0c20*/  IADD3 R9, P0, R9, R8, RZ ;  /* 0x0000000809097210 */ /* 0x000fe20007f1e0ff */
[----:B------:R0:W-:Y:S03]  /*0c30*/  STL [R1+0xb8], R38 ;  /* 0x0000b82601007387 */ /* 0x0001e60000100800 */
[----:B------:R-:W-:Y:S02]  /*0c40*/  SHF.L.U32 R40, R9, 0x1, RZ ;  /* 0x0000000109287819 */ /* 0x000fe400000006ff */
[----:B0-----:R-:W-:-:S04]  /*0c50*/  IADD3.X R38, RZ, R5, RZ, P0, !PT ;  /* 0x00000005ff267210 */ /* 0x001fc800007fe4ff */
[----:B------:R-:W-:Y:S01]  /*0c60*/  SHF.L.U64.HI R42, R9, 0x1, R38 ;  /* 0x00000001092a7819 */ /* 0x000fe20000010226 */
[----:B------:R-:W-:Y:S01]  /*0c70*/  VIADD R9, R46, 0x1e00 ;  /* 0x00001e002e097836 */ /* 0x000fe20000000000 */
[----:B------:R-:W-:Y:S01]  /*0c80*/  IADD3 R38, P0, R40, UR18, RZ ;  /* 0x0000001228267c10 */ /* 0x000fe2000ff1e0ff */
[----:B------:R0:W-:Y:S03]  /*0c90*/  STL [R1+0x98], R40 ;  /* 0x0000982801007387 */ /* 0x0001e60000100800 */
[----:B------:R-:W-:Y:S02]  /*0ca0*/  IADD3.X R39, R42, UR19, RZ, P0, !PT ;  /* 0x000000132a277c10 */ /* 0x000fe400087fe4ff */
[----:B------:R-:W-:Y:S01]  /*0cb0*/  IADD3 R9, P0, R9, R8, RZ ;  /* 0x0000000809097210 */ /* 0x000fe20007f1e0ff */
[----:B------:R1:W-:Y:S01]  /*0cc0*/  STL [R1+0x9c], R42 ;  /* 0x00009c2a01007387 */ /* 0x0003e20000100800 */
[----:B0-----:R-:W-:-:S03]  /*0cd0*/  IADD3 R40, P1, R40, UR20, RZ ;  /* 0x0000001428287c10 */ /* 0x001fc6000ff3e0ff */
[----:B------:R-:W4:Y:S01]  /*0ce0*/  LDG.E.64.CONSTANT R38, desc[UR10][R38.64] ;  /* 0x0000000a26267981 */ /* 0x000f22000c1e9b00 */
[C---:B------:R-:W-:Y:S02]  /*0cf0*/  SHF.L.U32 R44, R9.reuse, 0x1, RZ ;  /* 0x00000001092c7819 */ /* 0x040fe400000006ff */
[----:B------:R-:W-:Y:S02]  /*0d00*/  IADD3.X R41, R42, UR21, RZ, P1, !PT ;  /* 0x000000152a297c10 */ /* 0x000fe40008ffe4ff */
[----:B-1----:R-:W-:Y:S02]  /*0d10*/  IADD3.X R42, RZ, R5, RZ, P0, !PT ;  /* 0x00000005ff2a7210 */ /* 0x002fe400007fe4ff */
[----:B------:R-:W-:Y:S02]  /*0d20*/  IADD3 R46, R46, 0x2300, RZ ;  /* 0x000023002e2e7810 */ /* 0x000fe40007ffe0ff */
[----:B------:R-:W-:Y:S01]  /*0d30*/  SHF.L.U64.HI R47, R9, 0x1, R42 ;  /* 0x00000001092f7819 */ /* 0x000fe2000001022a */
[----:B------:R0:W-:Y:S01]  /*0d40*/  STL [R1+0x90], R44 ;  /* 0x0000902c01007387 */ /* 0x0001e20000100800 */
[----:B------:R-:W-:-:S02]  /*0d50*/  IADD3 R42, P0, R44, UR18, RZ ;  /* 0x000000122c2a7c10 */ /* 0x000fc4000ff1e0ff */
[----:B------:R-:W-:Y:S01]  /*0d60*/  MOV R51, 0x28 ;  /* 0x0000002800337802 */ /* 0x000fe20000000f00 */
[----:B------:R-:W4:Y:S01]  /*0d70*/  LDG.E.64.CONSTANT R40, desc[UR10][R40.64] ;  /* 0x0000000a28287981 */ /* 0x000f22000c1e9b00 */
[----:B------:R-:W-:Y:S02]  /*0d80*/  IADD3.X R43, R47, UR19, RZ, P0, !PT ;  /* 0x000000132f2b7c10 */ /* 0x000fe400087fe4ff */
[----:B------:R-:W-:Y:S02]  /*0d90*/  IADD3 R46, P0, R46, R8, RZ ;  /* 0x000000082e2e7210 */ /* 0x000fe40007f1e0ff */
[----:B0-----:R-:W-:Y:S01]  /*0da0*/  IADD3 R44, P1, R44, UR20, RZ ;  /* 0x000000142c2c7c10 */ /* 0x001fe2000ff3e0ff */
[----:B------:R0:W-:Y:S02]  /*0db0*/  STL [R1+0x94], R47 ;  /* 0x0000942f01007387 */ /* 0x0001e40000100800 */
[----:B------:R-:W-:Y:S02]  /*0dc0*/  IMAD.X R5, RZ, RZ, R5, P0 ;  /* 0x000000ffff057224 */ /* 0x000fe400000e0605 */
[----:B------:R-:W-:Y:S01]  /*0dd0*/  IMAD R51, R6, R51, UR6 ;  /* 0x0000000606337e24 */ /* 0x000fe2000f8e0233 */
[----:B------:R-:W4:Y:S02]  /*0de0*/  LDG.E.64.CONSTANT R42, desc[UR10][R42.64] ;  /* 0x0000000a2a2a7981 */ /* 0x000f24000c1e9b00 */
[----:B------:R-:W-:-:S02]  /*0df0*/  SHF.L.U64.HI R50, R46, 0x1, R5 ;  /* 0x000000012e327819 */ /* 0x000fc40000010205 */
[----:B------:R-:W-:Y:S02]  /*0e00*/  SHF.L.U32 R48, R46, 0x1, RZ ;  /* 0x000000012e307819 */ /* 0x000fe400000006ff */
[----:B------:R-:W-:Y:S02]  /*0e10*/  IADD3.X R45, R47, UR21, RZ, P1, !PT ;  /* 0x000000152f2d7c10 */ /* 0x000fe40008ffe4ff */
[----:B------:R-:W-:Y:S01]  /*0e20*/  IADD3 R46, P0, R48, UR18, RZ ;  /* 0x00000012302e7c10 */ /* 0x000fe2000ff1e0ff */
[----:B------:R1:W-:Y:S03]  /*0e30*/  STL [R1+0x88], R48 ;  /* 0x0000883001007387 */ /* 0x0003e60000100800 */
[----:B0-----:R-:W-:Y:S01]  /*0e40*/  IADD3.X R47, R50, UR19, RZ, P0, !PT ;  /* 0x00000013322f7c10 */ /* 0x001fe200087fe4ff */
[----:B------:R0:W-:Y:S01]  /*0e50*/  STL [R1+0x8c], R50 ;  /* 0x00008c3201007387 */ /* 0x0001e20000100800 */
[----:B------:R-:W-:-:S03]  /*0e60*/  IMAD R7, R7, 0x8, R51 ;  /* 0x0000000807077824 */ /* 0x000fc600078e0233 */
[----:B------:R-:W4:Y:S01]  /*0e70*/  LDG.E.64.CONSTANT R44, desc[UR10][R44.64] ;  /* 0x0000000a2c2c7981 */ /* 0x000f22000c1e9b00 */
[----:B-1----:R-:W-:-:S03]  /*0e80*/  IADD3 R48, P1, R48, UR20, RZ ;  /* 0x0000001430307c10 */ /* 0x002fc6000ff3e0ff */
[----:B------:R-:W4:Y:S01]  /*0e90*/  LDG.E.64.CONSTANT R46, desc[UR10][R46.64] ;  /* 0x0000000a2e2e7981 */ /* 0x000f22000c1e9b00 */
[----:B------:R-:W-:-:S06]  /*0ea0*/  IADD3.X R49, R50, UR21, RZ, P1, !PT ;  /* 0x0000001532317c10 */ /* 0x000fcc0008ffe4ff */
[----:B------:R-:W4:Y:S01]  /*0eb0*/  LDG.E.64.CONSTANT R48, desc[UR10][R48.64] ;  /* 0x0000000a30307981 */ /* 0x000f22000c1e9b00 */
[----:B--2---:R-:W-:-:S06]  /*0ec0*/  FADD.FTZ R5, R15, UR7 ;  /* 0x000000070f057e21 */ /* 0x004fcc0008010000 */
[----:B------:R-:W1:Y:S01]  /*0ed0*/  MUFU.RSQ R5, R5 ;  /* 0x0000000500057308 */ /* 0x000e620000001400 */
[C---:B---3--:R-:W-:Y:S02]  /*0ee0*/  PRMT R9, R16.reuse, 0x7632, R9 ;  /* 0x0000763210097816 */ /* 0x048fe40000000009 */
[----:B------:R-:W-:Y:S02]  /*0ef0*/  SHF.L.U32 R8, R16, 0x10, RZ ;  /* 0x0000001010087819 */ /* 0x000fe400000006ff */
[C---:B----4-:R-:W-:Y:S01]  /*0f00*/  SHF.L.U32 R57, R18.reuse, 0x10, RZ ;  /* 0x0000001012397819 */ /* 0x050fe200000006ff */
[----:B------:R-:W-:Y:S01]  /*0f10*/  IMAD.U32 R9, R9, 0x10000, RZ ;  /* 0x0001000009097824 */ /* 0x000fe200078e00ff */
[----:B------:R-:W-:Y:S01]  /*0f20*/  PRMT R15, R18, 0x7632, R15 ;  /* 0x00007632120f7816 */ /* 0x000fe2000000000f */
[C---:B------:R-:W-:Y:S02]  /*0f30*/  FADD.FTZ R8, -R14.reuse, R8 ;  /* 0x000000080e087221 */ /* 0x040fe40000010100 */
[----:B------:R-:W-:Y:S01]  /*0f40*/  FADD.FTZ R9, -R14, R9 ;  /* 0x000000090e097221 */ /* 0x000fe20000010100 */
[----:B------:R-:W-:Y:S01]  /*0f50*/  SHF.L.U32 R15, R15, 0x10, RZ ;  /* 0x000000100f0f7819 */ /* 0x000fe200000006ff */
[C---:B0-----:R-:W-:Y:S01]  /*0f60*/  FMUL.FTZ R50, R0.reuse, R57 ;  /* 0x0000003900327220 */ /* 0x041fe20000410000 */
[C---:B-1----:R-:W-:Y:S01]  /*0f70*/  FMUL.FTZ R54, R5.reuse, R8 ;  /* 0x0000000805367220 */ /* 0x042fe20000410000 */
[----:B------:R-:W-:Y:S01]  /*0f80*/  FMUL.FTZ R6, R5, R9 ;  /* 0x0000000905067220 */ /* 0x000fe20000410000 */
[----:B------:R-:W-:Y:S01]  /*0f90*/  FFMA.FTZ R51, R0, R57, RZ ;  /* 0x0000003900337223 */ /* 0x000fe200000100ff */
[-C--:B------:R-:W-:Y:S01]  /*0fa0*/  FMUL.FTZ R8, R3, R15.reuse ;  /* 0x0000000f03087220 */ /* 0x080fe20000410000 */
[----:B------:R-:W-:Y:S01]  /*0fb0*/  FFMA.FTZ R50, R54, R50, RZ ;  /* 0x0000003236327223 */ /* 0x000fe200000100ff */
[----:B------:R-:W-:Y:S01]  /*0fc0*/  FADD.FTZ R25, R25, UR7 ;  /* 0x0000000719197e21 */ /* 0x000fe20008010000 */
[-C--:B------:R-:W-:Y:S01]  /*0fd0*/  FFMA.FTZ R51, R3, R15.reuse, R51 ;  /* 0x0000000f03337223 */ /* 0x080fe20000010033 */
[----:B------:R-:W-:Y:S01]  /*0fe0*/  FADD.FTZ R55, R15, R11 ;  /* 0x0000000b0f377221 */ /* 0x000fe20000010000 */
[----:B------:R-:W-:Y:S01]  /*0ff0*/  SHF.L.U32 R9, R20, 0x10, RZ ;  /* 0x0000001014097819 */ /* 0x000fe200000006ff */
[C---:B------:R-:W-:Y:S01]  /*1000*/  FFMA.FTZ R8, R6.reuse, R8, R50 ;  /* 0x0000000806087223 */ /* 0x040fe20000010032 */
[----:B------:R-:W-:Y:S01]  /*1010*/  FFMA.FTZ R15, R6, R15, R10 ;  /* 0x0000000f060f7223 */ /* 0x000fe2000001000a */
[----:B------:R-:W-:Y:S01]  /*1020*/  STL [R1+0xd8], R16 ;  /* 0x0000d81001007387 */ /* 0x000fe20000100800 */
[----:B------:R0:W1:Y:S01]  /*1030*/  MUFU.RSQ R6, R25 ;  /* 0x0000001900067308 */ /* 0x0000620000001400 */
[----:B------:R-:W-:-:S02]  /*1040*/  FADD.FTZ R9, -R14, R9 ;  /* 0x000000090e097221 */ /* 0x000fc40000010100 */
[----:B------:R2:W-:Y:S01]  /*1050*/  STL [R1+0xe0], R18 ;  /* 0x0000e01201007387 */ /* 0x0005e20000100800 */
[----:B------:R-:W-:-:S03]  /*1060*/  PRMT R50, R22, 0x7632, R50 ;  /* 0x0000763216327816 */ /* 0x000fc60000000032 */
[----:B------:R3:W-:Y:S01]  /*1070*/  STL [R1+0x60], R54 ;  /* 0x0000603601007387 */ /* 0x0007e20000100800 */
[----:B0-----:R-:W-:Y:S02]  /*1080*/  PRMT R25, R20, 0x7632, R25 ;  /* 0x0000763214197816 */ /* 0x001fe40000000019 */
[----:B--2---:R-:W-:Y:S01]  /*1090*/  SHF.L.U32 R18, R22, 0x10, RZ ;  /* 0x0000001016127819 */ /* 0x004fe200000006ff */
[----:B------:R0:W-:Y:S01]  /*10a0*/  STL [R1+0x18], R7 ;  /* 0x0000180701007387 */ /* 0x0001e20000100800 */
[----:B------:R-:W-:Y:S01]  /*10b0*/  FMUL.FTZ R16, R5, R9 ;  /* 0x0000000905107220 */ /* 0x000fe20000410000 */
[----:B------:R-:W-:Y:S02]  /*10c0*/  SHF.L.U32 R25, R25, 0x10, RZ ;  /* 0x0000001019197819 */ /* 0x000fe400000006ff */
[C---:B---3--:R-:W-:Y:S02]  /*10d0*/  SHF.L.U32 R54, R17.reuse, 0x10, RZ ;  /* 0x0000001011367819 */ /* 0x048fe400000006ff */
[----:B------:R-:W-:Y:S01]  /*10e0*/  PRMT R53, R17, 0x7632, R53 ;  /* 0x0000763211357816 */ /* 0x000fe20000000035 */
[----:B0-----:R-:W-:Y:S01]  /*10f0*/  FMUL.FTZ R7, R0, R18 ;  /* 0x0000001200077220 */ /* 0x001fe20000410000 */
[----:B------:R-:W-:Y:S01]  /*1100*/  SHF.L.U32 R50, R50, 0x10, RZ ;  /* 0x0000001032327819 */ /* 0x000fe200000006ff */
[----:B------:R-:W-:Y:S01]  /*1110*/  FADD.FTZ R25, -R14, R25 ;  /* 0x000000190e197221 */ /* 0x000fe20000010100 */
[C---:B------:R-:W-:Y:S01]  /*1120*/  PRMT R52, R19.reuse, 0x7632, R52 ;  /* 0x0000763213347816 */ /* 0x040fe20000000034 */
[----:B------:R-:W-:Y:S01]  /*1130*/  FFMA.FTZ R8, R16, R7, R8 ;  /* 0x0000000710087223 */ /* 0x000fe20000010008 */
[----:B------:R-:W-:Y:S01]  /*1140*/  SHF.L.U32 R7, R19, 0x10, RZ ;  /* 0x0000001013077819 */ /* 0x000fe200000006ff */
[----:B------:R-:W-:-:S02]  /*1150*/  IMAD.U32 R53, R53, 0x10000, RZ ;  /* 0x0001000035357824 */ /* 0x000fc400078e00ff */
[----:B------:R-:W-:Y:S01]  /*1160*/  FADD.FTZ R54, -R24, R54 ;  /* 0x0000003618367221 */ /* 0x000fe20000010100 */
[----:B------:R-:W-:Y:S01]  /*1170*/  STL [R1+0x134], R57 ;  /* 0x0001343901007387 */ /* 0x000fe20000100800 */
[----:B------:R-:W-:Y:S01]  /*1180*/  SHF.L.U32 R52, R52, 0x10, RZ ;  /* 0x0000001034347819 */ /* 0x000fe200000006ff */
[----:B------:R-:W-:Y:S01]  /*1190*/  FMUL.FTZ R11, R3, R50 ;  /* 0x00000032030b7220 */ /* 0x000fe20000410000 */
[----:B------:R-:W-:Y:S01]  /*11a0*/  FMUL.FTZ R25, R5, R25 ;  /* 0x0000001905197220 */ /* 0x000fe20000410000 */
[----:B------:R-:W-:Y:S01]  /*11b0*/  STL [R1+0x30], R18 ;  /* 0x0000301201007387 */ /* 0x000fe20000100800 */
[----:B------:R-:W-:Y:S01]  /*11c0*/  FMUL.FTZ R9, R2, R7 ;  /* 0x0000000702097220 */ /* 0x000fe20000410000 */
[----:B------:R-:W-:Y:S01]  /*11d0*/  FADD.FTZ R53, -R24, R53 ;  /* 0x0000003518357221 */ /* 0x000fe20000010100 */
[----:B------:R-:W-:Y:S01]  /*11e0*/  IMAD.U32 R56, R21, 0x10000, RZ ;  /* 0x0001000015387824 */ /* 0x000fe200078e00ff */
[----:B------:R0:W-:Y:S01]  /*11f0*/  STL [R1+0x78], R16 ;  /* 0x0000781001007387 */ /* 0x0001e20000100800 */
[----:B------:R-:W-:Y:S01]  /*1200*/  FFMA.FTZ R51, R0, R18, R51 ;  /* 0x0000001200337223 */ /* 0x000fe20000010033 */
[C---:B------:R-:W-:Y:S01]  /*1210*/  FFMA.FTZ R15, R25.reuse, R50, R15 ;  /* 0x00000032190f7223 */ /* 0x040fe2000001000f */
[----:B------:R-:W-:Y:S01]  /*1220*/  FFMA.FTZ R8, R25, R11, R8 ;  /* 0x0000000b19087223 */ /* 0x000fe20000010008 */
[----:B------:R-:W-:Y:S01]  /*1230*/  STL [R1+0xe4], R17 ;  /* 0x0000e41101007387 */ /* 0x000fe20000100800 */
[----:B------:R-:W-:Y:S01]  /*1240*/  FMUL.FTZ R10, R4, R52 ;  /* 0x00000034040a7220 */ /* 0x000fe20000410000 */
[C---:B-1----:R-:W-:Y:S01]  /*1250*/  FMUL.FTZ R53, R6.reuse, R53 ;  /* 0x0000003506357220 */ /* 0x042fe20000410000 */
[----:B0-----:R-:W-:Y:S01]  /*1260*/  FMUL.FTZ R16, R6, R54 ;  /* 0x0000003606107220 */ /* 0x001fe20000410000 */
[----:B------:R-:W-:Y:S01]  /*1270*/  SHF.L.U32 R54, R23, 0x10, RZ ;  /* 0x0000001017367819 */ /* 0x000fe200000006ff */
[----:B------:R-:W-:Y:S01]  /*1280*/  STL [R1+0xe8], R19 ;  /* 0x0000e81301007387 */ /* 0x000fe20000100800 */
[----:B------:R-:W-:Y:S01]  /*1290*/  PRMT R25, R21, 0x7632, R25 ;  /* 0x0000763215197816 */ /* 0x000fe20000000019 */
[----:B------:R-:W-:Y:S01]  /*12a0*/  FFMA.FTZ R9, R16, R9, RZ ;  /* 0x0000000910097223 */ /* 0x000fe200000100ff */
[----:B------:R-:W-:Y:S01]  /*12b0*/  FADD.FTZ R56, -R24, R56 ;  /* 0x0000003818387221 */ /* 0x000fe20000010100 */
[----:B------:R-:W-:Y:S01]  /*12c0*/  STL [R1+0xec], R20 ;  /* 0x0000ec1401007387 */ /* 0x000fe20000100800 */
[--C-:B------:R-:W-:Y:S01]  /*12d0*/  FADD.FTZ R55, R55, R50.reuse ;  /* 0x0000003237377221 */ /* 0x100fe20000010000 */
[----:B------:R-:W-:Y:S01]  /*12e0*/  FFMA.FTZ R51, R3, R50, R51 ;  /* 0x0000003203337223 */ /* 0x000fe20000010033 */
[----:B------:R-:W-:Y:S01]  /*12f0*/  PRMT R50, R23, 0x7632, R50 ;  /* 0x0000763217327816 */ /* 0x000fe20000000032 */
[----:B------:R-:W-:Y:S01]  /*1300*/  STL [R1+0xf0], R22 ;  /* 0x0000f01601007387 */ /* 0x000fe20000100800 */
[----:B------:R-:W-:Y:S01]  /*1310*/  FFMA.FTZ R10, R53, R10, R9 ;  /* 0x0000000a350a7223 */ /* 0x000fe20000010009 */
[----:B------:R-:W-:Y:S01]  /*1320*/  SHF.L.U32 R25, R25, 0x10, RZ ;  /* 0x0000001019197819 */ /* 0x000fe200000006ff */
[----:B------:R-:W-:Y:S01]  /*1330*/  FMUL.FTZ R11, R2, R54 ;  /* 0x00000036020b7220 */ /* 0x000fe20000410000 */
[----:B------:R0:W-:Y:S01]  /*1340*/  STL [R1+0x68], R16 ;  /* 0x0000681001007387 */ /* 0x0001e20000100800 */
[----:B------:R-:W-:Y:S01]  /*1350*/  FFMA.FTZ R60, R53, R52, R12 ;  /* 0x00000034353c7223 */ /* 0x000fe2000001000c */
[----:B------:R-:W-:Y:S01]  /*1360*/  SHF.L.U32 R50, R50, 0x10, RZ ;  /* 0x0000001032327819 */ /* 0x000fe200000006ff */
[----:B------:R-:W-:Y:S01]  /*1370*/  FFMA.FTZ R9, R2, R7, RZ ;  /* 0x0000000702097223 */ /* 0x000fe200000100ff */
[----:B------:R-:W-:Y:S01]  /*1380*/  FADD.FTZ R13, R52, R13 ;  /* 0x0000000d340d7221 */ /* 0x000fe20000010000 */
[----:B------:R-:W-:Y:S01]  /*1390*/  STL [R1+0xf4], R21 ;  /* 0x0000f41501007387 */ /* 0x000fe20000100800 */
[----:B0-----:R-:W-:Y:S01]  /*13a0*/  FMUL.FTZ R16, R6, R56 ;  /* 0x0000003806107220 */ /* 0x001fe20000410000 */
[----:B------:R-:W-:-:S02]  /*13b0*/  FADD.FTZ R25, -R24, R25 ;  /* 0x0000001918197221 */ /* 0x000fc40000010100 */
[----:B------:R-:W-:Y:S01]  /*13c0*/  STL [R1+0xf8], R23 ;  /* 0x0000f81701007387 */ /* 0x000fe20000100800 */
[----:B------:R-:W-:Y:S01]  /*13d0*/  FFMA.FTZ R12, R16, R11, R10 ;  /* 0x0000000b100c7223 */ /* 0x000fe2000001000a */
[----:B------:R-:W-:Y:S02]  /*13e0*/  IMAD.U32 R11, R26, 0x10000, RZ ;  /* 0x000100001a0b7824 */ /* 0x000fe400078e00ff */
[----:B------:R0:W-:Y:S01]  /*13f0*/  STL [R1+0x12c], R7 ;  /* 0x00012c0701007387 */ /* 0x0001e20000100800 */
[----:B------:R-:W-:Y:S01]  /*1400*/  FFMA.FTZ R9, R4, R52, R9 ;  /* 0x0000003404097223 */ /* 0x000fe20000010009 */
[----:B------:R-:W-:Y:S01]  /*1410*/  FADD.FTZ R10, R13, R50 ;  /* 0x000000320d0a7221 */ /* 0x000fe20000010000 */
[----:B------:R-:W-:Y:S01]  /*1420*/  FMUL.FTZ R25, R6, R25 ;  /* 0x0000001906197220 */ /* 0x000fe20000410000 */
[----:B------:R1:W-:Y:S01]  /*1430*/  STL [R1+0x7c], R16 ;  /* 0x00007c1001007387 */ /* 0x0003e20000100800 */
[-C--:B------:R-:W-:Y:S01]  /*1440*/  FMUL.FTZ R52, R4, R50.reuse ;  /* 0x0000003204347220 */ /* 0x080fe20000410000 */
[----:B------:R-:W-:Y:S01]  /*1450*/  FADD.FTZ R13, -R14, R11 ;  /* 0x0000000b0e0d7221 */ /* 0x000fe20000010100 */
[----:B------:R-:W-:Y:S01]  /*1460*/  SHF.L.U32 R11, R27, 0x10, RZ ;  /* 0x000000101b0b7819 */ /* 0x000fe200000006ff */
[C---:B------:R-:W-:Y:S01]  /*1470*/  FFMA.FTZ R60, R25.reuse, R50, R60 ;  /* 0x00000032193c7223 */ /* 0x040fe2000001003c */
[----:B------:R-:W-:Y:S01]  /*1480*/  FFMA.FTZ R12, R25, R52, R12 ;  /* 0x00000034190c7223 */ /* 0x000fe2000001000c */
[----:B0-----:R-:W-:Y:S01]  /*1490*/  FMUL.FTZ R7, R5, R13 ;  /* 0x0000000d05077220 */ /* 0x001fe20000410000 */
[----:B-1----:R-:W-:Y:S01]  /*14a0*/  SHF.L.U32 R16, R28, 0x10, RZ ;  /* 0x000000101c107819 */ /* 0x002fe200000006ff */
[----:B------:R-:W-:Y:S01]  /*14b0*/  STL [R1+0x120], R54 ;  /* 0x0001203601007387 */ /* 0x000fe20000100800 */
[----:B------:R-:W-:-:S02]  /*14c0*/  IMAD.U32 R53, R29, 0x10000, RZ ;  /* 0x000100001d357824 */ /* 0x000fc400078e00ff */
[----:B------:R-:W-:Y:S01]  /*14d0*/  FADD.FTZ R11, -R24, R11 ;  /* 0x0000000b180b7221 */ /* 0x000fe20000010100 */
[----:B------:R-:W-:Y:S01]  /*14e0*/  FMUL.FTZ R25, R0, R16 ;  /* 0x0000001000197220 */ /* 0x000fe20000410000 */
[----:B------:R-:W-:Y:S01]  /*14f0*/  STL [R1+0x2c], R16 ;  /* 0x00002c1001007387 */ /* 0x000fe20000100800 */
[----:B------:R-:W-:-:S03]  /*1500*/  PRMT R52, R27, 0x7632, R52 ;  /* 0x000076321b347816 */ /* 0x000fc60000000034 */
[----:B------:R-:W-:Y:S01]  /*1510*/  STL [R1+0xfc], R26 ;  /* 0x0000fc1a01007387 */ /* 0x000fe20000100800 */
[----:B------:R-:W-:Y:S01]  /*1520*/  FFMA.FTZ R8, R7, R25, R8 ;  /* 0x0000001907087223 */ /* 0x000fe20000010008 */
[C---:B------:R-:W-:Y:S02]  /*1530*/  FMUL.FTZ R25, R2.reuse, R53 ;  /* 0x0000003502197220 */ /* 0x040fe40000410000 */
[----:B------:R-:W-:Y:S04]  /*1540*/  STL [R1+0x100], R28 ;  /* 0x0001001c01007387 */ /* 0x000fe80000100800 */
[----:B------:R0:W-:Y:S01]  /*1550*/  STL [R1+0x70], R7 ;  /* 0x0000700701007387 */ /* 0x0001e20000100800 */
[----:B------:R-:W-:Y:S01]  /*1560*/  FFMA.FTZ R9, R2, R54, R9 ;  /* 0x0000003602097223 */ /* 0x000fe20000010009 */
[----:B------:R-:W-:Y:S01]  /*1570*/  IMAD.U32 R52, R52, 0x10000, RZ ;  /* 0x0001000034347824 */ /* 0x000fe200078e00ff */
[----:B------:R-:W-:Y:S01]  /*1580*/  PRMT R56, R29, 0x7632, R56 ;  /* 0x000076321d387816 */ /* 0x000fe20000000038 */
[----:B0-----:R-:W-:Y:S01]  /*1590*/  FMUL.FTZ R7, R6, R11 ;  /* 0x0000000b06077220 */ /* 0x001fe20000410000 */
[----:B------:R-:W-:-:S03]  /*15a0*/  FFMA.FTZ R9, R4, R50, R9 ;  /* 0x0000003204097223 */ /* 0x000fc60000010009 */
[----:B------:R-:W-:Y:S01]  /*15b0*/  FFMA.FTZ R12, R7, R25, R12 ;  /* 0x00000019070c7223 */ /* 0x000fe2000001000c */
[----:B------:R-:W-:Y:S01]  /*15c0*/  SHF.L.U32 R25, R30, 0x10, RZ ;  /* 0x000000101e197819 */ /* 0x000fe200000006ff */
[----:B------:R-:W-:Y:S01]  /*15d0*/  FADD.FTZ R52, -R24, R52 ;  /* 0x0000003418347221 */ /* 0x000fe20000010100 */
[----:B------:R-:W-:Y:S01]  /*15e0*/  SHF.L.U32 R56, R56, 0x10, RZ ;  /* 0x0000001038387819 */ /* 0x000fe200000006ff */
[----:B------:R-:W-:Y:S02]  /*15f0*/  FFMA.FTZ R9, R2, R53, R9 ;  /* 0x0000003502097223 */ /* 0x000fe40000010009 */
[----:B------:R-:W-:Y:S01]  /*1600*/  FADD.FTZ R25, -R14, R25 ;  /* 0x000000190e197221 */ /* 0x000fe20000010100 */
[----:B------:R-:W-:Y:S01]  /*1610*/  FMUL.FTZ R52, R6, R52 ;  /* 0x0000003406347220 */ /* 0x000fe20000410000 */
[----:B------:R-:W-:Y:S01]  /*1620*/  STL [R1+0x74], R7 ;  /* 0x0000740701007387 */ /* 0x000fe20000100800 */
[----:B------:R-:W-:Y:S01]  /*1630*/  FADD.FTZ R10, R10, R56 ;  /* 0x000000380a0a7221 */ /* 0x000fe20000010000 */
[----:B------:R-:W-:-:S02]  /*1640*/  FFMA.FTZ R9, R4, R56, R9 ;  /* 0x0000003804097223 */ /* 0x000fc40000010009 */
[----:B------:R0:W-:Y:S01]  /*1650*/  STL [R1+0x104], R27 ;  /* 0x0001041b01007387 */ /* 0x0001e20000100800 */
[-C--:B------:R-:W-:Y:S01]  /*1660*/  FFMA.FTZ R60, R52, R56.reuse, R60 ;  /* 0x00000038343c7223 */ /* 0x080fe2000001003c */
[----:B------:R-:W-:Y:S02]  /*1670*/  SHF.L.U32 R58, R34, 0x10, RZ ;  /* 0x00000010223a7819 */ /* 0x000fe400000006ff */
[----:B------:R1:W-:Y:S01]  /*1680*/  STL [R1+0x108], R29 ;  /* 0x0001081d01007387 */ /* 0x0003e20000100800 */
[----:B------:R-:W-:Y:S01]  /*1690*/  PRMT R50, R26, 0x7632, R50 ;  /* 0x000076321a327816 */ /* 0x000fe20000000032 */
[----:B0-----:R-:W-:Y:S01]  /*16a0*/  FMUL.FTZ R27, R5, R25 ;  /* 0x00000019051b7220 */ /* 0x001fe20000410000 */
[----:B------:R-:W-:Y:S01]  /*16b0*/  FMUL.FTZ R25, R4, R56 ;  /* 0x0000003804197220 */ /* 0x000fe20000410000 */
[----:B------:R-:W-:Y:S01]  /*16c0*/  IMAD.U32 R56, R31, 0x10000, RZ ;  /* 0x000100001f387824 */ /* 0x000fe200078e00ff */
[----:B-1----:R-:W-:Y:S01]  /*16d0*/  SHF.L.U32 R29, R32, 0x10, RZ ;  /* 0x00000010201d7819 */ /* 0x002fe200000006ff */
[----:B------:R-:W-:Y:S02]  /*16e0*/  STL [R1+0x10c], R30 ;  /* 0x00010c1e01007387 */ /* 0x000fe40000100800 */
[----:B------:R-:W-:Y:S01]  /*16f0*/  FADD.FTZ R56, -R24, R56 ;  /* 0x0000003818387221 */ /* 0x000fe20000010100 */
[----:B------:R-:W-:Y:S01]  /*1700*/  SHF.L.U32 R13, R50, 0x10, RZ ;  /* 0x00000010320d7819 */ /* 0x000fe200000006ff */
[----:B------:R-:W-:Y:S01]  /*1710*/  FADD.FTZ R58, -R14, R58 ;  /* 0x0000003a0e3a7221 */ /* 0x000fe20000010100 */
[----:B------:R-:W-:Y:S01]  /*1720*/  STL [R1+0x110], R32 ;  /* 0x0001102001007387 */ /* 0x000fe20000100800 */
[----:B------:R-:W-:-:S02]  /*1730*/  SHF.L.U32 R26, R36, 0x10, RZ ;  /* 0x00000010241a7819 */ /* 0x000fc400000006ff */
[----:B------:R-:W-:Y:S01]  /*1740*/  PRMT R50, R28, 0x7632, R50 ;  /* 0x000076321c327816 */ /* 0x000fe20000000032 */
[----:B------:R-:W-:Y:S01]  /*1750*/  STL [R1+0x28], R29 ;  /* 0x0000281d01007387 */ /* 0x000fe20000100800 */
[----:B------:R-:W-:-:S03]  /*1760*/  FMUL.FTZ R28, R6, R56 ;  /* 0x00000038061c7220 */ /* 0x000fc60000410000 */
[----:B------:R-:W-:Y:S01]  /*1770*/  STL [R1+0x6c], R27 ;  /* 0x00006c1b01007387 */ /* 0x000fe20000100800 */
[----:B------:R-:W-:-:S03]  /*1780*/  FMUL.FTZ R23, R5, R58 ;  /* 0x0000003a05177220 */ /* 0x000fc60000410000 */
[----:B------:R-:W-:Y:S04]  /*1790*/  STL [R1+0x114], R27 ;  /* 0x0001141b01007387 */ /* 0x000fe80000100800 */
[----:B------:R-:W-:Y:S04]  /*17a0*/  STL [R1+0x118], R53 ;  /* 0x0001183501007387 */ /* 0x000fe80000100800 */
[----:B------:R-:W-:Y:S04]  /*17b0*/  STL [R1+0x11c], R31 ;  /* 0x00011c1f01007387 */ /* 0x000fe80000100800 */
[----:B------:R-:W-:Y:S04]  /*17c0*/  STL [R1], R26 ;  /* 0x0000001a01007387 */ /* 0x000fe80000100800 */
[----:B------:R-:W-:Y:S04]  /*17d0*/  STL [R1+0x124], R29 ;  /* 0x0001241d01007387 */ /* 0x000fe80000100800 */
[----:B------:R-:W-:Y:S01]  /*17e0*/  STL [R1+0x64], R28 ;  /* 0x0000641c01007387 */ /* 0x000fe20000100800 */
[----:B------:R-:W-:-:S03]  /*17f0*/  FFMA.FTZ R12, R52, R25, R12 ;  /* 0x00000019340c7223 */ /* 0x000fc6000001000c */
[----:B------:R-:W-:Y:S01]  /*1800*/  STL [R1+0x128], R28 ;  /* 0x0001281c01007387 */ /* 0x000fe20000100800 */
[----:B------:R-:W-:-:S03]  /*1810*/  SHF.L.U32 R52, R33, 0x10, RZ ;  /* 0x0000001021347819 */ /* 0x000fc600000006ff */
[----:B------:R-:W-:Y:S01]  /*1820*/  STL [R1+0x5c], R23 ;  /* 0x00005c1701007387 */ /* 0x000fe20000100800 */
[----:B------:R-:W-:-:S03]  /*1830*/  PRMT R56, R33, 0x7632, R56 ;  /* 0x0000763221387816 */ /* 0x000fc60000000038 */
[----:B------:R-:W-:Y:S04]  /*1840*/  STL [R1+0x130], R23 ;  /* 0x0001301701007387 */ /* 0x000fe80000100800 */
[----:B------:R-:W-:Y:S04]  /*1850*/  STL [R1+0x138], R34 ;  /* 0x0001382201007387 */ /* 0x000fe80000100800 */
[----:B------:R0:W-:Y:S04]  /*1860*/  STL [R1+0x13c], R33 ;  /* 0x00013c2101007387 */ /* 0x0001e80000100800 */
[----:B0-----:R-:W2:Y:S01]  /*1870*/  LDL.LU R33, [R1+0x18] ;  /* 0x0000180001217983 */ /* 0x001ea20000300800 */
[----:B------:R-:W-:Y:S01]  /*1880*/  FADD.FTZ R13, -R14, R13 ;  /* 0x0000000d0e0d7221 */ /* 0x000fe20000010100 */
[----:B------:R-:W-:-:S03]  /*1890*/  SHF.L.U32 R50, R50, 0x10, RZ ;  /* 0x0000001032327819 */ /* 0x000fc600000006ff */
[----:B------:R-:W-:Y:S02]  /*18a0*/  FMUL.FTZ R11, R5, R13 ;  /* 0x0000000d050b7220 */ /* 0x000fe40000410000 */
[----:B------:R-:W-:Y:S01]  /*18b0*/  FMUL.FTZ R13, R3, R50 ;  /* 0x00000032030d7220 */ /* 0x000fe20000410000 */
[----:B------:R-:W-:-:S03]  /*18c0*/  FFMA.FTZ R51, R0, R16, R51 ;  /* 0x0000001000337223 */ /* 0x000fc60000010033 */
[----:B------:R-:W-:Y:S01]  /*18d0*/  FFMA.FTZ R8, R11, R13, R8 ;  /* 0x0000000d0b087223 */ /* 0x000fe20000010008 */
[----:B------:R-:W-:Y:S01]  /*18e0*/  PRMT R13, R30, 0x7632, R13 ;  /* 0x000076321e0d7816 */ /* 0x000fe2000000000d */
[----:B------:R-:W-:Y:S01]  /*18f0*/  FADD.FTZ R55, R55, R50 ;  /* 0x0000003237377221 */ /* 0x000fe20000010000 */
[-C--:B------:R-:W-:Y:S01]  /*1900*/  FFMA.FTZ R15, R11, R50.reuse, R15 ;  /* 0x000000320b0f7223 */ /* 0x080fe2000001000f */
[--C-:B------:R-:W-:Y:S01]  /*1910*/  FFMA.FTZ R50, R3, R50, R51.reuse ;  /* 0x0000003203327223 */ /* 0x100fe20000010033 */
[----:B------:R-:W-:Y:S02]  /*1920*/  PRMT R51, R32, 0x7632, R51 ;  /* 0x0000763220337816 */ /* 0x000fe40000000033 */
[----:B------:R-:W-:Y:S01]  /*1930*/  SHF.L.U32 R13, R13, 0x10, RZ ;  /* 0x000000100d0d7819 */ /* 0x000fe200000006ff */
[----:B------:R-:W-:Y:S01]  /*1940*/  FMUL.FTZ R11, R0, R29 ;  /* 0x0000001d000b7220 */ /* 0x000fe20000410000 */
[----:B------:R-:W-:-:S03]  /*1950*/  SHF.L.U32 R51, R51, 0x10, RZ ;  /* 0x0000001033337819 */ /* 0x000fc600000006ff */
[----:B------:R-:W-:Y:S01]  /*1960*/  FADD.FTZ R13, -R14, R13 ;  /* 0x0000000d0e0d7221 */ /* 0x000fe20000010100 */
[----:B------:R-:W-:Y:S01]  /*1970*/  FFMA.FTZ R8, R27, R11, R8 ;  /* 0x0000000b1b087223 */ /* 0x000fe20000010008 */
[----:B------:R-:W-:Y:S02]  /*1980*/  FMUL.FTZ R11, R3, R51 ;  /* 0x00000033030b7220 */ /* 0x000fe40000410000 */
[----:B------:R-:W-:-:S04]  /*1990*/  FMUL.FTZ R13, R5, R13 ;  /* 0x0000000d050d7220 */ /* 0x000fc80000410000 */
[C---:B------:R-:W-:Y:S01]  /*19a0*/  FFMA.FTZ R8, R13.reuse, R11, R8 ;  /* 0x0000000b0d087223 */ /* 0x040fe20000010008 */
[----:B------:R-:W-:Y:S01]  /*19b0*/  FFMA.FTZ R15, R13, R51, R15 ;  /* 0x000000330d0f7223 */ /* 0x000fe2000001000f */
[----:B------:R-:W-:Y:S01]  /*19c0*/  PRMT R11, R31, 0x7632, R11 ;  /* 0x000076321f0b7816 */ /* 0x000fe2000000000b */
[----:B------:R-:W-:Y:S01]  /*19d0*/  FMUL.FTZ R13, R0, R26 ;  /* 0x0000001a000d7220 */ /* 0x000fe20000410000 */
[----:B------:R-:W-:Y:S01]  /*19e0*/  FMUL.FTZ R25, R2, R52 ;  /* 0x0000003402197220 */ /* 0x000fe20000410000 */
[----:B------:R-:W-:Y:S02]  /*19f0*/  FFMA.FTZ R50, R0, R29, R50 ;  /* 0x0000001d00327223 */ /* 0x000fe40000010032 */
[----:B------:R-:W-:Y:S02]  /*1a00*/  IMAD.U32 R11, R11, 0x10000, RZ ;  /* 0x000100000b0b7824 */ /* 0x000fe400078e00ff */
[----:B------:R-:W-:Y:S01]  /*1a10*/  FFMA.FTZ R8, R23, R13, R8 ;  /* 0x0000000d17087223 */ /* 0x000fe20000010008 */
[----:B------:R-:W-:Y:S01]  /*1a20*/  PRMT R13, R34, 0x7632, R13 ;  /* 0x00007632220d7816 */ /* 0x000fe2000000000d */
[----:B------:R-:W-:Y:S01]  /*1a30*/  FADD.FTZ R55, R55, R51 ;  /* 0x0000003337377221 */ /* 0x000fe20000010000 */
[----:B------:R-:W-:Y:S01]  /*1a40*/  FFMA.FTZ R12, R28, R25, R12 ;  /* 0x000000191c0c7223 */ /* 0x000fe2000001000c */
[--C-:B------:R-:W-:Y:S01]  /*1a50*/  FFMA.FTZ R51, R3, R51, R50.reuse ;  /* 0x0000003303337223 */ /* 0x100fe20000010032 */
[----:B------:R-:W-:Y:S01]  /*1a60*/  FADD.FTZ R25, -R24, R11 ;  /* 0x0000000b18197221 */ /* 0x000fe20000010100 */
[----:B------:R-:W-:-:S02]  /*1a70*/  PRMT R50, R36, 0x7632, R50 ;  /* 0x0000763224327816 */ /* 0x000fc40000000032 */
[----:B------:R-:W-:Y:S01]  /*1a80*/  SHF.L.U32 R11, R13, 0x10, RZ ;  /* 0x000000100d0b7819 */ /* 0x000fe200000006ff */
[----:B------:R-:W-:Y:S01]  /*1a90*/  FFMA.FTZ R9, R2, R52, R9 ;  /* 0x0000003402097223 */ /* 0x000fe20000010009 */
[----:B------:R-:W-:Y:S02]  /*1aa0*/  SHF.L.U32 R56, R56, 0x10, RZ ;  /* 0x0000001038387819 */ /* 0x000fe400000006ff */
[----:B------:R-:W-:Y:S01]  /*1ab0*/  SHF.L.U32 R50, R50, 0x10, RZ ;  /* 0x0000001032327819 */ /* 0x000fe200000006ff */
[----:B------:R-:W-:Y:S01]  /*1ac0*/  FADD.FTZ R11, -R14, R11 ;  /* 0x0000000b0e0b7221 */ /* 0x000fe20000010100 */
[----:B------:R-:W-:Y:S01]  /*1ad0*/  FMUL.FTZ R25, R6, R25 ;  /* 0x0000001906197220 */ /* 0x000fe20000410000 */
[----:B------:R-:W-:Y:S01]  /*1ae0*/  FFMA.FTZ R59, R4, R56, R9 ;  /* 0x00000038043b7223 */ /* 0x000fe20000010009 */
[----:B------:R-:W-:Y:S02]  /*1af0*/  IMAD.U32 R9, R38, 0x10000, RZ ;  /* 0x0001000026097824 */ /* 0x000fe400078e00ff */
[----:B------:R-:W-:Y:S01]  /*1b00*/  FMUL.FTZ R11, R5, R11 ;  /* 0x0000000b050b7220 */ /* 0x000fe20000410000 */
[----:B------:R-:W-:Y:S01]  /*1b10*/  FMUL.FTZ R13, R3, R50 ;  /* 0x00000032030d7220 */ /* 0x000fe20000410000 */
[----:B------:R-:W-:Y:S01]  /*1b20*/  FADD.FTZ R10, R10, R56 ;  /* 0x000000380a0a7221 */ /* 0x000fe20000010000 */
[----:B------:R-:W-:Y:S01]  /*1b30*/  FFMA.FTZ R60, R25, R56, R60 ;  /* 0x00000038193c7223 */ /* 0x000fe2000001003c */
[C---:B------:R-:W-:Y:S01]  /*1b40*/  FFMA.FTZ R16, R11.reuse, R50, R15 ;  /* 0x000000320b107223 */ /* 0x040fe2000001000f */
[----:B------:R-:W-:Y:S01]  /*1b50*/  FFMA.FTZ R8, R11, R13, R8 ;  /* 0x0000000d0b087223 */ /* 0x000fe20000010008 */
[----:B------:R-:W-:Y:S01]  /*1b60*/  FMUL.FTZ R56, R4, R56 ;  /* 0x0000003804387220 */ /* 0x000fe20000410000 */
[----:B------:R-:W-:Y:S01]  /*1b70*/  SHF.L.U32 R58, R40, 0x10, RZ ;  /* 0x00000010283a7819 */ /* 0x000fe200000006ff */
[----:B------:R-:W-:Y:S01]  /*1b80*/  FADD.FTZ R11, -R14, R9 ;  /* 0x000000090e0b7221 */ /* 0x000fe20000010100 */
[----:B------:R-:W-:-:S02]  /*1b90*/  SHF.L.U32 R9, R35, 0x10, RZ ;  /* 0x0000001023097819 */ /* 0x000fc400000006ff */
[----:B------:R-:W-:Y:S01]  /*1ba0*/  PRMT R15, R38, 0x7632, R15 ;  /* 0x00007632260f7816 */ /* 0x000fe2000000000f */
[----:B------:R-:W-:Y:S01]  /*1bb0*/  FFMA.FTZ R12, R25, R56, R12 ;  /* 0x00000038190c7223 */ /* 0x000fe2000001000c */
[----:B------:R-:W-:Y:S01]  /*1bc0*/  FMUL.FTZ R22, R5, R11 ;  /* 0x0000000b05167220 */ /* 0x000fe20000410000 */
[C---:B------:R-:W-:Y:S01]  /*1bd0*/  FMUL.FTZ R13, R0.reuse, R58 ;  /* 0x0000003a000d7220 */ /* 0x040fe20000410000 */
[----:B------:R-:W-:Y:S01]  /*1be0*/  SHF.L.U32 R25, R37, 0x10, RZ ;  /* 0x0000001025197819 */ /* 0x000fe200000006ff */
[----:B------:R-:W-:Y:S01]  /*1bf0*/  FFMA.FTZ R51, R0, R26, R51 ;  /* 0x0000001a00337223 */ /* 0x000fe20000010033 */
[----:B------:R-:W-:Y:S01]  /*1c00*/  PRMT R11, R40, 0x7632, R11 ;  /* 0x00007632280b7816 */ /* 0x000fe2000000000b */
[----:B------:R-:W-:Y:S02]  /*1c10*/  IMAD.U32 R15, R15, 0x10000, RZ ;  /* 0x000100000f0f7824 */ /* 0x000fe400078e00ff */
[----:B------:R-:W-:Y:S01]  /*1c20*/  FADD.FTZ R9, -R24, R9 ;  /* 0x0000000918097221 */ /* 0x000fe20000010100 */
[----:B------:R-:W-:Y:S01]  /*1c30*/  FFMA.FTZ R8, R22, R13, R8 ;  /* 0x0000000d16087223 */ /* 0x000fe20000010008 */
[----:B------:R-:W-:Y:S01]  /*1c40*/  SHF.L.U32 R11, R11, 0x10, RZ ;  /* 0x000000100b0b7819 */ /* 0x000fe200000006ff */
[----:B------:R-:W-:Y:S01]  /*1c50*/  FADD.FTZ R17, R55, R50 ;  /* 0x0000003237117221 */ /* 0x000fe20000010000 */
[----:B------:R-:W-:Y:S01]  /*1c60*/  FFMA.FTZ R18, R3, R50, R51 ;  /* 0x0000003203127223 */ /* 0x000fe20000010033 */
[----:B------:R-:W-:Y:S01]  /*1c70*/  FMUL.FTZ R13, R2, R25 ;  /* 0x00000019020d7220 */ /* 0x000fe20000410000 */
[----:B------:R-:W-:Y:S01]  /*1c80*/  FADD.FTZ R15, -R14, R15 ;  /* 0x0000000f0e0f7221 */ /* 0x000fe20000010100 */
[----:B------:R-:W-:Y:S01]  /*1c90*/  FMUL.FTZ R21, R6, R9 ;  /* 0x0000000906157220 */ /* 0x000fe20000410000 */
[----:B------:R-:W-:-:S02]  /*1ca0*/  SHF.L.U32 R50, R42, 0x10, RZ ;  /* 0x000000102a327819 */ /* 0x000fc400000006ff */
[----:B------:R-:W-:Y:S02]  /*1cb0*/  PRMT R55, R35, 0x7632, R55 ;  /* 0x0000763223377816 */ /* 0x000fe40000000037 */
[----:B------:R-:W-:Y:S01]  /*1cc0*/  PRMT R61, R42, 0x7632, R61 ;  /* 0x000076322a3d7816 */ /* 0x000fe2000000003d */
[----:B------:R-:W-:Y:S01]  /*1cd0*/  FMUL.FTZ R9, R3, R11 ;  /* 0x0000000b03097220 */ /* 0x000fe20000410000 */
[----:B------:R-:W-:Y:S01]  /*1ce0*/  FMUL.FTZ R15, R5, R15 ;  /* 0x0000000f050f7220 */ /* 0x000fe20000410000 */
[----:B------:R-:W-:Y:S01]  /*1cf0*/  FFMA.FTZ R12, R21, R13, R12 ;  /* 0x0000000d150c7223 */ /* 0x000fe2000001000c */
[----:B------:R-:W-:Y:S01]  /*1d00*/  PRMT R51, R37, 0x7632, R51 ;  /* 0x0000763225337816 */ /* 0x000fe20000000033 */
[----:B------:R-:W-:Y:S01]  /*1d10*/  FADD.FTZ R50, -R14, R50 ;  /* 0x000000320e327221 */ /* 0x000fe20000010100 */
[C---:B------:R-:W-:Y:S01]  /*1d20*/  SHF.L.U32 R56, R44.reuse, 0x10, RZ ;  /* 0x000000102c387819 */ /* 0x040fe200000006ff */
[----:B------:R-:W-:Y:S01]  /*1d30*/  IMAD.U32 R55, R55, 0x10000, RZ ;  /* 0x0001000037377824 */ /* 0x000fe200078e00ff */
[----:B------:R-:W-:-:S02]  /*1d40*/  PRMT R13, R44, 0x7632, R13 ;  /* 0x000076322c0d7816 */ /* 0x000fc4000000000d */
[----:B------:R-:W-:Y:S01]  /*1d50*/  SHF.L.U32 R61, R61, 0x10, RZ ;  /* 0x000000103d3d7819 */ /* 0x000fe200000006ff */
[----:B------:R-:W-:Y:S01]  /*1d60*/  FFMA.FTZ R8, R15, R9, R8 ;  /* 0x000000090f087223 */ /* 0x000fe20000010008 */
[----:B------:R-:W-:Y:S01]  /*1d70*/  SHF.L.U32 R51, R51, 0x10, RZ ;  /* 0x0000001033337819 */ /* 0x000fe200000006ff */
[----:B------:R-:W-:Y:S01]  /*1d80*/  FMUL.FTZ R9, R0, R56 ;  /* 0x0000003800097220 */ /* 0x000fe20000410000 */
[----:B------:R-:W-:Y:S01]  /*1d90*/  FMUL.FTZ R19, R5, R50 ;  /* 0x0000003205137220 */ /* 0x000fe20000410000 */
[----:B------:R-:W-:Y:S01]  /*1da0*/  SHF.L.U32 R13, R13, 0x10, RZ ;  /* 0x000000100d0d7819 */ /* 0x000fe200000006ff */
[----:B------:R-:W-:Y:S01]  /*1db0*/  FADD.FTZ R55, -R24, R55 ;  /* 0x0000003718377221 */ /* 0x000fe20000010100 */
[----:B------:R-:W-:Y:S01]  /*1dc0*/  FADD.FTZ R61, -R14, R61 ;  /* 0x0000003d0e3d7221 */ /* 0x000fe20000010100 */
[----:B------:R-:W-:Y:S01]  /*1dd0*/  FFMA.FTZ R8, R19, R9, R8 ;  /* 0x0000000913087223 */ /* 0x000fe20000010008 */
[----:B------:R-:W-:Y:S01]  /*1de0*/  FMUL.FTZ R50, R4, R51 ;  /* 0x0000003304327220 */ /* 0x000fe20000410000 */
[----:B------:R-:W-:Y:S01]  /*1df0*/  FMUL.FTZ R55, R6, R55 ;  /* 0x0000003706377220 */ /* 0x000fe20000410000 */
[----:B------:R-:W-:Y:S01]  /*1e00*/  FMUL.FTZ R9, R3, R13 ;  /* 0x0000000d03097220 */ /* 0x000fe20000410000 */
[----:B------:R-:W-:Y:S01]  /*1e10*/  FMUL.FTZ R61, R5, R61 ;  /* 0x0000003d053d7220 */ /* 0x000fe20000410000 */
[----:B------:R-:W-:Y:S01]  /*1e20*/  FADD.FTZ R34, R10, R51 ;  /* 0x000000330a227221 */ /* 0x000fe20000010000 */
[----:B------:R-:W-:Y:S01]  /*1e30*/  FFMA.FTZ R10, R55, R50, R12 ;  /* 0x00000032370a7223 */ /* 0x000fe2000001000c */
[----:B------:R-:W-:Y:S01]  /*1e40*/  FFMA.FTZ R50, R0, R58, R18 ;  /* 0x0000003a00327223 */ /* 0x000fe20000010012 */
[----:B------:R-:W-:Y:S01]  /*1e50*/  FFMA.FTZ R8, R61, R9, R8 ;  /* 0x000000093d087223 */ /* 0x000fe20000010008 */
        /* <DEDUP_REMOVED lines=8> */
[----:B------:R-:W-:-:S02]  /*1ee0*/  PRMT R51, R48, 0x7632, R51 ;  /* 0x0000763230337816 */ /* 0x000fc40000000033 */
[----:B------:R-:W-:Y:S01]  /*1ef0*/  SHF.L.U32 R59, R12, 0x10, RZ ;  /* 0x000000100c3b7819 */ /* 0x000fe200000006ff */
[C---:B------:R-:W-:Y:S01]  /*1f00*/  FFMA.FTZ R50, R0.reuse, R56, R50 ;  /* 0x0000003800327223 */ /* 0x040fe20000010032 */
[----:B------:R-:W-:Y:S01]  /*1f10*/  FMUL.FTZ R18, R5, R9 ;  /* 0x0000000905127220 */ /* 0x000fe20000410000 */
[----:B------:R-:W-:Y:S01]  /*1f20*/  SHF.L.U32 R12, R51, 0x10, RZ ;  /* 0x00000010330c7819 */ /* 0x000fe200000006ff */
[----:B------:R-:W-:Y:S01]  /*1f30*/  FMUL.FTZ R9, R0, R55 ;  /* 0x0000003700097220 */ /* 0x000fe20000410000 */
[----:B------:R-:W-:Y:S01]  /*1f40*/  FADD.FTZ R59, -R14, R59 ;  /* 0x0000003b0e3b7221 */ /* 0x000fe20000010100 */
[----:B------:R-:W-:Y:S02]  /*1f50*/  FFMA.FTZ R50, R3, R13, R50 ;  /* 0x0000000d03327223 */ /* 0x000fe40000010032 */
[----:B------:R-:W-:Y:S01]  /*1f60*/  FFMA.FTZ R9, R18, R9, R8 ;  /* 0x0000000912097223 */ /* 0x000fe20000010008 */
[----:B------:R-:W-:Y:S01]  /*1f70*/  FMUL.FTZ R54, R5, R59 ;  /* 0x0000003b05367220 */ /* 0x000fe20000410000 */
[----:B------:R-:W-:Y:S01]  /*1f80*/  FMUL.FTZ R8, R3, R12 ;  /* 0x0000000c03087220 */ /* 0x000fe20000410000 */
[----:B------:R-:W-:-:S03]  /*1f90*/  FFMA.FTZ R50, R0, R55, R50 ;  /* 0x0000003700327223 */ /* 0x000fc60000010032 */
[----:B------:R-:W-:Y:S01]  /*1fa0*/  FFMA.FTZ R9, R54, R8, R9 ;  /* 0x0000000836097223 */ /* 0x000fe20000010009 */
[----:B------:R-:W-:Y:S01]  /*1fb0*/  FFMA.FTZ R8, R3, R12, R50 ;  /* 0x0000000c03087223 */ /* 0x000fe20000010032 */
[----:B------:R-:W-:Y:S01]  /*1fc0*/  FADD.FTZ R23, R17, R11 ;  /* 0x0000000b11177221 */ /* 0x000fe20000010000 */
[----:B------:R-:W-:Y:S01]  /*1fd0*/  FFMA.FTZ R57, R15, R11, R16 ;  /* 0x0000000b0f397223 */ /* 0x000fe20000010010 */
[----:B------:R-:W-:Y:S01]  /*1fe0*/  IMAD.U32 R11, R39, 0x10000, RZ ;  /* 0x00010000270b7824 */ /* 0x000fe200078e00ff */
[C---:B------:R-:W-:Y:S02]  /*1ff0*/  SHF.L.U32 R15, R41.reuse, 0x10, RZ ;  /* 0x00000010290f7819 */ /* 0x040fe400000006ff */
[----:B------:R-:W-:Y:S01]  /*2000*/  PRMT R51, R41, 0x7632, R51 ;  /* 0x0000763229337816 */ /* 0x000fe20000000033 */
[----:B------:R-:W-:-:S03]  /*2010*/  FADD.FTZ R11, -R24, R11 ;  /* 0x0000000b180b7221 */ /* 0x000fc60000010100 */
[----:B------:R-:W-:Y:S01]  /*2020*/  SHF.L.U32 R51, R51, 0x10, RZ ;  /* 0x0000001033337819 */ /* 0x000fe200000006ff */
[----:B------:R-:W-:Y:S01]  /*2030*/  FMUL.FTZ R20, R6, R11 ;  /* 0x0000000b06147220 */ /* 0x000fe20000410000 */
[----:B------:R-:W-:Y:S02]  /*2040*/  PRMT R11, R43, 0x7632, R11 ;  /* 0x000076322b0b7816 */ /* 0x000fe4000000000b */
[----:B------:R-:W-:Y:S02]  /*2050*/  PRMT R59, R45, 0x7632, R59 ;  /* 0x000076322d3b7816 */ /* 0x000fe4000000003b */
[----:B------:R-:W-:Y:S02]  /*2060*/  SHF.L.U32 R11, R11, 0x10, RZ ;  /* 0x000000100b0b7819 */ /* 0x000fe400000006ff */
[----:B------:R-:W-:-:S03]  /*2070*/  SHF.L.U32 R59, R59, 0x10, RZ ;  /* 0x000000103b3b7819 */ /* 0x000fc600000006ff */
[----:B------:R-:W-:Y:S01]  /*2080*/  FADD.FTZ R11, -R24, R11 ;  /* 0x0000000b180b7221 */ /* 0x000fe20000010100 */
[----:B------:R-:W-:Y:S01]  /*2090*/  PRMT R50, R49, 0x7632, R50 ;  /* 0x0000763231327816 */ /* 0x000fe20000000032 */
[----:B------:R-:W-:Y:S03]  /*20a0*/  STL [R1+0x140], R36 ;  /* 0x0001402401007387 */ /* 0x000fe60000100800 */
[----:B------:R-:W-:Y:S01]  /*20b0*/  SHF.L.U32 R50, R50, 0x10, RZ ;  /* 0x0000001032327819 */ /* 0x000fe200000006ff */
[----:B------:R-:W-:Y:S04]  /*20c0*/  STL [R1+0x58], R22 ;  /* 0x0000581601007387 */ /* 0x000fe80000100800 */
[----:B------:R-:W-:Y:S04]  /*20d0*/  STL [R1+0x54], R21 ;  /* 0x0000541501007387 */ /* 0x000fe80000100800 */
[----:B------:R-:W-:Y:S04]  /*20e0*/  STL [R1+0x50], R19 ;  /* 0x0000501301007387 */ /* 0x000fe80000100800 */
[----:B------:R-:W-:Y:S04]  /*20f0*/  STL [R1+0x4c], R18 ;  /* 0x00004c1201007387 */ /* 0x000fe80000100800 */
[----:B------:R-:W-:Y:S04]  /*2100*/  STL [R1+0x38], R20 ;  /* 0x0000381401007387 */ /* 0x000fe80000100800 */
[----:B--2---:R0:W-:Y:S02]  /*2110*/  STS.64 [R33], R8 ;  /* 0x0000000821007388 */ /* 0x0041e40000000a00 */
[----:B0-----:R-:W-:-:S04]  /*2120*/  PRMT R8, R39, 0x7632, R8 ;  /* 0x0000763227087816 */ /* 0x001fc80000000008 */
[----:B------:R-:W-:Y:S01]  /*2130*/  SHF.L.U32 R8, R8, 0x10, RZ ;  /* 0x0000001008087819 */ /* 0x000fe200000006ff */
[----:B------:R-:W-:-:S04]  /*2140*/  FMUL.FTZ R9, R2, R15 ;  /* 0x0000000f02097220 */ /* 0x000fc80000410000 */
[----:B------:R-:W-:Y:S01]  /*2150*/  FADD.FTZ R8, -R24, R8 ;  /* 0x0000000818087221 */ /* 0x000fe20000010100 */
[----:B------:R-:W-:Y:S01]  /*2160*/  FFMA.FTZ R9, R20, R9, R10 ;  /* 0x0000000914097223 */ /* 0x000fe2000001000a */
[----:B------:R-:W-:Y:S02]  /*2170*/  FMUL.FTZ R10, R4, R51 ;  /* 0x00000033040a7220 */ /* 0x000fe40000410000 */
[----:B------:R-:W-:-:S04]  /*2180*/  FMUL.FTZ R8, R6, R8 ;  /* 0x0000000806087220 */ /* 0x000fc80000410000 */
[C---:B------:R-:W-:Y:S01]  /*2190*/  FFMA.FTZ R9, R8.reuse, R10, R9 ;  /* 0x0000000a08097223 */ /* 0x040fe20000010009 */
[----:B------:R-:W-:Y:S02]  /*21a0*/  IMAD.U32 R10, R43, 0x10000, RZ ;  /* 0x000100002b0a7824 */ /* 0x000fe400078e00ff */
[----:B------:R-:W-:Y:S01]  /*21b0*/  FFMA.FTZ R28, R8, R51, R60 ;  /* 0x00000033081c7223 */ /* 0x000fe2000001003c */
[----:B------:R-:W-:Y:S01]  /*21c0*/  SHF.L.U32 R8, R45, 0x10, RZ ;  /* 0x000000102d087819 */ /* 0x000fe200000006ff */
[----:B------:R-:W-:-:S04]  /*21d0*/  FADD.FTZ R10, -R24, R10 ;  /* 0x0000000a180a7221 */ /* 0x000fc80000010100 */
[----:B------:R-:W-:Y:S01]  /*21e0*/  FMUL.FTZ R17, R6, R10 ;  /* 0x0000000a06117220 */ /* 0x000fe20000410000 */
[----:B------:R-:W-:Y:S01]  /*21f0*/  FMUL.FTZ R10, R2, R8 ;  /* 0x00000008020a7220 */ /* 0x000fe20000410000 */
[----:B------:R-:W-:-:S03]  /*2200*/  FMUL.FTZ R60, R6, R11 ;  /* 0x0000000b063c7220 */ /* 0x000fc60000410000 */
[----:B------:R-:W-:Y:S01]  /*2210*/  FFMA.FTZ R9, R17, R10, R9 ;  /* 0x0000000a11097223 */ /* 0x000fe20000010009 */
[----:B------:R-:W-:Y:S01]  /*2220*/  FMUL.FTZ R10, R4, R59 ;  /* 0x0000003b040a7220 */ /* 0x000fe20000410000 */
[----:B------:R-:W-:-:S03]  /*2230*/  FFMA.FTZ R11, R2, R15, R7 ;  /* 0x0000000f020b7223 */ /* 0x000fc60000010007 */
[----:B------:R-:W-:Y:S01]  /*2240*/  FFMA.FTZ R27, R60, R10, R9 ;  /* 0x0000000a3c1b7223 */ /* 0x000fe20000010009 */
[C---:B------:R-:W-:Y:S01]  /*2250*/  IMAD.U32 R9, R47.reuse, 0x10000, RZ ;  /* 0x000100002f097824 */ /* 0x040fe200078e00ff */
[----:B------:R-:W-:-:S03]  /*2260*/  PRMT R10, R47, 0x7632, R10 ;  /* 0x000076322f0a7816 */ /* 0x000fc6000000000a */
[----:B------:R-:W-:Y:S01]  /*2270*/  FADD.FTZ R7, -R24, R9 ;  /* 0x0000000918077221 */ /* 0x000fe20000010100 */
[----:B------:R-:W-:Y:S01]  /*2280*/  SHF.L.U32 R29, R10, 0x10, RZ ;  /* 0x000000100a1d7819 */ /* 0x000fe200000006ff */
[----:B------:R-:W-:Y:S01]  /*2290*/  FFMA.FTZ R10, R4, R51, R11 ;  /* 0x00000033040a7223 */ /* 0x000fe2000001000b */
[----:B------:R-:W-:Y:S01]  /*22a0*/  SHF.L.U32 R9, R49, 0x10, RZ ;  /* 0x0000001031097819 */ /* 0x000fe200000006ff */
[----:B------:R-:W-:Y:S02]  /*22b0*/  FMUL.FTZ R16, R6, R7 ;  /* 0x0000000706107220 */ /* 0x000fe40000410000 */
[----:B------:R-:W-:Y:S01]  /*22c0*/  FFMA.FTZ R7, R2, R8, R10 ;  /* 0x0000000802077223 */ /* 0x000fe2000001000a */
[----:B------:R-:W-:Y:S01]  /*22d0*/  FADD.FTZ R10, -R24, R29 ;  /* 0x0000001d180a7221 */ /* 0x000fe20000010100 */
[----:B------:R-:W-:Y:S02]  /*22e0*/  FMUL.FTZ R11, R2, R9 ;  /* 0x00000009020b7220 */ /* 0x000fe40000410000 */
[----:B------:R-:W-:Y:S01]  /*22f0*/  FFMA.FTZ R7, R4, R59, R7 ;  /* 0x0000003b04077223 */ /* 0x000fe20000010007 */
[----:B------:R-:W-:Y:S01]  /*2300*/  FMUL.FTZ R29, R6, R10 ;  /* 0x0000000a061d7220 */ /* 0x000fe20000410000 */
[----:B------:R-:W-:Y:S01]  /*2310*/  FFMA.FTZ R36, R16, R11, R27 ;  /* 0x0000000b10247223 */ /* 0x000fe2000001001b */
[-C--:B------:R-:W-:Y:S01]  /*2320*/  FMUL.FTZ R11, R4, R50.reuse ;  /* 0x00000032040b7220 */ /* 0x080fe20000410000 */
[----:B------:R-:W-:Y:S01]  /*2330*/  FFMA.FTZ R10, R2, R9, R7 ;  /* 0x00000009020a7223 */ /* 0x000fe20000010007 */
[----:B------:R-:W-:Y:S02]  /*2340*/  STL [R1+0x34], R17 ;  /* 0x0000341101007387 */ /* 0x000fe40000100800 */
[----:B------:R-:W-:Y:S01]  /*2350*/  FFMA.FTZ R11, R29, R11, R36 ;  /* 0x0000000b1d0b7223 */ /* 0x000fe20000010024 */
[----:B------:R-:W-:Y:S01]  /*2360*/  FFMA.FTZ R10, R4, R50, R10 ;  /* 0x00000032040a7223 */ /* 0x000fe2000001000a */
[----:B------:R-:W2:Y:S04]  /*2370*/  LDL R31, [R1+0x60] ;  /* 0x00006000011f7983 */ /* 0x000ea80000100800 */
[----:B------:R-:W-:Y:S04]  /*2380*/  STL [R1+0x24], R16 ;  /* 0x0000241001007387 */ /* 0x000fe80000100800 */
[----:B------:R-:W3:Y:S01]  /*2390*/  LDL R53, [R1+0x30] ;  /* 0x0000300001357983 */ /* 0x000ee20000100800 */
[----:B------:R-:W-:-:S03]  /*23a0*/  FADD.FTZ R51, R34, R51 ;  /* 0x0000003322337221 */ /* 0x000fc60000010000 */
[----:B------:R-:W2:Y:S04]  /*23b0*/  LDL.LU R7, [R1+0x3c] ;  /* 0x00003c0001077983 */ /* 0x000ea80000300800 */
[----:B------:R-:W4:Y:S04]  /*23c0*/  LDL R27, [R1+0x7c] ;  /* 0x00007c00011b7983 */ /* 0x000f280000100800 */
[----:B------:R-:W4:Y:S04]  /*23d0*/  LDL R32, [R1+0x2c] ;  /* 0x00002c0001207983 */ /* 0x000f280000100800 */
[----:B------:R-:W4:Y:S04]  /*23e0*/  LDL R30, [R1+0x70] ;  /* 0x00007000011e7983 */ /* 0x000f280000100800 */
[----:B------:R0:W5:Y:S04]  /*23f0*/  LDL.LU R36, [R1+0x140] ;  /* 0x0001400001247983 */ /* 0x0001680000300800 */
[----:B------:R1:W-:Y:S04]  /*2400*/  STS.64 [R33+0xc80], R10 ;  /* 0x000c800a21007388 */ /* 0x0003e80000000a00 */
[----:B-1----:R0:W5:Y:S01]  /*2410*/  LDL.LU R33, [R1+0x13c] ;  /* 0x00013c0001217983 */ /* 0x0021620000300800 */
[----:B------:R-:W-:-:S03]  /*2420*/  FFMA.FTZ R10, R61, R13, R57 ;  /* 0x0000000d3d0a7223 */ /* 0x000fc60000010039 */
[----:B------:R0:W5:Y:S04]  /*2430*/  LDL.LU R34, [R1+0x138] ;  /* 0x0001380001227983 */ /* 0x0001680000300800 */
[----:B------:R-:W2:Y:S01]  /*2440*/  LDL.LU R57, [R1+0x134] ;  /* 0x0001340001397983 */ /* 0x000ea20000300800 */
[----:B------:R-:W-:Y:S01]  /*2450*/  FADD.FTZ R11, R23, R13 ;  /* 0x0000000d170b7221 */ /* 0x000fe20000010000 */
[----:B------:R-:W-:Y:S02]  /*2460*/  FFMA.FTZ R28, R60, R59, R28 ;  /* 0x0000003b3c1c7223 */ /* 0x000fe4000001001c */
[----:B------:R-:W3:Y:S01]  /*2470*/  LDL.LU R61, [R1+0x40] ;  /* 0x00004000013d7983 */ /* 0x000ee20000300800 */
[----:B------:R-:W-:-:S03]  /*2480*/  FADD.FTZ R51, R51, R59 ;  /* 0x0000003b33337221 */ /* 0x000fc60000010000 */
[----:B------:R-:W4:Y:S04]  /*2490*/  LDL.LU R23, [R1+0x130] ;  /* 0x0001300001177983 */ /* 0x000f280000300800 */
[----:B------:R-:W3:Y:S04]  /*24a0*/  LDL R13, [R1+0x68] ;  /* 0x00006800010d7983 */ /* 0x000ee80000100800 */
[----:B------:R-:W3:Y:S04]  /*24b0*/  LDL.LU R60, [R1+0x44] ;  /* 0x00004400013c7983 */ /* 0x000ee80000300800 */
[----:B------:R-:W4:Y:S01]  /*24c0*/  LDL.LU R59, [R1+0x48] ;  /* 0x00004800013b7983 */ /* 0x000f220000300800 */
[----:B------:R-:W-:Y:S01]  /*24d0*/  FFMA.FTZ R10, R54, R12, R10 ;  /* 0x0000000c360a7223 */ /* 0x000fe2000001000a */
[----:B------:R-:W-:Y:S01]  /*24e0*/  UIADD3 UR7, UP0, UR9, 0x2, URZ ;  /* 0x0000000209077890 */ /* 0x000fe2000ff1e03f */
[----:B------:R-:W-:Y:S01]  /*24f0*/  BAR.SYNC.DEFER_BLOCKING 0x0 ;  /* 0x0000000000007b1d */ /* 0x000fe20000010000 */
[----:B--2---:R-:W-:-:S05]  /*2500*/  FFMA.FTZ R31, R31, R57, R7 ;  /* 0x000000391f1f7223 */ /* 0x004fca0000010007 */
[----:B------:R-:W3:Y:S01]  /*2510*/  LDL.LU R7, [R1+0x12c] ;  /* 0x00012c0001077983 */ /* 0x000ee20000300800 */
[----:B------:R-:W1:Y:S01]  /*2520*/  S2R R54, SR_TID.X ;  /* 0x0000000000367919 */ /* 0x000e620000002100 */
[----:B------:R-:W-:Y:S01]  /*2530*/  FADD.FTZ R11, R11, R12 ;  /* 0x0000000c0b0b7221 */ /* 0x000fe20000010000 */
[----:B------:R-:W-:Y:S01]  /*2540*/  FFMA.FTZ R12, R29, R50, R28 ;  /* 0x000000321d0c7223 */ /* 0x000fe2000001001c */
[----:B-1----:R-:W-:Y:S01]  /*2550*/  ISETP.GT.U32.AND P1, PT, R54, 0x7f, PT ;  /* 0x0000007f3600780c */ /* 0x002fe20003f24070 */
[----:B---3--:R-:W-:Y:S01]  /*2560*/  FFMA.FTZ R60, R13, R7, R60 ;  /* 0x000000070d3c7223 */ /* 0x008fe2000001003c */
[----:B------:R-:W-:Y:S02]  /*2570*/  FADD.FTZ R13, R51, R50 ;  /* 0x00000032330d7221 */ /* 0x000fe40000010000 */
[----:B------:R-:W2:Y:S04]  /*2580*/  LDL R51, [R1+0x74] ;  /* 0x0000740001337983 */ /* 0x000ea80000100800 */
[----:B------:R-:W3:Y:S04]  /*2590*/  LDL.LU R28, [R1+0x128] ;  /* 0x00012800011c7983 */ /* 0x000ee80000300800 */
[----:B------:R-:W2:Y:S04]  /*25a0*/  LDL.LU R29, [R1+0x124] ;  /* 0x00012400011d7983 */ /* 0x000ea80000300800 */
[----:B------:R-:W4:Y:S04]  /*25b0*/  LDL R50, [R1+0x78] ;  /* 0x0000780001327983 */ /* 0x000f280000100800 */
[----:B------:R-:W3:Y:S01]  /*25c0*/  LDL.LU R54, [R1+0x120] ;  /* 0x0001200001367983 */ /* 0x000ee20000300800 */
[----:B------:R-:W-:-:S04]  /*25d0*/  FADD.FTZ R61, R57, R61 ;  /* 0x0000003d393d7221 */ /* 0x000fc80000010000 */
[----:B------:R-:W-:Y:S01]  /*25e0*/  FADD.FTZ R61, R61, R53 ;  /* 0x000000353d3d7221 */ /* 0x000fe20000010000 */
[----:B----4-:R-:W-:Y:S02]  /*25f0*/  FFMA.FTZ R50, R50, R53, R31 ;  /* 0x0000003532327223 */ /* 0x010fe4000001001f */
[----:B------:R0:W5:Y:S01]  /*2600*/  LDL.LU R31, [R1+0x11c] ;  /* 0x00011c00011f7983 */ /* 0x0001620000300800 */
[----:B---3--:R-:W-:-:S03]  /*2610*/  FFMA.FTZ R60, R27, R54, R60 ;  /* 0x000000361b3c7223 */ /* 0x008fc6000001003c */
[----:B------:R-:W3:Y:S04]  /*2620*/  LDL.LU R53, [R1+0x118] ;  /* 0x0001180001357983 */ /* 0x000ee80000300800 */
[----:B------:R-:W4:Y:S01]  /*2630*/  LDL.LU R27, [R1+0x114] ;  /* 0x00011400011b7983 */ /* 0x000f220000300800 */
[----:B------:R-:W-:Y:S01]  /*2640*/  FADD.FTZ R59, R7, R59 ;  /* 0x0000003b073b7221 */ /* 0x000fe20000010000 */
[----:B------:R-:W-:-:S03]  /*2650*/  FADD.FTZ R61, R61, R32 ;  /* 0x000000203d3d7221 */ /* 0x000fc60000010000 */
[----:B------:R-:W-:Y:S01]  /*2660*/  FADD.FTZ R59, R59, R54 ;  /* 0x000000363b3b7221 */ /* 0x000fe20000010000 */
[----:B------:R-:W-:Y:S01]  /*2670*/  FFMA.FTZ R50, R30, R32, R50 ;  /* 0x000000201e327223 */ /* 0x000fe20000010032 */
[----:B--2---:R-:W-:Y:S01]  /*2680*/  FADD.FTZ R61, R61, R29 ;  /* 0x0000001d3d3d7221 */ /* 0x004fe20000010000 */
[----:B------:R0:W5:Y:S03]  /*2690*/  LDL.LU R32, [R1+0x110] ;  /* 0x0001100001207983 */ /* 0x0001660000300800 */
[----:B------:R-:W-:Y:S01]  /*26a0*/  FADD.FTZ R61, R61, R26 ;  /* 0x0000001a3d3d7221 */ /* 0x000fe20000010000 */
[----:B------:R0:W5:Y:S03]  /*26b0*/  LDL.LU R30, [R1+0x10c] ;  /* 0x00010c00011e7983 */ /* 0x0001660000300800 */
[----:B------:R-:W-:-:S04]  /*26c0*/  FADD.FTZ R61, R61, R58 ;  /* 0x0000003a3d3d7221 */ /* 0x000fc80000010000 */
[----:B------:R-:W-:Y:S01]  /*26d0*/  FADD.FTZ R61, R61, R56 ;  /* 0x000000383d3d7221 */ /* 0x000fe20000010000 */
[----:B------:R-:W-:-:S03]  /*26e0*/  UIADD3.X UR9, URZ, UR5, URZ, UP0, !UPT ;  /* 0x000000053f097290 */ /* 0x000fc600087fe43f */
[----:B------:R-:W-:Y:S01]  /*26f0*/  FADD.FTZ R61, R61, R55 ;  /* 0x000000373d3d7221 */ /* 0x000fe20000010000 */
[----:B------:R-:W-:-:S04]  /*2700*/  UISETP.GE.U32.AND UP0, UPT, UR7, UR12, UPT ;  /* 0x0000000c0700728c */ /* 0x000fc8000bf06070 */
[----:B------:R-:W-:-:S06]  /*2710*/  UISETP.GE.AND.EX UP0, UPT, UR9, UR13, UPT, UP0 ;  /* 0x0000000d0900728c */ /* 0x000fcc000bf06300 */
[----:B------:R-:W-:Y:S01]  /*2720*/  PLOP3.LUT P0, PT, PT, PT, UP0, 0x80, 0x0 ;  /* 0x000000000000781c */ /* 0x000fe20003f0f008 */
[----:B---3--:R-:W-:Y:S01]  /*2730*/  FADD.FTZ R59, R59, R53 ;  /* 0x000000353b3b7221 */ /* 0x008fe20000010000 */
[----:B------:R-:W-:Y:S01]  /*2740*/  FFMA.FTZ R60, R51, R53, R60 ;  /* 0x00000035333c7223 */ /* 0x000fe2000001003c */
[----:B----4-:R-:W-:Y:S02]  /*2750*/  FFMA.FTZ R50, R27, R29, R50 ;  /* 0x0000001d1b327223 */ /* 0x010fe40000010032 */
[----:B------:R-:W-:Y:S01]  /*2760*/  FADD.FTZ R59, R59, R52 ;  /* 0x000000343b3b7221 */ /* 0x000fe20000010000 */
[----:B------:R-:W-:Y:S01]  /*2770*/  FFMA.FTZ R60, R28, R52, R60 ;  /* 0x000000341c3c7223 */ /* 0x000fe2000001003c */
[----:B------:R0:W5:Y:S01]  /*2780*/  LDL.LU R29, [R1+0x108] ;  /* 0x00010800011d7983 */ /* 0x0001620000300800 */
[----:B------:R-:W-:Y:S01]  /*2790*/  FFMA.FTZ R50, R23, R26, R50 ;  /* 0x0000001a17327223 */ /* 0x000fe20000010032 */
        /* <DEDUP_REMOVED lines=8> */
[----:B------:R-:W-:-:S02]  /*2820*/  FADD.FTZ R59, R59, R8 ;  /* 0x000000083b3b7221 */ /* 0x000fc40000010000 */
[----:B------:R0:W5:Y:S01]  /*2830*/  LDL.LU R26, [R1+0xfc] ;  /* 0x0000fc00011a7983 */ /* 0x0001620000300800 */
[----:B------:R-:W-:-:S03]  /*2840*/  FFMA.FTZ R60, R17, R8, R60 ;  /* 0x00000008113c7223 */ /* 0x000fc6000001003c */
[----:B------:R0:W5:Y:S01]  /*2850*/  LDL.LU R23, [R1+0xf8] ;  /* 0x0000f80001177983 */ /* 0x0001620000300800 */
[----:B------:R-:W-:-:S03]  /*2860*/  FFMA.FTZ R50, R18, R55, R50 ;  /* 0x0000003712327223 */ /* 0x000fc60000010032 */
[----:B------:R0:W5:Y:S01]  /*2870*/  LDL.LU R21, [R1+0xf4] ;  /* 0x0000f40001157983 */ /* 0x0001620000300800 */
[----:B------:R-:W-:-:S03]  /*2880*/  FADD.FTZ R51, R59, R9 ;  /* 0x000000093b337221 */ /* 0x000fc60000010000 */
[----:B------:R0:W5:Y:S01]  /*2890*/  LDL.LU R22, [R1+0xf0] ;  /* 0x0000f00001167983 */ /* 0x0001620000300800 */
[----:B------:R-:W-:-:S03]  /*28a0*/  FFMA.FTZ R59, R16, R9, R60 ;  /* 0x00000009103b7223 */ /* 0x000fc6000001003c */
[----:B------:R0:W5:Y:S04]  /*28b0*/  LDL.LU R20, [R1+0xec] ;  /* 0x0000ec0001147983 */ /* 0x0001680000300800 */
[----:B------:R0:W5:Y:S04]  /*28c0*/  LDL.LU R19, [R1+0xe8] ;  /* 0x0000e80001137983 */ /* 0x0001680000300800 */
[----:B------:R0:W5:Y:S04]  /*28d0*/  LDL.LU R17, [R1+0xe4] ;  /* 0x0000e40001117983 */ /* 0x0001680000300800 */
[----:B------:R0:W5:Y:S04]  /*28e0*/  LDL.LU R18, [R1+0xe0] ;  /* 0x0000e00001127983 */ /* 0x0001680000300800 */
[----:B------:R0:W5:Y:S04]  /*28f0*/  LDL.LU R16, [R1+0xd8] ;  /* 0x0000d80001107983 */ /* 0x0001680000300800 */
[----:B------:R0:W-:Y:S04]  /*2900*/  STL [R1+0x40], R61 ;  /* 0x0000403d01007387 */ /* 0x0001e80000100800 */
[----:B------:R0:W-:Y:S04]  /*2910*/  STL [R1+0x3c], R50 ;  /* 0x00003c3201007387 */ /* 0x0001e80000100800 */
[----:B------:R0:W-:Y:S04]  /*2920*/  STL [R1+0x48], R51 ;  /* 0x0000483301007387 */ /* 0x0001e80000100800 */
[----:B------:R0:W-:Y:S01]  /*2930*/  STL [R1+0x44], R59 ;  /* 0x0000443b01007387 */ /* 0x0001e20000100800 */
[----:B------:R-:W-:Y:S05]  /*2940*/  @!P0 BRA `(.L_x_406) ;  /* 0x0000000400008947 */ /* 0x000fea0003800000 */
[----:B------:R1:W-:Y:S04]  /*2950*/  STL.64 [R1+0xf0], R6 ;  /* 0x0000f00601007387 */ /* 0x0003e80000100a00 */
[----:B------:R2:W-:Y:S04]  /*2960*/  STL.64 [R1+0xe8], R4 ;  /* 0x0000e80401007387 */ /* 0x0005e80000100a00 */
[----:B------:R-:W-:Y:S04]  /*2970*/  STL [R1+0xe0], R2 ;  /* 0x0000e00201007387 */ /* 0x000fe80000100800 */
[----:B------:R-:W3:Y:S01]  /*2980*/  LDL R60, [R1+0xd4] ;  /* 0x0000d400013c7983 */ /* 0x000ee20000100800 */
[----:B-1----:R-:W-:Y:S01]  /*2990*/  MOV R7, R61 ;  /* 0x0000003d00077202 */ /* 0x002fe20000000f00 */
[----:B------:R-:W1:Y:S01]  /*29a0*/  S2UR UR14, SR_CgaCtaId ;  /* 0x00000000000e79c3 */ /* 0x000e620000008800 */
[----:B------:R-:W-:Y:S01]  /*29b0*/  UMOV UR5, 0x400 ;  /* 0x0000040000057882 */ /* 0x000fe20000000000 */
[----:B0-----:R-:W4:Y:S01]  /*29c0*/  LDL R61, [R1+0xd0] ;  /* 0x0000d000013d7983 */ /* 0x001f220000100800 */
[----:B--2---:R-:W-:Y:S01]  /*29d0*/  MOV R5, R51 ;  /* 0x0000003300057202 */ /* 0x004fe20000000f00 */
[----:B------:R-:W-:Y:S01]  /*29e0*/  IMAD.MOV.U32 R6, RZ, RZ, R50 ;  /* 0x000000ffff067224 */ /* 0x000fe200078e0032 */
[----:B------:R-:W-:Y:S01]  /*29f0*/  MOV R4, R59 ;  /* 0x0000003b00047202 */ /* 0x000fe20000000f00 */
[----:B------:R0:W-:Y:S02]  /*2a00*/  STL [R1+0xd8], R0 ;  /* 0x0000d80001007387 */ /* 0x0001e40000100800 */
[----:B0-----:R-:W0:Y:S01]  /*2a10*/  S2R R0, SR_TID.X ;  /* 0x0000000000007919 */ /* 0x001e220000002100 */
[----:B-1----:R-:W-:Y:S01]  /*2a20*/  ULEA UR5, UR14, UR5, 0x18 ;  /* 0x000000050e057291 */ /* 0x002fe2000f8ec03f */
[----:B------:R-:W1:Y:S01]  /*2a30*/  S2R R2, SR_TID.X ;  /* 0x0000000000027919 */ /* 0x000e620000002100 */
[----:B0-----:R-:W-:-:S04]  /*2a40*/  IMAD.SHL.U32 R51, R0, 0x2, RZ ;  /* 0x0000000200337824 */ /* 0x001fc800078e00ff */
[----:B------:R-:W-:Y:S02]  /*2a50*/  LEA R50, R0, UR5, 0x5 ;  /* 0x0000000500327c11 */ /* 0x000fe4000f8e28ff */
[----:B------:R-:W-:-:S04]  /*2a60*/  LOP3.LUT R51, R51, 0x18, RZ, 0xc0, !PT ;  /* 0x0000001833337812 */ /* 0x000fc800078ec0ff */
[----:B------:R-:W-:-:S05]  /*2a70*/  IADD3 R59, R50, R51, RZ ;  /* 0x00000033323b7210 */ /* 0x000fca0007ffe0ff */
[----:B------:R0:W-:Y:S02]  /*2a80*/  STS.64 [R59], R6 ;  /* 0x000000063b007388 */ /* 0x0001e40000000a00 */
[----:B0-----:R-:W-:Y:S02]  /*2a90*/  LOP3.LUT R59, R51, 0x8, RZ, 0x3c, !PT ;  /* 0x00000008333b7812 */ /* 0x001fe400078e3cff */
[----:B------:R2:W5:Y:S02]  /*2aa0*/  LDL.LU.64 R6, [R1+0xf0] ;  /* 0x0000f00001067983 */ /* 0x0005640000300a00 */
        /* <DEDUP_REMOVED lines=8> */
[----:B-1----:R-:W-:-:S03]  /*2b30*/  SHF.R.S32.HI R59, RZ, 0x1f, R2 ;  /* 0x0000001fff3b7819 */ /* 0x002fc60000011402 */
[----:B------:R2:W5:Y:S01]  /*2b40*/  LDL.LU.64 R4, [R1+0xe8] ;  /* 0x0000e80001047983 */ /* 0x0005620000300a00 */
[----:B------:R-:W-:-:S03]  /*2b50*/  LEA.HI R59, R59, R2, RZ, 0x2 ;  /* 0x000000023b3b7211 */ /* 0x000fc600078f10ff */
[----:B------:R2:W5:Y:S01]  /*2b60*/  LDL.LU R2, [R1+0xe0] ;  /* 0x0000e00001027983 */ /* 0x0005620000300800 */
[----:B------:R-:W-:-:S04]  /*2b70*/  SHF.R.S32.HI R59, RZ, 0x2, R59 ;  /* 0x00000002ff3b7819 */ /* 0x000fc8000001143b */
[----:B------:R-:W-:-:S04]  /*2b80*/  LEA R59, R59, UR5, 0x5 ;  /* 0x000000053b3b7c11 */ /* 0x000fc8000f8e28ff */
[-C--:B---3--:R-:W-:Y:S02]  /*2b90*/  LEA R60, R60, R59.reuse, 0x3 ;  /* 0x0000003b3c3c7211 */ /* 0x088fe400078e18ff */
[----:B----4-:R-:W-:Y:S01]  /*2ba0*/  LEA R50, R61, R59, 0x3 ;  /* 0x0000003b3d327211 */ /* 0x010fe200078e18ff */
[----:B------:R-:W-:Y:S06]  /*2bb0*/  BAR.SYNC.DEFER_BLOCKING 0x0 ;  /* 0x0000000000007b1d */ /* 0x000fec0000010000 */
[----:B------:R-:W0:Y:S04]  /*2bc0*/  LDS.64 R60, [R60] ;  /* 0x000000003c3c7984 */ /* 0x000e280000000a00 */
[----:B------:R-:W1:Y:S01]  /*2bd0*/  LDS.64 R50, [R50+0xa00] ;  /* 0x000a000032327984 */ /* 0x000e620000000a00 */
[----:B0-----:R-:W-:-:S04]  /*2be0*/  FADD.FTZ R60, RZ, R60 ;  /* 0x0000003cff3c7221 */ /* 0x001fc80000010000 */
[----:B-1----:R-:W-:Y:S02]  /*2bf0*/  FADD.FTZ R60, R60, R50 ;  /* 0x000000323c3c7221 */ /* 0x002fe40000010000 */
[----:B------:R-:W3:Y:S01]  /*2c00*/  LDL R50, [R1+0xcc] ;  /* 0x0000cc0001327983 */ /* 0x000ee20000100800 */
[----:B------:R-:W-:-:S04]  /*2c10*/  FADD.FTZ R61, RZ, R61 ;  /* 0x0000003dff3d7221 */ /* 0x000fc80000010000 */
[----:B------:R-:W-:Y:S01]  /*2c20*/  FADD.FTZ R61, R61, R51 ;  /* 0x000000333d3d7221 */ /* 0x000fe20000010000 */
[----:B---3--:R-:W-:-:S06]  /*2c30*/  LEA R50, R50, R59, 0x3 ;  /* 0x0000003b32327211 */ /* 0x008fcc00078e18ff */
[----:B------:R-:W0:Y:S02]  /*2c40*/  LDS.64 R50, [R50+0x1400] ;  /* 0x0014000032327984 */ /* 0x000e240000000a00 */
[----:B0-----:R-:W-:Y:S02]  /*2c50*/  FADD.FTZ R60, R60, R50 ;  /* 0x000000323c3c7221 */ /* 0x001fe40000010000 */
[----:B------:R-:W3:Y:S01]  /*2c60*/  LDL R50, [R1+0xc8] ;  /* 0x0000c80001327983 */ /* 0x000ee20000100800 */
[----:B------:R-:W-:-:S04]  /*2c70*/  USHF.L.U32 UR5, UR8, 0x7, URZ ;  /* 0x0000000708057899 */ /* 0x000fc8000800063f */
[----:B------:R-:W-:Y:S01]  /*2c80*/  ULOP3.LUT UR5, UR5, 0xffffff80, UR16, 0xe2, !UPT ;  /* 0xffffff8005057892 */ /* 0x000fe2000f8ee210 */
[----:B------:R-:W-:Y:S01]  /*2c90*/  FADD.FTZ R61, R61, R51 ;  /* 0x000000333d3d7221 */ /* 0x000fe20000010000 */
[----:B---3--:R-:W-:-:S04]  /*2ca0*/  IMAD R50, R50, 0x8, R59 ;  /* 0x0000000832327824 */ /* 0x008fc800078e023b */
[----:B------:R-:W-:-:S05]  /*2cb0*/  MOV R59, UR5 ;  /* 0x00000005003b7c02 */ /* 0x000fca0008000f00 */
[----:B------:R-:W-:Y:S01]  /*2cc0*/  IMAD R59, R59, 0x140, R0 ;  /* 0x000001403b3b7824 */ /* 0x000fe200078e0200 */
[----:B------:R-:W0:Y:S04]  /*2cd0*/  LDS.64 R50, [R50+0x1e00] ;  /* 0x001e000032327984 */ /* 0x000e280000000a00 */
[----:B------:R2:W5:Y:S01]  /*2ce0*/  LDL.LU R0, [R1+0xd8] ;  /* 0x0000d80001007983 */ /* 0x0005620000300800 */
[----:B------:R-:W-:Y:S01]  /*2cf0*/  SHF.L.U32 R59, R59, 0x1, RZ ;  /* 0x000000013b3b7819 */ /* 0x000fe200000006ff */
[----:B0-----:R-:W-:Y:S01]  /*2d00*/  FADD.FTZ R51, R61, R51 ;  /* 0x000000333d337221 */ /* 0x001fe20000010000 */
[----:B------:R-:W-:Y:S02]  /*2d10*/  FADD.FTZ R50, R60, R50 ;  /* 0x000000323c327221 */ /* 0x000fe40000010000 */
[----:B------:R-:W0:Y:S02]  /*2d20*/  LDC.64 R60, c[0x0][0x260] ;  /* 0x00009800ff3c7b82 */ /* 0x000e240000000a00 */
[----:B0-----:R-:W-:-:S05]  /*2d30*/  IMAD.WIDE.U32 R60, R59, 0x4, R60 ;  /* 0x000000043b3c7825 */ /* 0x001fca00078e003c */
[----:B------:R2:W-:Y:S02]  /*2d40*/  STG.E.64 desc[UR10][R60.64+0x20000], R50 ;  /* 0x020000323c007986 */ /* 0x0005e4000c101b0a */
.L_x_406:
[----:B------:R-:W-:Y:S01]  /*2d50*/  BSSY B0, `(.L_x_407) ;  /* 0x000004a000007945 */ /* 0x000fe20003800000 */
[----:B0-2---:R-:W-:-:S03]  /*2d60*/  CS2R R50, SRZ ;  /* 0x0000000000327805 */ /* 0x005fc6000001ff00 */
[----:B------:R-:W-:Y:S05]  /*2d70*/  @P1 BRA `(.L_x_408) ;  /* 0x00000004001c1947 */ /* 0x000fea0003800000 */
[----:B------:R-:W0:Y:S02]  /*2d80*/  S2R R60, SR_TID.X ;  /* 0x00000000003c7919 */ /* 0x000e240000002100 */
[----:B0-----:R-:W-:-:S05]  /*2d90*/  SHF.R.U32.HI R50, RZ, 0x2, R60 ;  /* 0x00000002ff327819 */ /* 0x001fca000001163c */
[----:B------:R-:W-:-:S05]  /*2da0*/  IMAD R59, R50, 0xa, RZ ;  /* 0x0000000a323b7824 */ /* 0x000fca00078e02ff */
[--C-:B------:R-:W-:Y:S02]  /*2db0*/  SHF.R.U32.HI R50, RZ, 0x1, R59.reuse ;  /* 0x00000001ff327819 */ /* 0x100fe4000001163b */
[----:B------:R-:W-:Y:S01]  /*2dc0*/  SHF.R.U32.HI R51, RZ, 0x2, R59 ;  /* 0x00000002ff337819 */ /* 0x000fe2000001163b */
[----:B------:R-:W-:Y:S01]  /*2dd0*/  VIADD R59, R59, 0x2 ;  /* 0x000000023b3b7836 */ /* 0x000fe20000000000 */
[----:B------:R-:W-:-:S05]  /*2de0*/  LOP3.LUT R50, R50, 0x1, RZ, 0xc0, !PT ;  /* 0x0000000132327812 */ /* 0x000fca00078ec0ff */
[----:B------:R-:W-:Y:S01]  /*2df0*/  IMAD R50, R50, 0x50, R51 ;  /* 0x0000005032327824 */ /* 0x000fe200078e0233 */
[----:B------:R-:W-:-:S10]  /*2e00*/  HFMA2.MMA R51, -RZ, RZ, 0, 2.384185791015625e-06 ;  /* 0x00000028ff337435 */ /* 0x000fd400000001ff */
[----:B------:R-:W-:Y:S01]  /*2e10*/  IMAD R50, R50, R51, UR6 ;  /* 0x0000000632327e24 */ /* 0x000fe2000f8e0233 */
[--C-:B------:R-:W-:Y:S02]  /*2e20*/  SHF.R.U32.HI R51, RZ, 0x1, R59.reuse ;  /* 0x00000001ff337819 */ /* 0x100fe4000001163b */
[----:B------:R-:W-:Y:S02]  /*2e30*/  SHF.R.U32.HI R59, RZ, 0x2, R59 ;  /* 0x00000002ff3b7819 */ /* 0x000fe4000001163b */
[----:B------:R-:W-:-:S05]  /*2e40*/  LOP3.LUT R51, R51, 0x1, RZ, 0xc0, !PT ;  /* 0x0000000133337812 */ /* 0x000fca00078ec0ff */
[----:B------:R-:W-:Y:S01]  /*2e50*/  IMAD R51, R51, 0x50, R59 ;  /* 0x0000005033337824 */ /* 0x000fe200078e023b */
[----:B------:R-:W-:-:S05]  /*2e60*/  MOV R59, 0x28 ;  /* 0x00000028003b7802 */ /* 0x000fca0000000f00 */
[----:B------:R-:W-:Y:S01]  /*2e70*/  IMAD R51, R51, R59, UR6 ;  /* 0x0000000633337e24 */ /* 0x000fe2000f8e023b */
[----:B------:R-:W-:-:S04]  /*2e80*/  SHF.L.U32 R59, R60, 0x3, RZ ;  /* 0x000000033c3b7819 */ /* 0x000fc800000006ff */
[----:B------:R-:W-:-:S04]  /*2e90*/  LOP3.LUT R61, R59, 0x18, RZ, 0xc0, !PT ;  /* 0x000000183b3d7812 */ /* 0x000fc800078ec0ff */
[----:B------:R-:W-:Y:S01]  /*2ea0*/  IADD3 R60, R50, R61, RZ ;  /* 0x0000003d323c7210 */ /* 0x000fe20007ffe0ff */
[----:B------:R-:W-:-:S05]  /*2eb0*/  IMAD.IADD R50, R61, 0x1, R51 ;  /* 0x000000013d327824 */ /* 0x000fca00078e0233 */
[----:B------:R-:W0:Y:S04]  /*2ec0*/  LDS.64 R60, [R60] ;  /* 0x000000003c3c7984 */ /* 0x000e280000000a00 */
[----:B------:R-:W1:Y:S01]  /*2ed0*/  LDS.64 R50, [R50] ;  /* 0x0000000032327984 */ /* 0x000e620000000a00 */
[----:B0-----:R-:W-:Y:S01]  /*2ee0*/  FADD.FTZ R60, RZ, R60 ;  /* 0x0000003cff3c7221 */ /* 0x001fe20000010000 */
[----:B------:R-:W-:-:S03]  /*2ef0*/  FADD.FTZ R61, RZ, R61 ;  /* 0x0000003dff3d7221 */ /* 0x000fc60000010000 */
[----:B-1----:R-:W-:Y:S01]  /*2f00*/  FADD.FTZ R59, R60, R50 ;  /* 0x000000323c3b7221 */ /* 0x002fe20000010000 */
[----:B------:R-:W-:Y:S01]  /*2f10*/  FADD.FTZ R60, R61, R51 ;  /* 0x000000333d3c7221 */ /* 0x000fe20000010000 */
[----:B------:R-:W0:Y:S01]  /*2f20*/  S2R R50, SR_TID.X ;  /* 0x0000000000327919 */ /* 0x000e220000002100 */
[----:B------:R-:W1:Y:S01]  /*2f30*/  S2R R61, SR_TID.X ;  /* 0x00000000003d7919 */ /* 0x000e620000002100 */
[----:B0-----:R-:W-:Y:S02]  /*2f40*/  SHF.R.U32.HI R50, RZ, 0x2, R50 ;  /* 0x00000002ff327819 */ /* 0x001fe40000011632 */
[----:B-1----:R-:W-:-:S03]  /*2f50*/  SHF.L.U32 R61, R61, 0x3, RZ ;  /* 0x000000033d3d7819 */ /* 0x002fc600000006ff */
[----:B------:R-:W-:Y:S01]  /*2f60*/  IMAD R50, R50, 0xa, RZ ;  /* 0x0000000a32327824 */ /* 0x000fe200078e02ff */
[----:B------:R-:W-:-:S04]  /*2f70*/  LOP3.LUT R61, R61, 0x18, RZ, 0xc0, !PT ;  /* 0x000000183d3d7812 */ /* 0x000fc800078ec0ff */
[----:B------:R-:W-:-:S04]  /*2f80*/  IADD3 R50, R50, 0x4, RZ ;  /* 0x0000000432327810 */ /* 0x000fc80007ffe0ff */
[--C-:B------:R-:W-:Y:S02]  /*2f90*/  SHF.R.U32.HI R51, RZ, 0x1, R50.reuse ;  /* 0x00000001ff337819 */ /* 0x100fe40000011632 */
[----:B------:R-:W-:Y:S02]  /*2fa0*/  SHF.R.U32.HI R50, RZ, 0x2, R50 ;  /* 0x00000002ff327819 */ /* 0x000fe40000011632 */
[----:B------:R-:W-:-:S05]  /*2fb0*/  LOP3.LUT R51, R51, 0x1, RZ, 0xc0, !PT ;  /* 0x0000000133337812 */ /* 0x000fca00078ec0ff */
[----:B------:R-:W-:Y:S01]  /*2fc0*/  IMAD R50, R51, 0x50, R50 ;  /* 0x0000005033327824 */ /* 0x000fe200078e0232 */
[----:B------:R-:W-:-:S10]  /*2fd0*/  HFMA2.MMA R51, -RZ, RZ, 0, 2.384185791015625e-06 ;  /* 0x00000028ff337435 */ /* 0x000fd400000001ff */
[----:B------:R-:W-:-:S04]  /*2fe0*/  IMAD R50, R50, R51, UR6 ;  /* 0x0000000632327e24 */ /* 0x000fc8000f8e0233 */
[----:B------:R-:W-:-:S06]  /*2ff0*/  IMAD.IADD R50, R61, 0x1, R50 ;  /* 0x000000013d327824 */ /* 0x000fcc00078e0232 */
[----:B------:R-:W0:Y:S02]  /*3000*/  LDS.64 R50, [R50] ;  /* 0x0000000032327984 */ /* 0x000e240000000a00 */
[----:B0-----:R-:W-:Y:S01]  /*3010*/  FADD.FTZ R59, R59, R50 ;  /* 0x000000323b3b7221 */ /* 0x001fe20000010000 */
[----:B------:R-:W-:Y:S01]  /*3020*/  FADD.FTZ R60, R60, R51 ;  /* 0x000000333c3c7221 */ /* 0x000fe20000010000 */
[----:B------:R-:W0:Y:S02]  /*3030*/  S2R R50, SR_TID.X ;  /* 0x0000000000327919 */ /* 0x000e240000002100 */
[----:B0-----:R-:W-:-:S05]  /*3040*/  SHF.R.U32.HI R50, RZ, 0x2, R50 ;  /* 0x00000002ff327819 */ /* 0x001fca0000011632 */
[----:B------:R-:W-:-:S05]  /*3050*/  IMAD R50, R50, 0xa, RZ ;  /* 0x0000000a32327824 */ /* 0x000fca00078e02ff */
[----:B------:R-:W-:-:S04]  /*3060*/  IADD3 R50, R50, 0x6, RZ ;  /* 0x0000000632327810 */ /* 0x000fc80007ffe0ff */
        /* <DEDUP_REMOVED lines=9> */
[----:B------:R-:W-:Y:S01]  /*3100*/  FADD.FTZ R60, R60, R51 ;  /* 0x000000333c3c7221 */ /* 0x000fe20000010000 */
[----:B------:R-:W0:Y:S02]  /*3110*/  S2R R50, SR_TID.X ;  /* 0x0000000000327919 */ /* 0x000e240000002100 */
[----:B0-----:R-:W-:-:S05]  /*3120*/  SHF.R.U32.HI R50, RZ, 0x2, R50 ;  /* 0x00000002ff327819 */ /* 0x001fca0000011632 */
[----:B------:R-:W-:-:S04]  /*3130*/  IMAD R50, R50, 0xa, RZ ;  /* 0x0000000a32327824 */ /* 0x000fc800078e02ff */
[----:B------:R-:W-:-:S05]  /*3140*/  VIADD R51, R50, 0x8 ;  /* 0x0000000832337836 */ /* 0x000fca0000000000 */
        /* <DEDUP_REMOVED lines=9> */
[----:B------:R-:W-:-:S07]  /*31e0*/  FADD.FTZ R51, R60, R51 ;  /* 0x000000333c337221 */ /* 0x000fce0000010000 */
.L_x_408:
[----:B------:R-:W-:Y:S05]  /*31f0*/  BSYNC B0 ;  /* 0x0000000000007941 */ /* 0x000fea0003800000 */
.L_x_407:
[----:B------:R-:W0:Y:S04]  /*3200*/  SHFL.BFLY PT, R60, R50, 0x2, 0x1f ;  /* 0x0c401f00323c7f89 */ /* 0x000e2800000e0000 */
[----:B------:R-:W1:Y:S04]  /*3210*/  SHFL.BFLY PT, R59, R51, 0x2, 0x1f ;  /* 0x0c401f00333b7f89 */ /* 0x000e6800000e0000 */
[----:B-----5:R2:W-:Y:S02]  /*3220*/  STL [R1+0xd8], R0 ;  /* 0x0000d80001007387 */ /* 0x0205e40000100800 */
[----:B--2---:R-:W2:Y:S01]  /*3230*/  S2R R0, SR_TID.X ;  /* 0x0000000000007919 */ /* 0x004ea20000002100 */
[----:B0-----:R-:W-:Y:S01]  /*3240*/  FADD.FTZ R50, R60, R50 ;  /* 0x000000323c327221 */ /* 0x001fe20000010000 */
[----:B-1----:R-:W-:-:S04]  /*3250*/  FADD.FTZ R59, R59, R51 ;  /* 0x000000333b3b7221 */ /* 0x002fc80000010000 */
[----:B------:R-:W0:Y:S04]  /*3260*/  SHFL.BFLY PT, R60, R50, 0x1, 0x1f ;  /* 0x0c201f00323c7f89 */ /* 0x000e2800000e0000 */
[----:B------:R-:W1:Y:S01]  /*3270*/  SHFL.BFLY PT, R51, R59, 0x1, 0x1f ;  /* 0x0c201f003b337f89 */ /* 0x000e6200000e0000 */
[----:B------:R-:W-:Y:S01]  /*3280*/  PRMT R17, R17, 0x7632, R17 ;  /* 0x0000763211117816 */ /* 0x000fe20000000011 */
[----:B------:R-:W-:Y:S01]  /*3290*/  BSSY B0, `(.L_x_409) ;  /* 0x0000017000007945 */ /* 0x000fe20003800000 */
[----:B------:R-:W-:Y:S02]  /*32a0*/  PRMT R61, R16, 0x7632, R61 ;  /* 0x00007632103d7816 */ /* 0x000fe4000000003d */
[----:B--2---:R-:W-:Y:S02]  /*32b0*/  LOP3.LUT P1, RZ, R0, 0xffffff83, RZ, 0xc0, !PT ;  /* 0xffffff8300ff7812 */ /* 0x004fe4000782c0ff */
[----:B------:R2:W5:Y:S01]  /*32c0*/  LDL.LU R0, [R1+0xd8] ;  /* 0x0000d80001007983 */ /* 0x0005620000300800 */
[----:B0-----:R-:W-:-:S03]  /*32d0*/  FADD.FTZ R16, R50, R60 ;  /* 0x0000003c32107221 */ /* 0x001fc60000010000 */
[----:B------:R1:W-:Y:S02]  /*32e0*/  STL.S16 [R1+0x4], R17 ;  /* 0x0000041101007387 */ /* 0x0003e40000100600 */
[----:B-1----:R-:W-:-:S05]  /*32f0*/  FADD.FTZ R17, R59, R51 ;  /* 0x000000333b117221 */ /* 0x002fca0000010000 */
[----:B--2---:R-:W-:Y:S05]  /*3300*/  @P1 BRA `(.L_x_410) ;  /* 0x00000000003c1947 */ /* 0x004fea0003800000 */
[----:B------:R-:W0:Y:S01]  /*3310*/  S2R R60, SR_TID.X ;  /* 0x00000000003c7919 */ /* 0x000e220000002100 */
[----:B------:R-:W-:Y:S01]  /*3320*/  ULDC UR5, c[0x0][0x10] ;  /* 0x0000040000057ab9 */ /* 0x000fe20000000800 */
[----:B------:R-:W-:Y:S01]  /*3330*/  IMAD.U32 R50, RZ, RZ, UR16 ;  /* 0x00000010ff327e24 */ /* 0x000fe2000f8e00ff */
[----:B------:R-:W-:Y:S01]  /*3340*/  UIMAD UR5, UR5, UR4, UR8 ;  /* 0x00000004050572a4 */ /* 0x000fe2000f8e0208 */
[----:B------:R1:W-:Y:S02]  /*3350*/  STL.64 [R1+0xe0], R2 ;  /* 0x0000e00201007387 */ /* 0x0003e40000100a00 */
[----:B-1----:R-:W1:Y:S01]  /*3360*/  LDC.64 R2, c[0x0][0x260] ;  /* 0x00009800ff027b82 */ /* 0x002e620000000a00 */
[----:B0-----:R-:W-:-:S04]  /*3370*/  SHF.R.U32.HI R51, RZ, 0x2, R60 ;  /* 0x00000002ff337819 */ /* 0x001fc8000001163c */
[----:B------:R-:W-:-:S04]  /*3380*/  SHF.L.U32 R51, R51, 0x7, RZ ;  /* 0x0000000733337819 */ /* 0x000fc800000006ff */
[----:B------:R-:W-:Y:S02]  /*3390*/  LOP3.LUT R50, R51, 0xffffff80, R50, 0xe2, !PT ;  /* 0xffffff8033327812 */ /* 0x000fe400078ee232 */
[----:B------:R-:W-:-:S04]  /*33a0*/  MOV R51, UR5 ;  /* 0x0000000500337c02 */ /* 0x000fc80008000f00 */
[----:B------:R-:W-:-:S04]  /*33b0*/  LEA R50, R51, R50, 0xc ;  /* 0x0000003233327211 */ /* 0x000fc800078e60ff */
[----:B------:R-:W-:-:S05]  /*33c0*/  SHF.L.U32 R50, R50, 0x1, RZ ;  /* 0x0000000132327819 */ /* 0x000fca00000006ff */
[----:B-1----:R-:W-:Y:S02]  /*33d0*/  IMAD.WIDE.U32 R50, R50, 0x4, R2 ;  /* 0x0000000432327825 */ /* 0x002fe400078e0002 */
[----:B------:R0:W5:Y:S04]  /*33e0*/  LDL.LU.64 R2, [R1+0xe0] ;  /* 0x0000e00001027983 */ /* 0x0001680000300a00 */
[----:B------:R0:W-:Y:S02]  /*33f0*/  STG.E.64 desc[UR10][R50.64], R16 ;  /* 0x0000001032007986 */ /* 0x0001e4000c101b0a */
.L_x_410:
[----:B------:R-:W-:Y:S05]  /*3400*/  BSYNC B0 ;  /* 0x0000000000007941 */ /* 0x000fea0003800000 */
.L_x_409:
[----:B------:R-:W-:Y:S01]  /*3410*/  PRMT R30, R18, 0x7632, R30 ;  /* 0x00007632121e7816 */ /* 0x000fe2000000001e */
[----:B------:R-:W-:Y:S01]  /*3420*/  UISETP.GE.U32.AND UP0, UPT, UR7, UR12, UPT ;  /* 0x0000000c0700728c */ /* 0x000fe2000bf06070 */
[----:B------:R-:W-:Y:S02]  /*3430*/  PRMT R33, R31, 0x7632, R33 ;  /* 0x000076321f217816 */ /* 0x000fe40000000021 */
[----:B0-----:R-:W-:Y:S01]  /*3440*/  PRMT R50, R22, 0x7632, R50 ;  /* 0x0000763216327816 */ /* 0x001fe20000000032 */
[----:B------:R-:W-:Y:S01]  /*3450*/  UISETP.GE.AND.EX UP0, UPT, UR9, UR13, UPT, UP0 ;  /* 0x0000000d0900728c */ /* 0x000fe2000bf06300 */
[----:B------:R-:W-:Y:S02]  /*3460*/  PRMT R37, R30, 0x7632, R37 ;  /* 0x000076321e257816 */ /* 0x000fe40000000025 */
[----:B------:R-:W-:Y:S02]  /*3470*/  PRMT R51, R21, 0x7632, R51 ;  /* 0x0000763215337816 */ /* 0x000fe40000000033 */
[----:B------:R-:W-:-:S02]  /*3480*/  PRMT R22, R23, 0x7632, R22 ;  /* 0x0000763217167816 */ /* 0x000fc40000000016 */
[----:B------:R-:W-:Y:S02]  /*3490*/  PRMT R41, R28, 0x7632, R41 ;  /* 0x000076321c297816 */ /* 0x000fe40000000029 */
[----:B------:R-:W-:Y:S01]  /*34a0*/  PRMT R59, R20, 0x7632, R59 ;  /* 0x00007632143b7816 */ /* 0x000fe2000000003b */
[----:B------:R0:W-:Y:S01]  /*34b0*/  STL.S16 [R1+0x20], R22 ;  /* 0x0000201601007387 */ /* 0x0001e20000100600 */
[----:B------:R-:W-:Y:S02]  /*34c0*/  PRMT R45, R27, 0x7632, R45 ;  /* 0x000076321b2d7816 */ /* 0x000fe4000000002d */
[----:B------:R-:W-:Y:S02]  /*34d0*/  PRMT R21, R29, 0x7632, R21 ;  /* 0x000076321d157816 */ /* 0x000fe40000000015 */
[----:B------:R-:W-:Y:S02]  /*34e0*/  PRMT R60, R19, 0x7632, R60 ;  /* 0x00007632133c7816 */ /* 0x000fe4000000003c */
[----:B------:R-:W-:Y:S01]  /*34f0*/  PRMT R49, R26, 0x7632, R49 ;  /* 0x000076321a317816 */ /* 0x000fe20000000031 */
[----:B------:R0:W-:Y:S01]  /*3500*/  STL.S16 [R1+0x1c], R21 ;  /* 0x00001c1501007387 */ /* 0x0001e20000100600 */
[----:B------:R-:W-:-:S02]  /*3510*/  PRMT R20, R33, 0x7632, R20 ;  /* 0x0000763221147816 */ /* 0x000fc40000000014 */
[----:B------:R-:W-:Y:S02]  /*3520*/  PRMT R19, R37, 0x7632, R19 ;  /* 0x0000763225137816 */ /* 0x000fe40000000013 */
[----:B------:R-:W-:Y:S01]  /*3530*/  PRMT R18, R41, 0x7632, R18 ;  /* 0x0000763229127816 */ /* 0x000fe20000000012 */
[----:B------:R0:W-:Y:S01]  /*3540*/  STL.S16 [R1+0x18], R20 ;  /* 0x0000181401007387 */ /* 0x0001e20000100600 */
[----:B------:R-:W-:Y:S02]  /*3550*/  PRMT R17, R45, 0x7632, R17 ;  /* 0x000076322d117816 */ /* 0x000fe40000000011 */
[----:B------:R-:W-:Y:S01]  /*3560*/  PRMT R16, R49, 0x7632, R16 ;  /* 0x0000763231107816 */ /* 0x000fe20000000010 */
[----:B------:R0:W-:Y:S01]  /*3570*/  STL.S16 [R1+0x14], R19 ;  /* 0x0000141301007387 */ /* 0x0001e20000100600 */
[----:B------:R-:W-:Y:S02]  /*3580*/  PLOP3.LUT P1, PT, PT, PT, UP0, 0x80, 0x0 ;  /* 0x000000000000781c */ /* 0x000fe40003f2f008 */
[----:B------:R-:W-:Y:S01]  /*3590*/  PRMT R32, R32, 0x7632, R32 ;  /* 0x0000763220207816 */ /* 0x000fe20000000020 */
[----:B------:R0:W-:Y:S01]  /*35a0*/  STL.S16 [R1+0x10], R18 ;  /* 0x0000101201007387 */ /* 0x0001e20000100600 */
[----:B------:R-:W-:-:S02]  /*35b0*/  PRMT R34, R34, 0x7632, R34 ;  /* 0x0000763222227816 */ /* 0x000fc40000000022 */
[----:B------:R-:W-:Y:S01]  /*35c0*/  PRMT R35, R35, 0x7632, R35 ;  /* 0x0000763223237816 */ /* 0x000fe20000000023 */
[----:B------:R0:W-:Y:S01]  /*35d0*/  STL.S16 [R1+0xc], R17 ;  /* 0x00000c1101007387 */ /* 0x0001e20000100600 */
[----:B------:R-:W-:Y:S02]  /*35e0*/  PRMT R36, R36, 0x7632, R36 ;  /* 0x0000763224247816 */ /* 0x000fe40000000024 */
[----:B------:R-:W-:Y:S01]  /*35f0*/  PRMT R38, R38, 0x7632, R38 ;  /* 0x0000763226267816 */ /* 0x000fe20000000026 */
[----:B------:R0:W-:Y:S01]  /*3600*/  STL.S16 [R1+0x8], R16 ;  /* 0x0000081001007387 */ /* 0x0001e20000100600 */
[----:B------:R-:W-:Y:S02]  /*3610*/  PRMT R39, R39, 0x7632, R39 ;  /* 0x0000763227277816 */ /* 0x000fe40000000027 */
[----:B------:R-:W-:Y:S02]  /*3620*/  PRMT R40, R40, 0x7632, R40 ;  /* 0x0000763228287816 */ /* 0x000fe40000000028 */
[----:B------:R-:W-:-:S02]  /*3630*/  PRMT R42, R42, 0x7632, R42 ;  /* 0x000076322a2a7816 */ /* 0x000fc4000000002a */
[----:B------:R-:W-:Y:S02]  /*3640*/  PRMT R43, R43, 0x7632, R43 ;  /* 0x000076322b2b7816 */ /* 0x000fe4000000002b */
[----:B------:R-:W-:Y:S02]  /*3650*/  PRMT R44, R44, 0x7632, R44 ;  /* 0x000076322c2c7816 */ /* 0x000fe4000000002c */
        /* <DEDUP_REMOVED lines=9> */
[----:B------:R-:W-:Y:S01]  /*36f0*/  IMAD.U32 R16, RZ, RZ, UR8 ;  /* 0x00000008ff107e24 */ /* 0x000fe2000f8e00ff */
        /* <DEDUP_REMOVED lines=8> */
.L_x_413:
[----:B------:R-:W2:Y:S04]  /*3780*/  LD.E.STRONG.GPU R19, desc[UR10][R16.64] ;  /* 0x0000000a10137980 */ /* 0x000ea8000c10f900 */
[----:B--2---:R-:W-:Y:S01]  /*3790*/  CCTL.IVALL ;  /* 0x00000000ff00798f */ /* 0x004fe20002000000 */
[----:B------:R-:W-:Y:S05]  /*37a0*/  YIELD ;  /* 0x0000000000007946 */ /* 0x000fea0003800000 */
[----:B-----5:R-:W-:-:S04]  /*37b0*/  LOP3.LUT R19, R19, R18, RZ, 0x3c, !PT ;  /* 0x0000001213137212 */ /* 0x020fc800078e3cff */
[----:B------:R-:W-:-:S13]  /*37c0*/  ISETP.GT.AND P1, PT, R19, -0x1, PT ;  /* 0xffffffff1300780c */ /* 0x000fda0003f24270 */
[----:B------:R-:W-:Y:S05]  /*37d0*/  @P1 BRA `(.L_x_413) ;  /* 0xfffffffc00e81947 */ /* 0x000fea000383ffff */
.L_x_412:
[----:B------:R-:W-:Y:S05]  /*37e0*/  WARPSYNC.ALL ;  /* 0x0000000000007948 */ /* 0x000fea0003800000 */
[----:B------:R-:W-:Y:S06]  /*37f0*/  BAR.SYNC.DEFER_BLOCKING 0x0 ;  /* 0x0000000000007b1d */ /* 0x000fec0000010000 */
[----:B------:R-:W-:Y:S05]  /*3800*/  BRA `(.L_x_414) ;  /* 0x0000000000647947 */ /* 0x000fea0003800000 */
.L_x_411:
        /* <DEDUP_REMOVED lines=17> */
.L_x_416:
[----:B------:R-:W2:Y:S04]  /*3920*/  LD.E.STRONG.GPU R19, desc[UR10][R16.64] ;  /* 0x0000000a10137980 */ /* 0x000ea8000c10f900 */
[----:B--2---:R-:W-:Y:S01]  /*3930*/  CCTL.IVALL ;  /* 0x00000000ff00798f */ /* 0x004fe20002000000 */
[----:B------:R-:W-:Y:S05]  /*3940*/  YIELD ;  /* 0x0000000000007946 */ /* 0x000fea0003800000 */
[----:B-----5:R-:W-:-:S04]  /*3950*/  LOP3.LUT R19, R19, R18, RZ, 0x3c, !PT ;  /* 0x0000001213137212 */ /* 0x020fc800078e3cff */
[----:B------:R-:W-:-:S13]  /*3960*/  ISETP.GT.AND P1, PT, R19, -0x1, PT ;  /* 0xffffffff1300780c */ /* 0x000fda0003f24270 */
[----:B------:R-:W-:Y:S05]  /*3970*/  @P1 BRA `(.L_x_416) ;  /* 0xfffffffc00e81947 */ /* 0x000fea000383ffff */
.L_x_415:
[----:B------:R-:W-:Y:S05]  /*3980*/  WARPSYNC.ALL ;  /* 0x0000000000007948 */ /* 0x000fea0003800000 */
[----:B------:R-:W-:Y:S06]  /*3990*/  BAR.SYNC.DEFER_BLOCKING 0x0 ;  /* 0x0000000000007b1d */ /* 0x000fec0000010000 */
.L_x_414:
[----:B------:R-:W1:Y:S01]  /*39a0*/  S2R R18, SR_TID.X ;  /* 0x0000000000127919 */ /* 0x000e620000002100 */
[----:B------:R-:W-:Y:S01]  /*39b0*/  BSSY B0, `(.L_x_417) ;  /* 0x000005f000007945 */ /* 0x000fe20003800000 */
[----:B0-----:R-:W-:Y:S02]  /*39c0*/  CS2R R16, SRZ ;  /* 0x0000000000107805 */ /* 0x001fe4000001ff00 */
[----:B-1----:R-:W-:-:S13]  /*39d0*/  ISETP.GT.U32.AND P1, PT, R18, 0xff, PT ;  /* 0x000000ff1200780c */ /* 0x002fda0003f24070 */
[----:B------:R-:W-:Y:S05]  /*39e0*/  @P1 BRA `(.L_x_418) ;  /* 0x00000004006c1947 */ /* 0x000fea0003800000 */
[----:B------:R-:W-:Y:S01]  /*39f0*/  ULDC UR5, c[0x0][0x10] ;  /* 0x0000040000057ab9 */ /* 0x000fe20000000800 */
[----:B-----5:R0:W-:Y:S01]  /*3a00*/  STL.64 [R1+0xe0], R2 ;  /* 0x0000e00201007387 */ /* 0x0201e20000100a00 */
[----:B------:R-:W-:Y:S01]  /*3a10*/  UIMAD UR5, UR5, UR4, UR8 ;  /* 0x00000004050572a4 */ /* 0x000fe2000f8e0208 */
[C---:B------:R-:W-:Y:S02]  /*3a20*/  SHF.L.U32 R17, R18.reuse, 0x4, RZ ;  /* 0x0000000412117819 */ /* 0x040fe400000006ff */
[----:B------:R-:W-:Y:S02]  /*3a30*/  LOP3.LUT R18, R18, 0x7, RZ, 0xc0, !PT ;  /* 0x0000000712127812 */ /* 0x000fe400078ec0ff */
[----:B------:R-:W-:Y:S02]  /*3a40*/  LOP3.LUT R17, R17, 0x7fffff80, RZ, 0xc0, !PT ;  /* 0x7fffff8011117812 */ /* 0x000fe400078ec0ff */
[----:B------:R-:W-:Y:S01]  /*3a50*/  MOV R16, UR5 ;  /* 0x0000000500107c02 */ /* 0x000fe20008000f00 */
[----:B0-----:R-:W0:Y:S04]  /*3a60*/  LDC.64 R2, c[0x0][0x260] ;  /* 0x00009800ff027b82 */ /* 0x001e280000000a00 */
[----:B------:R-:W-:-:S05]  /*3a70*/  IMAD R16, R16, 0x1000, R17 ;  /* 0x0000100010107824 */ /* 0x000fca00078e0211 */
[----:B------:R-:W-:-:S04]  /*3a80*/  IADD3 R16, R16, R18, RZ ;  /* 0x0000001210107210 */ /* 0x000fc80007ffe0ff */
[----:B------:R-:W-:-:S04]  /*3a90*/  SHF.L.U32 R28, R16, 0x1, RZ ;  /* 0x00000001101c7819 */ /* 0x000fc800000006ff */
[C---:B------:R-:W-:Y:S01]  /*3aa0*/  IADD3 R20, R28.reuse, 0x10, RZ ;  /* 0x000000101c147810 */ /* 0x040fe20007ffe0ff */
[C---:B------:R-:W-:Y:S02]  /*3ab0*/  VIADD R16, R28.reuse, 0x20 ;  /* 0x000000201c107836 */ /* 0x040fe40000000000 */
[----:B0-----:R-:W-:-:S04]  /*3ac0*/  IMAD.WIDE.U32 R18, R28, 0x4, R2 ;  /* 0x000000041c127825 */ /* 0x001fc800078e0002 */
[--C-:B------:R-:W-:Y:S02]  /*3ad0*/  IMAD.WIDE.U32 R20, R20, 0x4, R2.reuse ;  /* 0x0000000414147825 */ /* 0x100fe400078e0002 */
[----:B------:R-:W2:Y:S02]  /*3ae0*/  LDG.E.64 R18, desc[UR10][R18.64] ;  /* 0x0000000a12127981 */ /* 0x000ea4000c1e1b00 */
[----:B------:R-:W-:Y:S02]  /*3af0*/  IMAD.WIDE.U32 R16, R16, 0x4, R2 ;  /* 0x0000000410107825 */ /* 0x000fe400078e0002 */
[----:B------:R-:W3:Y:S04]  /*3b00*/  LDG.E.64 R20, desc[UR10][R20.64] ;  /* 0x0000000a14147981 */ /* 0x000ee8000c1e1b00 */
[----:B------:R-:W4:Y:S01]  /*3b10*/  LDG.E.64 R16, desc[UR10][R16.64] ;  /* 0x0000000a10107981 */ /* 0x000f22000c1e1b00 */
[----:B------:R-:W-:-:S02]  /*3b20*/  IADD3 R26, R28, 0x30, RZ ;  /* 0x000000301c1a7810 */ /* 0x000fc40007ffe0ff */
        /* <DEDUP_REMOVED lines=11> */
[----:B------:R-:W-:Y:S02]  /*3be0*/  VIADD R18, R28, 0x60 ;  /* 0x000000601c127836 */ /* 0x000fe40000000000 */
[----:B------:R-:W-:-:S04]  /*3bf0*/  IMAD.WIDE.U32 R20, R20, 0x4, R2 ;  /* 0x0000000414147825 */ /* 0x000fc800078e0002 */
[----:B------:R-:W-:Y:S02]  /*3c00*/  IMAD.WIDE.U32 R18, R18, 0x4, R2 ;  /* 0x0000000412127825 */ /* 0x000fe400078e0002 */
[----:B------:R-:W2:Y:S04]  /*3c10*/  LDG.E.64 R20, desc[UR10][R20.64] ;  /* 0x0000000a14147981 */ /* 0x000ea8000c1e1b00 */
[----:B------:R-:W3:Y:S01]  /*3c20*/  LDG.E.64 R18, desc[UR10][R18.64] ;  /* 0x0000000a12127981 */ /* 0x000ee2000c1e1b00 */
[----:B------:R-:W-:Y:S01]  /*3c30*/  FADD.FTZ R16, R26, R16 ;  /* 0x000000101a107221 */ /* 0x000fe20000010000 */
[----:B------:R-:W-:Y:S01]  /*3c40*/  FADD.FTZ R17, R17, R29 ;  /* 0x0000001d11117221 */ /* 0x000fe20000010000 */
[----:B------:R-:W-:Y:S02]  /*3c50*/  IADD3 R26, R28, 0x70, RZ ;  /* 0x000000701c1a7810 */ /* 0x000fe40007ffe0ff */
        /* <DEDUP_REMOVED lines=12> */
[----:B------:R-:W-:Y:S02]  /*3d20*/  VIADD R16, R28, 0xa0 ;  /* 0x000000a01c107836 */ /* 0x000fe40000000000 */
[----:B------:R-:W-:-:S04]  /*3d30*/  IMAD.WIDE.U32 R20, R20, 0x4, R2 ;  /* 0x0000000414147825 */ /* 0x000fc800078e0002 */
[----:B------:R-:W-:Y:S02]  /*3d40*/  IMAD.WIDE.U32 R16, R16, 0x4, R2 ;  /* 0x0000000410107825 */ /* 0x000fe400078e0002 */
[----:B------:R-:W2:Y:S04]  /*3d50*/  LDG.E.64 R20, desc[UR10][R20.64] ;  /* 0x0000000a14147981 */ /* 0x000ea8000c1e1b00 */
[----:B------:R-:W3:Y:S01]  /*3d60*/  LDG.E.64 R16, desc[UR10][R16.64] ;  /* 0x0000000a10107981 */ /* 0x000ee2000c1e1b00 */
[----:B----4-:R-:W-:Y:S01]  /*3d70*/  FADD.FTZ R18, R26, R18 ;  /* 0x000000121a127221 */ /* 0x010fe20000010000 */
[----:B------:R-:W-:-:S03]  /*3d80*/  FADD.FTZ R19, R19, R29 ;  /* 0x0000001d13137221 */ /* 0x000fc60000010000 */
[----:B------:R-:W-:Y:S01]  /*3d90*/  FADD.FTZ R18, R22, R18 ;  /* 0x0000001216127221 */ /* 0x000fe20000010000 */
[----:B------:R-:W-:Y:S01]  /*3da0*/  FADD.FTZ R19, R27, R19 ;  /* 0x000000131b137221 */ /* 0x000fe20000010000 */
[----:B------:R-:W-:-:S03]  /*3db0*/  IADD3 R22, R28, 0xb0, RZ ;  /* 0x000000b01c167810 */ /* 0x000fc60007ffe0ff */
[----:B------:R-:W-:Y:S02]  /*3dc0*/  FADD.FTZ R19, R23, R19 ;  /* 0x0000001317137221 */ /* 0x000fe40000010000 */
[----:B------:R-:W-:Y:S01]  /*3dd0*/  IMAD.WIDE.U32 R22, R22, 0x4, R2 ;  /* 0x0000000416167825 */ /* 0x000fe200078e0002 */
[----:B------:R-:W-:-:S03]  /*3de0*/  IADD3 R26, R28, 0xf0, RZ ;  /* 0x000000f01c1a7810 */ /* 0x000fc60007ffe0ff */
[----:B------:R-:W-:Y:S02]  /*3df0*/  VIADD R29, R28, 0xe0 ;  /* 0x000000e01c1d7836 */ /* 0x000fe40000000000 */
[----:B------:R-:W4:Y:S01]  /*3e00*/  LDG.E.64 R22, desc[UR10][R22.64] ;  /* 0x0000000a16167981 */ /* 0x000f22000c1e1b00 */
        /* <DEDUP_REMOVED lines=25> */
.L_x_418:
[----:B------:R-:W-:Y:S05]  /*3fa0*/  BSYNC B0 ;  /* 0x0000000000007941 */ /* 0x000fea0003800000 */
.L_x_417:
        /* <DEDUP_REMOVED lines=24> */
.L_x_420:
[----:B------:R-:W-:Y:S05]  /*4130*/  BSYNC B0 ;  /* 0x0000000000007941 */ /* 0x000fea0003800000 */
.L_x_419:
[----:B0-----:R-:W2:Y:S04]  /*4140*/  LDL R16, [R1+0xc0] ;  /* 0x0000c00001107983 */ /* 0x001ea80000100800 */
[----:B------:R-:W3:Y:S04]  /*4150*/  LDL.LU R19, [R1+0x60] ;  /* 0x0000600001137983 */ /* 0x000ee80000300800 */
[----:B------:R-:W4:Y:S04]  /*4160*/  LDL R18, [R1+0xc4] ;  /* 0x0000c40001127983 */ /* 0x000f280000100800 */
[----:B------:R-:W3:Y:S04]  /*4170*/  LDL.LU R21, [R1+0x4] ;  /* 0x0000040001157983 */ /* 0x000ee80000300800 */
[----:B------:R-:W3:Y:S01]  /*4180*/  LDL.LU R22, [R1+0x68] ;  /* 0x0000680001167983 */ /* 0x000ee20000300800 */
[----:B------:R-:W0:Y:S01]  /*4190*/  S2UR UR14, SR_CgaCtaId ;  /* 0x00000000000e79c3 */ /* 0x000e220000008800 */
[----:B------:R-:W-:Y:S01]  /*41a0*/  UMOV UR5, 0x400 ;  /* 0x0000040000057882 */ /* 0x000fe20000000000 */
[----:B------:R-:W-:Y:S01]  /*41b0*/  SHF.L.U32 R61, R61, 0x10, RZ ;  /* 0x000000103d3d7819 */ /* 0x000fe200000006ff */
[----:B------:R-:W-:Y:S01]  /*41c0*/  UIADD3 UR5, UR5, 0x4100, URZ ;  /* 0x0000410005057890 */ /* 0x000fe2000fffe03f */
[----:B------:R-:W-:Y:S01]  /*41d0*/  SHF.L.U32 R30, R30, 0x10, RZ ;  /* 0x000000101e1e7819 */ /* 0x000fe200000006ff */
[----:B------:R-:W3:Y:S01]  /*41e0*/  LDL.LU R28, [R1+0x30] ;  /* 0x00003000011c7983 */ /* 0x000ee20000300800 */
[----:B------:R-:W-:Y:S01]  /*41f0*/  SHF.L.U32 R60, R60, 0x10, RZ ;  /* 0x000000103c3c7819 */ /* 0x000fe200000006ff */
[----:B------:R-:W-:-:S04]  /*4200*/  FADD.FTZ R61, -R14, R61 ;  /* 0x0000003d0e3d7221 */ /* 0x000fc80000010100 */
[----:B------:R-:W-:Y:S01]  /*4210*/  FMUL.FTZ R61, R5, R61 ;  /* 0x0000003d053d7220 */ /* 0x000fe20000410000 */
[----:B0-----:R-:W-:Y:S01]  /*4220*/  ULEA UR5, UR14, UR5, 0x18 ;  /* 0x000000050e057291 */ /* 0x001fe2000f8ec03f */
[----:B------:R-:W-:Y:S01]  /*4230*/  BAR.SYNC.DEFER_BLOCKING 0x0 ;  /* 0x0000000000007b1d */ /* 0x000fe20000010000 */
[----:B------:R-:W-:Y:S01]  /*4240*/  SHF.L.U32 R59, R59, 0x10, RZ ;  /* 0x000000103b3b7819 */ /* 0x000fe200000006ff */
[----:B------:R-:W-:Y:S01]  /*4250*/  IMAD.U32 R37, R37, 0x10000, RZ ;  /* 0x0001000025257824 */ /* 0x000fe200078e00ff */
[----:B------:R-:W-:Y:S01]  /*4260*/  SHF.L.U32 R49, R49, 0x10, RZ ;  /* 0x0000001031317819 */ /* 0x000fe200000006ff */
[----:B------:R-:W-:Y:S01]  /*4270*/  IMAD.U32 R46, R46, 0x10000, RZ ;  /* 0x000100002e2e7824 */ /* 0x000fe200078e00ff */
[----:B------:R-:W-:Y:S02]  /*4280*/  SHF.L.U32 R34, R34, 0x10, RZ ;  /* 0x0000001022227819 */ /* 0x000fe400000006ff */
[----:B------:R-:W-:Y:S02]  /*4290*/  SHF.L.U32 R38, R38, 0x10, RZ ;  /* 0x0000001026267819 */ /* 0x000fe400000006ff */
[----:B------:R-:W-:Y:S01]  /*42a0*/  SHF.L.U32 R42, R42, 0x10, RZ ;  /* 0x000000102a2a7819 */ /* 0x000fe200000006ff */
[----:B------:R-:W-:Y:S01]  /*42b0*/  IMAD.U32 R35, R35, 0x10000, RZ ;  /* 0x0001000023237824 */ /* 0x000fe200078e00ff */
[----:B------:R-:W-:-:S02]  /*42c0*/  SHF.L.U32 R51, R51, 0x10, RZ ;  /* 0x0000001033337819 */ /* 0x000fc400000006ff */
[----:B------:R-:W-:Y:S02]  /*42d0*/  SHF.L.U32 R45, R45, 0x10, RZ ;  /* 0x000000102d2d7819 */ /* 0x000fe400000006ff */
[----:B------:R-:W-:Y:S02]  /*42e0*/  SHF.L.U32 R33, R33, 0x10, RZ ;  /* 0x0000001021217819 */ /* 0x000fe400000006ff */
[----:B------:R-:W-:Y:S02]  /*42f0*/  SHF.L.U32 R39, R39, 0x10, RZ ;  /* 0x0000001027277819 */ /* 0x000fe400000006ff */
[----:B------:R-:W-:Y:S02]  /*4300*/  SHF.L.U32 R43, R43, 0x10, RZ ;  /* 0x000000102b2b7819 */ /* 0x000fe400000006ff */
        /* <DEDUP_REMOVED lines=8> */
[----:B----4-:R-:W-:Y:S02]  /*4390*/  LEA R18, R18, UR5, 0x3 ;  /* 0x0000000512127c11 */ /* 0x010fe4000f8e18ff */
[----:B------:R-:W-:Y:S01]  /*43a0*/  SHF.L.U32 R36, R36, 0x10, RZ ;  /* 0x0000001024247819 */ /* 0x000fe200000006ff */
[----:B---3--:R-:W-:Y:S01]  /*43b0*/  IMAD.U32 R21, R21, 0x10000, RZ ;  /* 0x0001000015157824 */ /* 0x008fe200078e00ff */
[----:B------:R-:W-:Y:S02]  /*43c0*/  SHF.L.U32 R44, R44, 0x10, RZ ;  /* 0x000000102c2c7819 */ /* 0x000fe400000006ff */
        /* <DEDUP_REMOVED lines=8> */
[----:B------:R-:W-:Y:S01]  /*4450*/  FADD.FTZ R21, -R24, R21 ;  /* 0x0000001518157221 */ /* 0x000fe20000010100 */
[--C-:B0----5:R-:W-:Y:S01]  /*4460*/  FFMA.FTZ R57, R0, R57, -R16.reuse ;  /* 0x0000003900397223 */ /* 0x121fe20000010810 */
[----:B------:R-:W-:-:S03]  /*4470*/  FFMA.FTZ R30, R3, R30, -R16 ;  /* 0x0000001e031e7223 */ /* 0x000fc60000010810 */
[----:B------:R-:W-:Y:S01]  /*4480*/  FFMA.FTZ R57, -R19, R17, R57 ;  /* 0x0000001113397223 */ /* 0x000fe20000010139 */
[----:B------:R-:W-:Y:S01]  /*4490*/  FFMA.FTZ R30, R17, -R61, R30 ;  /* 0x8000003d111e7223 */ /* 0x000fe2000001001e */
[----:B------:R-:W0:Y:S02]  /*44a0*/  LDS.64 R18, [R18] ;  /* 0x0000000012127984 */ /* 0x000e240000000a00 */
[C---:B------:R-:W-:Y:S01]  /*44b0*/  FMUL.FTZ R20, R5.reuse, R57 ;  /* 0x0000003905147220 */ /* 0x040fe20000410000 */
[----:B------:R-:W-:-:S05]  /*44c0*/  FMUL.FTZ R30, R5, R30 ;  /* 0x0000001e051e7220 */ /* 0x000fca0000410000 */
[----:B------:R-:W-:Y:S01]  /*44d0*/  F2FP.BF16.F32.PACK_AB R20, R30, R20 ;  /* 0x000000141e14723e */ /* 0x000fe200000010ff */
[----:B0-----:R-:W-:-:S04]  /*44e0*/  FFMA.FTZ R7, R2, R7, -R18 ;  /* 0x0000000702077223 */ /* 0x001fc80000010812 */
[----:B------:R-:W-:Y:S02]  /*44f0*/  FFMA.FTZ R7, -R22, R19, R7 ;  /* 0x0000001316077223 */ /* 0x000fe40000010107 */
[----:B------:R-:W2:Y:S04]  /*4500*/  LDL.LU R22, [R1+0x2c] ;  /* 0x00002c0001167983 */ /* 0x000ea80000300800 */
[----:B------:R-:W3:Y:S04]  /*4510*/  LDL.LU R23, [R1+0x28] ;  /* 0x0000280001177983 */ /* 0x000ee80000300800 */
[----:B------:R-:W4:Y:S04]  /*4520*/  LDL.LU R27, [R1] ;  /* 0x00000000011b7983 */ /* 0x000f280000300800 */
[----:B------:R-:W4:Y:S04]  /*4530*/  LDL.LU R57, [R1+0x78] ;  /* 0x0000780001397983 */ /* 0x000f280000300800 */
[----:B------:R-:W4:Y:S04]  /*4540*/  LDL.LU R29, [R1+0x70] ;  /* 0x00007000011d7983 */ /* 0x000f280000300800 */
[----:B------:R-:W4:Y:S04]  /*4550*/  LDL.LU R30, [R1+0x6c] ;  /* 0x00006c00011e7983 */ /* 0x000f280000300800 */
[----:B------:R-:W4:Y:S01]  /*4560*/  LDL.LU R31, [R1+0x5c] ;  /* 0x00005c00011f7983 */ /* 0x000f220000300800 */
[C---:B------:R-:W-:Y:S01]  /*4570*/  FADD.FTZ R51, -R24.reuse, R51 ;  /* 0x0000003318337221 */ /* 0x040fe20000010100 */
[C---:B------:R-:W-:Y:S01]  /*4580*/  FADD.FTZ R45, -R24.reuse, R45 ;  /* 0x0000002d182d7221 */ /* 0x040fe20000010100 */
[C---:B------:R-:W-:Y:S01]  /*4590*/  FADD.FTZ R33, -R24.reuse, R33 ;  /* 0x0000002118217221 */ /* 0x040fe20000010100 */
[C---:B------:R-:W-:Y:S01]  /*45a0*/  FADD.FTZ R35, -R24.reuse, R35 ;  /* 0x0000002318237221 */ /* 0x040fe20000010100 */
[C---:B------:R-:W-:Y:S01]  /*45b0*/  FADD.FTZ R39, -R24.reuse, R39 ;  /* 0x0000002718277221 */ /* 0x040fe20000010100 */
[C---:B------:R-:W-:Y:S01]  /*45c0*/  FADD.FTZ R43, -R24.reuse, R43 ;  /* 0x0000002b182b7221 */ /* 0x040fe20000010100 */
[----:B------:R-:W-:Y:S01]  /*45d0*/  FADD.FTZ R47, -R24, R47 ;  /* 0x0000002f182f7221 */ /* 0x000fe20000010100 */
[C-C-:B------:R-:W-:Y:S01]  /*45e0*/  FFMA.FTZ R14, R0.reuse, R28, -R16.reuse ;  /* 0x0000001c000e7223 */ /* 0x140fe20000010810 */
[C-C-:B------:R-:W-:Y:S01]  /*45f0*/  FFMA.FTZ R50, R3.reuse, R50, -R16.reuse ;  /* 0x0000003203327223 */ /* 0x140fe20000010810 */
[----:B------:R-:W4:Y:S01]  /*4600*/  LDL.LU R28, [R1+0x58] ;  /* 0x00005800011c7983 */ /* 0x000f220000300800 */
        /* <DEDUP_REMOVED lines=8> */
[----:B------:R-:W-:Y:S01]  /*4690*/  FFMA.FTZ R48, R3, R48, -R16 ;  /* 0x0000003003307223 */ /* 0x000fe20000010810 */
[C---:B------:R-:W-:Y:S01]  /*46a0*/  FMUL.FTZ R37, R5.reuse, R37 ;  /* 0x0000002505257220 */ /* 0x040fe20000410000 */
[----:B------:R-:W-:-:S03]  /*46b0*/  FMUL.FTZ R34, R5, R34 ;  /* 0x0000002205227220 */ /* 0x000fc60000410000 */
[C---:B------:R-:W-:Y:S01]  /*46c0*/  FFMA.FTZ R32, R17.reuse, -R37, R32 ;  /* 0x8000002511207223 */ /* 0x040fe20000010020 */
[----:B------:R-:W-:Y:S01]  /*46d0*/  FFMA.FTZ R34, R17, -R34, R36 ;  /* 0x8000002211227223 */ /* 0x000fe20000010024 */
[C-C-:B--2---:R-:W-:Y:S01]  /*46e0*/  FFMA.FTZ R22, R0.reuse, R22, -R16.reuse ;  /* 0x0000001600167223 */ /* 0x144fe20000010810 */
[C-C-:B---3--:R-:W-:Y:S01]  /*46f0*/  FFMA.FTZ R23, R0.reuse, R23, -R16.reuse ;  /* 0x0000001700177223 */ /* 0x148fe20000010810 */
[----:B----4-:R-:W-:Y:S02]  /*4700*/  FFMA.FTZ R24, R0, R27, -R16 ;  /* 0x0000001b00187223 */ /* 0x010fe40000010810 */
[----:B------:R-:W2:Y:S04]  /*4710*/  LDL.LU R27, [R1+0x50] ;  /* 0x00005000011b7983 */ /* 0x000ea80000300800 */
[----:B------:R-:W3:Y:S01]  /*4720*/  LDL.LU R16, [R1+0x80] ;  /* 0x0000800001107983 */ /* 0x000ee20000300800 */
[----:B------:R-:W-:-:S03]  /*4730*/  FFMA.FTZ R22, -R29, R17, R22 ;  /* 0x000000111d167223 */ /* 0x000fc60000010116 */
[----:B------:R-:W4:Y:S01]  /*4740*/  LDL.LU R29, [R1+0x4c] ;  /* 0x00004c00011d7983 */ /* 0x000f220000300800 */
[----:B------:R-:W-:-:S03]  /*4750*/  FFMA.FTZ R23, -R30, R17, R23 ;  /* 0x000000111e177223 */ /* 0x000fc60000010117 */
[----:B------:R-:W4:Y:S01]  /*4760*/  LDL.LU R30, [R1+0x84] ;  /* 0x00008400011e7983 */ /* 0x000f220000300800 */
[----:B------:R-:W-:-:S03]  /*4770*/  FFMA.FTZ R24, -R31, R17, R24 ;  /* 0x000000111f187223 */ /* 0x000fc60000010118 */
[----:B------:R-:W4:Y:S04]  /*4780*/  LDL.LU R37, [R1+0x20] ;  /* 0x0000200001257983 */ /* 0x000f280000300800 */
[----:B------:R-:W4:Y:S04]  /*4790*/  LDL.LU R36, [R1+0x1c] ;  /* 0x00001c0001247983 */ /* 0x000f280000300800 */
[----:B------:R-:W4:Y:S01]  /*47a0*/  LDL.LU R31, [R1+0x18] ;  /* 0x00001800011f7983 */ /* 0x000f220000300800 */
[C---:B------:R-:W-:Y:S01]  /*47b0*/  FMUL.FTZ R59, R5.reuse, R59 ;  /* 0x0000003b053b7220 */ /* 0x040fe20000410000 */
[C---:B------:R-:W-:Y:S01]  /*47c0*/  FMUL.FTZ R49, R5.reuse, R49 ;  /* 0x0000003105317220 */ /* 0x040fe20000410000 */
[C---:B------:R-:W-:Y:S01]  /*47d0*/  FMUL.FTZ R38, R5.reuse, R38 ;  /* 0x0000002605267220 */ /* 0x040fe20000410000 */
[C---:B------:R-:W-:Y:S01]  /*47e0*/  FMUL.FTZ R42, R5.reuse, R42 ;  /* 0x0000002a052a7220 */ /* 0x040fe20000410000 */
[----:B------:R-:W-:Y:S01]  /*47f0*/  FMUL.FTZ R46, R5, R46 ;  /* 0x0000002e052e7220 */ /* 0x000fe20000410000 */
[----:B------:R-:W-:Y:S01]  /*4800*/  FFMA.FTZ R14, -R57, R17, R14 ;  /* 0x00000011390e7223 */ /* 0x000fe2000001010e */
[C---:B------:R-:W-:Y:S01]  /*4810*/  FFMA.FTZ R50, R17.reuse, -R59, R50 ;  /* 0x8000003b11327223 */ /* 0x040fe20000010032 */
[C---:B------:R-:W-:Y:S01]  /*4820*/  FFMA.FTZ R41, R17.reuse, -R49, R41 ;  /* 0x8000003111297223 */ /* 0x040fe20000010029 */
[----:B------:R-:W-:Y:S01]  /*4830*/  FFMA.FTZ R58, -R28, R17, R58 ;  /* 0x000000111c3a7223 */ /* 0x000fe2000001013a */
[C---:B------:R-:W-:Y:S01]  /*4840*/  FFMA.FTZ R38, R17.reuse, -R38, R40 ;  /* 0x8000002611267223 */ /* 0x040fe20000010028 */
[C---:B------:R-:W-:Y:S01]  /*4850*/  FFMA.FTZ R42, R17.reuse, -R42, R44 ;  /* 0x8000002a112a7223 */ /* 0x040fe2000001002c */
[----:B------:R-:W-:Y:S01]  /*4860*/  FFMA.FTZ R46, R17, -R46, R48 ;  /* 0x8000002e112e7223 */ /* 0x000fe20000010030 */
[----:B------:R-:W-:Y:S01]  /*4870*/  PRMT R26, R20, 0x7632, R26 ;  /* 0x00007632141a7816 */ /* 0x000fe2000000001a */
        /* <DEDUP_REMOVED lines=12> */
[----:B--2---:R-:W-:-:S02]  /*4940*/  FFMA.FTZ R56, -R27, R17, R56 ;  /* 0x000000111b387223 */ /* 0x004fc40000010138 */
[----:B------:R-:W2:Y:S01]  /*4950*/  LDL.LU R27, [R1+0x14] ;  /* 0x00001400011b7983 */ /* 0x000ea20000300800 */
[----:B---3--:R-:W-:-:S03]  /*4960*/  IADD3 R16, P1, R16, UR14, RZ ;  /* 0x0000000e10107c10 */ /* 0x008fc6000ff3e0ff */
[----:B------:R-:W3:Y:S01]  /*4970*/  LDL.LU R28, [R1+0x10] ;  /* 0x00001000011c7983 */ /* 0x000ee20000300800 */
[----:B----4-:R-:W-:-:S03]  /*4980*/  FFMA.FTZ R55, -R29, R17, R55 ;  /* 0x000000111d377223 */ /* 0x010fc60000010137 */
[----:B------:R-:W4:Y:S01]  /*4990*/  LDL.LU R29, [R1+0xc] ;  /* 0x00000c00011d7983 */ /* 0x000f220000300800 */
[----:B------:R-:W-:-:S03]  /*49a0*/  IADD3.X R17, R30, UR15, RZ, P1, !PT ;  /* 0x0000000f1e117c10 */ /* 0x000fc60008ffe4ff */
[----:B------:R-:W4:Y:S01]  /*49b0*/  LDL.LU R30, [R1+0x8] ;  /* 0x00000800011e7983 */ /* 0x000f220000300800 */
[C---:B------:R-:W-:Y:S01]  /*49c0*/  FMUL.FTZ R56, R5.reuse, R56 ;  /* 0x0000003805387220 */ /* 0x040fe20000410000 */
[----:B------:R-:W-:Y:S02]  /*49d0*/  FMUL.FTZ R55, R5, R55 ;  /* 0x0000003705377220 */ /* 0x000fe40000410000 */
[----:B------:R-:W4:Y:S01]  /*49e0*/  LDL.LU R49, [R1+0x7c] ;  /* 0x00007c0001317983 */ /* 0x000f220000300800 */
[----:B------:R-:W-:-:S03]  /*49f0*/  SHF.L.U32 R5, R37, 0x10, RZ ;  /* 0x0000001025057819 */ /* 0x000fc600000006ff */
[----:B------:R-:W4:Y:S04]  /*4a00*/  LDL.LU R48, [R1+0x74] ;  /* 0x0000740001307983 */ /* 0x000f280000300800 */
[----:B------:R0:W-:Y:S04]  /*4a10*/  STG.E.U16 desc[UR10][R16.64+0x2], R26 ;  /* 0x0000021a10007986 */ /* 0x0001e8000c10150a */
[----:B------:R-:W4:Y:S04]  /*4a20*/  LDL.LU R44, [R1+0x64] ;  /* 0x00006400012c7983 */ /* 0x000f280000300800 */
[----:B------:R-:W4:Y:S01]  /*4a30*/  LDL.LU R37, [R1+0x54] ;  /* 0x0000540001257983 */ /* 0x000f220000300800 */
[----:B0-----:R-:W-:-:S03]  /*4a40*/  SHF.L.U32 R26, R31, 0x10, RZ ;  /* 0x000000101f1a7819 */ /* 0x001fc600000006ff */
[----:B------:R-:W2:Y:S04]  /*4a50*/  LDL.LU R31, [R1+0x38] ;  /* 0x00003800011f7983 */ /* 0x000ea80000300800 */
[----:B------:R0:W-:Y:S04]  /*4a60*/  STG.E.U16 desc[UR10][R16.64], R20 ;  /* 0x0000001410007986 */ /* 0x0001e8000c10150a */
[----:B------:R-:W4:Y:S01]  /*4a70*/  LDL.LU R40, [R1+0x34] ;  /* 0x0000340001287983 */ /* 0x000f220000300800 */
[----:B------:R-:W-:Y:S01]  /*4a80*/  FFMA.FTZ R15, R2, R15, -R18 ;  /* 0x0000000f020f7223 */ /* 0x000fe20000010812 */
[----:B0-----:R-:W-:-:S02]  /*4a90*/  IMAD.U32 R20, R36, 0x10000, RZ ;  /* 0x0001000024147824 */ /* 0x001fc400078e00ff */
[----:B------:R-:W4:Y:S01]  /*4aa0*/  LDL.LU R36, [R1+0x24] ;  /* 0x0000240001247983 */ /* 0x000f220000300800 */
[----:B--2---:R-:W-:-:S03]  /*4ab0*/  FFMA.FTZ R15, -R31, R19, R15 ;  /* 0x000000131f0f7223 */ /* 0x004fc6000001010f */
[----:B------:R-:W2:Y:S01]  /*4ac0*/  LDL.LU R31, [R1+0xa0] ;  /* 0x0000a000011f7983 */ /* 0x000ea20000300800 */
[C-C-:B------:R-:W-:Y:S01]  /*4ad0*/  FFMA.FTZ R25, R2.reuse, R25, -R18.reuse ;  /* 0x0000001902197223 */ /* 0x140fe20000010812 */
[----:B------:R-:W-:Y:S01]  /*4ae0*/  SHF.L.U32 R27, R27, 0x10, RZ ;  /* 0x000000101b1b7819 */ /* 0x000fe200000006ff */
[--C-:B------:R-:W-:Y:S01]  /*4af0*/  FFMA.FTZ R9, R2, R9, -R18.reuse ;  /* 0x0000000902097223 */ /* 0x100fe20000010812 */
[----:B---3--:R-:W-:Y:S01]  /*4b00*/  SHF.L.U32 R28, R28, 0x10, RZ ;  /* 0x000000101c1c7819 */ /* 0x008fe200000006ff */
[----:B----4-:R-:W-:Y:S01]  /*4b10*/  IMAD.U32 R29, R29, 0x10000, RZ ;  /* 0x000100001d1d7824 */ /* 0x010fe200078e00ff */
[----:B------:R-:W-:Y:S01]  /*4b20*/  SHF.L.U32 R30, R30, 0x10, RZ ;  /* 0x000000101e1e7819 */ /* 0x000fe200000006ff */
[----:B------:R-:W-:Y:S01]  /*4b30*/  FFMA.FTZ R25, -R37, R19, R25 ;  /* 0x0000001325197223 */ /* 0x000fe20000010119 */
[----:B------:R-:W-:Y:S01]  /*4b40*/  FMUL.FTZ R35, R6, R35 ;  /* 0x0000002306237220 */ /* 0x000fe20000410000 */
[----:B------:R-:W3:Y:S01]  /*4b50*/  LDL.LU R37, [R1+0xa8] ;  /* 0x0000a80001257983 */ /* 0x000ee20000300800 */
[--C-:B------:R-:W-:Y:S01]  /*4b60*/  FFMA.FTZ R27, R4, R27, -R18.reuse ;  /* 0x0000001b041b7223 */ /* 0x100fe20000010812 */
[----:B------:R-:W-:Y:S01]  /*4b70*/  FMUL.FTZ R21, R6, R21 ;  /* 0x0000001506157220 */ /* 0x000fe20000410000 */
[--C-:B------:R-:W-:Y:S01]  /*4b80*/  FFMA.FTZ R60, R4, R60, -R18.reuse ;  /* 0x0000003c043c7223 */ /* 0x100fe20000010812 */
[----:B------:R-:W-:Y:S01]  /*4b90*/  FMUL.FTZ R51, R6, R51 ;  /* 0x0000003306337220 */ /* 0x000fe20000410000 */
[--C-:B------:R-:W-:Y:S01]  /*4ba0*/  FFMA.FTZ R54, R2, R54, -R18.reuse ;  /* 0x0000003602367223 */ /* 0x100fe20000010812 */
[--C-:B------:R-:W-:Y:S01]  /*4bb0*/  FFMA.FTZ R5, R4, R5, -R18.reuse ;  /* 0x0000000504057223 */ /* 0x100fe20000010812 */
[----:B------:R-:W-:Y:S01]  /*4bc0*/  FFMA.FTZ R9, -R36, R19, R9 ;  /* 0x0000001324097223 */ /* 0x000fe20000010109 */
[--C-:B------:R-:W-:Y:S01]  /*4bd0*/  FFMA.FTZ R53, R2, R53, -R18.reuse ;  /* 0x0000003502357223 */ /* 0x100fe20000010812 */
[--C-:B------:R-:W-:Y:S01]  /*4be0*/  FFMA.FTZ R20, R4, R20, -R18.reuse ;  /* 0x0000001404147223 */ /* 0x100fe20000010812 */
[--C-:B------:R-:W-:Y:S01]  /*4bf0*/  FFMA.FTZ R52, R2, R52, -R18.reuse ;  /* 0x0000003402347223 */ /* 0x100fe20000010812 */
[C-C-:B------:R-:W-:Y:S01]  /*4c00*/  FFMA.FTZ R26, R4.reuse, R26, -R18.reuse ;  /* 0x0000001a041a7223 */ /* 0x140fe20000010812 */
[--C-:B------:R-:W-:Y:S01]  /*4c10*/  FFMA.FTZ R28, R4, R28, -R18.reuse ;  /* 0x0000001c041c7223 */ /* 0x100fe20000010812 */
[--C-:B------:R-:W-:Y:S01]  /*4c20*/  FFMA.FTZ R8, R2, R8, -R18.reuse ;  /* 0x0000000802087223 */ /* 0x100fe20000010812 */
[C-C-:B------:R-:W-:Y:S01]  /*4c30*/  FFMA.FTZ R29, R4.reuse, R29, -R18.reuse ;  /* 0x0000001d041d7223 */ /* 0x140fe20000010812 */
[----:B------:R-:W-:Y:S01]  /*4c40*/  FFMA.FTZ R30, R4, R30, -R18 ;  /* 0x0000001e041e7223 */ /* 0x000fe20000010812 */
[C---:B------:R-:W-:Y:S01]  /*4c50*/  FMUL.FTZ R45, R6.reuse, R45 ;  /* 0x0000002d062d7220 */ /* 0x040fe20000410000 */
[C---:B------:R-:W-:Y:S01]  /*4c60*/  FMUL.FTZ R33, R6.reuse, R33 ;  /* 0x0000002106217220 */ /* 0x040fe20000410000 */
[C---:B------:R-:W-:Y:S01]  /*4c70*/  FMUL.FTZ R39, R6.reuse, R39 ;  /* 0x0000002706277220 */ /* 0x040fe20000410000 */
[C---:B------:R-:W-:Y:S01]  /*4c80*/  FMUL.FTZ R43, R6.reuse, R43 ;  /* 0x0000002b062b7220 */ /* 0x040fe20000410000 */
[----:B------:R-:W-:Y:S01]  /*4c90*/  FMUL.FTZ R47, R6, R47 ;  /* 0x0000002f062f7220 */ /* 0x000fe20000410000 */
[----:B------:R-:W4:Y:S01]  /*4ca0*/  LDL.LU R36, [R1+0xa4] ;  /* 0x0000a40001247983 */ /* 0x000f220000300800 */
[C---:B------:R-:W-:Y:S01]  /*4cb0*/  FFMA.FTZ R27, R19.reuse, -R35, R27 ;  /* 0x80000023131b7223 */ /* 0x040fe2000001001b */
[----:B------:R-:W-:Y:S01]  /*4cc0*/  FFMA.FTZ R21, R19, -R21, R60 ;  /* 0x8000001513157223 */ /* 0x000fe2000001003c */
[----:B------:R-:W-:Y:S01]  /*4cd0*/  FFMA.FTZ R54, -R49, R19, R54 ;  /* 0x0000001331367223 */ /* 0x000fe20000010136 */
[C---:B------:R-:W-:Y:S01]  /*4ce0*/  FFMA.FTZ R5, R19.reuse, -R51, R5 ;  /* 0x8000003313057223 */ /* 0x040fe20000010005 */
[----:B------:R-:W-:Y:S01]  /*4cf0*/  FFMA.FTZ R53, -R48, R19, R53 ;  /* 0x0000001330357223 */ /* 0x000fe20000010135 */
[C---:B------:R-:W-:Y:S01]  /*4d00*/  FFMA.FTZ R20, R19.reuse, -R45, R20 ;  /* 0x8000002d13147223 */ /* 0x040fe20000010014 */
[----:B------:R-:W-:Y:S01]  /*4d10*/  FFMA.FTZ R52, -R44, R19, R52 ;  /* 0x000000132c347223 */ /* 0x000fe20000010134 */
[C---:B------:R-:W-:Y:S01]  /*4d20*/  FFMA.FTZ R26, R19.reuse, -R33, R26 ;  /* 0x80000021131a7223 */ /* 0x040fe2000001001a */
[C---:B------:R-:W-:Y:S01]  /*4d30*/  FFMA.FTZ R28, R19.reuse, -R39, R28 ;  /* 0x80000027131c7223 */ /* 0x040fe2000001001c */
[----:B------:R-:W-:Y:S01]  /*4d40*/  FFMA.FTZ R8, -R40, R19, R8 ;  /* 0x0000001328087223 */ /* 0x000fe20000010108 */
[C---:B------:R-:W-:Y:S01]  /*4d50*/  FFMA.FTZ R29, R19.reuse, -R43, R29 ;  /* 0x8000002b131d7223 */ /* 0x040fe2000001001d */
[----:B------:R-:W4:Y:S01]  /*4d60*/  LDL.LU R35, [R1+0xb0] ;  /* 0x0000b00001237983 */ /* 0x000f220000300800 */
[----:B------:R-:W-:Y:S01]  /*4d70*/  FFMA.FTZ R30, R19, -R47, R30 ;  /* 0x8000002f131e7223 */ /* 0x000fe2000001001e */
[----:B------:R-:W-:-:S02]  /*4d80*/  FMUL.FTZ R7, R6, R7 ;  /* 0x0000000706077220 */ /* 0x000fc40000410000 */
[----:B------:R-:W4:Y:S01]  /*4d90*/  LDL.LU R33, [R1+0xac] ;  /* 0x0000ac0001217983 */ /* 0x000f220000300800 */
        /* <DEDUP_REMOVED lines=15> */
[----:B--2---:R-:W-:-:S02]  /*4e90*/  IADD3 R6, P1, R31, UR14, RZ ;  /* 0x0000000e1f067c10 */ /* 0x004fc4000ff3e0ff */
[----:B------:R-:W2:Y:S01]  /*4ea0*/  LDL.LU R31, [R1+0xbc] ;  /* 0x0000bc00011f7983 */ /* 0x000ea20000300800 */
[----:B------:R-:W-:Y:S02]  /*4eb0*/  F2FP.BF16.F32.PACK_AB R7, R21, R7 ;  /* 0x000000071507723e */ /* 0x000fe400000010ff */
[----:B------:R-:W-:Y:S02]  /*4ec0*/  F2FP.BF16.F32.PACK_AB R14, R50, R14 ;  /* 0x0000000e320e723e */ /* 0x000fe400000010ff */
[----:B------:R-:W-:Y:S01]  /*4ed0*/  PRMT R8, R7, 0x7632, R8 ;  /* 0x0000763207087816 */ /* 0x000fe20000000008 */
[----:B------:R3:W-:Y:S01]  /*4ee0*/  STG.E.U16 desc[UR10][R16.64+0x4], R7 ;  /* 0x0000040710007986 */ /* 0x0007e2000c10150a */
[----:B------:R-:W-:Y:S02]  /*4ef0*/  F2FP.BF16.F32.PACK_AB R5, R5, R54 ;  /* 0x000000360505723e */ /* 0x000fe400000010ff */
[----:B------:R-:W-:Y:S01]  /*4f00*/  PRMT R9, R14, 0x7632, R9 ;  /* 0x000076320e097816 */ /* 0x000fe20000000009 */
[----:B------:R0:W-:Y:S01]  /*4f10*/  STG.E.U16 desc[UR10][R16.64+0x6], R8 ;  /* 0x0000060810007986 */ /* 0x0001e2000c10150a */
[----:B---3--:R-:W-:-:S03]  /*4f20*/  IADD3.X R7, R37, UR15, RZ, P1, !PT ;  /* 0x0000000f25077c10 */ /* 0x008fc60008ffe4ff */
[----:B------:R-:W3:Y:S01]  /*4f30*/  LDL.LU R37, [R1+0xb4] ;  /* 0x0000b40001257983 */ /* 0x000ee20000300800 */
[----:B0-----:R-:W-:-:S03]  /*4f40*/  PRMT R17, R5, 0x7632, R17 ;  /* 0x0000763205117816 */ /* 0x001fc60000000011 */
[----:B------:R0:W-:Y:S01]  /*4f50*/  STG.E.U16 desc[UR10][R6.64+0x2], R9 ;  /* 0x0000020906007986 */ /* 0x0001e2000c10150a */
[----:B----4-:R-:W-:-:S03]  /*4f60*/  IADD3 R8, P1, R36, UR14, RZ ;  /* 0x0000000e24087c10 */ /* 0x010fc6000ff3e0ff */
[----:B------:R-:W-:Y:S01]  /*4f70*/  STG.E.U16 desc[UR10][R6.64], R14 ;  /* 0x0000000e06007986 */ /* 0x000fe2000c10150a */
[----:B------:R-:W-:-:S03]  /*4f80*/  F2FP.BF16.F32.PACK_AB R22, R41, R22 ;  /* 0x000000162916723e */ /* 0x000fc600000010ff */
[----:B------:R-:W4:Y:S04]  /*4f90*/  LDL.LU R36, [R1+0xb8] ;  /* 0x0000b80001247983 */ /* 0x000f280000300800 */
[----:B------:R-:W-:Y:S01]  /*4fa0*/  STG.E.U16 desc[UR10][R6.64+0x4], R5 ;  /* 0x0000040506007986 */ /* 0x000fe2000c10150a */
[----:B0-----:R-:W-:-:S03]  /*4fb0*/  IADD3.X R9, R35, UR15, RZ, P1, !PT ;  /* 0x0000000f23097c10 */ /* 0x001fc60008ffe4ff */
[----:B------:R0:W-:Y:S04]  /*4fc0*/  STG.E.U16 desc[UR10][R6.64+0x6], R17 ;  /* 0x0000061106007986 */ /* 0x0001e8000c10150a */
[----:B------:R-:W4:Y:S01]  /*4fd0*/  LDL.LU R35, [R1+0x98] ;  /* 0x0000980001237983 */ /* 0x000f220000300800 */
[----:B------:R-:W-:Y:S02]  /*4fe0*/  PRMT R21, R22, 0x7632, R21 ;  /* 0x0000763216157816 */ /* 0x000fe40000000015 */
[----:B0-----:R-:W-:Y:S02]  /*4ff0*/  IADD3 R6, P1, R33, UR14, RZ ;  /* 0x0000000e21067c10 */ /* 0x001fe4000ff3e0ff */
[----:B------:R-:W4:Y:S01]  /*5000*/  LDL.LU R33, [R1+0x9c] ;  /* 0x00009c0001217983 */ /* 0x000f220000300800 */
[----:B------:R-:W-:-:S03]  /*5010*/  F2FP.BF16.F32.PACK_AB R20, R20, R53 ;  /* 0x000000351414723e */ /* 0x000fc600000010ff */
[----:B------:R0:W-:Y:S04]  /*5020*/  STG.E.U16 desc[UR10][R8.64], R22 ;  /* 0x0000001608007986 */ /* 0x0001e8000c10150a */
[----:B------:R1:W-:Y:S01]  /*5030*/  STG.E.U16 desc[UR10][R8.64+0x2], R21 ;  /* 0x0000021508007986 */ /* 0x0003e2000c10150a */
[----:B------:R-:W-:-:S03]  /*5040*/  PRMT R5, R20, 0x7632, R5 ;  /* 0x0000763214057816 */ /* 0x000fc60000000005 */
[----:B------:R1:W-:Y:S01]  /*5050*/  STG.E.U16 desc[UR10][R8.64+0x4], R20 ;  /* 0x0000041408007986 */ /* 0x0003e2000c10150a */
[----:B--2---:R-:W-:-:S03]  /*5060*/  IADD3.X R7, R31, UR15, RZ, P1, !PT ;  /* 0x0000000f1f077c10 */ /* 0x004fc60008ffe4ff */
[----:B------:R-:W2:Y:S04]  /*5070*/  LDL.LU R31, [R1+0x90] ;  /* 0x00009000011f7983 */ /* 0x000ea80000300800 */
[----:B0-----:R-:W2:Y:S04]  /*5080*/  LDL.LU R22, [R1+0x94] ;  /* 0x0000940001167983 */ /* 0x001ea80000300800 */
[----:B-1----:R-:W2:Y:S04]  /*5090*/  LDL.LU R21, [R1+0x88] ;  /* 0x0000880001157983 */ /* 0x002ea80000300800 */
[----:B------:R-:W2:Y:S01]  /*50a0*/  LDL.LU R20, [R1+0x8c] ;  /* 0x00008c0001147983 */ /* 0x000ea20000300800 */
[----:B------:R-:W-:-:S02]  /*50b0*/  F2FP.BF16.F32.PACK_AB R23, R32, R23 ;  /* 0x000000172017723e */ /* 0x000fc400000010ff */
[----:B------:R-:W-:Y:S01]  /*50c0*/  F2FP.BF16.F32.PACK_AB R26, R26, R52 ;  /* 0x000000341a1a723e */ /* 0x000fe200000010ff */
[----:B------:R3:W-:Y:S01]  /*50d0*/  STG.E.U16 desc[UR10][R8.64+0x6], R5 ;  /* 0x0000060508007986 */ /* 0x0007e2000c10150a */
[----:B------:R-:W-:Y:S02]  /*50e0*/  PRMT R14, R23, 0x7632, R14 ;  /* 0x00007632170e7816 */ /* 0x000fe4000000000e */
[----:B------:R-:W-:Y:S01]  /*50f0*/  PRMT R16, R26, 0x7632, R16 ;  /* 0x000076321a107816 */ /* 0x000fe20000000010 */
[----:B------:R-:W-:Y:S01]  /*5100*/  STG.E.U16 desc[UR10][R6.64], R23 ;  /* 0x0000001706007986 */ /* 0x000fe2000c10150a */
[----:B------:R-:W-:Y:S02]  /*5110*/  F2FP.BF16.F32.PACK_AB R24, R34, R24 ;  /* 0x000000182218723e */ /* 0x000fe400000010ff */
[----:B------:R-:W-:Y:S01]  /*5120*/  F2FP.BF16.F32.PACK_AB R25, R27, R25 ;  /* 0x000000191b19723e */ /* 0x000fe200000010ff */
[----:B------:R-:W-:Y:S01]  /*5130*/  STG.E.U16 desc[UR10][R6.64+0x2], R14 ;  /* 0x0000020e06007986 */ /* 0x000fe2000c10150a */
[----:B---3--:R-:W-:-:S03]  /*5140*/  IADD3 R8, P1, R37, UR14, RZ ;  /* 0x0000000e25087c10 */ /* 0x008fc6000ff3e0ff */
[----:B------:R-:W-:Y:S01]  /*5150*/  STG.E.U16 desc[UR10][R6.64+0x4], R26 ;  /* 0x0000041a06007986 */ /* 0x000fe2000c10150a */
[----:B----4-:R-:W-:-:S03]  /*5160*/  IADD3.X R9, R36, UR15, RZ, P1, !PT ;  /* 0x0000000f24097c10 */ /* 0x010fc60008ffe4ff */
[----:B------:R0:W-:Y:S01]  /*5170*/  STG.E.U16 desc[UR10][R6.64+0x6], R16 ;  /* 0x0000061006007986 */ /* 0x0001e2000c10150a */
[----:B------:R-:W-:Y:S02]  /*5180*/  PRMT R5, R24, 0x7632, R5 ;  /* 0x0000763218057816 */ /* 0x000fe40000000005 */
[----:B------:R-:W-:Y:S02]  /*5190*/  PRMT R17, R25, 0x7632, R17 ;  /* 0x0000763219117816 */ /* 0x000fe40000000011 */
[----:B------:R-:W-:Y:S02]  /*51a0*/  F2FP.BF16.F32.PACK_AB R15, R28, R15 ;  /* 0x0000000f1c0f723e */ /* 0x000fe400000010ff */
[----:B------:R-:W-:Y:S02]  /*51b0*/  F2FP.BF16.F32.PACK_AB R38, R38, R58 ;  /* 0x0000003a2626723e */ /* 0x000fe400000010ff */
[----:B0-----:R-:W-:Y:S02]  /*51c0*/  IADD3 R6, P1, R35, UR14, RZ ;  /* 0x0000000e23067c10 */ /* 0x001fe4000ff3e0ff */
[----:B------:R-:W-:Y:S01]  /*51d0*/  F2FP.BF16.F32.PACK_AB R18, R29, R18 ;  /* 0x000000121d12723e */ /* 0x000fe200000010ff */
[----:B------:R-:W-:Y:S01]  /*51e0*/  STG.E.U16 desc[UR10][R8.64], R24 ;  /* 0x0000001808007986 */ /* 0x000fe2000c10150a */
[----:B------:R-:W-:-:S03]  /*51f0*/  IADD3.X R7, R33, UR15, RZ, P1, !PT ;  /* 0x0000000f21077c10 */ /* 0x000fc60008ffe4ff */
[----:B------:R0:W-:Y:S01]  /*5200*/  STG.E.U16 desc[UR10][R8.64+0x2], R5 ;  /* 0x0000020508007986 */ /* 0x0001e2000c10150a */
[----:B------:R-:W-:-:S03]  /*5210*/  PRMT R16, R38, 0x7632, R16 ;  /* 0x0000763226107816 */ /* 0x000fc60000000010 */
[----:B------:R-:W-:Y:S01]  /*5220*/  STG.E.U16 desc[UR10][R8.64+0x4], R25 ;  /* 0x0000041908007986 */ /* 0x000fe2000c10150a */
[----:B------:R-:W-:-:S03]  /*5230*/  F2FP.BF16.F32.PACK_AB R42, R42, R56 ;  /* 0x000000382a2a723e */ /* 0x000fc600000010ff */
[----:B------:R1:W-:Y:S01]  /*5240*/  STG.E.U16 desc[UR10][R8.64+0x6], R17 ;  /* 0x0000061108007986 */ /* 0x0003e2000c10150a */
[----:B------:R-:W-:Y:S02]  /*5250*/  F2FP.BF16.F32.PACK_AB R46, R46, R55 ;  /* 0x000000372e2e723e */ /* 0x000fe400000010ff */
[----:B0-----:R-:W-:Y:S01]  /*5260*/  PRMT R5, R15, 0x7632, R5 ;  /* 0x000076320f057816 */ /* 0x001fe20000000005 */
[----:B------:R-:W-:Y:S01]  /*5270*/  STG.E.U16 desc[UR10][R6.64+0x4], R15 ;  /* 0x0000040f06007986 */ /* 0x000fe2000c10150a */
[----:B------:R-:W-:Y:S02]  /*5280*/  F2FP.BF16.F32.PACK_AB R19, R30, R19 ;  /* 0x000000131e13723e */ /* 0x000fe400000010ff */
[----:B-1----:R-:W-:Y:S01]  /*5290*/  PRMT R9, R18, 0x7632, R9 ;  /* 0x0000763212097816 */ /* 0x002fe20000000009 */
[----:B------:R-:W-:Y:S04]  /*52a0*/  STG.E.U16 desc[UR10][R6.64], R38 ;  /* 0x0000002606007986 */ /* 0x000fe8000c10150a */
[----:B------:R-:W-:Y:S04]  /*52b0*/  STG.E.U16 desc[UR10][R6.64+0x2], R16 ;  /* 0x0000021006007986 */ /* 0x000fe8000c10150a */
[----:B------:R0:W-:Y:S02]  /*52c0*/  STG.E.U16 desc[UR10][R6.64+0x6], R5 ;  /* 0x0000060506007986 */ /* 0x0001e4000c10150a */
[----:B0-----:R-:W-:-:S02]  /*52d0*/  PRMT R7, R42, 0x7632, R7 ;  /* 0x000076322a077816 */ /* 0x001fc40000000007 */
[----:B------:R-:W-:Y:S02]  /*52e0*/  PRMT R5, R46, 0x7632, R5 ;  /* 0x000076322e057816 */ /* 0x000fe40000000005 */
[----:B------:R-:W-:Y:S01]  /*52f0*/  PRMT R6, R19, 0x7632, R6 ;  /* 0x0000763213067816 */ /* 0x000fe20000000006 */
[----:B------:R-:W-:Y:S01]  /*5300*/  UMOV UR5, UR9 ;  /* 0x0000000900057c82 */ /* 0x000fe20008000000 */
[----:B------:R-:W-:Y:S01]  /*5310*/  ULOP3.LUT UR4, UR4, 0x1, URZ, 0x3c, !UPT ;  /* 0x0000000104047892 */ /* 0x000fe2000f8e3c3f */
[----:B------:R-:W-:Y:S01]  /*5320*/  UMOV UR9, UR7 ;  /* 0x0000000700097c82 */ /* 0x000fe20008000000 */
[----:B--2---:R-:W-:-:S04]  /*5330*/  IADD3 R14, P1, R31, UR14, RZ ;  /* 0x0000000e1f0e7c10 */ /* 0x004fc8000ff3e0ff */
[----:B------:R-:W-:Y:S02]  /*5340*/  IADD3.X R15, R22, UR15, RZ, P1, !PT ;  /* 0x0000000f160f7c10 */ /* 0x000fe40008ffe4ff */
[----:B------:R-:W-:-:S03]  /*5350*/  IADD3 R8, P1, R21, UR14, RZ ;  /* 0x0000000e15087c10 */ /* 0x000fc6000ff3e0ff */
[----:B------:R0:W-:Y:S04]  /*5360*/  STG.E.U16 desc[UR10][R14.64+0x6], R9 ;  /* 0x000006090e007986 */ /* 0x0001e8000c10150a */
[----:B------:R1:W-:Y:S04]  /*5370*/  STG.E.U16 desc[UR10][R14.64], R42 ;  /* 0x0000002a0e007986 */ /* 0x0003e8000c10150a */
[----:B------:R1:W-:Y:S01]  /*5380*/  STG.E.U16 desc[UR10][R14.64+0x2], R7 ;  /* 0x000002070e007986 */ /* 0x0003e2000c10150a */
[----:B0-----:R-:W-:-:S03]  /*5390*/  IADD3.X R9, R20, UR15, RZ, P1, !PT ;  /* 0x0000000f14097c10 */ /* 0x001fc60008ffe4ff */
[----:B------:R1:W-:Y:S04]  /*53a0*/  STG.E.U16 desc[UR10][R14.64+0x4], R18 ;  /* 0x000004120e007986 */ /* 0x0003e8000c10150a */
[----:B------:R1:W-:Y:S04]  /*53b0*/  STG.E.U16 desc[UR10][R8.64], R46 ;  /* 0x0000002e08007986 */ /* 0x0003e8000c10150a */
[----:B------:R1:W-:Y:S04]  /*53c0*/  STG.E.U16 desc[UR10][R8.64+0x2], R5 ;  /* 0x0000020508007986 */ /* 0x0003e8000c10150a */
[----:B------:R1:W-:Y:S04]  /*53d0*/  STG.E.U16 desc[UR10][R8.64+0x4], R19 ;  /* 0x0000041308007986 */ /* 0x0003e8000c10150a */
[----:B------:R1:W-:Y:S01]  /*53e0*/  STG.E.U16 desc[UR10][R8.64+0x6], R6 ;  /* 0x0000060608007986 */ /* 0x0003e2000c10150a */
[----:B------:R-:W-:Y:S05]  /*53f0*/  @!P0 BRA `(.L_x_421) ;  /* 0xffffffb000848947 */ /* 0x000fea000383ffff */
.L_x_405:
[----:B------:R-:W-:-:S04]  /*5400*/  ULEA UR7, UR8, UR16, 0x7 ;  /* 0x0000001008077291 */ /* 0x000fc8000f8e383f */
[----:B------:R-:W-:-:S04]  /*5410*/  USHF.L.U32 UR7, UR7, 0x5, URZ ;  /* 0x0000000507077899 */ /* 0x000fc8000800063f */
[----:B------:R-:W-:-:S06]  /*5420*/  UISETP.GT.AND UP0, UPT, UR7, 0x13f, UPT ;  /* 0x0000013f0700788c */ /* 0x000fcc000bf04270 */
[----:B------:R-:W-:-:S13]  /*5430*/  PLOP3.LUT P0, PT, PT, PT, UP0, 0x80, 0x0 ;  /* 0x000000000000781c */ /* 0x000fda0003f0f008 */
[----:B------:R-:W-:Y:S05]  /*5440*/  @P0 EXIT ;  /* 0x000000000000094d */ /* 0x000fea0003800000 */
[----:B------:R-:W2:Y:S01]  /*5450*/  S2R R56, SR_TID.X ;  /* 0x0000000000387919 */ /* 0x000ea20000002100 */
[----:B0-----:R-:W-:Y:S01]  /*5460*/  LOP3.LUT R2, RZ, UR12, RZ, 0x33, !PT ;  /* 0x0000000cff027c12 */ /* 0x001fe2000f8e33ff */
[----:B------:R-:W0:Y:S01]  /*5470*/  S2UR UR5, SR_CgaCtaId ;  /* 0x00000000000579c3 */ /* 0x000e220000008800 */
        /* <DEDUP_REMOVED lines=8> */
[----:B------:R-:W-:Y:S02]  /*5500*/  SEL R3, R3, 0xffffffff, P0 ;  /* 0xffffffff03037807 */ /* 0x000fe40000000000 */
[C---:B------:R-:W-:Y:S02]  /*5510*/  SHF.L.U32 R0, R2.reuse, 0x7, RZ ;  /* 0x0000000702007819 */ /* 0x040fe400000006ff */
[----:B------:R-:W-:Y:S02]  /*5520*/  SHF.L.U64.HI R2, R2, 0x7, R3 ;  /* 0x0000000702027819 */ /* 0x000fe40000010203 */
[----:B------:R-:W-:Y:S01]  /*5530*/  MOV R3, 0xffffffff ;  /* 0xffffffff00037802 */ /* 0x000fe20000000f00 */
[----:B0-----:R-:W-:-:S03]  /*5540*/  ULEA UR8, UR5, UR4, 0x18 ;  /* 0x0000000405087291 */ /* 0x001fc6000f8ec03f */
[----:B------:R-:W-:Y:S02]  /*5550*/  ULDC.64 UR4, c[0x0][0x260] ;  /* 0x0000980000047ab9 */ /* 0x000fe40000000a00 */
[----:B------:R-:W-:Y:S01]  /*5560*/  UIADD3 UR4, UP1, UR4, 0x20000, URZ ;  /* 0x0002000004047890 */ /* 0x000fe2000ff3e03f */
[--C-:B--2---:R-:W-:Y:S02]  /*5570*/  SHF.R.U32.HI R49, RZ, 0x5, R56.reuse ;  /* 0x00000005ff317819 */ /* 0x104fe40000011638 */
[----:B------:R-:W-:Y:S01]  /*5580*/  SHF.R.U32.HI R50, RZ, 0x4, R56 ;  /* 0x00000004ff327819 */ /* 0x000fe20000011638 */
[----:B------:R-:W-:Y:S01]  /*5590*/  UIADD3.X UR5, URZ, UR5, URZ, UP1, !UPT ;  /* 0x000000053f057290 */ /* 0x000fe20008ffe43f */
[----:B------:R-:W-:Y:S02]  /*55a0*/  IADD3 R0, P0, P1, -R0, -0x81, -R49 ;  /* 0xffffff7f00007810 */ /* 0x000fe4000791e931 */
[C---:B------:R-:W-:Y:S01]  /*55b0*/  IADD3 R51, R50.reuse, 0x14, RZ ;  /* 0x0000001432337810 */ /* 0x040fe20007ffe0ff */
[----:B------:R-:W-:Y:S01]  /*55c0*/  VIADD R54, R50, 0x28 ;  /* 0x0000002832367836 */ /* 0x000fe20000000000 */
[----:B------:R-:W-:Y:S01]  /*55d0*/  IADD3.X R2, ~R2, -0x1, R3, P0, P1 ;  /* 0xffffffff02027810 */ /* 0x000fe200007e2503 */
[----:B------:R-:W-:Y:S01]  /*55e0*/  IMAD.SHL.U32 R3, R49, 0x2, RZ ;  /* 0x0000000231037824 */ /* 0x000fe200078e00ff */
[----:B------:R-:W-:-:S02]  /*55f0*/  LOP3.LUT R10, RZ, R50, RZ, 0x33, !PT ;  /* 0x00000032ff0a7212 */ /* 0x000fc400078e33ff */
[----:B-1----:R-:W-:Y:S01]  /*5600*/  VIMNMX.U32 R9, R51, 0x20, !PT ;  /* 0x0000002033097848 */ /* 0x002fe20007fe0000 */
[----:B------:R-:W-:Y:S01]  /*5610*/  IMAD.WIDE.U32 R4, R2, -0x33333333, RZ ;  /* 0xcccccccd02047825 */ /* 0x000fe200078e00ff */
[----:B------:R-:W-:Y:S02]  /*5620*/  LEA R8, R49, UR8, 0x7 ;  /* 0x0000000831087c11 */ /* 0x000fe4000f8e38ff */
[----:B------:R-:W-:Y:S02]  /*5630*/  LOP3.LUT R3, R3, 0x1f, R56, 0x78, !PT ;  /* 0x0000001f03037812 */ /* 0x000fe400078e7838 */
[----:B------:R-:W-:Y:S01]  /*5640*/  SHF.L.U32 R48, R56, 0x1, RZ ;  /* 0x0000000138307819 */ /* 0x000fe200000006ff */
[----:B------:R-:W-:Y:S01]  /*5650*/  IMAD.WIDE.U32 R6, P0, R0, -0x33333334, R4 ;  /* 0xcccccccc00067825 */ /* 0x000fe20007800004 */
[----:B------:R-:W-:Y:S02]  /*5660*/  LEA R3, R3, R8, 0x2 ;  /* 0x0000000803037211 */ /* 0x000fe400078e10ff */
[----:B------:R-:W-:Y:S01]  /*5670*/  SHF.L.U32 R8, R56, 0x7, RZ ;  /* 0x0000000738087819 */ /* 0x000fe200000006ff */
[----:B------:R-:W-:Y:S01]  /*5680*/  IMAD.WIDE.U32 R4, R0, -0x33333333, RZ ;  /* 0xcccccccd00047825 */ /* 0x000fe200078e00ff */
[----:B------:R-:W-:-:S02]  /*5690*/  IADD3.X R11, RZ, RZ, RZ, P0, !PT ;  /* 0x000000ffff0b7210 */ /* 0x000fc400007fe4ff */
[----:B------:R-:W-:Y:S01]  /*56a0*/  LOP3.LUT R8, R8, 0x780, RZ, 0xc0, !PT ;  /* 0x0000078008087812 */ /* 0x000fe200078ec0ff */
[----:B------:R-:W-:Y:S01]  /*56b0*/  IMAD.IADD R4, R9, 0x1, R10 ;  /* 0x0000000109047824 */ /* 0x000fe200078e020a */
[----:B------:R-:W-:Y:S02]  /*56c0*/  IADD3 RZ, P0, R5, R6, RZ ;  /* 0x0000000605ff7210 */ /* 0x000fe40007f1e0ff */
[----:B------:R-:W-:Y:S02]  /*56d0*/  MOV R10, R7 ;  /* 0x00000007000a7202 */ /* 0x000fe40000000f00 */
[----:B------:R-:W-:Y:S02]  /*56e0*/  LOP3.LUT R48, R48, 0x1e, RZ, 0xc0, !PT ;  /* 0x0000001e30307812 */ /* 0x000fe400078ec0ff */
[----:B------:R-:W-:Y:S01]  /*56f0*/  IADD3 R12, R8, UR8, RZ ;  /* 0x00000008080c7c10 */ /* 0x000fe2000fffe0ff */
[----:B------:R-:W-:Y:S01]  /*5700*/  IMAD.WIDE.U32.X R10, R2, -0x33333334, R10, P0 ;  /* 0xcccccccc020a7825 */ /* 0x000fe200000e040a */
[----:B------:R-:W-:-:S02]  /*5710*/  LOP3.LUT R7, R51, R48, RZ, 0x3c, !PT ;  /* 0x0000003033077212 */ /* 0x000fc400078e3cff */
[-C--:B------:R-:W-:Y:S01]  /*5720*/  LOP3.LUT R13, R54, R48.reuse, RZ, 0x3c, !PT ;  /* 0x00000030360d7212 */ /* 0x080fe200078e3cff */
[----:B------:R-:W-:Y:S01]  /*5730*/  IMAD.WIDE.U32 R8, R4, -0x33333333, RZ ;  /* 0xcccccccd04087825 */ /* 0x000fe200078e00ff */
[----:B------:R-:W-:Y:S02]  /*5740*/  SHF.R.U64 R17, R10, 0x3, R11 ;  /* 0x000000030a117819 */ /* 0x000fe4000000120b */
[----:B------:R-:W-:Y:S02]  /*5750*/  LOP3.LUT R5, R50, R48, RZ, 0x3c, !PT ;  /* 0x0000003032057212 */ /* 0x000fe400078e3cff */
[-C--:B------:R-:W-:Y:S01]  /*5760*/  LEA R6, R7, R12.reuse, 0x2 ;  /* 0x0000000c07067211 */ /* 0x080fe200078e10ff */
[----:B------:R-:W-:Y:S01]  /*5770*/  IMAD R7, R13, 0x4, R12 ;  /* 0x000000040d077824 */ /* 0x000fe200078e020c */
[----:B------:R-:W-:Y:S01]  /*5780*/  LEA R5, R5, R12, 0x2 ;  /* 0x0000000c05057211 */ /* 0x000fe200078e10ff */
[----:B------:R-:W-:Y:S01]  /*5790*/  VIADD R17, R17, 0x1 ;  /* 0x0000000111117836 */ /* 0x000fe20000000000 */
[----:B------:R-:W-:-:S02]  /*57a0*/  LEA.HI R16, R9, 0x1, RZ, 0x1c ;  /* 0x0000000109107811 */ /* 0x000fc400078fe0ff */
[C---:B------:R-:W-:Y:S02]  /*57b0*/  IADD3 R10, P0, R49.reuse, 0xa, RZ ;  /* 0x0000000a310a7810 */ /* 0x040fe40007f1e0ff */
[C---:B------:R-:W-:Y:S02]  /*57c0*/  IADD3 R11, P1, R49.reuse, 0x14, RZ ;  /* 0x00000014310b7810 */ /* 0x040fe40007f3e0ff */
[----:B------:R-:W-:Y:S02]  /*57d0*/  IADD3 R12, P2, R49, 0x1e, RZ ;  /* 0x0000001e310c7810 */ /* 0x000fe40007f5e0ff */
[----:B------:R-:W-:Y:S01]  /*57e0*/  MOV R8, UR7 ;  /* 0x0000000700087c02 */ /* 0x000fe20008000f00 */
[----:B------:R-:W-:Y:S01]  /*57f0*/  USEL UR7, UR13, URZ, UP0 ;  /* 0x0000003f0d077287 */ /* 0x000fe20008000000 */
[C---:B------:R-:W-:Y:S02]  /*5800*/  LOP3.LUT R57, R56.reuse, 0x1f, RZ, 0xc0, !PT ;  /* 0x0000001f38397812 */ /* 0x040fe400078ec0ff */
[----:B------:R-:W-:Y:S01]  /*5810*/  LOP3.LUT R9, R56, 0xf, RZ, 0xc0, !PT ;  /* 0x0000000f38097812 */ /* 0x000fe200078ec0ff */
[----:B------:R-:W-:Y:S01]  /*5820*/  USHF.L.U64.HI UR7, UR6, 0x7, UR7 ;  /* 0x0000000706077899 */ /* 0x000fe20008010207 */
[----:B------:R-:W-:Y:S01]  /*5830*/  IADD3 R55, R50, 0x3c, RZ ;  /* 0x0000003c32377810 */ /* 0x000fe20007ffe0ff */
[----:B------:R-:W-:Y:S01]  /*5840*/  USHF.L.U32 UR6, UR6, 0x7, URZ ;  /* 0x0000000706067899 */ /* 0x000fe2000800063f */
[----:B------:R-:W-:-:S02]  /*5850*/  IADD3.X R13, RZ, RZ, RZ, P0, !PT ;  /* 0x000000ffff0d7210 */ /* 0x000fc400007fe4ff */
[----:B------:R-:W-:Y:S02]  /*5860*/  IADD3.X R14, RZ, RZ, RZ, P1, !PT ;  /* 0x000000ffff0e7210 */ /* 0x000fe40000ffe4ff */
[----:B------:R-:W-:Y:S02]  /*5870*/  IADD3.X R15, RZ, RZ, RZ, P2, !PT ;  /* 0x000000ffff0f7210 */ /* 0x000fe400017fe4ff */
[----:B------:R-:W-:Y:S02]  /*5880*/  LOP3.LUT R16, R16, 0x3, RZ, 0xc0, !PT ;  /* 0x0000000310107812 */ /* 0x000fe400078ec0ff */
[----:B------:R-:W-:-:S07]  /*5890*/  LOP3.LUT R17, R17, 0x3, RZ, 0xc0, !PT ;  /* 0x0000000311117812 */ /* 0x000fce00078ec0ff */
.L_x_438:
[----:B------:R-:W-:Y:S01]  /*58a0*/  ISETP.LT.U32.AND P0, PT, R49, UR6, PT ;  /* 0x0000000631007c0c */ /* 0x000fe2000bf01070 */
[----:B------:R-:W-:Y:S01]  /*58b0*/  BSSY B0, `(.L_x_422) ;  /* 0x00000a9000007945 */ /* 0x000fe20003800000 */
[----:B01234-:R-:W-:Y:S02]  /*58c0*/  MOV R18, UR7 ;  /* 0x0000000700127c02 */ /* 0x01ffe40008000f00 */
[----:B------:R-:W-:Y:S02]  /*58d0*/  CS2R R44, SRZ ;  /* 0x00000000002c7805 */ /* 0x000fe4000001ff00 */
[----:B------:R-:W-:-:S13]  /*58e0*/  ISETP.GT.AND.EX P0, PT, R18, RZ, PT, P0 ;  /* 0x000000ff1200720c */ /* 0x000fda0003f04300 */
[----:B------:R-:W-:Y:S05]  /*58f0*/  @!P0 BRA `(.L_x_423) ;  /* 0x0000000800908947 */ /* 0x000fea0003800000 */
[----:B------:R-:W-:Y:S01]  /*5900*/  ISETP.NE.U32.AND P1, PT, R17, RZ, PT ;  /* 0x000000ff1100720c */ /* 0x000fe20003f25070 */
[----:B------:R-:W-:Y:S01]  /*5910*/  BSSY B1, `(.L_x_424) ;  /* 0x0000023000017945 */ /* 0x000fe20003800000 */
[----:B------:R-:W-:Y:S01]  /*5920*/  ISETP.GE.U32.AND P0, PT, R0, 0x1e, PT ;  /* 0x0000001e0000780c */ /* 0x000fe20003f06070 */
[----:B------:R-:W-:Y:S01]  /*5930*/  HFMA2.MMA R46, -RZ, RZ, 0, 0 ;  /* 0x00000000ff2e7435 */ /* 0x000fe200000001ff */
[----:B------:R-:W-:Y:S02]  /*5940*/  ISETP.NE.AND.EX P1, PT, RZ, RZ, PT, P1 ;  /* 0x000000ffff00720c */ /* 0x000fe40003f25310 */
[----:B------:R-:W-:Y:S02]  /*5950*/  CS2R R44, SRZ ;  /* 0x00000000002c7805 */ /* 0x000fe4000001ff00 */
[----:B------:R-:W-:Y:S01]  /*5960*/  ISETP.GE.U32.AND.EX P0, PT, R2, RZ, PT, P0 ;  /* 0x000000ff0200720c */ /* 0x000fe20003f06100 */
[----:B------:R-:W-:Y:S01]  /*5970*/  IMAD.MOV.U32 R47, RZ, RZ, R49 ;  /* 0x000000ffff2f7224 */ /* 0x000fe200078e0031 */
[----:B------:R-:W-:-:S07]  /*5980*/  SHF.R.S32.HI R25, RZ, 0x1f, R8 ;  /* 0x0000001fff197819 */ /* 0x000fce0000011408 */
        /* <DEDUP_REMOVED lines=19> */
[----:B------:R-:W-:Y:S02]  /*5ac0*/  MOV R47, R11 ;  /* 0x0000000b002f7202 */ /* 0x000fe40000000f00 */
[----:B------:R-:W-:Y:S01]  /*5ad0*/  MOV R46, R14 ;  /* 0x0000000e002e7202 */ /* 0x000fe20000000f00 */
[----:B------:R-:W-:Y:S01]  /*5ae0*/  @P1 IMAD.MOV.U32 R46, RZ, RZ, R15 ;  /* 0x000000ffff2e1224 */ /* 0x000fe200078e000f */
[----:B------:R-:W-:Y:S01]  /*5af0*/  @P1 MOV R47, R12 ;  /* 0x0000000c002f1202 */ /* 0x000fe20000000f00 */
[----:B--2---:R-:W-:Y:S01]  /*5b00*/  FADD.FTZ R44, R44, R22 ;  /* 0x000000162c2c7221 */ /* 0x004fe20000010000 */
[----:B------:R-:W-:-:S03]  /*5b10*/  FADD.FTZ R45, R45, R23 ;  /* 0x000000172d2d7221 */ /* 0x000fc60000010000 */
[----:B---3--:R-:W-:Y:S01]  /*5b20*/  @P1 FADD.FTZ R44, R44, R20 ;  /* 0x000000142c2c1221 */ /* 0x008fe20000010000 */
[----:B------:R-:W-:-:S07]  /*5b30*/  @P1 FADD.FTZ R45, R45, R21 ;  /* 0x000000152d2d1221 */ /* 0x000fce0000010000 */
.L_x_425:
[----:B------:R-:W-:Y:S05]  /*5b40*/  BSYNC B1 ;  /* 0x0000000000017941 */ /* 0x000fea0003800000 */
.L_x_424:
[----:B------:R-:W-:Y:S05]  /*5b50*/  @!P0 BRA `(.L_x_423) ;  /* 0x0000000400f88947 */ /* 0x000fea0003800000 */
[C---:B------:R-:W-:Y:S01]  /*5b60*/  IMAD.WIDE.U32 R18, R47.reuse, 0x140, RZ ;  /* 0x000001402f127825 */ /* 0x040fe200078e00ff */
[----:B------:R-:W-:Y:S01]  /*5b70*/  IADD3 R22, P2, -R47, UR6, RZ ;  /* 0x000000062f167c10 */ /* 0x000fe2000ff5e1ff */
[----:B------:R-:W-:Y:S01]  /*5b80*/  BSSY B1, `(.L_x_426) ;  /* 0x0000048000017945 */ /* 0x000fe20003800000 */
[----:B------:R-:W-:Y:S01]  /*5b90*/  LOP3.LUT R21, R18, 0x1f, R56, 0xf8, !PT ;  /* 0x0000001f12157812 */ /* 0x000fe200078ef838 */
[----:B------:R-:W-:Y:S01]  /*5ba0*/  IMAD R18, R46, 0x140, RZ ;  /* 0x000001402e127824 */ /* 0x000fe200078e02ff */
        /* <DEDUP_REMOVED lines=9> */
[----:B------:R-:W-:Y:S02]  /*5c40*/  MOV R52, UR6 ;  /* 0x0000000600347c02 */ /* 0x000fe40008000f00 */
[----:B------:R-:W-:Y:S02]  /*5c50*/  MOV R53, UR7 ;  /* 0x0000000700357c02 */ /* 0x000fe40008000f00 */
[----:B------:R-:W-:Y:S02]  /*5c60*/  IADD3 R52, P1, R52, -0x78, RZ ;  /* 0xffffff8834347810 */ /* 0x000fe40007f3e0ff */
[----:B------:R-:W-:Y:S02]  /*5c70*/  PLOP3.LUT P0, PT, PT, PT, PT, 0x8, 0x0 ;  /* 0x000000000000781c */ /* 0x000fe40003f0e170 */
[----:B------:R-:W-:-:S11]  /*5c80*/  IADD3.X R53, R53, -0x1, RZ, P1, !PT ;  /* 0xffffffff35357810 */ /* 0x000fd60000ffe4ff */
.L_x_428:
        /* <DEDUP_REMOVED lines=10> */
[----:B------:R-:W5:Y:S01]  /*5d30*/  LDG.E.64 R34, desc[UR10][R18.64+0x3e800] ;  /* 0x03e8000a12227981 */ /* 0x000f62000c1e1b00 */
[----:B--2---:R-:W-:Y:S01]  /*5d40*/  FADD.FTZ R43, R36, R44 ;  /* 0x0000002c242b7221 */ /* 0x004fe20000010000 */
[----:B------:R-:W-:-:S02]  /*5d50*/  FADD.FTZ R42, R37, R45 ;  /* 0x0000002d252a7221 */ /* 0x000fc40000010000 */
[----:B------:R-:W2:Y:S01]  /*5d60*/  LDG.E.64 R36, desc[UR10][R18.64+0x44c00] ;  /* 0x044c000a12247981 */ /* 0x000ea2000c1e1b00 */
[----:B---3--:R-:W-:Y:S01]  /*5d70*/  FADD.FTZ R43, R43, R38 ;  /* 0x000000262b2b7221 */ /* 0x008fe20000010000 */
[----:B------:R-:W-:Y:S02]  /*5d80*/  FADD.FTZ R42, R42, R39 ;  /* 0x000000272a2a7221 */ /* 0x000fe40000010000 */
[----:B------:R-:W3:Y:S01]  /*5d90*/  LDG.E.64 R38, desc[UR10][R18.64+0x4b000] ;  /* 0x04b0000a12267981 */ /* 0x000ee2000c1e1b00 */
[----:B----4-:R-:W-:Y:S01]  /*5da0*/  FADD.FTZ R43, R43, R40 ;  /* 0x000000282b2b7221 */ /* 0x010fe20000010000 */
[----:B------:R-:W-:Y:S02]  /*5db0*/  FADD.FTZ R58, R42, R41 ;  /* 0x000000292a3a7221 */ /* 0x000fe40000010000 */
[----:B------:R-:W4:Y:S01]  /*5dc0*/  LDG.E.64 R40, desc[UR10][R18.64+0x51400] ;  /* 0x0514000a12287981 */ /* 0x000f22000c1e1b00 */
[----:B-----5:R-:W-:-:S03]  /*5dd0*/  FADD.FTZ R59, R43, R20 ;  /* 0x000000142b3b7221 */ /* 0x020fc60000010000 */
[----:B------:R-:W5:Y:S04]  /*5de0*/  LDG.E.64 R42, desc[UR10][R18.64+0x57800] ;  /* 0x0578000a122a7981 */ /* 0x000f68000c1e1b00 */
[----:B------:R0:W5:Y:S01]  /*5df0*/  LDG.E.64 R44, desc[UR10][R18.64+0x5dc00] ;  /* 0x05dc000a122c7981 */ /* 0x000162000c1e1b00 */
[----:B------:R-:W-:Y:S01]  /*5e00*/  FADD.FTZ R58, R58, R21 ;  /* 0x000000153a3a7221 */ /* 0x000fe20000010000 */
[----:B------:R-:W-:Y:S01]  /*5e10*/  FADD.FTZ R59, R59, R22 ;  /* 0x000000163b3b7221 */ /* 0x000fe20000010000 */
[----:B------:R-:W-:Y:S02]  /*5e20*/  IADD3 R47, P1, R47, 0xa0, RZ ;  /* 0x000000a02f2f7810 */ /* 0x000fe40007f3e0ff */
[----:B------:R-:W-:Y:S01]  /*5e30*/  FADD.FTZ R58, R58, R23 ;  /* 0x000000173a3a7221 */ /* 0x000fe20000010000 */
[----:B------:R-:W-:Y:S01]  /*5e40*/  FADD.FTZ R59, R59, R24 ;  /* 0x000000183b3b7221 */ /* 0x000fe20000010000 */
[----:B------:R-:W-:-:S02]  /*5e50*/  IADD3.X R46, RZ, R46, RZ, P1, !PT ;  /* 0x0000002eff2e7210 */ /* 0x000fc40000ffe4ff */
[----:B------:R-:W-:Y:S01]  /*5e60*/  FADD.FTZ R58, R58, R25 ;  /* 0x000000193a3a7221 */ /* 0x000fe20000010000 */
[----:B------:R-:W-:Y:S01]  /*5e70*/  FADD.FTZ R59, R59, R26 ;  /* 0x0000001a3b3b7221 */ /* 0x000fe20000010000 */
[----:B------:R-:W-:Y:S02]  /*5e80*/  ISETP.GE.U32.AND P1, PT, R47, R52, PT ;  /* 0x000000342f00720c */ /* 0x000fe40003f26070 */
[----:B------:R-:W-:Y:S01]  /*5e90*/  FADD.FTZ R58, R58, R27 ;  /* 0x0000001b3a3a7221 */ /* 0x000fe20000010000 */
[----:B------:R-:W-:Y:S01]  /*5ea0*/  FADD.FTZ R59, R59, R28 ;  /* 0x0000001c3b3b7221 */ /* 0x000fe20000010000 */
[----:B------:R-:W-:Y:S02]  /*5eb0*/  ISETP.GE.AND.EX P1, PT, R46, R53, PT, P1 ;  /* 0x000000352e00720c */ /* 0x000fe40003f26310 */
[----:B------:R-:W-:Y:S01]  /*5ec0*/  FADD.FTZ R58, R58, R29 ;  /* 0x0000001d3a3a7221 */ /* 0x000fe20000010000 */
[----:B------:R-:W-:Y:S01]  /*5ed0*/  FADD.FTZ R59, R59, R30 ;  /* 0x0000001e3b3b7221 */ /* 0x000fe20000010000 */
[----:B0-----:R-:W-:-:S02]  /*5ee0*/  IADD3 R18, P2, R18, 0x64000, RZ ;  /* 0x0006400012127810 */ /* 0x001fc40007f5e0ff */
[----:B------:R-:W-:Y:S01]  /*5ef0*/  FADD.FTZ R58, R58, R31 ;  /* 0x0000001f3a3a7221 */ /* 0x000fe20000010000 */
[----:B------:R-:W-:Y:S02]  /*5f00*/  FADD.FTZ R59, R59, R32 ;  /* 0x000000203b3b7221 */ /* 0x000fe40000010000 */
[----:B------:R-:W-:Y:S02]  /*5f10*/  IMAD.X R19, RZ, RZ, R19, P2 ;  /* 0x000000ffff137224 */ /* 0x000fe400010e0613 */
[----:B------:R-:W-:Y:S01]  /*5f20*/  FADD.FTZ R58, R58, R33 ;  /* 0x000000213a3a7221 */ /* 0x000fe20000010000 */
[----:B------:R-:W-:-:S03]  /*5f30*/  FADD.FTZ R59, R59, R34 ;  /* 0x000000223b3b7221 */ /* 0x000fc60000010000 */
[----:B------:R-:W-:Y:S01]  /*5f40*/  FADD.FTZ R58, R58, R35 ;  /* 0x000000233a3a7221 */ /* 0x000fe20000010000 */
[----:B--2---:R-:W-:-:S03]  /*5f50*/  FADD.FTZ R59, R59, R36 ;  /* 0x000000243b3b7221 */ /* 0x004fc60000010000 */
[----:B------:R-:W-:Y:S01]  /*5f60*/  FADD.FTZ R58, R58, R37 ;  /* 0x000000253a3a7221 */ /* 0x000fe20000010000 */
[----:B---3--:R-:W-:-:S03]  /*5f70*/  FADD.FTZ R59, R59, R38 ;  /* 0x000000263b3b7221 */ /* 0x008fc60000010000 */
[----:B------:R-:W-:Y:S01]  /*5f80*/  FADD.FTZ R58, R58, R39 ;  /* 0x000000273a3a7221 */ /* 0x000fe20000010000 */
[----:B----4-:R-:W-:-:S03]  /*5f90*/  FADD.FTZ R59, R59, R40 ;  /* 0x000000283b3b7221 */ /* 0x010fc60000010000 */
[----:B------:R-:W-:Y:S01]  /*5fa0*/  FADD.FTZ R58, R58, R41 ;  /* 0x000000293a3a7221 */ /* 0x000fe20000010000 */
[----:B-----5:R-:W-:-:S03]  /*5fb0*/  FADD.FTZ R59, R59, R42 ;  /* 0x0000002a3b3b7221 */ /* 0x020fc60000010000 */
[----:B------:R-:W-:Y:S01]  /*5fc0*/  FADD.FTZ R58, R58, R43 ;  /* 0x0000002b3a3a7221 */ /* 0x000fe20000010000 */
[----:B------:R-:W-:-:S03]  /*5fd0*/  FADD.FTZ R44, R59, R44 ;  /* 0x0000002c3b2c7221 */ /* 0x000fc60000010000 */
[----:B------:R-:W-:Y:S01]  /*5fe0*/  FADD.FTZ R45, R58, R45 ;  /* 0x0000002d3a2d7221 */ /* 0x000fe20000010000 */
[----:B------:R-:W-:Y:S06]  /*5ff0*/  @!P1 BRA `(.L_x_428) ;  /* 0xfffffffc00249947 */ /* 0x000fec000383ffff */
.L_x_427:
[----:B------:R-:W-:Y:S05]  /*6000*/  BSYNC B1 ;  /* 0x0000000000017941 */ /* 0x000fea0003800000 */
.L_x_426:
        /* <DEDUP_REMOVED lines=35> */
.L_x_430:
[----:B------:R-:W-:Y:S05]  /*6240*/  BSYNC B1 ;  /* 0x0000000000017941 */ /* 0x000fea0003800000 */
.L_x_429:
        /* <DEDUP_REMOVED lines=15> */
.L_x_423:
[----:B------:R-:W-:Y:S05]  /*6340*/  BSYNC B0 ;  /* 0x0000000000007941 */ /* 0x000fea0003800000 */
.L_x_422:
        /* <DEDUP_REMOVED lines=15> */
[----:B------:R-:W-:Y:S01]  /*6440*/  IMAD.MOV.U32 R25, RZ, RZ, 0xffff ;  /* 0x0000ffffff197424 */ /* 0x000fe200078e00ff */
[----:B------:R-:W-:Y:S01]  /*6450*/  MOV R24, 0xffff ;  /* 0x0000ffff00187802 */ /* 0x000fe20000000f00 */
[----:B------:R-:W-:Y:S01]  /*6460*/  IMAD.MOV.U32 R29, RZ, RZ, 0xffff ;  /* 0x0000ffffff1d7424 */ /* 0x000fe200078e00ff */
[----:B------:R-:W-:Y:S01]  /*6470*/  MOV R26, 0xffff ;  /* 0x0000ffff001a7802 */ /* 0x000fe20000000f00 */
[----:B--2---:R-:W2:Y:S01]  /*6480*/  SHFL.BFLY PT, R21, R18, 0x8, 0x101f ;  /* 0x0d101f0012157f89 */ /* 0x004ea200000e0000 */
[----:B------:R-:W-:Y:S02]  /*6490*/  MOV R27, 0xffff ;  /* 0x0000ffff001b7802 */ /* 0x000fe40000000f00 */
[----:B------:R-:W-:Y:S01]  /*64a0*/  MOV R28, 0xffff ;  /* 0x0000ffff001c7802 */ /* 0x000fe20000000f00 */
[----:B---3--:R-:W3:Y:S01]  /*64b0*/  SHFL.BFLY PT, R20, R19, 0x8, 0x101f ;  /* 0x0d101f0013147f89 */ /* 0x008ee200000e0000 */
[----:B--2---:R-:W-:Y:S01]  /*64c0*/  FADD.FTZ R21, R21, R18 ;  /* 0x0000001215157221 */ /* 0x004fe20000010000 */
[----:B------:R-:W-:Y:S01]  /*64d0*/  MOV R18, 0xffff ;  /* 0x0000ffff00127802 */ /* 0x000fe20000000f00 */
[----:B---3--:R-:W-:-:S03]  /*64e0*/  FADD.FTZ R20, R20, R19 ;  /* 0x0000001314147221 */ /* 0x008fc60000010000 */
        /* <DEDUP_REMOVED lines=12> */
.L_x_447:
[----:B------:R-:W2:Y:S01]  /*65b0*/  LDC.64 R18, c[0x0][0x218] ;  /* 0x00008600ff127b82 */ /* 0x000ea20000000a00 */
[----:B------:R-:W-:Y:S01]  /*65c0*/  ISETP.NE.AND P1, PT, R9, RZ, PT ;  /* 0x000000ff0900720c */ /* 0x000fe20003f25270 */
[----:B----4-:R-:W-:Y:S01]  /*65d0*/  FADD.FTZ R24, R24, R38 ;  /* 0x0000002618187221 */ /* 0x010fe20000010000 */
[----:B------:R-:W-:Y:S01]  /*65e0*/  IMAD.IADD R23, R50, 0x1, R8 ;  /* 0x0000000132177824 */ /* 0x000fe200078e0208 */
[----:B------:R-:W-:Y:S02]  /*65f0*/  ISETP.NE.AND P2, PT, R16, 0x1, PT ;  /* 0x000000011000780c */ /* 0x000fe40003f45270 */
[----:B------:R-:W-:Y:S02]  /*6600*/  MOV R29, R51 ;  /* 0x00000033001d7202 */ /* 0x000fe40000000f00 */
        /* <DEDUP_REMOVED lines=8> */
[----:B--2---:R-:W-:Y:S01]  /*6690*/  CS2R R22, SRZ ;  /* 0x0000000000167805 */ /* 0x004fe2000001ff00 */
[----:B------:R-:W-:-:S05]  /*66a0*/  UMOV UR9, 0xffff ;  /* 0x0000ffff00097882 */ /* 0x000fca0000000000 */
[----:B------:R2:W3:Y:S04]  /*66b0*/  @!P0 LDS R22, [R6] ;  /* 0x0000000006168984 */ /* 0x0004e80000000800 */
[----:B------:R2:W4:Y:S01]  /*66c0*/  @!P0 LDS R23, [R6+0x500] ;  /* 0x0005000006178984 */ /* 0x0005220000000800 */
[----:B------:R-:W-:Y:S05]  /*66d0*/  BRA.DIV UR9, `(.L_x_435) ;  /* 0x0000001209647947 */ /* 0x000fea000b800000 */
[----:B------:R-:W-:Y:S01]  /*66e0*/  MOV R29, 0xffff ;  /* 0x0000ffff001d7802 */ /* 0x000fe20000000f00 */
[----:B------:R-:W-:Y:S01]  /*66f0*/  IMAD.MOV.U32 R30, RZ, RZ, 0xffff ;  /* 0x0000ffffff1e7424 */ /* 0x000fe200078e00ff */
[----:B------:R-:W-:Y:S01]  /*6700*/  MOV R28, 0xffff ;  /* 0x0000ffff001c7802 */ /* 0x000fe20000000f00 */
[----:B------:R-:W-:Y:S01]  /*6710*/  IMAD.MOV.U32 R34, RZ, RZ, 0xffff ;  /* 0x0000ffffff227424 */ /* 0x000fe200078e00ff */
[----:B------:R-:W-:Y:S01]  /*6720*/  MOV R31, 0xffff ;  /* 0x0000ffff001f7802 */ /* 0x000fe20000000f00 */
[----:B---3--:R-:W3:Y:S01]  /*6730*/  SHFL.BFLY PT, R25, R22, 0x8, 0x101f ;  /* 0x0d101f0016197f89 */ /* 0x008ee200000e0000 */
[----:B------:R-:W-:Y:S02]  /*6740*/  MOV R33, 0xffff ;  /* 0x0000ffff00217802 */ /* 0x000fe40000000f00 */
[----:B------:R-:W-:Y:S01]  /*6750*/  MOV R32, 0xffff ;  /* 0x0000ffff00207802 */ /* 0x000fe20000000f00 */
[----:B----4-:R-:W4:Y:S01]  /*6760*/  SHFL.BFLY PT, R24, R23, 0x8, 0x101f ;  /* 0x0d101f0017187f89 */ /* 0x010f2200000e0000 */
[----:B---3--:R-:W-:Y:S01]  /*6770*/  FADD.FTZ R25, R25, R22 ;  /* 0x0000001619197221 */ /* 0x008fe20000010000 */
[----:B----4-:R-:W-:-:S04]  /*6780*/  FADD.FTZ R24, R24, R23 ;  /* 0x0000001718187221 */ /* 0x010fc80000010000 */
        /* <DEDUP_REMOVED lines=12> */
.L_x_457:
[----:B0-----:R-:W-:Y:S01]  /*6850*/  FADD.FTZ R23, R22, R38 ;  /* 0x0000002616177221 */ /* 0x001fe20000010000 */
[----:B------:R-:W-:Y:S02]  /*6860*/  @!P1 F2FP.BF16.F32.PACK_AB R22, RZ, R28 ;  /* 0x0000001cff16923e */ /* 0x000fe400000010ff */
[----:B------:R-:W-:Y:S02]  /*6870*/  ISETP.NE.AND P2, PT, R16, 0x2, PT ;  /* 0x000000021000780c */ /* 0x000fe40003f45270 */
[----:B------:R-:W-:Y:S01]  /*6880*/  @!P1 F2FP.BF16.F32.PACK_AB R23, RZ, R23 ;  /* 0x00000017ff17923e */ /* 0x000fe200000010ff */
[----:B------:R3:W-:Y:S01]  /*6890*/  @!P1 STG.E.U16 desc[UR10][R18.64+0x28], R22 ;  /* 0x0000281612009986 */ /* 0x0007e2000c10150a */
[----:B------:R-:W-:-:S03]  /*68a0*/  MOV R29, R54 ;  /* 0x00000036001d7202 */ /* 0x000fc60000000f00 */
[----:B------:R3:W-:Y:S06]  /*68b0*/  @!P1 STG.E.U16 desc[UR10][R20.64+0x28], R23 ;  /* 0x0000281714009986 */ /* 0x0007ec000c10150a */
[----:B------:R-:W-:Y:S05]  /*68c0*/  @!P2 BRA `(.L_x_433) ;  /* 0x000000000088a947 */ /* 0x000fea0003800000 */
[----:B---3--:R-:W-:Y:S01]  /*68d0*/  CS2R R22, SRZ ;  /* 0x0000000000167805 */ /* 0x008fe2000001ff00 */
        /* <DEDUP_REMOVED lines=27> */
.L_x_467:
[----:B0-----:R-:W-:Y:S01]  /*6a90*/  FADD.FTZ R23, R22, R38 ;  /* 0x0000002616177221 */ /* 0x001fe20000010000 */
[----:B------:R-:W-:Y:S02]  /*6aa0*/  @!P1 F2FP.BF16.F32.PACK_AB R22, RZ, R28 ;  /* 0x0000001cff16923e */ /* 0x000fe400000010ff */
[----:B------:R-:W-:Y:S02]  /*6ab0*/  MOV R29, R55 ;  /* 0x00000037001d7202 */ /* 0x000fe40000000f00 */
[----:B------:R-:W-:Y:S01]  /*6ac0*/  @!P1 F2FP.BF16.F32.PACK_AB R23, RZ, R23 ;  /* 0x00000017ff17923e */ /* 0x000fe200000010ff */
[----:B------:R4:W-:Y:S04]  /*6ad0*/  @!P1 STG.E.U16 desc[UR10][R18.64+0x50], R22 ;  /* 0x0000501612009986 */ /* 0x0009e8000c10150a */
[----:B------:R4:W-:Y:S02]  /*6ae0*/  @!P1 STG.E.U16 desc[UR10][R20.64+0x50], R23 ;  /* 0x0000501714009986 */ /* 0x0009e4000c10150a */
.L_x_433:
[----:B------:R-:W-:Y:S05]  /*6af0*/  BSYNC B0 ;  /* 0x0000000000007941 */ /* 0x000fea0003800000 */
.L_x_432:
[----:B------:R-:W-:-:S13]  /*6b00*/  ISETP.GE.U32.AND P0, PT, R4, 0x3c, PT ;  /* 0x0000003c0400780c */ /* 0x000fda0003f06070 */
[----:B------:R-:W-:Y:S05]  /*6b10*/  @!P0 BRA `(.L_x_431) ;  /* 0x0000000800688947 */ /* 0x000fea0003800000 */
[----:B------:R-:W-:Y:S01]  /*6b20*/  ISETP.GT.U32.AND P0, PT, R9, 0x9, PT ;  /* 0x000000090900780c */ /* 0x000fe20003f04070 */
[----:B------:R-:W-:Y:S01]  /*6b30*/  HFMA2.MMA R25, -RZ, RZ, 0, 0 ;  /* 0x00000000ff197435 */ /* 0x000fe200000001ff */
[----:B--234-:R-:W-:Y:S01]  /*6b40*/  IMAD.MOV.U32 R19, RZ, RZ, RZ ;  /* 0x000000ffff137224 */ /* 0x01cfe200078e00ff */
[----:B------:R-:W-:-:S10]  /*6b50*/  UMOV UR9, 0xffff ;  /* 0x0000ffff00097882 */ /* 0x000fd40000000000 */
[----:B------:R-:W-:Y:S02]  /*6b60*/  @!P0 LOP3.LUT R18, R29, R48, RZ, 0x3c, !PT ;  /* 0x000000301d128212 */ /* 0x000fe400078e3cff */
[----:B------:R-:W-:-:S04]  /*6b70*/  @!P0 LEA R21, R9, UR8, 0x7 ;  /* 0x0000000809158c11 */ /* 0x000fc8000f8e38ff */
[----:B------:R-:W-:-:S05]  /*6b80*/  @!P0 LEA R18, R18, R21, 0x2 ;  /* 0x0000001512128211 */ /* 0x000fca00078e10ff */
[----:B------:R2:W3:Y:S04]  /*6b90*/  @!P0 LDS R19, [R18] ;  /* 0x0000000012138984 */ /* 0x0004e80000000800 */
[----:B------:R2:W4:Y:S01]  /*6ba0*/  @!P0 LDS R25, [R18+0x500] ;  /* 0x0005000012198984 */ /* 0x0005220000000800 */
[----:B------:R-:W-:Y:S05]  /*6bb0*/  BRA.DIV UR9, `(.L_x_437) ;  /* 0x0000001209fc7947 */ /* 0x000fea000b800000 */
[C---:B------:R-:W-:Y:S01]  /*6bc0*/  @!P0 IADD3 R21, R29.reuse, 0x14, RZ ;  /* 0x000000141d158810 */ /* 0x040fe20007ffe0ff */
[----:B------:R-:W-:Y:S01]  /*6bd0*/  @!P0 VIADD R23, R29, 0x28 ;  /* 0x000000281d178836 */ /* 0x000fe20000000000 */
[----:B--2---:R-:W-:Y:S01]  /*6be0*/  @!P0 LEA R18, R9, UR8, 0x7 ;  /* 0x0000000809128c11 */ /* 0x004fe2000f8e38ff */
[----:B------:R-:W-:Y:S01]  /*6bf0*/  IMAD.MOV.U32 R38, RZ, RZ, 0xffff ;  /* 0x0000ffffff267424 */ /* 0x000fe200078e00ff */
[----:B------:R-:W-:Y:S01]  /*6c00*/  @!P0 LOP3.LUT R21, R21, R48, RZ, 0x3c, !PT ;  /* 0x0000003015158212 */ /* 0x000fe200078e3cff */
[----:B------:R-:W-:Y:S01]  /*6c10*/  IMAD.MOV.U32 R35, RZ, RZ, 0xffff ;  /* 0x0000ffffff237424 */ /* 0x000fe200078e00ff */
[----:B------:R-:W-:Y:S02]  /*6c20*/  @!P0 LEA R28, R9, UR8, 0x7 ;  /* 0x00000008091c8c11 */ /* 0x000fe4000f8e38ff */
[----:B------:R-:W-:Y:S01]  /*6c30*/  @!P0 LEA R21, R21, R18, 0x2 ;  /* 0x0000001215158211 */ /* 0x000fe200078e10ff */
[----:B----4-:R-:W2:Y:S01]  /*6c40*/  SHFL.BFLY PT, R38, R25, 0x8, 0x101f ;  /* 0x0d101f0019267f89 */ /* 0x010ea200000e0000 */
[----:B------:R-:W-:-:S02]  /*6c50*/  @!P0 LOP3.LUT R23, R23, R48, RZ, 0x3c, !PT ;  /* 0x0000003017178212 */ /* 0x000fc400078e3cff */
[----:B0-----:R-:W-:Y:S01]  /*6c60*/  @!P0 LEA R44, R9, UR8, 0x7 ;  /* 0x00000008092c8c11 */ /* 0x001fe2000f8e38ff */
[----:B------:R-:W0:Y:S01]  /*6c70*/  @!P0 LDS R20, [R21+0x500] ;  /* 0x0005000015148984 */ /* 0x000e220000000800 */
[----:B------:R-:W-:Y:S02]  /*6c80*/  @!P0 LEA R28, R23, R28, 0x2 ;  /* 0x0000001c171c8211 */ /* 0x000fe400078e10ff */
[----:B------:R-:W-:Y:S01]  /*6c90*/  @!P0 IADD3 R23, R29, 0x3c, RZ ;  /* 0x0000003c1d178810 */ /* 0x000fe20007ffe0ff */
[----:B------:R-:W-:Y:S01]  /*6ca0*/  @!P0 LDS R18, [R21] ;  /* 0x0000000015128984 */ /* 0x000fe20000000800 */
[----:B------:R-:W-:Y:S02]  /*6cb0*/  MOV R40, RZ ;  /* 0x000000ff00287202 */ /* 0x000fe40000000f00 */
[----:B------:R-:W-:Y:S01]  /*6cc0*/  @!P0 LOP3.LUT R23, R23, R48, RZ, 0x3c, !PT ;  /* 0x0000003017178212 */ /* 0x000fe200078e3cff */
[----:B------:R-:W-:Y:S01]  /*6cd0*/  @!P0 LDS R41, [R28] ;  /* 0x000000001c298984 */ /* 0x000fe20000000800 */
[----:B------:R-:W-:-:S02]  /*6ce0*/  MOV R30, 0xffff ;  /* 0x0000ffff001e7802 */ /* 0x000fc40000000f00 */
[----:B------:R-:W-:Y:S01]  /*6cf0*/  MOV R33, 0xffff ;  /* 0x0000ffff00217802 */ /* 0x000fe20000000f00 */
[----:B------:R-:W-:Y:S01]  /*6d00*/  @!P0 LDS R42, [R28+0x500] ;  /* 0x000500001c2a8984 */ /* 0x000fe20000000800 */
[----:B------:R-:W-:Y:S01]  /*6d10*/  @!P0 IMAD R44, R23, 0x4, R44 ;  /* 0x00000004172c8824 */ /* 0x000fe200078e022c */
[----:B------:R-:W-:Y:S02]  /*6d20*/  CS2R R22, SRZ ;  /* 0x0000000000167805 */ /* 0x000fe4000001ff00 */
[----:B------:R-:W-:Y:S01]  /*6d30*/  MOV R31, RZ ;  /* 0x000000ff001f7202 */ /* 0x000fe20000000f00 */
[----:B---3--:R-:W3:Y:S01]  /*6d40*/  SHFL.BFLY PT, R24, R19, 0x8, 0x101f ;  /* 0x0d101f0013187f89 */ /* 0x008ee200000e0000 */
[----:B------:R-:W-:Y:S02]  /*6d50*/  MOV R32, 0xffff ;  /* 0x0000ffff00207802 */ /* 0x000fe40000000f00 */
[----:B------:R-:W-:Y:S01]  /*6d60*/  MOV R36, 0xffff ;  /* 0x0000ffff00247802 */ /* 0x000fe20000000f00 */
[----:B------:R-:W4:Y:S01]  /*6d70*/  @!P0 LDS R21, [R44] ;  /* 0x000000002c158984 */ /* 0x000f220000000800 */
[----:B--2---:R-:W-:Y:S01]  /*6d80*/  FADD.FTZ R34, R38, R25 ;  /* 0x0000001926227221 */ /* 0x004fe20000010000 */
[----:B------:R-:W-:-:S02]  /*6d90*/  MOV R38, 0xffff ;  /* 0x0000ffff00267802 */ /* 0x000fc40000000f00 */
[----:B------:R-:W-:Y:S02]  /*6da0*/  MOV R37, 0xffff ;  /* 0x0000ffff00257802 */ /* 0x000fe40000000f00 */
[----:B------:R-:W-:Y:S02]  /*6db0*/  MOV R39, 0xffff ;  /* 0x0000ffff00277802 */ /* 0x000fe40000000f00 */
[----:B------:R-:W-:Y:S02]  /*6dc0*/  IADD3 R29, R29, R8, RZ ;  /* 0x000000081d1d7210 */ /* 0x000fe40007ffe0ff */
[----:B------:R-:W-:Y:S01]  /*6dd0*/  SHFL.BFLY PT, R37, R34, 0x4, 0x101f ;  /* 0x0c901f0022257f89 */ /* 0x000fe200000e0000 */
[----:B0-----:R-:W-:Y:S02]  /*6de0*/  @!P0 IMAD.MOV.U32 R40, RZ, RZ, R20 ;  /* 0x000000ffff288224 */ /* 0x001fe400078e0014 */
[----:B---3--:R-:W-:Y:S01]  /*6df0*/  FADD.FTZ R24, R24, R19 ;  /* 0x0000001318187221 */ /* 0x008fe20000010000 */
[----:B------:R-:W-:Y:S01]  /*6e00*/  @!P0 LDS R20, [R44+0x500] ;  /* 0x000500002c148984 */ /* 0x000fe20000000800 */
[----:B------:R-:W-:-:S02]  /*6e10*/  @!P0 MOV R31, R18 ;  /* 0x00000012001f8202 */ /* 0x000fc40000000f00 */
[----:B------:R-:W-:Y:S01]  /*6e20*/  CS2R R18, SRZ ;  /* 0x0000000000127805 */ /* 0x000fe2000001ff00 */
[----:B------:R-:W0:Y:S01]  /*6e30*/  SHFL.BFLY PT, R27, R40, 0x8, 0x101f ;  /* 0x0d101f00281b7f89 */ /* 0x000e2200000e0000 */
[----:B------:R-:W-:Y:S01]  /*6e40*/  @!P0 MOV R23, R41 ;  /* 0x0000002900178202 */ /* 0x000fe20000000f00 */
[----:B------:R-:W-:Y:S02]  /*6e50*/  IMAD.MOV.U32 R41, RZ, RZ, 0xffff ;  /* 0x0000ffffff297424 */ /* 0x000fe400078e00ff */
[----:B------:R-:W2:Y:S01]  /*6e60*/  SHFL.BFLY PT, R26, R31, 0x8, 0x101f ;  /* 0x0d101f001f1a7f89 */ /* 0x000ea200000e0000 */
[----:B------:R-:W-:-:S03]  /*6e70*/  @!P0 MOV R22, R42 ;  /* 0x0000002a00168202 */ /* 0x000fc60000000f00 */
[----:B------:R-:W3:Y:S04]  /*6e80*/  SHFL.BFLY PT, R28, R23, 0x8, 0x101f ;  /* 0x0d101f00171c7f89 */ /* 0x000ee800000e0000 */
[----:B------:R-:W5:Y:S01]  /*6e90*/  SHFL.BFLY PT, R41, R22, 0x8, 0x101f ;  /* 0x0d101f0016297f89 */ /* 0x000f6200000e0000 */
[----:B----4-:R-:W-:-:S05]  /*6ea0*/  @!P0 MOV R18, R21 ;  /* 0x0000001500128202 */ /* 0x010fca0000000f00 */
[----:B------:R-:W4:Y:S01]  /*6eb0*/  SHFL.BFLY PT, R21, R18, 0x8, 0x101f ;  /* 0x0d101f0012157f89 */ /* 0x000f2200000e0000 */
[----:B0-----:R-:W-:Y:S01]  /*6ec0*/  FADD.FTZ R27, R27, R40 ;  /* 0x000000281b1b7221 */ /* 0x001fe20000010000 */
[----:B------:R-:W-:Y:S01]  /*6ed0*/  MOV R40, 0xffff ;  /* 0x0000ffff00287802 */ /* 0x000fe20000000f00 */
[----:B--2---:R-:W-:-:S05]  /*6ee0*/  FADD.FTZ R26, R26, R31 ;  /* 0x0000001f1a1a7221 */ /* 0x004fca0000010000 */
[----:B------:R-:W-:Y:S01]  /*6ef0*/  SHFL.BFLY PT, R40, R27, 0x4, 0x101f ;  /* 0x0c901f001b287f89 */ /* 0x000fe200000e0000 */
[----:B---3--:R-:W-:-:S03]  /*6f00*/  FADD.FTZ R28, R28, R23 ;  /* 0x000000171c1c7221 */ /* 0x008fc60000010000 */
[----:B------:R-:W0:Y:S01]  /*6f10*/  SHFL.BFLY PT, R23, R24, 0x4, 0x101f ;  /* 0x0c901f0018177f89 */ /* 0x000e2200000e0000 */
[----:B------:R-:W-:Y:S01]  /*6f20*/  @!P0 MOV R19, R20 ;  /* 0x0000001400138202 */ /* 0x000fe20000000f00 */
[----:B------:R-:W-:Y:S02]  /*6f30*/  IMAD.MOV.U32 R20, RZ, RZ, 0xffff ;  /* 0x0000ffffff147424 */ /* 0x000fe400078e00ff */
[----:B-----5:R-:W-:Y:S01]  /*6f40*/  FADD.FTZ R31, R41, R22 ;  /* 0x00000016291f7221 */ /* 0x020fe20000010000 */
[----:B------:R-:W-:Y:S01]  /*6f50*/  MOV R41, 0xffff ;  /* 0x0000ffff00297802 */ /* 0x000fe20000000f00 */
[----:B------:R-:W2:Y:S01]  /*6f60*/  SHFL.BFLY PT, R25, R26, 0x4, 0x101f ;  /* 0x0c901f001a197f89 */ /* 0x000ea200000e0000 */
[----:B------:R-:W-:Y:S01]  /*6f70*/  ISETP.NE.AND P0, PT, R9, RZ, PT ;  /* 0x000000ff0900720c */ /* 0x000fe20003f05270 */
[----:B----4-:R-:W-:Y:S02]  /*6f80*/  FADD.FTZ R21, R21, R18 ;  /* 0x0000001215157221 */ /* 0x010fe40000010000 */
[----:B------:R-:W3:Y:S01]  /*6f90*/  SHFL.BFLY PT, R20, R19, 0x8, 0x101f ;  /* 0x0d101f0013147f89 */ /* 0x000ee200000e0000 */
[----:B------:R-:W-:-:S03]  /*6fa0*/  MOV R18, 0xffff ;  /* 0x0000ffff00127802 */ /* 0x000fc60000000f00 */
[----:B------:R-:W4:Y:S04]  /*6fb0*/  SHFL.BFLY PT, R41, R28, 0x4, 0x101f ;  /* 0x0c901f001c297f89 */ /* 0x000f2800000e0000 */
[----:B------:R-:W5:Y:S04]  /*6fc0*/  SHFL.BFLY PT, R38, R31, 0x4, 0x101f ;  /* 0x0c901f001f267f89 */ /* 0x000f6800000e0000 */
[----:B------:R-:W-:Y:S01]  /*6fd0*/  SHFL.BFLY PT, R18, R21, 0x4, 0x101f ;  /* 0x0c901f0015127f89 */ /* 0x000fe200000e0000 */
[----:B0-----:R-:W-:Y:S01]  /*6fe0*/  FADD.FTZ R22, R24, R23 ;  /* 0x0000001718167221 */ /* 0x001fe20000010000 */
[----:B------:R-:W-:Y:S01]  /*6ff0*/  FADD.FTZ R24, R27, R40 ;  /* 0x000000281b187221 */ /* 0x000fe20000010000 */
[----:B------:R-:W-:Y:S01]  /*7000*/  FADD.FTZ R23, R34, R37 ;  /* 0x0000002522177221 */ /* 0x000fe20000010000 */
[----:B------:R-:W-:Y:S01]  /*7010*/  MOV R34, 0xffff ;  /* 0x0000ffff00227802 */ /* 0x000fe20000000f00 */
[----:B--2---:R-:W-:-:S02]  /*7020*/  FADD.FTZ R25, R26, R25 ;  /* 0x000000191a197221 */ /* 0x004fc40000010000 */
[----:B------:R-:W0:Y:S01]  /*7030*/  SHFL.BFLY PT, R27, R24, 0x2, 0x101f ;  /* 0x0c501f00181b7f89 */ /* 0x000e2200000e0000 */
[----:B---3--:R-:W-:Y:S01]  /*7040*/  FADD.FTZ R40, R20, R19 ;  /* 0x0000001314287221 */ /* 0x008fe20000010000 */
[----:B------:R-:W-:Y:S02]  /*7050*/  MOV R20, 0xffff ;  /* 0x0000ffff00147802 */ /* 0x000fe40000000f00 */
[----:B------:R-:W-:Y:S01]  /*7060*/  MOV R19, 0xffff ;  /* 0x0000ffff00137802 */ /* 0x000fe20000000f00 */
[----:B----4-:R-:W-:Y:S01]  /*7070*/  FADD.FTZ R42, R28, R41 ;  /* 0x000000291c2a7221 */ /* 0x010fe20000010000 */
[----:B------:R-:W-:Y:S01]  /*7080*/  IMAD.MOV.U32 R28, RZ, RZ, 0xffff ;  /* 0x0000ffffff1c7424 */ /* 0x000fe200078e00ff */
[----:B------:R-:W2:Y:S01]  /*7090*/  SHFL.BFLY PT, R26, R25, 0x2, 0x101f ;  /* 0x0c501f00191a7f89 */ /* 0x000ea200000e0000 */
[----:B------:R-:W-:Y:S01]  /*70a0*/  MOV R41, 0xffff ;  /* 0x0000ffff00297802 */ /* 0x000fe20000000f00 */
[----:B-----5:R-:W-:Y:S01]  /*70b0*/  FADD.FTZ R43, R31, R38 ;  /* 0x000000261f2b7221 */ /* 0x020fe20000010000 */
[----:B------:R-:W-:Y:S01]  /*70c0*/  MOV R31, 0xffff ;  /* 0x0000ffff001f7802 */ /* 0x000fe20000000f00 */
[----:B------:R-:W-:Y:S01]  /*70d0*/  SHFL.BFLY PT, R19, R42, 0x2, 0x101f ;  /* 0x0c501f002a137f89 */ /* 0x000fe200000e0000 */
[----:B------:R-:W-:-:S03]  /*70e0*/  MOV R38, 0xffff ;  /* 0x0000ffff00267802 */ /* 0x000fc60000000f00 */
[----:B------:R-:W3:Y:S04]  /*70f0*/  SHFL.BFLY PT, R39, R22, 0x2, 0x101f ;  /* 0x0c501f0016277f89 */ /* 0x000ee800000e0000 */
[----:B------:R-:W4:Y:S01]  /*7100*/  SHFL.BFLY PT, R28, R43, 0x2, 0x101f ;  /* 0x0c501f002b1c7f89 */ /* 0x000f2200000e0000 */
[----:B0-----:R-:W-:-:S03]  /*7110*/  FADD.FTZ R27, R24, R27 ;  /* 0x0000001b181b7221 */ /* 0x001fc60000010000 */
[----:B------:R-:W0:Y:S01]  /*7120*/  SHFL.BFLY PT, R38, R23, 0x2, 0x101f ;  /* 0x0c501f0017267f89 */ /* 0x000e2200000e0000 */
[----:B------:R-:W-:-:S03]  /*7130*/  IMAD.MOV.U32 R24, RZ, RZ, 0xffff ;  /* 0x0000ffffff187424 */ /* 0x000fc600078e00ff */
[----:B------:R-:W5:Y:S01]  /*7140*/  SHFL.BFLY PT, R41, R40, 0x4, 0x101f ;  /* 0x0c901f0028297f89 */ /* 0x000f6200000e0000 */
[----:B--2---:R-:W-:Y:S01]  /*7150*/  FADD.FTZ R26, R25, R26 ;  /* 0x0000001a191a7221 */ /* 0x004fe20000010000 */
[----:B------:R-:W-:Y:S02]  /*7160*/  MOV R25, 0xffff ;  /* 0x0000ffff00197802 */ /* 0x000fe40000000f00 */
[----:B------:R-:W2:Y:S04]  /*7170*/  SHFL.BFLY PT, R24, R27, 0x1, 0x101f ;  /* 0x0c301f001b187f89 */ /* 0x000ea800000e0000 */
[----:B------:R-:W1:Y:S01]  /*7180*/  SHFL.BFLY PT, R25, R26, 0x1, 0x101f ;  /* 0x0c301f001a197f89 */ /* 0x000e6200000e0000 */
[----:B---3--:R-:W-:Y:S01]  /*7190*/  FADD.FTZ R39, R22, R39 ;  /* 0x0000002716277221 */ /* 0x008fe20000010000 */
[----:B----4-:R-:W-:Y:S01]  /*71a0*/  FADD.FTZ R22, R43, R28 ;  /* 0x0000001c2b167221 */ /* 0x010fe20000010000 */
[----:B------:R-:W-:-:S03]  /*71b0*/  MOV R28, 0xffff ;  /* 0x0000ffff001c7802 */ /* 0x000fc60000000f00 */
[----:B------:R-:W3:Y:S01]  /*71c0*/  SHFL.BFLY PT, R36, R39, 0x1, 0x101f ;  /* 0x0c301f0027247f89 */ /* 0x000ee200000e0000 */
[----:B------:R-:W-:Y:S01]  /*71d0*/  FADD.FTZ R43, R21, R18 ;  /* 0x00000012152b7221 */ /* 0x000fe20000010000 */
[----:B0-----:R-:W-:Y:S01]  /*71e0*/  FADD.FTZ R37, R23, R38 ;  /* 0x0000002617257221 */ /* 0x001fe20000010000 */
[----:B------:R-:W-:Y:S01]  /*71f0*/  FADD.FTZ R23, R42, R19 ;  /* 0x000000132a177221 */ /* 0x000fe20000010000 */
[----:B------:R-:W-:Y:S01]  /*7200*/  MOV R42, 0xffff ;  /* 0x0000ffff002a7802 */ /* 0x000fe20000000f00 */
[----:B------:R-:W0:Y:S01]  /*7210*/  SHFL.BFLY PT, R31, R22, 0x1, 0x101f ;  /* 0x0c301f00161f7f89 */ /* 0x000e2200000e0000 */
[----:B-----5:R-:W-:Y:S01]  /*7220*/  FADD.FTZ R41, R40, R41 ;  /* 0x0000002928297221 */ /* 0x020fe20000010000 */
[----:B------:R-:W-:Y:S01]  /*7230*/  MOV R40, 0xffff ;  /* 0x0000ffff00287802 */ /* 0x000fe20000000f00 */
[----:B------:R-:W4:Y:S01]  /*7240*/  LDC.64 R18, c[0x0][0x218] ;  /* 0x00008600ff127b82 */ /* 0x000f220000000a00 */
[----:B------:R-:W5:Y:S01]  /*7250*/  SHFL.BFLY PT, R34, R37, 0x1, 0x101f ;  /* 0x0c301f0025227f89 */ /* 0x000f6200000e0000 */
[----:B--2---:R-:W-:-:S03]  /*7260*/  FADD.FTZ R24, R27, R24 ;  /* 0x000000181b187221 */ /* 0x004fc60000010000 */
[----:B------:R-:W2:Y:S01]  /*7270*/  SHFL.BFLY PT, R28, R23, 0x1, 0x101f ;  /* 0x0c301f00171c7f89 */ /* 0x000ea200000e0000 */
[----:B------:R-:W-:Y:S02]  /*7280*/  IMAD.MOV.U32 R27, RZ, RZ, 0xffff ;  /* 0x0000ffffff1b7424 */ /* 0x000fe400078e00ff */
[----:B------:R-:W2:Y:S01]  /*7290*/  LDC.64 R20, c[0x0][0x220] ;  /* 0x00008800ff147b82 */ /* 0x000ea20000000a00 */
[----:B------:R-:W2:Y:S01]  /*72a0*/  SHFL.BFLY PT, R42, R43, 0x2, 0x101f ;  /* 0x0c501f002b2a7f89 */ /* 0x000ea200000e0000 */
[----:B-1----:R-:W-:-:S03]  /*72b0*/  FADD.FTZ R25, R26, R25 ;  /* 0x000000191a197221 */ /* 0x002fc60000010000 */
[----:B------:R-:W1:Y:S01]  /*72c0*/  SHFL.BFLY PT, R40, R41, 0x2, 0x101f ;  /* 0x0c501f0029287f89 */ /* 0x000e6200000e0000 */
[----:B---3--:R-:W-:Y:S01]  /*72d0*/  FADD.FTZ R36, R39, R36 ;  /* 0x0000002427247221 */ /* 0x008fe20000010000 */
[----:B0-----:R-:W-:Y:S01]  /*72e0*/  FADD.FTZ R31, R22, R31 ;  /* 0x0000001f161f7221 */ /* 0x001fe20000010000 */
[----:B------:R-:W-:Y:S01]  /*72f0*/  @!P0 F2FP.BF16.F32.PACK_AB R22, RZ, R25 ;  /* 0x00000019ff16823e */ /* 0x000fe200000010ff */
[----:B----4-:R-:W-:-:S04]  /*7300*/  IMAD.WIDE R18, R29, 0x2, R18 ;  /* 0x000000021d127825 */ /* 0x010fc800078e0212 */
[----:B-----5:R-:W-:Y:S01]  /*7310*/  FADD.FTZ R37, R37, R34 ;  /* 0x0000002225257221 */ /* 0x020fe20000010000 */
[----:B------:R-:W-:Y:S02]  /*7320*/  @!P0 F2FP.BF16.F32.PACK_AB R34, RZ, R36 ;  /* 0x00000024ff22823e */ /* 0x000fe400000010ff */
[----:B------:R-:W-:Y:S01]  /*7330*/  PRMT R26, R22, 0x7610, R26 ;  /* 0x00007610161a7816 */ /* 0x000fe2000000001a */
[----:B--2---:R-:W-:Y:S01]  /*7340*/  FADD.FTZ R28, R23, R28 ;  /* 0x0000001c171c7221 */ /* 0x004fe20000010000 */
[----:B------:R-:W-:Y:S01]  /*7350*/  @!P0 F2FP.BF16.F32.PACK_AB R23, RZ, R24 ;  /* 0x00000018ff17823e */ /* 0x000fe200000010ff */
[----:B------:R-:W-:Y:S01]  /*7360*/  @!P0 STG.E.U16 desc[UR10][R18.64], R34 ;  /* 0x0000002212008986 */ /* 0x000fe2000c10150a */
[----:B------:R-:W-:Y:S01]  /*7370*/  @!P0 F2FP.BF16.F32.PACK_AB R36, RZ, R37 ;  /* 0x00000025ff24823e */ /* 0x000fe200000010ff */
[----:B------:R-:W-:-:S04]  /*7380*/  IMAD.WIDE R20, R29, 0x2, R20 ;  /* 0x000000021d147825 */ /* 0x000fc800078e0214 */
[----:B------:R-:W-:Y:S01]  /*7390*/  FADD.FTZ R42, R43, R42 ;  /* 0x0000002a2b2a7221 */ /* 0x000fe20000010000 */
[----:B------:R-:W-:Y:S02]  /*73a0*/  @!P0 F2FP.BF16.F32.PACK_AB R24, RZ, R28 ;  /* 0x0000001cff18823e */ /* 0x000fe400000010ff */
[----:B------:R-:W-:Y:S01]  /*73b0*/  PRMT R28, R23, 0x7610, R28 ;  /* 0x00007610171c7816 */ /* 0x000fe2000000001c */
[----:B-1----:R-:W-:Y:S01]  /*73c0*/  FADD.FTZ R40, R41, R40 ;  /* 0x0000002829287221 */ /* 0x002fe20000010000 */
[----:B------:R-:W-:Y:S01]  /*73d0*/  @!P0 F2FP.BF16.F32.PACK_AB R25, RZ, R31 ;  /* 0x0000001fff19823e */ /* 0x000fe200000010ff */
[----:B------:R-:W-:Y:S01]  /*73e0*/  @!P0 STG.E.U16 desc[UR10][R20.64], R36 ;  /* 0x0000002414008986 */ /* 0x000fe2000c10150a */
[----:B------:R-:W-:-:S03]  /*73f0*/  MOV R23, 0xffff ;  /* 0x0000ffff00177802 */ /* 0x000fc60000000f00 */
[----:B------:R-:W0:Y:S04]  /*7400*/  SHFL.BFLY PT, R27, R42, 0x1, 0x101f ;  /* 0x0c301f002a1b7f89 */ /* 0x000e2800000e0000 */
[----:B------:R1:W-:Y:S04]  /*7410*/  @!P0 STG.E.U16 desc[UR10][R18.64+0x28], R26 ;  /* 0x0000281a12008986 */ /* 0x0003e8000c10150a */
[----:B------:R1:W-:Y:S04]  /*7420*/  @!P0 STG.E.U16 desc[UR10][R20.64+0x28], R28 ;  /* 0x0000281c14008986 */ /* 0x0003e8000c10150a */
[----:B------:R1:W-:Y:S04]  /*7430*/  @!P0 STG.E.U16 desc[UR10][R18.64+0x50], R24 ;  /* 0x0000501812008986 */ /* 0x0003e8000c10150a */
[----:B------:R1:W2:Y:S04]  /*7440*/  SHFL.BFLY PT, R38, R40, 0x1, 0x101f ;  /* 0x0c301f0028267f89 */ /* 0x0002a800000e0000 */
[----:B------:R1:W-:Y:S01]  /*7450*/  @!P0 STG.E.U16 desc[UR10][R20.64+0x50], R25 ;  /* 0x0000501914008986 */ /* 0x0003e2000c10150a */
[----:B0-----:R-:W-:-:S07]  /*7460*/  FADD.FTZ R22, R42, R27 ;  /* 0x0000001b2a167221 */ /* 0x001fce0000010000 */
.L_x_501:
[----:B--2---:R-:W-:Y:S01]  /*7470*/  FADD.FTZ R23, R40, R38 ;  /* 0x0000002628177221 */ /* 0x004fe20000010000 */
[----:B------:R-:W-:-:S04]  /*7480*/  @!P0 F2FP.BF16.F32.PACK_AB R22, RZ, R22 ;  /* 0x00000016ff16823e */ /* 0x000fc800000010ff */
[----:B------:R-:W-:Y:S01]  /*7490*/  @!P0 F2FP.BF16.F32.PACK_AB R23, RZ, R23 ;  /* 0x00000017ff17823e */ /* 0x000fe200000010ff */
[----:B------:R0:W-:Y:S04]  /*74a0*/  @!P0 STG.E.U16 desc[UR10][R18.64+0x78], R22 ;  /* 0x0000781612008986 */ /* 0x0001e8000c10150a */
[----:B------:R0:W-:Y:S02]  /*74b0*/  @!P0 STG.E.U16 desc[UR10][R20.64+0x78], R23 ;  /* 0x0000781714008986 */ /* 0x0001e4000c10150a */
.L_x_431:
[----:B------:R-:W-:Y:S05]  /*74c0*/  WARPSYNC.ALL ;  /* 0x0000000000007948 */ /* 0x000fea0003800000 */
[----:B------:R-:W-:Y:S01]  /*74d0*/  BAR.SYNC.DEFER_BLOCKING 0x0 ;  /* 0x0000000000007b1d */ /* 0x000fe20000010000 */
[C---:B------:R-:W-:Y:S02]  /*74e0*/  ISETP.GE.AND P0, PT, R8.reuse, -0x1ec0, PT ;  /* 0xffffe1400800780c */ /* 0x040fe40003f06270 */
[----:B------:R-:W-:-:S11]  /*74f0*/  IADD3 R8, R8, 0x2000, RZ ;  /* 0x0000200008087810 */ /* 0x000fd60007ffe0ff */
[----:B------:R-:W-:Y:S05]  /*7500*/  @!P0 BRA `(.L_x_438) ;  /* 0xffffffe000e48947 */ /* 0x000fea000383ffff */
[----:B------:R-:W-:Y:S05]  /*7510*/  EXIT ;  /* 0x000000000000794d */ /* 0x000fea0003800000 */
.L_x_434:
[----:B------:R-:W-:Y:S01]  /*7520*/  HFMA2.MMA R32, -RZ, RZ, 0, 4.76837158203125e-07 ;  /* 0x00000008ff207435 */ /* 0x000fe200000001ff */
[----:B--2---:R-:W-:Y:S01]  /*7530*/  MOV R35, R18 ;  /* 0x0000001200237202 */ /* 0x004fe20000000f00 */
[----:B------:R-:W-:Y:S01]  /*7540*/  IMAD.MOV.U32 R33, RZ, RZ, 0x101f ;  /* 0x0000101fff217424 */ /* 0x000fe200078e00ff */
[----:B------:R-:W-:-:S08]  /*7550*/  MOV R30, 0xffff ;  /* 0x0000ffff001e7802 */ /* 0x000fd00000000f00 */
[----:B01-3--:R-:W-:Y:S05]  /*7560*/  WARPSYNC.COLLECTIVE R30, `(.L_x_439) ;  /* 0x000000001e087348 */ /* 0x00bfea0003c00000 */
[----:B------:R2:W4:Y:S02]  /*7570*/  SHFL.BFLY P2, R38, R35, R32, R33 ;  /* 0x0c00002023267389 */ /* 0x0005240000040021 */
[----:B01234-:R-:W-:Y:S01]  /*7580*/  ENDCOLLECTIVE ;  /* 0x000000000000791b */ /* 0x01ffe20003800000 */
.L_x_439:
[----:B------:R-:W-:Y:S02]  /*7590*/  MOV R35, R19 ;  /* 0x0000001300237202 */ /* 0x000fe40000000f00 */
[----:B------:R-:W-:-:S07]  /*75a0*/  MOV R21, R38 ;  /* 0x0000002600157202 */ /* 0x000fce0000000f00 */
[----:B------:R-:W-:Y:S05]  /*75b0*/  WARPSYNC.COLLECTIVE R30, `(.L_x_440) ;  /* 0x000000001e087348 */ /* 0x000fea0003c00000 */
[----:B------:R0:W1:Y:S02]  /*75c0*/  SHFL.BFLY P2, R38, R35, R32, R33 ;  /* 0x0c00002023267389 */ /* 0x0000640000040021 */
[----:B01----:R-:W-:Y:S01]  /*75d0*/  ENDCOLLECTIVE ;  /* 0x000000000000791b */ /* 0x003fe20003800000 */
.L_x_440:
[----:B------:R-:W-:Y:S01]  /*75e0*/  FADD.FTZ R21, R21, R18 ;  /* 0x0000001215157221 */ /* 0x000fe20000010000 */
[----:B------:R-:W-:-:S03]  /*75f0*/  HFMA2.MMA R32, -RZ, RZ, 0, 2.384185791015625e-07 ;  /* 0x00000004ff207435 */ /* 0x000fc600000001ff */
[----:B------:R-:W-:Y:S01]  /*7600*/  IMAD.MOV.U32 R35, RZ, RZ, R21 ;  /* 0x000000ffff237224 */ /* 0x000fe200078e0015 */
[----:B------:R-:W-:-:S07]  /*7610*/  MOV R20, R38 ;  /* 0x0000002600147202 */ /* 0x000fce0000000f00 */
[----:B------:R-:W-:Y:S05]  /*7620*/  WARPSYNC.COLLECTIVE R30, `(.L_x_441) ;  /* 0x000000001e087348 */ /* 0x000fea0003c00000 */
[----:B------:R0:W1:Y:S02]  /*7630*/  SHFL.BFLY P2, R38, R35, R32, R33 ;  /* 0x0c00002023267389 */ /* 0x0000640000040021 */
[----:B01----:R-:W-:Y:S01]  /*7640*/  ENDCOLLECTIVE ;  /* 0x000000000000791b */ /* 0x003fe20003800000 */
.L_x_441:
[----:B------:R-:W-:-:S05]  /*7650*/  FADD.FTZ R20, R20, R19 ;  /* 0x0000001314147221 */ /* 0x000fca0000010000 */
[----:B------:R-:W-:Y:S02]  /*7660*/  MOV R35, R20 ;  /* 0x0000001400237202 */ /* 0x000fe40000000f00 */
[----:B------:R-:W-:-:S07]  /*7670*/  MOV R22, R38 ;  /* 0x0000002600167202 */ /* 0x000fce0000000f00 */
[----:B------:R-:W-:Y:S05]  /*7680*/  WARPSYNC.COLLECTIVE R30, `(.L_x_442) ;  /* 0x000000001e087348 */ /* 0x000fea0003c00000 */
[----:B------:R0:W1:Y:S02]  /*7690*/  SHFL.BFLY P2, R38, R35, R32, R33 ;  /* 0x0c00002023267389 */ /* 0x0000640000040021 */
[----:B01----:R-:W-:Y:S01]  /*76a0*/  ENDCOLLECTIVE ;  /* 0x000000000000791b */ /* 0x003fe20003800000 */
.L_x_442:
[----:B------:R-:W-:Y:S01]  /*76b0*/  FADD.FTZ R22, R21, R22 ;  /* 0x0000001615167221 */ /* 0x000fe20000010000 */
[----:B------:R-:W-:-:S03]  /*76c0*/  HFMA2.MMA R32, -RZ, RZ, 0, 1.1920928955078125e-07 ;  /* 0x00000002ff207435 */ /* 0x000fc600000001ff */
[----:B------:R-:W-:Y:S01]  /*76d0*/  IMAD.MOV.U32 R35, RZ, RZ, R22 ;  /* 0x000000ffff237224 */ /* 0x000fe200078e0016 */
[----:B------:R-:W-:-:S07]  /*76e0*/  MOV R23, R38 ;  /* 0x0000002600177202 */ /* 0x000fce0000000f00 */
[----:B------:R-:W-:Y:S05]  /*76f0*/  WARPSYNC.COLLECTIVE R30, `(.L_x_443) ;  /* 0x000000001e087348 */ /* 0x000fea0003c00000 */
[----:B------:R0:W1:Y:S02]  /*7700*/  SHFL.BFLY P2, R38, R35, R32, R33 ;  /* 0x0c00002023267389 */ /* 0x0000640000040021 */
[----:B01----:R-:W-:Y:S01]  /*7710*/  ENDCOLLECTIVE ;  /* 0x000000000000791b */ /* 0x003fe20003800000 */
.L_x_443:
[----:B------:R-:W-:-:S05]  /*7720*/  FADD.FTZ R23, R20, R23 ;  /* 0x0000001714177221 */ /* 0x000fca0000010000 */
[----:B------:R-:W-:Y:S02]  /*7730*/  MOV R35, R23 ;  /* 0x0000001700237202 */ /* 0x000fe40000000f00 */
[----:B------:R-:W-:-:S07]  /*7740*/  MOV R25, R38 ;  /* 0x0000002600197202 */ /* 0x000fce0000000f00 */
[----:B------:R-:W-:Y:S05]  /*7750*/  WARPSYNC.COLLECTIVE R30, `(.L_x_444) ;  /* 0x000000001e087348 */ /* 0x000fea0003c00000 */
[----:B------:R0:W1:Y:S02]  /*7760*/  SHFL.BFLY P2, R38, R35, R32, R33 ;  /* 0x0c00002023267389 */ /* 0x0000640000040021 */
[----:B01----:R-:W-:Y:S01]  /*7770*/  ENDCOLLECTIVE ;  /* 0x000000000000791b */ /* 0x003fe20003800000 */
.L_x_444:
[----:B------:R-:W-:Y:S01]  /*7780*/  FADD.FTZ R25, R22, R25 ;  /* 0x0000001916197221 */ /* 0x000fe20000010000 */
[----:B------:R-:W-:-:S03]  /*7790*/  HFMA2.MMA R32, -RZ, RZ, 0, 5.9604644775390625e-08 ;  /* 0x00000001ff207435 */ /* 0x000fc600000001ff */
[----:B------:R-:W-:Y:S01]  /*77a0*/  IMAD.MOV.U32 R35, RZ, RZ, R25 ;  /* 0x000000ffff237224 */ /* 0x000fe200078e0019 */
[----:B------:R-:W-:-:S07]  /*77b0*/  MOV R18, R38 ;  /* 0x0000002600127202 */ /* 0x000fce0000000f00 */
[----:B------:R-:W-:Y:S05]  /*77c0*/  WARPSYNC.COLLECTIVE R30, `(.L_x_445) ;  /* 0x000000001e087348 */ /* 0x000fea0003c00000 */
[----:B------:R0:W1:Y:S02]  /*77d0*/  SHFL.BFLY P2, R38, R35, R32, R33 ;  /* 0x0c00002023267389 */ /* 0x0000640000040021 */
[----:B01----:R-:W-:Y:S01]  /*77e0*/  ENDCOLLECTIVE ;  /* 0x000000000000791b */ /* 0x003fe20003800000 */
.L_x_445:
[----:B------:R-:W-:-:S05]  /*77f0*/  FADD.FTZ R24, R23, R18 ;  /* 0x0000001217187221 */ /* 0x000fca0000010000 */
[----:B------:R-:W-:Y:S02]  /*7800*/  MOV R35, R24 ;  /* 0x0000001800237202 */ /* 0x000fe40000000f00 */
[----:B------:R-:W-:-:S07]  /*7810*/  MOV R26, R38 ;  /* 0x00000026001a7202 */ /* 0x000fce0000000f00 */
[----:B------:R-:W-:Y:S05]  /*7820*/  WARPSYNC.COLLECTIVE R30, `(.L_x_446) ;  /* 0x000000001e087348 */ /* 0x000fea0003c00000 */
[----:B------:R0:W1:Y:S02]  /*7830*/  SHFL.BFLY P2, R38, R35, R32, R33 ;  /* 0x0c00002023267389 */ /* 0x0000640000040021 */
[----:B01----:R-:W-:Y:S01]  /*7840*/  ENDCOLLECTIVE ;  /* 0x000000000000791b */ /* 0x003fe20003800000 */
.L_x_446:
[----:B------:R-:W-:Y:S01]  /*7850*/  FADD.FTZ R26, R25, R26 ;  /* 0x0000001a191a7221 */ /* 0x000fe20000010000 */
[----:B------:R-:W-:Y:S06]  /*7860*/  BRA `(.L_x_447) ;  /* 0xffffffec00507947 */ /* 0x000fec000383ffff */
.L_x_435:
[----:B------:R-:W-:Y:S01]  /*7870*/  HFMA2.MMA R33, -RZ, RZ, 0, 0.000503063201904296875 ;  /* 0x0000101fff217435 */ /* 0x000fe200000001ff */
[----:B------:R-:W-:Y:S01]  /*7880*/  BSSY B1, `(.L_x_448) ;  /* 0x0000007000017945 */ /* 0x000fe20003800000 */
[----:B---3--:R-:W-:Y:S01]  /*7890*/  MOV R35, R22 ;  /* 0x0000001600237202 */ /* 0x008fe20000000f00 */
[----:B------:R-:W-:Y:S01]  /*78a0*/  IMAD.MOV.U32 R32, RZ, RZ, 0x8 ;  /* 0x00000008ff207424 */ /* 0x000fe200078e00ff */
[----:B------:R-:W-:-:S07]  /*78b0*/  MOV R30, 0xffff ;  /* 0x0000ffff001e7802 */ /* 0x000fce0000000f00 */
[----:B012-4-:R-:W-:Y:S05]  /*78c0*/  WARPSYNC.COLLECTIVE R30, `(.L_x_449) ;  /* 0x000000001e087348 */ /* 0x017fea0003c00000 */
[----:B------:R3:W0:Y:S02]  /*78d0*/  SHFL.BFLY P2, R38, R35, R32, R33 ;  /* 0x0c00002023267389 */ /* 0x0006240000040021 */
[----:B01234-:R-:W-:Y:S01]  /*78e0*/  ENDCOLLECTIVE ;  /* 0x000000000000791b */ /* 0x01ffe20003800000 */
.L_x_449:
[----:B------:R-:W-:Y:S05]  /*78f0*/  BSYNC B1 ;  /* 0x0000000000017941 */ /* 0x000fea0003800000 */
.L_x_448:
        /* <DEDUP_REMOVED lines=8> */
.L_x_450:
[----:B------:R-:W-:-:S05]  /*7980*/  FADD.FTZ R25, R25, R22 ;  /* 0x0000001619197221 */ /* 0x000fca0000010000 */
[----:B------:R-:W-:Y:S01]  /*7990*/  MOV R35, R25 ;  /* 0x0000001900237202 */ /* 0x000fe20000000f00 */
[----:B------:R-:W-:Y:S01]  /*79a0*/  IMAD.MOV.U32 R32, RZ, RZ, 0x4 ;  /* 0x00000004ff207424 */ /* 0x000fe200078e00ff */
[----:B------:R-:W-:-:S07]  /*79b0*/  MOV R24, R38 ;  /* 0x0000002600187202 */ /* 0x000fce0000000f00 */
[----:B------:R-:W-:Y:S05]  /*79c0*/  WARPSYNC.COLLECTIVE R30, `(.L_x_451) ;  /* 0x000000001e087348 */ /* 0x000fea0003c00000 */
[----:B------:R0:W1:Y:S02]  /*79d0*/  SHFL.BFLY P2, R38, R35, R32, R33 ;  /* 0x0c00002023267389 */ /* 0x0000640000040021 */
[----:B01----:R-:W-:Y:S01]  /*79e0*/  ENDCOLLECTIVE ;  /* 0x000000000000791b */ /* 0x003fe20003800000 */
.L_x_451:
[----:B------:R-:W-:-:S05]  /*79f0*/  FADD.FTZ R24, R24, R23 ;  /* 0x0000001718187221 */ /* 0x000fca0000010000 */
[----:B------:R-:W-:Y:S02]  /*7a00*/  MOV R35, R24 ;  /* 0x0000001800237202 */ /* 0x000fe40000000f00 */
[----:B------:R-:W-:-:S07]  /*7a10*/  MOV R26, R38 ;  /* 0x00000026001a7202 */ /* 0x000fce0000000f00 */
[----:B------:R-:W-:Y:S05]  /*7a20*/  WARPSYNC.COLLECTIVE R30, `(.L_x_452) ;  /* 0x000000001e087348 */ /* 0x000fea0003c00000 */
[----:B------:R0:W1:Y:S02]  /*7a30*/  SHFL.BFLY P2, R38, R35, R32, R33 ;  /* 0x0c00002023267389 */ /* 0x0000640000040021 */
[----:B01----:R-:W-:Y:S01]  /*7a40*/  ENDCOLLECTIVE ;  /* 0x000000000000791b */ /* 0x003fe20003800000 */
.L_x_452:
[----:B------:R-:W-:-:S05]  /*7a50*/  FADD.FTZ R26, R25, R26 ;  /* 0x0000001a191a7221 */ /* 0x000fca0000010000 */
[----:B------:R-:W-:Y:S01]  /*7a60*/  MOV R35, R26 ;  /* 0x0000001a00237202 */ /* 0x000fe20000000f00 */
[----:B------:R-:W-:Y:S01]  /*7a70*/  IMAD.MOV.U32 R32, RZ, RZ, 0x2 ;  /* 0x00000002ff207424 */ /* 0x000fe200078e00ff */
[----:B------:R-:W-:-:S07]  /*7a80*/  MOV R27, R38 ;  /* 0x00000026001b7202 */ /* 0x000fce0000000f00 */
[----:B------:R-:W-:Y:S05]  /*7a90*/  WARPSYNC.COLLECTIVE R30, `(.L_x_453) ;  /* 0x000000001e087348 */ /* 0x000fea0003c00000 */
[----:B------:R0:W1:Y:S02]  /*7aa0*/  SHFL.BFLY P2, R38, R35, R32, R33 ;  /* 0x0c00002023267389 */ /* 0x0000640000040021 */
[----:B01----:R-:W-:Y:S01]  /*7ab0*/  ENDCOLLECTIVE ;  /* 0x000000000000791b */ /* 0x003fe20003800000 */
.L_x_453:
[----:B------:R-:W-:-:S05]  /*7ac0*/  FADD.FTZ R27, R24, R27 ;  /* 0x0000001b181b7221 */ /* 0x000fca0000010000 */
[----:B------:R-:W-:Y:S02]  /*7ad0*/  MOV R35, R27 ;  /* 0x0000001b00237202 */ /* 0x000fe40000000f00 */
[----:B------:R-:W-:-:S07]  /*7ae0*/  MOV R29, R38 ;  /* 0x00000026001d7202 */ /* 0x000fce0000000f00 */
[----:B------:R-:W-:Y:S05]  /*7af0*/  WARPSYNC.COLLECTIVE R30, `(.L_x_454) ;  /* 0x000000001e087348 */ /* 0x000fea0003c00000 */
[----:B------:R0:W1:Y:S02]  /*7b00*/  SHFL.BFLY P2, R38, R35, R32, R33 ;  /* 0x0c00002023267389 */ /* 0x0000640000040021 */
[----:B01----:R-:W-:Y:S01]  /*7b10*/  ENDCOLLECTIVE ;  /* 0x000000000000791b */ /* 0x003fe20003800000 */
.L_x_454:
[----:B------:R-:W-:-:S05]  /*7b20*/  FADD.FTZ R29, R26, R29 ;  /* 0x0000001d1a1d7221 */ /* 0x000fca0000010000 */
[----:B------:R-:W-:Y:S01]  /*7b30*/  MOV R35, R29 ;  /* 0x0000001d00237202 */ /* 0x000fe20000000f00 */
[----:B------:R-:W-:Y:S01]  /*7b40*/  IMAD.MOV.U32 R32, RZ, RZ, 0x1 ;  /* 0x00000001ff207424 */ /* 0x000fe200078e00ff */
[----:B------:R-:W-:-:S07]  /*7b50*/  MOV R22, R38 ;  /* 0x0000002600167202 */ /* 0x000fce0000000f00 */
[----:B------:R-:W-:Y:S05]  /*7b60*/  WARPSYNC.COLLECTIVE R30, `(.L_x_455) ;  /* 0x000000001e087348 */ /* 0x000fea0003c00000 */
[----:B------:R0:W1:Y:S02]  /*7b70*/  SHFL.BFLY P2, R38, R35, R32, R33 ;  /* 0x0c00002023267389 */ /* 0x0000640000040021 */
[----:B01----:R-:W-:Y:S01]  /*7b80*/  ENDCOLLECTIVE ;  /* 0x000000000000791b */ /* 0x003fe20003800000 */
.L_x_455:
[----:B------:R-:W-:-:S05]  /*7b90*/  FADD.FTZ R22, R27, R22 ;  /* 0x000000161b167221 */ /* 0x000fca0000010000 */
[----:B------:R-:W-:Y:S02]  /*7ba0*/  MOV R35, R22 ;  /* 0x0000001600237202 */ /* 0x000fe40000000f00 */
[----:B------:R-:W-:-:S07]  /*7bb0*/  MOV R28, R38 ;  /* 0x00000026001c7202 */ /* 0x000fce0000000f00 */
[----:B------:R-:W-:Y:S05]  /*7bc0*/  WARPSYNC.COLLECTIVE R30, `(.L_x_456) ;  /* 0x000000001e087348 */ /* 0x000fea0003c00000 */
[----:B------:R0:W1:Y:S02]  /*7bd0*/  SHFL.BFLY P2, R38, R35, R32, R33 ;  /* 0x0c00002023267389 */ /* 0x0000640000040021 */
[----:B01----:R-:W-:Y:S01]  /*7be0*/  ENDCOLLECTIVE ;  /* 0x000000000000791b */ /* 0x003fe20003800000 */
.L_x_456:
[----:B------:R-:W-:Y:S01]  /*7bf0*/  FADD.FTZ R28, R29, R28 ;  /* 0x0000001c1d1c7221 */ /* 0x000fe20000010000 */
[----:B------:R-:W-:Y:S06]  /*7c00*/  BRA `(.L_x_457) ;  /* 0xffffffec00107947 */ /* 0x000fec000383ffff */
.L_x_436:
[----:B------:R-:W-:Y:S01]  /*7c10*/  HFMA2.MMA R32, -RZ, RZ, 0, 4.76837158203125e-07 ;  /* 0x00000008ff207435 */ /* 0x000fe200000001ff */
[----:B------:R-:W-:Y:S01]  /*7c20*/  BSSY B1, `(.L_x_458) ;  /* 0x0000007000017945 */ /* 0x000fe20003800000 */
[----:B---3--:R-:W-:Y:S01]  /*7c30*/  MOV R35, R22 ;  /* 0x0000001600237202 */ /* 0x008fe20000000f00 */
[----:B------:R-:W-:Y:S01]  /*7c40*/  IMAD.MOV.U32 R33, RZ, RZ, 0x101f ;  /* 0x0000101fff217424 */ /* 0x000fe200078e00ff */
[----:B------:R-:W-:-:S07]  /*7c50*/  MOV R30, 0xffff ;  /* 0x0000ffff001e7802 */ /* 0x000fce0000000f00 */
[----:B012-4-:R-:W-:Y:S05]  /*7c60*/  WARPSYNC.COLLECTIVE R30, `(.L_x_459) ;  /* 0x000000001e087348 */ /* 0x017fea0003c00000 */
[----:B------:R3:W0:Y:S02]  /*7c70*/  SHFL.BFLY P2, R38, R35, R32, R33 ;  /* 0x0c00002023267389 */ /* 0x0006240000040021 */
[----:B01234-:R-:W-:Y:S01]  /*7c80*/  ENDCOLLECTIVE ;  /* 0x000000000000791b */ /* 0x01ffe20003800000 */
.L_x_459:
[----:B------:R-:W-:Y:S05]  /*7c90*/  BSYNC B1 ;  /* 0x0000000000017941 */ /* 0x000fea0003800000 */
.L_x_458:
        /* <DEDUP_REMOVED lines=8> */
.L_x_460:
[----:B------:R-:W-:Y:S01]  /*7d20*/  FADD.FTZ R25, R25, R22 ;  /* 0x0000001619197221 */ /* 0x000fe20000010000 */
[----:B------:R-:W-:-:S04]  /*7d30*/  HFMA2.MMA R32, -RZ, RZ, 0, 2.384185791015625e-07 ;  /* 0x00000004ff207435 */ /* 0x000fc800000001ff */
[----:B------:R-:W-:Y:S02]  /*7d40*/  MOV R35, R25 ;  /* 0x0000001900237202 */ /* 0x000fe40000000f00 */
[----:B------:R-:W-:-:S07]  /*7d50*/  MOV R24, R38 ;  /* 0x0000002600187202 */ /* 0x000fce0000000f00 */
[----:B------:R-:W-:Y:S05]  /*7d60*/  WARPSYNC.COLLECTIVE R30, `(.L_x_461) ;  /* 0x000000001e087348 */ /* 0x000fea0003c00000 */
[----:B------:R0:W1:Y:S02]  /*7d70*/  SHFL.BFLY P2, R38, R35, R32, R33 ;  /* 0x0c00002023267389 */ /* 0x0000640000040021 */
[----:B01----:R-:W-:Y:S01]  /*7d80*/  ENDCOLLECTIVE ;  /* 0x000000000000791b */ /* 0x003fe20003800000 */
.L_x_461:
[----:B------:R-:W-:-:S05]  /*7d90*/  FADD.FTZ R24, R24, R23 ;  /* 0x0000001718187221 */ /* 0x000fca0000010000 */
[----:B------:R-:W-:Y:S01]  /*7da0*/  MOV R35, R24 ;  /* 0x0000001800237202 */ /* 0x000fe20000000f00 */
[----:B------:R-:W-:-:S07]  /*7db0*/  IMAD.MOV.U32 R26, RZ, RZ, R38 ;  /* 0x000000ffff1a7224 */ /* 0x000fce00078e0026 */
[----:B------:R-:W-:Y:S05]  /*7dc0*/  WARPSYNC.COLLECTIVE R30, `(.L_x_462) ;  /* 0x000000001e087348 */ /* 0x000fea0003c00000 */
[----:B------:R0:W1:Y:S02]  /*7dd0*/  SHFL.BFLY P2, R38, R35, R32, R33 ;  /* 0x0c00002023267389 */ /* 0x0000640000040021 */
[----:B01----:R-:W-:Y:S01]  /*7de0*/  ENDCOLLECTIVE ;  /* 0x000000000000791b */ /* 0x003fe20003800000 */
.L_x_462:
[----:B------:R-:W-:Y:S01]  /*7df0*/  FADD.FTZ R26, R25, R26 ;  /* 0x0000001a191a7221 */ /* 0x000fe20000010000 */
[----:B------:R-:W-:-:S04]  /*7e00*/  HFMA2.MMA R32, -RZ, RZ, 0, 1.1920928955078125e-07 ;  /* 0x00000002ff207435 */ /* 0x000fc800000001ff */
[----:B------:R-:W-:Y:S02]  /*7e10*/  MOV R35, R26 ;  /* 0x0000001a00237202 */ /* 0x000fe40000000f00 */
[----:B------:R-:W-:-:S07]  /*7e20*/  MOV R27, R38 ;  /* 0x00000026001b7202 */ /* 0x000fce0000000f00 */
[----:B------:R-:W-:Y:S05]  /*7e30*/  WARPSYNC.COLLECTIVE R30, `(.L_x_463) ;  /* 0x000000001e087348 */ /* 0x000fea0003c00000 */
[----:B------:R0:W1:Y:S02]  /*7e40*/  SHFL.BFLY P2, R38, R35, R32, R33 ;  /* 0x0c00002023267389 */ /* 0x0000640000040021 */
[----:B01----:R-:W-:Y:S01]  /*7e50*/  ENDCOLLECTIVE ;  /* 0x000000000000791b */ /* 0x003fe20003800000 */
.L_x_463:
[----:B------:R-:W-:-:S05]  /*7e60*/  FADD.FTZ R27, R24, R27 ;  /* 0x0000001b181b7221 */ /* 0x000fca0000010000 */
[----:B------:R-:W-:Y:S01]  /*7e70*/  MOV R35, R27 ;  /* 0x0000001b00237202 */ /* 0x000fe20000000f00 */
[----:B------:R-:W-:-:S07]  /*7e80*/  IMAD.MOV.U32 R29, RZ, RZ, R38 ;  /* 0x000000ffff1d7224 */ /* 0x000fce00078e0026 */
[----:B------:R-:W-:Y:S05]  /*7e90*/  WARPSYNC.COLLECTIVE R30, `(.L_x_464) ;  /* 0x000000001e087348 */ /* 0x000fea0003c00000 */
[----:B------:R0:W1:Y:S02]  /*7ea0*/  SHFL.BFLY P2, R38, R35, R32, R33 ;  /* 0x0c00002023267389 */ /* 0x0000640000040021 */
[----:B01----:R-:W-:Y:S01]  /*7eb0*/  ENDCOLLECTIVE ;  /* 0x000000000000791b */ /* 0x003fe20003800000 */
.L_x_464:
[----:B------:R-:W-:Y:S01]  /*7ec0*/  FADD.FTZ R29, R26, R29 ;  /* 0x0000001d1a1d7221 */ /* 0x000fe20000010000 */
[----:B------:R-:W-:-:S04]  /*7ed0*/  HFMA2.MMA R32, -RZ, RZ, 0, 5.9604644775390625e-08 ;  /* 0x00000001ff207435 */ /* 0x000fc800000001ff */
[----:B------:R-:W-:Y:S02]  /*7ee0*/  MOV R35, R29 ;  /* 0x0000001d00237202 */ /* 0x000fe40000000f00 */
[----:B------:R-:W-:-:S07]  /*7ef0*/  MOV R22, R38 ;  /* 0x0000002600167202 */ /* 0x000fce0000000f00 */
[----:B------:R-:W-:Y:S05]  /*7f00*/  WARPSYNC.COLLECTIVE R30, `(.L_x_465) ;  /* 0x000000001e087348 */ /* 0x000fea0003c00000 */
[----:B------:R0:W1:Y:S02]  /*7f10*/  SHFL.BFLY P2, R38, R35, R32, R33 ;  /* 0x0c00002023267389 */ /* 0x0000640000040021 */
[----:B01----:R-:W-:Y:S01]  /*7f20*/  ENDCOLLECTIVE ;  /* 0x000000000000791b */ /* 0x003fe20003800000 */
.L_x_465:
[----:B------:R-:W-:-:S05]  /*7f30*/  FADD.FTZ R22, R27, R22 ;  /* 0x000000161b167221 */ /* 0x000fca0000010000 */
[----:B------:R-:W-:Y:S01]  /*7f40*/  MOV R35, R22 ;  /* 0x0000001600237202 */ /* 0x000fe20000000f00 */
[----:B------:R-:W-:-:S07]  /*7f50*/  IMAD.MOV.U32 R28, RZ, RZ, R38 ;  /* 0x000000ffff1c7224 */ /* 0x000fce00078e0026 */
[----:B------:R-:W-:Y:S05]  /*7f60*/  WARPSYNC.COLLECTIVE R30, `(.L_x_466) ;  /* 0x000000001e087348 */ /* 0x000fea0003c00000 */
[----:B------:R0:W1:Y:S02]  /*7f70*/  SHFL.BFLY P2, R38, R35, R32, R33 ;  /* 0x0c00002023267389 */ /* 0x0000640000040021 */
[----:B01----:R-:W-:Y:S01]  /*7f80*/  ENDCOLLECTIVE ;  /* 0x000000000000791b */ /* 0x003fe20003800000 */
.L_x_466:
[----:B------:R-:W-:Y:S01]  /*7f90*/  FADD.FTZ R28, R29, R28 ;  /* 0x0000001c1d1c7221 */ /* 0x000fe20000010000 */
[----:B------:R-:W-:Y:S06]  /*7fa0*/  BRA `(.L_x_467) ;  /* 0xffffffe800b87947 */ /* 0x000fec000383ffff */
.L_x_437:
[----:B------:R-:W-:Y:S01]  /*7fb0*/  BSSY B0, `(.L_x_468) ;  /* 0x0000008000007945 */ /* 0x000fe20003800000 */
[----:B---3--:R-:W-:Y:S01]  /*7fc0*/  MOV R35, R19 ;  /* 0x0000001300237202 */ /* 0x008fe20000000f00 */
[----:B------:R-:W-:Y:S01]  /*7fd0*/  IMAD.MOV.U32 R30, RZ, RZ, 0xffff ;  /* 0x0000ffffff1e7424 */ /* 0x000fe200078e00ff */
[----:B------:R-:W-:Y:S02]  /*7fe0*/  MOV R32, 0x8 ;  /* 0x0000000800207802 */ /* 0x000fe40000000f00 */
[----:B------:R-:W-:-:S07]  /*7ff0*/  MOV R33, 0x101f ;  /* 0x0000101f00217802 */ /* 0x000fce0000000f00 */
[----:B012-4-:R-:W-:Y:S05]  /*8000*/  WARPSYNC.COLLECTIVE R30, `(.L_x_469) ;  /* 0x000000001e087348 */ /* 0x017fea0003c00000 */
[----:B------:R3:W0:Y:S02]  /*8010*/  SHFL.BFLY P2, R38, R35, R32, R33 ;  /* 0x0c00002023267389 */ /* 0x0006240000040021 */
[----:B01234-:R-:W-:Y:S01]  /*8020*/  ENDCOLLECTIVE ;  /* 0x000000000000791b */ /* 0x01ffe20003800000 */
.L_x_469:
[----:B------:R-:W-:Y:S05]  /*8030*/  BSYNC B0 ;  /* 0x0000000000007941 */ /* 0x000fea0003800000 */
.L_x_468:
[----:B------:R-:W-:Y:S01]  /*8040*/  HFMA2.MMA R32, -RZ, RZ, 0, 4.76837158203125e-07 ;  /* 0x00000008ff207435 */ /* 0x000fe200000001ff */
[----:B------:R-:W-:Y:S01]  /*8050*/  MOV R35, R25 ;  /* 0x0000001900237202 */ /* 0x000fe20000000f00 */
[----:B------:R-:W-:Y:S01]  /*8060*/  IMAD.MOV.U32 R30, RZ, RZ, 0xffff ;  /* 0x0000ffffff1e7424 */ /* 0x000fe200078e00ff */
[----:B------:R-:W-:Y:S01]  /*8070*/  MOV R33, 0x101f ;  /* 0x0000101f00217802 */ /* 0x000fe20000000f00 */
[----:B------:R-:W-:Y:S01]  /*8080*/  HFMA2.MMA R31, -RZ, RZ, 0, 0 ;  /* 0x00000000ff1f7435 */ /* 0x000fe200000001ff */
[----:B------:R-:W-:Y:S02]  /*8090*/  MOV R24, R38 ;  /* 0x0000002600187202 */ /* 0x000fe40000000f00 */
[----:B------:R-:W-:-:S08]  /*80a0*/  @!P0 IADD3 R21, R29, 0x14, RZ ;  /* 0x000000141d158810 */ /* 0x000fd00007ffe0ff */
[----:B------:R-:W-:Y:S05]  /*80b0*/  WARPSYNC.COLLECTIVE R30, `(.L_x_470) ;  /* 0x000000001e087348 */ /* 0x000fea0003c00000 */
[----:B------:R0:W1:Y:S02]  /*80c0*/  SHFL.BFLY P2, R38, R35, R32, R33 ;  /* 0x0c00002023267389 */ /* 0x0000640000040021 */
[----:B01----:R-:W-:Y:S01]  /*80d0*/  ENDCOLLECTIVE ;  /* 0x000000000000791b */ /* 0x003fe20003800000 */
.L_x_470:
[----:B------:R-:W-:Y:S01]  /*80e0*/  @!P0 LEA R18, R9, UR8, 0x7 ;  /* 0x0000000809128c11 */ /* 0x000fe2000f8e38ff */
[----:B------:R-:W-:Y:S01]  /*80f0*/  FADD.FTZ R24, R24, R19 ;  /* 0x0000001318187221 */ /* 0x000fe20000010000 */
[----:B------:R-:W-:Y:S02]  /*8100*/  @!P0 LOP3.LUT R21, R21, R48, RZ, 0x3c, !PT ;  /* 0x0000003015158212 */ /* 0x000fe400078e3cff */
[----:B------:R-:W-:Y:S02]  /*8110*/  MOV R40, RZ ;  /* 0x000000ff00287202 */ /* 0x000fe40000000f00 */
[----:B------:R-:W-:Y:S02]  /*8120*/  @!P0 LEA R21, R21, R18, 0x2 ;  /* 0x0000001215158211 */ /* 0x000fe400078e10ff */
[C---:B------:R-:W-:Y:S02]  /*8130*/  @!P0 LEA R28, R9.reuse, UR8, 0x7 ;  /* 0x00000008091c8c11 */ /* 0x040fe4000f8e38ff */
[----:B------:R-:W-:Y:S01]  /*8140*/  @!P0 LEA R44, R9, UR8, 0x7 ;  /* 0x00000008092c8c11 */ /* 0x000fe2000f8e38ff */
[----:B------:R0:W1:Y:S01]  /*8150*/  @!P0 LDS R18, [R21] ;  /* 0x0000000015128984 */ /* 0x0000620000000800 */
[----:B------:R-:W-:Y:S01]  /*8160*/  HFMA2.MMA R32, -RZ, RZ, 0, 2.384185791015625e-07 ;  /* 0x00000004ff207435 */ /* 0x000fe200000001ff */
[----:B------:R-:W-:-:S02]  /*8170*/  MOV R35, R24 ;  /* 0x0000001800237202 */ /* 0x000fc40000000f00 */
[----:B------:R0:W2:Y:S01]  /*8180*/  @!P0 LDS R20, [R21+0x500] ;  /* 0x0005000015148984 */ /* 0x0000a20000000800 */
[----:B------:R-:W-:-:S07]  /*8190*/  FADD.FTZ R34, R38, R25 ;  /* 0x0000001926227221 */ /* 0x000fce0000010000 */
[----:B012---:R-:W-:Y:S05]  /*81a0*/  WARPSYNC.COLLECTIVE R30, `(.L_x_471) ;  /* 0x000000001e087348 */ /* 0x007fea0003c00000 */
[----:B------:R3:W4:Y:S02]  /*81b0*/  SHFL.BFLY P2, R38, R35, R32, R33 ;  /* 0x0c00002023267389 */ /* 0x0007240000040021 */
[----:B01234-:R-:W-:Y:S01]  /*81c0*/  ENDCOLLECTIVE ;  /* 0x000000000000791b */ /* 0x01ffe20003800000 */
.L_x_471:
[----:B------:R-:W-:Y:S02]  /*81d0*/  MOV R35, R34 ;  /* 0x0000002200237202 */ /* 0x000fe40000000f00 */
[----:B------:R-:W-:-:S07]  /*81e0*/  MOV R23, R38 ;  /* 0x0000002600177202 */ /* 0x000fce0000000f00 */
[----:B------:R-:W-:Y:S05]  /*81f0*/  WARPSYNC.COLLECTIVE R30, `(.L_x_472) ;  /* 0x000000001e087348 */ /* 0x000fea0003c00000 */
[----:B------:R0:W1:Y:S02]  /*8200*/  SHFL.BFLY P2, R38, R35, R32, R33 ;  /* 0x0c00002023267389 */ /* 0x0000640000040021 */
[----:B01----:R-:W-:Y:S01]  /*8210*/  ENDCOLLECTIVE ;  /* 0x000000000000791b */ /* 0x003fe20003800000 */
.L_x_472:
[----:B------:R-:W-:Y:S01]  /*8220*/  @!P0 MOV R31, R18 ;  /* 0x00000012001f8202 */ /* 0x000fe20000000f00 */
[----:B------:R-:W-:Y:S01]  /*8230*/  HFMA2.MMA R18, -RZ, RZ, 0, 0 ;  /* 0x00000000ff127435 */ /* 0x000fe200000001ff */
[----:B------:R-:W-:Y:S01]  /*8240*/  FADD.FTZ R22, R24, R23 ;  /* 0x0000001718167221 */ /* 0x000fe20000010000 */
[----:B------:R-:W-:Y:S01]  /*8250*/  @!P0 IMAD.MOV.U32 R40, RZ, RZ, R20 ;  /* 0x000000ffff288224 */ /* 0x000fe200078e0014 */
[----:B------:R-:W-:-:S03]  /*8260*/  HFMA2.MMA R32, -RZ, RZ, 0, 1.1920928955078125e-07 ;  /* 0x00000002ff207435 */ /* 0x000fc600000001ff */
[----:B------:R-:W-:Y:S01]  /*8270*/  MOV R35, R22 ;  /* 0x0000001600237202 */ /* 0x000fe20000000f00 */
[----:B------:R-:W-:-:S07]  /*8280*/  IMAD.MOV.U32 R37, RZ, RZ, R38 ;  /* 0x000000ffff257224 */ /* 0x000fce00078e0026 */
[----:B------:R-:W-:Y:S05]  /*8290*/  WARPSYNC.COLLECTIVE R30, `(.L_x_473) ;  /* 0x000000001e087348 */ /* 0x000fea0003c00000 */
[----:B------:R0:W1:Y:S02]  /*82a0*/  SHFL.BFLY P2, R38, R35, R32, R33 ;  /* 0x0c00002023267389 */ /* 0x0000640000040021 */
[----:B01----:R-:W-:Y:S01]  /*82b0*/  ENDCOLLECTIVE ;  /* 0x000000000000791b */ /* 0x003fe20003800000 */
.L_x_473:
[----:B------:R-:W-:-:S05]  /*82c0*/  FADD.FTZ R23, R34, R37 ;  /* 0x0000002522177221 */ /* 0x000fca0000010000 */
[----:B------:R-:W-:Y:S01]  /*82d0*/  MOV R35, R23 ;  /* 0x0000001700237202 */ /* 0x000fe20000000f00 */
[----:B------:R-:W-:-:S07]  /*82e0*/  IMAD.MOV.U32 R39, RZ, RZ, R38 ;  /* 0x000000ffff277224 */ /* 0x000fce00078e0026 */
[----:B------:R-:W-:Y:S05]  /*82f0*/  WARPSYNC.COLLECTIVE R30, `(.L_x_474) ;  /* 0x000000001e087348 */ /* 0x000fea0003c00000 */
[----:B------:R0:W1:Y:S02]  /*8300*/  SHFL.BFLY P2, R38, R35, R32, R33 ;  /* 0x0c00002023267389 */ /* 0x0000640000040021 */
[----:B01----:R-:W-:Y:S01]  /*8310*/  ENDCOLLECTIVE ;  /* 0x000000000000791b */ /* 0x003fe20003800000 */
.L_x_474:
[----:B------:R-:W-:Y:S01]  /*8320*/  FADD.FTZ R39, R22, R39 ;  /* 0x0000002716277221 */ /* 0x000fe20000010000 */
[----:B------:R-:W-:-:S04]  /*8330*/  HFMA2.MMA R32, -RZ, RZ, 0, 5.9604644775390625e-08 ;  /* 0x00000001ff207435 */ /* 0x000fc800000001ff */
[----:B------:R-:W-:Y:S01]  /*8340*/  MOV R35, R39 ;  /* 0x0000002700237202 */ /* 0x000fe20000000f00 */
[----:B------:R-:W-:Y:S01]  /*8350*/  FADD.FTZ R37, R23, R38 ;  /* 0x0000002617257221 */ /* 0x000fe20000010000 */
[----:B------:R-:W-:-:S07]  /*8360*/  @!P0 IADD3 R23, R29, 0x28, RZ ;  /* 0x000000281d178810 */ /* 0x000fce0007ffe0ff */
[----:B------:R-:W-:Y:S05]  /*8370*/  WARPSYNC.COLLECTIVE R30, `(.L_x_475) ;  /* 0x000000001e087348 */ /* 0x000fea0003c00000 */
[----:B------:R0:W1:Y:S02]  /*8380*/  SHFL.BFLY P2, R38, R35, R32, R33 ;  /* 0x0c00002023267389 */ /* 0x0000640000040021 */
[----:B01----:R-:W-:Y:S01]  /*8390*/  ENDCOLLECTIVE ;  /* 0x000000000000791b */ /* 0x003fe20003800000 */
.L_x_475:
[----:B------:R-:W-:-:S04]  /*83a0*/  @!P0 LOP3.LUT R23, R23, R48, RZ, 0x3c, !PT ;  /* 0x0000003017178212 */ /* 0x000fc800078e3cff */
[----:B------:R-:W-:Y:S02]  /*83b0*/  @!P0 LEA R28, R23, R28, 0x2 ;  /* 0x0000001c171c8211 */ /* 0x000fe400078e10ff */
[----:B------:R-:W-:-:S03]  /*83c0*/  CS2R R22, SRZ ;  /* 0x0000000000167805 */ /* 0x000fc6000001ff00 */
[----:B------:R0:W1:Y:S01]  /*83d0*/  @!P0 LDS R41, [R28] ;  /* 0x000000001c298984 */ /* 0x0000620000000800 */
[----:B------:R-:W-:-:S03]  /*83e0*/  MOV R35, R37 ;  /* 0x0000002500237202 */ /* 0x000fc60000000f00 */
[----:B------:R0:W2:Y:S01]  /*83f0*/  @!P0 LDS R42, [R28+0x500] ;  /* 0x000500001c2a8984 */ /* 0x0000a20000000800 */
[----:B------:R-:W-:-:S07]  /*8400*/  MOV R36, R38 ;  /* 0x0000002600247202 */ /* 0x000fce0000000f00 */
[----:B012---:R-:W-:Y:S05]  /*8410*/  WARPSYNC.COLLECTIVE R30, `(.L_x_476) ;  /* 0x000000001e087348 */ /* 0x007fea0003c00000 */
[----:B------:R3:W4:Y:S02]  /*8420*/  SHFL.BFLY P2, R38, R35, R32, R33 ;  /* 0x0c00002023267389 */ /* 0x0007240000040021 */
[----:B01234-:R-:W-:Y:S01]  /*8430*/  ENDCOLLECTIVE ;  /* 0x000000000000791b */ /* 0x01ffe20003800000 */
.L_x_476:
[----:B------:R-:W-:Y:S01]  /*8440*/  FADD.FTZ R36, R39, R36 ;  /* 0x0000002427247221 */ /* 0x000fe20000010000 */
[----:B------:R-:W-:Y:S01]  /*8450*/  HFMA2.MMA R32, -RZ, RZ, 0, 4.76837158203125e-07 ;  /* 0x00000008ff207435 */ /* 0x000fe200000001ff */
[----:B------:R-:W-:Y:S01]  /*8460*/  MOV R35, R31 ;  /* 0x0000001f00237202 */ /* 0x000fe20000000f00 */
[----:B------:R-:W-:-:S09]  /*8470*/  IMAD.MOV.U32 R34, RZ, RZ, R38 ;  /* 0x000000ffff227224 */ /* 0x000fd200078e0026 */
[----:B------:R-:W-:Y:S05]  /*8480*/  WARPSYNC.COLLECTIVE R30, `(.L_x_477) ;  /* 0x000000001e087348 */ /* 0x000fea0003c00000 */
[----:B------:R0:W1:Y:S02]  /*8490*/  SHFL.BFLY P2, R38, R35, R32, R33 ;  /* 0x0c00002023267389 */ /* 0x0000640000040021 */
[----:B01----:R-:W-:Y:S01]  /*84a0*/  ENDCOLLECTIVE ;  /* 0x000000000000791b */ /* 0x003fe20003800000 */
.L_x_477:
[----:B------:R-:W-:Y:S01]  /*84b0*/  @!P0 MOV R23, R41 ;  /* 0x0000002900178202 */ /* 0x000fe20000000f00 */
[----:B------:R-:W-:Y:S01]  /*84c0*/  FADD.FTZ R37, R37, R34 ;  /* 0x0000002225257221 */ /* 0x000fe20000010000 */
[----:B------:R-:W-:Y:S02]  /*84d0*/  @!P0 MOV R22, R42 ;  /* 0x0000002a00168202 */ /* 0x000fe40000000f00 */
[----:B------:R-:W-:Y:S02]  /*84e0*/  MOV R35, R40 ;  /* 0x0000002800237202 */ /* 0x000fe40000000f00 */
[----:B------:R-:W-:-:S07]  /*84f0*/  MOV R26, R38 ;  /* 0x00000026001a7202 */ /* 0x000fce0000000f00 */
[----:B------:R-:W-:Y:S05]  /*8500*/  WARPSYNC.COLLECTIVE R30, `(.L_x_478) ;  /* 0x000000001e087348 */ /* 0x000fea0003c00000 */
[----:B------:R0:W1:Y:S02]  /*8510*/  SHFL.BFLY P2, R38, R35, R32, R33 ;  /* 0x0c00002023267389 */ /* 0x0000640000040021 */
[----:B01----:R-:W-:Y:S01]  /*8520*/  ENDCOLLECTIVE ;  /* 0x000000000000791b */ /* 0x003fe20003800000 */
.L_x_478:
[----:B------:R-:W-:Y:S01]  /*8530*/  FADD.FTZ R26, R26, R31 ;  /* 0x0000001f1a1a7221 */ /* 0x000fe20000010000 */
[----:B------:R-:W-:-:S04]  /*8540*/  HFMA2.MMA R32, -RZ, RZ, 0, 2.384185791015625e-07 ;  /* 0x00000004ff207435 */ /* 0x000fc800000001ff */
[----:B------:R-:W-:Y:S01]  /*8550*/  MOV R35, R26 ;  /* 0x0000001a00237202 */ /* 0x000fe20000000f00 */
[----:B------:R-:W-:-:S07]  /*8560*/  IMAD.MOV.U32 R27, RZ, RZ, R38 ;  /* 0x000000ffff1b7224 */ /* 0x000fce00078e0026 */
[----:B------:R-:W-:Y:S05]  /*8570*/  WARPSYNC.COLLECTIVE R30, `(.L_x_479) ;  /* 0x000000001e087348 */ /* 0x000fea0003c00000 */
[----:B------:R0:W1:Y:S02]  /*8580*/  SHFL.BFLY P2, R38, R35, R32, R33 ;  /* 0x0c00002023267389 */ /* 0x0000640000040021 */
[----:B01----:R-:W-:Y:S01]  /*8590*/  ENDCOLLECTIVE ;  /* 0x000000000000791b */ /* 0x003fe20003800000 */
.L_x_479:
[----:B------:R-:W-:-:S05]  /*85a0*/  FADD.FTZ R27, R27, R40 ;  /* 0x000000281b1b7221 */ /* 0x000fca0000010000 */
[----:B------:R-:W-:Y:S02]  /*85b0*/  MOV R35, R27 ;  /* 0x0000001b00237202 */ /* 0x000fe40000000f00 */
[----:B------:R-:W-:-:S07]  /*85c0*/  MOV R25, R38 ;  /* 0x0000002600197202 */ /* 0x000fce0000000f00 */
[----:B------:R-:W-:Y:S05]  /*85d0*/  WARPSYNC.COLLECTIVE R30, `(.L_x_480) ;  /* 0x000000001e087348 */ /* 0x000fea0003c00000 */
[----:B------:R0:W1:Y:S02]  /*85e0*/  SHFL.BFLY P2, R38, R35, R32, R33 ;  /* 0x0c00002023267389 */ /* 0x0000640000040021 */
[----:B01----:R-:W-:Y:S01]  /*85f0*/  ENDCOLLECTIVE ;  /* 0x000000000000791b */ /* 0x003fe20003800000 */
.L_x_480:
[----:B------:R-:W-:Y:S01]  /*8600*/  FADD.FTZ R25, R26, R25 ;  /* 0x000000191a197221 */ /* 0x000fe20000010000 */
[----:B------:R-:W-:-:S04]  /*8610*/  HFMA2.MMA R32, -RZ, RZ, 0, 1.1920928955078125e-07 ;  /* 0x00000002ff207435 */ /* 0x000fc800000001ff */
[----:B------:R-:W-:Y:S01]  /*8620*/  MOV R35, R25 ;  /* 0x0000001900237202 */ /* 0x000fe20000000f00 */
[----:B------:R-:W-:-:S07]  /*8630*/  IMAD.MOV.U32 R40, RZ, RZ, R38 ;  /* 0x000000ffff287224 */ /* 0x000fce00078e0026 */
[----:B------:R-:W-:Y:S05]  /*8640*/  WARPSYNC.COLLECTIVE R30, `(.L_x_481) ;  /* 0x000000001e087348 */ /* 0x000fea0003c00000 */
[----:B------:R0:W1:Y:S02]  /*8650*/  SHFL.BFLY P2, R38, R35, R32, R33 ;  /* 0x0c00002023267389 */ /* 0x0000640000040021 */
[----:B01----:R-:W-:Y:S01]  /*8660*/  ENDCOLLECTIVE ;  /* 0x000000000000791b */ /* 0x003fe20003800000 */
.L_x_481:
[----:B------:R-:W-:-:S05]  /*8670*/  FADD.FTZ R24, R27, R40 ;  /* 0x000000281b187221 */ /* 0x000fca0000010000 */
[----:B------:R-:W-:Y:S01]  /*8680*/  MOV R35, R24 ;  /* 0x0000001800237202 */ /* 0x000fe20000000f00 */
[----:B------:R-:W-:-:S07]  /*8690*/  IMAD.MOV.U32 R26, RZ, RZ, R38 ;  /* 0x000000ffff1a7224 */ /* 0x000fce00078e0026 */
[----:B------:R-:W-:Y:S05]  /*86a0*/  WARPSYNC.COLLECTIVE R30, `(.L_x_482) ;  /* 0x000000001e087348 */ /* 0x000fea0003c00000 */
[----:B------:R0:W1:Y:S02]  /*86b0*/  SHFL.BFLY P2, R38, R35, R32, R33 ;  /* 0x0c00002023267389 */ /* 0x0000640000040021 */
[----:B01----:R-:W-:Y:S01]  /*86c0*/  ENDCOLLECTIVE ;  /* 0x000000000000791b */ /* 0x003fe20003800000 */
.L_x_482:
[----:B------:R-:W-:Y:S01]  /*86d0*/  FADD.FTZ R26, R25, R26 ;  /* 0x0000001a191a7221 */ /* 0x000fe20000010000 */
[----:B------:R-:W-:-:S03]  /*86e0*/  HFMA2.MMA R32, -RZ, RZ, 0, 5.9604644775390625e-08 ;  /* 0x00000001ff207435 */ /* 0x000fc600000001ff */
[----:B------:R-:W-:Y:S01]  /*86f0*/  IMAD.MOV.U32 R35, RZ, RZ, R26 ;  /* 0x000000ffff237224 */ /* 0x000fe200078e001a */
[----:B------:R-:W-:-:S07]  /*8700*/  MOV R27, R38 ;  /* 0x00000026001b7202 */ /* 0x000fce0000000f00 */
[----:B------:R-:W-:Y:S05]  /*8710*/  WARPSYNC.COLLECTIVE R30, `(.L_x_483) ;  /* 0x000000001e087348 */ /* 0x000fea0003c00000 */
[----:B------:R0:W1:Y:S02]  /*8720*/  SHFL.BFLY P2, R38, R35, R32, R33 ;  /* 0x0c00002023267389 */ /* 0x0000640000040021 */
[----:B01----:R-:W-:Y:S01]  /*8730*/  ENDCOLLECTIVE ;  /* 0x000000000000791b */ /* 0x003fe20003800000 */
.L_x_483:
[----:B------:R-:W-:-:S05]  /*8740*/  FADD.FTZ R27, R24, R27 ;  /* 0x0000001b181b7221 */ /* 0x000fca0000010000 */
[----:B------:R-:W-:Y:S02]  /*8750*/  MOV R35, R27 ;  /* 0x0000001b00237202 */ /* 0x000fe40000000f00 */
[----:B------:R-:W-:-:S07]  /*8760*/  MOV R25, R38 ;  /* 0x0000002600197202 */ /* 0x000fce0000000f00 */
[----:B------:R-:W-:Y:S05]  /*8770*/  WARPSYNC.COLLECTIVE R30, `(.L_x_484) ;  /* 0x000000001e087348 */ /* 0x000fea0003c00000 */
[----:B------:R0:W1:Y:S02]  /*8780*/  SHFL.BFLY P2, R38, R35, R32, R33 ;  /* 0x0c00002023267389 */ /* 0x0000640000040021 */
[----:B01----:R-:W-:Y:S01]  /*8790*/  ENDCOLLECTIVE ;  /* 0x000000000000791b */ /* 0x003fe20003800000 */
.L_x_484:
[----:B------:R-:W-:Y:S01]  /*87a0*/  FADD.FTZ R25, R26, R25 ;  /* 0x000000191a197221 */ /* 0x000fe20000010000 */
[----:B------:R-:W-:Y:S01]  /*87b0*/  HFMA2.MMA R32, -RZ, RZ, 0, 4.76837158203125e-07 ;  /* 0x00000008ff207435 */ /* 0x000fe200000001ff */
[----:B------:R-:W-:Y:S01]  /*87c0*/  IMAD.MOV.U32 R35, RZ, RZ, R23 ;  /* 0x000000ffff237224 */ /* 0x000fe200078e0017 */
[----:B------:R-:W-:-:S09]  /*87d0*/  MOV R24, R38 ;  /* 0x0000002600187202 */ /* 0x000fd20000000f00 */
[----:B------:R-:W-:Y:S05]  /*87e0*/  WARPSYNC.COLLECTIVE R30, `(.L_x_485) ;  /* 0x000000001e087348 */ /* 0x000fea0003c00000 */
[----:B------:R0:W1:Y:S02]  /*87f0*/  SHFL.BFLY P2, R38, R35, R32, R33 ;  /* 0x0c00002023267389 */ /* 0x0000640000040021 */
[----:B01----:R-:W-:Y:S01]  /*8800*/  ENDCOLLECTIVE ;  /* 0x000000000000791b */ /* 0x003fe20003800000 */
.L_x_485:
[----:B------:R-:W-:Y:S01]  /*8810*/  FADD.FTZ R24, R27, R24 ;  /* 0x000000181b187221 */ /* 0x000fe20000010000 */
[----:B------:R-:W-:Y:S02]  /*8820*/  MOV R35, R22 ;  /* 0x0000001600237202 */ /* 0x000fe40000000f00 */
[----:B------:R-:W-:-:S07]  /*8830*/  MOV R28, R38 ;  /* 0x00000026001c7202 */ /* 0x000fce0000000f00 */
[----:B------:R-:W-:Y:S05]  /*8840*/  WARPSYNC.COLLECTIVE R30, `(.L_x_486) ;  /* 0x000000001e087348 */ /* 0x000fea0003c00000 */
[----:B------:R0:W1:Y:S02]  /*8850*/  SHFL.BFLY P2, R38, R35, R32, R33 ;  /* 0x0c00002023267389 */ /* 0x0000640000040021 */
[----:B01----:R-:W-:Y:S01]  /*8860*/  ENDCOLLECTIVE ;  /* 0x000000000000791b */ /* 0x003fe20003800000 */
.L_x_486:
[----:B------:R-:W-:Y:S01]  /*8870*/  FADD.FTZ R28, R28, R23 ;  /* 0x000000171c1c7221 */ /* 0x000fe20000010000 */
[C---:B------:R-:W-:Y:S02]  /*8880*/  @!P0 IADD3 R23, R29.reuse, 0x3c, RZ ;  /* 0x0000003c1d178810 */ /* 0x040fe40007ffe0ff */
[----:B------:R-:W-:Y:S02]  /*8890*/  IADD3 R29, R29, R8, RZ ;  /* 0x000000081d1d7210 */ /* 0x000fe40007ffe0ff */
[----:B------:R-:W-:-:S05]  /*88a0*/  @!P0 LOP3.LUT R23, R23, R48, RZ, 0x3c, !PT ;  /* 0x0000003017178212 */ /* 0x000fca00078e3cff */
[----:B------:R-:W-:Y:S01]  /*88b0*/  @!P0 IMAD R44, R23, 0x4, R44 ;  /* 0x00000004172c8824 */ /* 0x000fe200078e022c */
[----:B------:R-:W-:Y:S01]  /*88c0*/  HFMA2.MMA R32, -RZ, RZ, 0, 2.384185791015625e-07 ;  /* 0x00000004ff207435 */ /* 0x000fe200000001ff */
[----:B------:R-:W-:-:S03]  /*88d0*/  IMAD.MOV.U32 R35, RZ, RZ, R28 ;  /* 0x000000ffff237224 */ /* 0x000fc600078e001c */
[----:B------:R0:W1:Y:S04]  /*88e0*/  @!P0 LDS R21, [R44] ;  /* 0x000000002c158984 */ /* 0x0000680000000800 */
[----:B------:R0:W2:Y:S01]  /*88f0*/  @!P0 LDS R20, [R44+0x500] ;  /* 0x000500002c148984 */ /* 0x0000a20000000800 */
[----:B------:R-:W-:-:S07]  /*8900*/  MOV R41, R38 ;  /* 0x0000002600297202 */ /* 0x000fce0000000f00 */
[----:B012---:R-:W-:Y:S05]  /*8910*/  WARPSYNC.COLLECTIVE R30, `(.L_x_487) ;  /* 0x000000001e087348 */ /* 0x007fea0003c00000 */
[----:B------:R3:W4:Y:S02]  /*8920*/  SHFL.BFLY P2, R38, R35, R32, R33 ;  /* 0x0c00002023267389 */ /* 0x0007240000040021 */
[----:B01234-:R-:W-:Y:S01]  /*8930*/  ENDCOLLECTIVE ;  /* 0x000000000000791b */ /* 0x01ffe20003800000 */
.L_x_487:
[----:B------:R-:W-:-:S05]  /*8940*/  FADD.FTZ R31, R41, R22 ;  /* 0x00000016291f7221 */ /* 0x000fca0000010000 */
[----:B------:R-:W-:Y:S02]  /*8950*/  MOV R35, R31 ;  /* 0x0000001f00237202 */ /* 0x000fe40000000f00 */
[----:B------:R-:W-:-:S07]  /*8960*/  MOV R41, R38 ;  /* 0x0000002600297202 */ /* 0x000fce0000000f00 */
[----:B------:R-:W-:Y:S05]  /*8970*/  WARPSYNC.COLLECTIVE R30, `(.L_x_488) ;  /* 0x000000001e087348 */ /* 0x000fea0003c00000 */
[----:B------:R0:W1:Y:S02]  /*8980*/  SHFL.BFLY P2, R38, R35, R32, R33 ;  /* 0x0c00002023267389 */ /* 0x0000640000040021 */
[----:B01----:R-:W-:Y:S01]  /*8990*/  ENDCOLLECTIVE ;  /* 0x000000000000791b */ /* 0x003fe20003800000 */
.L_x_488:
[----:B------:R-:W-:Y:S01]  /*89a0*/  FADD.FTZ R42, R28, R41 ;  /* 0x000000291c2a7221 */ /* 0x000fe20000010000 */
[----:B------:R-:W-:Y:S01]  /*89b0*/  @!P0 MOV R18, R21 ;  /* 0x0000001500128202 */ /* 0x000fe20000000f00 */
[----:B------:R-:W-:-:S03]  /*89c0*/  HFMA2.MMA R32, -RZ, RZ, 0, 1.1920928955078125e-07 ;  /* 0x00000002ff207435 */ /* 0x000fc600000001ff */
[----:B------:R-:W-:Y:S01]  /*89d0*/  MOV R35, R42 ;  /* 0x0000002a00237202 */ /* 0x000fe20000000f00 */
[----:B------:R-:W-:-:S07]  /*89e0*/  FADD.FTZ R43, R31, R38 ;  /* 0x000000261f2b7221 */ /* 0x000fce0000010000 */
[----:B------:R-:W-:Y:S05]  /*89f0*/  WARPSYNC.COLLECTIVE R30, `(.L_x_489) ;  /* 0x000000001e087348 */ /* 0x000fea0003c00000 */
[----:B------:R0:W1:Y:S02]  /*8a00*/  SHFL.BFLY P2, R38, R35, R32, R33 ;  /* 0x0c00002023267389 */ /* 0x0000640000040021 */
[----:B01----:R-:W-:Y:S01]  /*8a10*/  ENDCOLLECTIVE ;  /* 0x000000000000791b */ /* 0x003fe20003800000 */
.L_x_489:
[----:B------:R-:W-:Y:S02]  /*8a20*/  MOV R35, R43 ;  /* 0x0000002b00237202 */ /* 0x000fe40000000f00 */
[----:B------:R-:W-:-:S07]  /*8a30*/  MOV R19, R38 ;  /* 0x0000002600137202 */ /* 0x000fce0000000f00 */
[----:B------:R-:W-:Y:S05]  /*8a40*/  WARPSYNC.COLLECTIVE R30, `(.L_x_490) ;  /* 0x000000001e087348 */ /* 0x000fea0003c00000 */
[----:B------:R0:W1:Y:S02]  /*8a50*/  SHFL.BFLY P2, R38, R35, R32, R33 ;  /* 0x0c00002023267389 */ /* 0x0000640000040021 */
[----:B01----:R-:W-:Y:S01]  /*8a60*/  ENDCOLLECTIVE ;  /* 0x000000000000791b */ /* 0x003fe20003800000 */
.L_x_490:
[----:B------:R-:W-:Y:S01]  /*8a70*/  FADD.FTZ R23, R42, R19 ;  /* 0x000000132a177221 */ /* 0x000fe20000010000 */
[----:B------:R-:W-:Y:S02]  /*8a80*/  MOV R19, RZ ;  /* 0x000000ff00137202 */ /* 0x000fe40000000f00 */
[----:B------:R-:W-:Y:S02]  /*8a90*/  @!P0 MOV R19, R20 ;  /* 0x0000001400138202 */ /* 0x000fe40000000f00 */
[----:B------:R-:W-:Y:S01]  /*8aa0*/  ISETP.NE.AND P0, PT, R9, RZ, PT ;  /* 0x000000ff0900720c */ /* 0x000fe20003f05270 */
[----:B------:R-:W-:Y:S01]  /*8ab0*/  HFMA2.MMA R32, -RZ, RZ, 0, 5.9604644775390625e-08 ;  /* 0x00000001ff207435 */ /* 0x000fe200000001ff */
[----:B------:R-:W-:-:S11]  /*8ac0*/  MOV R35, R23 ;  /* 0x0000001700237202 */ /* 0x000fd60000000f00 */
[----:B------:R-:W-:Y:S02]  /*8ad0*/  @!P0 F2FP.BF16.F32.PACK_AB R34, RZ, R36 ;  /* 0x00000024ff22823e */ /* 0x000fe400000010ff */
[----:B------:R-:W-:Y:S01]  /*8ae0*/  @!P0 F2FP.BF16.F32.PACK_AB R36, RZ, R37 ;  /* 0x00000025ff24823e */ /* 0x000fe200000010ff */
[----:B------:R-:W-:-:S07]  /*8af0*/  IMAD.MOV.U32 R28, RZ, RZ, R38 ;  /* 0x000000ffff1c7224 */ /* 0x000fce00078e0026 */
[----:B------:R-:W-:Y:S05]  /*8b00*/  WARPSYNC.COLLECTIVE R30, `(.L_x_491) ;  /* 0x000000001e087348 */ /* 0x000fea0003c00000 */
[----:B------:R0:W1:Y:S02]  /*8b10*/  SHFL.BFLY P2, R38, R35, R32, R33 ;  /* 0x0c00002023267389 */ /* 0x0000640000040021 */
[----:B01----:R-:W-:Y:S01]  /*8b20*/  ENDCOLLECTIVE ;  /* 0x000000000000791b */ /* 0x003fe20003800000 */
.L_x_491:
[----:B------:R-:W-:-:S05]  /*8b30*/  FADD.FTZ R22, R43, R28 ;  /* 0x0000001c2b167221 */ /* 0x000fca0000010000 */
[----:B------:R-:W-:Y:S01]  /*8b40*/  MOV R35, R22 ;  /* 0x0000001600237202 */ /* 0x000fe20000000f00 */
[----:B------:R-:W-:-:S07]  /*8b50*/  IMAD.MOV.U32 R28, RZ, RZ, R38 ;  /* 0x000000ffff1c7224 */ /* 0x000fce00078e0026 */
[----:B------:R-:W-:Y:S05]  /*8b60*/  WARPSYNC.COLLECTIVE R30, `(.L_x_492) ;  /* 0x000000001e087348 */ /* 0x000fea0003c00000 */
[----:B------:R0:W1:Y:S02]  /*8b70*/  SHFL.BFLY P2, R38, R35, R32, R33 ;  /* 0x0c00002023267389 */ /* 0x0000640000040021 */
[----:B01----:R-:W-:Y:S01]  /*8b80*/  ENDCOLLECTIVE ;  /* 0x000000000000791b */ /* 0x003fe20003800000 */
.L_x_492:
[----:B------:R-:W-:Y:S01]  /*8b90*/  FADD.FTZ R28, R23, R28 ;  /* 0x0000001c171c7221 */ /* 0x000fe20000010000 */
[----:B------:R-:W-:-:S04]  /*8ba0*/  @!P0 F2FP.BF16.F32.PACK_AB R23, RZ, R24 ;  /* 0x00000018ff17823e */ /* 0x000fc800000010ff */
[----:B------:R-:W-:Y:S01]  /*8bb0*/  @!P0 F2FP.BF16.F32.PACK_AB R24, RZ, R28 ;  /* 0x0000001cff18823e */ /* 0x000fe200000010ff */
[----:B------:R-:W-:Y:S01]  /*8bc0*/  HFMA2.MMA R32, -RZ, RZ, 0, 4.76837158203125e-07 ;  /* 0x00000008ff207435 */ /* 0x000fe200000001ff */
[----:B------:R-:W-:Y:S02]  /*8bd0*/  MOV R35, R18 ;  /* 0x0000001200237202 */ /* 0x000fe40000000f00 */
[----:B------:R-:W-:-:S08]  /*8be0*/  MOV R31, R38 ;  /* 0x00000026001f7202 */ /* 0x000fd00000000f00 */
[----:B------:R-:W-:Y:S05]  /*8bf0*/  WARPSYNC.COLLECTIVE R30, `(.L_x_493) ;  /* 0x000000001e087348 */ /* 0x000fea0003c00000 */
[----:B------:R0:W1:Y:S02]  /*8c00*/  SHFL.BFLY P2, R38, R35, R32, R33 ;  /* 0x0c00002023267389 */ /* 0x0000640000040021 */
[----:B01----:R-:W-:Y:S01]  /*8c10*/  ENDCOLLECTIVE ;  /* 0x000000000000791b */ /* 0x003fe20003800000 */
.L_x_493:
[----:B------:R-:W-:Y:S01]  /*8c20*/  FADD.FTZ R31, R22, R31 ;  /* 0x0000001f161f7221 */ /* 0x000fe20000010000 */
[----:B------:R-:W-:-:S04]  /*8c30*/  @!P0 F2FP.BF16.F32.PACK_AB R22, RZ, R25 ;  /* 0x00000019ff16823e */ /* 0x000fc800000010ff */
[----:B------:R-:W-:Y:S02]  /*8c40*/  PRMT R26, R22, 0x7610, R26 ;  /* 0x00007610161a7816 */ /* 0x000fe4000000001a */
[----:B------:R-:W-:Y:S02]  /*8c50*/  @!P0 F2FP.BF16.F32.PACK_AB R25, RZ, R31 ;  /* 0x0000001fff19823e */ /* 0x000fe400000010ff */
[----:B------:R-:W-:Y:S01]  /*8c60*/  MOV R35, R19 ;  /* 0x0000001300237202 */ /* 0x000fe20000000f00 */
[----:B------:R-:W-:-:S07]  /*8c70*/  IMAD.MOV.U32 R21, RZ, RZ, R38 ;  /* 0x000000ffff157224 */ /* 0x000fce00078e0026 */
[----:B------:R-:W-:Y:S05]  /*8c80*/  WARPSYNC.COLLECTIVE R30, `(.L_x_494) ;  /* 0x000000001e087348 */ /* 0x000fea0003c00000 */
[----:B------:R0:W1:Y:S02]  /*8c90*/  SHFL.BFLY P2, R38, R35, R32, R33 ;  /* 0x0c00002023267389 */ /* 0x0000640000040021 */
[----:B01----:R-:W-:Y:S01]  /*8ca0*/  ENDCOLLECTIVE ;  /* 0x000000000000791b */ /* 0x003fe20003800000 */
.L_x_494:
[----:B------:R-:W-:Y:S01]  /*8cb0*/  FADD.FTZ R21, R21, R18 ;  /* 0x0000001215157221 */ /* 0x000fe20000010000 */
[----:B------:R-:W-:-:S03]  /*8cc0*/  HFMA2.MMA R32, -RZ, RZ, 0, 2.384185791015625e-07 ;  /* 0x00000004ff207435 */ /* 0x000fc600000001ff */
[----:B------:R-:W-:Y:S01]  /*8cd0*/  IMAD.MOV.U32 R35, RZ, RZ, R21 ;  /* 0x000000ffff237224 */ /* 0x000fe200078e0015 */
[----:B------:R-:W-:-:S07]  /*8ce0*/  MOV R20, R38 ;  /* 0x0000002600147202 */ /* 0x000fce0000000f00 */
[----:B------:R-:W-:Y:S05]  /*8cf0*/  WARPSYNC.COLLECTIVE R30, `(.L_x_495) ;  /* 0x000000001e087348 */ /* 0x000fea0003c00000 */
[----:B------:R0:W1:Y:S02]  /*8d00*/  SHFL.BFLY P2, R38, R35, R32, R33 ;  /* 0x0c00002023267389 */ /* 0x0000640000040021 */
[----:B01----:R-:W-:Y:S01]  /*8d10*/  ENDCOLLECTIVE ;  /* 0x000000000000791b */ /* 0x003fe20003800000 */
.L_x_495:
[----:B------:R-:W-:-:S05]  /*8d20*/  FADD.FTZ R40, R20, R19 ;  /* 0x0000001314287221 */ /* 0x000fca0000010000 */
[----:B------:R-:W-:Y:S02]  /*8d30*/  MOV R35, R40 ;  /* 0x0000002800237202 */ /* 0x000fe40000000f00 */
[----:B------:R-:W-:-:S07]  /*8d40*/  MOV R18, R38 ;  /* 0x0000002600127202 */ /* 0x000fce0000000f00 */
[----:B------:R-:W-:Y:S05]  /*8d50*/  WARPSYNC.COLLECTIVE R30, `(.L_x_496) ;  /* 0x000000001e087348 */ /* 0x000fea0003c00000 */
[----:B------:R0:W1:Y:S02]  /*8d60*/  SHFL.BFLY P2, R38, R35, R32, R33 ;  /* 0x0c00002023267389 */ /* 0x0000640000040021 */
[----:B01----:R-:W-:Y:S01]  /*8d70*/  ENDCOLLECTIVE ;  /* 0x000000000000791b */ /* 0x003fe20003800000 */
.L_x_496:
[----:B------:R-:W-:Y:S02]  /*8d80*/  FADD.FTZ R43, R21, R18 ;  /* 0x00000012152b7221 */ /* 0x000fe40000010000 */
[----:B------:R-:W0:Y:S08]  /*8d90*/  LDC.64 R18, c[0x0][0x218] ;  /* 0x00008600ff127b82 */ /* 0x000e300000000a00 */
[----:B------:R-:W1:Y:S01]  /*8da0*/  LDC.64 R20, c[0x0][0x220] ;  /* 0x00008800ff147b82 */ /* 0x000e620000000a00 */
[----:B------:R-:W-:Y:S01]  /*8db0*/  HFMA2.MMA R32, -RZ, RZ, 0, 1.1920928955078125e-07 ;  /* 0x00000002ff207435 */ /* 0x000fe200000001ff */
[----:B------:R-:W-:Y:S01]  /*8dc0*/  IMAD.MOV.U32 R35, RZ, RZ, R43 ;  /* 0x000000ffff237224 */ /* 0x000fe200078e002b */
[----:B------:R-:W-:-:S09]  /*8dd0*/  MOV R41, R38 ;  /* 0x0000002600297202 */ /* 0x000fd20000000f00 */
[----:B01----:R-:W-:Y:S05]  /*8de0*/  WARPSYNC.COLLECTIVE R30, `(.L_x_497) ;  /* 0x000000001e087348 */ /* 0x003fea0003c00000 */
[----:B------:R2:W3:Y:S02]  /*8df0*/  SHFL.BFLY P2, R38, R35, R32, R33 ;  /* 0x0c00002023267389 */ /* 0x0004e40000040021 */
[----:B0123--:R-:W-:Y:S01]  /*8e00*/  ENDCOLLECTIVE ;  /* 0x000000000000791b */ /* 0x00ffe20003800000 */
.L_x_497:
[----:B------:R-:W-:Y:S01]  /*8e10*/  FADD.FTZ R41, R40, R41 ;  /* 0x0000002928297221 */ /* 0x000fe20000010000 */
[----:B------:R-:W-:-:S05]  /*8e20*/  IMAD.WIDE R18, R29, 0x2, R18 ;  /* 0x000000021d127825 */ /* 0x000fca00078e0212 */
[----:B------:R0:W-:Y:S01]  /*8e30*/  @!P0 STG.E.U16 desc[UR10][R18.64], R34 ;  /* 0x0000002212008986 */ /* 0x0001e2000c10150a */
[----:B------:R-:W-:Y:S01]  /*8e40*/  IMAD.WIDE R20, R29, 0x2, R20 ;  /* 0x000000021d147825 */ /* 0x000fe200078e0214 */
[----:B------:R-:W-:-:S04]  /*8e50*/  MOV R35, R41 ;  /* 0x0000002900237202 */ /* 0x000fc80000000f00 */
[----:B------:R0:W-:Y:S04]  /*8e60*/  @!P0 STG.E.U16 desc[UR10][R20.64], R36 ;  /* 0x0000002414008986 */ /* 0x0001e8000c10150a */
[----:B------:R0:W-:Y:S01]  /*8e70*/  @!P0 STG.E.U16 desc[UR10][R18.64+0x28], R26 ;  /* 0x0000281a12008986 */ /* 0x0001e2000c10150a */
[----:B------:R-:W-:-:S03]  /*8e80*/  MOV R42, R38 ;  /* 0x00000026002a7202 */ /* 0x000fc60000000f00 */
[----:B------:R0:W-:Y:S04]  /*8e90*/  @!P0 STG.E.U16 desc[UR10][R20.64+0x28], R23 ;  /* 0x0000281714008986 */ /* 0x0001e8000c10150a */
[----:B0-----:R-:W-:Y:S05]  /*8ea0*/  WARPSYNC.COLLECTIVE R30, `(.L_x_498) ;  /* 0x000000001e087348 */ /* 0x001fea0003c00000 */
[----:B------:R1:W2:Y:S02]  /*8eb0*/  SHFL.BFLY P2, R38, R35, R32, R33 ;  /* 0x0c00002023267389 */ /* 0x0002a40000040021 */
[----:B012---:R-:W-:Y:S01]  /*8ec0*/  ENDCOLLECTIVE ;  /* 0x000000000000791b */ /* 0x007fe20003800000 */
.L_x_498:
[----:B------:R-:W-:Y:S01]  /*8ed0*/  FADD.FTZ R42, R43, R42 ;  /* 0x0000002a2b2a7221 */ /* 0x000fe20000010000 */
[----:B------:R0:W-:Y:S04]  /*8ee0*/  @!P0 STG.E.U16 desc[UR10][R18.64+0x50], R24 ;  /* 0x0000501812008986 */ /* 0x0001e8000c10150a */
[----:B------:R0:W-:Y:S01]  /*8ef0*/  @!P0 STG.E.U16 desc[UR10][R20.64+0x50], R25 ;  /* 0x0000501914008986 */ /* 0x0001e2000c10150a */
[----:B------:R-:W-:Y:S01]  /*8f00*/  HFMA2.MMA R32, -RZ, RZ, 0, 5.9604644775390625e-08 ;  /* 0x00000001ff207435 */ /* 0x000fe200000001ff */
[----:B------:R-:W-:Y:S01]  /*8f10*/  MOV R35, R42 ;  /* 0x0000002a00237202 */ /* 0x000fe20000000f00 */
[----:B------:R-:W-:-:S09]  /*8f20*/  IMAD.MOV.U32 R40, RZ, RZ, R38 ;  /* 0x000000ffff287224 */ /* 0x000fd200078e0026 */
[----:B0-----:R-:W-:Y:S05]  /*8f30*/  WARPSYNC.COLLECTIVE R30, `(.L_x_499) ;  /* 0x000000001e087348 */ /* 0x001fea0003c00000 */
[----:B------:R1:W2:Y:S02]  /*8f40*/  SHFL.BFLY P2, R38, R35, R32, R33 ;  /* 0x0c00002023267389 */ /* 0x0002a40000040021 */
[----:B012---:R-:W-:Y:S01]  /*8f50*/  ENDCOLLECTIVE ;  /* 0x000000000000791b */ /* 0x007fe20003800000 */
.L_x_499:
[----:B------:R-:W-:-:S05]  /*8f60*/  FADD.FTZ R40, R41, R40 ;  /* 0x0000002829287221 */ /* 0x000fca0000010000 */
[----:B------:R-:W-:Y:S02]  /*8f70*/  MOV R35, R40 ;  /* 0x0000002800237202 */ /* 0x000fe40000000f00 */
[----:B------:R-:W-:-:S07]  /*8f80*/  MOV R27, R38 ;  /* 0x00000026001b7202 */ /* 0x000fce0000000f00 */
[----:B------:R-:W-:Y:S05]  /*8f90*/  WARPSYNC.COLLECTIVE R30, `(.L_x_500) ;  /* 0x000000001e087348 */ /* 0x000fea0003c00000 */
[----:B------:R0:W1:Y:S02]  /*8fa0*/  SHFL.BFLY P2, R38, R35, R32, R33 ;  /* 0x0c00002023267389 */ /* 0x0000640000040021 */
[----:B01----:R-:W-:Y:S01]  /*8fb0*/  ENDCOLLECTIVE ;  /* 0x000000000000791b */ /* 0x003fe20003800000 */
.L_x_500:
[----:B------:R-:W-:Y:S01]  /*8fc0*/  FADD.FTZ R22, R42, R27 ;  /* 0x0000001b2a167221 */ /* 0x000fe20000010000 */
[----:B------:R-:W-:Y:S06]  /*8fd0*/  BRA `(.L_x_501) ;  /* 0xffffffe400247947 */ /* 0x000fec000383ffff */
.L_x_502:
        /* <DEDUP_REMOVED lines=10> */
.L_x_2756:


//--------------------- .text._ZN13group_norm_v218gn_bwd_cuda_kernelI13__nv_bfloat16Li320ELi3ELi32ELi10ELi4096ELb0ELb1ELi32ELi320ELi320ELi4ELb1ELi3ELb0ELb0ELNS_15WgradSyncMethodE3ENS_16CompileConditionILi900EEEEEvPT_S6_S6_PKS5_S8_S8_S8_PKfflPfPj --------------------------
	.section	.text._ZN13group_norm_v218gn_bwd_cuda_kernelI13__nv_bfloat16Li320ELi3ELi32ELi10ELi4096ELb0ELb1ELi32ELi320ELi320ELi4ELb1ELi3ELb0ELb0ELNS_15WgradSyncMethodE3ENS_16CompileConditionILi900EEEEEvPT_S6_S6_PKS5_S8_S8_S8_PKfflPfPj,"ax",@progbits
	.align	128
        .global         _ZN13group_norm_v218gn_bwd_cuda_kernelI13__nv_bfloat16Li320ELi3ELi32ELi10ELi4096ELb0ELb1ELi32ELi320ELi320ELi4ELb1ELi3ELb0ELb0ELNS_15WgradSyncMethodE3ENS_16CompileConditionILi900EEEEEvPT_S6_S6_PKS5_S8_S8_S8_PKfflPfPj
        .type           _ZN13group_norm_v218gn_bwd_cuda_kernelI13__nv_bfloat16Li320ELi3ELi32ELi10ELi4096ELb0ELb1ELi32ELi320ELi320ELi4ELb1ELi3ELb0ELb0ELNS_15WgradSyncMethodE3ENS_16CompileConditionILi900EEEEEvPT_S6_S6_PKS5_S8_S8_S8_PKfflPfPj,@function
        .size           _ZN13group_norm_v218gn_bwd_cuda_kernelI13__nv_bfloat16Li320ELi3ELi32ELi10ELi4096ELb0ELb1ELi32ELi320ELi320ELi4ELb1ELi3ELb0ELb0ELNS_15WgradSyncMethodE3ENS_16CompileConditionILi900EEEEEvPT_S6_S6_PKS5_S8_S8_S8_PKfflPfPj,(.L_x_2757 - _ZN13group_norm_v218gn_bwd_cuda_kernelI13__nv_bfloat16Li320ELi3ELi32ELi10ELi4096ELb0ELb1ELi32ELi320ELi320ELi4ELb1ELi3ELb0ELb0ELNS_15WgradSyncMethodE3ENS_16CompileConditionILi900EEEEEvPT_S6_S6_PKS5_S8_S8_S8_PKfflPfPj)
        .other          _ZN13group_norm_v218gn_bwd_cuda_kernelI13__nv_bfloat16Li320ELi3ELi32ELi10ELi4096ELb0ELb1ELi32ELi320ELi320ELi4ELb1ELi3ELb0ELb0ELNS_15WgradSyncMethodE3ENS_16CompileConditionILi900EEEEEvPT_S6_S6_PKS5_S8_S8_S8_PKfflPfPj,@"STO_CUDA_ENTRY STV_DEFAULT"
_ZN13group_norm_v218gn_bwd_cuda_kernelI13__nv_bfloat16Li320ELi3ELi32ELi10ELi4096ELb0ELb1ELi32ELi320ELi320ELi4ELb1ELi3ELb0ELb0ELNS_15WgradSyncMethodE3ENS_16CompileConditionILi900EEEEEvPT_S6_S6_PKS5_S8_S8_S8_PKfflPfPj:
.text._ZN13group_norm_v218gn_bwd_cuda_kernelI13__nv_bfloat16Li320ELi3ELi32ELi10ELi4096ELb0ELb1ELi32ELi320ELi320ELi4ELb1ELi3ELb0ELb0ELNS_15WgradSyncMethodE3ENS_16CompileConditionILi900EEEEEvPT_S6_S6_PKS5_S8_S8_S8_PKfflPfPj:
        /* <DEDUP_REMOVED lines=29> */
.L_x_505:
[----:B------:R-:W2:Y:S04]  /*01d0*/  LD.E.STRONG.GPU R0, desc[UR10][R2.64] ;  /* 0x0000000a02007980 */ /* 0x000ea8000c10f900 */
[----:B--2---:R-:W-:Y:S01]  /*01e0*/  CCTL.IVALL ;  /* 0x00000000ff00798f */ /* 0x004fe20002000000 */
[----:B------:R-:W-:Y:S05]  /*01f0*/  YIELD ;  /* 0x0000000000007946 */ /* 0x000fea0003800000 */
[----:B-----5:R-:W-:-:S04]  /*0200*/  LOP3.LUT R0, R0, R5, RZ, 0x3c, !PT ;  /* 0x0000000500007212 */ /* 0x020fc800078e3cff */
[----:B------:R-:W-:-:S13]  /*0210*/  ISETP.GT.AND P0, PT, R0, -0x1, PT ;  /* 0xffffffff0000780c */ /* 0x000fda0003f04270 */
[----:B------:R-:W-:Y:S05]  /*0220*/  @P0 BRA `(.L_x_505) ;  /* 0xfffffffc00e80947 */ /* 0x000fea000383ffff */
.L_x_504:
[----:B------:R-:W-:Y:S05]  /*0230*/  WARPSYNC.ALL ;  /* 0x0000000000007948 */ /* 0x000fea0003800000 */
[----:B------:R-:W-:Y:S06]  /*0240*/  BAR.SYNC.DEFER_BLOCKING 0x0 ;  /* 0x0000000000007b1d */ /* 0x000fec0000010000 */
[----:B------:R-:W-:Y:S05]  /*0250*/  BRA `(.L_x_506) ;  /* 0x0000005000687947 */ /* 0x000fea0003800000 */
.L_x_503:
        /* <DEDUP_REMOVED lines=59> */
.L_x_522:
        /* <DEDUP_REMOVED lines=628> */
.L_x_507:
        /* <DEDUP_REMOVED lines=74> */
.L_x_509:
[----:B------:R-:W-:Y:S05]  /*31f0*/  BSYNC B0 ;  /* 0x0000000000007941 */ /* 0x000fea0003800000 */
.L_x_508:
        /* <DEDUP_REMOVED lines=32> */
.L_x_511:
[----:B------:R-:W-:Y:S05]  /*3400*/  BSYNC B0 ;  /* 0x0000000000007941 */ /* 0x000fea0003800000 */
.L_x_510:
        /* <DEDUP_REMOVED lines=55> */
.L_x_514:
[----:B------:R-:W2:Y:S04]  /*3780*/  LD.E.STRONG.GPU R19, desc[UR10][R16.64] ;  /* 0x0000000a10137980 */ /* 0x000ea8000c10f900 */
[----:B--2---:R-:W-:Y:S01]  /*3790*/  CCTL.IVALL ;  /* 0x00000000ff00798f */ /* 0x004fe20002000000 */
[----:B------:R-:W-:Y:S05]  /*37a0*/  YIELD ;  /* 0x0000000000007946 */ /* 0x000fea0003800000 */
[----:B-----5:R-:W-:-:S04]  /*37b0*/  LOP3.LUT R19, R19, R18, RZ, 0x3c, !PT ;  /* 0x0000001213137212 */ /* 0x020fc800078e3cff */
[----:B------:R-:W-:-:S13]  /*37c0*/  ISETP.GT.AND P1, PT, R19, -0x1, PT ;  /* 0xffffffff1300780c */ /* 0x000fda0003f24270 */
[----:B------:R-:W-:Y:S05]  /*37d0*/  @P1 BRA `(.L_x_514) ;  /* 0xfffffffc00e81947 */ /* 0x000fea000383ffff */
.L_x_513:
[----:B------:R-:W-:Y:S05]  /*37e0*/  WARPSYNC.ALL ;  /* 0x0000000000007948 */ /* 0x000fea0003800000 */
[----:B------:R-:W-:Y:S06]  /*37f0*/  BAR.SYNC.DEFER_BLOCKING 0x0 ;  /* 0x0000000000007b1d */ /* 0x000fec0000010000 */
[----:B------:R-:W-:Y:S05]  /*3800*/  BRA `(.L_x_515) ;  /* 0x0000000000647947 */ /* 0x000fea0003800000 */
.L_x_512:
        /* <DEDUP_REMOVED lines=17> */
.L_x_517:
[----:B------:R-:W2:Y:S04]  /*3920*/  LD.E.STRONG.GPU R19, desc[UR10][R16.64] ;  /* 0x0000000a10137980 */ /* 0x000ea8000c10f900 */
[----:B--2---:R-:W-:Y:S01]  /*3930*/  CCTL.IVALL ;  /* 0x00000000ff00798f */ /* 0x004fe20002000000 */
[----:B------:R-:W-:Y:S05]  /*3940*/  YIELD ;  /* 0x0000000000007946 */ /* 0x000fea0003800000 */
[----:B-----5:R-:W-:-:S04]  /*3950*/  LOP3.LUT R19, R19, R18, RZ, 0x3c, !PT ;  /* 0x0000001213137212 */ /* 0x020fc800078e3cff */
[----:B------:R-:W-:-:S13]  /*3960*/  ISETP.GT.AND P1, PT, R19, -0x1, PT ;  /* 0xffffffff1300780c */ /* 0x000fda0003f24270 */
[----:B------:R-:W-:Y:S05]  /*3970*/  @P1 BRA `(.L_x_517) ;  /* 0xfffffffc00e81947 */ /* 0x000fea000383ffff */
.L_x_516:
[----:B------:R-:W-:Y:S05]  /*3980*/  WARPSYNC.ALL ;  /* 0x0000000000007948 */ /* 0x000fea0003800000 */
[----:B------:R-:W-:Y:S06]  /*3990*/  BAR.SYNC.DEFER_BLOCKING 0x0 ;  /* 0x0000000000007b1d */ /* 0x000fec0000010000 */
.L_x_515:
        /* <DEDUP_REMOVED lines=96> */
.L_x_519:
[----:B------:R-:W-:Y:S05]  /*3fa0*/  BSYNC B0 ;  /* 0x0000000000007941 */ /* 0x000fea0003800000 */
.L_x_518:
        /* <DEDUP_REMOVED lines=24> */
.L_x_521:
[----:B------:R-:W-:Y:S05]  /*4130*/  BSYNC B0 ;  /* 0x0000000000007941 */ /* 0x000fea0003800000 */
.L_x_520:
        /* <DEDUP_REMOVED lines=300> */
.L_x_506:
        /* <DEDUP_REMOVED lines=74> */
.L_x_539:
        /* <DEDUP_REMOVED lines=42> */
.L_x_526:
[----:B------:R-:W-:Y:S05]  /*5b40*/  BSYNC B1 ;  /* 0x0000000000017941 */ /* 0x000fea0003800000 */
.L_x_525:
        /* <DEDUP_REMOVED lines=20> */
.L_x_529:
        /* <DEDUP_REMOVED lines=55> */
.L_x_528:
[----:B------:R-:W-:Y:S05]  /*6000*/  BSYNC B1 ;  /* 0x0000000000017941 */ /* 0x000fea0003800000 */
.L_x_527:
        /* <DEDUP_REMOVED lines=35> */
.L_x_531:
[----:B------:R-:W-:Y:S05]  /*6240*/  BSYNC B1 ;  /* 0x0000000000017941 */ /* 0x000fea0003800000 */
.L_x_530:
        /* <DEDUP_REMOVED lines=15> */
.L_x_524:
[----:B------:R-:W-:Y:S05]  /*6340*/  BSYNC B0 ;  /* 0x0000000000007941 */ /* 0x000fea0003800000 */
.L_x_523:
        /* <DEDUP_REMOVED lines=38> */
.L_x_548:
        /* <DEDUP_REMOVED lines=42> */
.L_x_558:
        /* <DEDUP_REMOVED lines=36> */
.L_x_568:
[----:B0-----:R-:W-:Y:S01]  /*6a90*/  FADD.FTZ R23, R22, R38 ;  /* 0x0000002616177221 */ /* 0x001fe20000010000 */
[----:B------:R-:W-:Y:S02]  /*6aa0*/  @!P1 F2FP.BF16.F32.PACK_AB R22, RZ, R28 ;  /* 0x0000001cff16923e */ /* 0x000fe400000010ff */
[----:B------:R-:W-:Y:S02]  /*6ab0*/  MOV R29, R55 ;  /* 0x00000037001d7202 */ /* 0x000fe40000000f00 */
[----:B------:R-:W-:Y:S01]  /*6ac0*/  @!P1 F2FP.BF16.F32.PACK_AB R23, RZ, R23 ;  /* 0x00000017ff17923e */ /* 0x000fe200000010ff */
[----:B------:R4:W-:Y:S04]  /*6ad0*/  @!P1 STG.E.U16 desc[UR10][R18.64+0x50], R22 ;  /* 0x0000501612009986 */ /* 0x0009e8000c10150a */
[----:B------:R4:W-:Y:S02]  /*6ae0*/  @!P1 STG.E.U16 desc[UR10][R20.64+0x50], R23 ;  /* 0x0000501714009986 */ /* 0x0009e4000c10150a */
.L_x_534:
[----:B------:R-:W-:Y:S05]  /*6af0*/  BSYNC B0 ;  /* 0x0000000000007941 */ /* 0x000fea0003800000 */
.L_x_533:
        /* <DEDUP_REMOVED lines=151> */
.L_x_602:
[----:B--2---:R-:W-:Y:S01]  /*7470*/  FADD.FTZ R23, R40, R38 ;  /* 0x0000002628177221 */ /* 0x004fe20000010000 */
[----:B------:R-:W-:-:S04]  /*7480*/  @!P0 F2FP.BF16.F32.PACK_AB R22, RZ, R22 ;  /* 0x00000016ff16823e */ /* 0x000fc800000010ff */
[----:B------:R-:W-:Y:S01]  /*7490*/  @!P0 F2FP.BF16.F32.PACK_AB R23, RZ, R23 ;  /* 0x00000017ff17823e */ /* 0x000fe200000010ff */
[----:B------:R0:W-:Y:S04]  /*74a0*/  @!P0 STG.E.U16 desc[UR10][R18.64+0x78], R22 ;  /* 0x0000781612008986 */ /* 0x0001e8000c10150a */
[----:B------:R0:W-:Y:S02]  /*74b0*/  @!P0 STG.E.U16 desc[UR10][R20.64+0x78], R23 ;  /* 0x0000781714008986 */ /* 0x0001e4000c10150a */
.L_x_532:
[----:B------:R-:W-:Y:S05]  /*74c0*/  WARPSYNC.ALL ;  /* 0x0000000000007948 */ /* 0x000fea0003800000 */
[----:B------:R-:W-:Y:S01]  /*74d0*/  BAR.SYNC.DEFER_BLOCKING 0x0 ;  /* 0x0000000000007b1d */ /* 0x000fe20000010000 */
[C---:B------:R-:W-:Y:S02]  /*74e0*/  ISETP.GE.AND P0, PT, R8.reuse, -0x2ec0, PT ;  /* 0xffffd1400800780c */ /* 0x040fe40003f06270 */
[----:B------:R-:W-:-:S11]  /*74f0*/  IADD3 R8, R8, 0x3000, RZ ;  /* 0x0000300008087810 */ /* 0x000fd60007ffe0ff */
[----:B------:R-:W-:Y:S05]  /*7500*/  @!P0 BRA `(.L_x_539) ;  /* 0xffffffe000e48947 */ /* 0x000fea000383ffff */
[----:B------:R-:W-:Y:S05]  /*7510*/  EXIT ;  /* 0x000000000000794d */ /* 0x000fea0003800000 */
.L_x_535:
[----:B------:R-:W-:Y:S01]  /*7520*/  HFMA2.MMA R32, -RZ, RZ, 0, 4.76837158203125e-07 ;  /* 0x00000008ff207435 */ /* 0x000fe200000001ff */
[----:B--2---:R-:W-:Y:S01]  /*7530*/  MOV R35, R18 ;  /* 0x0000001200237202 */ /* 0x004fe20000000f00 */
[----:B------:R-:W-:Y:S01]  /*7540*/  IMAD.MOV.U32 R33, RZ, RZ, 0x101f ;  /* 0x0000101fff217424 */ /* 0x000fe200078e00ff */
[----:B------:R-:W-:-:S08]  /*7550*/  MOV R30, 0xffff ;  /* 0x0000ffff001e7802 */ /* 0x000fd00000000f00 */
[----:B01-3--:R-:W-:Y:S05]  /*7560*/  WARPSYNC.COLLECTIVE R30, `(.L_x_540) ;  /* 0x000000001e087348 */ /* 0x00bfea0003c00000 */
[----:B------:R2:W4:Y:S02]  /*7570*/  SHFL.BFLY P2, R38, R35, R32, R33 ;  /* 0x0c00002023267389 */ /* 0x0005240000040021 */
[----:B01234-:R-:W-:Y:S01]  /*7580*/  ENDCOLLECTIVE ;  /* 0x000000000000791b */ /* 0x01ffe20003800000 */
.L_x_540:
[----:B------:R-:W-:Y:S02]  /*7590*/  MOV R35, R19 ;  /* 0x0000001300237202 */ /* 0x000fe40000000f00 */
[----:B------:R-:W-:-:S07]  /*75a0*/  MOV R21, R38 ;  /* 0x0000002600157202 */ /* 0x000fce0000000f00 */
[----:B------:R-:W-:Y:S05]  /*75b0*/  WARPSYNC.COLLECTIVE R30, `(.L_x_541) ;  /* 0x000000001e087348 */ /* 0x000fea0003c00000 */
[----:B------:R0:W1:Y:S02]  /*75c0*/  SHFL.BFLY P2, R38, R35, R32, R33 ;  /* 0x0c00002023267389 */ /* 0x0000640000040021 */
[----:B01----:R-:W-:Y:S01]  /*75d0*/  ENDCOLLECTIVE ;  /* 0x000000000000791b */ /* 0x003fe20003800000 */
.L_x_541:
[----:B------:R-:W-:Y:S01]  /*75e0*/  FADD.FTZ R21, R21, R18 ;  /* 0x0000001215157221 */ /* 0x000fe20000010000 */
[----:B------:R-:W-:-:S03]  /*75f0*/  HFMA2.MMA R32, -RZ, RZ, 0, 2.384185791015625e-07 ;  /* 0x00000004ff207435 */ /* 0x000fc600000001ff */
[----:B------:R-:W-:Y:S01]  /*7600*/  IMAD.MOV.U32 R35, RZ, RZ, R21 ;  /* 0x000000ffff237224 */ /* 0x000fe200078e0015 */
[----:B------:R-:W-:-:S07]  /*7610*/  MOV R20, R38 ;  /* 0x0000002600147202 */ /* 0x000fce0000000f00 */
[----:B------:R-:W-:Y:S05]  /*7620*/  WARPSYNC.COLLECTIVE R30, `(.L_x_542) ;  /* 0x000000001e087348 */ /* 0x000fea0003c00000 */
[----:B------:R0:W1:Y:S02]  /*7630*/  SHFL.BFLY P2, R38, R35, R32, R33 ;  /* 0x0c00002023267389 */ /* 0x0000640000040021 */
[----:B01----:R-:W-:Y:S01]  /*7640*/  ENDCOLLECTIVE ;  /* 0x000000000000791b */ /* 0x003fe20003800000 */
.L_x_542:
[----:B------:R-:W-:-:S05]  /*7650*/  FADD.FTZ R20, R20, R19 ;  /* 0x0000001314147221 */ /* 0x000fca0000010000 */
[----:B------:R-:W-:Y:S02]  /*7660*/  MOV R35, R20 ;  /* 0x0000001400237202 */ /* 0x000fe40000000f00 */
[----:B------:R-:W-:-:S07]  /*7670*/  MOV R22, R38 ;  /* 0x0000002600167202 */ /* 0x000fce0000000f00 */
[----:B------:R-:W-:Y:S05]  /*7680*/  WARPSYNC.COLLECTIVE R30, `(.L_x_543) ;  /* 0x000000001e087348 */ /* 0x000fea0003c00000 */
[----:B------:R0:W1:Y:S02]  /*7690*/  SHFL.BFLY P2, R38, R35, R32, R33 ;  /* 0x0c00002023267389 */ /* 0x0000640000040021 */
[----:B01----:R-:W-:Y:S01]  /*76a0*/  ENDCOLLECTIVE ;  /* 0x000000000000791b */ /* 0x003fe20003800000 */
.L_x_543:
[----:B------:R-:W-:Y:S01]  /*76b0*/  FADD.FTZ R22, R21, R22 ;  /* 0x0000001615167221 */ /* 0x000fe20000010000 */
[----:B------:R-:W-:-:S03]  /*76c0*/  HFMA2.MMA R32, -RZ, RZ, 0, 1.1920928955078125e-07 ;  /* 0x00000002ff207435 */ /* 0x000fc600000001ff */
[----:B------:R-:W-:Y:S01]  /*76d0*/  IMAD.MOV.U32 R35, RZ, RZ, R22 ;  /* 0x000000ffff237224 */ /* 0x000fe200078e0016 */
[----:B------:R-:W-:-:S07]  /*76e0*/  MOV R23, R38 ;  /* 0x0000002600177202 */ /* 0x000fce0000000f00 */
[----:B------:R-:W-:Y:S05]  /*76f0*/  WARPSYNC.COLLECTIVE R30, `(.L_x_544) ;  /* 0x000000001e087348 */ /* 0x000fea0003c00000 */
[----:B------:R0:W1:Y:S02]  /*7700*/  SHFL.BFLY P2, R38, R35, R32, R33 ;  /* 0x0c00002023267389 */ /* 0x0000640000040021 */
[----:B01----:R-:W-:Y:S01]  /*7710*/  ENDCOLLECTIVE ;  /* 0x000000000000791b */ /* 0x003fe20003800000 */
.L_x_544:
[----:B------:R-:W-:-:S05]  /*7720*/  FADD.FTZ R23, R20, R23 ;  /* 0x0000001714177221 */ /* 0x000fca0000010000 */
[----:B------:R-:W-:Y:S02]  /*7730*/  MOV R35, R23 ;  /* 0x0000001700237202 */ /* 0x000fe40000000f00 */
[----:B------:R-:W-:-:S07]  /*7740*/  MOV R25, R38 ;  /* 0x0000002600197202 */ /* 0x000fce0000000f00 */
[----:B------:R-:W-:Y:S05]  /*7750*/  WARPSYNC.COLLECTIVE R30, `(.L_x_545) ;  /* 0x000000001e087348 */ /* 0x000fea0003c00000 */
[----:B------:R0:W1:Y:S02]  /*7760*/  SHFL.BFLY P2, R38, R35, R32, R33 ;  /* 0x0c00002023267389 */ /* 0x0000640000040021 */
[----:B01----:R-:W-:Y:S01]  /*7770*/  ENDCOLLECTIVE ;  /* 0x000000000000791b */ /* 0x003fe20003800000 */
.L_x_545:
[----:B------:R-:W-:Y:S01]  /*7780*/  FADD.FTZ R25, R22, R25 ;  /* 0x0000001916197221 */ /* 0x000fe20000010000 */
[----:B------:R-:W-:-:S03]  /*7790*/  HFMA2.MMA R32, -RZ, RZ, 0, 5.9604644775390625e-08 ;  /* 0x00000001ff207435 */ /* 0x000fc600000001ff */
[----:B------:R-:W-:Y:S01]  /*77a0*/  IMAD.MOV.U32 R35, RZ, RZ, R25 ;  /* 0x000000ffff237224 */ /* 0x000fe200078e0019 */
[----:B------:R-:W-:-:S07]  /*77b0*/  MOV R18, R38 ;  /* 0x0000002600127202 */ /* 0x000fce0000000f00 */
[----:B------:R-:W-:Y:S05]  /*77c0*/  WARPSYNC.COLLECTIVE R30, `(.L_x_546) ;  /* 0x000000001e087348 */ /* 0x000fea0003c00000 */
[----:B------:R0:W1:Y:S02]  /*77d0*/  SHFL.BFLY P2, R38, R35, R32, R33 ;  /* 0x0c00002023267389 */ /* 0x0000640000040021 */
[----:B01----:R-:W-:Y:S01]  /*77e0*/  ENDCOLLECTIVE ;  /* 0x000000000000791b */ /* 0x003fe20003800000 */
.L_x_546:
[----:B------:R-:W-:-:S05]  /*77f0*/  FADD.FTZ R24, R23, R18 ;  /* 0x0000001217187221 */ /* 0x000fca0000010000 */
[----:B------:R-:W-:Y:S02]  /*7800*/  MOV R35, R24 ;  /* 0x0000001800237202 */ /* 0x000fe40000000f00 */
[----:B------:R-:W-:-:S07]  /*7810*/  MOV R26, R38 ;  /* 0x00000026001a7202 */ /* 0x000fce0000000f00 */
[----:B------:R-:W-:Y:S05]  /*7820*/  WARPSYNC.COLLECTIVE R30, `(.L_x_547) ;  /* 0x000000001e087348 */ /* 0x000fea0003c00000 */
[----:B------:R0:W1:Y:S02]  /*7830*/  SHFL.BFLY P2, R38, R35, R32, R33 ;  /* 0x0c00002023267389 */ /* 0x0000640000040021 */
[----:B01----:R-:W-:Y:S01]  /*7840*/  ENDCOLLECTIVE ;  /* 0x000000000000791b */ /* 0x003fe20003800000 */
.L_x_547:
[----:B------:R-:W-:Y:S01]  /*7850*/  FADD.FTZ R26, R25, R26 ;  /* 0x0000001a191a7221 */ /* 0x000fe20000010000 */
[----:B------:R-:W-:Y:S06]  /*7860*/  BRA `(.L_x_548) ;  /* 0xffffffec00507947 */ /* 0x000fec000383ffff */
.L_x_536:
        /* <DEDUP_REMOVED lines=8> */
.L_x_550:
[----:B------:R-:W-:Y:S05]  /*78f0*/  BSYNC B1 ;  /* 0x0000000000017941 */ /* 0x000fea0003800000 */
.L_x_549:
        /* <DEDUP_REMOVED lines=8> */
.L_x_551:
[----:B------:R-:W-:-:S05]  /*7980*/  FADD.FTZ R25, R25, R22 ;  /* 0x0000001619197221 */ /* 0x000fca0000010000 */
[----:B------:R-:W-:Y:S01]  /*7990*/  MOV R35, R25 ;  /* 0x0000001900237202 */ /* 0x000fe20000000f00 */
[----:B------:R-:W-:Y:S01]  /*79a0*/  IMAD.MOV.U32 R32, RZ, RZ, 0x4 ;  /* 0x00000004ff207424 */ /* 0x000fe200078e00ff */
[----:B------:R-:W-:-:S07]  /*79b0*/  MOV R24, R38 ;  /* 0x0000002600187202 */ /* 0x000fce0000000f00 */
[----:B------:R-:W-:Y:S05]  /*79c0*/  WARPSYNC.COLLECTIVE R30, `(.L_x_552) ;  /* 0x000000001e087348 */ /* 0x000fea0003c00000 */
[----:B------:R0:W1:Y:S02]  /*79d0*/  SHFL.BFLY P2, R38, R35, R32, R33 ;  /* 0x0c00002023267389 */ /* 0x0000640000040021 */
[----:B01----:R-:W-:Y:S01]  /*79e0*/  ENDCOLLECTIVE ;  /* 0x000000000000791b */ /* 0x003fe20003800000 */
.L_x_552:
[----:B------:R-:W-:-:S05]  /*79f0*/  FADD.FTZ R24, R24, R23 ;  /* 0x0000001718187221 */ /* 0x000fca0000010000 */
[----:B------:R-:W-:Y:S02]  /*7a00*/  MOV R35, R24 ;  /* 0x0000001800237202 */ /* 0x000fe40000000f00 */
[----:B------:R-:W-:-:S07]  /*7a10*/  MOV R26, R38 ;  /* 0x00000026001a7202 */ /* 0x000fce0000000f00 */
[----:B------:R-:W-:Y:S05]  /*7a20*/  WARPSYNC.COLLECTIVE R30, `(.L_x_553) ;  /* 0x000000001e087348 */ /* 0x000fea0003c00000 */
[----:B------:R0:W1:Y:S02]  /*7a30*/  SHFL.BFLY P2, R38, R35, R32, R33 ;  /* 0x0c00002023267389 */ /* 0x0000640000040021 */
[----:B01----:R-:W-:Y:S01]  /*7a40*/  ENDCOLLECTIVE ;  /* 0x000000000000791b */ /* 0x003fe20003800000 */
.L_x_553:
[----:B------:R-:W-:-:S05]  /*7a50*/  FADD.FTZ R26, R25, R26 ;  /* 0x0000001a191a7221 */ /* 0x000fca0000010000 */
[----:B------:R-:W-:Y:S01]  /*7a60*/  MOV R35, R26 ;  /* 0x0000001a00237202 */ /* 0x000fe20000000f00 */
[----:B------:R-:W-:Y:S01]  /*7a70*/  IMAD.MOV.U32 R32, RZ, RZ, 0x2 ;  /* 0x00000002ff207424 */ /* 0x000fe200078e00ff */
[----:B------:R-:W-:-:S07]  /*7a80*/  MOV R27, R38 ;  /* 0x00000026001b7202 */ /* 0x000fce0000000f00 */
[----:B------:R-:W-:Y:S05]  /*7a90*/  WARPSYNC.COLLECTIVE R30, `(.L_x_554) ;  /* 0x000000001e087348 */ /* 0x000fea0003c00000 */
[----:B------:R0:W1:Y:S02]  /*7aa0*/  SHFL.BFLY P2, R38, R35, R32, R33 ;  /* 0x0c00002023267389 */ /* 0x0000640000040021 */
[----:B01----:R-:W-:Y:S01]  /*7ab0*/  ENDCOLLECTIVE ;  /* 0x000000000000791b */ /* 0x003fe20003800000 */
.L_x_554:
[----:B------:R-:W-:-:S05]  /*7ac0*/  FADD.FTZ R27, R24, R27 ;  /* 0x0000001b181b7221 */ /* 0x000fca0000010000 */
[----:B------:R-:W-:Y:S02]  /*7ad0*/  MOV R35, R27 ;  /* 0x0000001b00237202 */ /* 0x000fe40000000f00 */
[----:B------:R-:W-:-:S07]  /*7ae0*/  MOV R29, R38 ;  /* 0x00000026001d7202 */ /* 0x000fce0000000f00 */
[----:B------:R-:W-:Y:S05]  /*7af0*/  WARPSYNC.COLLECTIVE R30, `(.L_x_555) ;  /* 0x000000001e087348 */ /* 0x000fea0003c00000 */
[----:B------:R0:W1:Y:S02]  /*7b00*/  SHFL.BFLY P2, R38, R35, R32, R33 ;  /* 0x0c00002023267389 */ /* 0x0000640000040021 */
[----:B01----:R-:W-:Y:S01]  /*7b10*/  ENDCOLLECTIVE ;  /* 0x000000000000791b */ /* 0x003fe20003800000 */
.L_x_555:
[----:B------:R-:W-:-:S05]  /*7b20*/  FADD.FTZ R29, R26, R29 ;  /* 0x0000001d1a1d7221 */ /* 0x000fca0000010000 */
[----:B------:R-:W-:Y:S01]  /*7b30*/  MOV R35, R29 ;  /* 0x0000001d00237202 */ /* 0x000fe20000000f00 */
[----:B------:R-:W-:Y:S01]  /*7b40*/  IMAD.MOV.U32 R32, RZ, RZ, 0x1 ;  /* 0x00000001ff207424 */ /* 0x000fe200078e00ff */
[----:B------:R-:W-:-:S07]  /*7b50*/  MOV R22, R38 ;  /* 0x0000002600167202 */ /* 0x000fce0000000f00 */
[----:B------:R-:W-:Y:S05]  /*7b60*/  WARPSYNC.COLLECTIVE R30, `(.L_x_556) ;  /* 0x000000001e087348 */ /* 0x000fea0003c00000 */
[----:B------:R0:W1:Y:S02]  /*7b70*/  SHFL.BFLY P2, R38, R35, R32, R33 ;  /* 0x0c00002023267389 */ /* 0x0000640000040021 */
[----:B01----:R-:W-:Y:S01]  /*7b80*/  ENDCOLLECTIVE ;  /* 0x000000000000791b */ /* 0x003fe20003800000 */
.L_x_556:
[----:B------:R-:W-:-:S05]  /*7b90*/  FADD.FTZ R22, R27, R22 ;  /* 0x000000161b167221 */ /* 0x000fca0000010000 */
[----:B------:R-:W-:Y:S02]  /*7ba0*/  MOV R35, R22 ;  /* 0x0000001600237202 */ /* 0x000fe40000000f00 */
[----:B------:R-:W-:-:S07]  /*7bb0*/  MOV R28, R38 ;  /* 0x00000026001c7202 */ /* 0x000fce0000000f00 */
[----:B------:R-:W-:Y:S05]  /*7bc0*/  WARPSYNC.COLLECTIVE R30, `(.L_x_557) ;  /* 0x000000001e087348 */ /* 0x000fea0003c00000 */
[----:B------:R0:W1:Y:S02]  /*7bd0*/  SHFL.BFLY P2, R38, R35, R32, R33 ;  /* 0x0c00002023267389 */ /* 0x0000640000040021 */
[----:B01----:R-:W-:Y:S01]  /*7be0*/  ENDCOLLECTIVE ;  /* 0x000000000000791b */ /* 0x003fe20003800000 */
.L_x_557:
[----:B------:R-:W-:Y:S01]  /*7bf0*/  FADD.FTZ R28, R29, R28 ;  /* 0x0000001c1d1c7221 */ /* 0x000fe20000010000 */
[----:B------:R-:W-:Y:S06]  /*7c00*/  BRA `(.L_x_558) ;  /* 0xffffffec00107947 */ /* 0x000fec000383ffff */
.L_x_537:
        /* <DEDUP_REMOVED lines=8> */
.L_x_560:
[----:B------:R-:W-:Y:S05]  /*7c90*/  BSYNC B1 ;  /* 0x0000000000017941 */ /* 0x000fea0003800000 */
.L_x_559:
        /* <DEDUP_REMOVED lines=8> */
.L_x_561:
[----:B------:R-:W-:Y:S01]  /*7d20*/  FADD.FTZ R25, R25, R22 ;  /* 0x0000001619197221 */ /* 0x000fe20000010000 */
[----:B------:R-:W-:-:S04]  /*7d30*/  HFMA2.MMA R32, -RZ, RZ, 0, 2.384185791015625e-07 ;  /* 0x00000004ff207435 */ /* 0x000fc800000001ff */
[----:B------:R-:W-:Y:S02]  /*7d40*/  MOV R35, R25 ;  /* 0x0000001900237202 */ /* 0x000fe40000000f00 */
[----:B------:R-:W-:-:S07]  /*7d50*/  MOV R24, R38 ;  /* 0x0000002600187202 */ /* 0x000fce0000000f00 */
[----:B------:R-:W-:Y:S05]  /*7d60*/  WARPSYNC.COLLECTIVE R30, `(.L_x_562) ;  /* 0x000000001e087348 */ /* 0x000fea0003c00000 */
[----:B------:R0:W1:Y:S02]  /*7d70*/  SHFL.BFLY P2, R38, R35, R32, R33 ;  /* 0x0c00002023267389 */ /* 0x0000640000040021 */
[----:B01----:R-:W-:Y:S01]  /*7d80*/  ENDCOLLECTIVE ;  /* 0x000000000000791b */ /* 0x003fe20003800000 */
.L_x_562:
[----:B------:R-:W-:-:S05]  /*7d90*/  FADD.FTZ R24, R24, R23 ;  /* 0x0000001718187221 */ /* 0x000fca0000010000 */
[----:B------:R-:W-:Y:S01]  /*7da0*/  MOV R35, R24 ;  /* 0x0000001800237202 */ /* 0x000fe20000000f00 */
[----:B------:R-:W-:-:S07]  /*7db0*/  IMAD.MOV.U32 R26, RZ, RZ, R38 ;  /* 0x000000ffff1a7224 */ /* 0x000fce00078e0026 */
[----:B------:R-:W-:Y:S05]  /*7dc0*/  WARPSYNC.COLLECTIVE R30, `(.L_x_563) ;  /* 0x000000001e087348 */ /* 0x000fea0003c00000 */
[----:B------:R0:W1:Y:S02]  /*7dd0*/  SHFL.BFLY P2, R38, R35, R32, R33 ;  /* 0x0c00002023267389 */ /* 0x0000640000040021 */
[----:B01----:R-:W-:Y:S01]  /*7de0*/  ENDCOLLECTIVE ;  /* 0x000000000000791b */ /* 0x003fe20003800000 */
.L_x_563:
[----:B------:R-:W-:Y:S01]  /*7df0*/  FADD.FTZ R26, R25, R26 ;  /* 0x0000001a191a7221 */ /* 0x000fe20000010000 */
[----:B------:R-:W-:-:S04]  /*7e00*/  HFMA2.MMA R32, -RZ, RZ, 0, 1.1920928955078125e-07 ;  /* 0x00000002ff207435 */ /* 0x000fc800000001ff */
[----:B------:R-:W-:Y:S02]  /*7e10*/  MOV R35, R26 ;  /* 0x0000001a00237202 */ /* 0x000fe40000000f00 */
[----:B------:R-:W-:-:S07]  /*7e20*/  MOV R27, R38 ;  /* 0x00000026001b7202 */ /* 0x000fce0000000f00 */
[----:B------:R-:W-:Y:S05]  /*7e30*/  WARPSYNC.COLLECTIVE R30, `(.L_x_564) ;  /* 0x000000001e087348 */ /* 0x000fea0003c00000 */
[----:B------:R0:W1:Y:S02]  /*7e40*/  SHFL.BFLY P2, R38, R35, R32, R33 ;  /* 0x0c00002023267389 */ /* 0x0000640000040021 */
[----:B01----:R-:W-:Y:S01]  /*7e50*/  ENDCOLLECTIVE ;  /* 0x000000000000791b */ /* 0x003fe20003800000 */
.L_x_564:
[----:B------:R-:W-:-:S05]  /*7e60*/  FADD.FTZ R27, R24, R27 ;  /* 0x0000001b181b7221 */ /* 0x000fca0000010000 */
[----:B------:R-:W-:Y:S01]  /*7e70*/  MOV R35, R27 ;  /* 0x0000001b00237202 */ /* 0x000fe20000000f00 */
[----:B------:R-:W-:-:S07]  /*7e80*/  IMAD.MOV.U32 R29, RZ, RZ, R38 ;  /* 0x000000ffff1d7224 */ /* 0x000fce00078e0026 */
[----:B------:R-:W-:Y:S05]  /*7e90*/  WARPSYNC.COLLECTIVE R30, `(.L_x_565) ;  /* 0x000000001e087348 */ /* 0x000fea0003c00000 */
[----:B------:R0:W1:Y:S02]  /*7ea0*/  SHFL.BFLY P2, R38, R35, R32, R33 ;  /* 0x0c00002023267389 */ /* 0x0000640000040021 */
[----:B01----:R-:W-:Y:S01]  /*7eb0*/  ENDCOLLECTIVE ;  /* 0x000000000000791b */ /* 0x003fe20003800000 */
.L_x_565:
[----:B------:R-:W-:Y:S01]  /*7ec0*/  FADD.FTZ R29, R26, R29 ;  /* 0x0000001d1a1d7221 */ /* 0x000fe20000010000 */
[----:B------:R-:W-:-:S04]  /*7ed0*/  HFMA2.MMA R32, -RZ, RZ, 0, 5.9604644775390625e-08 ;  /* 0x00000001ff207435 */ /* 0x000fc800000001ff */
[----:B------:R-:W-:Y:S02]  /*7ee0*/  MOV R35, R29 ;  /* 0x0000001d00237202 */ /* 0x000fe40000000f00 */
[----:B------:R-:W-:-:S07]  /*7ef0*/  MOV R22, R38 ;  /* 0x0000002600167202 */ /* 0x000fce0000000f00 */
[----:B------:R-:W-:Y:S05]  /*7f00*/  WARPSYNC.COLLECTIVE R30, `(.L_x_566) ;  /* 0x000000001e087348 */ /* 0x000fea0003c00000 */
[----:B------:R0:W1:Y:S02]  /*7f10*/  SHFL.BFLY P2, R38, R35, R32, R33 ;  /* 0x0c00002023267389 */ /* 0x0000640000040021 */
[----:B01----:R-:W-:Y:S01]  /*7f20*/  ENDCOLLECTIVE ;  /* 0x000000000000791b */ /* 0x003fe20003800000 */
.L_x_566:
[----:B------:R-:W-:-:S05]  /*7f30*/  FADD.FTZ R22, R27, R22 ;  /* 0x000000161b167221 */ /* 0x000fca0000010000 */
[----:B------:R-:W-:Y:S01]  /*7f40*/  MOV R35, R22 ;  /* 0x0000001600237202 */ /* 0x000fe20000000f00 */
[----:B------:R-:W-:-:S07]  /*7f50*/  IMAD.MOV.U32 R28, RZ, RZ, R38 ;  /* 0x000000ffff1c7224 */ /* 0x000fce00078e0026 */
[----:B------:R-:W-:Y:S05]  /*7f60*/  WARPSYNC.COLLECTIVE R30, `(.L_x_567) ;  /* 0x000000001e087348 */ /* 0x000fea0003c00000 */
[----:B------:R0:W1:Y:S02]  /*7f70*/  SHFL.BFLY P2, R38, R35, R32, R33 ;  /* 0x0c00002023267389 */ /* 0x0000640000040021 */
[----:B01----:R-:W-:Y:S01]  /*7f80*/  ENDCOLLECTIVE ;  /* 0x000000000000791b */ /* 0x003fe20003800000 */
.L_x_567:
[----:B------:R-:W-:Y:S01]  /*7f90*/  FADD.FTZ R28, R29, R28 ;  /* 0x0000001c1d1c7221 */ /* 0x000fe20000010000 */
[----:B------:R-:W-:Y:S06]  /*7fa0*/  BRA `(.L_x_568) ;  /* 0xffffffe800b87947 */ /* 0x000fec000383ffff */
.L_x_538:
        /* <DEDUP_REMOVED lines=8> */
.L_x_570:
[----:B------:R-:W-:Y:S05]  /*8030*/  BSYNC B0 ;  /* 0x0000000000007941 */ /* 0x000fea0003800000 */
.L_x_569:
        /* <DEDUP_REMOVED lines=10> */
.L_x_571:
        /* <DEDUP_REMOVED lines=15> */
.L_x_572:
[----:B------:R-:W-:Y:S02]  /*81d0*/  MOV R35, R34 ;  /* 0x0000002200237202 */ /* 0x000fe40000000f00 */
[----:B------:R-:W-:-:S07]  /*81e0*/  MOV R23, R38 ;  /* 0x0000002600177202 */ /* 0x000fce0000000f00 */
[----:B------:R-:W-:Y:S05]  /*81f0*/  WARPSYNC.COLLECTIVE R30, `(.L_x_573) ;  /* 0x000000001e087348 */ /* 0x000fea0003c00000 */
[----:B------:R0:W1:Y:S02]  /*8200*/  SHFL.BFLY P2, R38, R35, R32, R33 ;  /* 0x0c00002023267389 */ /* 0x0000640000040021 */
[----:B01----:R-:W-:Y:S01]  /*8210*/  ENDCOLLECTIVE ;  /* 0x000000000000791b */ /* 0x003fe20003800000 */
.L_x_573:
        /* <DEDUP_REMOVED lines=10> */
.L_x_574:
[----:B------:R-:W-:-:S05]  /*82c0*/  FADD.FTZ R23, R34, R37 ;  /* 0x0000002522177221 */ /* 0x000fca0000010000 */
[----:B------:R-:W-:Y:S01]  /*82d0*/  MOV R35, R23 ;  /* 0x0000001700237202 */ /* 0x000fe20000000f00 */
[----:B------:R-:W-:-:S07]  /*82e0*/  IMAD.MOV.U32 R39, RZ, RZ, R38 ;  /* 0x000000ffff277224 */ /* 0x000fce00078e0026 */
[----:B------:R-:W-:Y:S05]  /*82f0*/  WARPSYNC.COLLECTIVE R30, `(.L_x_575) ;  /* 0x000000001e087348 */ /* 0x000fea0003c00000 */
[----:B------:R0:W1:Y:S02]  /*8300*/  SHFL.BFLY P2, R38, R35, R32, R33 ;  /* 0x0c00002023267389 */ /* 0x0000640000040021 */
[----:B01----:R-:W-:Y:S01]  /*8310*/  ENDCOLLECTIVE ;  /* 0x000000000000791b */ /* 0x003fe20003800000 */
.L_x_575:
        /* <DEDUP_REMOVED lines=8> */
.L_x_576:
        /* <DEDUP_REMOVED lines=10> */
.L_x_577:
[----:B------:R-:W-:Y:S01]  /*8440*/  FADD.FTZ R36, R39, R36 ;  /* 0x0000002427247221 */ /* 0x000fe20000010000 */
[----:B------:R-:W-:Y:S01]  /*8450*/  HFMA2.MMA R32, -RZ, RZ, 0, 4.76837158203125e-07 ;  /* 0x00000008ff207435 */ /* 0x000fe200000001ff */
[----:B------:R-:W-:Y:S01]  /*8460*/  MOV R35, R31 ;  /* 0x0000001f00237202 */ /* 0x000fe20000000f00 */
[----:B------:R-:W-:-:S09]  /*8470*/  IMAD.MOV.U32 R34, RZ, RZ, R38 ;  /* 0x000000ffff227224 */ /* 0x000fd200078e0026 */
[----:B------:R-:W-:Y:S05]  /*8480*/  WARPSYNC.COLLECTIVE R30, `(.L_x_578) ;  /* 0x000000001e087348 */ /* 0x000fea0003c00000 */
[----:B------:R0:W1:Y:S02]  /*8490*/  SHFL.BFLY P2, R38, R35, R32, R33 ;  /* 0x0c00002023267389 */ /* 0x0000640000040021 */
[----:B01----:R-:W-:Y:S01]  /*84a0*/  ENDCOLLECTIVE ;  /* 0x000000000000791b */ /* 0x003fe20003800000 */
.L_x_578:
        /* <DEDUP_REMOVED lines=8> */
.L_x_579:
[----:B------:R-:W-:Y:S01]  /*8530*/  FADD.FTZ R26, R26, R31 ;  /* 0x0000001f1a1a7221 */ /* 0x000fe20000010000 */
[----:B------:R-:W-:-:S04]  /*8540*/  HFMA2.MMA R32, -RZ, RZ, 0, 2.384185791015625e-07 ;  /* 0x00000004ff207435 */ /* 0x000fc800000001ff */
[----:B------:R-:W-:Y:S01]  /*8550*/  MOV R35, R26 ;  /* 0x0000001a00237202 */ /* 0x000fe20000000f00 */
[----:B------:R-:W-:-:S07]  /*8560*/  IMAD.MOV.U32 R27, RZ, RZ, R38 ;  /* 0x000000ffff1b7224 */ /* 0x000fce00078e0026 */
[----:B------:R-:W-:Y:S05]  /*8570*/  WARPSYNC.COLLECTIVE R30, `(.L_x_580) ;  /* 0x000000001e087348 */ /* 0x000fea0003c00000 */
[----:B------:R0:W1:Y:S02]  /*8580*/  SHFL.BFLY P2, R38, R35, R32, R33 ;  /* 0x0c00002023267389 */ /* 0x0000640000040021 */
[----:B01----:R-:W-:Y:S01]  /*8590*/  ENDCOLLECTIVE ;  /* 0x000000000000791b */ /* 0x003fe20003800000 */
.L_x_580:
[----:B------:R-:W-:-:S05]  /*85a0*/  FADD.FTZ R27, R27, R40 ;  /* 0x000000281b1b7221 */ /* 0x000fca0000010000 */
[----:B------:R-:W-:Y:S02]  /*85b0*/  MOV R35, R27 ;  /* 0x0000001b00237202 */ /* 0x000fe40000000f00 */
[----:B------:R-:W-:-:S07]  /*85c0*/  MOV R25, R38 ;  /* 0x0000002600197202 */ /* 0x000fce0000000f00 */
[----:B------:R-:W-:Y:S05]  /*85d0*/  WARPSYNC.COLLECTIVE R30, `(.L_x_581) ;  /* 0x000000001e087348 */ /* 0x000fea0003c00000 */
[----:B------:R0:W1:Y:S02]  /*85e0*/  SHFL.BFLY P2, R38, R35, R32, R33 ;  /* 0x0c00002023267389 */ /* 0x0000640000040021 */
[----:B01----:R-:W-:Y:S01]  /*85f0*/  ENDCOLLECTIVE ;  /* 0x000000000000791b */ /* 0x003fe20003800000 */
.L_x_581:
[----:B------:R-:W-:Y:S01]  /*8600*/  FADD.FTZ R25, R26, R25 ;  /* 0x000000191a197221 */ /* 0x000fe20000010000 */
[----:B------:R-:W-:-:S04]  /*8610*/  HFMA2.MMA R32, -RZ, RZ, 0, 1.1920928955078125e-07 ;  /* 0x00000002ff207435 */ /* 0x000fc800000001ff */
[----:B------:R-:W-:Y:S01]  /*8620*/  MOV R35, R25 ;  /* 0x0000001900237202 */ /* 0x000fe20000000f00 */
[----:B------:R-:W-:-:S07]  /*8630*/  IMAD.MOV.U32 R40, RZ, RZ, R38 ;  /* 0x000000ffff287224 */ /* 0x000fce00078e0026 */
[----:B------:R-:W-:Y:S05]  /*8640*/  WARPSYNC.COLLECTIVE R30, `(.L_x_582) ;  /* 0x000000001e087348 */ /* 0x000fea0003c00000 */
[----:B------:R0:W1:Y:S02]  /*8650*/  SHFL.BFLY P2, R38, R35, R32, R33 ;  /* 0x0c00002023267389 */ /* 0x0000640000040021 */
[----:B01----:R-:W-:Y:S01]  /*8660*/  ENDCOLLECTIVE ;  /* 0x000000000000791b */ /* 0x003fe20003800000 */
.L_x_582:
[----:B------:R-:W-:-:S05]  /*8670*/  FADD.FTZ R24, R27, R40 ;  /* 0x000000281b187221 */ /* 0x000fca0000010000 */
[----:B------:R-:W-:Y:S01]  /*8680*/  MOV R35, R24 ;  /* 0x0000001800237202 */ /* 0x000fe20000000f00 */
[----:B------:R-:W-:-:S07]  /*8690*/  IMAD.MOV.U32 R26, RZ, RZ, R38 ;  /* 0x000000ffff1a7224 */ /* 0x000fce00078e0026 */
[----:B------:R-:W-:Y:S05]  /*86a0*/  WARPSYNC.COLLECTIVE R30, `(.L_x_583) ;  /* 0x000000001e087348 */ /* 0x000fea0003c00000 */
[----:B------:R0:W1:Y:S02]  /*86b0*/  SHFL.BFLY P2, R38, R35, R32, R33 ;  /* 0x0c00002023267389 */ /* 0x0000640000040021 */
[----:B01----:R-:W-:Y:S01]  /*86c0*/  ENDCOLLECTIVE ;  /* 0x000000000000791b */ /* 0x003fe20003800000 */
.L_x_583:
[----:B------:R-:W-:Y:S01]  /*86d0*/  FADD.FTZ R26, R25, R26 ;  /* 0x0000001a191a7221 */ /* 0x000fe20000010000 */
[----:B------:R-:W-:-:S03]  /*86e0*/  HFMA2.MMA R32, -RZ, RZ, 0, 5.9604644775390625e-08 ;  /* 0x00000001ff207435 */ /* 0x000fc600000001ff */
[----:B------:R-:W-:Y:S01]  /*86f0*/  IMAD.MOV.U32 R35, RZ, RZ, R26 ;  /* 0x000000ffff237224 */ /* 0x000fe200078e001a */
[----:B------:R-:W-:-:S07]  /*8700*/  MOV R27, R38 ;  /* 0x00000026001b7202 */ /* 0x000fce0000000f00 */
[----:B------:R-:W-:Y:S05]  /*8710*/  WARPSYNC.COLLECTIVE R30, `(.L_x_584) ;  /* 0x000000001e087348 */ /* 0x000fea0003c00000 */
[----:B------:R0:W1:Y:S02]  /*8720*/  SHFL.BFLY P2, R38, R35, R32, R33 ;  /* 0x0c00002023267389 */ /* 0x0000640000040021 */
[----:B01----:R-:W-:Y:S01]  /*8730*/  ENDCOLLECTIVE ;  /* 0x000000000000791b */ /* 0x003fe20003800000 */
.L_x_584:
[----:B------:R-:W-:-:S05]  /*8740*/  FADD.FTZ R27, R24, R27 ;  /* 0x0000001b181b7221 */ /* 0x000fca0000010000 */
[----:B------:R-:W-:Y:S02]  /*8750*/  MOV R35, R27 ;  /* 0x0000001b00237202 */ /* 0x000fe40000000f00 */
[----:B------:R-:W-:-:S07]  /*8760*/  MOV R25, R38 ;  /* 0x0000002600197202 */ /* 0x000fce0000000f00 */
[----:B------:R-:W-:Y:S05]  /*8770*/  WARPSYNC.COLLECTIVE R30, `(.L_x_585) ;  /* 0x000000001e087348 */ /* 0x000fea0003c00000 */
[----:B------:R0:W1:Y:S02]  /*8780*/  SHFL.BFLY P2, R38, R35, R32, R33 ;  /* 0x0c00002023267389 */ /* 0x0000640000040021 */
[----:B01----:R-:W-:Y:S01]  /*8790*/  ENDCOLLECTIVE ;  /* 0x000000000000791b */ /* 0x003fe20003800000 */
.L_x_585:
[----:B------:R-:W-:Y:S01]  /*87a0*/  FADD.FTZ R25, R26, R25 ;  /* 0x000000191a197221 */ /* 0x000fe20000010000 */
[----:B------:R-:W-:Y:S01]  /*87b0*/  HFMA2.MMA R32, -RZ, RZ, 0, 4.76837158203125e-07 ;  /* 0x00000008ff207435 */ /* 0x000fe200000001ff */
[----:B------:R-:W-:Y:S01]  /*87c0*/  IMAD.MOV.U32 R35, RZ, RZ, R23 ;  /* 0x000000ffff237224 */ /* 0x000fe200078e0017 */
[----:B------:R-:W-:-:S09]  /*87d0*/  MOV R24, R38 ;  /* 0x0000002600187202 */ /* 0x000fd20000000f00 */
[----:B------:R-:W-:Y:S05]  /*87e0*/  WARPSYNC.COLLECTIVE R30, `(.L_x_586) ;  /* 0x000000001e087348 */ /* 0x000fea0003c00000 */
[----:B------:R0:W1:Y:S02]  /*87f0*/  SHFL.BFLY P2, R38, R35, R32, R33 ;  /* 0x0c00002023267389 */ /* 0x0000640000040021 */
[----:B01----:R-:W-:Y:S01]  /*8800*/  ENDCOLLECTIVE ;  /* 0x000000000000791b */ /* 0x003fe20003800000 */
.L_x_586:
[----:B------:R-:W-:Y:S01]  /*8810*/  FADD.FTZ R24, R27, R24 ;  /* 0x000000181b187221 */ /* 0x000fe20000010000 */
[----:B------:R-:W-:Y:S02]  /*8820*/  MOV R35, R22 ;  /* 0x0000001600237202 */ /* 0x000fe40000000f00 */
[----:B------:R-:W-:-:S07]  /*8830*/  MOV R28, R38 ;  /* 0x00000026001c7202 */ /* 0x000fce0000000f00 */
[----:B------:R-:W-:Y:S05]  /*8840*/  WARPSYNC.COLLECTIVE R30, `(.L_x_587) ;  /* 0x000000001e087348 */ /* 0x000fea0003c00000 */
[----:B------:R0:W1:Y:S02]  /*8850*/  SHFL.BFLY P2, R38, R35, R32, R33 ;  /* 0x0c00002023267389 */ /* 0x0000640000040021 */
[----:B01----:R-:W-:Y:S01]  /*8860*/  ENDCOLLECTIVE ;  /* 0x000000000000791b */ /* 0x003fe20003800000 */
.L_x_587:
        /* <DEDUP_REMOVED lines=13> */
.L_x_588:
[----:B------:R-:W-:-:S05]  /*8940*/  FADD.FTZ R31, R41, R22 ;  /* 0x00000016291f7221 */ /* 0x000fca0000010000 */
[----:B------:R-:W-:Y:S02]  /*8950*/  MOV R35, R31 ;  /* 0x0000001f00237202 */ /* 0x000fe40000000f00 */
[----:B------:R-:W-:-:S07]  /*8960*/  MOV R41, R38 ;  /* 0x0000002600297202 */ /* 0x000fce0000000f00 */
[----:B------:R-:W-:Y:S05]  /*8970*/  WARPSYNC.COLLECTIVE R30, `(.L_x_589) ;  /* 0x000000001e087348 */ /* 0x000fea0003c00000 */
[----:B------:R0:W1:Y:S02]  /*8980*/  SHFL.BFLY P2, R38, R35, R32, R33 ;  /* 0x0c00002023267389 */ /* 0x0000640000040021 */
[----:B01----:R-:W-:Y:S01]  /*8990*/  ENDCOLLECTIVE ;  /* 0x000000000000791b */ /* 0x003fe20003800000 */
.L_x_589:
        /* <DEDUP_REMOVED lines=8> */
.L_x_590:
[----:B------:R-:W-:Y:S02]  /*8a20*/  MOV R35, R43 ;  /* 0x0000002b00237202 */ /* 0x000fe40000000f00 */
[----:B------:R-:W-:-:S07]  /*8a30*/  MOV R19, R38 ;  /* 0x0000002600137202 */ /* 0x000fce0000000f00 */
[----:B------:R-:W-:Y:S05]  /*8a40*/  WARPSYNC.COLLECTIVE R30, `(.L_x_591) ;  /* 0x000000001e087348 */ /* 0x000fea0003c00000 */
[----:B------:R0:W1:Y:S02]  /*8a50*/  SHFL.BFLY P2, R38, R35, R32, R33 ;  /* 0x0c00002023267389 */ /* 0x0000640000040021 */
[----:B01----:R-:W-:Y:S01]  /*8a60*/  ENDCOLLECTIVE ;  /* 0x000000000000791b */ /* 0x003fe20003800000 */
.L_x_591:
        /* <DEDUP_REMOVED lines=12> */
.L_x_592:
[----:B------:R-:W-:-:S05]  /*8b30*/  FADD.FTZ R22, R43, R28 ;  /* 0x0000001c2b167221 */ /* 0x000fca0000010000 */
[----:B------:R-:W-:Y:S01]  /*8b40*/  MOV R35, R22 ;  /* 0x0000001600237202 */ /* 0x000fe20000000f00 */
[----:B------:R-:W-:-:S07]  /*8b50*/  IMAD.MOV.U32 R28, RZ, RZ, R38 ;  /* 0x000000ffff1c7224 */ /* 0x000fce00078e0026 */
[----:B------:R-:W-:Y:S05]  /*8b60*/  WARPSYNC.COLLECTIVE R30, `(.L_x_593) ;  /* 0x000000001e087348 */ /* 0x000fea0003c00000 */
[----:B------:R0:W1:Y:S02]  /*8b70*/  SHFL.BFLY P2, R38, R35, R32, R33 ;  /* 0x0c00002023267389 */ /* 0x0000640000040021 */
[----:B01----:R-:W-:Y:S01]  /*8b80*/  ENDCOLLECTIVE ;  /* 0x000000000000791b */ /* 0x003fe20003800000 */
.L_x_593:
        /* <DEDUP_REMOVED lines=9> */
.L_x_594:
        /* <DEDUP_REMOVED lines=9> */
.L_x_595:
[----:B------:R-:W-:Y:S01]  /*8cb0*/  FADD.FTZ R21, R21, R18 ;  /* 0x0000001215157221 */ /* 0x000fe20000010000 */
[----:B------:R-:W-:-:S03]  /*8cc0*/  HFMA2.MMA R32, -RZ, RZ, 0, 2.384185791015625e-07 ;  /* 0x00000004ff207435 */ /* 0x000fc600000001ff */
[----:B------:R-:W-:Y:S01]  /*8cd0*/  IMAD.MOV.U32 R35, RZ, RZ, R21 ;  /* 0x000000ffff237224 */ /* 0x000fe200078e0015 */
[----:B------:R-:W-:-:S07]  /*8ce0*/  MOV R20, R38 ;  /* 0x0000002600147202 */ /* 0x000fce0000000f00 */
[----:B------:R-:W-:Y:S05]  /*8cf0*/  WARPSYNC.COLLECTIVE R30, `(.L_x_596) ;  /* 0x000000001e087348 */ /* 0x000fea0003c00000 */
[----:B------:R0:W1:Y:S02]  /*8d00*/  SHFL.BFLY P2, R38, R35, R32, R33 ;  /* 0x0c00002023267389 */ /* 0x0000640000040021 */
[----:B01----:R-:W-:Y:S01]  /*8d10*/  ENDCOLLECTIVE ;  /* 0x000000000000791b */ /* 0x003fe20003800000 */
.L_x_596:
[----:B------:R-:W-:-:S05]  /*8d20*/  FADD.FTZ R40, R20, R19 ;  /* 0x0000001314287221 */ /* 0x000fca0000010000 */
[----:B------:R-:W-:Y:S02]  /*8d30*/  MOV R35, R40 ;  /* 0x0000002800237202 */ /* 0x000fe40000000f00 */
[----:B------:R-:W-:-:S07]  /*8d40*/  MOV R18, R38 ;  /* 0x0000002600127202 */ /* 0x000fce0000000f00 */
[----:B------:R-:W-:Y:S05]  /*8d50*/  WARPSYNC.COLLECTIVE R30, `(.L_x_597) ;  /* 0x000000001e087348 */ /* 0x000fea0003c00000 */
[----:B------:R0:W1:Y:S02]  /*8d60*/  SHFL.BFLY P2, R38, R35, R32, R33 ;  /* 0x0c00002023267389 */ /* 0x0000640000040021 */
[----:B01----:R-:W-:Y:S01]  /*8d70*/  ENDCOLLECTIVE ;  /* 0x000000000000791b */ /* 0x003fe20003800000 */
.L_x_597:
        /* <DEDUP_REMOVED lines=9> */
.L_x_598:
        /* <DEDUP_REMOVED lines=12> */
.L_x_599:
        /* <DEDUP_REMOVED lines=9> */
.L_x_600:
[----:B------:R-:W-:-:S05]  /*8f60*/  FADD.FTZ R40, R41, R40 ;  /* 0x0000002829287221 */ /* 0x000fca0000010000 */
[----:B------:R-:W-:Y:S02]  /*8f70*/  MOV R35, R40 ;  /* 0x0000002800237202 */ /* 0x000fe40000000f00 */
[----:B------:R-:W-:-:S07]  /*8f80*/  MOV R27, R38 ;  /* 0x00000026001b7202 */ /* 0x000fce0000000f00 */
[----:B------:R-:W-:Y:S05]  /*8f90*/  WARPSYNC.COLLECTIVE R30, `(.L_x_601) ;  /* 0x000000001e087348 */ /* 0x000fea0003c00000 */
[----:B------:R0:W1:Y:S02]  /*8fa0*/  SHFL.BFLY P2, R38, R35, R32, R33 ;  /* 0x0c00002023267389 */ /* 0x0000640000040021 */
[----:B01----:R-:W-:Y:S01]  /*8fb0*/  ENDCOLLECTIVE ;  /* 0x000000000000791b */ /* 0x003fe20003800000 */
.L_x_601:
[----:B------:R-:W-:Y:S01]  /*8fc0*/  FADD.FTZ R22, R42, R27 ;  /* 0x0000001b2a167221 */ /* 0x000fe20000010000 */
[----:B------:R-:W-:Y:S06]  /*8fd0*/  BRA `(.L_x_602) ;  /* 0xffffffe400247947 */ /* 0x000fec000383ffff */
.L_x_603:
        /* <DEDUP_REMOVED lines=10> */
.L_x_2757:


//--------------------- .text._ZN13group_norm_v218gn_bwd_cuda_kernelI13__nv_bfloat16Li320ELi3ELi16ELi20ELi4096ELb1ELb1ELi16ELi320ELi320ELi4ELb1ELi1ELb0ELb0ELNS_15WgradSyncMethodE3ENS_16CompileConditionILi900EEEEEvPT_S6_S6_PKS5_S8_S8_S8_PKfflPfPj --------------------------
	.section	.text._ZN13group_norm_v218gn_bwd_cuda_kernelI13__nv_bfloat16Li320ELi3ELi16ELi20ELi4096ELb1ELb1ELi16ELi320ELi320ELi4ELb1ELi1ELb0ELb0ELNS_15WgradSyncMethodE3ENS_16CompileConditionILi900EEEEEvPT_S6_S6_PKS5_S8_S8_S8_PKfflPfPj,"ax",@progbits
	.align	128
        .global         _ZN13group_norm_v218gn_bwd_cuda_kernelI13__nv_bfloat16Li320ELi3ELi16ELi20ELi4096ELb1ELb1ELi16ELi320ELi320ELi4ELb1ELi1ELb0ELb0ELNS_15WgradSyncMethodE3ENS_16CompileConditionILi900EEEEEvPT_S6_S6_PKS5_S8_S8_S8_PKfflPfPj
        .type           _ZN13group_norm_v218gn_bwd_cuda_kernelI13__nv_bfloat16Li320ELi3ELi16ELi20ELi4096ELb1ELb1ELi16ELi320ELi320ELi4ELb1ELi1ELb0ELb0ELNS_15WgradSyncMethodE3ENS_16CompileConditionILi900EEEEEvPT_S6_S6_PKS5_S8_S8_S8_PKfflPfPj,@function
        .size           _ZN13group_norm_v218gn_bwd_cuda_kernelI13__nv_bfloat16Li320ELi3ELi16ELi20ELi4096ELb1ELb1ELi16ELi320ELi320ELi4ELb1ELi1ELb0ELb0ELNS_15WgradSyncMethodE3ENS_16CompileConditionILi900EEEEEvPT_S6_S6_PKS5_S8_S8_S8_PKfflPfPj,(.L_x_2758 - _ZN13group_norm_v218gn_bwd_cuda_kernelI13__nv_bfloat16Li320ELi3ELi16ELi20ELi4096ELb1ELb1ELi16ELi320ELi320ELi4ELb1ELi1ELb0ELb0ELNS_15WgradSyncMethodE3ENS_16CompileConditionILi900EEEEEvPT_S6_S6_PKS5_S8_S8_S8_PKfflPfPj)
        .other          _ZN13group_norm_v218gn_bwd_cuda_kernelI13__nv_bfloat16Li320ELi3ELi16ELi20ELi4096ELb1ELb1ELi16ELi320ELi320ELi4ELb1ELi1ELb0ELb0ELNS_15WgradSyncMethodE3ENS_16CompileConditionILi900EEEEEvPT_S6_S6_PKS5_S8_S8_S8_PKfflPfPj,@"STO_CUDA_ENTRY STV_DEFAULT"
_ZN13group_norm_v218gn_bwd_cuda_kernelI13__nv_bfloat16Li320ELi3ELi16ELi20ELi4096ELb1ELb1ELi16ELi320ELi320ELi4ELb1ELi1ELb0ELb0ELNS_15WgradSyncMethodE3ENS_16CompileConditionILi900EEEEEvPT_S6_S6_PKS5_S8_S8_S8_PKfflPfPj:
.text._ZN13group_norm_v218gn_bwd_cuda_kernelI13__nv_bfloat16Li320ELi3ELi16ELi20ELi4096ELb1ELb1ELi16ELi320ELi320ELi4ELb1ELi1ELb0ELb0ELNS_15WgradSyncMethodE3ENS_16CompileConditionILi900EEEEEvPT_S6_S6_PKS5_S8_S8_S8_PKfflPfPj:
        /* <DEDUP_REMOVED lines=29> */
.L_x_606:
[----:B------:R-:W2:Y:S04]  /*01d0*/  LD.E.STRONG.GPU R0, desc[UR12][R2.64] ;  /* 0x0000000c02007980 */ /* 0x000ea8000c10f900 */
[----:B--2---:R-:W-:Y:S01]  /*01e0*/  CCTL.IVALL ;  /* 0x00000000ff00798f */ /* 0x004fe20002000000 */
[----:B------:R-:W-:Y:S05]  /*01f0*/  YIELD ;  /* 0x0000000000007946 */ /* 0x000fea0003800000 */
[----:B-----5:R-:W-:-:S04]  /*0200*/  LOP3.LUT R0, R0, R5, RZ, 0x3c, !PT ;  /* 0x0000000500007212 */ /* 0x020fc800078e3cff */
[----:B------:R-:W-:-:S13]  /*0210*/  ISETP.GT.AND P0, PT, R0, -0x1, PT ;  /* 0xffffffff0000780c */ /* 0x000fda0003f04270 */
[----:B------:R-:W-:Y:S05]  /*0220*/  @P0 BRA `(.L_x_606) ;  /* 0xfffffffc00e80947 */ /* 0x000fea000383ffff */
.L_x_605:
[----:B------:R-:W-:Y:S05]  /*0230*/  WARPSYNC.ALL ;  /* 0x0000000000007948 */ /* 0x000fea0003800000 */
[----:B------:R-:W-:Y:S06]  /*0240*/  BAR.SYNC.DEFER_BLOCKING 0x0 ;  /* 0x0000000000007b1d */ /* 0x000fec0000010000 */
[----:B------:R-:W-:Y:S05]  /*0250*/  BRA `(.L_x_607) ;  /* 0x0000003c00947947 */ /* 0x000fea0003800000 */
.L_x_604:
[----:B------:R-:W0:Y:S01]  /*0260*/  S2R R12, SR_TID.X ;  /* 0x00000000000c7919 */ /* 0x000e220000002100 */
[----:B------:R-:W1:Y:S08]  /*0270*/  LDC.64 R4, c[0x0][0x238] ;  /* 0x00008e00ff047b82 */ /* 0x000e700000000a00 */
[----:B------:R-:W2:Y:S01]  /*0280*/  LDC.64 R52, c[0x0][0x240] ;  /* 0x00009000ff347b82 */ /* 0x000ea20000000a00 */
[----:B0-----:R-:W-:-:S05]  /*0290*/  IMAD.WIDE.U32 R2, R12, -0x33333333, RZ ;  /* 0xcccccccd0c027825 */ /* 0x001fca00078e00ff */
[----:B------:R-:W-:-:S05]  /*02a0*/  SHF.R.U32.HI R0, RZ, 0x6, R3 ;  /* 0x00000006ff007819 */ /* 0x000fca0000011603 */
[----:B------:R-:W-:-:S05]  /*02b0*/  IMAD R0, R0, -0x50, R12 ;  /* 0xffffffb000007824 */ /* 0x000fca00078e020c */
[----:B------:R-:W-:-:S05]  /*02c0*/  SHF.L.U32 R7, R0, 0x2, RZ ;  /* 0x0000000200077819 */ /* 0x000fca00000006ff */
[----:B-1----:R-:W-:-:S04]  /*02d0*/  IMAD.WIDE R2, R7, 0x2, R4 ;  /* 0x0000000207027825 */ /* 0x002fc800078e0204 */
[----:B--2---:R-:W-:Y:S02]  /*02e0*/  IMAD.WIDE R52, R7, 0x2, R52 ;  /* 0x0000000207347825 */ /* 0x004fe400078e0234 */
[----:B------:R-:W2:Y:S04]  /*02f0*/  LDG.E.64.CONSTANT R2, desc[UR12][R2.64] ;  /* 0x0000000c02027981 */ /* 0x000ea8000c1e9b00 */
[----:B------:R-:W3:Y:S01]  /*0300*/  LDG.E.64.CONSTANT R52, desc[UR12][R52.64] ;  /* 0x0000000c34347981 */ /* 0x000ee2000c1e9b00 */
[----:B------:R-:W-:Y:S01]  /*0310*/  SHF.R.S32.HI R6, RZ, 0x1f, R12 ;  /* 0x0000001fff067819 */ /* 0x000fe2000001140c */
[----:B------:R-:W-:Y:S01]  /*0320*/  IMAD.WIDE.U32 R4, R0, -0x33333333, RZ ;  /* 0xcccccccd00047825 */ /* 0x000fe200078e00ff */
[----:B------:R-:W0:Y:S01]  /*0330*/  S2UR UR6, SR_CgaCtaId ;  /* 0x00000000000679c3 */ /* 0x000e220000008800 */
[----:B------:R-:W-:Y:S01]  /*0340*/  UMOV UR4, 0x400 ;  /* 0x0000040000047882 */ /* 0x000fe20000000000 */
[----:B------:R-:W-:Y:S01]  /*0350*/  LEA.HI R7, R6, R12, RZ, 0x2 ;  /* 0x0000000c06077211 */ /* 0x000fe200078f10ff */
[----:B------:R-:W-:Y:S01]  /*0360*/  UIADD3 UR4, UR4, 0x2800, URZ ;  /* 0x0000280004047890 */ /* 0x000fe2000fffe03f */
[----:B------:R-:W-:-:S02]  /*0370*/  SHF.R.U32.HI R4, RZ, 0x2, R5 ;  /* 0x00000002ff047819 */ /* 0x000fc40000011605 */
[----:B------:R-:W-:Y:S02]  /*0380*/  CS2R R16, SRZ ;  /* 0x0000000000107805 */ /* 0x000fe4000001ff00 */
[----:B------:R-:W-:Y:S02]  /*0390*/  SHF.R.S32.HI R11, RZ, 0x2, R7 ;  /* 0x00000002ff0b7819 */ /* 0x000fe40000011407 */
[----:B------:R-:W-:Y:S02]  /*03a0*/  CS2R R18, SRZ ;  /* 0x0000000000127805 */ /* 0x000fe4000001ff00 */
[----:B------:R-:W-:Y:S01]  /*03b0*/  LEA.HI R6, R6, R12, RZ, 0x4 ;  /* 0x0000000c06067211 */ /* 0x000fe200078f20ff */
[----:B------:R1:W-:Y:S01]  /*03c0*/  STL [R1+0x28], R4 ;  /* 0x0000280401007387 */ /* 0x0003e20000100800 */
[C---:B------:R-:W-:Y:S01]  /*03d0*/  IADD3 R8, R11.reuse, 0x50, RZ ;  /* 0x000000500b087810 */ /* 0x040fe20007ffe0ff */
[C---:B------:R-:W-:Y:S01]  /*03e0*/  VIADD R0, R11.reuse, 0xf0 ;  /* 0x000000f00b007836 */ /* 0x040fe20000000000 */
[----:B------:R-:W-:-:S02]  /*03f0*/  IADD3 R10, R11, 0xa0, RZ ;  /* 0x000000a00b0a7810 */ /* 0x000fc40007ffe0ff */
[----:B------:R-:W-:Y:S02]  /*0400*/  CS2R R20, SRZ ;  /* 0x0000000000147805 */ /* 0x000fe4000001ff00 */
[----:B------:R-:W-:Y:S02]  /*0410*/  SHF.R.S32.HI R9, RZ, 0x1f, R8 ;  /* 0x0000001fff097819 */ /* 0x000fe40000011408 */
[----:B------:R-:W-:Y:S02]  /*0420*/  CS2R R22, SRZ ;  /* 0x0000000000167805 */ /* 0x000fe4000001ff00 */
[----:B------:R-:W-:Y:S02]  /*0430*/  SHF.R.S32.HI R11, RZ, 0x1f, R10 ;  /* 0x0000001fff0b7819 */ /* 0x000fe4000001140a */
[----:B------:R-:W-:Y:S02]  /*0440*/  SHF.R.S32.HI R5, RZ, 0x1f, R0 ;  /* 0x0000001fff057819 */ /* 0x000fe40000011400 */
[----:B------:R-:W-:-:S02]  /*0450*/  LOP3.LUT R7, R7, 0xfffffffc, RZ, 0xc0, !PT ;  /* 0xfffffffc07077812 */ /* 0x000fc400078ec0ff */
[----:B------:R-:W-:Y:S02]  /*0460*/  LEA.HI R9, R9, R8, RZ, 0x2 ;  /* 0x0000000809097211 */ /* 0x000fe400078f10ff */
[----:B------:R-:W-:Y:S01]  /*0470*/  LEA.HI R11, R11, R10, RZ, 0x2 ;  /* 0x0000000a0b0b7211 */ /* 0x000fe200078f10ff */
[----:B0-----:R-:W-:Y:S01]  /*0480*/  ULEA UR6, UR6, UR4, 0x18 ;  /* 0x0000000406067291 */ /* 0x001fe2000f8ec03f */
[----:B------:R-:W-:Y:S02]  /*0490*/  LEA.HI R5, R5, R0, RZ, 0x2 ;  /* 0x0000000005057211 */ /* 0x000fe400078f10ff */
[----:B------:R-:W-:Y:S01]  /*04a0*/  SHF.R.U32.HI R6, RZ, 0x4, R6 ;  /* 0x00000004ff067819 */ /* 0x000fe20000011606 */
[----:B------:R-:W-:Y:S01]  /*04b0*/  UMOV UR4, URZ ;  /* 0x0000003f00047c82 */ /* 0x000fe20008000000 */
[----:B------:R-:W-:Y:S02]  /*04c0*/  IADD3 R7, -R7, R12, RZ ;  /* 0x0000000c07077210 */ /* 0x000fe40007ffe1ff */
[----:B------:R-:W-:-:S02]  /*04d0*/  SHF.R.U32.HI R0, RZ, 0x2, R9 ;  /* 0x00000002ff007819 */ /* 0x000fc40000011609 */
[----:B-1----:R-:W-:Y:S02]  /*04e0*/  SHF.R.U32.HI R4, RZ, 0x2, R11 ;  /* 0x00000002ff047819 */ /* 0x002fe4000001160b */
[C---:B------:R-:W-:Y:S02]  /*04f0*/  LOP3.LUT R10, R7.reuse, 0x3, R6, 0x78, !PT ;  /* 0x00000003070a7812 */ /* 0x040fe400078e7806 */
[C---:B------:R-:W-:Y:S02]  /*0500*/  LOP3.LUT R9, R7.reuse, 0x3, R0, 0x78, !PT ;  /* 0x0000000307097812 */ /* 0x040fe400078e7800 */
[----:B------:R-:W-:Y:S01]  /*0510*/  LOP3.LUT R0, R7, 0x3, R4, 0x78, !PT ;  /* 0x0000000307007812 */ /* 0x000fe200078e7804 */
[----:B------:R-:W-:Y:S01]  /*0520*/  STL [R1+0x38], R10 ;  /* 0x0000380a01007387 */ /* 0x000fe20000100800 */
[----:B------:R-:W-:-:S03]  /*0530*/  SHF.R.U32.HI R8, RZ, 0x2, R5 ;  /* 0x00000002ff087819 */ /* 0x000fc60000011605 */
[----:B------:R-:W-:Y:S01]  /*0540*/  STL [R1+0x34], R9 ;  /* 0x0000340901007387 */ /* 0x000fe20000100800 */
[----:B------:R-:W-:-:S03]  /*0550*/  LOP3.LUT R8, R7, 0x3, R8, 0x78, !PT ;  /* 0x0000000307087812 */ /* 0x000fc600078e7808 */
[----:B------:R0:W-:Y:S04]  /*0560*/  STL [R1+0x30], R0 ;  /* 0x0000300001007387 */ /* 0x0001e80000100800 */
[----:B------:R-:W-:Y:S01]  /*0570*/  STL [R1+0x2c], R8 ;  /* 0x00002c0801007387 */ /* 0x000fe20000100800 */
[C---:B--2---:R-:W-:Y:S02]  /*0580*/  PRMT R4, R2.reuse, 0x7632, R4 ;  /* 0x0000763202047816 */ /* 0x044fe40000000004 */
[----:B0-----:R-:W-:Y:S02]  /*0590*/  SHF.L.U32 R0, R2, 0x10, RZ ;  /* 0x0000001002007819 */ /* 0x001fe400000006ff */
[C---:B------:R-:W-:Y:S02]  /*05a0*/  PRMT R5, R3.reuse, 0x7632, R5 ;  /* 0x0000763203057816 */ /* 0x040fe40000000005 */
[----:B------:R-:W-:-:S02]  /*05b0*/  SHF.L.U32 R2, R3, 0x10, RZ ;  /* 0x0000001003027819 */ /* 0x000fc400000006ff */
[C---:B---3--:R-:W-:Y:S02]  /*05c0*/  SHF.L.U32 R3, R52.reuse, 0x10, RZ ;  /* 0x0000001034037819 */ /* 0x048fe400000006ff */
[----:B------:R-:W-:Y:S02]  /*05d0*/  PRMT R6, R52, 0x7632, R6 ;  /* 0x0000763234067816 */ /* 0x000fe40000000006 */
[C---:B------:R-:W-:Y:S01]  /*05e0*/  PRMT R7, R53.reuse, 0x7632, R7 ;  /* 0x0000763235077816 */ /* 0x040fe20000000007 */
[----:B------:R0:W-:Y:S01]  /*05f0*/  STL [R1], R3 ;  /* 0x0000000301007387 */ /* 0x0001e20000100800 */
[----:B------:R-:W-:Y:S02]  /*0600*/  SHF.L.U32 R53, R53, 0x10, RZ ;  /* 0x0000001035357819 */ /* 0x000fe400000006ff */
[----:B0-----:R-:W-:Y:S02]  /*0610*/  SHF.L.U32 R3, R4, 0x10, RZ ;  /* 0x0000001004037819 */ /* 0x001fe400000006ff */
[----:B------:R-:W-:-:S02]  /*0620*/  SHF.L.U32 R4, R5, 0x10, RZ ;  /* 0x0000001005047819 */ /* 0x000fc400000006ff */
[----:B------:R-:W-:Y:S01]  /*0630*/  SHF.L.U32 R5, R6, 0x10, RZ ;  /* 0x0000001006057819 */ /* 0x000fe200000006ff */
[----:B------:R-:W-:-:S07]  /*0640*/  IMAD.U32 R6, R7, 0x10000, RZ ;  /* 0x0001000007067824 */ /* 0x000fce00078e00ff */
.L_x_623:
[----:B------:R-:W2:Y:S01]  /*0650*/  LDL R24, [R1+0x28] ;  /* 0x0000280001187983 */ /* 0x000ea20000100800 */
[----:B-1----:R-:W0:Y:S01]  /*0660*/  S2R R7, SR_TID.X ;  /* 0x0000000000077919 */ /* 0x002e220000002100 */
[----:B------:R-:W-:Y:S01]  /*0670*/  USHF.L.U32 UR7, UR16, 0x4, URZ ;  /* 0x0000000410077899 */ /* 0x000fe2000800063f */
[----:B------:R-:W-:Y:S01]  /*0680*/  HFMA2.MMA R9, -RZ, RZ, 0, 0 ;  /* 0x00000000ff097435 */ /* 0x000fe200000001ff */
[----:B------:R-:W-:Y:S02]  /*0690*/  UIMAD UR9, UR5, 0x140000, URZ ;  /* 0x00140000050978a4 */ /* 0x000fe4000f8e023f */
[----:B------:R-:W-:Y:S01]  /*06a0*/  ULOP3.LUT UR7, UR7, 0xff0, URZ, 0xc0, !UPT ;  /* 0x00000ff007077892 */ /* 0x000fe2000f8ec03f */
[----:B------:R-:W-:Y:S01]  /*06b0*/  MOV R12, UR10 ;  /* 0x0000000a000c7c02 */ /* 0x000fe20008000f00 */
[----:B------:R-:W-:Y:S01]  /*06c0*/  ULDC.64 UR14, c[0x0][0x248] ;  /* 0x00009200000e7ab9 */ /* 0x000fe20000000a00 */
[----:B------:R-:W-:Y:S01]  /*06d0*/  MOV R13, UR10 ;  /* 0x0000000a000d7c02 */ /* 0x000fe20008000f00 */
[----:B------:R-:W-:Y:S01]  /*06e0*/  ULDC.64 UR18, c[0x0][0x228] ;  /* 0x00008a0000127ab9 */ /* 0x000fe20000000a00 */
[----:B0-----:R-:W-:-:S05]  /*06f0*/  IMAD.WIDE.U32 R14, R7, -0x33333333, RZ ;  /* 0xcccccccd070e7825 */ /* 0x001fca00078e00ff */
[----:B------:R-:W-:-:S05]  /*0700*/  SHF.R.U32.HI R14, RZ, 0x6, R15 ;  /* 0x00000006ff0e7819 */ /* 0x000fca000001160f */
[C---:B------:R-:W-:Y:S01]  /*0710*/  IMAD R55, R14.reuse, -0x50, R7 ;  /* 0xffffffb00e377824 */ /* 0x040fe200078e0207 */
[----:B------:R-:W-:Y:S02]  /*0720*/  MOV R7, UR10 ;  /* 0x0000000a00077c02 */ /* 0x000fe40008000f00 */
[----:B------:R-:W-:Y:S01]  /*0730*/  IADD3 R11, R14, UR7, RZ ;  /* 0x000000070e0b7c10 */ /* 0x000fe2000fffe0ff */
[----:B------:R-:W-:Y:S01]  /*0740*/  ULDC UR7, c[0x0][0x250] ;  /* 0x0000940000077ab9 */ /* 0x000fe20000000800 */
[----:B------:R-:W-:-:S03]  /*0750*/  SHF.L.U32 R8, R55, 0x2, RZ ;  /* 0x0000000237087819 */ /* 0x000fc600000006ff */
[----:B------:R-:W-:Y:S02]  /*0760*/  IMAD R11, R11, 0x140, RZ ;  /* 0x000001400b0b7824 */ /* 0x000fe400078e02ff */
[----:B------:R-:W-:Y:S01]  /*0770*/  IMAD.WIDE.U32 R8, R7, 0x140000, R8 ;  /* 0x0014000007087825 */ /* 0x000fe200078e0008 */
[----:B------:R-:W-:-:S04]  /*0780*/  MOV R10, UR5 ;  /* 0x00000005000a7c02 */ /* 0x000fc80008000f00 */
[----:B------:R-:W-:Y:S02]  /*0790*/  IADD3 R7, R9, UR9, RZ ;  /* 0x0000000909077c10 */ /* 0x000fe4000fffe0ff */
[----:B------:R-:W-:-:S04]  /*07a0*/  IADD3 R9, P1, R11, R8, RZ ;  /* 0x000000080b097210 */ /* 0x000fc80007f3e0ff */
[----:B------:R-:W-:Y:S02]  /*07b0*/  SHF.L.U32 R30, R9, 0x1, RZ ;  /* 0x00000001091e7819 */ /* 0x000fe400000006ff */
[----:B--2---:R-:W-:-:S04]  /*07c0*/  LEA R12, P0, R12, R24, 0x4 ;  /* 0x000000180c0c7211 */ /* 0x004fc800078020ff */
[----:B------:R-:W-:Y:S01]  /*07d0*/  LEA.HI.X R13, R13, RZ, R10, 0x4, P0 ;  /* 0x000000ff0d0d7211 */ /* 0x000fe200000f240a */
[----:B------:R-:W-:Y:S01]  /*07e0*/  IMAD.X R10, RZ, RZ, R7, P1 ;  /* 0x000000ffff0a7224 */ /* 0x000fe200008e0607 */
[----:B------:R-:W-:-:S04]  /*07f0*/  LEA R24, P0, R12, UR14, 0x3 ;  /* 0x0000000e0c187c11 */ /* 0x000fc8000f8018ff */
[----:B------:R-:W-:Y:S02]  /*0800*/  SHF.L.U64.HI R33, R9, 0x1, R10 ;  /* 0x0000000109217819 */ /* 0x000fe4000001020a */
[----:B------:R-:W-:Y:S02]  /*0810*/  IADD3 R9, R11, 0x500, RZ ;  /* 0x000005000b097810 */ /* 0x000fe40007ffe0ff */
[----:B------:R-:W-:Y:S01]  /*0820*/  LEA.HI.X R25, R12, UR15, R13, 0x3, P0 ;  /* 0x0000000f0c197c11 */ /* 0x000fe200080f1c0d */
[----:B------:R-:W-:Y:S01]  /*0830*/  ULDC.64 UR14, c[0x0][0x230] ;  /* 0x00008c00000e7ab9 */ /* 0x000fe20000000a00 */
[----:B------:R-:W-:Y:S02]  /*0840*/  IADD3 R9, P1, R9, R8, RZ ;  /* 0x0000000809097210 */ /* 0x000fe40007f3e0ff */
[----:B------:R-:W-:Y:S02]  /*0850*/  IADD3 R26, P0, R30, UR14, RZ ;  /* 0x0000000e1e1a7c10 */ /* 0x000fe4000ff1e0ff */
[----:B------:R-:W-:Y:S01]  /*0860*/  IADD3.X R10, RZ, R7, RZ, P1, !PT ;  /* 0x00000007ff0a7210 */ /* 0x000fe20000ffe4ff */
[----:B------:R-:W2:Y:S01]  /*0870*/  LDG.E.64.CONSTANT R24, desc[UR12][R24.64] ;  /* 0x0000000c18187981 */ /* 0x000ea2000c1e9b00 */
[----:B------:R-:W-:-:S02]  /*0880*/  SHF.L.U32 R32, R9, 0x1, RZ ;  /* 0x0000000109207819 */ /* 0x000fc400000006ff */
[----:B------:R-:W-:Y:S02]  /*0890*/  IADD3.X R27, R33, UR15, RZ, P0, !PT ;  /* 0x0000000f211b7c10 */ /* 0x000fe400087fe4ff */
[----:B------:R-:W-:Y:S02]  /*08a0*/  SHF.L.U64.HI R15, R9, 0x1, R10 ;  /* 0x00000001090f7819 */ /* 0x000fe4000001020a */
[----:B------:R-:W-:Y:S01]  /*08b0*/  IADD3 R28, P0, R32, UR14, RZ ;  /* 0x0000000e201c7c10 */ /* 0x000fe2000ff1e0ff */
[----:B------:R-:W-:Y:S01]  /*08c0*/  STL [R1+0x24], R33 ;  /* 0x0000242101007387 */ /* 0x000fe20000100800 */
[----:B------:R-:W-:Y:S02]  /*08d0*/  IADD3 R9, R11, 0xa00, RZ ;  /* 0x00000a000b097810 */ /* 0x000fe40007ffe0ff */
[----:B------:R-:W-:Y:S01]  /*08e0*/  IADD3.X R29, R15, UR15, RZ, P0, !PT ;  /* 0x0000000f0f1d7c10 */ /* 0x000fe200087fe4ff */
[----:B------:R0:W-:Y:S04]  /*08f0*/  STL [R1+0x20], R30 ;  /* 0x0000201e01007387 */ /* 0x0001e80000100800 */
[----:B------:R-:W3:Y:S04]  /*0900*/  LDG.E.64.CONSTANT R26, desc[UR12][R26.64] ;  /* 0x0000000c1a1a7981 */ /* 0x000ee8000c1e9b00 */
[----:B------:R-:W4:Y:S01]  /*0910*/  LDG.E.64.CONSTANT R28, desc[UR12][R28.64] ;  /* 0x0000000c1c1c7981 */ /* 0x000f22000c1e9b00 */
[----:B0-----:R-:W-:-:S04]  /*0920*/  IADD3 R30, P0, R30, UR18, RZ ;  /* 0x000000121e1e7c10 */ /* 0x001fc8000ff1e0ff */
[----:B------:R-:W-:Y:S02]  /*0930*/  IADD3.X R31, R33, UR19, RZ, P0, !PT ;  /* 0x00000013211f7c10 */ /* 0x000fe400087fe4ff */
[----:B------:R-:W-:-:S04]  /*0940*/  IADD3 R9, P0, R9, R8, RZ ;  /* 0x0000000809097210 */ /* 0x000fc80007f1e0ff */
[----:B------:R-:W-:Y:S01]  /*0950*/  IADD3.X R10, RZ, R7, RZ, P0, !PT ;  /* 0x00000007ff0a7210 */ /* 0x000fe200007fe4ff */
[----:B------:R0:W-:Y:S01]  /*0960*/  STL [R1+0x18], R32 ;  /* 0x0000182001007387 */ /* 0x0001e20000100800 */
[C---:B------:R-:W-:Y:S02]  /*0970*/  SHF.L.U32 R12, R9.reuse, 0x1, RZ ;  /* 0x00000001090c7819 */ /* 0x040fe400000006ff */
[----:B------:R-:W-:Y:S01]  /*0980*/  SHF.L.U64.HI R10, R9, 0x1, R10 ;  /* 0x00000001090a7819 */ /* 0x000fe2000001020a */
[----:B------:R-:W-:Y:S04]  /*0990*/  STL [R1+0x1c], R15 ;  /* 0x00001c0f01007387 */ /* 0x000fe80000100800 */
[----:B------:R-:W-:Y:S04]  /*09a0*/  STL [R1+0xc], R12 ;  /* 0x00000c0c01007387 */ /* 0x000fe80000100800 */
[----:B------:R1:W-:Y:S04]  /*09b0*/  STL [R1+0x14], R10 ;  /* 0x0000140a01007387 */ /* 0x0003e80000100800 */
[----:B------:R-:W1:Y:S04]  /*09c0*/  LDL R59, [R1] ;  /* 0x00000000013b7983 */ /* 0x000e680000100800 */
[----:B------:R-:W5:Y:S01]  /*09d0*/  LDG.E.64.CONSTANT R30, desc[UR12][R30.64] ;  /* 0x0000000c1e1e7981 */ /* 0x000f62000c1e9b00 */
[----:B0-----:R-:W-:-:S02]  /*09e0*/  IADD3 R32, P0, R32, UR18, RZ ;  /* 0x0000001220207c10 */ /* 0x001fc4000ff1e0ff */
[----:B------:R-:W-:Y:S02]  /*09f0*/  IADD3 R34, P1, R12, UR14, RZ ;  /* 0x0000000e0c227c10 */ /* 0x000fe4000ff3e0ff */
[----:B------:R-:W-:Y:S02]  /*0a00*/  IADD3.X R33, R15, UR19, RZ, P0, !PT ;  /* 0x000000130f217c10 */ /* 0x000fe400087fe4ff */
[----:B------:R-:W-:-:S04]  /*0a10*/  IADD3.X R35, R10, UR15, RZ, P1, !PT ;  /* 0x0000000f0a237c10 */ /* 0x000fc80008ffe4ff */
[----:B------:R-:W5:Y:S04]  /*0a20*/  LDG.E.64.CONSTANT R32, desc[UR12][R32.64] ;  /* 0x0000000c20207981 */ /* 0x000f68000c1e9b00 */
[----:B------:R-:W5:Y:S01]  /*0a30*/  LDG.E.64.CONSTANT R34, desc[UR12][R34.64] ;  /* 0x0000000c22227981 */ /* 0x000f62000c1e9b00 */
[----:B------:R-:W-:Y:S02]  /*0a40*/  IADD3 R36, P0, R12, UR18, RZ ;  /* 0x000000120c247c10 */ /* 0x000fe4000ff1e0ff */
[----:B------:R-:W-:Y:S02]  /*0a50*/  IADD3 R11, R11, 0xf00, RZ ;  /* 0x00000f000b0b7810 */ /* 0x000fe40007ffe0ff */
[----:B------:R-:W-:Y:S02]  /*0a60*/  IADD3.X R37, R10, UR19, RZ, P0, !PT ;  /* 0x000000130a257c10 */ /* 0x000fe400087fe4ff */
[----:B------:R-:W-:-:S04]  /*0a70*/  IADD3 R11, P0, R11, R8, RZ ;  /* 0x000000080b0b7210 */ /* 0x000fc80007f1e0ff */
[----:B------:R-:W5:Y:S01]  /*0a80*/  LDG.E.64.CONSTANT R36, desc[UR12][R36.64] ;  /* 0x0000000c24247981 */ /* 0x000f62000c1e9b00 */
[----:B------:R-:W-:Y:S01]  /*0a90*/  IMAD.X R8, RZ, RZ, R7, P0 ;  /* 0x000000ffff087224 */ /* 0x000fe200000e0607 */
[----:B------:R-:W-:-:S04]  /*0aa0*/  SHF.L.U32 R41, R11, 0x1, RZ ;  /* 0x000000010b297819 */ /* 0x000fc800000006ff */
[----:B------:R-:W-:Y:S02]  /*0ab0*/  SHF.L.U64.HI R47, R11, 0x1, R8 ;  /* 0x000000010b2f7819 */ /* 0x000fe40000010208 */
[----:B------:R-:W-:-:S04]  /*0ac0*/  IADD3 R38, P0, R41, UR14, RZ ;  /* 0x0000000e29267c10 */ /* 0x000fc8000ff1e0ff */
[----:B------:R-:W-:Y:S01]  /*0ad0*/  IADD3.X R39, R47, UR15, RZ, P0, !PT ;  /* 0x0000000f2f277c10 */ /* 0x000fe200087fe4ff */
[----:B------:R0:W-:Y:S01]  /*0ae0*/  STL [R1+0x4], R41 ;  /* 0x0000042901007387 */ /* 0x0001e20000100800 */
[----:B------:R-:W-:Y:S01]  /*0af0*/  IMAD.MOV.U32 R56, RZ, RZ, 0x28 ;  /* 0x00000028ff387424 */ /* 0x000fe200078e00ff */
[----:B------:R-:W-:-:S03]  /*0b00*/  ULDC.64 UR14, c[0x0][0x258] ;  /* 0x00009600000e7ab9 */ /* 0x000fc60000000a00 */
[----:B------:R-:W5:Y:S04]  /*0b10*/  LDG.E.64.CONSTANT R38, desc[UR12][R38.64] ;  /* 0x0000000c26267981 */ /* 0x000f68000c1e9b00 */
[----:B------:R0:W-:Y:S01]  /*0b20*/  STL [R1+0x8], R47 ;  /* 0x0000082f01007387 */ /* 0x0001e20000100800 */
[----:B------:R-:W-:-:S05]  /*0b30*/  IMAD R55, R55, R56, UR6 ;  /* 0x0000000637377e24 */ /* 0x000fca000f8e0238 */
[----:B------:R-:W-:-:S05]  /*0b40*/  LEA R55, R14, R55, 0x3 ;  /* 0x000000370e377211 */ /* 0x000fca00078e18ff */
[----:B------:R5:W-:Y:S01]  /*0b50*/  STL [R1+0x10], R55 ;  /* 0x0000103701007387 */ /* 0x000be20000100800 */
[----:B--2---:R-:W-:-:S06]  /*0b60*/  FADD.FTZ R13, R25, UR7 ;  /* 0x00000007190d7e21 */ /* 0x004fcc0008010000 */
[----:B------:R-:W2:Y:S01]  /*0b70*/  MUFU.RSQ R13, R13 ;  /* 0x0000000d000d7308 */ /* 0x000ea20000001400 */
[----:B---3--:R-:W-:-:S05]  /*0b80*/  SHF.L.U32 R7, R26, 0x10, RZ ;  /* 0x000000101a077819 */ /* 0x008fca00000006ff */
[----:B------:R-:W-:Y:S01]  /*0b90*/  FADD.FTZ R52, -R24, R7 ;  /* 0x0000000718347221 */ /* 0x000fe20000010100 */
[----:B------:R-:W-:-:S03]  /*0ba0*/  SHF.L.U32 R7, R27, 0x10, RZ ;  /* 0x000000101b077819 */ /* 0x000fc600000006ff */
[----:B--2---:R-:W-:Y:S02]  /*0bb0*/  FMUL.FTZ R52, R13, R52 ;  /* 0x000000340d347220 */ /* 0x004fe40000410000 */
[----:B------:R-:W-:Y:S01]  /*0bc0*/  FADD.FTZ R8, -R24, R7 ;  /* 0x0000000718087221 */ /* 0x000fe20000010100 */
[----:B----4-:R-:W-:Y:S02]  /*0bd0*/  SHF.L.U32 R7, R28, 0x10, RZ ;  /* 0x000000101c077819 */ /* 0x010fe400000006ff */
[----:B------:R-:W-:Y:S01]  /*0be0*/  SHF.L.U32 R9, R29, 0x10, RZ ;  /* 0x000000101d097819 */ /* 0x000fe200000006ff */
[----:B------:R-:W-:Y:S01]  /*0bf0*/  FMUL.FTZ R51, R13, R8 ;  /* 0x000000080d337220 */ /* 0x000fe20000410000 */
[----:B------:R-:W-:Y:S01]  /*0c00*/  PRMT R8, R26, 0x7632, R8 ;  /* 0x000076321a087816 */ /* 0x000fe20000000008 */
[C-C-:B------:R-:W-:Y:S01]  /*0c10*/  FADD.FTZ R50, -R24.reuse, R7.reuse ;  /* 0x0000000718327221 */ /* 0x140fe20000010100 */
[----:B------:R-:W-:Y:S01]  /*0c20*/  PRMT R7, R27, 0x7632, R7 ;  /* 0x000076321b077816 */ /* 0x000fe20000000007 */
[----:B------:R-:W-:Y:S01]  /*0c30*/  FADD.FTZ R40, -R24, R9 ;  /* 0x0000000918287221 */ /* 0x000fe20000010100 */
[----:B------:R-:W-:Y:S01]  /*0c40*/  SHF.L.U32 R9, R8, 0x10, RZ ;  /* 0x0000001008097819 */ /* 0x000fe200000006ff */
[----:B------:R-:W-:Y:S01]  /*0c50*/  FFMA.FTZ R11, R2, R51, R53 ;  /* 0x00000033020b7223 */ /* 0x000fe20000010035 */
[----:B------:R-:W-:Y:S01]  /*0c60*/  SHF.L.U32 R7, R7, 0x10, RZ ;  /* 0x0000001007077819 */ /* 0x000fe200000006ff */
[----:B-1----:R-:W-:-:S04]  /*0c70*/  FFMA.FTZ R10, R0, R52, R59 ;  /* 0x00000034000a7223 */ /* 0x002fc8000001003b */
[----:B------:R-:W-:Y:S01]  /*0c80*/  FMUL.FTZ R12, R10, -1.4426950216293334961 ;  /* 0xbfb8aa3b0a0c7820 */ /* 0x000fe20000410000 */
[C---:B------:R-:W-:Y:S01]  /*0c90*/  FADD.FTZ R42, -R24.reuse, R9 ;  /* 0x00000009182a7221 */ /* 0x040fe20000010100 */
[----:B------:R-:W-:Y:S01]  /*0ca0*/  FMUL.FTZ R15, R11, -1.4426950216293334961 ;  /* 0xbfb8aa3b0b0f7820 */ /* 0x000fe20000410000 */
[----:B------:R-:W-:-:S03]  /*0cb0*/  FADD.FTZ R7, -R24, R7 ;  /* 0x0000000718077221 */ /* 0x000fc60000010100 */
[----:B------:R-:W1:Y:S01]  /*0cc0*/  MUFU.EX2 R12, R12 ;  /* 0x0000000c000c7308 */ /* 0x000e620000000800 */
[C---:B------:R-:W-:Y:S01]  /*0cd0*/  FMUL.FTZ R42, R13.reuse, R42 ;  /* 0x0000002a0d2a7220 */ /* 0x040fe20000410000 */
[----:B------:R-:W-:-:S03]  /*0ce0*/  FMUL.FTZ R7, R13, R7 ;  /* 0x000000070d077220 */ /* 0x000fc60000410000 */
[----:B------:R-:W-:-:S03]  /*0cf0*/  FFMA.FTZ R48, R3, R42, R5 ;  /* 0x0000002a03307223 */ /* 0x000fc60000010005 */
[----:B------:R-:W2:Y:S01]  /*0d00*/  MUFU.EX2 R15, R15 ;  /* 0x0000000f000f7308 */ /* 0x000ea20000000800 */
[----:B------:R-:W-:Y:S01]  /*0d10*/  FFMA.FTZ R45, R4, R7, R6 ;  /* 0x00000007042d7223 */ /* 0x000fe20000010006 */
[----:B------:R-:W-:-:S03]  /*0d20*/  FMUL.FTZ R54, R48, -1.4426950216293334961 ;  /* 0xbfb8aa3b30367820 */ /* 0x000fc60000410000 */
[----:B------:R-:W-:Y:S01]  /*0d30*/  FMUL.FTZ R43, R45, -1.4426950216293334961 ;  /* 0xbfb8aa3b2d2b7820 */ /* 0x000fe20000410000 */
[----:B------:R-:W-:Y:S01]  /*0d40*/  FMUL.FTZ R49, R13, R40 ;  /* 0x000000280d317220 */ /* 0x000fe20000410000 */
[----:B------:R-:W-:Y:S01]  /*0d50*/  IADD3 R40, P0, R41, UR18, RZ ;  /* 0x0000001229287c10 */ /* 0x000fe2000ff1e0ff */
[----:B------:R-:W3:Y:S01]  /*0d60*/  MUFU.EX2 R54, R54 ;  /* 0x0000003600367308 */ /* 0x000ee20000000800 */
[----:B-1----:R-:W-:Y:S02]  /*0d70*/  FADD.FTZ R12, R12, 1 ;  /* 0x3f8000000c0c7421 */ /* 0x002fe40000010000 */
[----:B0-----:R-:W-:-:S05]  /*0d80*/  IADD3.X R41, R47, UR19, RZ, P0, !PT ;  /* 0x000000132f297c10 */ /* 0x001fca00087fe4ff */
[----:B------:R-:W0:Y:S01]  /*0d90*/  MUFU.EX2 R43, R43 ;  /* 0x0000002b002b7308 */ /* 0x000e220000000800 */
[----:B--2---:R-:W-:Y:S01]  /*0da0*/  FADD.FTZ R47, R15, 1 ;  /* 0x3f8000000f2f7421 */ /* 0x004fe20000010000 */
[----:B------:R-:W-:Y:S01]  /*0db0*/  PRMT R15, R28, 0x7632, R15 ;  /* 0x000076321c0f7816 */ /* 0x000fe2000000000f */
[----:B------:R-:W-:Y:S01]  /*0dc0*/  FMUL.FTZ R50, R13, R50 ;  /* 0x000000320d327220 */ /* 0x000fe20000410000 */
[----:B------:R-:W-:Y:S01]  /*0dd0*/  PRMT R46, R29, 0x7632, R46 ;  /* 0x000076321d2e7816 */ /* 0x000fe2000000002e */
[----:B------:R-:W-:-:S03]  /*0de0*/  FFMA.FTZ R9, R2, R49, R53 ;  /* 0x0000003102097223 */ /* 0x000fc60000010035 */
[----:B------:R-:W1:Y:S01]  /*0df0*/  MUFU.RCP R12, R12 ;  /* 0x0000000c000c7308 */ /* 0x000e620000001000 */
[----:B------:R-:W-:Y:S01]  /*0e00*/  SHF.L.U32 R15, R15, 0x10, RZ ;  /* 0x000000100f0f7819 */ /* 0x000fe200000006ff */
[----:B---3--:R-:W-:Y:S01]  /*0e10*/  FADD.FTZ R54, R54, 1 ;  /* 0x3f80000036367421 */ /* 0x008fe20000010000 */
[----:B-----5:R-:W-:Y:S01]  /*0e20*/  SHF.L.U32 R58, R33, 0x10, RZ ;  /* 0x00000010213a7819 */ /* 0x020fe200000006ff */
[----:B------:R-:W2:Y:S02]  /*0e30*/  LDG.E.64.CONSTANT R40, desc[UR12][R40.64] ;  /* 0x0000000c28287981 */ /* 0x000ea4000c1e9b00 */
[----:B------:R-:W-:Y:S02]  /*0e40*/  FADD.FTZ R15, -R24, R15 ;  /* 0x0000000f180f7221 */ /* 0x000fe40000010100 */
[----:B------:R-:W3:Y:S01]  /*0e50*/  MUFU.RCP R47, R47 ;  /* 0x0000002f002f7308 */ /* 0x000ee20000001000 */
[----:B0-----:R-:W-:Y:S01]  /*0e60*/  FADD.FTZ R57, R43, 1 ;  /* 0x3f8000002b397421 */ /* 0x001fe20000010000 */
[----:B------:R-:W-:Y:S01]  /*0e70*/  SHF.L.U32 R46, R46, 0x10, RZ ;  /* 0x000000102e2e7819 */ /* 0x000fe200000006ff */
[----:B------:R-:W-:Y:S01]  /*0e80*/  FMUL.FTZ R15, R13, R15 ;  /* 0x0000000f0d0f7220 */ /* 0x000fe20000410000 */
[----:B------:R-:W-:-:S03]  /*0e90*/  FFMA.FTZ R8, R0, R50, R59 ;  /* 0x0000003200087223 */ /* 0x000fc6000001003b */
[----:B------:R-:W-:Y:S01]  /*0ea0*/  FFMA.FTZ R43, R3, R15, R5 ;  /* 0x0000000f032b7223 */ /* 0x000fe20000010005 */
[----:B------:R-:W0:Y:S01]  /*0eb0*/  MUFU.RCP R54, R54 ;  /* 0x0000003600367308 */ /* 0x000e220000001000 */
[----:B-1----:R-:W-:Y:S01]  /*0ec0*/  FADD.FTZ R14, -R12, 1 ;  /* 0x3f8000000c0e7421 */ /* 0x002fe20000010100 */
[----:B------:R-:W-:Y:S01]  /*0ed0*/  FMUL.FTZ R25, R8, -1.4426950216293334961 ;  /* 0xbfb8aa3b08197820 */ /* 0x000fe20000410000 */
[----:B------:R-:W-:Y:S02]  /*0ee0*/  FADD.FTZ R46, -R24, R46 ;  /* 0x0000002e182e7221 */ /* 0x000fe40000010100 */
[----:B------:R-:W-:-:S03]  /*0ef0*/  FFMA.FTZ R55, R10, R14, 1 ;  /* 0x3f8000000a377423 */ /* 0x000fc6000001000e */
[----:B------:R-:W-:Y:S01]  /*0f00*/  MUFU.RCP R57, R57 ;  /* 0x0000003900397308 */ /* 0x000fe20000001000 */
[----:B------:R-:W-:Y:S01]  /*0f10*/  FMUL.FTZ R10, R43, -1.4426950216293334961 ;  /* 0xbfb8aa3b2b0a7820 */ /* 0x000fe20000410000 */
[----:B------:R-:W-:Y:S01]  /*0f20*/  FMUL.FTZ R14, R13, R46 ;  /* 0x0000002e0d0e7220 */ /* 0x000fe20000410000 */
[----:B------:R-:W-:Y:S01]  /*0f30*/  FMUL.FTZ R12, R12, R55 ;  /* 0x000000370c0c7220 */ /* 0x000fe20000410000 */
[----:B---3--:R-:W-:-:S04]  /*0f40*/  FADD.FTZ R55, -R47, 1 ;  /* 0x3f8000002f377421 */ /* 0x008fc80000010100 */
[----:B------:R-:W1:Y:S01]  /*0f50*/  MUFU.EX2 R25, R25 ;  /* 0x0000001900197308 */ /* 0x000e620000000800 */
[----:B------:R-:W-:-:S07]  /*0f60*/  FFMA.FTZ R11, R11, R55, 1 ;  /* 0x3f8000000b0b7423 */ /* 0x000fce0000010037 */
[----:B------:R3:W4:Y:S01]  /*0f70*/  MUFU.EX2 R46, R10 ;  /* 0x0000000a002e7308 */ /* 0x0007220000000800 */
[----:B------:R-:W-:Y:S01]  /*0f80*/  FMUL.FTZ R11, R47, R11 ;  /* 0x0000000b2f0b7220 */ /* 0x000fe20000410000 */
[----:B0-----:R-:W-:Y:S01]  /*0f90*/  FADD.FTZ R56, -R54, 1 ;  /* 0x3f80000036387421 */ /* 0x001fe20000010100 */
[----:B---3--:R-:W-:-:S04]  /*0fa0*/  FFMA.FTZ R10, R4, R14, R6 ;  /* 0x0000000e040a7223 */ /* 0x008fc80000010006 */
[----:B------:R-:W-:Y:S01]  /*0fb0*/  FMUL.FTZ R55, R10, -1.4426950216293334961 ;  /* 0xbfb8aa3b0a377820 */ /* 0x000fe20000410000 */
[----:B------:R-:W-:-:S03]  /*0fc0*/  FMUL.FTZ R44, R9, -1.4426950216293334961 ;  /* 0xbfb8aa3b092c7820 */ /* 0x000fc60000410000 */
[----:B------:R0:W-:Y:S01]  /*0fd0*/  MUFU.EX2 R47, R55 ;  /* 0x00000037002f7308 */ /* 0x0001e20000000800 */
[----:B------:R-:W-:Y:S01]  /*0fe0*/  FFMA.FTZ R48, R48, R56, 1 ;  /* 0x3f80000030307423 */ /* 0x000fe20000010038 */
[----:B-1----:R-:W-:Y:S01]  /*0ff0*/  FADD.FTZ R25, R25, 1 ;  /* 0x3f80000019197421 */ /* 0x002fe20000010000 */
[----:B0-----:R-:W-:-:S05]  /*1000*/  FADD.FTZ R55, -R57, 1 ;  /* 0x3f80000039377421 */ /* 0x001fca0000010100 */
[----:B------:R-:W0:Y:S01]  /*1010*/  MUFU.EX2 R44, R44 ;  /* 0x0000002c002c7308 */ /* 0x000e220000000800 */
[----:B------:R-:W-:Y:S01]  /*1020*/  FMUL.FTZ R48, R54, R48 ;  /* 0x0000003036307220 */ /* 0x000fe20000410000 */
[----:B------:R-:W-:Y:S01]  /*1030*/  FFMA.FTZ R55, R45, R55, 1 ;  /* 0x3f8000002d377423 */ /* 0x000fe20000010037 */
[----:B------:R-:W-:-:S03]  /*1040*/  PRMT R54, R30, 0x7632, R54 ;  /* 0x000076321e367816 */ /* 0x000fc60000000036 */
[----:B------:R-:W-:Y:S01]  /*1050*/  FMUL.FTZ R57, R57, R55 ;  /* 0x0000003739397220 */ /* 0x000fe20000410000 */
[----:B------:R-:W-:Y:S01]  /*1060*/  SHF.L.U32 R55, R30, 0x10, RZ ;  /* 0x000000101e377819 */ /* 0x000fe200000006ff */
[----:B------:R1:W3:Y:S01]  /*1070*/  MUFU.RCP R45, R25 ;  /* 0x00000019002d7308 */ /* 0x0002e20000001000 */
[----:B------:R-:W-:-:S03]  /*1080*/  SHF.L.U32 R54, R54, 0x10, RZ ;  /* 0x0000001036367819 */ /* 0x000fc600000006ff */
[----:B------:R-:W-:Y:S01]  /*1090*/  FMUL.FTZ R12, R55, R12 ;  /* 0x0000000c370c7220 */ /* 0x000fe20000410000 */
[----:B-1----:R-:W-:Y:S01]  /*10a0*/  PRMT R25, R31, 0x7632, R25 ;  /* 0x000076321f197816 */ /* 0x002fe20000000019 */
[----:B------:R-:W-:Y:S01]  /*10b0*/  FMUL.FTZ R48, R54, R48 ;  /* 0x0000003036307220 */ /* 0x000fe20000410000 */
[----:B----4-:R-:W-:Y:S02]  /*10c0*/  FADD.FTZ R54, R46, 1 ;  /* 0x3f8000002e367421 */ /* 0x010fe40000010000 */
[----:B------:R-:W-:Y:S01]  /*10d0*/  SHF.L.U32 R25, R25, 0x10, RZ ;  /* 0x0000001019197819 */ /* 0x000fe200000006ff */
[----:B------:R-:W-:Y:S01]  /*10e0*/  FMUL.FTZ R46, R0, R12 ;  /* 0x0000000c002e7220 */ /* 0x000fe20000410000 */
[----:B0-----:R-:W-:Y:S01]  /*10f0*/  FADD.FTZ R44, R44, 1 ;  /* 0x3f8000002c2c7421 */ /* 0x001fe20000010000 */
[----:B------:R-:W-:Y:S02]  /*1100*/  FADD.FTZ R47, R47, 1 ;  /* 0x3f8000002f2f7421 */ /* 0x000fe40000010000 */
[----:B------:R-:W-:Y:S01]  /*1110*/  FMUL.FTZ R57, R25, R57 ;  /* 0x0000003919397220 */ /* 0x000fe20000410000 */
[----:B------:R-:W-:Y:S01]  /*1120*/  FFMA.FTZ R46, R52, R46, RZ ;  /* 0x0000002e342e7223 */ /* 0x000fe200000100ff */
[----:B------:R0:W-:Y:S01]  /*1130*/  MUFU.RCP R25, R54 ;  /* 0x0000003600197308 */ /* 0x0001e20000001000 */
[----:B------:R-:W-:Y:S01]  /*1140*/  SHF.L.U32 R55, R31, 0x10, RZ ;  /* 0x000000101f377819 */ /* 0x000fe200000006ff */
[----:B0-----:R-:W-:-:S06]  /*1150*/  FMUL.FTZ R54, R3, R48 ;  /* 0x0000003003367220 */ /* 0x001fcc0000410000 */
[----:B------:R-:W0:Y:S01]  /*1160*/  MUFU.RCP R44, R44 ;  /* 0x0000002c002c7308 */ /* 0x000e220000001000 */
[----:B------:R-:W-:Y:S01]  /*1170*/  FMUL.FTZ R11, R55, R11 ;  /* 0x0000000b370b7220 */ /* 0x000fe20000410000 */
[----:B------:R-:W-:Y:S01]  /*1180*/  FFMA.FTZ R46, R42, R54, R46 ;  /* 0x000000362a2e7223 */ /* 0x000fe2000001002e */
[----:B------:R-:W-:-:S05]  /*1190*/  FFMA.FTZ R54, R0, R12, RZ ;  /* 0x0000000c00367223 */ /* 0x000fca00000100ff */
[----:B------:R-:W1:Y:S01]  /*11a0*/  MUFU.RCP R47, R47 ;  /* 0x0000002f002f7308 */ /* 0x000e620000001000 */
[-C--:B------:R-:W-:Y:S01]  /*11b0*/  FFMA.FTZ R54, R3, R48.reuse, R54 ;  /* 0x0000003003367223 */ /* 0x080fe20000010036 */
[-C--:B------:R-:W-:Y:S01]  /*11c0*/  FMUL.FTZ R55, R2, R11.reuse ;  /* 0x0000000b02377220 */ /* 0x080fe20000410000 */
[----:B------:R-:W-:Y:S01]  /*11d0*/  FFMA.FTZ R18, R42, R48, R18 ;  /* 0x000000302a127223 */ /* 0x000fe20000010012 */
[----:B------:R-:W-:Y:S01]  /*11e0*/  FADD.FTZ R42, R48, R19 ;  /* 0x00000013302a7221 */ /* 0x000fe20000010000 */
[----:B------:R-:W-:Y:S01]  /*11f0*/  FFMA.FTZ R19, R2, R11, R54 ;  /* 0x0000000b02137223 */ /* 0x000fe20000010036 */
[----:B------:R-:W-:Y:S01]  /*1200*/  FFMA.FTZ R55, R51, R55, R46 ;  /* 0x0000003733377223 */ /* 0x000fe2000001002e */
[-C--:B------:R-:W-:Y:S01]  /*1210*/  FFMA.FTZ R46, R7, R57.reuse, R22 ;  /* 0x00000039072e7223 */ /* 0x080fe20000010016 */
[----:B------:R-:W-:Y:S01]  /*1220*/  FADD.FTZ R54, R57, R23 ;  /* 0x0000001739367221 */ /* 0x000fe20000010000 */
[CC--:B------:R-:W-:Y:S01]  /*1230*/  FMUL.FTZ R22, R4.reuse, R57.reuse ;  /* 0x0000003904167220 */ /* 0x0c0fe20000410000 */
[----:B------:R-:W-:Y:S01]  /*1240*/  FFMA.FTZ R57, R4, R57, R19 ;  /* 0x0000003904397223 */ /* 0x000fe20000010013 */
[----:B---3--:R-:W-:Y:S01]  /*1250*/  FADD.FTZ R19, -R45, 1 ;  /* 0x3f8000002d137421 */ /* 0x008fe20000010100 */
[----:B0-----:R-:W-:Y:S01]  /*1260*/  FADD.FTZ R23, -R44, 1 ;  /* 0x3f8000002c177421 */ /* 0x001fe20000010100 */
[----:B------:R-:W-:-:S02]  /*1270*/  FFMA.FTZ R7, R7, R22, R55 ;  /* 0x0000001607077223 */ /* 0x000fc40000010037 */
[----:B------:R-:W-:Y:S01]  /*1280*/  FFMA.FTZ R19, R8, R19, 1 ;  /* 0x3f80000008137423 */ /* 0x000fe20000010013 */
[----:B-1----:R-:W-:Y:S01]  /*1290*/  FADD.FTZ R8, -R47, 1 ;  /* 0x3f8000002f087421 */ /* 0x002fe20000010100 */
[----:B------:R-:W-:Y:S01]  /*12a0*/  FADD.FTZ R22, -R25, 1 ;  /* 0x3f80000019167421 */ /* 0x000fe20000010100 */
[----:B------:R-:W-:Y:S01]  /*12b0*/  FFMA.FTZ R9, R9, R23, 1 ;  /* 0x3f80000009097423 */ /* 0x000fe20000010017 */
[----:B------:R-:W-:Y:S01]  /*12c0*/  PRMT R23, R33, 0x7632, R23 ;  /* 0x0000763221177816 */ /* 0x000fe20000000017 */
[----:B------:R-:W-:Y:S01]  /*12d0*/  FFMA.FTZ R8, R10, R8, 1 ;  /* 0x3f8000000a087423 */ /* 0x000fe20000010008 */
[----:B------:R-:W-:Y:S01]  /*12e0*/  FFMA.FTZ R22, R43, R22, 1 ;  /* 0x3f8000002b167423 */ /* 0x000fe20000010016 */
[C---:B------:R-:W-:Y:S01]  /*12f0*/  PRMT R56, R32.reuse, 0x7632, R56 ;  /* 0x0000763220387816 */ /* 0x040fe20000000038 */
[----:B------:R-:W-:Y:S01]  /*1300*/  FMUL.FTZ R19, R45, R19 ;  /* 0x000000132d137220 */ /* 0x000fe20000410000 */
[----:B------:R-:W-:Y:S01]  /*1310*/  SHF.L.U32 R10, R32, 0x10, RZ ;  /* 0x00000010200a7819 */ /* 0x000fe200000006ff */
[----:B------:R-:W-:Y:S01]  /*1320*/  FMUL.FTZ R61, R47, R8 ;  /* 0x000000082f3d7220 */ /* 0x000fe20000410000 */
[----:B------:R-:W-:-:S02]  /*1330*/  PRMT R43, R34, 0x7632, R43 ;  /* 0x00007632222b7816 */ /* 0x000fc4000000002b */
[----:B------:R-:W-:Y:S01]  /*1340*/  SHF.L.U32 R8, R23, 0x10, RZ ;  /* 0x0000001017087819 */ /* 0x000fe200000006ff */
[----:B------:R-:W-:Y:S01]  /*1350*/  FMUL.FTZ R22, R25, R22 ;  /* 0x0000001619167220 */ /* 0x000fe20000410000 */
[----:B------:R-:W-:Y:S01]  /*1360*/  SHF.L.U32 R48, R34, 0x10, RZ ;  /* 0x0000001022307819 */ /* 0x000fe200000006ff */
[----:B------:R-:W-:Y:S02]  /*1370*/  IMAD.U32 R56, R56, 0x10000, RZ ;  /* 0x0001000038387824 */ /* 0x000fe400078e00ff */
[----:B------:R-:W-:Y:S01]  /*1380*/  FMUL.FTZ R10, R10, R19 ;  /* 0x000000130a0a7220 */ /* 0x000fe20000410000 */
[----:B------:R-:W-:Y:S01]  /*1390*/  SHF.L.U32 R43, R43, 0x10, RZ ;  /* 0x000000102b2b7819 */ /* 0x000fe200000006ff */
[----:B------:R-:W-:Y:S01]  /*13a0*/  FMUL.FTZ R61, R8, R61 ;  /* 0x0000003d083d7220 */ /* 0x000fe20000410000 */
[----:B------:R-:W-:Y:S01]  /*13b0*/  FADD.FTZ R48, -R24, R48 ;  /* 0x0000003018307221 */ /* 0x000fe20000010100 */
[----:B------:R-:W-:Y:S01]  /*13c0*/  FMUL.FTZ R56, R56, R22 ;  /* 0x0000001638387220 */ /* 0x000fe20000410000 */
[----:B------:R-:W-:Y:S01]  /*13d0*/  FMUL.FTZ R8, R0, R10 ;  /* 0x0000000a00087220 */ /* 0x000fe20000410000 */
[----:B------:R-:W-:Y:S01]  /*13e0*/  SHF.L.U32 R19, R35, 0x10, RZ ;  /* 0x0000001023137819 */ /* 0x000fe200000006ff */
[----:B------:R-:W-:Y:S01]  /*13f0*/  FADD.FTZ R43, -R24, R43 ;  /* 0x0000002b182b7221 */ /* 0x000fe20000010100 */
[----:B------:R-:W-:Y:S01]  /*1400*/  FMUL.FTZ R48, R13, R48 ;  /* 0x000000300d307220 */ /* 0x000fe20000410000 */
[----:B------:R-:W-:Y:S01]  /*1410*/  FFMA.FTZ R7, R50, R8, R7 ;  /* 0x0000000832077223 */ /* 0x000fe20000010007 */
[----:B------:R-:W-:Y:S01]  /*1420*/  FMUL.FTZ R23, R3, R56 ;  /* 0x0000003803177220 */ /* 0x000fe20000410000 */
[----:B------:R-:W-:Y:S01]  /*1430*/  PRMT R22, R35, 0x7632, R22 ;  /* 0x0000763223167816 */ /* 0x000fe20000000016 */
[----:B------:R-:W-:Y:S01]  /*1440*/  FMUL.FTZ R43, R13, R43 ;  /* 0x0000002b0d2b7220 */ /* 0x000fe20000410000 */
[----:B------:R-:W-:Y:S01]  /*1450*/  FADD.FTZ R19, -R24, R19 ;  /* 0x0000001318137221 */ /* 0x000fe20000010100 */
[----:B------:R-:W-:Y:S01]  /*1460*/  FFMA.FTZ R25, R0, R48, R59 ;  /* 0x0000003000197223 */ /* 0x000fe2000001003b */
[----:B------:R-:W-:Y:S01]  /*1470*/  FFMA.FTZ R7, R15, R23, R7 ;  /* 0x000000170f077223 */ /* 0x000fe20000010007 */
[----:B------:R-:W-:Y:S01]  /*1480*/  SHF.L.U32 R22, R22, 0x10, RZ ;  /* 0x0000001016167819 */ /* 0x000fe200000006ff */
[----:B------:R-:W-:Y:S01]  /*1490*/  FFMA.FTZ R23, R3, R43, R5 ;  /* 0x0000002b03177223 */ /* 0x000fe20000010005 */
[----:B------:R-:W-:Y:S01]  /*14a0*/  FMUL.FTZ R47, R13, R19 ;  /* 0x000000130d2f7220 */ /* 0x000fe20000410000 */
[----:B------:R-:W-:Y:S01]  /*14b0*/  FMUL.FTZ R9, R44, R9 ;  /* 0x000000092c097220 */ /* 0x000fe20000410000 */
[----:B------:R-:W-:Y:S01]  /*14c0*/  FMUL.FTZ R19, R25, -1.4426950216293334961 ;  /* 0xbfb8aa3b19137820 */ /* 0x000fe20000410000 */
[----:B------:R-:W-:Y:S01]  /*14d0*/  FMUL.FTZ R44, R23, -1.4426950216293334961 ;  /* 0xbfb8aa3b172c7820 */ /* 0x000fe20000410000 */
[----:B------:R-:W-:Y:S01]  /*14e0*/  FFMA.FTZ R8, R2, R47, R53 ;  /* 0x0000002f02087223 */ /* 0x000fe20000010035 */
[----:B------:R-:W-:-:S03]  /*14f0*/  FADD.FTZ R22, -R24, R22 ;  /* 0x0000001618167221 */ /* 0x000fc60000010100 */
[----:B------:R-:W0:Y:S01]  /*1500*/  MUFU.EX2 R19, R19 ;  /* 0x0000001300137308 */ /* 0x000e220000000800 */
[----:B------:R-:W-:Y:S01]  /*1510*/  FMUL.FTZ R45, R8, -1.4426950216293334961 ;  /* 0xbfb8aa3b082d7820 */ /* 0x000fe20000410000 */
[----:B------:R-:W-:Y:S01]  /*1520*/  FMUL.FTZ R22, R13, R22 ;  /* 0x000000160d167220 */ /* 0x000fe20000410000 */
[----:B------:R-:W-:-:S05]  /*1530*/  FFMA.FTZ R15, R15, R56, R18 ;  /* 0x000000380f0f7223 */ /* 0x000fca0000010012 */
[----:B------:R-:W1:Y:S01]  /*1540*/  MUFU.EX2 R44, R44 ;  /* 0x0000002c002c7308 */ /* 0x000e620000000800 */
[----:B------:R-:W-:-:S04]  /*1550*/  FFMA.FTZ R18, R4, R22, R6 ;  /* 0x0000001604127223 */ /* 0x000fc80000010006 */
[----:B------:R-:W-:-:S03]  /*1560*/  FMUL.FTZ R55, R18, -1.4426950216293334961 ;  /* 0xbfb8aa3b12377820 */ /* 0x000fc60000410000 */
[----:B------:R-:W3:Y:S01]  /*1570*/  MUFU.EX2 R45, R45 ;  /* 0x0000002d002d7308 */ /* 0x000ee20000000800 */
[----:B------:R-:W-:Y:S01]  /*1580*/  FFMA.FTZ R57, R0, R10, R57 ;  /* 0x0000000a00397223 */ /* 0x000fe20000010039 */
[----:B------:R-:W-:Y:S01]  /*1590*/  FMUL.FTZ R9, R58, R9 ;  /* 0x000000093a097220 */ /* 0x000fe20000410000 */
[----:B0-----:R-:W-:Y:S01]  /*15a0*/  FADD.FTZ R19, R19, 1 ;  /* 0x3f80000013137421 */ /* 0x001fe20000010000 */
[----:B------:R-:W-:-:S04]  /*15b0*/  FADD.FTZ R42, R42, R56 ;  /* 0x000000382a2a7221 */ /* 0x000fc80000010000 */
[----:B------:R-:W0:Y:S01]  /*15c0*/  MUFU.EX2 R55, R55 ;  /* 0x0000003700377308 */ /* 0x000e220000000800 */
[----:B-1----:R-:W-:Y:S01]  /*15d0*/  FADD.FTZ R44, R44, 1 ;  /* 0x3f8000002c2c7421 */ /* 0x002fe20000010000 */
[----:B------:R-:W-:Y:S01]  /*15e0*/  FFMA.FTZ R56, R3, R56, R57 ;  /* 0x0000003803387223 */ /* 0x000fe20000010039 */
[----:B------:R-:W-:-:S04]  /*15f0*/  FMUL.FTZ R57, R2, R9 ;  /* 0x0000000902397220 */ /* 0x000fc80000410000 */
[----:B------:R-:W-:Y:S01]  /*1600*/  FFMA.FTZ R7, R49, R57, R7 ;  /* 0x0000003931077223 */ /* 0x000fe20000010007 */
[----:B------:R-:W1:Y:S01]  /*1610*/  MUFU.RCP R19, R19 ;  /* 0x0000001300137308 */ /* 0x000e620000001000 */
[----:B---3--:R-:W-:Y:S01]  /*1620*/  FADD.FTZ R45, R45, 1 ;  /* 0x3f8000002d2d7421 */ /* 0x008fe20000010000 */
[----:B------:R-:W-:-:S06]  /*1630*/  FMUL.FTZ R57, R4, R61 ;  /* 0x0000003d04397220 */ /* 0x000fcc0000410000 */
[----:B------:R-:W3:Y:S01]  /*1640*/  MUFU.RCP R44, R44 ;  /* 0x0000002c002c7308 */ /* 0x000ee20000001000 */
[C---:B------:R-:W-:Y:S01]  /*1650*/  FFMA.FTZ R7, R14.reuse, R57, R7 ;  /* 0x000000390e077223 */ /* 0x040fe20000010007 */
[----:B------:R-:W-:Y:S01]  /*1660*/  FFMA.FTZ R14, R14, R61, R46 ;  /* 0x0000003d0e0e7223 */ /* 0x000fe2000001002e */
[----:B0-----:R-:W-:-:S05]  /*1670*/  FADD.FTZ R46, R55, 1 ;  /* 0x3f800000372e7421 */ /* 0x001fca0000010000 */
[----:B------:R-:W0:Y:S01]  /*1680*/  MUFU.RCP R45, R45 ;  /* 0x0000002d002d7308 */ /* 0x000e220000001000 */
[----:B------:R-:W-:Y:S01]  /*1690*/  FFMA.FTZ R56, R2, R9, R56 ;  /* 0x0000000902387223 */ /* 0x000fe20000010038 */
[----:B------:R-:W-:-:S03]  /*16a0*/  FADD.FTZ R54, R54, R61 ;  /* 0x0000003d36367221 */ /* 0x000fc60000010000 */
[----:B------:R-:W-:-:S03]  /*16b0*/  FFMA.FTZ R61, R4, R61, R56 ;  /* 0x0000003d043d7223 */ /* 0x000fc60000010038 */
[----:B------:R-:W4:Y:S01]  /*16c0*/  MUFU.RCP R46, R46 ;  /* 0x0000002e002e7308 */ /* 0x000f220000001000 */
[----:B-1----:R-:W-:Y:S01]  /*16d0*/  FADD.FTZ R56, -R19, 1 ;  /* 0x3f80000013387421 */ /* 0x002fe20000010100 */
[----:B---3--:R-:W-:-:S03]  /*16e0*/  FADD.FTZ R55, -R44, 1 ;  /* 0x3f8000002c377421 */ /* 0x008fc60000010100 */
[----:B------:R-:W-:Y:S01]  /*16f0*/  FFMA.FTZ R25, R25, R56, 1 ;  /* 0x3f80000019197423 */ /* 0x000fe20000010038 */
[----:B------:R-:W-:Y:S01]  /*1700*/  FFMA.FTZ R55, R23, R55, 1 ;  /* 0x3f80000017377423 */ /* 0x000fe20000010037 */
[----:B0-----:R-:W-:Y:S02]  /*1710*/  FADD.FTZ R23, -R45, 1 ;  /* 0x3f8000002d177421 */ /* 0x001fe40000010100 */
[----:B------:R-:W-:Y:S01]  /*1720*/  FMUL.FTZ R25, R19, R25 ;  /* 0x0000001913197220 */ /* 0x000fe20000410000 */
[----:B------:R-:W-:Y:S01]  /*1730*/  PRMT R19, R36, 0x7632, R19 ;  /* 0x0000763224137816 */ /* 0x000fe20000000013 */
[----:B------:R-:W-:Y:S01]  /*1740*/  FFMA.FTZ R23, R8, R23, 1 ;  /* 0x3f80000008177423 */ /* 0x000fe20000010017 */
[----:B------:R-:W-:Y:S01]  /*1750*/  SHF.L.U32 R8, R36, 0x10, RZ ;  /* 0x0000001024087819 */ /* 0x000fe200000006ff */
[----:B------:R-:W-:Y:S01]  /*1760*/  FMUL.FTZ R55, R44, R55 ;  /* 0x000000372c377220 */ /* 0x000fe20000410000 */
[----:B------:R-:W-:Y:S01]  /*1770*/  SHF.L.U32 R44, R19, 0x10, RZ ;  /* 0x00000010132c7819 */ /* 0x000fe200000006ff */
[----:B----4-:R-:W-:Y:S01]  /*1780*/  FADD.FTZ R19, -R46, 1 ;  /* 0x3f8000002e137421 */ /* 0x010fe20000010100 */
[----:B------:R-:W-:Y:S01]  /*1790*/  FMUL.FTZ R23, R45, R23 ;  /* 0x000000172d177220 */ /* 0x000fe20000410000 */
[----:B------:R-:W-:-:S02]  /*17a0*/  FMUL.FTZ R8, R8, R25 ;  /* 0x0000001908087220 */ /* 0x000fc40000410000 */
[----:B------:R-:W-:Y:S01]  /*17b0*/  FFMA.FTZ R45, R18, R19, 1 ;  /* 0x3f800000122d7423 */ /* 0x000fe20000010013 */
[----:B------:R-:W-:Y:S01]  /*17c0*/  FMUL.FTZ R19, R44, R55 ;  /* 0x000000372c137220 */ /* 0x000fe20000410000 */
[----:B------:R-:W-:Y:S01]  /*17d0*/  FMUL.FTZ R44, R0, R8 ;  /* 0x00000008002c7220 */ /* 0x000fe20000410000 */
[----:B------:R-:W-:-:S03]  /*17e0*/  SHF.L.U32 R18, R37, 0x10, RZ ;  /* 0x0000001025127819 */ /* 0x000fc600000006ff */
[----:B------:R-:W-:Y:S02]  /*17f0*/  FFMA.FTZ R44, R48, R44, R7 ;  /* 0x0000002c302c7223 */ /* 0x000fe40000010007 */
[----:B------:R-:W-:Y:S01]  /*1800*/  FMUL.FTZ R7, R18, R23 ;  /* 0x0000001712077220 */ /* 0x000fe20000410000 */
[----:B------:R-:W-:Y:S01]  /*1810*/  SHF.L.U32 R18, R38, 0x10, RZ ;  /* 0x0000001026127819 */ /* 0x000fe200000006ff */
[----:B------:R-:W-:Y:S01]  /*1820*/  FMUL.FTZ R45, R46, R45 ;  /* 0x0000002d2e2d7220 */ /* 0x000fe20000410000 */
[----:B------:R-:W-:Y:S01]  /*1830*/  PRMT R25, R37, 0x7632, R25 ;  /* 0x0000763225197816 */ /* 0x000fe20000000019 */
[----:B------:R-:W-:Y:S02]  /*1840*/  FMUL.FTZ R46, R3, R19 ;  /* 0x00000013032e7220 */ /* 0x000fe40000410000 */
[----:B------:R-:W-:Y:S02]  /*1850*/  FADD.FTZ R18, -R24, R18 ;  /* 0x0000001218127221 */ /* 0x000fe40000010100 */
[----:B------:R-:W-:-:S02]  /*1860*/  IMAD.U32 R25, R25, 0x10000, RZ ;  /* 0x0001000019197824 */ /* 0x000fc400078e00ff */
[----:B------:R-:W-:Y:S01]  /*1870*/  FFMA.FTZ R44, R43, R46, R44 ;  /* 0x0000002e2b2c7223 */ /* 0x000fe2000001002c */
[----:B------:R-:W-:Y:S01]  /*1880*/  FMUL.FTZ R46, R13, R18 ;  /* 0x000000120d2e7220 */ /* 0x000fe20000410000 */
[----:B------:R-:W-:Y:S01]  /*1890*/  FMUL.FTZ R23, R2, R7 ;  /* 0x0000000702177220 */ /* 0x000fe20000410000 */
[----:B------:R-:W-:Y:S02]  /*18a0*/  FMUL.FTZ R45, R25, R45 ;  /* 0x0000002d192d7220 */ /* 0x000fe40000410000 */
[----:B------:R-:W-:Y:S01]  /*18b0*/  FFMA.FTZ R57, R0, R46, R59 ;  /* 0x0000002e00397223 */ /* 0x000fe2000001003b */
[----:B------:R-:W-:Y:S01]  /*18c0*/  FFMA.FTZ R44, R47, R23, R44 ;  /* 0x000000172f2c7223 */ /* 0x000fe2000001002c */
[-C--:B------:R-:W-:Y:S02]  /*18d0*/  FMUL.FTZ R18, R4, R45.reuse ;  /* 0x0000002d04127220 */ /* 0x080fe40000410000 */
[----:B------:R-:W-:Y:S02]  /*18e0*/  FMUL.FTZ R60, R57, -1.4426950216293334961 ;  /* 0xbfb8aa3b393c7820 */ /* 0x000fe40000410000 */
[C---:B------:R-:W-:Y:S01]  /*18f0*/  FFMA.FTZ R18, R22.reuse, R18, R44 ;  /* 0x0000001216127223 */ /* 0x040fe2000001002c */
[----:B------:R-:W-:Y:S01]  /*1900*/  FFMA.FTZ R22, R22, R45, R14 ;  /* 0x0000002d16167223 */ /* 0x000fe2000001000e */
[----:B------:R-:W-:-:S02]  /*1910*/  SHF.L.U32 R14, R39, 0x10, RZ ;  /* 0x00000010270e7819 */ /* 0x000fc400000006ff */
[----:B------:R-:W0:Y:S01]  /*1920*/  MUFU.EX2 R60, R60 ;  /* 0x0000003c003c7308 */ /* 0x000e220000000800 */
[----:B------:R-:W-:Y:S01]  /*1930*/  PRMT R25, R38, 0x7632, R25 ;  /* 0x0000763226197816 */ /* 0x000fe20000000019 */
[----:B------:R-:W-:Y:S01]  /*1940*/  FFMA.FTZ R43, R43, R19, R15 ;  /* 0x000000132b2b7223 */ /* 0x000fe2000001000f */
[----:B------:R-:W-:Y:S02]  /*1950*/  FADD.FTZ R14, -R24, R14 ;  /* 0x0000000e180e7221 */ /* 0x000fe40000010100 */
[----:B------:R-:W-:Y:S02]  /*1960*/  SHF.L.U32 R15, R25, 0x10, RZ ;  /* 0x00000010190f7819 */ /* 0x000fe400000006ff */
[----:B------:R-:W-:-:S03]  /*1970*/  FMUL.FTZ R14, R13, R14 ;  /* 0x0000000e0d0e7220 */ /* 0x000fc60000410000 */
[----:B------:R-:W-:Y:S01]  /*1980*/  FADD.FTZ R15, -R24, R15 ;  /* 0x0000000f180f7221 */ /* 0x000fe20000010100 */
[----:B------:R-:W-:-:S03]  /*1990*/  FFMA.FTZ R25, R2, R14, R53 ;  /* 0x0000000e02197223 */ /* 0x000fc60000010035 */
[----:B------:R-:W-:Y:S01]  /*19a0*/  FMUL.FTZ R44, R13, R15 ;  /* 0x0000000f0d2c7220 */ /* 0x000fe20000410000 */
[----:B------:R-:W-:Y:S01]  /*19b0*/  FMUL.FTZ R15, R25, -1.4426950216293334961 ;  /* 0xbfb8aa3b190f7820 */ /* 0x000fe20000410000 */
[----:B0-----:R-:W-:-:S05]  /*19c0*/  FADD.FTZ R60, R60, 1 ;  /* 0x3f8000003c3c7421 */ /* 0x001fca0000010000 */
[----:B------:R-:W0:Y:S08]  /*19d0*/  MUFU.EX2 R15, R15 ;  /* 0x0000000f000f7308 */ /* 0x000e300000000800 */
[----:B------:R-:W1:Y:S01]  /*19e0*/  MUFU.RCP R60, R60 ;  /* 0x0000003c003c7308 */ /* 0x000e620000001000 */
[----:B------:R-:W-:Y:S01]  /*19f0*/  FFMA.FTZ R61, R0, R8, R61 ;  /* 0x00000008003d7223 */ /* 0x000fe2000001003d */
[----:B------:R-:W-:-:S03]  /*1a00*/  FADD.FTZ R42, R42, R19 ;  /* 0x000000132a2a7221 */ /* 0x000fc60000010000 */
[----:B------:R-:W-:Y:S01]  /*1a10*/  FFMA.FTZ R19, R3, R19, R61 ;  /* 0x0000001303137223 */ /* 0x000fe2000001003d */
[----:B0-----:R-:W-:Y:S01]  /*1a20*/  FADD.FTZ R61, R15, 1 ;  /* 0x3f8000000f3d7421 */ /* 0x001fe20000010000 */
[----:B-1----:R-:W-:-:S04]  /*1a30*/  FADD.FTZ R15, -R60, 1 ;  /* 0x3f8000003c0f7421 */ /* 0x002fc80000010100 */
[----:B------:R-:W-:-:S04]  /*1a40*/  FFMA.FTZ R15, R57, R15, 1 ;  /* 0x3f800000390f7423 */ /* 0x000fc8000001000f */
[----:B------:R-:W-:Y:S02]  /*1a50*/  FMUL.FTZ R15, R60, R15 ;  /* 0x0000000f3c0f7220 */ /* 0x000fe40000410000 */
[----:B------:R-:W3:Y:S01]  /*1a60*/  LDL.LU R60, [R1+0x10] ;  /* 0x00001000013c7983 */ /* 0x000ee20000300800 */
[----:B------:R-:W-:-:S04]  /*1a70*/  PRMT R23, R39, 0x7632, R23 ;  /* 0x0000763227177816 */ /* 0x000fc80000000017 */
[----:B------:R-:W-:Y:S01]  /*1a80*/  SHF.L.U32 R23, R23, 0x10, RZ ;  /* 0x0000001017177819 */ /* 0x000fe200000006ff */
[----:B------:R-:W-:-:S04]  /*1a90*/  FFMA.FTZ R56, R3, R44, R5 ;  /* 0x0000002c03387223 */ /* 0x000fc80000010005 */
[----:B------:R-:W-:Y:S01]  /*1aa0*/  FADD.FTZ R23, -R24, R23 ;  /* 0x0000001718177221 */ /* 0x000fe20000010100 */
[----:B------:R-:W-:-:S03]  /*1ab0*/  FMUL.FTZ R59, R56, -1.4426950216293334961 ;  /* 0xbfb8aa3b383b7820 */ /* 0x000fc60000410000 */
[----:B------:R-:W-:-:S04]  /*1ac0*/  FMUL.FTZ R23, R13, R23 ;  /* 0x000000170d177220 */ /* 0x000fc80000410000 */
[----:B------:R-:W-:Y:S01]  /*1ad0*/  FFMA.FTZ R55, R4, R23, R6 ;  /* 0x0000001704377223 */ /* 0x000fe20000010006 */
[----:B------:R-:W0:Y:S03]  /*1ae0*/  MUFU.EX2 R59, R59 ;  /* 0x0000003b003b7308 */ /* 0x000e260000000800 */
[----:B------:R-:W-:-:S06]  /*1af0*/  FMUL.FTZ R58, R55, -1.4426950216293334961 ;  /* 0xbfb8aa3b373a7820 */ /* 0x000fcc0000410000 */
[----:B------:R-:W1:Y:S01]  /*1b00*/  MUFU.EX2 R58, R58 ;  /* 0x0000003a003a7308 */ /* 0x000e620000000800 */
[----:B0-----:R-:W-:-:S07]  /*1b10*/  FADD.FTZ R59, R59, 1 ;  /* 0x3f8000003b3b7421 */ /* 0x001fce0000010000 */
[----:B------:R-:W0:Y:S01]  /*1b20*/  MUFU.RCP R59, R59 ;  /* 0x0000003b003b7308 */ /* 0x000e220000001000 */
[----:B-1----:R-:W-:-:S07]  /*1b30*/  FADD.FTZ R58, R58, 1 ;  /* 0x3f8000003a3a7421 */ /* 0x002fce0000010000 */
[----:B------:R-:W1:Y:S08]  /*1b40*/  MUFU.RCP R58, R58 ;  /* 0x0000003a003a7308 */ /* 0x000e700000001000 */
[----:B------:R-:W4:Y:S01]  /*1b50*/  MUFU.RCP R61, R61 ;  /* 0x0000003d003d7308 */ /* 0x000f220000001000 */
[----:B0-----:R-:W-:-:S04]  /*1b60*/  FADD.FTZ R57, -R59, 1 ;  /* 0x3f8000003b397421 */ /* 0x001fc80000010100 */
[----:B------:R-:W-:Y:S01]  /*1b70*/  FFMA.FTZ R57, R56, R57, 1 ;  /* 0x3f80000038397423 */ /* 0x000fe20000010039 */
[----:B-1----:R-:W-:-:S04]  /*1b80*/  FADD.FTZ R56, -R58, 1 ;  /* 0x3f8000003a387421 */ /* 0x002fc80000010100 */
[----:B------:R-:W-:-:S04]  /*1b90*/  FFMA.FTZ R56, R55, R56, 1 ;  /* 0x3f80000037387423 */ /* 0x000fc80000010038 */
[----:B------:R-:W-:Y:S01]  /*1ba0*/  FMUL.FTZ R55, R58, R56 ;  /* 0x000000383a377220 */ /* 0x000fe20000410000 */
[----:B----4-:R-:W-:-:S04]  /*1bb0*/  FADD.FTZ R56, -R61, 1 ;  /* 0x3f8000003d387421 */ /* 0x010fc80000010100 */
[----:B------:R-:W-:Y:S01]  /*1bc0*/  FFMA.FTZ R25, R25, R56, 1 ;  /* 0x3f80000019197423 */ /* 0x000fe20000010038 */
[----:B--2---:R-:W-:Y:S01]  /*1bd0*/  PRMT R56, R40, 0x7632, R56 ;  /* 0x0000763228387816 */ /* 0x004fe20000000038 */
[----:B------:R-:W-:-:S03]  /*1be0*/  FMUL.FTZ R57, R59, R57 ;  /* 0x000000393b397220 */ /* 0x000fc60000410000 */
[----:B------:R-:W-:-:S05]  /*1bf0*/  SHF.L.U32 R56, R56, 0x10, RZ ;  /* 0x0000001038387819 */ /* 0x000fca00000006ff */
[----:B------:R-:W-:Y:S01]  /*1c00*/  FMUL.FTZ R56, R56, R57 ;  /* 0x0000003938387220 */ /* 0x000fe20000410000 */
[----:B------:R-:W-:Y:S01]  /*1c10*/  SHF.L.U32 R57, R40, 0x10, RZ ;  /* 0x0000001028397819 */ /* 0x000fe200000006ff */
[----:B------:R-:W-:-:S04]  /*1c20*/  FMUL.FTZ R25, R61, R25 ;  /* 0x000000193d197220 */ /* 0x000fc80000410000 */
[----:B------:R-:W-:Y:S01]  /*1c30*/  FMUL.FTZ R15, R57, R15 ;  /* 0x0000000f390f7220 */ /* 0x000fe20000410000 */
[----:B------:R-:W-:Y:S01]  /*1c40*/  SHF.L.U32 R57, R41, 0x10, RZ ;  /* 0x0000001029397819 */ /* 0x000fe200000006ff */
[----:B------:R-:W-:-:S04]  /*1c50*/  FFMA.FTZ R19, R2, R7, R19 ;  /* 0x0000000702137223 */ /* 0x000fc80000010013 */
[----:B------:R-:W-:Y:S01]  /*1c60*/  FMUL.FTZ R25, R57, R25 ;  /* 0x0000001939197220 */ /* 0x000fe20000410000 */
[----:B------:R-:W-:Y:S01]  /*1c70*/  FMUL.FTZ R57, R0, R15 ;  /* 0x0000000f00397220 */ /* 0x000fe20000410000 */
[----:B------:R-:W-:Y:S01]  /*1c80*/  PRMT R58, R41, 0x7632, R58 ;  /* 0x00007632293a7816 */ /* 0x000fe2000000003a */
[----:B------:R-:W-:Y:S02]  /*1c90*/  FFMA.FTZ R19, R4, R45, R19 ;  /* 0x0000002d04137223 */ /* 0x000fe40000010013 */
[----:B------:R-:W-:Y:S01]  /*1ca0*/  FFMA.FTZ R18, R46, R57, R18 ;  /* 0x000000392e127223 */ /* 0x000fe20000010012 */
[----:B------:R-:W-:Y:S01]  /*1cb0*/  FMUL.FTZ R57, R3, R56 ;  /* 0x0000003803397220 */ /* 0x000fe20000410000 */
[----:B------:R-:W-:-:S03]  /*1cc0*/  SHF.L.U32 R58, R58, 0x10, RZ ;  /* 0x000000103a3a7819 */ /* 0x000fc600000006ff */
[----:B------:R-:W-:Y:S01]  /*1cd0*/  FFMA.FTZ R57, R44, R57, R18 ;  /* 0x000000392c397223 */ /* 0x000fe20000010012 */
[----:B------:R-:W-:Y:S01]  /*1ce0*/  FFMA.FTZ R18, R0, R15, R19 ;  /* 0x0000000f00127223 */ /* 0x000fe20000010013 */
[----:B------:R-:W-:Y:S01]  /*1cf0*/  FMUL.FTZ R19, R2, R25 ;  /* 0x0000001902137220 */ /* 0x000fe20000410000 */
[----:B------:R-:W-:Y:S02]  /*1d00*/  FMUL.FTZ R55, R58, R55 ;  /* 0x000000373a377220 */ /* 0x000fe40000410000 */
[----:B------:R-:W-:Y:S01]  /*1d10*/  FFMA.FTZ R18, R3, R56, R18 ;  /* 0x0000003803127223 */ /* 0x000fe20000010012 */
[----:B------:R-:W-:Y:S01]  /*1d20*/  FFMA.FTZ R19, R14, R19, R57 ;  /* 0x000000130e137223 */ /* 0x000fe20000010039 */
[----:B------:R-:W-:Y:S02]  /*1d30*/  FMUL.FTZ R57, R4, R55 ;  /* 0x0000003704397220 */ /* 0x000fe40000410000 */
[----:B------:R-:W-:Y:S02]  /*1d40*/  FFMA.FTZ R18, R2, R25, R18 ;  /* 0x0000001902127223 */ /* 0x000fe40000010012 */
[----:B------:R-:W-:-:S02]  /*1d50*/  FFMA.FTZ R19, R23, R57, R19 ;  /* 0x0000003917137223 */ /* 0x000fc40000010013 */
[----:B------:R-:W-:Y:S01]  /*1d60*/  FFMA.FTZ R18, R4, R55, R18 ;  /* 0x0000003704127223 */ /* 0x000fe20000010012 */
        /* <DEDUP_REMOVED lines=8> */
[----:B------:R-:W-:Y:S01]  /*1df0*/  FADD.FTZ R21, R11, R21 ;  /* 0x000000150b157221 */ /* 0x000fe20000010000 */
[----:B------:R-:W-:Y:S01]  /*1e00*/  FFMA.FTZ R16, R50, R10, R16 ;  /* 0x0000000a32107223 */ /* 0x000fe20000010010 */
[----:B------:R-:W-:Y:S01]  /*1e10*/  FADD.FTZ R17, R17, R10 ;  /* 0x0000000a11117221 */ /* 0x000fe20000010000 */
        /* <DEDUP_REMOVED lines=13> */
[----:B---3--:R0:W-:Y:S02]  /*1ef0*/  STS.64 [R60], R18 ;  /* 0x000000123c007388 */ /* 0x0081e40000000a00 */
[----:B0-----:R-:W0:Y:S01]  /*1f00*/  S2R R60, SR_TID.X ;  /* 0x00000000003c7919 */ /* 0x001e220000002100 */
[----:B------:R-:W-:Y:S01]  /*1f10*/  FFMA.FTZ R18, R44, R56, R43 ;  /* 0x000000382c127223 */ /* 0x000fe2000001002b */
[----:B------:R-:W-:Y:S01]  /*1f20*/  FADD.FTZ R19, R42, R56 ;  /* 0x000000382a137221 */ /* 0x000fe20000010000 */
[----:B------:R-:W-:Y:S01]  /*1f30*/  BAR.SYNC.DEFER_BLOCKING 0x0 ;  /* 0x0000000000007b1d */ /* 0x000fe20000010000 */
[----:B0-----:R-:W-:-:S05]  /*1f40*/  ISETP.GT.U32.AND P1, PT, R60, 0x3f, PT ;  /* 0x0000003f3c00780c */ /* 0x001fca0003f24070 */
[----:B------:R-:W-:Y:S08]  /*1f50*/  @!P0 BRA `(.L_x_608) ;  /* 0x0000000000cc8947 */ /* 0x000ff00003800000 */
[----:B------:R-:W2:Y:S04]  /*1f60*/  LDL R59, [R1+0x38] ;  /* 0x00003800013b7983 */ /* 0x000ea80000100800 */
[----:B------:R-:W3:Y:S04]  /*1f70*/  LDL R45, [R1+0x34] ;  /* 0x00003400012d7983 */ /* 0x000ee80000100800 */
[----:B------:R-:W4:Y:S04]  /*1f80*/  LDL R58, [R1+0x30] ;  /* 0x00003000013a7983 */ /* 0x000f280000100800 */
[----:B------:R-:W5:Y:S01]  /*1f90*/  LDL R57, [R1+0x2c] ;  /* 0x00002c0001397983 */ /* 0x000f620000100800 */
        /* <DEDUP_REMOVED lines=15> */
[----:B------:R-:W-:Y:S01]  /*2090*/  UPRMT UR5, UR8, 0x2104, UR5 ;  /* 0x0000210408057896 */ /* 0x000fe20008000005 */
[----:B------:R-:W-:-:S05]  /*20a0*/  IADD3 R44, R42, R44, RZ ;  /* 0x0000002c2a2c7210 */ /* 0x000fca0007ffe0ff */
[----:B------:R0:W-:Y:S02]  /*20b0*/  STS.64 [R44], R18 ;  /* 0x000000122c007388 */ /* 0x0001e40000000a00 */
[C---:B0-----:R-:W-:Y:S02]  /*20c0*/  LOP3.LUT R44, R43.reuse, 0x10, RZ, 0x3c, !PT ;  /* 0x000000102b2c7812 */ /* 0x041fe400078e3cff */
[----:B------:R-:W-:Y:S02]  /*20d0*/  LOP3.LUT R43, R43, 0x18, RZ, 0x3c, !PT ;  /* 0x000000182b2b7812 */ /* 0x000fe400078e3cff */
[C---:B------:R-:W-:Y:S02]  /*20e0*/  IADD3 R44, R42.reuse, R44, RZ ;  /* 0x0000002c2a2c7210 */ /* 0x040fe40007ffe0ff */
[----:B------:R-:W-:-:S03]  /*20f0*/  IADD3 R43, R42, R43, RZ ;  /* 0x0000002b2a2b7210 */ /* 0x000fc60007ffe0ff */
        /* <DEDUP_REMOVED lines=19> */
[----:B------:R-:W-:-:S02]  /*2230*/  IMAD.U32 R44, RZ, RZ, UR5 ;  /* 0x00000005ff2c7e24 */ /* 0x000fc4000f8e00ff */
[----:B------:R-:W-:Y:S02]  /*2240*/  FADD.FTZ R43, R45, R43 ;  /* 0x0000002b2d2b7221 */ /* 0x000fe40000010000 */
[----:B------:R-:W-:-:S05]  /*2250*/  IMAD R44, R44, 0x140, R60 ;  /* 0x000001402c2c7824 */ /* 0x000fca00078e023c */
[----:B------:R-:W-:-:S05]  /*2260*/  SHF.L.U32 R44, R44, 0x1, RZ ;  /* 0x000000012c2c7819 */ /* 0x000fca00000006ff */
[----:B0-----:R-:W-:-:S05]  /*2270*/  IMAD.WIDE.U32 R44, R44, 0x4, R54 ;  /* 0x000000042c2c7825 */ /* 0x001fca00078e0036 */
[----:B------:R0:W-:Y:S02]  /*2280*/  STG.E.64 desc[UR12][R44.64+0x10000], R42 ;  /* 0x0100002a2c007986 */ /* 0x0001e4000c101b0c */
.L_x_608:
[----:B------:R-:W-:Y:S01]  /*2290*/  BSSY B0, `(.L_x_609) ;  /* 0x000002f000007945 */ /* 0x000fe20003800000 */
[----:B0-----:R-:W-:Y:S02]  /*22a0*/  MOV R44, RZ ;  /* 0x000000ff002c7202 */ /* 0x001fe40000000f00 */
[----:B------:R-:W-:Y:S01]  /*22b0*/  MOV R42, RZ ;  /* 0x000000ff002a7202 */ /* 0x000fe20000000f00 */
[----:B------:R-:W-:Y:S06]  /*22c0*/  @P1 BRA `(.L_x_610) ;  /* 0x0000000000ac1947 */ /* 0x000fec0003800000 */
[----:B------:R-:W-:Y:S01]  /*22d0*/  SHF.R.U32.HI R54, RZ, 0x2, R60 ;  /* 0x00000002ff367819 */ /* 0x000fe2000001163c */
[----:B------:R-:W-:Y:S01]  /*22e0*/  HFMA2.MMA R43, -RZ, RZ, 0, 2.384185791015625e-06 ;  /* 0x00000028ff2b7435 */ /* 0x000fe200000001ff */
[----:B------:R-:W-:Y:S02]  /*22f0*/  MOV R44, 0x28 ;  /* 0x00000028002c7802 */ /* 0x000fe40000000f00 */
[----:B------:R-:W-:Y:S01]  /*2300*/  SHF.L.U32 R55, R60, 0x3, RZ ;  /* 0x000000033c377819 */ /* 0x000fe200000006ff */
[----:B------:R-:W-:-:S03]  /*2310*/  IMAD R54, R54, 0x14, RZ ;  /* 0x0000001436367824 */ /* 0x000fc600078e02ff */
[----:B------:R-:W-:Y:S02]  /*2320*/  LOP3.LUT R55, R55, 0x18, RZ, 0xc0, !PT ;  /* 0x0000001837377812 */ /* 0x000fe400078ec0ff */
[----:B------:R-:W-:-:S04]  /*2330*/  IADD3 R42, R54, 0x4, RZ ;  /* 0x00000004362a7810 */ /* 0x000fc80007ffe0ff */
[----:B------:R-:W-:-:S05]  /*2340*/  SHF.R.U32.HI R42, RZ, 0x2, R42 ;  /* 0x00000002ff2a7819 */ /* 0x000fca000001162a */
[----:B------:R-:W-:Y:S01]  /*2350*/  IMAD R44, R42, R44, UR6 ;  /* 0x000000062a2c7e24 */ /* 0x000fe2000f8e022c */
[----:B------:R-:W-:-:S03]  /*2360*/  SHF.R.U32.HI R42, RZ, 0x2, R54 ;  /* 0x00000002ff2a7819 */ /* 0x000fc60000011636 */
[----:B------:R-:W-:Y:S02]  /*2370*/  IMAD.IADD R44, R55, 0x1, R44 ;  /* 0x00000001372c7824 */ /* 0x000fe400078e022c */
[----:B------:R-:W-:-:S04]  /*2380*/  IMAD R42, R42, R43, UR6 ;  /* 0x000000062a2a7e24 */ /* 0x000fc8000f8e022b */
[----:B------:R-:W-:Y:S01]  /*2390*/  LDS.64 R44, [R44] ;  /* 0x000000002c2c7984 */ /* 0x000fe20000000a00 */
[----:B------:R-:W-:-:S06]  /*23a0*/  IADD3 R42, R42, R55, RZ ;  /* 0x000000372a2a7210 */ /* 0x000fcc0007ffe0ff */
[----:B------:R-:W0:Y:S02]  /*23b0*/  LDS.64 R42, [R42] ;  /* 0x000000002a2a7984 */ /* 0x000e240000000a00 */
[----:B0-----:R-:W-:Y:S01]  /*23c0*/  FADD.FTZ R42, RZ, R42 ;  /* 0x0000002aff2a7221 */ /* 0x001fe20000010000 */
[----:B------:R-:W-:-:S03]  /*23d0*/  FADD.FTZ R43, RZ, R43 ;  /* 0x0000002bff2b7221 */ /* 0x000fc60000010000 */
[----:B------:R-:W-:Y:S01]  /*23e0*/  FADD.FTZ R44, R42, R44 ;  /* 0x0000002c2a2c7221 */ /* 0x000fe20000010000 */
[----:B------:R-:W-:Y:S01]  /*23f0*/  IADD3 R42, R54, 0x8, RZ ;  /* 0x00000008362a7810 */ /* 0x000fe20007ffe0ff */
[----:B------:R-:W-:Y:S01]  /*2400*/  FADD.FTZ R45, R43, R45 ;  /* 0x0000002d2b2d7221 */ /* 0x000fe20000010000 */
[----:B------:R-:W-:Y:S02]  /*2410*/  MOV R43, 0x28 ;  /* 0x00000028002b7802 */ /* 0x000fe40000000f00 */
[----:B------:R-:W-:-:S05]  /*2420*/  SHF.R.U32.HI R42, RZ, 0x2, R42 ;  /* 0x00000002ff2a7819 */ /* 0x000fca000001162a */
[----:B------:R-:W-:-:S05]  /*2430*/  IMAD R42, R42, R43, UR6 ;  /* 0x000000062a2a7e24 */ /* 0x000fca000f8e022b */
[----:B------:R-:W-:-:S06]  /*2440*/  IADD3 R42, R55, R42, RZ ;  /* 0x0000002a372a7210 */ /* 0x000fcc0007ffe0ff */
[----:B------:R-:W0:Y:S02]  /*2450*/  LDS.64 R42, [R42] ;  /* 0x000000002a2a7984 */ /* 0x000e240000000a00 */
[----:B0-----:R-:W-:Y:S01]  /*2460*/  FADD.FTZ R45, R45, R43 ;  /* 0x0000002b2d2d7221 */ /* 0x001fe20000010000 */
[----:B------:R-:W-:Y:S01]  /*2470*/  FADD.FTZ R44, R44, R42 ;  /* 0x0000002a2c2c7221 */ /* 0x000fe20000010000 */
[----:B------:R-:W-:Y:S01]  /*2480*/  HFMA2.MMA R43, -RZ, RZ, 0, 2.384185791015625e-06 ;  /* 0x00000028ff2b7435 */ /* 0x000fe200000001ff */
[C---:B------:R-:W-:Y:S02]  /*2490*/  IADD3 R42, R54.reuse, 0xc, RZ ;  /* 0x0000000c362a7810 */ /* 0x040fe40007ffe0ff */
[----:B------:R-:W-:Y:S02]  /*24a0*/  IADD3 R54, R54, 0x10, RZ ;  /* 0x0000001036367810 */ /* 0x000fe40007ffe0ff */
[----:B------:R-:W-:Y:S02]  /*24b0*/  SHF.R.U32.HI R42, RZ, 0x2, R42 ;  /* 0x00000002ff2a7819 */ /* 0x000fe4000001162a */
[----:B------:R-:W-:-:S03]  /*24c0*/  SHF.R.U32.HI R54, RZ, 0x2, R54 ;  /* 0x00000002ff367819 */ /* 0x000fc60000011636 */
[----:B------:R-:W-:-:S05]  /*24d0*/  IMAD R42, R42, R43, UR6 ;  /* 0x000000062a2a7e24 */ /* 0x000fca000f8e022b */
[----:B------:R-:W-:-:S06]  /*24e0*/  IADD3 R42, R55, R42, RZ ;  /* 0x0000002a372a7210 */ /* 0x000fcc0007ffe0ff */
[----:B------:R-:W0:Y:S02]  /*24f0*/  LDS.64 R42, [R42] ;  /* 0x000000002a2a7984 */ /* 0x000e240000000a00 */
[----:B0-----:R-:W-:Y:S01]  /*2500*/  FADD.FTZ R44, R44, R42 ;  /* 0x0000002a2c2c7221 */ /* 0x001fe20000010000 */
[----:B------:R-:W-:Y:S01]  /*2510*/  MOV R42, 0x28 ;  /* 0x00000028002a7802 */ /* 0x000fe20000000f00 */
[----:B------:R-:W-:-:S04]  /*2520*/  FADD.FTZ R45, R45, R43 ;  /* 0x0000002b2d2d7221 */ /* 0x000fc80000010000 */
[----:B------:R-:W-:-:S04]  /*2530*/  IMAD R54, R54, R42, UR6 ;  /* 0x0000000636367e24 */ /* 0x000fc8000f8e022a */
[----:B------:R-:W-:-:S06]  /*2540*/  IMAD.IADD R42, R55, 0x1, R54 ;  /* 0x00000001372a7824 */ /* 0x000fcc00078e0236 */
[----:B------:R-:W0:Y:S02]  /*2550*/  LDS.64 R42, [R42] ;  /* 0x000000002a2a7984 */ /* 0x000e240000000a00 */
[----:B0-----:R-:W-:Y:S01]  /*2560*/  FADD.FTZ R44, R44, R42 ;  /* 0x0000002a2c2c7221 */ /* 0x001fe20000010000 */
[----:B------:R-:W-:-:S07]  /*2570*/  FADD.FTZ R42, R45, R43 ;  /* 0x0000002b2d2a7221 */ /* 0x000fce0000010000 */
.L_x_610:
[----:B------:R-:W-:Y:S05]  /*2580*/  BSYNC B0 ;  /* 0x0000000000007941 */ /* 0x000fea0003800000 */
.L_x_609:
        /* <DEDUP_REMOVED lines=14> */
[----:B------:R-:W-:Y:S01]  /*2670*/  HFMA2.MMA R43, -RZ, RZ, 0, 0.009796142578125 ;  /* 0x00002104ff2b7435 */ /* 0x000fe200000001ff */
[----:B------:R-:W0:Y:S01]  /*2680*/  LDC.64 R44, c[0x0][0x260] ;  /* 0x00009800ff2c7b82 */ /* 0x000e220000000a00 */
[----:B------:R-:W-:Y:S01]  /*2690*/  ULDC UR5, c[0x0][0x10] ;  /* 0x0000040000057ab9 */ /* 0x000fe20000000800 */
[----:B------:R-:W-:Y:S01]  /*26a0*/  ULOP3.LUT UR10, UR16, 0xff, URZ, 0xc0, !UPT ;  /* 0x000000ff100a7892 */ /* 0x000fe2000f8ec03f */
[----:B------:R-:W-:Y:S01]  /*26b0*/  SHF.R.U32.HI R42, RZ, 0x2, R60 ;  /* 0x00000002ff2a7819 */ /* 0x000fe2000001163c */
[----:B------:R-:W-:-:S05]  /*26c0*/  UIMAD UR5, UR5, UR4, UR8 ;  /* 0x00000004050572a4 */ /* 0x000fca000f8e0208 */
[----:B------:R-:W-:Y:S02]  /*26d0*/  PRMT R42, R42, R43, UR10 ;  /* 0x0000000a2a2a7e16 */ /* 0x000fe4000800002b */
[----:B------:R-:W-:-:S04]  /*26e0*/  MOV R43, UR5 ;  /* 0x00000005002b7c02 */ /* 0x000fc80008000f00 */
[----:B------:R-:W-:-:S04]  /*26f0*/  LEA R42, R43, R42, 0xc ;  /* 0x0000002a2b2a7211 */ /* 0x000fc800078e60ff */
[----:B------:R-:W-:-:S05]  /*2700*/  SHF.L.U32 R42, R42, 0x1, RZ ;  /* 0x000000012a2a7819 */ /* 0x000fca00000006ff */
[----:B0-----:R-:W-:-:S05]  /*2710*/  IMAD.WIDE.U32 R42, R42, 0x4, R44 ;  /* 0x000000042a2a7825 */ /* 0x001fca00078e002c */
[----:B------:R0:W-:Y:S02]  /*2720*/  STG.E.64 desc[UR12][R42.64], R26 ;  /* 0x0000001a2a007986 */ /* 0x0001e4000c101b0c */
.L_x_612:
[----:B------:R-:W-:Y:S05]  /*2730*/  BSYNC B0 ;  /* 0x0000000000007941 */ /* 0x000fea0003800000 */
.L_x_611:
[----:B------:R-:W-:Y:S01]  /*2740*/  UISETP.GE.U32.AND UP0, UPT, UR7, UR14, UPT ;  /* 0x0000000e0700728c */ /* 0x000fe2000bf06070 */
[----:B------:R-:W-:Y:S02]  /*2750*/  PRMT R38, R30, 0x7632, R38 ;  /* 0x000076321e267816 */ /* 0x000fe40000000026 */
[----:B------:R-:W-:Y:S01]  /*2760*/  PRMT R60, R31, 0x7632, R60 ;  /* 0x000076321f3c7816 */ /* 0x000fe2000000003c */
[----:B------:R-:W-:Y:S01]  /*2770*/  UISETP.GE.AND.EX UP0, UPT, UR9, UR15, UPT, UP0 ;  /* 0x0000000f0900728c */ /* 0x000fe2000bf06300 */
[----:B------:R-:W-:Y:S02]  /*2780*/  PRMT R59, R28, 0x7632, R59 ;  /* 0x000076321c3b7816 */ /* 0x000fe4000000003b */
[----:B------:R-:W-:Y:S02]  /*2790*/  PRMT R58, R29, 0x7632, R58 ;  /* 0x000076321d3a7816 */ /* 0x000fe4000000003a */
[----:B------:R-:W-:Y:S02]  /*27a0*/  PRMT R57, R32, 0x7632, R57 ;  /* 0x0000763220397816 */ /* 0x000fe40000000039 */
[----:B------:R-:W-:-:S02]  /*27b0*/  PLOP3.LUT P1, PT, PT, PT, UP0, 0x80, 0x0 ;  /* 0x000000000000781c */ /* 0x000fc40003f2f008 */
[----:B------:R-:W-:Y:S02]  /*27c0*/  PRMT R56, R33, 0x7632, R56 ;  /* 0x0000763221387816 */ /* 0x000fe40000000038 */
[----:B------:R-:W-:Y:S02]  /*27d0*/  PRMT R55, R34, 0x7632, R55 ;  /* 0x0000763222377816 */ /* 0x000fe40000000037 */
[----:B------:R-:W-:Y:S02]  /*27e0*/  PRMT R54, R35, 0x7632, R54 ;  /* 0x0000763223367816 */ /* 0x000fe40000000036 */
[----:B------:R-:W-:Y:S02]  /*27f0*/  PRMT R45, R36, 0x7632, R45 ;  /* 0x00007632242d7816 */ /* 0x000fe4000000002d */
[----:B------:R-:W-:Y:S02]  /*2800*/  PRMT R44, R37, 0x7632, R44 ;  /* 0x00007632252c7816 */ /* 0x000fe4000000002c */
[----:B0-----:R-:W-:-:S02]  /*2810*/  PRMT R43, R38, 0x7632, R43 ;  /* 0x00007632262b7816 */ /* 0x001fc4000000002b */
[----:B------:R-:W-:Y:S02]  /*2820*/  PRMT R42, R39, 0x7632, R42 ;  /* 0x00007632272a7816 */ /* 0x000fe4000000002a */
[----:B------:R-:W-:Y:S02]  /*2830*/  PRMT R40, R40, 0x7632, R40 ;  /* 0x0000763228287816 */ /* 0x000fe40000000028 */
[----:B------:R-:W-:Y:S01]  /*2840*/  PRMT R41, R41, 0x7632, R41 ;  /* 0x0000763229297816 */ /* 0x000fe20000000029 */
[----:B------:R-:W-:Y:S06]  /*2850*/  @P1 BRA `(.L_x_613) ;  /* 0x00000000005c1947 */ /* 0x000fec0003800000 */
        /* <DEDUP_REMOVED lines=14> */
.L_x_615:
[----:B------:R-:W2:Y:S04]  /*2940*/  LD.E.STRONG.GPU R29, desc[UR12][R26.64] ;  /* 0x0000000c1a1d7980 */ /* 0x000ea8000c10f900 */
[----:B--2---:R-:W-:Y:S01]  /*2950*/  CCTL.IVALL ;  /* 0x00000000ff00798f */ /* 0x004fe20002000000 */
[----:B------:R-:W-:Y:S05]  /*2960*/  YIELD ;  /* 0x0000000000007946 */ /* 0x000fea0003800000 */
[----:B-----5:R-:W-:-:S04]  /*2970*/  LOP3.LUT R29, R29, R28, RZ, 0x3c, !PT ;  /* 0x0000001c1d1d7212 */ /* 0x020fc800078e3cff */
[----:B------:R-:W-:-:S13]  /*2980*/  ISETP.GT.AND P1, PT, R29, -0x1, PT ;  /* 0xffffffff1d00780c */ /* 0x000fda0003f24270 */
[----:B------:R-:W-:Y:S05]  /*2990*/  @P1 BRA `(.L_x_615) ;  /* 0xfffffffc00e81947 */ /* 0x000fea000383ffff */
.L_x_614:
[----:B------:R-:W-:Y:S05]  /*29a0*/  WARPSYNC.ALL ;  /* 0x0000000000007948 */ /* 0x000fea0003800000 */
[----:B------:R-:W-:Y:S06]  /*29b0*/  BAR.SYNC.DEFER_BLOCKING 0x0 ;  /* 0x0000000000007b1d */ /* 0x000fec0000010000 */
[----:B------:R-:W-:Y:S05]  /*29c0*/  BRA `(.L_x_616) ;  /* 0x0000000000647947 */ /* 0x000fea0003800000 */
.L_x_613:
        /* <DEDUP_REMOVED lines=17> */
.L_x_618:
[----:B------:R-:W2:Y:S04]  /*2ae0*/  LD.E.STRONG.GPU R29, desc[UR12][R26.64] ;  /* 0x0000000c1a1d7980 */ /* 0x000ea8000c10f900 */
[----:B--2---:R-:W-:Y:S01]  /*2af0*/  CCTL.IVALL ;  /* 0x00000000ff00798f */ /* 0x004fe20002000000 */
[----:B------:R-:W-:Y:S05]  /*2b00*/  YIELD ;  /* 0x0000000000007946 */ /* 0x000fea0003800000 */
[----:B-----5:R-:W-:-:S04]  /*2b10*/  LOP3.LUT R29, R29, R28, RZ, 0x3c, !PT ;  /* 0x0000001c1d1d7212 */ /* 0x020fc800078e3cff */
[----:B------:R-:W-:-:S13]  /*2b20*/  ISETP.GT.AND P1, PT, R29, -0x1, PT ;  /* 0xffffffff1d00780c */ /* 0x000fda0003f24270 */
[----:B------:R-:W-:Y:S05]  /*2b30*/  @P1 BRA `(.L_x_618) ;  /* 0xfffffffc00e81947 */ /* 0x000fea000383ffff */
.L_x_617:
[----:B------:R-:W-:Y:S05]  /*2b40*/  WARPSYNC.ALL ;  /* 0x0000000000007948 */ /* 0x000fea0003800000 */
[----:B------:R-:W-:Y:S06]  /*2b50*/  BAR.SYNC.DEFER_BLOCKING 0x0 ;  /* 0x0000000000007b1d */ /* 0x000fec0000010000 */
.L_x_616:
[----:B------:R-:W1:Y:S01]  /*2b60*/  S2R R28, SR_TID.X ;  /* 0x00000000001c7919 */ /* 0x000e620000002100 */
[----:B------:R-:W-:Y:S01]  /*2b70*/  BSSY B0, `(.L_x_619) ;  /* 0x000005f000007945 */ /* 0x000fe20003800000 */
[----:B0-----:R-:W-:Y:S02]  /*2b80*/  CS2R R26, SRZ ;  /* 0x00000000001a7805 */ /* 0x001fe4000001ff00 */
[----:B-1----:R-:W-:-:S13]  /*2b90*/  ISETP.GT.U32.AND P1, PT, R28, 0xff, PT ;  /* 0x000000ff1c00780c */ /* 0x002fda0003f24070 */
[----:B------:R-:W-:Y:S05]  /*2ba0*/  @P1 BRA `(.L_x_620) ;  /* 0x00000004006c1947 */ /* 0x000fea0003800000 */
[----:B------:R0:W-:Y:S01]  /*2bb0*/  STL.64 [R1+0x40], R2 ;  /* 0x0000400201007387 */ /* 0x0001e20000100a00 */
[----:B------:R-:W-:Y:S01]  /*2bc0*/  ULDC UR5, c[0x0][0x10] ;  /* 0x0000040000057ab9 */ /* 0x000fe20000000800 */
[C---:B------:R-:W-:Y:S01]  /*2bd0*/  SHF.L.U32 R27, R28.reuse, 0x4, RZ ;  /* 0x000000041c1b7819 */ /* 0x040fe200000006ff */
[----:B------:R-:W-:Y:S01]  /*2be0*/  UIMAD UR5, UR5, UR4, UR8 ;  /* 0x00000004050572a4 */ /* 0x000fe2000f8e0208 */
[----:B------:R-:W-:Y:S02]  /*2bf0*/  LOP3.LUT R28, R28, 0xf, RZ, 0xc0, !PT ;  /* 0x0000000f1c1c7812 */ /* 0x000fe400078ec0ff */
[----:B------:R-:W-:-:S03]  /*2c00*/  LOP3.LUT R27, R27, 0x7fffff00, RZ, 0xc0, !PT ;  /* 0x7fffff001b1b7812 */ /* 0x000fc600078ec0ff */
[----:B------:R-:W-:Y:S01]  /*2c10*/  MOV R26, UR5 ;  /* 0x00000005001a7c02 */ /* 0x000fe20008000f00 */
[----:B0-----:R-:W0:Y:S03]  /*2c20*/  LDC.64 R2, c[0x0][0x260] ;  /* 0x00009800ff027b82 */ /* 0x001e260000000a00 */
[----:B------:R-:W-:-:S04]  /*2c30*/  LEA R26, R26, R27, 0xc ;  /* 0x0000001b1a1a7211 */ /* 0x000fc800078e60ff */
[----:B------:R-:W-:-:S04]  /*2c40*/  IADD3 R26, R26, R28, RZ ;  /* 0x0000001c1a1a7210 */ /* 0x000fc80007ffe0ff */
        /* <DEDUP_REMOVED lines=50> */
[----:B------:R-:W-:Y:S02]  /*2f70*/  IADD3 R32, R36, 0x160, RZ ;  /* 0x0000016024207810 */ /* 0x000fe40007ffe0ff */
[----:B------:R-:W-:-:S03]  /*2f80*/  FADD.FTZ R29, R33, R29 ;  /* 0x0000001d211d7221 */ /* 0x000fc60000010000 */
[----:B------:R-:W-:Y:S01]  /*2f90*/  IMAD.WIDE.U32 R32, R32, 0x4, R2 ;  /* 0x0000000420207825 */ /* 0x000fe200078e0002 */
[----:B------:R-:W-:-:S05]  /*2fa0*/  IADD3 R37, R36, 0x1c0, RZ ;  /* 0x000001c024257810 */ /* 0x000fca0007ffe0ff */
[----:B------:R-:W4:Y:S01]  /*2fb0*/  LDG.E.64 R32, desc[UR12][R32.64] ;  /* 0x0000000c20207981 */ /* 0x000f22000c1e1b00 */
[----:B------:R-:W-:-:S05]  /*2fc0*/  IADD3 R34, R36, 0x1e0, RZ ;  /* 0x000001e024227810 */ /* 0x000fca0007ffe0ff */
[----:B------:R-:W-:-:S06]  /*2fd0*/  IMAD.WIDE.U32 R34, R34, 0x4, R2 ;  /* 0x0000000422227825 */ /* 0x000fcc00078e0002 */
[----:B------:R-:W4:Y:S01]  /*2fe0*/  LDG.E.64 R34, desc[UR12][R34.64] ;  /* 0x0000000c22227981 */ /* 0x000f22000c1e1b00 */
[----:B--2---:R-:W-:Y:S01]  /*2ff0*/  FADD.FTZ R28, R30, R28 ;  /* 0x0000001c1e1c7221 */ /* 0x004fe20000010000 */
[----:B------:R-:W-:Y:S02]  /*3000*/  VIADD R30, R36, 0x180 ;  /* 0x00000180241e7836 */ /* 0x000fe40000000000 */
[----:B------:R-:W-:Y:S01]  /*3010*/  FADD.FTZ R39, R31, R29 ;  /* 0x0000001d1f277221 */ /* 0x000fe20000010000 */
        /* <DEDUP_REMOVED lines=20> */
.L_x_620:
[----:B------:R-:W-:Y:S05]  /*3160*/  BSYNC B0 ;  /* 0x0000000000007941 */ /* 0x000fea0003800000 */
.L_x_619:
        /* <DEDUP_REMOVED lines=14> */
[----:B0-----:R-:W-:-:S02]  /*3250*/  FADD.FTZ R27, R27, R28 ;  /* 0x0000001c1b1b7221 */ /* 0x001fc40000010000 */
[----:B------:R-:W0:Y:S02]  /*3260*/  SHFL.BFLY PT, R28, R26, 0x1, 0x1f ;  /* 0x0c201f001a1c7f89 */ /* 0x000e2400000e0000 */
[----:B0-----:R-:W-:Y:S02]  /*3270*/  FADD.FTZ R26, R26, R28 ;  /* 0x0000001c1a1a7221 */ /* 0x001fe40000010000 */
[----:B------:R-:W0:Y:S02]  /*3280*/  SHFL.BFLY PT, R28, R27, 0x1, 0x1f ;  /* 0x0c201f001b1c7f89 */ /* 0x000e2400000e0000 */
[----:B0-----:R-:W-:Y:S01]  /*3290*/  FADD.FTZ R27, R27, R28 ;  /* 0x0000001c1b1b7221 */ /* 0x001fe20000010000 */
[----:B------:R-:W-:Y:S06]  /*32a0*/  @P1 BRA `(.L_x_622) ;  /* 0x0000000000241947 */ /* 0x000fec0003800000 */
[----:B------:R-:W0:Y:S01]  /*32b0*/  S2UR UR10, SR_CgaCtaId ;  /* 0x00000000000a79c3 */ /* 0x000e220000008800 */
[----:B------:R-:W-:Y:S01]  /*32c0*/  UMOV UR5, 0x400 ;  /* 0x0000040000057882 */ /* 0x000fe20000000000 */
[----:B------:R-:W-:Y:S01]  /*32d0*/  SHF.R.U32.HI R28, RZ, 0x1, R29 ;  /* 0x00000001ff1c7819 */ /* 0x000fe2000001161d */
[----:B------:R-:W-:Y:S01]  /*32e0*/  UIADD3 UR5, UR5, 0x3480, URZ ;  /* 0x0000348005057890 */ /* 0x000fe2000fffe03f */
[----:B------:R-:W-:Y:S01]  /*32f0*/  FMUL.FTZ R27, R27, 1.2207031431898940355e-05 ;  /* 0x374ccccd1b1b7820 */ /* 0x000fe20000410000 */
[----:B------:R-:W-:Y:S01]  /*3300*/  FMUL.FTZ R26, R26, 1.2207031431898940355e-05 ;  /* 0x374ccccd1a1a7820 */ /* 0x000fe20000410000 */
[----:B------:R-:W-:Y:S01]  /*3310*/  LOP3.LUT R28, R28, 0x7ffffff8, RZ, 0xc0, !PT ;  /* 0x7ffffff81c1c7812 */ /* 0x000fe200078ec0ff */
[----:B0-----:R-:W-:-:S09]  /*3320*/  ULEA UR5, UR10, UR5, 0x18 ;  /* 0x000000050a057291 */ /* 0x001fd2000f8ec03f */
[----:B------:R0:W-:Y:S03]  /*3330*/  STS.64 [R28+UR5], R26 ;  /* 0x0000001a1c007988 */ /* 0x0001e60008000a05 */
.L_x_622:
[----:B------:R-:W-:Y:S05]  /*3340*/  BSYNC B0 ;  /* 0x0000000000007941 */ /* 0x000fea0003800000 */
.L_x_621:
[----:B------:R-:W2:Y:S04]  /*3350*/  LDL R31, [R1+0x28] ;  /* 0x00002800011f7983 */ /* 0x000ea80000100800 */
[----:B------:R-:W3:Y:S01]  /*3360*/  LDL.LU R30, [R1+0x10] ;  /* 0x00001000011e7983 */ /* 0x000ee20000300800 */
[----:B------:R-:W-:Y:S01]  /*3370*/  SHF.L.U32 R61, R61, 0x10, RZ ;  /* 0x000000103d3d7819 */ /* 0x000fe200000006ff */
[----:B------:R-:W1:Y:S01]  /*3380*/  S2UR UR10, SR_CgaCtaId ;  /* 0x00000000000a79c3 */ /* 0x000e620000008800 */
[----:B------:R-:W-:Y:S01]  /*3390*/  UMOV UR5, 0x400 ;  /* 0x0000040000057882 */ /* 0x000fe20000000000 */
[----:B------:R-:W-:Y:S01]  /*33a0*/  SHF.L.U32 R38, R38, 0x10, RZ ;  /* 0x0000001026267819 */ /* 0x000fe200000006ff */
[----:B------:R-:W-:Y:S01]  /*33b0*/  UIADD3 UR5, UR5, 0x3480, URZ ;  /* 0x0000348005057890 */ /* 0x000fe2000fffe03f */
[----:B0-----:R-:W-:Y:S01]  /*33c0*/  FADD.FTZ R28, -R24, R61 ;  /* 0x0000003d181c7221 */ /* 0x001fe20000010100 */
[----:B------:R-:W-:Y:S01]  /*33d0*/  SHF.L.U32 R59, R59, 0x10, RZ ;  /* 0x000000103b3b7819 */ /* 0x000fe200000006ff */
[----:B------:R-:W-:-:S02]  /*33e0*/  IMAD.U32 R58, R58, 0x10000, RZ ;  /* 0x000100003a3a7824 */ /* 0x000fc400078e00ff */
[----:B------:R-:W-:Y:S01]  /*33f0*/  BAR.SYNC.DEFER_BLOCKING 0x0 ;  /* 0x0000000000007b1d */ /* 0x000fe20000010000 */
[----:B------:R-:W-:-:S04]  /*3400*/  FMUL.FTZ R28, R13, R28 ;  /* 0x0000001c0d1c7220 */ /* 0x000fc80000410000 */
[----:B-----5:R-:W-:Y:S01]  /*3410*/  FFMA.FTZ R26, R3, R28, R5 ;  /* 0x0000001c031a7223 */ /* 0x020fe20000010005 */
[----:B------:R-:W-:Y:S02]  /*3420*/  SHF.L.U32 R55, R55, 0x10, RZ ;  /* 0x0000001037377819 */ /* 0x000fe400000006ff */
[----:B------:R-:W-:Y:S01]  /*3430*/  SHF.L.U32 R54, R54, 0x10, RZ ;  /* 0x0000001036367819 */ /* 0x000fe200000006ff */
[----:B------:R-:W-:Y:S01]  /*3440*/  FMUL.FTZ R27, R26, -1.4426950216293334961 ;  /* 0xbfb8aa3b1a1b7820 */ /* 0x000fe20000410000 */
[----:B------:R-:W-:Y:S01]  /*3450*/  SHF.L.U32 R43, R43, 0x10, RZ ;  /* 0x000000102b2b7819 */ /* 0x000fe200000006ff */
[----:B------:R-:W4:Y:S04]  /*3460*/  LDL.LU R61, [R1+0x18] ;  /* 0x00001800013d7983 */ /* 0x000f280000300800 */
[----:B------:R-:W0:Y:S01]  /*3470*/  MUFU.EX2 R27, R27 ;  /* 0x0000001b001b7308 */ /* 0x000e220000000800 */
[----:B-1----:R-:W-:Y:S01]  /*3480*/  ULEA UR5, UR10, UR5, 0x18 ;  /* 0x000000050a057291 */ /* 0x002fe2000f8ec03f */
[C---:B------:R-:W-:Y:S01]  /*3490*/  FADD.FTZ R55, -R24.reuse, R55 ;  /* 0x0000003718377221 */ /* 0x040fe20000010100 */
[C---:B------:R-:W-:Y:S01]  /*34a0*/  FADD.FTZ R54, -R24.reuse, R54 ;  /* 0x0000003618367221 */ /* 0x040fe20000010100 */
[----:B------:R-:W-:Y:S01]  /*34b0*/  FADD.FTZ R43, -R24, R43 ;  /* 0x0000002b182b7221 */ /* 0x000fe20000010100 */
[----:B------:R-:W-:-:S02]  /*34c0*/  SHF.L.U32 R42, R42, 0x10, RZ ;  /* 0x000000102a2a7819 */ /* 0x000fc400000006ff */
[----:B------:R-:W-:Y:S02]  /*34d0*/  SHF.L.U32 R60, R60, 0x10, RZ ;  /* 0x000000103c3c7819 */ /* 0x000fe400000006ff */
[----:B------:R-:W-:Y:S01]  /*34e0*/  SHF.L.U32 R56, R56, 0x10, RZ ;  /* 0x0000001038387819 */ /* 0x000fe200000006ff */
[----:B------:R-:W-:Y:S01]  /*34f0*/  IMAD.U32 R40, R40, 0x10000, RZ ;  /* 0x0001000028287824 */ /* 0x000fe200078e00ff */
[----:B------:R-:W-:Y:S01]  /*3500*/  SHF.L.U32 R45, R45, 0x10, RZ ;  /* 0x000000102d2d7819 */ /* 0x000fe200000006ff */
[----:B------:R-:W-:Y:S01]  /*3510*/  ULDC.64 UR10, c[0x0][0x210] ;  /* 0x00008400000a7ab9 */ /* 0x000fe20000000a00 */
[----:B0-----:R-:W-:-:S06]  /*3520*/  FADD.FTZ R27, R27, 1 ;  /* 0x3f8000001b1b7421 */ /* 0x001fcc0000010000 */
[----:B------:R-:W0:Y:S02]  /*3530*/  MUFU.RCP R27, R27 ;  /* 0x0000001b001b7308 */ /* 0x000e240000001000 */
[----:B0-----:R-:W-:-:S04]  /*3540*/  FADD.FTZ R29, -R27, 1 ;  /* 0x3f8000001b1d7421 */ /* 0x001fc80000010100 */
[----:B------:R-:W-:-:S04]  /*3550*/  FFMA.FTZ R29, R26, R29, 1 ;  /* 0x3f8000001a1d7423 */ /* 0x000fc8000001001d */
[----:B------:R-:W-:-:S04]  /*3560*/  FMUL.FTZ R29, R27, R29 ;  /* 0x0000001d1b1d7220 */ /* 0x000fc80000410000 */
[----:B------:R-:W-:Y:S01]  /*3570*/  FMUL.FTZ R29, R38, R29 ;  /* 0x0000001d261d7220 */ /* 0x000fe20000410000 */
[----:B--2---:R-:W-:-:S06]  /*3580*/  LEA R26, R31, UR5, 0x3 ;  /* 0x000000051f1a7c11 */ /* 0x004fcc000f8e18ff */
[----:B------:R-:W0:Y:S02]  /*3590*/  LDS.64 R26, [R26] ;  /* 0x000000001a1a7984 */ /* 0x000e240000000a00 */
[--C-:B0-----:R-:W-:Y:S01]  /*35a0*/  FFMA.FTZ R29, R3, R29, -R26.reuse ;  /* 0x0000001d031d7223 */ /* 0x101fe2000001081a */
[--C-:B------:R-:W-:Y:S01]  /*35b0*/  FFMA.FTZ R11, R2, R11, -R26.reuse ;  /* 0x0000000b020b7223 */ /* 0x100fe2000001081a */
[----:B------:R-:W-:Y:S02]  /*35c0*/  FFMA.FTZ R12, R0, R12, -R26 ;  /* 0x0000000c000c7223 */ /* 0x000fe4000001081a */
[----:B------:R-:W-:Y:S01]  /*35d0*/  FFMA.FTZ R29, -R27, R28, R29 ;  /* 0x0000001c1b1d7223 */ /* 0x000fe2000001011d */
[----:B---3--:R-:W-:Y:S01]  /*35e0*/  SHF.L.U32 R28, R30, 0x10, RZ ;  /* 0x000000101e1c7819 */ /* 0x008fe200000006ff */
[-C--:B------:R-:W-:Y:S01]  /*35f0*/  FFMA.FTZ R51, R51, -R27.reuse, R11 ;  /* 0x8000001b33337223 */ /* 0x080fe2000001000b */
[----:B------:R-:W-:Y:S01]  /*3600*/  FFMA.FTZ R12, R52, -R27, R12 ;  /* 0x8000001b340c7223 */ /* 0x000fe2000001000c */
[C---:B------:R-:W-:Y:S01]  /*3610*/  FMUL.FTZ R29, R13.reuse, R29 ;  /* 0x0000001d0d1d7220 */ /* 0x040fe20000410000 */
[----:B------:R-:W-:Y:S01]  /*3620*/  FFMA.FTZ R10, R0, R10, -R26 ;  /* 0x0000000a000a7223 */ /* 0x000fe2000001081a */
[----:B------:R-:W-:Y:S01]  /*3630*/  FADD.FTZ R11, -R24, R28 ;  /* 0x0000001c180b7221 */ /* 0x000fe20000010100 */
[C---:B------:R-:W-:Y:S01]  /*3640*/  FMUL.FTZ R12, R13.reuse, R12 ;  /* 0x0000000c0d0c7220 */ /* 0x040fe20000410000 */
[----:B------:R-:W-:Y:S01]  /*3650*/  FFMA.FTZ R9, R2, R9, -R26 ;  /* 0x0000000902097223 */ /* 0x000fe2000001081a */
[----:B------:R-:W2:Y:S01]  /*3660*/  LDL.LU R52, [R1+0x1c] ;  /* 0x00001c0001347983 */ /* 0x000ea20000300800 */
[----:B------:R-:W-:-:S04]  /*3670*/  FMUL.FTZ R11, R13, R11 ;  /* 0x0000000b0d0b7220 */ /* 0x000fc80000410000 */
[----:B------:R-:W-:Y:S01]  /*3680*/  FFMA.FTZ R28, R4, R11, R6 ;  /* 0x0000000b041c7223 */ /* 0x000fe20000010006 */
[----:B------:R-:W-:-:S03]  /*3690*/  F2FP.BF16.F32.PACK_AB R12, R29, R12 ;  /* 0x0000000c1d0c723e */ /* 0x000fc600000010ff */
[----:B------:R-:W-:-:S06]  /*36a0*/  FMUL.FTZ R29, R28, -1.4426950216293334961 ;  /* 0xbfb8aa3b1c1d7820 */ /* 0x000fcc0000410000 */
[----:B------:R-:W0:Y:S02]  /*36b0*/  MUFU.EX2 R29, R29 ;  /* 0x0000001d001d7308 */ /* 0x000e240000000800 */
[----:B0-----:R-:W-:-:S06]  /*36c0*/  FADD.FTZ R29, R29, 1 ;  /* 0x3f8000001d1d7421 */ /* 0x001fcc0000010000 */
[----:B------:R-:W0:Y:S02]  /*36d0*/  MUFU.RCP R29, R29 ;  /* 0x0000001d001d7308 */ /* 0x000e240000001000 */
[----:B0-----:R-:W-:-:S04]  /*36e0*/  FADD.FTZ R30, -R29, 1 ;  /* 0x3f8000001d1e7421 */ /* 0x001fc80000010100 */
[----:B------:R-:W-:-:S04]  /*36f0*/  FFMA.FTZ R30, R28, R30, 1 ;  /* 0x3f8000001c1e7423 */ /* 0x000fc8000001001e */
[----:B------:R-:W-:Y:S01]  /*3700*/  FMUL.FTZ R28, R29, R30 ;  /* 0x0000001e1d1c7220 */ /* 0x000fe20000410000 */
[----:B------:R-:W-:Y:S01]  /*3710*/  FADD.FTZ R30, -R24, R59 ;  /* 0x0000003b181e7221 */ /* 0x000fe20000010100 */
[----:B------:R-:W-:Y:S01]  /*3720*/  FFMA.FTZ R50, R50, -R27, R10 ;  /* 0x8000001b32327223 */ /* 0x000fe2000001000a */
[----:B------:R-:W3:Y:S02]  /*3730*/  LDL.LU R59, [R1+0x24] ;  /* 0x00002400013b7983 */ /* 0x000ee40000300800 */
[----:B------:R-:W-:-:S04]  /*3740*/  FMUL.FTZ R30, R13, R30 ;  /* 0x0000001e0d1e7220 */ /* 0x000fc80000410000 */
[----:B------:R-:W-:-:S04]  /*3750*/  FFMA.FTZ R29, R3, R30, R5 ;  /* 0x0000001e031d7223 */ /* 0x000fc80000010005 */
[----:B------:R-:W-:-:S06]  /*3760*/  FMUL.FTZ R31, R29, -1.4426950216293334961 ;  /* 0xbfb8aa3b1d1f7820 */ /* 0x000fcc0000410000 */
[----:B------:R-:W0:Y:S02]  /*3770*/  MUFU.EX2 R31, R31 ;  /* 0x0000001f001f7308 */ /* 0x000e240000000800 */
[----:B0-----:R-:W-:-:S06]  /*3780*/  FADD.FTZ R31, R31, 1 ;  /* 0x3f8000001f1f7421 */ /* 0x001fcc0000010000 */
[----:B------:R-:W0:Y:S01]  /*3790*/  MUFU.RCP R31, R31 ;  /* 0x0000001f001f7308 */ /* 0x000e220000001000 */
[----:B------:R-:W-:-:S04]  /*37a0*/  FADD.FTZ R10, -R24, R58 ;  /* 0x0000003a180a7221 */ /* 0x000fc80000010100 */
[----:B------:R-:W-:Y:S01]  /*37b0*/  FMUL.FTZ R10, R13, R10 ;  /* 0x0000000a0d0a7220 */ /* 0x000fe20000410000 */
[----:B0-----:R-:W-:-:S04]  /*37c0*/  FADD.FTZ R32, -R31, 1 ;  /* 0x3f8000001f207421 */ /* 0x001fc80000010100 */
[----:B------:R-:W-:Y:S01]  /*37d0*/  FFMA.FTZ R32, R29, R32, 1 ;  /* 0x3f8000001d207423 */ /* 0x000fe20000010020 */
[----:B------:R-:W-:-:S03]  /*37e0*/  FFMA.FTZ R29, R4, R10, R6 ;  /* 0x0000000a041d7223 */ /* 0x000fc60000010006 */
[----:B------:R-:W-:Y:S01]  /*37f0*/  FMUL.FTZ R31, R31, R32 ;  /* 0x000000201f1f7220 */ /* 0x000fe20000410000 */
[----:B------:R-:W-:-:S06]  /*3800*/  FMUL.FTZ R32, R29, -1.4426950216293334961 ;  /* 0xbfb8aa3b1d207820 */ /* 0x000fcc0000410000 */
[----:B------:R-:W0:Y:S02]  /*3810*/  MUFU.EX2 R32, R32 ;  /* 0x0000002000207308 */ /* 0x000e240000000800 */
[----:B0-----:R-:W-:-:S06]  /*3820*/  FADD.FTZ R32, R32, 1 ;  /* 0x3f80000020207421 */ /* 0x001fcc0000010000 */
[----:B------:R-:W0:Y:S02]  /*3830*/  MUFU.RCP R32, R32 ;  /* 0x0000002000207308 */ /* 0x000e240000001000 */
[----:B0-----:R-:W-:-:S04]  /*3840*/  FADD.FTZ R33, -R32, 1 ;  /* 0x3f80000020217421 */ /* 0x001fc80000010100 */
[----:B------:R-:W-:Y:S01]  /*3850*/  FFMA.FTZ R33, R29, R33, 1 ;  /* 0x3f8000001d217423 */ /* 0x000fe20000010021 */
[----:B------:R-:W-:-:S03]  /*3860*/  FMUL.FTZ R29, R13, R55 ;  /* 0x000000370d1d7220 */ /* 0x000fc60000410000 */
[----:B------:R-:W-:Y:S01]  /*3870*/  FMUL.FTZ R32, R32, R33 ;  /* 0x0000002120207220 */ /* 0x000fe20000410000 */
[----:B------:R-:W-:-:S04]  /*3880*/  FFMA.FTZ R33, R3, R29, R5 ;  /* 0x0000001d03217223 */ /* 0x000fc80000010005 */
        /* <DEDUP_REMOVED lines=26> */
[----:B------:R-:W-:-:S04]  /*3a30*/  FFMA.FTZ R36, R4, R24, R6 ;  /* 0x0000001804247223 */ /* 0x000fc80000010006 */
[----:B------:R-:W-:-:S06]  /*3a40*/  FMUL.FTZ R42, R36, -1.4426950216293334961 ;  /* 0xbfb8aa3b242a7820 */ /* 0x000fcc0000410000 */
[----:B------:R-:W0:Y:S02]  /*3a50*/  MUFU.EX2 R42, R42 ;  /* 0x0000002a002a7308 */ /* 0x000e240000000800 */
[----:B0-----:R-:W-:-:S06]  /*3a60*/  FADD.FTZ R42, R42, 1 ;  /* 0x3f8000002a2a7421 */ /* 0x001fcc0000010000 */
[----:B------:R-:W0:Y:S01]  /*3a70*/  MUFU.RCP R42, R42 ;  /* 0x0000002a002a7308 */ /* 0x000e220000001000 */
[----:B------:R-:W-:Y:S01]  /*3a80*/  FMUL.FTZ R39, R37, R39 ;  /* 0x0000002725277220 */ /* 0x000fe20000410000 */
[----:B------:R-:W-:Y:S01]  /*3a90*/  FMUL.FTZ R28, R60, R28 ;  /* 0x0000001c3c1c7220 */ /* 0x000fe20000410000 */
[----:B------:R-:W-:Y:S01]  /*3aa0*/  FMUL.FTZ R32, R56, R32 ;  /* 0x0000002038207220 */ /* 0x000fe20000410000 */
[----:B------:R-:W4:Y:S01]  /*3ab0*/  LDL.LU R60, [R1+0x20] ;  /* 0x00002000013c7983 */ /* 0x000f220000300800 */
[----:B------:R-:W-:Y:S01]  /*3ac0*/  FMUL.FTZ R39, R40, R39 ;  /* 0x0000002728277220 */ /* 0x000fe20000410000 */
[----:B------:R-:W-:Y:S01]  /*3ad0*/  FFMA.FTZ R49, R49, -R27, R9 ;  /* 0x8000001b31317223 */ /* 0x000fe20000010009 */
[----:B------:R-:W-:Y:S01]  /*3ae0*/  SHF.L.U32 R44, R44, 0x10, RZ ;  /* 0x000000102c2c7819 */ /* 0x000fe200000006ff */
[--C-:B------:R-:W-:Y:S01]  /*3af0*/  FFMA.FTZ R9, R0, R8, -R26.reuse ;  /* 0x0000000800097223 */ /* 0x100fe2000001081a */
[----:B------:R-:W-:Y:S01]  /*3b00*/  SHF.L.U32 R57, R57, 0x10, RZ ;  /* 0x0000001039397819 */ /* 0x000fe200000006ff */
[----:B------:R-:W-:Y:S01]  /*3b10*/  FFMA.FTZ R8, R2, R7, -R26 ;  /* 0x0000000702087223 */ /* 0x000fe2000001081a */
[----:B0-----:R-:W-:Y:S01]  /*3b20*/  FADD.FTZ R37, -R42, 1 ;  /* 0x3f8000002a257421 */ /* 0x001fe20000010100 */
[----:B------:R-:W-:-:S03]  /*3b30*/  SHF.L.U32 R41, R41, 0x10, RZ ;  /* 0x0000001029297819 */ /* 0x000fc600000006ff */
[----:B------:R-:W-:Y:S01]  /*3b40*/  FFMA.FTZ R37, R36, R37, 1 ;  /* 0x3f80000024257423 */ /* 0x000fe20000010025 */
[----:B------:R-:W-:Y:S01]  /*3b50*/  FMUL.FTZ R34, R45, R34 ;  /* 0x000000222d227220 */ /* 0x000fe20000410000 */
[--C-:B------:R-:W-:Y:S01]  /*3b60*/  FFMA.FTZ R7, R4, R32, -R26.reuse ;  /* 0x0000002004077223 */ /* 0x100fe2000001081a */
[--C-:B------:R-:W-:Y:S01]  /*3b70*/  FFMA.FTZ R32, R3, R39, -R26.reuse ;  /* 0x0000002703207223 */ /* 0x100fe2000001081a */
[----:B------:R-:W-:Y:S01]  /*3b80*/  FMUL.FTZ R37, R42, R37 ;  /* 0x000000252a257220 */ /* 0x000fe20000410000 */
[----:B------:R-:W-:Y:S01]  /*3b90*/  FMUL.FTZ R38, R44, R38 ;  /* 0x000000262c267220 */ /* 0x000fe20000410000 */
[----:B------:R-:W-:Y:S01]  /*3ba0*/  FMUL.FTZ R31, R57, R31 ;  /* 0x0000001f391f7220 */ /* 0x000fe20000410000 */
[----:B------:R-:W-:Y:S01]  /*3bb0*/  FFMA.FTZ R34, R3, R34, -R26 ;  /* 0x0000002203227223 */ /* 0x000fe2000001081a */
[----:B------:R-:W-:Y:S01]  /*3bc0*/  FMUL.FTZ R37, R41, R37 ;  /* 0x0000002529257220 */ /* 0x000fe20000410000 */
[----:B------:R-:W-:Y:S01]  /*3bd0*/  FFMA.FTZ R32, -R27, R35, R32 ;  /* 0x000000231b207223 */ /* 0x000fe20000010120 */
[--C-:B------:R-:W-:Y:S01]  /*3be0*/  FFMA.FTZ R38, R4, R38, -R26.reuse ;  /* 0x0000002604267223 */ /* 0x100fe2000001081a */
[----:B------:R-:W2:Y:S01]  /*3bf0*/  LDL.LU R35, [R1+0xc] ;  /* 0x00000c0001237983 */ /* 0x000ea20000300800 */
[--C-:B------:R-:W-:Y:S01]  /*3c00*/  FFMA.FTZ R15, R0, R15, -R26.reuse ;  /* 0x0000000f000f7223 */ /* 0x100fe2000001081a */
[--C-:B------:R-:W-:Y:S01]  /*3c10*/  FFMA.FTZ R25, R2, R25, -R26.reuse ;  /* 0x0000001902197223 */ /* 0x100fe2000001081a */
[C-C-:B------:R-:W-:Y:S01]  /*3c20*/  FFMA.FTZ R28, R4.reuse, R28, -R26.reuse ;  /* 0x0000001c041c7223 */ /* 0x140fe2000001081a */
[--C-:B------:R-:W-:Y:S01]  /*3c30*/  FFMA.FTZ R31, R3, R31, -R26.reuse ;  /* 0x0000001f031f7223 */ /* 0x100fe2000001081a */
[----:B------:R-:W-:Y:S01]  /*3c40*/  FFMA.FTZ R37, R4, R37, -R26 ;  /* 0x0000002504257223 */ /* 0x000fe2000001081a */
[C---:B------:R-:W-:Y:S01]  /*3c50*/  FFMA.FTZ R26, -R27.reuse, R29, R34 ;  /* 0x0000001d1b1a7223 */ /* 0x040fe20000010122 */
[C---:B------:R-:W-:Y:S01]  /*3c60*/  FFMA.FTZ R38, -R27.reuse, R33, R38 ;  /* 0x000000211b267223 */ /* 0x040fe20000010126 */
[----:B------:R-:W2:Y:S01]  /*3c70*/  LDL.LU R34, [R1+0x14] ;  /* 0x0000140001227983 */ /* 0x000ea20000300800 */
[----:B------:R-:W-:-:S03]  /*3c80*/  FFMA.FTZ R30, -R27, R30, R31 ;  /* 0x0000001e1b1e7223 */ /* 0x000fc6000001011f */
[----:B------:R-:W2:Y:S04]  /*3c90*/  LDL.LU R33, [R1+0x4] ;  /* 0x0000040001217983 */ /* 0x000ea80000300800 */
[----:B------:R-:W2:Y:S01]  /*3ca0*/  LDL.LU R31, [R1+0x8] ;  /* 0x00000800011f7983 */ /* 0x000ea20000300800 */
[C---:B------:R-:W-:Y:S01]  /*3cb0*/  FFMA.FTZ R28, -R27.reuse, R11, R28 ;  /* 0x0000000b1b1c7223 */ /* 0x040fe2000001011c */
[----:B------:R-:W-:Y:S01]  /*3cc0*/  FFMA.FTZ R10, -R27, R10, R7 ;  /* 0x0000000a1b0a7223 */ /* 0x000fe20000010107 */
[----:B------:R-:W-:Y:S01]  /*3cd0*/  FMUL.FTZ R7, R13, R51 ;  /* 0x000000330d077220 */ /* 0x000fe20000410000 */
[-C--:B------:R-:W-:Y:S01]  /*3ce0*/  FFMA.FTZ R36, R47, -R27.reuse, R8 ;  /* 0x8000001b2f247223 */ /* 0x080fe20000010008 */
[----:B------:R-:W-:Y:S01]  /*3cf0*/  FMUL.FTZ R28, R13, R28 ;  /* 0x0000001c0d1c7220 */ /* 0x000fe20000410000 */
[-C--:B------:R-:W-:Y:S01]  /*3d00*/  FFMA.FTZ R48, R48, -R27.reuse, R9 ;  /* 0x8000001b30307223 */ /* 0x080fe20000010009 */
[-C--:B------:R-:W-:Y:S01]  /*3d10*/  FFMA.FTZ R46, R46, -R27.reuse, R15 ;  /* 0x8000001b2e2e7223 */ /* 0x080fe2000001000f */
[----:B------:R-:W-:Y:S01]  /*3d20*/  FFMA.FTZ R14, R14, -R27, R25 ;  /* 0x8000001b0e0e7223 */ /* 0x000fe20000010019 */
[----:B------:R-:W-:Y:S01]  /*3d30*/  FFMA.FTZ R24, -R27, R24, R37 ;  /* 0x000000181b187223 */ /* 0x000fe20000010125 */
[----:B------:R-:W-:Y:S01]  /*3d40*/  F2FP.BF16.F32.PACK_AB R7, R28, R7 ;  /* 0x000000071c07723e */ /* 0x000fe200000010ff */
        /* <DEDUP_REMOVED lines=12> */
[----:B------:R-:W-:-:S02]  /*3e10*/  PRMT R26, R12, 0x7632, R26 ;  /* 0x000076320c1a7816 */ /* 0x000fc4000000001a */
[----:B------:R-:W-:Y:S02]  /*3e20*/  F2FP.BF16.F32.PACK_AB R50, R11, R50 ;  /* 0x000000320b32723e */ /* 0x000fe400000010ff */
[----:B------:R-:W-:Y:S02]  /*3e30*/  PRMT R13, R7, 0x7632, R13 ;  /* 0x00007632070d7816 */ /* 0x000fe4000000000d */
[----:B------:R-:W-:Y:S02]  /*3e40*/  F2FP.BF16.F32.PACK_AB R49, R28, R49 ;  /* 0x000000311c31723e */ /* 0x000fe400000010ff */
[----:B------:R-:W-:Y:S02]  /*3e50*/  F2FP.BF16.F32.PACK_AB R48, R29, R48 ;  /* 0x000000301d30723e */ /* 0x000fe400000010ff */
[----:B------:R-:W-:Y:S02]  /*3e60*/  PRMT R24, R50, 0x7632, R24 ;  /* 0x0000763232187816 */ /* 0x000fe40000000018 */
[----:B------:R-:W-:-:S02]  /*3e70*/  F2FP.BF16.F32.PACK_AB R27, R27, R36 ;  /* 0x000000241b1b723e */ /* 0x000fc400000010ff */
[----:B------:R-:W-:Y:S02]  /*3e80*/  F2FP.BF16.F32.PACK_AB R15, R15, R46 ;  /* 0x0000002e0f0f723e */ /* 0x000fe400000010ff */
[----:B------:R-:W-:Y:S01]  /*3e90*/  F2FP.BF16.F32.PACK_AB R14, R25, R14 ;  /* 0x0000000e190e723e */ /* 0x000fe200000010ff */
[----:B------:R-:W-:Y:S01]  /*3ea0*/  ULOP3.LUT UR4, UR4, 0x1, URZ, 0x3c, !UPT ;  /* 0x0000000104047892 */ /* 0x000fe2000f8e3c3f */
[----:B------:R-:W-:Y:S01]  /*3eb0*/  UMOV UR5, UR9 ;  /* 0x0000000900057c82 */ /* 0x000fe20008000000 */
[----:B----4-:R-:W-:-:S04]  /*3ec0*/  IADD3 R8, P1, R60, UR10, RZ ;  /* 0x0000000a3c087c10 */ /* 0x010fc8000ff3e0ff */
[----:B---3--:R-:W-:Y:S02]  /*3ed0*/  IADD3.X R9, R59, UR11, RZ, P1, !PT ;  /* 0x0000000b3b097c10 */ /* 0x008fe40008ffe4ff */
[----:B------:R-:W-:-:S03]  /*3ee0*/  IADD3 R10, P1, R61, UR10, RZ ;  /* 0x0000000a3d0a7c10 */ /* 0x000fc6000ff3e0ff */
[----:B------:R-:W-:Y:S01]  /*3ef0*/  STG.E.U16 desc[UR12][R8.64], R12 ;  /* 0x0000000c08007986 */ /* 0x000fe2000c10150c */
[----:B--2---:R-:W-:-:S03]  /*3f00*/  IADD3.X R11, R52, UR11, RZ, P1, !PT ;  /* 0x0000000b340b7c10 */ /* 0x004fc60008ffe4ff */
[----:B------:R0:W-:Y:S04]  /*3f10*/  STG.E.U16 desc[UR12][R8.64+0x4], R7 ;  /* 0x0000040708007986 */ /* 0x0001e8000c10150c */
[----:B------:R-:W-:Y:S04]  /*3f20*/  STG.E.U16 desc[UR12][R8.64+0x2], R26 ;  /* 0x0000021a08007986 */ /* 0x000fe8000c10150c */
[----:B------:R1:W-:Y:S01]  /*3f30*/  STG.E.U16 desc[UR12][R8.64+0x6], R13 ;  /* 0x0000060d08007986 */ /* 0x0003e2000c10150c */
[----:B0-----:R-:W-:Y:S02]  /*3f40*/  PRMT R7, R49, 0x7632, R7 ;  /* 0x0000763231077816 */ /* 0x001fe40000000007 */
[----:B------:R-:W-:Y:S01]  /*3f50*/  IADD3 R12, P1, R35, UR10, RZ ;  /* 0x0000000a230c7c10 */ /* 0x000fe2000ff3e0ff */
[----:B------:R-:W-:Y:S01]  /*3f60*/  STG.E.U16 desc[UR12][R10.64], R50 ;  /* 0x000000320a007986 */ /* 0x000fe2000c10150c */
[----:B-1----:R-:W-:-:S02]  /*3f70*/  PRMT R9, R48, 0x7632, R9 ;  /* 0x0000763230097816 */ /* 0x002fc40000000009 */
[----:B------:R-:W-:Y:S01]  /*3f80*/  IADD3.X R13, R34, UR11, RZ, P1, !PT ;  /* 0x0000000b220d7c10 */ /* 0x000fe20008ffe4ff */
[----:B------:R-:W-:Y:S01]  /*3f90*/  STG.E.U16 desc[UR12][R10.64+0x2], R24 ;  /* 0x000002180a007986 */ /* 0x000fe2000c10150c */
[----:B------:R-:W-:-:S03]  /*3fa0*/  IADD3 R8, P1, R33, UR10, RZ ;  /* 0x0000000a21087c10 */ /* 0x000fc6000ff3e0ff */
[----:B------:R-:W-:Y:S04]  /*3fb0*/  STG.E.U16 desc[UR12][R10.64+0x4], R49 ;  /* 0x000004310a007986 */ /* 0x000fe8000c10150c */
[----:B------:R0:W-:Y:S04]  /*3fc0*/  STG.E.U16 desc[UR12][R10.64+0x6], R7 ;  /* 0x000006070a007986 */ /* 0x0001e8000c10150c */
[----:B------:R1:W-:Y:S01]  /*3fd0*/  STG.E.U16 desc[UR12][R12.64+0x2], R9 ;  /* 0x000002090c007986 */ /* 0x0003e2000c10150c */
[----:B0-----:R-:W-:Y:S02]  /*3fe0*/  PRMT R11, R27, 0x7632, R11 ;  /* 0x000076321b0b7816 */ /* 0x001fe4000000000b */
[----:B------:R-:W-:-:S02]  /*3ff0*/  PRMT R7, R15, 0x7632, R7 ;  /* 0x000076320f077816 */ /* 0x000fc40000000007 */
        /* <DEDUP_REMOVED lines=9> */
[----:B------:R-:W-:Y:S01]  /*4090*/  UMOV UR10, UR7 ;  /* 0x00000007000a7c82 */ /* 0x000fe20008000000 */
[----:B------:R-:W-:Y:S05]  /*40a0*/  @!P0 BRA `(.L_x_623) ;  /* 0xffffffc400688947 */ /* 0x000fea000383ffff */
.L_x_607:
[----:B------:R-:W-:-:S04]  /*40b0*/  ULEA UR7, UR8, UR16, 0x8 ;  /* 0x0000001008077291 */ /* 0x000fc8000f8e403f */
[----:B------:R-:W-:-:S04]  /*40c0*/  USHF.L.U32 UR7, UR7, 0x5, URZ ;  /* 0x0000000507077899 */ /* 0x000fc8000800063f */
[----:B------:R-:W-:-:S06]  /*40d0*/  UISETP.GT.AND UP0, UPT, UR7, 0x13f, UPT ;  /* 0x0000013f0700788c */ /* 0x000fcc000bf04270 */
[----:B------:R-:W-:-:S13]  /*40e0*/  PLOP3.LUT P0, PT, PT, PT, UP0, 0x80, 0x0 ;  /* 0x000000000000781c */ /* 0x000fda0003f0f008 */
[----:B------:R-:W-:Y:S05]  /*40f0*/  @P0 EXIT ;  /* 0x000000000000094d */ /* 0x000fea0003800000 */
[----:B-1----:R-:W1:Y:S01]  /*4100*/  S2R R48, SR_TID.X ;  /* 0x0000000000307919 */ /* 0x002e620000002100 */
[----:B------:R-:W-:Y:S01]  /*4110*/  LOP3.LUT R44, RZ, UR14, RZ, 0x33, !PT ;  /* 0x0000000eff2c7c12 */ /* 0x000fe2000f8e33ff */
[----:B------:R-:W-:Y:S01]  /*4120*/  HFMA2.MMA R42, -RZ, RZ, 0, 1.1920928955078125e-06 ;  /* 0x00000014ff2a7435 */ /* 0x000fe200000001ff */
[----:B0-----:R-:W-:Y:S01]  /*4130*/  LOP3.LUT R3, RZ, UR15, RZ, 0x33, !PT ;  /* 0x0000000fff037c12 */ /* 0x001fe2000f8e33ff */
[----:B------:R-:W-:Y:S01]  /*4140*/  UISETP.LT.U32.AND UP0, UPT, UR14, 0x1, UPT ;  /* 0x000000010e00788c */ /* 0x000fe2000bf01070 */
[C---:B------:R-:W-:Y:S02]  /*4150*/  ISETP.GT.U32.AND P0, PT, R44.reuse, -0x2, PT ;  /* 0xfffffffe2c00780c */ /* 0x040fe40003f04070 */
[----:B------:R-:W-:Y:S01]  /*4160*/  MOV R11, 0xffffffff ;  /* 0xffffffff000b7802 */ /* 0x000fe20000000f00 */
[----:B------:R-:W-:Y:S01]  /*4170*/  UISETP.LT.AND.EX UP0, UPT, UR15, URZ, UPT, UP0 ;  /* 0x0000003f0f00728c */ /* 0x000fe2000bf01300 */
[C---:B------:R-:W-:Y:S02]  /*4180*/  ISETP.GT.AND.EX P0, PT, R3.reuse, -0x1, PT, P0 ;  /* 0xffffffff0300780c */ /* 0x040fe40003f04300 */
[----:B------:R-:W-:Y:S01]  /*4190*/  MOV R41, UR7 ;  /* 0x0000000700297c02 */ /* 0x000fe20008000f00 */
[----:B------:R-:W-:Y:S01]  /*41a0*/  USEL UR4, UR14, 0x1, UP0 ;  /* 0x000000010e047887 */ /* 0x000fe20008000000 */
[----:B------:R-:W-:Y:S01]  /*41b0*/  SEL R44, R44, 0xfffffffe, P0 ;  /* 0xfffffffe2c2c7807 */ /* 0x000fe20000000000 */
[----:B------:R-:W-:Y:S01]  /*41c0*/  USEL UR5, UR15, URZ, UP0 ;  /* 0x0000003f0f057287 */ /* 0x000fe20008000000 */
[----:B------:R-:W-:-:S02]  /*41d0*/  SEL R3, R3, 0xffffffff, P0 ;  /* 0xffffffff03037807 */ /* 0x000fc40000000000 */
[C---:B------:R-:W-:Y:S01]  /*41e0*/  SHF.L.U32 R45, R44.reuse, 0x8, RZ ;  /* 0x000000082c2d7819 */ /* 0x040fe200000006ff */
[----:B------:R-:W-:Y:S01]  /*41f0*/  USHF.L.U64.HI UR5, UR4, 0x8, UR5 ;  /* 0x0000000804057899 */ /* 0x000fe20008010205 */
[----:B------:R-:W-:Y:S01]  /*4200*/  SHF.L.U64.HI R44, R44, 0x8, R3 ;  /* 0x000000082c2c7819 */ /* 0x000fe20000010203 */
[----:B------:R-:W-:Y:S01]  /*4210*/  USHF.L.U32 UR4, UR4, 0x8, URZ ;  /* 0x0000000804047899 */ /* 0x000fe2000800063f */
[--C-:B-1----:R-:W-:Y:S02]  /*4220*/  SHF.R.U32.HI R46, RZ, 0x5, R48.reuse ;  /* 0x00000005ff2e7819 */ /* 0x102fe40000011630 */
[----:B------:R-:W-:Y:S02]  /*4230*/  SHF.R.U32.HI R43, RZ, 0x4, R48 ;  /* 0x00000004ff2b7819 */ /* 0x000fe40000011630 */
[----:B------:R-:W-:Y:S02]  /*4240*/  IADD3 R7, P0, P1, -R45, -0x101, -R46 ;  /* 0xfffffeff2d077810 */ /* 0x000fe4000791e92e */
[----:B------:R-:W-:-:S02]  /*4250*/  VIADDMNMX.U32 R42, R43, R42, 0x20, !PT ;  /* 0x000000202b2a7446 */ /* 0x000fc4000780002a */
[----:B------:R-:W-:Y:S02]  /*4260*/  IADD3.X R11, ~R44, -0x1, R11, P0, P1 ;  /* 0xffffffff2c0b7810 */ /* 0x000fe400007e250b */
[----:B------:R-:W-:Y:S02]  /*4270*/  LOP3.LUT R9, RZ, R43, RZ, 0x33, !PT ;  /* 0x0000002bff097212 */ /* 0x000fe400078e33ff */
[----:B------:R-:W-:Y:S01]  /*4280*/  IADD3 R39, P1, R46, 0x14, RZ ;  /* 0x000000142e277810 */ /* 0x000fe20007f3e0ff */
[----:B------:R-:W-:Y:S01]  /*4290*/  IMAD.WIDE.U32 R2, R11, -0x33333333, RZ ;  /* 0xcccccccd0b027825 */ /* 0x000fe200078e00ff */
[----:B------:R-:W-:Y:S02]  /*42a0*/  IADD3 R42, R42, R9, RZ ;  /* 0x000000092a2a7210 */ /* 0x000fe40007ffe0ff */
[----:B------:R-:W-:Y:S02]  /*42b0*/  IADD3 R49, P2, R46, 0x1e, RZ ;  /* 0x0000001e2e317810 */ /* 0x000fe40007f5e0ff */
[----:B------:R-:W-:Y:S01]  /*42c0*/  LOP3.LUT R50, R48, 0xf, RZ, 0xc0, !PT ;  /* 0x0000000f30327812 */ /* 0x000fe200078ec0ff */
[----:B------:R-:W-:Y:S01]  /*42d0*/  IMAD.WIDE.U32 R4, P0, R7, -0x33333334, R2 ;  /* 0xcccccccc07047825 */ /* 0x000fe20007800002 */
[----:B------:R-:W-:-:S02]  /*42e0*/  IADD3.X R37, RZ, RZ, RZ, P1, !PT ;  /* 0x000000ffff257210 */ /* 0x000fc40000ffe4ff */
[----:B------:R-:W-:Y:S01]  /*42f0*/  IADD3.X R47, RZ, RZ, RZ, P2, !PT ;  /* 0x000000ffff2f7210 */ /* 0x000fe200017fe4ff */
[----:B------:R-:W-:Y:S01]  /*4300*/  IMAD.WIDE.U32 R2, R7, -0x33333333, RZ ;  /* 0xcccccccd07027825 */ /* 0x000fe200078e00ff */
[----:B------:R-:W-:Y:S02]  /*4310*/  IADD3.X R7, RZ, RZ, RZ, P0, !PT ;  /* 0x000000ffff077210 */ /* 0x000fe400007fe4ff */
[----:B------:R-:W-:Y:S02]  /*4320*/  MOV R6, R5 ;  /* 0x0000000500067202 */ /* 0x000fe40000000f00 */
[----:B------:R-:W-:Y:S01]  /*4330*/  IADD3 RZ, P0, R3, R4, RZ ;  /* 0x0000000403ff7210 */ /* 0x000fe20007f1e0ff */
[----:B------:R-:W-:-:S04]  /*4340*/  IMAD.WIDE.U32 R2, R42, -0x33333333, RZ ;  /* 0xcccccccd2a027825 */ /* 0x000fc800078e00ff */
[----:B------:R-:W-:Y:S01]  /*4350*/  IMAD.WIDE.U32.X R4, R11, -0x33333334, R6, P0 ;  /* 0xcccccccc0b047825 */ /* 0x000fe200000e0406 */
[----:B------:R-:W-:Y:S02]  /*4360*/  IADD3 R40, P0, R46, 0xa, RZ ;  /* 0x0000000a2e287810 */ /* 0x000fe40007f1e0ff */
[----:B------:R-:W-:Y:S02]  /*4370*/  LEA.HI R2, R3, 0x1, RZ, 0x1c ;  /* 0x0000000103027811 */ /* 0x000fe400078fe0ff */
[----:B------:R-:W-:Y:S01]  /*4380*/  SHF.R.U64 R0, R4, 0x3, R5 ;  /* 0x0000000304007819 */ /* 0x000fe20000001205 */
[----:B------:R-:W-:Y:S01]  /*4390*/  IMAD.X R38, RZ, RZ, RZ, P0 ;  /* 0x000000ffff267224 */ /* 0x000fe200000e06ff */
[----:B------:R-:W-:Y:S02]  /*43a0*/  LOP3.LUT R36, R2, 0x3, RZ, 0xc0, !PT ;  /* 0x0000000302247812 */ /* 0x000fe400078ec0ff */
[----:B------:R-:W-:-:S04]  /*43b0*/  IADD3 R0, R0, 0x1, RZ ;  /* 0x0000000100007810 */ /* 0x000fc80007ffe0ff */
[----:B------:R-:W-:-:S07]  /*43c0*/  LOP3.LUT R0, R0, 0x3, RZ, 0xc0, !PT ;  /* 0x0000000300007812 */ /* 0x000fce00078ec0ff */
.L_x_640:
[----:B------:R-:W-:Y:S01]  /*43d0*/  ISETP.LT.U32.AND P0, PT, R46, UR4, PT ;  /* 0x000000042e007c0c */ /* 0x000fe2000bf01070 */
[----:B------:R-:W-:Y:S01]  /*43e0*/  BSSY B0, `(.L_x_624) ;  /* 0x00000b1000007945 */ /* 0x000fe20003800000 */
[----:B0--3--:R-:W-:Y:S02]  /*43f0*/  MOV R2, UR5 ;  /* 0x0000000500027c02 */ /* 0x009fe40008000f00 */
[----:B------:R-:W-:Y:S02]  /*4400*/  MOV R51, RZ ;  /* 0x000000ff00337202 */ /* 0x000fe40000000f00 */
[----:B------:R-:W-:Y:S02]  /*4410*/  ISETP.GT.AND.EX P0, PT, R2, RZ, PT, P0 ;  /* 0x000000ff0200720c */ /* 0x000fe40003f04300 */
[----:B------:R-:W-:-:S11]  /*4420*/  MOV R54, RZ ;  /* 0x000000ff00367202 */ /* 0x000fd60000000f00 */
        /* <DEDUP_REMOVED lines=10> */
[----:B------:R-:W-:-:S02]  /*44d0*/  LOP3.LUT R2, R48, 0x1f, RZ, 0xc0, !PT ;  /* 0x0000001f30027812 */ /* 0x000fc400078ec0ff */
[----:B------:R-:W-:Y:S02]  /*44e0*/  IADD3.X R3, ~R44, -0x1, R3, P2, P3 ;  /* 0xffffffff2c037810 */ /* 0x000fe400017e6503 */
[----:B------:R-:W-:Y:S02]  /*44f0*/  IADD3 R2, P2, R2, R41, RZ ;  /* 0x0000002902027210 */ /* 0x000fe40007f5e0ff */
[----:B------:R-:W-:Y:S02]  /*4500*/  ISETP.GE.U32.AND.EX P0, PT, R3, RZ, PT, P0 ;  /* 0x000000ff0300720c */ /* 0x000fe40003f06100 */
[----:B------:R-:W-:Y:S02]  /*4510*/  MOV R52, RZ ;  /* 0x000000ff00347202 */ /* 0x000fe40000000f00 */
[----:B------:R-:W-:Y:S01]  /*4520*/  LEA.HI.X.SX32 R3, R41, RZ, 0x1, P2 ;  /* 0x000000ff29037211 */ /* 0x000fe200010f0eff */
[----:B------:R-:W-:Y:S08]  /*4530*/  @!P1 BRA `(.L_x_627) ;  /* 0x0000000000609947 */ /* 0x000ff00003800000 */
        /* <DEDUP_REMOVED lines=16> */
[----:B------:R-:W-:Y:S02]  /*4640*/  MOV R53, R39 ;  /* 0x0000002700357202 */ /* 0x000fe40000000f00 */
[----:B------:R-:W-:Y:S02]  /*4650*/  MOV R52, R37 ;  /* 0x0000002500347202 */ /* 0x000fe40000000f00 */
[----:B------:R-:W-:Y:S02]  /*4660*/  @P1 MOV R53, R49 ;  /* 0x0000003100351202 */ /* 0x000fe40000000f00 */
[----:B------:R-:W-:Y:S01]  /*4670*/  @P1 MOV R52, R47 ;  /* 0x0000002f00341202 */ /* 0x000fe20000000f00 */
[----:B--2---:R-:W-:Y:S01]  /*4680*/  FADD.FTZ R51, R51, R6 ;  /* 0x0000000633337221 */ /* 0x004fe20000010000 */
[----:B------:R-:W-:-:S03]  /*4690*/  FADD.FTZ R54, R54, R7 ;  /* 0x0000000736367221 */ /* 0x000fc60000010000 */
[----:B---3--:R-:W-:Y:S01]  /*46a0*/  @P1 FADD.FTZ R51, R51, R8 ;  /* 0x0000000833331221 */ /* 0x008fe20000010000 */
[----:B------:R-:W-:-:S07]  /*46b0*/  @P1 FADD.FTZ R54, R54, R9 ;  /* 0x0000000936361221 */ /* 0x000fce0000010000 */
.L_x_627:
[----:B------:R-:W-:Y:S05]  /*46c0*/  BSYNC B1 ;  /* 0x0000000000017941 */ /* 0x000fea0003800000 */
.L_x_626:
[----:B------:R-:W-:Y:S05]  /*46d0*/  @!P0 BRA `(.L_x_625) ;  /* 0x0000000800048947 */ /* 0x000fea0003800000 */
[C---:B------:R-:W-:Y:S01]  /*46e0*/  IADD3 R4, P2, -R53.reuse, UR4, RZ ;  /* 0x0000000435047c10 */ /* 0x040fe2000ff5e1ff */
[----:B------:R-:W-:Y:S01]  /*46f0*/  IMAD R5, R52, 0x280, RZ ;  /* 0x0000028034057824 */ /* 0x000fe200078e02ff */
[C---:B------:R-:W-:Y:S01]  /*4700*/  SHF.L.U64.HI R3, R2.reuse, 0x1, R3 ;  /* 0x0000000102037819 */ /* 0x040fe20000010203 */
[----:B------:R-:W-:Y:S01]  /*4710*/  IMAD.SHL.U32 R2, R2, 0x2, RZ ;  /* 0x0000000202027824 */ /* 0x000fe200078e00ff */
[----:B------:R-:W-:Y:S01]  /*4720*/  ISETP.GT.U32.AND P1, PT, R4, 0x78, PT ;  /* 0x000000780400780c */ /* 0x000fe20003f24070 */
[----:B------:R-:W-:Y:S01]  /*4730*/  ULDC.64 UR6, c[0x0][0x260] ;  /* 0x0000980000067ab9 */ /* 0x000fe20000000a00 */
[----:B------:R-:W-:Y:S01]  /*4740*/  IADD3.X R6, ~R52, UR5, RZ, P2, !PT ;  /* 0x0000000534067c10 */ /* 0x000fe200097fe5ff */
[----:B------:R-:W-:Y:S01]  /*4750*/  IMAD.WIDE.U32 R2, R53, 0x280, R2 ;  /* 0x0000028035027825 */ /* 0x000fe200078e0002 */
[----:B------:R-:W-:Y:S02]  /*4760*/  BSSY B1, `(.L_x_628) ;  /* 0x0000045000017945 */ /* 0x000fe40003800000 */
[----:B------:R-:W-:-:S02]  /*4770*/  ISETP.GT.AND.EX P1, PT, R6, RZ, PT, P1 ;  /* 0x000000ff0600720c */ /* 0x000fc40003f24310 */
[----:B------:R-:W-:Y:S02]  /*4780*/  IADD3 R5, R3, R5, RZ ;  /* 0x0000000503057210 */ /* 0x000fe40007ffe0ff */
[----:B------:R-:W-:-:S04]  /*4790*/  LEA R3, P0, R2, UR6, 0x2 ;  /* 0x0000000602037c11 */ /* 0x000fc8000f8010ff */
[----:B------:R-:W-:Y:S02]  /*47a0*/  LEA.HI.X R4, R2, UR7, R5, 0x2, P0 ;  /* 0x0000000702047c11 */ /* 0x000fe400080f1405 */
[----:B------:R-:W-:-:S04]  /*47b0*/  IADD3 R2, P0, R3, 0x16400, RZ ;  /* 0x0001640003027810 */ /* 0x000fc80007f1e0ff */
[----:B------:R-:W-:Y:S02]  /*47c0*/  IADD3.X R3, RZ, R4, RZ, P0, !PT ;  /* 0x00000004ff037210 */ /* 0x000fe400007fe4ff */
[----:B------:R-:W-:Y:S01]  /*47d0*/  PLOP3.LUT P0, PT, PT, PT, PT, 0x80, 0x0 ;  /* 0x000000000000781c */ /* 0x000fe20003f0f070 */
[----:B------:R-:W-:-:S12]  /*47e0*/  @!P1 BRA `(.L_x_629) ;  /* 0x0000000000f09947 */ /* 0x000fd80003800000 */
[----:B------:R-:W-:Y:S02]  /*47f0*/  MOV R56, UR4 ;  /* 0x0000000400387c02 */ /* 0x000fe40008000f00 */
[----:B------:R-:W-:Y:S02]  /*4800*/  MOV R55, UR5 ;  /* 0x0000000500377c02 */ /* 0x000fe40008000f00 */
[----:B------:R-:W-:Y:S02]  /*4810*/  IADD3 R56, P1, R56, -0x78, RZ ;  /* 0xffffff8838387810 */ /* 0x000fe40007f3e0ff */
[----:B------:R-:W-:Y:S02]  /*4820*/  PLOP3.LUT P0, PT, PT, PT, PT, 0x8, 0x0 ;  /* 0x000000000000781c */ /* 0x000fe40003f0e170 */
[----:B------:R-:W-:-:S11]  /*4830*/  IADD3.X R55, R55, -0x1, RZ, P1, !PT ;  /* 0xffffffff37377810 */ /* 0x000fd60000ffe4ff */
.L_x_630:
        /* <DEDUP_REMOVED lines=55> */
.L_x_629:
[----:B------:R-:W-:Y:S05]  /*4bb0*/  BSYNC B1 ;  /* 0x0000000000017941 */ /* 0x000fea0003800000 */
.L_x_628:
        /* <DEDUP_REMOVED lines=35> */
.L_x_632:
[----:B------:R-:W-:Y:S05]  /*4df0*/  BSYNC B1 ;  /* 0x0000000000017941 */ /* 0x000fea0003800000 */
.L_x_631:
        /* <DEDUP_REMOVED lines=15> */
.L_x_625:
[----:B------:R-:W-:Y:S05]  /*4ef0*/  BSYNC B0 ;  /* 0x0000000000007941 */ /* 0x000fea0003800000 */
.L_x_624:
[----:B------:R-:W0:Y:S01]  /*4f00*/  S2UR UR7, SR_CgaCtaId ;  /* 0x00000000000779c3 */ /* 0x000e220000008800 */
[----:B------:R-:W-:Y:S01]  /*4f10*/  UMOV UR6, 0x400 ;  /* 0x0000040000067882 */ /* 0x000fe20000000000 */
[----:B------:R-:W-:Y:S01]  /*4f20*/  IMAD.SHL.U32 R3, R46, 0x2, RZ ;  /* 0x000000022e037824 */ /* 0x000fe200078e00ff */
[----:B------:R-:W-:-:S04]  /*4f30*/  ISETP.GT.U32.AND P0, PT, R48, 0x1ff, PT ;  /* 0x000001ff3000780c */ /* 0x000fc80003f04070 */
        /* <DEDUP_REMOVED lines=14> */
[----:B------:R-:W-:Y:S02]  /*5020*/  @!P0 SHF.R.U32.HI R43, RZ, 0x4, R48 ;  /* 0x00000004ff2b8819 */ /* 0x000fe40000011630 */
[C---:B------:R-:W-:Y:S02]  /*5030*/  @!P0 SHF.L.U32 R2, R50.reuse, 0x1, RZ ;  /* 0x0000000132028819 */ /* 0x040fe400000006ff */
        /* <DEDUP_REMOVED lines=30> */
.L_x_649:
        /* <DEDUP_REMOVED lines=47> */
.L_x_659:
        /* <DEDUP_REMOVED lines=9> */
[C---:B-1----:R-:W-:Y:S01]  /*55a0*/  @!P0 SHF.L.U32 R3, R50.reuse, 0x1, RZ ;  /* 0x0000000132038819 */ /* 0x042fe200000006ff */
        /* <DEDUP_REMOVED lines=31> */
.L_x_669:
[----:B--2---:R-:W-:Y:S01]  /*57a0*/  FADD.FTZ R3, R2, R18 ;  /* 0x0000001202037221 */ /* 0x004fe20000010000 */
[----:B------:R-:W-:-:S04]  /*57b0*/  @!P1 F2FP.BF16.F32.PACK_AB R2, RZ, R12 ;  /* 0x0000000cff02923e */ /* 0x000fc800000010ff */
[----:B------:R-:W-:Y:S01]  /*57c0*/  @!P1 F2FP.BF16.F32.PACK_AB R3, RZ, R3 ;  /* 0x00000003ff03923e */ /* 0x000fe200000010ff */
[----:B------:R0:W-:Y:S04]  /*57d0*/  @!P1 STG.E.U16 desc[UR12][R4.64+0x50], R2 ;  /* 0x0000500204009986 */ /* 0x0001e8000c10150c */
[----:B------:R2:W-:Y:S01]  /*57e0*/  @!P1 STG.E.U16 desc[UR12][R6.64+0x50], R3 ;  /* 0x0000500306009986 */ /* 0x0005e2000c10150c */
[----:B0-----:R-:W-:-:S07]  /*57f0*/  LEA.HI R2, R48, 0x3c, RZ, 0x1c ;  /* 0x0000003c30027811 */ /* 0x001fce00078fe0ff */
.L_x_635:
[----:B------:R-:W-:Y:S05]  /*5800*/  BSYNC B0 ;  /* 0x0000000000007941 */ /* 0x000fea0003800000 */
.L_x_634:
[----:B------:R-:W-:-:S13]  /*5810*/  ISETP.GE.U32.AND P0, PT, R42, 0x3c, PT ;  /* 0x0000003c2a00780c */ /* 0x000fda0003f06070 */
[----:B------:R-:W-:Y:S05]  /*5820*/  @!P0 BRA `(.L_x_633) ;  /* 0x0000000800ac8947 */ /* 0x000fea0003800000 */
[----:B------:R-:W-:Y:S01]  /*5830*/  ISETP.GT.U32.AND P0, PT, R50, 0x9, PT ;  /* 0x000000093200780c */ /* 0x000fe20003f04070 */
[----:B01----:R-:W-:Y:S01]  /*5840*/  HFMA2.MMA R4, -RZ, RZ, 0, 0 ;  /* 0x00000000ff047435 */ /* 0x003fe200000001ff */
[----:B------:R-:W-:-:S11]  /*5850*/  UMOV UR7, 0xffff ;  /* 0x0000ffff00077882 */ /* 0x000fd60000000000 */
[C---:B--2---:R-:W-:Y:S02]  /*5860*/  @!P0 SHF.L.U32 R3, R50.reuse, 0x1, RZ ;  /* 0x0000000132038819 */ /* 0x044fe400000006ff */
[----:B------:R-:W-:Y:S02]  /*5870*/  @!P0 LEA R6, R50, UR6, 0x7 ;  /* 0x0000000632068c11 */ /* 0x000fe4000f8e38ff */
[----:B------:R-:W-:-:S04]  /*5880*/  @!P0 LOP3.LUT R3, R2, R3, RZ, 0x3c, !PT ;  /* 0x0000000302038212 */ /* 0x000fc800078e3cff */
[----:B------:R-:W-:Y:S02]  /*5890*/  @!P0 LEA R5, R3, R6, 0x2 ;  /* 0x0000000603058211 */ /* 0x000fe400078e10ff */
[----:B------:R-:W-:-:S03]  /*58a0*/  MOV R3, RZ ;  /* 0x000000ff00037202 */ /* 0x000fc60000000f00 */
[----:B------:R0:W1:Y:S04]  /*58b0*/  @!P0 LDS R4, [R5] ;  /* 0x0000000005048984 */ /* 0x0000680000000800 */
[----:B------:R0:W2:Y:S01]  /*58c0*/  @!P0 LDS R3, [R5+0x500] ;  /* 0x0005000005038984 */ /* 0x0000a20000000800 */
[----:B------:R-:W-:Y:S05]  /*58d0*/  BRA.DIV UR7, `(.L_x_639) ;  /* 0x00000016073c7947 */ /* 0x000fea000b800000 */
[C---:B------:R-:W-:Y:S01]  /*58e0*/  @!P0 SHF.L.U32 R10, R50.reuse, 0x1, RZ ;  /* 0x00000001320a8819 */ /* 0x040fe200000006ff */
[----:B------:R-:W-:Y:S01]  /*58f0*/  @!P0 IMAD.SHL.U32 R9, R50, 0x2, RZ ;  /* 0x0000000232098824 */ /* 0x000fe200078e00ff */
[C---:B------:R-:W-:Y:S02]  /*5900*/  @!P0 IADD3 R7, R2.reuse, 0x14, RZ ;  /* 0x0000001402078810 */ /* 0x040fe40007ffe0ff */
[----:B------:R-:W-:Y:S02]  /*5910*/  @!P0 IADD3 R8, R2, 0x28, RZ ;  /* 0x0000002802088810 */ /* 0x000fe40007ffe0ff */
[----:B------:R-:W-:Y:S02]  /*5920*/  @!P0 LOP3.LUT R7, R7, R10, RZ, 0x3c, !PT ;  /* 0x0000000a07078212 */ /* 0x000fe400078e3cff */
[----:B------:R-:W-:Y:S02]  /*5930*/  @!P0 LEA R12, R50, UR6, 0x7 ;  /* 0x00000006320c8c11 */ /* 0x000fe4000f8e38ff */
[----:B------:R-:W-:-:S02]  /*5940*/  @!P0 LOP3.LUT R9, R8, R9, RZ, 0x3c, !PT ;  /* 0x0000000908098212 */ /* 0x000fc400078e3cff */
[----:B------:R-:W-:Y:S01]  /*5950*/  @!P0 LEA R8, R7, R12, 0x2 ;  /* 0x0000000c07088211 */ /* 0x000fe200078e10ff */
[----:B------:R-:W-:Y:S01]  /*5960*/  IMAD.MOV.U32 R12, RZ, RZ, RZ ;  /* 0x000000ffff0c7224 */ /* 0x000fe200078e00ff */
[----:B------:R-:W-:Y:S02]  /*5970*/  @!P0 LEA R18, R50, UR6, 0x7 ;  /* 0x0000000632128c11 */ /* 0x000fe4000f8e38ff */
[----:B0-----:R-:W-:Y:S01]  /*5980*/  MOV R5, 0xffff ;  /* 0x0000ffff00057802 */ /* 0x001fe20000000f00 */
[----:B------:R-:W0:Y:S01]  /*5990*/  @!P0 LDS R10, [R8] ;  /* 0x00000000080a8984 */ /* 0x000e220000000800 */
[----:B------:R-:W-:Y:S02]  /*59a0*/  @!P0 LEA R9, R9, R18, 0x2 ;  /* 0x0000001209098211 */ /* 0x000fe400078e10ff */
[----:B------:R-:W-:Y:S01]  /*59b0*/  @!P0 IADD3 R7, R2, 0x3c, RZ ;  /* 0x0000003c02078810 */ /* 0x000fe20007ffe0ff */
[----:B------:R-:W-:Y:S01]  /*59c0*/  @!P0 LDS R13, [R8+0x500] ;  /* 0x00050000080d8984 */ /* 0x000fe20000000800 */
[----:B------:R-:W-:-:S02]  /*59d0*/  @!P0 SHF.L.U32 R18, R50, 0x1, RZ ;  /* 0x0000000132128819 */ /* 0x000fc400000006ff */
[----:B------:R-:W-:Y:S01]  /*59e0*/  @!P0 LEA R28, R50, UR6, 0x7 ;  /* 0x00000006321c8c11 */ /* 0x000fe2000f8e38ff */
[----:B------:R-:W-:Y:S01]  /*59f0*/  @!P0 LDS R25, [R9+0x500] ;  /* 0x0005000009198984 */ /* 0x000fe20000000800 */
[----:B------:R-:W-:Y:S02]  /*5a00*/  @!P0 LOP3.LUT R7, R7, R18, RZ, 0x3c, !PT ;  /* 0x0000001207078212 */ /* 0x000fe400078e3cff */
[----:B------:R-:W-:Y:S01]  /*5a10*/  MOV R18, 0xffff ;  /* 0x0000ffff00127802 */ /* 0x000fe20000000f00 */
[----:B------:R-:W-:Y:S01]  /*5a20*/  @!P0 LDS R23, [R9] ;  /* 0x0000000009178984 */ /* 0x000fe20000000800 */
[----:B------:R-:W-:Y:S02]  /*5a30*/  @!P0 LEA R28, R7, R28, 0x2 ;  /* 0x0000001c071c8211 */ /* 0x000fe400078e10ff */
[----:B------:R-:W-:Y:S01]  /*5a40*/  MOV R21, RZ ;  /* 0x000000ff00157202 */ /* 0x000fe20000000f00 */
[----:B-1----:R-:W1:Y:S01]  /*5a50*/  SHFL.BFLY PT, R5, R4, 0x8, 0x101f ;  /* 0x0d101f0004057f89 */ /* 0x002e6200000e0000 */
[----:B------:R-:W-:-:S02]  /*5a60*/  MOV R24, RZ ;  /* 0x000000ff00187202 */ /* 0x000fc40000000f00 */
[----:B------:R-:W-:Y:S01]  /*5a70*/  MOV R15, 0xffff ;  /* 0x0000ffff000f7802 */ /* 0x000fe20000000f00 */
[----:B--2---:R-:W2:Y:S01]  /*5a80*/  SHFL.BFLY PT, R18, R3, 0x8, 0x101f ;  /* 0x0d101f0003127f89 */ /* 0x004ea200000e0000 */
[----:B------:R-:W-:Y:S02]  /*5a90*/  MOV R11, RZ ;  /* 0x000000ff000b7202 */ /* 0x000fe40000000f00 */
[----:B------:R-:W-:Y:S01]  /*5aa0*/  MOV R17, 0xffff ;  /* 0x0000ffff00117802 */ /* 0x000fe20000000f00 */
[----:B------:R-:W-:Y:S01]  /*5ab0*/  @!P0 LDS R7, [R28+0x500] ;  /* 0x000500001c078984 */ /* 0x000fe20000000800 */
[----:B------:R-:W-:Y:S02]  /*5ac0*/  MOV R26, 0xffff ;  /* 0x0000ffff001a7802 */ /* 0x000fe40000000f00 */
[----:B------:R-:W-:Y:S02]  /*5ad0*/  MOV R29, 0xffff ;  /* 0x0000ffff001d7802 */ /* 0x000fe40000000f00 */
[----:B------:R-:W-:-:S02]  /*5ae0*/  MOV R31, 0xffff ;  /* 0x0000ffff001f7802 */ /* 0x000fc40000000f00 */
[----:B0-----:R-:W-:Y:S01]  /*5af0*/  @!P0 MOV R21, R10 ;  /* 0x0000000a00158202 */ /* 0x001fe20000000f00 */
[----:B-1----:R-:W-:Y:S01]  /*5b00*/  FADD.FTZ R6, R5, R4 ;  /* 0x0000000405067221 */ /* 0x002fe20000010000 */
[----:B------:R0:W-:Y:S01]  /*5b10*/  @!P0 LDS R10, [R28] ;  /* 0x000000001c0a8984 */ /* 0x0001e20000000800 */
[----:B------:R-:W-:Y:S01]  /*5b20*/  MOV R4, 0xffff ;  /* 0x0000ffff00047802 */ /* 0x000fe20000000f00 */
[----:B--2---:R-:W-:Y:S01]  /*5b30*/  FADD.FTZ R5, R18, R3 ;  /* 0x0000000312057221 */ /* 0x004fe20000010000 */
[----:B------:R-:W-:Y:S01]  /*5b40*/  @!P0 MOV R24, R13 ;  /* 0x0000000d00188202 */ /* 0x000fe20000000f00 */
[----:B------:R-:W1:Y:S01]  /*5b50*/  SHFL.BFLY PT, R9, R6, 0x4, 0x101f ;  /* 0x0c901f0006097f89 */ /* 0x000e6200000e0000 */
[----:B------:R-:W-:Y:S02]  /*5b60*/  MOV R18, 0xffff ;  /* 0x0000ffff00127802 */ /* 0x000fe40000000f00 */
[----:B------:R-:W-:Y:S01]  /*5b70*/  @!P0 MOV R11, R25 ;  /* 0x00000019000b8202 */ /* 0x000fe20000000f00 */
[----:B------:R-:W-:Y:S01]  /*5b80*/  IMAD.MOV.U32 R25, RZ, RZ, 0xffff ;  /* 0x0000ffffff197424 */ /* 0x000fe200078e00ff */
[----:B------:R-:W2:Y:S01]  /*5b90*/  SHFL.BFLY PT, R19, R24, 0x8, 0x101f ;  /* 0x0d101f0018137f89 */ /* 0x000ea200000e0000 */
[----:B------:R-:W-:-:S02]  /*5ba0*/  @!P0 MOV R12, R23 ;  /* 0x00000017000c8202 */ /* 0x000fc40000000f00 */
[----:B0-----:R-:W-:Y:S01]  /*5bb0*/  MOV R28, 0xffff ;  /* 0x0000ffff001c7802 */ /* 0x001fe20000000f00 */
[----:B------:R-:W0:Y:S04]  /*5bc0*/  SHFL.BFLY PT, R26, R11, 0x8, 0x101f ;  /* 0x0d101f000b1a7f89 */ /* 0x000e2800000e0000 */
[----:B------:R-:W3:Y:S04]  /*5bd0*/  SHFL.BFLY PT, R13, R12, 0x8, 0x101f ;  /* 0x0d101f000c0d7f89 */ /* 0x000ee800000e0000 */
[----:B------:R-:W4:Y:S04]  /*5be0*/  SHFL.BFLY PT, R20, R21, 0x8, 0x101f ;  /* 0x0d101f0015147f89 */ /* 0x000f2800000e0000 */
[----:B------:R-:W5:Y:S01]  /*5bf0*/  SHFL.BFLY PT, R18, R5, 0x4, 0x101f ;  /* 0x0c901f0005127f89 */ /* 0x000f6200000e0000 */
[----:B------:R-:W-:Y:S01]  /*5c00*/  IADD3 R25, R2, R41, RZ ;  /* 0x0000002902197210 */ /* 0x000fe20007ffe0ff */
[----:B-1----:R-:W-:Y:S01]  /*5c10*/  FADD.FTZ R22, R6, R9 ;  /* 0x0000000906167221 */ /* 0x002fe20000010000 */
[----:B------:R-:W-:-:S02]  /*5c20*/  CS2R R8, SRZ ;  /* 0x0000000000087805 */ /* 0x000fc4000001ff00 */
[----:B------:R-:W-:Y:S02]  /*5c30*/  MOV R6, 0xffff ;  /* 0x0000ffff00067802 */ /* 0x000fe40000000f00 */
[----:B------:R-:W-:Y:S01]  /*5c40*/  @!P0 MOV R8, R7 ;  /* 0x0000000700088202 */ /* 0x000fe20000000f00 */
[----:B--2---:R-:W-:Y:S01]  /*5c50*/  FADD.FTZ R19, R19, R24 ;  /* 0x0000001813137221 */ /* 0x004fe20000010000 */
[----:B------:R-:W-:Y:S02]  /*5c60*/  MOV R24, 0xffff ;  /* 0x0000ffff00187802 */ /* 0x000fe40000000f00 */
[----:B------:R-:W-:Y:S01]  /*5c70*/  MOV R7, 0xffff ;  /* 0x0000ffff00077802 */ /* 0x000fe20000000f00 */
[----:B0-----:R-:W-:Y:S01]  /*5c80*/  FADD.FTZ R23, R26, R11 ;  /* 0x0000000b1a177221 */ /* 0x001fe20000010000 */
[----:B------:R-:W-:Y:S01]  /*5c90*/  IMAD.MOV.U32 R11, RZ, RZ, 0xffff ;  /* 0x0000ffffff0b7424 */ /* 0x000fe200078e00ff */
[----:B------:R-:W-:Y:S01]  /*5ca0*/  @!P0 MOV R9, R10 ;  /* 0x0000000a00098202 */ /* 0x000fe20000000f00 */
[----:B---3--:R-:W-:Y:S01]  /*5cb0*/  FADD.FTZ R13, R13, R12 ;  /* 0x0000000c0d0d7221 */ /* 0x008fe20000010000 */
[----:B------:R-:W-:Y:S01]  /*5cc0*/  MOV R12, 0xffff ;  /* 0x0000ffff000c7802 */ /* 0x000fe20000000f00 */
[----:B------:R-:W0:Y:S01]  /*5cd0*/  SHFL.BFLY PT, R24, R23, 0x4, 0x101f ;  /* 0x0c901f0017187f89 */ /* 0x000e2200000e0000 */
[----:B------:R-:W-:Y:S01]  /*5ce0*/  MOV R10, 0xffff ;  /* 0x0000ffff000a7802 */ /* 0x000fe20000000f00 */
[----:B----4-:R-:W-:Y:S01]  /*5cf0*/  FADD.FTZ R20, R20, R21 ;  /* 0x0000001514147221 */ /* 0x010fe20000010000 */
[----:B------:R-:W-:Y:S01]  /*5d00*/  ISETP.NE.AND P0, PT, R50, RZ, PT ;  /* 0x000000ff3200720c */ /* 0x000fe20003f05270 */
[----:B------:R-:W1:Y:S01]  /*5d10*/  SHFL.BFLY PT, R11, R8, 0x8, 0x101f ;  /* 0x0d101f00080b7f89 */ /* 0x000e6200000e0000 */
[----:B-----5:R-:W-:Y:S01]  /*5d20*/  FADD.FTZ R3, R5, R18 ;  /* 0x0000001205037221 */ /* 0x020fe20000010000 */
[----:B------:R-:W-:-:S02]  /*5d30*/  MOV R18, 0xffff ;  /* 0x0000ffff00127802 */ /* 0x000fc40000000f00 */
[----:B------:R-:W2:Y:S01]  /*5d40*/  SHFL.BFLY PT, R7, R22, 0x2, 0x101f ;  /* 0x0c501f0016077f89 */ /* 0x000ea200000e0000 */
[----:B------:R-:W-:-:S03]  /*5d50*/  MOV R5, 0xffff ;  /* 0x0000ffff00057802 */ /* 0x000fc60000000f00 */
[----:B------:R-:W3:Y:S04]  /*5d60*/  SHFL.BFLY PT, R21, R20, 0x4, 0x101f ;  /* 0x0c901f0014157f89 */ /* 0x000ee800000e0000 */
[----:B------:R-:W4:Y:S04]  /*5d70*/  SHFL.BFLY PT, R12, R13, 0x4, 0x101f ;  /* 0x0c901f000d0c7f89 */ /* 0x000f2800000e0000 */
[----:B------:R-:W5:Y:S04]  /*5d80*/  SHFL.BFLY PT, R10, R19, 0x4, 0x101f ;  /* 0x0c901f00130a7f89 */ /* 0x000f6800000e0000 */
[----:B------:R-:W5:Y:S01]  /*5d90*/  SHFL.BFLY PT, R30, R9, 0x8, 0x101f ;  /* 0x0d101f00091e7f89 */ /* 0x000f6200000e0000 */
[----:B0-----:R-:W-:Y:S01]  /*5da0*/  FADD.FTZ R26, R23, R24 ;  /* 0x00000018171a7221 */ /* 0x001fe20000010000 */
[----:B------:R-:W-:-:S02]  /*5db0*/  MOV R23, 0xffff ;  /* 0x0000ffff00177802 */ /* 0x000fc40000000f00 */
[----:B------:R-:W0:Y:S01]  /*5dc0*/  SHFL.BFLY PT, R18, R3, 0x2, 0x101f ;  /* 0x0c501f0003127f89 */ /* 0x000e2200000e0000 */
[----:B-1----:R-:W-:Y:S01]  /*5dd0*/  FADD.FTZ R24, R11, R8 ;  /* 0x000000080b187221 */ /* 0x002fe20000010000 */
[----:B------:R-:W-:Y:S01]  /*5de0*/  MOV R8, 0xffff ;  /* 0x0000ffff00087802 */ /* 0x000fe20000000f00 */
[----:B--2---:R-:W-:Y:S01]  /*5df0*/  FADD.FTZ R4, R22, R7 ;  /* 0x0000000716047221 */ /* 0x004fe20000010000 */
[----:B------:R-:W-:Y:S02]  /*5e00*/  MOV R7, 0xffff ;  /* 0x0000ffff00077802 */ /* 0x000fe40000000f00 */
[----:B------:R-:W1:Y:S01]  /*5e10*/  SHFL.BFLY PT, R23, R24, 0x4, 0x101f ;  /* 0x0c901f0018177f89 */ /* 0x000e6200000e0000 */
[----:B------:R-:W-:Y:S01]  /*5e20*/  MOV R11, 0xffff ;  /* 0x0000ffff000b7802 */ /* 0x000fe20000000f00 */
[----:B---3--:R-:W-:Y:S01]  /*5e30*/  FADD.FTZ R21, R20, R21 ;  /* 0x0000001514157221 */ /* 0x008fe20000010000 */
[----:B------:R-:W-:Y:S01]  /*5e40*/  MOV R20, 0xffff ;  /* 0x0000ffff00147802 */ /* 0x000fe20000000f00 */
[----:B------:R-:W2:Y:S01]  /*5e50*/  SHFL.BFLY PT, R5, R4, 0x1, 0x101f ;  /* 0x0c301f0004057f89 */ /* 0x000ea200000e0000 */
[----:B----4-:R-:W-:Y:S01]  /*5e60*/  FADD.FTZ R27, R13, R12 ;  /* 0x0000000c0d1b7221 */ /* 0x010fe20000010000 */
[----:B------:R-:W-:-:S02]  /*5e70*/  MOV R12, 0xffff ;  /* 0x0000ffff000c7802 */ /* 0x000fc40000000f00 */
[----:B------:R-:W3:Y:S01]  /*5e80*/  SHFL.BFLY PT, R8, R21, 0x2, 0x101f ;  /* 0x0c501f0015087f89 */ /* 0x000ee200000e0000 */
[----:B-----5:R-:W-:Y:S01]  /*5e90*/  FADD.FTZ R22, R19, R10 ;  /* 0x0000000a13167221 */ /* 0x020fe20000010000 */
[----:B------:R-:W-:Y:S02]  /*5ea0*/  IMAD.MOV.U32 R19, RZ, RZ, 0xffff ;  /* 0x0000ffffff137424 */ /* 0x000fe400078e00ff */
[----:B------:R-:W4:Y:S01]  /*5eb0*/  SHFL.BFLY PT, R11, R26, 0x2, 0x101f ;  /* 0x0c501f001a0b7f89 */ /* 0x000f2200000e0000 */
[----:B------:R-:W-:Y:S01]  /*5ec0*/  FADD.FTZ R30, R30, R9 ;  /* 0x000000091e1e7221 */ /* 0x000fe20000010000 */
[----:B------:R-:W-:Y:S02]  /*5ed0*/  MOV R9, 0xffff ;  /* 0x0000ffff00097802 */ /* 0x000fe40000000f00 */
        /* <DEDUP_REMOVED lines=8> */
[----:B---3--:R-:W-:-:S02]  /*5f60*/  FADD.FTZ R21, R21, R8 ;  /* 0x0000000815157221 */ /* 0x008fc40000010000 */
[----:B------:R-:W2:Y:S02]  /*5f70*/  SHFL.BFLY PT, R23, R24, 0x2, 0x101f ;  /* 0x0c501f0018177f89 */ /* 0x000ea400000e0000 */
[----:B------:R-:W-:Y:S01]  /*5f80*/  @!P0 F2FP.BF16.F32.PACK_AB R18, RZ, R4 ;  /* 0x00000004ff12823e */ /* 0x000fe200000010ff */
[----:B----4-:R-:W-:Y:S01]  /*5f90*/  FADD.FTZ R26, R26, R11 ;  /* 0x0000000b1a1a7221 */ /* 0x010fe20000010000 */
[----:B------:R-:W3:Y:S01]  /*5fa0*/  SHFL.BFLY PT, R20, R21, 0x1, 0x101f ;  /* 0x0c301f0015147f89 */ /* 0x000ee200000e0000 */
        /* <DEDUP_REMOVED lines=8> */
[----:B-1----:R-:W-:-:S03]  /*6030*/  FADD.FTZ R32, R3, R6 ;  /* 0x0000000603207221 */ /* 0x002fc60000010000 */
[----:B------:R-:W1:Y:S01]  /*6040*/  SHFL.BFLY PT, R31, R30, 0x2, 0x101f ;  /* 0x0c501f001e1f7f89 */ /* 0x000e6200000e0000 */
[----:B------:R-:W1:Y:S01]  /*6050*/  @!P0 LDC.64 R8, c[0x0][0x218] ;  /* 0x00008600ff088b82 */ /* 0x000e620000000a00 */
[----:B------:R-:W-:Y:S01]  /*6060*/  @!P0 F2FP.BF16.F32.PACK_AB R32, RZ, R32 ;  /* 0x00000020ff20823e */ /* 0x000fe200000010ff */
[----:B--2---:R-:W-:Y:S01]  /*6070*/  FADD.FTZ R23, R24, R23 ;  /* 0x0000001718177221 */ /* 0x004fe20000010000 */
[----:B---3--:R-:W-:-:S05]  /*6080*/  FADD.FTZ R20, R21, R20 ;  /* 0x0000001415147221 */ /* 0x008fca0000010000 */
[----:B------:R-:W2:Y:S01]  /*6090*/  @!P0 LDC.64 R2, c[0x0][0x220] ;  /* 0x00008800ff028b82 */ /* 0x000ea20000000a00 */
[----:B----4-:R-:W-:Y:S01]  /*60a0*/  @!P0 IMAD.WIDE R10, R25, 0x2, R10 ;  /* 0x00000002190a8825 */ /* 0x010fe200078e020a */
[----:B------:R-:W-:-:S03]  /*60b0*/  MOV R21, 0xffff ;  /* 0x0000ffff00157802 */ /* 0x000fc60000000f00 */
[----:B-----5:R-:W-:Y:S01]  /*60c0*/  FADD.FTZ R26, R26, R29 ;  /* 0x0000001d1a1a7221 */ /* 0x020fe20000010000 */
[----:B0-----:R-:W-:Y:S02]  /*60d0*/  FADD.FTZ R19, R22, R19 ;  /* 0x0000001316137221 */ /* 0x001fe40000010000 */
[----:B------:R-:W0:Y:S01]  /*60e0*/  @!P0 LDC.64 R4, c[0x0][0x218] ;  /* 0x00008600ff048b82 */ /* 0x000e220000000a00 */
[----:B------:R-:W-:-:S04]  /*60f0*/  @!P0 IMAD.WIDE R12, R25, 0x2, R12 ;  /* 0x00000002190c8825 */ /* 0x000fc800078e020c */
[----:B------:R-:W-:Y:S01]  /*6100*/  FADD.FTZ R27, R27, R28 ;  /* 0x0000001c1b1b7221 */ /* 0x000fe20000010000 */
[----:B------:R3:W-:Y:S01]  /*6110*/  @!P0 STG.E.U16 desc[UR12][R12.64], R18 ;  /* 0x000000120c008986 */ /* 0x0007e2000c10150c */
[----:B-1----:R-:W-:Y:S01]  /*6120*/  FADD.FTZ R30, R30, R31 ;  /* 0x0000001f1e1e7221 */ /* 0x002fe20000010000 */
[----:B------:R-:W1:Y:S01]  /*6130*/  @!P0 LDC.64 R6, c[0x0][0x220] ;  /* 0x00008800ff068b82 */ /* 0x000e620000000a00 */
[----:B------:R-:W-:Y:S01]  /*6140*/  @!P0 IMAD.WIDE R8, R25, 0x2, R8 ;  /* 0x0000000219088825 */ /* 0x000fe200078e0208 */
[----:B------:R4:W-:Y:S01]  /*6150*/  @!P0 STG.E.U16 desc[UR12][R10.64], R32 ;  /* 0x000000200a008986 */ /* 0x0009e2000c10150c */
[----:B------:R-:W-:-:S03]  /*6160*/  @!P0 F2FP.BF16.F32.PACK_AB R14, RZ, R27 ;  /* 0x0000001bff0e823e */ /* 0x000fc600000010ff */
[----:B------:R-:W5:Y:S01]  /*6170*/  SHFL.BFLY PT, R21, R30, 0x1, 0x101f ;  /* 0x0c301f001e157f89 */ /* 0x000f6200000e0000 */
[C---:B--2---:R-:W-:Y:S01]  /*6180*/  @!P0 IMAD.WIDE R2, R25.reuse, 0x2, R2 ;  /* 0x0000000219028825 */ /* 0x044fe200078e0202 */
[----:B---3--:R-:W-:Y:S02]  /*6190*/  @!P0 F2FP.BF16.F32.PACK_AB R13, RZ, R19 ;  /* 0x00000013ff0d823e */ /* 0x008fe400000010ff */
[----:B------:R-:W-:Y:S02]  /*61a0*/  MOV R18, 0xffff ;  /* 0x0000ffff00127802 */ /* 0x000fe40000000f00 */
[----:B----4-:R-:W-:Y:S01]  /*61b0*/  @!P0 F2FP.BF16.F32.PACK_AB R11, RZ, R20 ;  /* 0x00000014ff0b823e */ /* 0x010fe200000010ff */
[C---:B0-----:R-:W-:Y:S01]  /*61c0*/  @!P0 IMAD.WIDE R4, R25.reuse, 0x2, R4 ;  /* 0x0000000219048825 */ /* 0x041fe200078e0204 */
[----:B------:R-:W-:Y:S02]  /*61d0*/  @!P0 F2FP.BF16.F32.PACK_AB R19, RZ, R26 ;  /* 0x0000001aff13823e */ /* 0x000fe400000010ff */
[----:B------:R0:W2:Y:S04]  /*61e0*/  SHFL.BFLY PT, R18, R23, 0x1, 0x101f ;  /* 0x0c301f0017127f89 */ /* 0x0000a800000e0000 */
[----:B------:R0:W-:Y:S01]  /*61f0*/  @!P0 STG.E.U16 desc[UR12][R8.64+0x28], R11 ;  /* 0x0000280b08008986 */ /* 0x0001e2000c10150c */
[----:B-1----:R-:W-:-:S03]  /*6200*/  @!P0 IMAD.WIDE R6, R25, 0x2, R6 ;  /* 0x0000000219068825 */ /* 0x002fc600078e0206 */
[----:B------:R0:W-:Y:S04]  /*6210*/  @!P0 STG.E.U16 desc[UR12][R2.64+0x28], R13 ;  /* 0x0000280d02008986 */ /* 0x0001e8000c10150c */
[----:B------:R0:W-:Y:S01]  /*6220*/  @!P0 STG.E.U16 desc[UR12][R4.64+0x50], R14 ;  /* 0x0000500e04008986 */ /* 0x0001e2000c10150c */
[----:B-----5:R-:W-:-:S03]  /*6230*/  FADD.FTZ R21, R30, R21 ;  /* 0x000000151e157221 */ /* 0x020fc60000010000 */
[----:B------:R0:W-:Y:S04]  /*6240*/  @!P0 STG.E.U16 desc[UR12][R6.64+0x50], R19 ;  /* 0x0000501306008986 */ /* 0x0001e8000c10150c */
.L_x_703:
[----:B0-----:R-:W0:Y:S01]  /*6250*/  @!P0 LDC.64 R2, c[0x0][0x218] ;  /* 0x00008600ff028b82 */ /* 0x001e220000000a00 */
[----:B--2---:R-:W-:Y:S01]  /*6260*/  FADD.FTZ R7, R23, R18 ;  /* 0x0000001217077221 */ /* 0x004fe20000010000 */
[----:B------:R-:W-:-:S04]  /*6270*/  @!P0 F2FP.BF16.F32.PACK_AB R6, RZ, R21 ;  /* 0x00000015ff06823e */ /* 0x000fc800000010ff */
[----:B------:R-:W-:Y:S02]  /*6280*/  @!P0 F2FP.BF16.F32.PACK_AB R7, RZ, R7 ;  /* 0x00000007ff07823e */ /* 0x000fe400000010ff */
[----:B------:R-:W1:Y:S01]  /*6290*/  @!P0 LDC.64 R4, c[0x0][0x220] ;  /* 0x00008800ff048b82 */ /* 0x000e620000000a00 */
[----:B0-----:R-:W-:-:S05]  /*62a0*/  @!P0 IMAD.WIDE R2, R25, 0x2, R2 ;  /* 0x0000000219028825 */ /* 0x001fca00078e0202 */
[----:B------:R3:W-:Y:S01]  /*62b0*/  @!P0 STG.E.U16 desc[UR12][R2.64+0x78], R6 ;  /* 0x0000780602008986 */ /* 0x0007e2000c10150c */
[----:B-1----:R-:W-:-:S05]  /*62c0*/  @!P0 IMAD.WIDE R4, R25, 0x2, R4 ;  /* 0x0000000219048825 */ /* 0x002fca00078e0204 */
[----:B------:R3:W-:Y:S02]  /*62d0*/  @!P0 STG.E.U16 desc[UR12][R4.64+0x78], R7 ;  /* 0x0000780704008986 */ /* 0x0007e4000c10150c */
.L_x_633:
[----:B------:R-:W-:Y:S05]  /*62e0*/  WARPSYNC.ALL ;  /* 0x0000000000007948 */ /* 0x000fea0003800000 */
[----:B------:R-:W-:Y:S01]  /*62f0*/  BAR.SYNC.DEFER_BLOCKING 0x0 ;  /* 0x0000000000007b1d */ /* 0x000fe20000010000 */
[C---:B------:R-:W-:Y:S02]  /*6300*/  ISETP.GE.AND P0, PT, R41.reuse, -0x1ec0, PT ;  /* 0xffffe1402900780c */ /* 0x040fe40003f06270 */
[----:B------:R-:W-:-:S11]  /*6310*/  IADD3 R41, R41, 0x2000, RZ ;  /* 0x0000200029297810 */ /* 0x000fd60007ffe0ff */
[----:B------:R-:W-:Y:S05]  /*6320*/  @!P0 BRA `(.L_x_640) ;  /* 0xffffffe000288947 */ /* 0x000fea000383ffff */
[----:B------:R-:W-:Y:S05]  /*6330*/  EXIT ;  /* 0x000000000000794d */ /* 0x000fea0003800000 */
.L_x_636:
[----:B------:R-:W-:Y:S01]  /*6340*/  HFMA2.MMA R15, -RZ, RZ, 0, 0.000503063201904296875 ;  /* 0x0000101fff0f7435 */ /* 0x000fe200000001ff */
[----:B-1----:R-:W-:Y:S01]  /*6350*/  MOV R17, R2 ;  /* 0x0000000200117202 */ /* 0x002fe20000000f00 */
[----:B------:R-:W-:Y:S01]  /*6360*/  IMAD.MOV.U32 R16, RZ, RZ, 0x8 ;  /* 0x00000008ff107424 */ /* 0x000fe200078e00ff */
[----:B------:R-:W-:-:S08]  /*6370*/  MOV R14, 0xffff ;  /* 0x0000ffff000e7802 */ /* 0x000fd00000000f00 */
[----:B0-2---:R-:W-:Y:S05]  /*6380*/  WARPSYNC.COLLECTIVE R14, `(.L_x_641) ;  /* 0x000000000e087348 */ /* 0x005fea0003c00000 */
[----:B------:R1:W3:Y:S02]  /*6390*/  SHFL.BFLY P2, R18, R17, R16, R15 ;  /* 0x0c00001011127389 */ /* 0x0002e4000004000f */
[----:B0123--:R-:W-:Y:S01]  /*63a0*/  ENDCOLLECTIVE ;  /* 0x000000000000791b */ /* 0x00ffe20003800000 */
.L_x_641:
[----:B------:R-:W-:Y:S02]  /*63b0*/  MOV R17, R3 ;  /* 0x0000000300117202 */ /* 0x000fe40000000f00 */
[----:B------:R-:W-:-:S07]  /*63c0*/  MOV R5, R18 ;  /* 0x0000001200057202 */ /* 0x000fce0000000f00 */
[----:B------:R-:W-:Y:S05]  /*63d0*/  WARPSYNC.COLLECTIVE R14, `(.L_x_642) ;  /* 0x000000000e087348 */ /* 0x000fea0003c00000 */
[----:B------:R0:W1:Y:S02]  /*63e0*/  SHFL.BFLY P2, R18, R17, R16, R15 ;  /* 0x0c00001011127389 */ /* 0x000064000004000f */
[----:B01----:R-:W-:Y:S01]  /*63f0*/  ENDCOLLECTIVE ;  /* 0x000000000000791b */ /* 0x003fe20003800000 */
.L_x_642:
[----:B------:R-:W-:Y:S01]  /*6400*/  FADD.FTZ R5, R5, R2 ;  /* 0x0000000205057221 */ /* 0x000fe20000010000 */
[----:B------:R-:W-:-:S04]  /*6410*/  HFMA2.MMA R16, -RZ, RZ, 0, 2.384185791015625e-07 ;  /* 0x00000004ff107435 */ /* 0x000fc800000001ff */
[----:B------:R-:W-:Y:S02]  /*6420*/  MOV R17, R5 ;  /* 0x0000000500117202 */ /* 0x000fe40000000f00 */
[----:B------:R-:W-:-:S07]  /*6430*/  MOV R4, R18 ;  /* 0x0000001200047202 */ /* 0x000fce0000000f00 */
[----:B------:R-:W-:Y:S05]  /*6440*/  WARPSYNC.COLLECTIVE R14, `(.L_x_643) ;  /* 0x000000000e087348 */ /* 0x000fea0003c00000 */
[----:B------:R0:W1:Y:S02]  /*6450*/  SHFL.BFLY P2, R18, R17, R16, R15 ;  /* 0x0c00001011127389 */ /* 0x000064000004000f */
[----:B01----:R-:W-:Y:S01]  /*6460*/  ENDCOLLECTIVE ;  /* 0x000000000000791b */ /* 0x003fe20003800000 */
.L_x_643:
[----:B------:R-:W-:-:S05]  /*6470*/  FADD.FTZ R4, R4, R3 ;  /* 0x0000000304047221 */ /* 0x000fca0000010000 */
[----:B------:R-:W-:Y:S02]  /*6480*/  MOV R17, R4 ;  /* 0x0000000400117202 */ /* 0x000fe40000000f00 */
[----:B------:R-:W-:-:S07]  /*6490*/  MOV R6, R18 ;  /* 0x0000001200067202 */ /* 0x000fce0000000f00 */
[----:B------:R-:W-:Y:S05]  /*64a0*/  WARPSYNC.COLLECTIVE R14, `(.L_x_644) ;  /* 0x000000000e087348 */ /* 0x000fea0003c00000 */
[----:B------:R0:W1:Y:S02]  /*64b0*/  SHFL.BFLY P2, R18, R17, R16, R15 ;  /* 0x0c00001011127389 */ /* 0x000064000004000f */
[----:B01----:R-:W-:Y:S01]  /*64c0*/  ENDCOLLECTIVE ;  /* 0x000000000000791b */ /* 0x003fe20003800000 */
.L_x_644:
[----:B------:R-:W-:Y:S01]  /*64d0*/  FADD.FTZ R6, R5, R6 ;  /* 0x0000000605067221 */ /* 0x000fe20000010000 */
[----:B------:R-:W-:-:S04]  /*64e0*/  HFMA2.MMA R16, -RZ, RZ, 0, 1.1920928955078125e-07 ;  /* 0x00000002ff107435 */ /* 0x000fc800000001ff */
[----:B------:R-:W-:Y:S01]  /*64f0*/  MOV R17, R6 ;  /* 0x0000000600117202 */ /* 0x000fe20000000f00 */
[----:B------:R-:W-:-:S07]  /*6500*/  IMAD.MOV.U32 R7, RZ, RZ, R18 ;  /* 0x000000ffff077224 */ /* 0x000fce00078e0012 */
[----:B------:R-:W-:Y:S05]  /*6510*/  WARPSYNC.COLLECTIVE R14, `(.L_x_645) ;  /* 0x000000000e087348 */ /* 0x000fea0003c00000 */
[----:B------:R0:W1:Y:S02]  /*6520*/  SHFL.BFLY P2, R18, R17, R16, R15 ;  /* 0x0c00001011127389 */ /* 0x000064000004000f */
[----:B01----:R-:W-:Y:S01]  /*6530*/  ENDCOLLECTIVE ;  /* 0x000000000000791b */ /* 0x003fe20003800000 */
.L_x_645:
[----:B------:R-:W-:-:S05]  /*6540*/  FADD.FTZ R7, R4, R7 ;  /* 0x0000000704077221 */ /* 0x000fca0000010000 */
[----:B------:R-:W-:Y:S02]  /*6550*/  MOV R17, R7 ;  /* 0x0000000700117202 */ /* 0x000fe40000000f00 */
[----:B------:R-:W-:-:S07]  /*6560*/  MOV R9, R18 ;  /* 0x0000001200097202 */ /* 0x000fce0000000f00 */
[----:B------:R-:W-:Y:S05]  /*6570*/  WARPSYNC.COLLECTIVE R14, `(.L_x_646) ;  /* 0x000000000e087348 */ /* 0x000fea0003c00000 */
[----:B------:R0:W1:Y:S02]  /*6580*/  SHFL.BFLY P2, R18, R17, R16, R15 ;  /* 0x0c00001011127389 */ /* 0x000064000004000f */
[----:B01----:R-:W-:Y:S01]  /*6590*/  ENDCOLLECTIVE ;  /* 0x000000000000791b */ /* 0x003fe20003800000 */
.L_x_646:
[----:B------:R-:W-:Y:S01]  /*65a0*/  FADD.FTZ R9, R6, R9 ;  /* 0x0000000906097221 */ /* 0x000fe20000010000 */
[----:B------:R-:W-:-:S04]  /*65b0*/  HFMA2.MMA R16, -RZ, RZ, 0, 5.9604644775390625e-08 ;  /* 0x00000001ff107435 */ /* 0x000fc800000001ff */
[----:B------:R-:W-:Y:S02]  /*65c0*/  MOV R17, R9 ;  /* 0x0000000900117202 */ /* 0x000fe40000000f00 */
[----:B------:R-:W-:-:S07]  /*65d0*/  MOV R2, R18 ;  /* 0x0000001200027202 */ /* 0x000fce0000000f00 */
[----:B------:R-:W-:Y:S05]  /*65e0*/  WARPSYNC.COLLECTIVE R14, `(.L_x_647) ;  /* 0x000000000e087348 */ /* 0x000fea0003c00000 */
[----:B------:R0:W1:Y:S02]  /*65f0*/  SHFL.BFLY P2, R18, R17, R16, R15 ;  /* 0x0c00001011127389 */ /* 0x000064000004000f */
[----:B01----:R-:W-:Y:S01]  /*6600*/  ENDCOLLECTIVE ;  /* 0x000000000000791b */ /* 0x003fe20003800000 */
.L_x_647:
[----:B------:R-:W-:-:S05]  /*6610*/  FADD.FTZ R2, R7, R2 ;  /* 0x0000000207027221 */ /* 0x000fca0000010000 */
[----:B------:R-:W-:Y:S02]  /*6620*/  MOV R17, R2 ;  /* 0x0000000200117202 */ /* 0x000fe40000000f00 */
[----:B------:R-:W-:-:S07]  /*6630*/  MOV R8, R18 ;  /* 0x0000001200087202 */ /* 0x000fce0000000f00 */
[----:B------:R-:W-:Y:S05]  /*6640*/  WARPSYNC.COLLECTIVE R14, `(.L_x_648) ;  /* 0x000000000e087348 */ /* 0x000fea0003c00000 */
[----:B------:R0:W1:Y:S02]  /*6650*/  SHFL.BFLY P2, R18, R17, R16, R15 ;  /* 0x0c00001011127389 */ /* 0x000064000004000f */
[----:B01----:R-:W-:Y:S01]  /*6660*/  ENDCOLLECTIVE ;  /* 0x000000000000791b */ /* 0x003fe20003800000 */
.L_x_648:
[----:B------:R-:W-:Y:S01]  /*6670*/  FADD.FTZ R8, R9, R8 ;  /* 0x0000000809087221 */ /* 0x000fe20000010000 */
[----:B------:R-:W-:Y:S06]  /*6680*/  BRA `(.L_x_649) ;  /* 0xffffffe800e47947 */ /* 0x000fec000383ffff */
.L_x_637:
[----:B------:R-:W-:Y:S01]  /*6690*/  HFMA2.MMA R16, -RZ, RZ, 0, 4.76837158203125e-07 ;  /* 0x00000008ff107435 */ /* 0x000fe200000001ff */
[----:B------:R-:W-:Y:S01]  /*66a0*/  BSSY B1, `(.L_x_650) ;  /* 0x0000007000017945 */ /* 0x000fe20003800000 */
[----:B-1----:R-:W-:Y:S01]  /*66b0*/  IMAD.MOV.U32 R17, RZ, RZ, R2 ;  /* 0x000000ffff117224 */ /* 0x002fe200078e0002 */
[----:B------:R-:W-:Y:S02]  /*66c0*/  MOV R15, 0x101f ;  /* 0x0000101f000f7802 */ /* 0x000fe40000000f00 */
[----:B------:R-:W-:-:S07]  /*66d0*/  MOV R14, 0xffff ;  /* 0x0000ffff000e7802 */ /* 0x000fce0000000f00 */
[----:B0-2---:R-:W-:Y:S05]  /*66e0*/  WARPSYNC.COLLECTIVE R14, `(.L_x_651) ;  /* 0x000000000e087348 */ /* 0x005fea0003c00000 */
[----:B------:R1:W3:Y:S02]  /*66f0*/  SHFL.BFLY P2, R18, R17, R16, R15 ;  /* 0x0c00001011127389 */ /* 0x0002e4000004000f */
[----:B0123--:R-:W-:Y:S01]  /*6700*/  ENDCOLLECTIVE ;  /* 0x000000000000791b */ /* 0x00ffe20003800000 */
.L_x_651:
[----:B------:R-:W-:Y:S05]  /*6710*/  BSYNC B1 ;  /* 0x0000000000017941 */ /* 0x000fea0003800000 */
.L_x_650:
[----:B------:R-:W-:Y:S01]  /*6720*/  HFMA2.MMA R16, -RZ, RZ, 0, 4.76837158203125e-07 ;  /* 0x00000008ff107435 */ /* 0x000fe200000001ff */
[----:B------:R-:W-:Y:S02]  /*6730*/  MOV R17, R3 ;  /* 0x0000000300117202 */ /* 0x000fe40000000f00 */
[----:B------:R-:W-:Y:S02]  /*6740*/  MOV R15, 0x101f ;  /* 0x0000101f000f7802 */ /* 0x000fe40000000f00 */
[----:B------:R-:W-:Y:S02]  /*6750*/  MOV R14, 0xffff ;  /* 0x0000ffff000e7802 */ /* 0x000fe40000000f00 */
[----:B------:R-:W-:-:S07]  /*6760*/  MOV R9, R18 ;  /* 0x0000001200097202 */ /* 0x000fce0000000f00 */
[----:B------:R-:W-:Y:S05]  /*6770*/  WARPSYNC.COLLECTIVE R14, `(.L_x_652) ;  /* 0x000000000e087348 */ /* 0x000fea0003c00000 */
[----:B------:R0:W1:Y:S02]  /*6780*/  SHFL.BFLY P2, R18, R17, R16, R15 ;  /* 0x0c00001011127389 */ /* 0x000064000004000f */
[----:B01----:R-:W-:Y:S01]  /*6790*/  ENDCOLLECTIVE ;  /* 0x000000000000791b */ /* 0x003fe20003800000 */
.L_x_652:
[----:B------:R-:W-:Y:S01]  /*67a0*/  FADD.FTZ R9, R9, R2 ;  /* 0x0000000209097221 */ /* 0x000fe20000010000 */
[----:B------:R-:W-:-:S03]  /*67b0*/  HFMA2.MMA R16, -RZ, RZ, 0, 2.384185791015625e-07 ;  /* 0x00000004ff107435 */ /* 0x000fc600000001ff */
[----:B------:R-:W-:Y:S01]  /*67c0*/  IMAD.MOV.U32 R17, RZ, RZ, R9 ;  /* 0x000000ffff117224 */ /* 0x000fe200078e0009 */
[----:B------:R-:W-:-:S07]  /*67d0*/  MOV R8, R18 ;  /* 0x0000001200087202 */ /* 0x000fce0000000f00 */
[----:B------:R-:W-:Y:S05]  /*67e0*/  WARPSYNC.COLLECTIVE R14, `(.L_x_653) ;  /* 0x000000000e087348 */ /* 0x000fea0003c00000 */
[----:B------:R0:W1:Y:S02]  /*67f0*/  SHFL.BFLY P2, R18, R17, R16, R15 ;  /* 0x0c00001011127389 */ /* 0x000064000004000f */
[----:B01----:R-:W-:Y:S01]  /*6800*/  ENDCOLLECTIVE ;  /* 0x000000000000791b */ /* 0x003fe20003800000 */
.L_x_653:
[----:B------:R-:W-:-:S05]  /*6810*/  FADD.FTZ R8, R8, R3 ;  /* 0x0000000308087221 */ /* 0x000fca0000010000 */
[----:B------:R-:W-:Y:S02]  /*6820*/  MOV R17, R8 ;  /* 0x0000000800117202 */ /* 0x000fe40000000f00 */
[----:B------:R-:W-:-:S07]  /*6830*/  MOV R10, R18 ;  /* 0x00000012000a7202 */ /* 0x000fce0000000f00 */
[----:B------:R-:W-:Y:S05]  /*6840*/  WARPSYNC.COLLECTIVE R14, `(.L_x_654) ;  /* 0x000000000e087348 */ /* 0x000fea0003c00000 */
[----:B------:R0:W1:Y:S02]  /*6850*/  SHFL.BFLY P2, R18, R17, R16, R15 ;  /* 0x0c00001011127389 */ /* 0x000064000004000f */
[----:B01----:R-:W-:Y:S01]  /*6860*/  ENDCOLLECTIVE ;  /* 0x000000000000791b */ /* 0x003fe20003800000 */
.L_x_654:
[----:B------:R-:W-:Y:S01]  /*6870*/  FADD.FTZ R10, R9, R10 ;  /* 0x0000000a090a7221 */ /* 0x000fe20000010000 */
[----:B------:R-:W-:-:S04]  /*6880*/  HFMA2.MMA R16, -RZ, RZ, 0, 1.1920928955078125e-07 ;  /* 0x00000002ff107435 */ /* 0x000fc800000001ff */
[----:B------:R-:W-:Y:S02]  /*6890*/  MOV R17, R10 ;  /* 0x0000000a00117202 */ /* 0x000fe40000000f00 */
[----:B------:R-:W-:-:S07]  /*68a0*/  MOV R11, R18 ;  /* 0x00000012000b7202 */ /* 0x000fce0000000f00 */
[----:B------:R-:W-:Y:S05]  /*68b0*/  WARPSYNC.COLLECTIVE R14, `(.L_x_655) ;  /* 0x000000000e087348 */ /* 0x000fea0003c00000 */
[----:B------:R0:W1:Y:S02]  /*68c0*/  SHFL.BFLY P2, R18, R17, R16, R15 ;  /* 0x0c00001011127389 */ /* 0x000064000004000f */
[----:B01----:R-:W-:Y:S01]  /*68d0*/  ENDCOLLECTIVE ;  /* 0x000000000000791b */ /* 0x003fe20003800000 */
.L_x_655:
[----:B------:R-:W-:-:S05]  /*68e0*/  FADD.FTZ R11, R8, R11 ;  /* 0x0000000b080b7221 */ /* 0x000fca0000010000 */
[----:B------:R-:W-:Y:S02]  /*68f0*/  MOV R17, R11 ;  /* 0x0000000b00117202 */ /* 0x000fe40000000f00 */
[----:B------:R-:W-:-:S07]  /*6900*/  MOV R13, R18 ;  /* 0x00000012000d7202 */ /* 0x000fce0000000f00 */
[----:B------:R-:W-:Y:S05]  /*6910*/  WARPSYNC.COLLECTIVE R14, `(.L_x_656) ;  /* 0x000000000e087348 */ /* 0x000fea0003c00000 */
[----:B------:R0:W1:Y:S02]  /*6920*/  SHFL.BFLY P2, R18, R17, R16, R15 ;  /* 0x0c00001011127389 */ /* 0x000064000004000f */
[----:B01----:R-:W-:Y:S01]  /*6930*/  ENDCOLLECTIVE ;  /* 0x000000000000791b */ /* 0x003fe20003800000 */
.L_x_656:
[----:B------:R-:W-:Y:S01]  /*6940*/  FADD.FTZ R13, R10, R13 ;  /* 0x0000000d0a0d7221 */ /* 0x000fe20000010000 */
[----:B------:R-:W-:-:S03]  /*6950*/  HFMA2.MMA R16, -RZ, RZ, 0, 5.9604644775390625e-08 ;  /* 0x00000001ff107435 */ /* 0x000fc600000001ff */
[----:B------:R-:W-:Y:S01]  /*6960*/  IMAD.MOV.U32 R17, RZ, RZ, R13 ;  /* 0x000000ffff117224 */ /* 0x000fe200078e000d */
[----:B------:R-:W-:-:S07]  /*6970*/  MOV R2, R18 ;  /* 0x0000001200027202 */ /* 0x000fce0000000f00 */
[----:B------:R-:W-:Y:S05]  /*6980*/  WARPSYNC.COLLECTIVE R14, `(.L_x_657) ;  /* 0x000000000e087348 */ /* 0x000fea0003c00000 */
[----:B------:R0:W1:Y:S02]  /*6990*/  SHFL.BFLY P2, R18, R17, R16, R15 ;  /* 0x0c00001011127389 */ /* 0x000064000004000f */
[----:B01----:R-:W-:Y:S01]  /*69a0*/  ENDCOLLECTIVE ;  /* 0x000000000000791b */ /* 0x003fe20003800000 */
.L_x_657:
[----:B------:R-:W-:-:S05]  /*69b0*/  FADD.FTZ R2, R11, R2 ;  /* 0x000000020b027221 */ /* 0x000fca0000010000 */
[----:B------:R-:W-:Y:S02]  /*69c0*/  MOV R17, R2 ;  /* 0x0000000200117202 */ /* 0x000fe40000000f00 */
[----:B------:R-:W-:-:S07]  /*69d0*/  MOV R12, R18 ;  /* 0x00000012000c7202 */ /* 0x000fce0000000f00 */
[----:B------:R-:W-:Y:S05]  /*69e0*/  WARPSYNC.COLLECTIVE R14, `(.L_x_658) ;  /* 0x000000000e087348 */ /* 0x000fea0003c00000 */
[----:B------:R0:W1:Y:S02]  /*69f0*/  SHFL.BFLY P2, R18, R17, R16, R15 ;  /* 0x0c00001011127389 */ /* 0x000064000004000f */
[----:B01----:R-:W-:Y:S01]  /*6a00*/  ENDCOLLECTIVE ;  /* 0x000000000000791b */ /* 0x003fe20003800000 */
.L_x_658:
[----:B------:R-:W-:Y:S01]  /*6a10*/  FADD.FTZ R12, R13, R12 ;  /* 0x0000000c0d0c7221 */ /* 0x000fe20000010000 */
[----:B------:R-:W-:Y:S06]  /*6a20*/  BRA `(.L_x_659) ;  /* 0xffffffe800b87947 */ /* 0x000fec000383ffff */
.L_x_638:
[----:B------:R-:W-:Y:S01]  /*6a30*/  HFMA2.MMA R16, -RZ, RZ, 0, 4.76837158203125e-07 ;  /* 0x00000008ff107435 */ /* 0x000fe200000001ff */
[----:B------:R-:W-:Y:S01]  /*6a40*/  BSSY B1, `(.L_x_660) ;  /* 0x0000007000017945 */ /* 0x000fe20003800000 */
[----:B-1----:R-:W-:Y:S02]  /*6a50*/  MOV R17, R2 ;  /* 0x0000000200117202 */ /* 0x002fe40000000f00 */
[----:B------:R-:W-:Y:S02]  /*6a60*/  MOV R15, 0x101f ;  /* 0x0000101f000f7802 */ /* 0x000fe40000000f00 */
[----:B------:R-:W-:-:S07]  /*6a70*/  MOV R14, 0xffff ;  /* 0x0000ffff000e7802 */ /* 0x000fce0000000f00 */
[----:B0-2---:R-:W-:Y:S05]  /*6a80*/  WARPSYNC.COLLECTIVE R14, `(.L_x_661) ;  /* 0x000000000e087348 */ /* 0x005fea0003c00000 */
[----:B------:R1:W3:Y:S02]  /*6a90*/  SHFL.BFLY P2, R18, R17, R16, R15 ;  /* 0x0c00001011127389 */ /* 0x0002e4000004000f */
[----:B0123--:R-:W-:Y:S01]  /*6aa0*/  ENDCOLLECTIVE ;  /* 0x000000000000791b */ /* 0x00ffe20003800000 */
.L_x_661:
[----:B------:R-:W-:Y:S05]  /*6ab0*/  BSYNC B1 ;  /* 0x0000000000017941 */ /* 0x000fea0003800000 */
.L_x_660:
        /* <DEDUP_REMOVED lines=8> */
.L_x_662:
[----:B------:R-:W-:Y:S01]  /*6b40*/  FADD.FTZ R9, R9, R2 ;  /* 0x0000000209097221 */ /* 0x000fe20000010000 */
[----:B------:R-:W-:-:S04]  /*6b50*/  HFMA2.MMA R16, -RZ, RZ, 0, 2.384185791015625e-07 ;  /* 0x00000004ff107435 */ /* 0x000fc800000001ff */
[----:B------:R-:W-:Y:S02]  /*6b60*/  MOV R17, R9 ;  /* 0x0000000900117202 */ /* 0x000fe40000000f00 */
[----:B------:R-:W-:-:S07]  /*6b70*/  MOV R8, R18 ;  /* 0x0000001200087202 */ /* 0x000fce0000000f00 */
[----:B------:R-:W-:Y:S05]  /*6b80*/  WARPSYNC.COLLECTIVE R14, `(.L_x_663) ;  /* 0x000000000e087348 */ /* 0x000fea0003c00000 */
[----:B------:R0:W1:Y:S02]  /*6b90*/  SHFL.BFLY P2, R18, R17, R16, R15 ;  /* 0x0c00001011127389 */ /* 0x000064000004000f */
[----:B01----:R-:W-:Y:S01]  /*6ba0*/  ENDCOLLECTIVE ;  /* 0x000000000000791b */ /* 0x003fe20003800000 */
.L_x_663:
[----:B------:R-:W-:-:S05]  /*6bb0*/  FADD.FTZ R8, R8, R3 ;  /* 0x0000000308087221 */ /* 0x000fca0000010000 */
[----:B------:R-:W-:Y:S02]  /*6bc0*/  MOV R17, R8 ;  /* 0x0000000800117202 */ /* 0x000fe40000000f00 */
[----:B------:R-:W-:-:S07]  /*6bd0*/  MOV R10, R18 ;  /* 0x00000012000a7202 */ /* 0x000fce0000000f00 */
[----:B------:R-:W-:Y:S05]  /*6be0*/  WARPSYNC.COLLECTIVE R14, `(.L_x_664) ;  /* 0x000000000e087348 */ /* 0x000fea0003c00000 */
[----:B------:R0:W1:Y:S02]  /*6bf0*/  SHFL.BFLY P2, R18, R17, R16, R15 ;  /* 0x0c00001011127389 */ /* 0x000064000004000f */
[----:B01----:R-:W-:Y:S01]  /*6c00*/  ENDCOLLECTIVE ;  /* 0x000000000000791b */ /* 0x003fe20003800000 */
.L_x_664:
[----:B------:R-:W-:-:S05]  /*6c10*/  FADD.FTZ R10, R9, R10 ;  /* 0x0000000a090a7221 */ /* 0x000fca0000010000 */
[----:B------:R-:W-:Y:S01]  /*6c20*/  MOV R17, R10 ;  /* 0x0000000a00117202 */ /* 0x000fe20000000f00 */
[----:B------:R-:W-:Y:S01]  /*6c30*/  IMAD.MOV.U32 R16, RZ, RZ, 0x2 ;  /* 0x00000002ff107424 */ /* 0x000fe200078e00ff */
[----:B------:R-:W-:-:S07]  /*6c40*/  MOV R11, R18 ;  /* 0x00000012000b7202 */ /* 0x000fce0000000f00 */
[----:B------:R-:W-:Y:S05]  /*6c50*/  WARPSYNC.COLLECTIVE R14, `(.L_x_665) ;  /* 0x000000000e087348 */ /* 0x000fea0003c00000 */
[----:B------:R0:W1:Y:S02]  /*6c60*/  SHFL.BFLY P2, R18, R17, R16, R15 ;  /* 0x0c00001011127389 */ /* 0x000064000004000f */
[----:B01----:R-:W-:Y:S01]  /*6c70*/  ENDCOLLECTIVE ;  /* 0x000000000000791b */ /* 0x003fe20003800000 */
.L_x_665:
[----:B------:R-:W-:-:S05]  /*6c80*/  FADD.FTZ R11, R8, R11 ;  /* 0x0000000b080b7221 */ /* 0x000fca0000010000 */
[----:B------:R-:W-:Y:S02]  /*6c90*/  MOV R17, R11 ;  /* 0x0000000b00117202 */ /* 0x000fe40000000f00 */
[----:B------:R-:W-:-:S07]  /*6ca0*/  MOV R13, R18 ;  /* 0x00000012000d7202 */ /* 0x000fce0000000f00 */
[----:B------:R-:W-:Y:S05]  /*6cb0*/  WARPSYNC.COLLECTIVE R14, `(.L_x_666) ;  /* 0x000000000e087348 */ /* 0x000fea0003c00000 */
[----:B------:R0:W1:Y:S02]  /*6cc0*/  SHFL.BFLY P2, R18, R17, R16, R15 ;  /* 0x0c00001011127389 */ /* 0x000064000004000f */
[----:B01----:R-:W-:Y:S01]  /*6cd0*/  ENDCOLLECTIVE ;  /* 0x000000000000791b */ /* 0x003fe20003800000 */
.L_x_666:
[----:B------:R-:W-:Y:S01]  /*6ce0*/  FADD.FTZ R13, R10, R13 ;  /* 0x0000000d0a0d7221 */ /* 0x000fe20000010000 */
[----:B------:R-:W-:-:S04]  /*6cf0*/  HFMA2.MMA R16, -RZ, RZ, 0, 5.9604644775390625e-08 ;  /* 0x00000001ff107435 */ /* 0x000fc800000001ff */
[----:B------:R-:W-:Y:S02]  /*6d00*/  MOV R17, R13 ;  /* 0x0000000d00117202 */ /* 0x000fe40000000f00 */
[----:B------:R-:W-:-:S07]  /*6d10*/  MOV R2, R18 ;  /* 0x0000001200027202 */ /* 0x000fce0000000f00 */
[----:B------:R-:W-:Y:S05]  /*6d20*/  WARPSYNC.COLLECTIVE R14, `(.L_x_667) ;  /* 0x000000000e087348 */ /* 0x000fea0003c00000 */
[----:B------:R0:W1:Y:S02]  /*6d30*/  SHFL.BFLY P2, R18, R17, R16, R15 ;  /* 0x0c00001011127389 */ /* 0x000064000004000f */
[----:B01----:R-:W-:Y:S01]  /*6d40*/  ENDCOLLECTIVE ;  /* 0x000000000000791b */ /* 0x003fe20003800000 */
.L_x_667:
[----:B------:R-:W-:-:S05]  /*6d50*/  FADD.FTZ R2, R11, R2 ;  /* 0x000000020b027221 */ /* 0x000fca0000010000 */
[----:B------:R-:W-:Y:S02]  /*6d60*/  MOV R17, R2 ;  /* 0x0000000200117202 */ /* 0x000fe40000000f00 */
[----:B------:R-:W-:-:S07]  /*6d70*/  MOV R12, R18 ;  /* 0x00000012000c7202 */ /* 0x000fce0000000f00 */
[----:B------:R-:W-:Y:S05]  /*6d80*/  WARPSYNC.COLLECTIVE R14, `(.L_x_668) ;  /* 0x000000000e087348 */ /* 0x000fea0003c00000 */
[----:B------:R0:W1:Y:S02]  /*6d90*/  SHFL.BFLY P2, R18, R17, R16, R15 ;  /* 0x0c00001011127389 */ /* 0x000064000004000f */
[----:B01----:R-:W-:Y:S01]  /*6da0*/  ENDCOLLECTIVE ;  /* 0x000000000000791b */ /* 0x003fe20003800000 */
.L_x_668:
[----:B------:R-:W-:Y:S01]  /*6db0*/  FADD.FTZ R12, R13, R12 ;  /* 0x0000000c0d0c7221 */ /* 0x000fe20000010000 */
[----:B------:R-:W-:Y:S06]  /*6dc0*/  BRA `(.L_x_669) ;  /* 0xffffffe800747947 */ /* 0x000fec000383ffff */
.L_x_639:
        /* <DEDUP_REMOVED lines=8> */
.L_x_671:
[----:B------:R-:W-:Y:S05]  /*6e50*/  BSYNC B0 ;  /* 0x0000000000007941 */ /* 0x000fea0003800000 */
.L_x_670:
[----:B------:R-:W-:Y:S01]  /*6e60*/  HFMA2.MMA R16, -RZ, RZ, 0, 4.76837158203125e-07 ;  /* 0x00000008ff107435 */ /* 0x000fe200000001ff */
[----:B------:R-:W-:Y:S01]  /*6e70*/  MOV R17, R3 ;  /* 0x0000000300117202 */ /* 0x000fe20000000f00 */
[----:B------:R-:W-:Y:S01]  /*6e80*/  HFMA2.MMA R21, -RZ, RZ, 0, 0 ;  /* 0x00000000ff157435 */ /* 0x000fe200000001ff */
[----:B------:R-:W-:Y:S02]  /*6e90*/  MOV R15, 0x101f ;  /* 0x0000101f000f7802 */ /* 0x000fe40000000f00 */
[----:B------:R-:W-:Y:S02]  /*6ea0*/  MOV R14, 0xffff ;  /* 0x0000ffff000e7802 */ /* 0x000fe40000000f00 */
[----:B------:R-:W-:Y:S02]  /*6eb0*/  MOV R5, R18 ;  /* 0x0000001200057202 */ /* 0x000fe40000000f00 */
[----:B------:R-:W-:-:S07]  /*6ec0*/  @!P0 SHF.L.U32 R10, R50, 0x1, RZ ;  /* 0x00000001320a8819 */ /* 0x000fce00000006ff */
[----:B------:R-:W-:Y:S05]  /*6ed0*/  WARPSYNC.COLLECTIVE R14, `(.L_x_672) ;  /* 0x000000000e087348 */ /* 0x000fea0003c00000 */
[----:B------:R0:W1:Y:S02]  /*6ee0*/  SHFL.BFLY P2, R18, R17, R16, R15 ;  /* 0x0c00001011127389 */ /* 0x000064000004000f */
[----:B01----:R-:W-:Y:S01]  /*6ef0*/  ENDCOLLECTIVE ;  /* 0x000000000000791b */ /* 0x003fe20003800000 */
.L_x_672:
[----:B------:R-:W-:Y:S01]  /*6f00*/  @!P0 IADD3 R7, R2, 0x14, RZ ;  /* 0x0000001402078810 */ /* 0x000fe20007ffe0ff */
[----:B------:R-:W-:Y:S01]  /*6f10*/  FADD.FTZ R6, R5, R4 ;  /* 0x0000000405067221 */ /* 0x000fe20000010000 */
[----:B------:R-:W-:Y:S02]  /*6f20*/  @!P0 LEA R12, R50, UR6, 0x7 ;  /* 0x00000006320c8c11 */ /* 0x000fe4000f8e38ff */
[----:B------:R-:W-:Y:S02]  /*6f30*/  @!P0 LOP3.LUT R7, R7, R10, RZ, 0x3c, !PT ;  /* 0x0000000a07078212 */ /* 0x000fe400078e3cff */
[----:B------:R-:W-:Y:S02]  /*6f40*/  MOV R24, RZ ;  /* 0x000000ff00187202 */ /* 0x000fe40000000f00 */
[----:B------:R-:W-:Y:S01]  /*6f50*/  @!P0 LEA R8, R7, R12, 0x2 ;  /* 0x0000000c07088211 */ /* 0x000fe200078e10ff */
[----:B------:R-:W-:Y:S01]  /*6f60*/  HFMA2.MMA R12, -RZ, RZ, 0, 0 ;  /* 0x00000000ff0c7435 */ /* 0x000fe200000001ff */
[----:B------:R-:W-:-:S02]  /*6f70*/  MOV R11, RZ ;  /* 0x000000ff000b7202 */ /* 0x000fc40000000f00 */
[----:B------:R-:W-:Y:S01]  /*6f80*/  @!P0 LEA R28, R50, UR6, 0x7 ;  /* 0x00000006321c8c11 */ /* 0x000fe2000f8e38ff */
[----:B------:R-:W-:Y:S01]  /*6f90*/  HFMA2.MMA R16, -RZ, RZ, 0, 2.384185791015625e-07 ;  /* 0x00000004ff107435 */ /* 0x000fe200000001ff */
[----:B------:R-:W-:Y:S01]  /*6fa0*/  MOV R17, R6 ;  /* 0x0000000600117202 */ /* 0x000fe20000000f00 */
[----:B------:R0:W1:Y:S04]  /*6fb0*/  @!P0 LDS R10, [R8] ;  /* 0x00000000080a8984 */ /* 0x0000680000000800 */
[----:B------:R0:W2:Y:S01]  /*6fc0*/  @!P0 LDS R13, [R8+0x500] ;  /* 0x00050000080d8984 */ /* 0x0000a20000000800 */
[----:B------:R-:W-:-:S07]  /*6fd0*/  FADD.FTZ R5, R18, R3 ;  /* 0x0000000312057221 */ /* 0x000fce0000010000 */
[----:B012---:R-:W-:Y:S05]  /*6fe0*/  WARPSYNC.COLLECTIVE R14, `(.L_x_673) ;  /* 0x000000000e087348 */ /* 0x007fea0003c00000 */
[----:B------:R3:W4:Y:S02]  /*6ff0*/  SHFL.BFLY P2, R18, R17, R16, R15 ;  /* 0x0c00001011127389 */ /* 0x000724000004000f */
[----:B01234-:R-:W-:Y:S01]  /*7000*/  ENDCOLLECTIVE ;  /* 0x000000000000791b */ /* 0x01ffe20003800000 */
.L_x_673:
[----:B------:R-:W-:Y:S02]  /*7010*/  @!P0 IADD3 R8, R2, 0x28, RZ ;  /* 0x0000002802088810 */ /* 0x000fe40007ffe0ff */
[----:B------:R-:W-:Y:S01]  /*7020*/  MOV R17, R5 ;  /* 0x0000000500117202 */ /* 0x000fe20000000f00 */
[----:B------:R-:W-:-:S07]  /*7030*/  IMAD.MOV.U32 R9, RZ, RZ, R18 ;  /* 0x000000ffff097224 */ /* 0x000fce00078e0012 */
[----:B------:R-:W-:Y:S05]  /*7040*/  WARPSYNC.COLLECTIVE R14, `(.L_x_674) ;  /* 0x000000000e087348 */ /* 0x000fea0003c00000 */
[----:B------:R0:W1:Y:S02]  /*7050*/  SHFL.BFLY P2, R18, R17, R16, R15 ;  /* 0x0c00001011127389 */ /* 0x000064000004000f */
[----:B01----:R-:W-:Y:S01]  /*7060*/  ENDCOLLECTIVE ;  /* 0x000000000000791b */ /* 0x003fe20003800000 */
.L_x_674:
[----:B------:R-:W-:Y:S01]  /*7070*/  FADD.FTZ R22, R6, R9 ;  /* 0x0000000906167221 */ /* 0x000fe20000010000 */
[----:B------:R-:W-:Y:S01]  /*7080*/  @!P0 SHF.L.U32 R9, R50, 0x1, RZ ;  /* 0x0000000132098819 */ /* 0x000fe200000006ff */
[----:B------:R-:W-:-:S03]  /*7090*/  @!P0 IMAD.MOV.U32 R21, RZ, RZ, R10 ;  /* 0x000000ffff158224 */ /* 0x000fc600078e000a */
[----:B------:R-:W-:Y:S02]  /*70a0*/  @!P0 LOP3.LUT R9, R8, R9, RZ, 0x3c, !PT ;  /* 0x0000000908098212 */ /* 0x000fe400078e3cff */
[----:B------:R-:W-:Y:S01]  /*70b0*/  @!P0 MOV R24, R13 ;  /* 0x0000000d00188202 */ /* 0x000fe20000000f00 */
[----:B------:R-:W-:Y:S01]  /*70c0*/  HFMA2.MMA R16, -RZ, RZ, 0, 1.1920928955078125e-07 ;  /* 0x00000002ff107435 */ /* 0x000fe200000001ff */
[----:B------:R-:W-:Y:S01]  /*70d0*/  MOV R17, R22 ;  /* 0x0000001600117202 */ /* 0x000fe20000000f00 */
[----:B------:R-:W-:-:S09]  /*70e0*/  FADD.FTZ R3, R5, R18 ;  /* 0x0000001205037221 */ /* 0x000fd20000010000 */
[----:B------:R-:W-:Y:S05]  /*70f0*/  WARPSYNC.COLLECTIVE R14, `(.L_x_675) ;  /* 0x000000000e087348 */ /* 0x000fea0003c00000 */
[----:B------:R0:W1:Y:S02]  /*7100*/  SHFL.BFLY P2, R18, R17, R16, R15 ;  /* 0x0c00001011127389 */ /* 0x000064000004000f */
[----:B01----:R-:W-:Y:S01]  /*7110*/  ENDCOLLECTIVE ;  /* 0x000000000000791b */ /* 0x003fe20003800000 */
.L_x_675:
[----:B------:R-:W-:Y:S02]  /*7120*/  MOV R17, R3 ;  /* 0x0000000300117202 */ /* 0x000fe40000000f00 */
[----:B------:R-:W-:-:S07]  /*7130*/  MOV R7, R18 ;  /* 0x0000001200077202 */ /* 0x000fce0000000f00 */
[----:B------:R-:W-:Y:S05]  /*7140*/  WARPSYNC.COLLECTIVE R14, `(.L_x_676) ;  /* 0x000000000e087348 */ /* 0x000fea0003c00000 */
[----:B------:R0:W1:Y:S02]  /*7150*/  SHFL.BFLY P2, R18, R17, R16, R15 ;  /* 0x0c00001011127389 */ /* 0x000064000004000f */
[----:B01----:R-:W-:Y:S01]  /*7160*/  ENDCOLLECTIVE ;  /* 0x000000000000791b */ /* 0x003fe20003800000 */
.L_x_676:
[----:B------:R-:W-:Y:S01]  /*7170*/  FADD.FTZ R4, R22, R7 ;  /* 0x0000000716047221 */ /* 0x000fe20000010000 */
[----:B------:R-:W-:-:S04]  /*7180*/  HFMA2.MMA R16, -RZ, RZ, 0, 5.9604644775390625e-08 ;  /* 0x00000001ff107435 */ /* 0x000fc800000001ff */
[----:B------:R-:W-:Y:S01]  /*7190*/  MOV R17, R4 ;  /* 0x0000000400117202 */ /* 0x000fe20000000f00 */
[----:B------:R-:W-:-:S07]  /*71a0*/  FADD.FTZ R3, R3, R18 ;  /* 0x0000001203037221 */ /* 0x000fce0000010000 */
[----:B------:R-:W-:Y:S05]  /*71b0*/  WARPSYNC.COLLECTIVE R14, `(.L_x_677) ;  /* 0x000000000e087348 */ /* 0x000fea0003c00000 */
[----:B------:R0:W1:Y:S02]  /*71c0*/  SHFL.BFLY P2, R18, R17, R16, R15 ;  /* 0x0c00001011127389 */ /* 0x000064000004000f */
[----:B01----:R-:W-:Y:S01]  /*71d0*/  ENDCOLLECTIVE ;  /* 0x000000000000791b */ /* 0x003fe20003800000 */
.L_x_677:
[----:B------:R-:W-:Y:S02]  /*71e0*/  MOV R17, R3 ;  /* 0x0000000300117202 */ /* 0x000fe40000000f00 */
[----:B------:R-:W-:-:S07]  /*71f0*/  MOV R5, R18 ;  /* 0x0000001200057202 */ /* 0x000fce0000000f00 */
[----:B------:R-:W-:Y:S05]  /*7200*/  WARPSYNC.COLLECTIVE R14, `(.L_x_678) ;  /* 0x000000000e087348 */ /* 0x000fea0003c00000 */
[----:B------:R0:W1:Y:S02]  /*7210*/  SHFL.BFLY P2, R18, R17, R16, R15 ;  /* 0x0c00001011127389 */ /* 0x000064000004000f */
[----:B01----:R-:W-:Y:S01]  /*7220*/  ENDCOLLECTIVE ;  /* 0x000000000000791b */ /* 0x003fe20003800000 */
.L_x_678:
[----:B------:R-:W-:Y:S01]  /*7230*/  FADD.FTZ R4, R4, R5 ;  /* 0x0000000504047221 */ /* 0x000fe20000010000 */
[----:B------:R-:W-:Y:S01]  /*7240*/  HFMA2.MMA R16, -RZ, RZ, 0, 4.76837158203125e-07 ;  /* 0x00000008ff107435 */ /* 0x000fe200000001ff */
[----:B------:R-:W-:Y:S02]  /*7250*/  MOV R17, R21 ;  /* 0x0000001500117202 */ /* 0x000fe40000000f00 */
[----:B------:R-:W-:-:S08]  /*7260*/  MOV R6, R18 ;  /* 0x0000001200067202 */ /* 0x000fd00000000f00 */
[----:B------:R-:W-:Y:S05]  /*7270*/  WARPSYNC.COLLECTIVE R14, `(.L_x_679) ;  /* 0x000000000e087348 */ /* 0x000fea0003c00000 */
[----:B------:R0:W1:Y:S02]  /*7280*/  SHFL.BFLY P2, R18, R17, R16, R15 ;  /* 0x0c00001011127389 */ /* 0x000064000004000f */
[----:B01----:R-:W-:Y:S01]  /*7290*/  ENDCOLLECTIVE ;  /* 0x000000000000791b */ /* 0x003fe20003800000 */
.L_x_679:
[----:B------:R-:W-:Y:S01]  /*72a0*/  FADD.FTZ R32, R3, R6 ;  /* 0x0000000603207221 */ /* 0x000fe20000010000 */
[----:B------:R-:W-:Y:S01]  /*72b0*/  IMAD.MOV.U32 R17, RZ, RZ, R24 ;  /* 0x000000ffff117224 */ /* 0x000fe200078e0018 */
[----:B------:R-:W-:-:S07]  /*72c0*/  MOV R20, R18 ;  /* 0x0000001200147202 */ /* 0x000fce0000000f00 */
[----:B------:R-:W-:Y:S05]  /*72d0*/  WARPSYNC.COLLECTIVE R14, `(.L_x_680) ;  /* 0x000000000e087348 */ /* 0x000fea0003c00000 */
[----:B------:R0:W1:Y:S02]  /*72e0*/  SHFL.BFLY P2, R18, R17, R16, R15 ;  /* 0x0c00001011127389 */ /* 0x000064000004000f */
[----:B01----:R-:W-:Y:S01]  /*72f0*/  ENDCOLLECTIVE ;  /* 0x000000000000791b */ /* 0x003fe20003800000 */
.L_x_680:
[----:B------:R-:W-:Y:S01]  /*7300*/  FADD.FTZ R20, R20, R21 ;  /* 0x0000001514147221 */ /* 0x000fe20000010000 */
[----:B------:R-:W-:-:S04]  /*7310*/  HFMA2.MMA R16, -RZ, RZ, 0, 2.384185791015625e-07 ;  /* 0x00000004ff107435 */ /* 0x000fc800000001ff */
[----:B------:R-:W-:Y:S02]  /*7320*/  MOV R17, R20 ;  /* 0x0000001400117202 */ /* 0x000fe40000000f00 */
[----:B------:R-:W-:-:S07]  /*7330*/  MOV R19, R18 ;  /* 0x0000001200137202 */ /* 0x000fce0000000f00 */
[----:B------:R-:W-:Y:S05]  /*7340*/  WARPSYNC.COLLECTIVE R14, `(.L_x_681) ;  /* 0x000000000e087348 */ /* 0x000fea0003c00000 */
[----:B------:R0:W1:Y:S02]  /*7350*/  SHFL.BFLY P2, R18, R17, R16, R15 ;  /* 0x0c00001011127389 */ /* 0x000064000004000f */
[----:B01----:R-:W-:Y:S01]  /*7360*/  ENDCOLLECTIVE ;  /* 0x000000000000791b */ /* 0x003fe20003800000 */
.L_x_681:
[----:B------:R-:W-:-:S05]  /*7370*/  FADD.FTZ R19, R19, R24 ;  /* 0x0000001813137221 */ /* 0x000fca0000010000 */
[----:B------:R-:W-:Y:S02]  /*7380*/  MOV R17, R19 ;  /* 0x0000001300117202 */ /* 0x000fe40000000f00 */
[----:B------:R-:W-:-:S07]  /*7390*/  MOV R21, R18 ;  /* 0x0000001200157202 */ /* 0x000fce0000000f00 */
[----:B------:R-:W-:Y:S05]  /*73a0*/  WARPSYNC.COLLECTIVE R14, `(.L_x_682) ;  /* 0x000000000e087348 */ /* 0x000fea0003c00000 */
[----:B------:R0:W1:Y:S02]  /*73b0*/  SHFL.BFLY P2, R18, R17, R16, R15 ;  /* 0x0c00001011127389 */ /* 0x000064000004000f */
[----:B01----:R-:W-:Y:S01]  /*73c0*/  ENDCOLLECTIVE ;  /* 0x000000000000791b */ /* 0x003fe20003800000 */
.L_x_682:
        /* <DEDUP_REMOVED lines=10> */
.L_x_683:
[----:B------:R0:W1:Y:S04]  /*7470*/  @!P0 LDS R23, [R9] ;  /* 0x0000000009178984 */ /* 0x0000680000000800 */
[----:B------:R0:W2:Y:S01]  /*7480*/  @!P0 LDS R25, [R9+0x500] ;  /* 0x0005000009198984 */ /* 0x0000a20000000800 */
[----:B------:R-:W-:Y:S02]  /*7490*/  MOV R17, R22 ;  /* 0x0000001600117202 */ /* 0x000fe40000000f00 */
[----:B------:R-:W-:-:S07]  /*74a0*/  MOV R8, R18 ;  /* 0x0000001200087202 */ /* 0x000fce0000000f00 */
[----:B012---:R-:W-:Y:S05]  /*74b0*/  WARPSYNC.COLLECTIVE R14, `(.L_x_684) ;  /* 0x000000000e087348 */ /* 0x007fea0003c00000 */
[----:B------:R3:W4:Y:S02]  /*74c0*/  SHFL.BFLY P2, R18, R17, R16, R15 ;  /* 0x0c00001011127389 */ /* 0x000724000004000f */
[----:B01234-:R-:W-:Y:S01]  /*74d0*/  ENDCOLLECTIVE ;  /* 0x000000000000791b */ /* 0x01ffe20003800000 */
.L_x_684:
[----:B------:R-:W-:Y:S01]  /*74e0*/  FADD.FTZ R21, R21, R8 ;  /* 0x0000000815157221 */ /* 0x000fe20000010000 */
[----:B------:R-:W-:-:S04]  /*74f0*/  CS2R R8, SRZ ;  /* 0x0000000000087805 */ /* 0x000fc8000001ff00 */
[----:B------:R-:W-:Y:S01]  /*7500*/  MOV R17, R21 ;  /* 0x0000001500117202 */ /* 0x000fe20000000f00 */
[----:B------:R-:W-:Y:S01]  /*7510*/  IMAD.MOV.U32 R16, RZ, RZ, 0x1 ;  /* 0x00000001ff107424 */ /* 0x000fe200078e00ff */
[----:B------:R-:W-:Y:S02]  /*7520*/  @!P0 MOV R12, R23 ;  /* 0x00000017000c8202 */ /* 0x000fe40000000f00 */
[----:B------:R-:W-:Y:S02]  /*7530*/  @!P0 MOV R11, R25 ;  /* 0x00000019000b8202 */ /* 0x000fe40000000f00 */
[----:B------:R-:W-:-:S07]  /*7540*/  MOV R7, R18 ;  /* 0x0000001200077202 */ /* 0x000fce0000000f00 */
[----:B------:R-:W-:Y:S05]  /*7550*/  WARPSYNC.COLLECTIVE R14, `(.L_x_685) ;  /* 0x000000000e087348 */ /* 0x000fea0003c00000 */
[----:B------:R0:W1:Y:S02]  /*7560*/  SHFL.BFLY P2, R18, R17, R16, R15 ;  /* 0x0c00001011127389 */ /* 0x000064000004000f */
[----:B01----:R-:W-:Y:S01]  /*7570*/  ENDCOLLECTIVE ;  /* 0x000000000000791b */ /* 0x003fe20003800000 */
.L_x_685:
[----:B------:R-:W-:Y:S01]  /*7580*/  IADD3 R25, R2, R41, RZ ;  /* 0x0000002902197210 */ /* 0x000fe20007ffe0ff */
[----:B------:R-:W-:Y:S01]  /*7590*/  FADD.FTZ R22, R22, R7 ;  /* 0x0000000716167221 */ /* 0x000fe20000010000 */
[----:B------:R-:W-:-:S04]  /*75a0*/  @!P0 IADD3 R7, R2, 0x3c, RZ ;  /* 0x0000003c02078810 */ /* 0x000fc80007ffe0ff */
[----:B------:R-:W-:Y:S02]  /*75b0*/  MOV R17, R22 ;  /* 0x0000001600117202 */ /* 0x000fe40000000f00 */
[----:B------:R-:W-:-:S07]  /*75c0*/  MOV R20, R18 ;  /* 0x0000001200147202 */ /* 0x000fce0000000f00 */
[----:B------:R-:W-:Y:S05]  /*75d0*/  WARPSYNC.COLLECTIVE R14, `(.L_x_686) ;  /* 0x000000000e087348 */ /* 0x000fea0003c00000 */
[----:B------:R0:W1:Y:S02]  /*75e0*/  SHFL.BFLY P2, R18, R17, R16, R15 ;  /* 0x0c00001011127389 */ /* 0x000064000004000f */
[----:B01----:R-:W-:Y:S01]  /*75f0*/  ENDCOLLECTIVE ;  /* 0x000000000000791b */ /* 0x003fe20003800000 */
.L_x_686:
[----:B------:R-:W-:Y:S01]  /*7600*/  FADD.FTZ R20, R21, R20 ;  /* 0x0000001415147221 */ /* 0x000fe20000010000 */
[----:B------:R-:W-:Y:S01]  /*7610*/  HFMA2.MMA R16, -RZ, RZ, 0, 4.76837158203125e-07 ;  /* 0x00000008ff107435 */ /* 0x000fe200000001ff */
[----:B------:R-:W-:Y:S02]  /*7620*/  MOV R17, R12 ;  /* 0x0000000c00117202 */ /* 0x000fe40000000f00 */
[----:B------:R-:W-:-:S08]  /*7630*/  MOV R19, R18 ;  /* 0x0000001200137202 */ /* 0x000fd00000000f00 */
[----:B------:R-:W-:Y:S05]  /*7640*/  WARPSYNC.COLLECTIVE R14, `(.L_x_687) ;  /* 0x000000000e087348 */ /* 0x000fea0003c00000 */
[----:B------:R0:W1:Y:S02]  /*7650*/  SHFL.BFLY P2, R18, R17, R16, R15 ;  /* 0x0c00001011127389 */ /* 0x000064000004000f */
[----:B01----:R-:W-:Y:S01]  /*7660*/  ENDCOLLECTIVE ;  /* 0x000000000000791b */ /* 0x003fe20003800000 */
.L_x_687:
[----:B------:R-:W-:Y:S01]  /*7670*/  FADD.FTZ R19, R22, R19 ;  /* 0x0000001316137221 */ /* 0x000fe20000010000 */
[----:B------:R-:W-:Y:S02]  /*7680*/  MOV R17, R11 ;  /* 0x0000000b00117202 */ /* 0x000fe40000000f00 */
[----:B------:R-:W-:-:S07]  /*7690*/  MOV R13, R18 ;  /* 0x00000012000d7202 */ /* 0x000fce0000000f00 */
[----:B------:R-:W-:Y:S05]  /*76a0*/  WARPSYNC.COLLECTIVE R14, `(.L_x_688) ;  /* 0x000000000e087348 */ /* 0x000fea0003c00000 */
[----:B------:R0:W1:Y:S02]  /*76b0*/  SHFL.BFLY P2, R18, R17, R16, R15 ;  /* 0x0c00001011127389 */ /* 0x000064000004000f */
[----:B01----:R-:W-:Y:S01]  /*76c0*/  ENDCOLLECTIVE ;  /* 0x000000000000791b */ /* 0x003fe20003800000 */
.L_x_688:
[----:B------:R-:W-:Y:S01]  /*76d0*/  FADD.FTZ R13, R13, R12 ;  /* 0x0000000c0d0d7221 */ /* 0x000fe20000010000 */
[----:B------:R-:W-:-:S03]  /*76e0*/  HFMA2.MMA R16, -RZ, RZ, 0, 2.384185791015625e-07 ;  /* 0x00000004ff107435 */ /* 0x000fc600000001ff */
[----:B------:R-:W-:Y:S01]  /*76f0*/  IMAD.MOV.U32 R17, RZ, RZ, R13 ;  /* 0x000000ffff117224 */ /* 0x000fe200078e000d */
[----:B------:R-:W-:-:S07]  /*7700*/  MOV R26, R18 ;  /* 0x00000012001a7202 */ /* 0x000fce0000000f00 */
[----:B------:R-:W-:Y:S05]  /*7710*/  WARPSYNC.COLLECTIVE R14, `(.L_x_689) ;  /* 0x000000000e087348 */ /* 0x000fea0003c00000 */
[----:B------:R0:W1:Y:S02]  /*7720*/  SHFL.BFLY P2, R18, R17, R16, R15 ;  /* 0x0c00001011127389 */ /* 0x000064000004000f */
[----:B01----:R-:W-:Y:S01]  /*7730*/  ENDCOLLECTIVE ;  /* 0x000000000000791b */ /* 0x003fe20003800000 */
.L_x_689:
[----:B------:R-:W-:-:S05]  /*7740*/  FADD.FTZ R23, R26, R11 ;  /* 0x0000000b1a177221 */ /* 0x000fca0000010000 */
[----:B------:R-:W-:Y:S02]  /*7750*/  MOV R17, R23 ;  /* 0x0000001700117202 */ /* 0x000fe40000000f00 */
[----:B------:R-:W-:-:S07]  /*7760*/  MOV R12, R18 ;  /* 0x00000012000c7202 */ /* 0x000fce0000000f00 */
[----:B------:R-:W-:Y:S05]  /*7770*/  WARPSYNC.COLLECTIVE R14, `(.L_x_690) ;  /* 0x000000000e087348 */ /* 0x000fea0003c00000 */
[----:B------:R0:W1:Y:S02]  /*7780*/  SHFL.BFLY P2, R18, R17, R16, R15 ;  /* 0x0c00001011127389 */ /* 0x000064000004000f */
[----:B01----:R-:W-:Y:S01]  /*7790*/  ENDCOLLECTIVE ;  /* 0x000000000000791b */ /* 0x003fe20003800000 */
.L_x_690:
[----:B------:R-:W-:Y:S01]  /*77a0*/  FADD.FTZ R27, R13, R12 ;  /* 0x0000000c0d1b7221 */ /* 0x000fe20000010000 */
[----:B------:R-:W-:-:S04]  /*77b0*/  HFMA2.MMA R16, -RZ, RZ, 0, 1.1920928955078125e-07 ;  /* 0x00000002ff107435 */ /* 0x000fc800000001ff */
[----:B------:R-:W-:Y:S02]  /*77c0*/  MOV R17, R27 ;  /* 0x0000001b00117202 */ /* 0x000fe40000000f00 */
[----:B------:R-:W-:Y:S02]  /*77d0*/  MOV R24, R18 ;  /* 0x0000001200187202 */ /* 0x000fe40000000f00 */
[----:B------:R-:W-:-:S03]  /*77e0*/  @!P0 SHF.L.U32 R18, R50, 0x1, RZ ;  /* 0x0000000132128819 */ /* 0x000fc600000006ff */
[----:B------:R-:W-:Y:S01]  /*77f0*/  FADD.FTZ R26, R23, R24 ;  /* 0x00000018171a7221 */ /* 0x000fe20000010000 */
[----:B------:R-:W-:-:S07]  /*7800*/  @!P0 LOP3.LUT R7, R7, R18, RZ, 0x3c, !PT ;  /* 0x0000001207078212 */ /* 0x000fce00078e3cff */
[----:B------:R-:W-:Y:S05]  /*7810*/  WARPSYNC.COLLECTIVE R14, `(.L_x_691) ;  /* 0x000000000e087348 */ /* 0x000fea0003c00000 */
[----:B------:R0:W1:Y:S02]  /*7820*/  SHFL.BFLY P2, R18, R17, R16, R15 ;  /* 0x0c00001011127389 */ /* 0x000064000004000f */
[----:B01----:R-:W-:Y:S01]  /*7830*/  ENDCOLLECTIVE ;  /* 0x000000000000791b */ /* 0x003fe20003800000 */
.L_x_691:
[----:B------:R-:W-:-:S05]  /*7840*/  @!P0 LEA R28, R7, R28, 0x2 ;  /* 0x0000001c071c8211 */ /* 0x000fca00078e10ff */
[----:B------:R0:W1:Y:S04]  /*7850*/  @!P0 LDS R10, [R28] ;  /* 0x000000001c0a8984 */ /* 0x0000680000000800 */
[----:B------:R0:W2:Y:S01]  /*7860*/  @!P0 LDS R7, [R28+0x500] ;  /* 0x000500001c078984 */ /* 0x0000a20000000800 */
[----:B------:R-:W-:Y:S01]  /*7870*/  IMAD.MOV.U32 R17, RZ, RZ, R26 ;  /* 0x000000ffff117224 */ /* 0x000fe200078e001a */
[----:B------:R-:W-:-:S07]  /*7880*/  MOV R12, R18 ;  /* 0x00000012000c7202 */ /* 0x000fce0000000f00 */
[----:B012---:R-:W-:Y:S05]  /*7890*/  WARPSYNC.COLLECTIVE R14, `(.L_x_692) ;  /* 0x000000000e087348 */ /* 0x007fea0003c00000 */
[----:B------:R3:W4:Y:S02]  /*78a0*/  SHFL.BFLY P2, R18, R17, R16, R15 ;  /* 0x0c00001011127389 */ /* 0x000724000004000f */
[----:B01234-:R-:W-:Y:S01]  /*78b0*/  ENDCOLLECTIVE ;  /* 0x000000000000791b */ /* 0x01ffe20003800000 */
.L_x_692:
[----:B------:R-:W-:Y:S01]  /*78c0*/  FADD.FTZ R27, R27, R12 ;  /* 0x0000000c1b1b7221 */ /* 0x000fe20000010000 */
[----:B------:R-:W-:-:S04]  /*78d0*/  HFMA2.MMA R16, -RZ, RZ, 0, 5.9604644775390625e-08 ;  /* 0x00000001ff107435 */ /* 0x000fc800000001ff */
[----:B------:R-:W-:Y:S02]  /*78e0*/  MOV R17, R27 ;  /* 0x0000001b00117202 */ /* 0x000fe40000000f00 */
[----:B------:R-:W-:Y:S02]  /*78f0*/  @!P0 MOV R9, R10 ;  /* 0x0000000a00098202 */ /* 0x000fe40000000f00 */
[----:B------:R-:W-:-:S07]  /*7900*/  MOV R11, R18 ;  /* 0x00000012000b7202 */ /* 0x000fce0000000f00 */
[----:B------:R-:W-:Y:S05]  /*7910*/  WARPSYNC.COLLECTIVE R14, `(.L_x_693) ;  /* 0x000000000e087348 */ /* 0x000fea0003c00000 */
[----:B------:R0:W1:Y:S02]  /*7920*/  SHFL.BFLY P2, R18, R17, R16, R15 ;  /* 0x0c00001011127389 */ /* 0x000064000004000f */
[----:B01----:R-:W-:Y:S01]  /*7930*/  ENDCOLLECTIVE ;  /* 0x000000000000791b */ /* 0x003fe20003800000 */
.L_x_693:
[----:B------:R-:W-:Y:S01]  /*7940*/  @!P0 MOV R8, R7 ;  /* 0x0000000700088202 */ /* 0x000fe20000000f00 */
[----:B------:R-:W-:Y:S01]  /*7950*/  FADD.FTZ R26, R26, R11 ;  /* 0x0000000b1a1a7221 */ /* 0x000fe20000010000 */
[----:B------:R-:W-:-:S04]  /*7960*/  ISETP.NE.AND P0, PT, R50, RZ, PT ;  /* 0x000000ff3200720c */ /* 0x000fc80003f05270 */
[----:B------:R-:W-:-:S09]  /*7970*/  MOV R17, R26 ;  /* 0x0000001a00117202 */ /* 0x000fd20000000f00 */
[----:B------:R-:W0:Y:S01]  /*7980*/  @!P0 LDC.64 R12, c[0x0][0x218] ;  /* 0x00008600ff0c8b82 */ /* 0x000e220000000a00 */
[----:B------:R-:W-:Y:S02]  /*7990*/  @!P0 F2FP.BF16.F32.PACK_AB R32, RZ, R32 ;  /* 0x00000020ff20823e */ /* 0x000fe400000010ff */
[----:B------:R-:W-:-:S05]  /*79a0*/  MOV R28, R18 ;  /* 0x00000012001c7202 */ /* 0x000fca0000000f00 */
[----:B------:R-:W1:Y:S02]  /*79b0*/  @!P0 LDC.64 R2, c[0x0][0x220] ;  /* 0x00008800ff028b82 */ /* 0x000e640000000a00 */
[----:B01----:R-:W-:Y:S05]  /*79c0*/  WARPSYNC.COLLECTIVE R14, `(.L_x_694) ;  /* 0x000000000e087348 */ /* 0x003fea0003c00000 */
[----:B------:R2:W3:Y:S02]  /*79d0*/  SHFL.BFLY P2, R18, R17, R16, R15 ;  /* 0x0c00001011127389 */ /* 0x0004e4000004000f */
[----:B0123--:R-:W-:Y:S01]  /*79e0*/  ENDCOLLECTIVE ;  /* 0x000000000000791b */ /* 0x00ffe20003800000 */
.L_x_694:
        /* <DEDUP_REMOVED lines=10> */
.L_x_695:
[----:B------:R-:W-:Y:S01]  /*7a90*/  FADD.FTZ R26, R26, R29 ;  /* 0x0000001d1a1a7221 */ /* 0x000fe20000010000 */
[----:B------:R-:W-:Y:S01]  /*7aa0*/  @!P0 IMAD.WIDE R6, R25, 0x2, R6 ;  /* 0x0000000219068825 */ /* 0x000fe200078e0206 */
[----:B------:R-:W-:-:S03]  /*7ab0*/  MOV R17, R8 ;  /* 0x0000000800117202 */ /* 0x000fc60000000f00 */
[----:B------:R-:W-:-:S07]  /*7ac0*/  IMAD.MOV.U32 R30, RZ, RZ, R18 ;  /* 0x000000ffff1e7224 */ /* 0x000fce00078e0012 */
[----:B------:R-:W-:Y:S05]  /*7ad0*/  WARPSYNC.COLLECTIVE R14, `(.L_x_696) ;  /* 0x000000000e087348 */ /* 0x000fea0003c00000 */
[----:B------:R0:W1:Y:S02]  /*7ae0*/  SHFL.BFLY P2, R18, R17, R16, R15 ;  /* 0x0c00001011127389 */ /* 0x000064000004000f */
[----:B01----:R-:W-:Y:S01]  /*7af0*/  ENDCOLLECTIVE ;  /* 0x000000000000791b */ /* 0x003fe20003800000 */
.L_x_696:
[----:B------:R-:W-:Y:S01]  /*7b00*/  FADD.FTZ R30, R30, R9 ;  /* 0x000000091e1e7221 */ /* 0x000fe20000010000 */
[----:B------:R-:W-:-:S04]  /*7b10*/  HFMA2.MMA R16, -RZ, RZ, 0, 2.384185791015625e-07 ;  /* 0x00000004ff107435 */ /* 0x000fc800000001ff */
[----:B------:R-:W-:Y:S02]  /*7b20*/  MOV R17, R30 ;  /* 0x0000001e00117202 */ /* 0x000fe40000000f00 */
[----:B------:R-:W-:-:S07]  /*7b30*/  MOV R11, R18 ;  /* 0x00000012000b7202 */ /* 0x000fce0000000f00 */
[----:B------:R-:W-:Y:S05]  /*7b40*/  WARPSYNC.COLLECTIVE R14, `(.L_x_697) ;  /* 0x000000000e087348 */ /* 0x000fea0003c00000 */
[----:B------:R0:W1:Y:S02]  /*7b50*/  SHFL.BFLY P2, R18, R17, R16, R15 ;  /* 0x0c00001011127389 */ /* 0x000064000004000f */
[----:B01----:R-:W-:Y:S01]  /*7b60*/  ENDCOLLECTIVE ;  /* 0x000000000000791b */ /* 0x003fe20003800000 */
.L_x_697:
[----:B------:R-:W-:Y:S02]  /*7b70*/  FADD.FTZ R24, R11, R8 ;  /* 0x000000080b187221 */ /* 0x000fe40000010000 */
[----:B------:R-:W0:Y:S03]  /*7b80*/  @!P0 LDC.64 R10, c[0x0][0x220] ;  /* 0x00008800ff0a8b82 */ /* 0x000e260000000a00 */
[----:B------:R-:W-:Y:S02]  /*7b90*/  MOV R17, R24 ;  /* 0x0000001800117202 */ /* 0x000fe40000000f00 */
[----:B------:R-:W-:-:S07]  /*7ba0*/  MOV R9, R18 ;  /* 0x0000001200097202 */ /* 0x000fce0000000f00 */
[----:B0-----:R-:W-:Y:S05]  /*7bb0*/  WARPSYNC.COLLECTIVE R14, `(.L_x_698) ;  /* 0x000000000e087348 */ /* 0x001fea0003c00000 */
[----:B------:R1:W2:Y:S02]  /*7bc0*/  SHFL.BFLY P2, R18, R17, R16, R15 ;  /* 0x0c00001011127389 */ /* 0x0002a4000004000f */
[----:B012---:R-:W-:Y:S01]  /*7bd0*/  ENDCOLLECTIVE ;  /* 0x000000000000791b */ /* 0x007fe20003800000 */
.L_x_698:
[----:B------:R-:W-:Y:S01]  /*7be0*/  FADD.FTZ R30, R30, R9 ;  /* 0x000000091e1e7221 */ /* 0x000fe20000010000 */
[----:B------:R-:W-:Y:S01]  /*7bf0*/  @!P0 IMAD.WIDE R10, R25, 0x2, R10 ;  /* 0x00000002190a8825 */ /* 0x000fe200078e020a */
[----:B------:R-:W0:Y:S03]  /*7c00*/  @!P0 LDC.64 R8, c[0x0][0x218] ;  /* 0x00008600ff088b82 */ /* 0x000e260000000a00 */
[----:B------:R-:W-:Y:S01]  /*7c10*/  MOV R17, R30 ;  /* 0x0000001e00117202 */ /* 0x000fe20000000f00 */
[----:B------:R-:W-:Y:S01]  /*7c20*/  IMAD.MOV.U32 R16, RZ, RZ, 0x2 ;  /* 0x00000002ff107424 */ /* 0x000fe200078e00ff */
[----:B------:R-:W-:-:S07]  /*7c30*/  MOV R23, R18 ;  /* 0x0000001200177202 */ /* 0x000fce0000000f00 */
[----:B0-----:R-:W-:Y:S05]  /*7c40*/  WARPSYNC.COLLECTIVE R14, `(.L_x_699) ;  /* 0x000000000e087348 */ /* 0x001fea0003c00000 */
[----:B------:R1:W2:Y:S02]  /*7c50*/  SHFL.BFLY P2, R18, R17, R16, R15 ;  /* 0x0c00001011127389 */ /* 0x0002a4000004000f */
[----:B012---:R-:W-:Y:S01]  /*7c60*/  ENDCOLLECTIVE ;  /* 0x000000000000791b */ /* 0x007fe20003800000 */
.L_x_699:
        /* <DEDUP_REMOVED lines=11> */
.L_x_700:
[----:B------:R0:W-:Y:S04]  /*7d20*/  @!P0 STG.E.U16 desc[UR12][R12.64], R33 ;  /* 0x000000210c008986 */ /* 0x0001e8000c10150c */
[----:B------:R1:W-:Y:S01]  /*7d30*/  @!P0 STG.E.U16 desc[UR12][R10.64], R32 ;  /* 0x000000200a008986 */ /* 0x0003e2000c10150c */
[----:B------:R-:W-:Y:S01]  /*7d40*/  @!P0 F2FP.BF16.F32.PACK_AB R14, RZ, R27 ;  /* 0x0000001bff0e823e */ /* 0x000fe200000010ff */
[----:B------:R-:W-:Y:S01]  /*7d50*/  HFMA2.MMA R16, -RZ, RZ, 0, 5.9604644775390625e-08 ;  /* 0x00000001ff107435 */ /* 0x000fe200000001ff */
        /* <DEDUP_REMOVED lines=10> */
.L_x_701:
        /* <DEDUP_REMOVED lines=11> */
.L_x_702:
[----:B------:R-:W-:Y:S01]  /*7eb0*/  FADD.FTZ R21, R30, R21 ;  /* 0x000000151e157221 */ /* 0x000fe20000010000 */
[----:B------:R-:W-:Y:S06]  /*7ec0*/  BRA `(.L_x_703) ;  /* 0xffffffe000e07947 */ /* 0x000fec000383ffff */
.L_x_704:
        /* <DEDUP_REMOVED lines=11> */
.L_x_2758:


//--------------------- .text._ZN13group_norm_v218gn_bwd_cuda_kernelI13__nv_bfloat16Li320ELi1ELi16ELi20ELi4096ELb1ELb1ELi32ELi320ELi320ELi4ELb1ELi1ELb0ELb0ELNS_15WgradSyncMethodE3ENS_16CompileConditionILi900EEEEEvPT_S6_S6_PKS5_S8_S8_S8_PKfflPfPj --------------------------
	.section	.text._ZN13group_norm_v218gn_bwd_cuda_kernelI13__nv_bfloat16Li320ELi1ELi16ELi20ELi4096ELb1ELb1ELi32ELi320ELi320ELi4ELb1ELi1ELb0ELb0ELNS_15WgradSyncMethodE3ENS_16CompileConditionILi900EEEEEvPT_S6_S6_PKS5_S8_S8_S8_PKfflPfPj,"ax",@progbits
	.align	128
        .global         _ZN13group_norm_v218gn_bwd_cuda_kernelI13__nv_bfloat16Li320ELi1ELi16ELi20ELi4096ELb1ELb1ELi32ELi320ELi320ELi4ELb1ELi1ELb0ELb0ELNS_15WgradSyncMethodE3ENS_16CompileConditionILi900EEEEEvPT_S6_S6_PKS5_S8_S8_S8_PKfflPfPj
        .type           _ZN13group_norm_v218gn_bwd_cuda_kernelI13__nv_bfloat16Li320ELi1ELi16ELi20ELi4096ELb1ELb1ELi32ELi320ELi320ELi4ELb1ELi1ELb0ELb0ELNS_15WgradSyncMethodE3ENS_16CompileConditionILi900EEEEEvPT_S6_S6_PKS5_S8_S8_S8_PKfflPfPj,@function
        .size           _ZN13group_norm_v218gn_bwd_cuda_kernelI13__nv_bfloat16Li320ELi1ELi16ELi20ELi4096ELb1ELb1ELi32ELi320ELi320ELi4ELb1ELi1ELb0ELb0ELNS_15WgradSyncMethodE3ENS_16CompileConditionILi900EEEEEvPT_S6_S6_PKS5_S8_S8_S8_PKfflPfPj,(.L_x_2759 - _ZN13group_norm_v218gn_bwd_cuda_kernelI13__nv_bfloat16Li320ELi1ELi16ELi20ELi4096ELb1ELb1ELi32ELi320ELi320ELi4ELb1ELi1ELb0ELb0ELNS_15WgradSyncMethodE3ENS_16CompileConditionILi900EEEEEvPT_S6_S6_PKS5_S8_S8_S8_PKfflPfPj)
        .other          _ZN13group_norm_v218gn_bwd_cuda_kernelI13__nv_bfloat16Li320ELi1ELi16ELi20ELi4096ELb1ELb1ELi32ELi320ELi320ELi4ELb1ELi1ELb0ELb0ELNS_15WgradSyncMethodE3ENS_16CompileConditionILi900EEEEEvPT_S6_S6_PKS5_S8_S8_S8_PKfflPfPj,@"STO_CUDA_ENTRY STV_DEFAULT"
_ZN13group_norm_v218gn_bwd_cuda_kernelI13__nv_bfloat16Li320ELi1ELi16ELi20ELi4096ELb1ELb1ELi32ELi320ELi320ELi4ELb1ELi1ELb0ELb0ELNS_15WgradSyncMethodE3ENS_16CompileConditionILi900EEEEEvPT_S6_S6_PKS5_S8_S8_S8_PKfflPfPj:
.text._ZN13group_norm_v218gn_bwd_cuda_kernelI13__nv_bfloat16Li320ELi1ELi16ELi20ELi4096ELb1ELb1ELi32ELi320ELi320ELi4ELb1ELi1ELb0ELb0ELNS_15WgradSyncMethodE3ENS_16CompileConditionILi900EEEEEvPT_S6_S6_PKS5_S8_S8_S8_PKfflPfPj:
        /* <DEDUP_REMOVED lines=8> */
[----:B0-----:R-:W-:Y:S02]  /*0080*/  ISETP.GE.U32.AND P0, PT, R32, R60, PT ;  /* 0x0000003c2000720c */ /* 0x001fe40003f06070 */
[----:B------:R-:W-:-:S02]  /*0090*/  MOV R125, R32 ;  /* 0x00000020007d7202 */ /* 0x000fc40000000f00 */
        /* <DEDUP_REMOVED lines=19> */
.L_x_707:
[----:B------:R-:W2:Y:S04]  /*01d0*/  LD.E.STRONG.GPU R0, desc[UR8][R2.64] ;  /* 0x0000000802007980 */ /* 0x000ea8000c10f900 */
[----:B--2---:R-:W-:Y:S01]  /*01e0*/  CCTL.IVALL ;  /* 0x00000000ff00798f */ /* 0x004fe20002000000 */
[----:B------:R-:W-:Y:S05]  /*01f0*/  YIELD ;  /* 0x0000000000007946 */ /* 0x000fea0003800000 */
[----:B-----5:R-:W-:-:S04]  /*0200*/  LOP3.LUT R0, R0, R5, RZ, 0x3c, !PT ;  /* 0x0000000500007212 */ /* 0x020fc800078e3cff */
[----:B------:R-:W-:-:S13]  /*0210*/  ISETP.GT.AND P0, PT, R0, -0x1, PT ;  /* 0xffffffff0000780c */ /* 0x000fda0003f04270 */
[----:B------:R-:W-:Y:S05]  /*0220*/  @P0 BRA `(.L_x_707) ;  /* 0xfffffffc00e80947 */ /* 0x000fea000383ffff */
.L_x_706:
[----:B------:R-:W-:Y:S05]  /*0230*/  WARPSYNC.ALL ;  /* 0x0000000000007948 */ /* 0x000fea0003800000 */
[----:B------:R-:W-:Y:S06]  /*0240*/  BAR.SYNC.DEFER_BLOCKING 0x0 ;  /* 0x0000000000007b1d */ /* 0x000fec0000010000 */
[----:B------:R-:W-:Y:S05]  /*0250*/  BRA `(.L_x_708) ;  /* 0x0000005800947947 */ /* 0x000fea0003800000 */
.L_x_705:
        /* <DEDUP_REMOVED lines=8> */
[----:B--2---:R-:W-:Y:S01]  /*02e0*/  IMAD.WIDE R6, R30, 0x2, R6 ;  /* 0x000000021e067825 */ /* 0x004fe200078e0206 */
[----:B------:R0:W2:Y:S04]  /*02f0*/  LDG.E.64.CONSTANT R18, desc[UR8][R4.64] ;  /* 0x0000000804127981 */ /* 0x0000a8000c1e9b00 */
[----:B------:R1:W3:Y:S01]  /*0300*/  LDG.E.64.CONSTANT R34, desc[UR8][R6.64] ;  /* 0x0000000806227981 */ /* 0x0002e2000c1e9b00 */
[----:B------:R-:W-:Y:S02]  /*0310*/  SHF.R.S32.HI R10, RZ, 0x1f, R29 ;  /* 0x0000001fff0a7819 */ /* 0x000fe4000001141d */
[----:B------:R-:W-:Y:S02]  /*0320*/  CS2R R62, SRZ ;  /* 0x00000000003e7805 */ /* 0x000fe4000001ff00 */
[----:B------:R-:W-:Y:S01]  /*0330*/  MOV R2, 0x400 ;  /* 0x0000040000027802 */ /* 0x000fe20000000f00 */
[----:B------:R-:W4:Y:S01]  /*0340*/  S2R R12, SR_CgaCtaId ;  /* 0x00000000000c7919 */ /* 0x000f220000008800 */
[----:B------:R-:W-:-:S02]  /*0350*/  LEA.HI R9, R10, R29, RZ, 0x2 ;  /* 0x0000001d0a097211 */ /* 0x000fc400078f10ff */
[----:B------:R-:W-:Y:S02]  /*0360*/  CS2R R64, SRZ ;  /* 0x0000000000407805 */ /* 0x000fe4000001ff00 */
[----:B------:R-:W-:Y:S01]  /*0370*/  IADD3 R27, R2, 0x2800, RZ ;  /* 0x00002800021b7810 */ /* 0x000fe20007ffe0ff */
[----:B------:R-:W-:Y:S01]  /*0380*/  IMAD.WIDE.U32 R2, R0, -0x33333333, RZ ;  /* 0xcccccccd00027825 */ /* 0x000fe200078e00ff */
[----:B------:R-:W-:Y:S02]  /*0390*/  SHF.R.S32.HI R28, RZ, 0x2, R9 ;  /* 0x00000002ff1c7819 */ /* 0x000fe40000011409 */
[----:B------:R-:W-:Y:S02]  /*03a0*/  CS2R R66, SRZ ;  /* 0x0000000000427805 */ /* 0x000fe4000001ff00 */
[----:B------:R-:W-:Y:S02]  /*03b0*/  SHF.L.U32 R8, R31, 0x5, RZ ;  /* 0x000000051f087819 */ /* 0x000fe400000006ff */
[----:B------:R-:W-:-:S02]  /*03c0*/  CS2R R68, SRZ ;  /* 0x0000000000447805 */ /* 0x000fc4000001ff00 */
[C---:B------:R-:W-:Y:S01]  /*03d0*/  IADD3 R2, R28.reuse, 0x50, RZ ;  /* 0x000000501c027810 */ /* 0x040fe20007ffe0ff */
[----:B------:R-:W-:Y:S01]  /*03e0*/  UMOV UR4, URZ ;  /* 0x0000003f00047c82 */ /* 0x000fe20008000000 */
[----:B------:R-:W-:Y:S02]  /*03f0*/  SHF.R.U32.HI R26, RZ, 0x2, R3 ;  /* 0x00000002ff1a7819 */ /* 0x000fe40000011603 */
[----:B------:R-:W-:Y:S02]  /*0400*/  SHF.R.S32.HI R3, RZ, 0x1f, R2 ;  /* 0x0000001fff037819 */ /* 0x000fe40000011402 */
[C---:B0-----:R-:W-:Y:S02]  /*0410*/  IADD3 R4, R28.reuse, 0xa0, RZ ;  /* 0x000000a01c047810 */ /* 0x041fe40007ffe0ff */
[----:B------:R-:W-:Y:S02]  /*0420*/  IADD3 R5, R28, 0xf0, RZ ;  /* 0x000000f01c057810 */ /* 0x000fe40007ffe0ff */
[----:B------:R-:W-:-:S02]  /*0430*/  LEA.HI R2, R3, R2, RZ, 0x2 ;  /* 0x0000000203027211 */ /* 0x000fc400078f10ff */
[----:B------:R-:W-:Y:S02]  /*0440*/  SHF.R.S32.HI R3, RZ, 0x1f, R4 ;  /* 0x0000001fff037819 */ /* 0x000fe40000011404 */
[----:B-1----:R-:W-:Y:S02]  /*0450*/  SHF.R.S32.HI R6, RZ, 0x1f, R5 ;  /* 0x0000001fff067819 */ /* 0x002fe40000011405 */
[----:B------:R-:W-:Y:S02]  /*0460*/  LEA.HI R10, R10, R29, RZ, 0x4 ;  /* 0x0000001d0a0a7211 */ /* 0x000fe400078f20ff */
[----:B------:R-:W-:Y:S02]  /*0470*/  LOP3.LUT R8, R8, 0xfe0, RZ, 0xc0, !PT ;  /* 0x00000fe008087812 */ /* 0x000fe400078ec0ff */
[----:B------:R-:W-:Y:S02]  /*0480*/  LEA.HI R4, R3, R4, RZ, 0x2 ;  /* 0x0000000403047211 */ /* 0x000fe400078f10ff */
[----:B------:R-:W-:-:S02]  /*0490*/  LEA.HI R6, R6, R5, RZ, 0x2 ;  /* 0x0000000506067211 */ /* 0x000fc400078f10ff */
[----:B----4-:R-:W-:Y:S02]  /*04a0*/  LEA R27, R12, R27, 0x18 ;  /* 0x0000001b0c1b7211 */ /* 0x010fe400078ec0ff */
[----:B------:R-:W-:Y:S02]  /*04b0*/  SHF.R.U32.HI R3, RZ, 0x4, R10 ;  /* 0x00000004ff037819 */ /* 0x000fe4000001160a */
[----:B------:R-:W-:Y:S01]  /*04c0*/  IADD3 R8, R8, R14, RZ ;  /* 0x0000000e08087210 */ /* 0x000fe20007ffe0ff */
[----:B------:R-:W-:Y:S01]  /*04d0*/  IMAD R25, R0, 0x28, R27 ;  /* 0x0000002800197824 */ /* 0x000fe200078e021b */
[----:B------:R-:W-:Y:S02]  /*04e0*/  LOP3.LUT R0, R9, 0xfffffffc, RZ, 0xc0, !PT ;  /* 0xfffffffc09007812 */ /* 0x000fe400078ec0ff */
[----:B------:R-:W-:Y:S01]  /*04f0*/  SHF.R.U32.HI R23, RZ, 0x2, R2 ;  /* 0x00000002ff177819 */ /* 0x000fe20000011602 */
[----:B------:R-:W-:Y:S01]  /*0500*/  IMAD R17, R8, 0x140, RZ ;  /* 0x0000014008117824 */ /* 0x000fe200078e02ff */
[----:B------:R-:W-:-:S02]  /*0510*/  IADD3 R0, -R0, R29, RZ ;  /* 0x0000001d00007210 */ /* 0x000fc40007ffe1ff */
[----:B------:R-:W-:Y:S02]  /*0520*/  LEA R25, R14, R25, 0x3 ;  /* 0x000000190e197211 */ /* 0x000fe400078e18ff */
[----:B------:R-:W-:Y:S02]  /*0530*/  SHF.R.U32.HI R5, RZ, 0x2, R4 ;  /* 0x00000002ff057819 */ /* 0x000fe40000011604 */
[----:B------:R-:W-:Y:S02]  /*0540*/  SHF.R.U32.HI R21, RZ, 0x2, R6 ;  /* 0x00000002ff157819 */ /* 0x000fe40000011606 */
[C---:B------:R-:W-:Y:S02]  /*0550*/  LOP3.LUT R24, R0.reuse, 0x3, R3, 0x78, !PT ;  /* 0x0000000300187812 */ /* 0x040fe400078e7803 */
[C---:B------:R-:W-:Y:S02]  /*0560*/  LOP3.LUT R23, R0.reuse, 0x3, R23, 0x78, !PT ;  /* 0x0000000300177812 */ /* 0x040fe400078e7817 */
[----:B------:R-:W-:-:S02]  /*0570*/  LOP3.LUT R22, R0, 0x3, R5, 0x78, !PT ;  /* 0x0000000300167812 */ /* 0x000fc400078e7805 */
[----:B------:R-:W-:Y:S02]  /*0580*/  LOP3.LUT R21, R0, 0x3, R21, 0x78, !PT ;  /* 0x0000000300157812 */ /* 0x000fe400078e7815 */
[----:B--2---:R-:W-:Y:S02]  /*0590*/  PRMT R15, R18, 0x7632, R15 ;  /* 0x00007632120f7816 */ /* 0x004fe4000000000f */
[----:B------:R-:W-:Y:S02]  /*05a0*/  PRMT R16, R19, 0x7632, R16 ;  /* 0x0000763213107816 */ /* 0x000fe40000000010 */
[----:B---3--:R-:W-:Y:S02]  /*05b0*/  PRMT R14, R34, 0x7632, R14 ;  /* 0x00007632220e7816 */ /* 0x008fe4000000000e */
[----:B------:R-:W-:Y:S02]  /*05c0*/  PRMT R13, R35, 0x7632, R13 ;  /* 0x00007632230d7816 */ /* 0x000fe4000000000d */
[----:B------:R-:W-:-:S02]  /*05d0*/  SHF.L.U32 R3, R18, 0x10, RZ ;  /* 0x0000001012037819 */ /* 0x000fc400000006ff */
[----:B------:R-:W-:Y:S02]  /*05e0*/  SHF.L.U32 R19, R19, 0x10, RZ ;  /* 0x0000001013137819 */ /* 0x000fe400000006ff */
[----:B------:R-:W-:Y:S02]  /*05f0*/  SHF.L.U32 R20, R34, 0x10, RZ ;  /* 0x0000001022147819 */ /* 0x000fe400000006ff */
[----:B------:R-:W-:Y:S02]  /*0600*/  SHF.L.U32 R18, R35, 0x10, RZ ;  /* 0x0000001023127819 */ /* 0x000fe400000006ff */
[----:B------:R-:W-:Y:S02]  /*0610*/  SHF.L.U32 R15, R15, 0x10, RZ ;  /* 0x000000100f0f7819 */ /* 0x000fe400000006ff */
[----:B------:R-:W-:Y:S02]  /*0620*/  SHF.L.U32 R16, R16, 0x10, RZ ;  /* 0x0000001010107819 */ /* 0x000fe400000006ff */
[----:B------:R-:W-:-:S02]  /*0630*/  SHF.L.U32 R14, R14, 0x10, RZ ;  /* 0x000000100e0e7819 */ /* 0x000fc400000006ff */
[----:B------:R-:W-:-:S07]  /*0640*/  SHF.L.U32 R13, R13, 0x10, RZ ;  /* 0x000000100d0d7819 */ /* 0x000fce00000006ff */
.L_x_724:
[----:B-1----:R-:W-:Y:S01]  /*0650*/  HFMA2.MMA R5, -RZ, RZ, 0, 0 ;  /* 0x00000000ff057435 */ /* 0x002fe200000001ff */
[----:B------:R-:W-:Y:S01]  /*0660*/  MOV R4, R30 ;  /* 0x0000001e00047202 */ /* 0x000fe20000000f00 */
[----:B------:R-:W-:Y:S01]  /*0670*/  ULDC.64 UR6, c[0x0][0x248] ;  /* 0x0000920000067ab9 */ /* 0x000fe20000000a00 */
[C---:B------:R-:W-:Y:S01]  /*0680*/  LEA R0, P0, R125.reuse, R26, 0x4 ;  /* 0x0000001a7d007211 */ /* 0x040fe200078020ff */
[----:B------:R-:W-:Y:S01]  /*0690*/  IMAD R7, R124, 0x140000, RZ ;  /* 0x001400007c077824 */ /* 0x000fe200078e02ff */
[----:B------:R-:W-:Y:S01]  /*06a0*/  ULDC.64 UR10, c[0x0][0x228] ;  /* 0x00008a00000a7ab9 */ /* 0x000fe20000000a00 */
[----:B------:R-:W-:Y:S02]  /*06b0*/  ULDC UR5, c[0x0][0x250] ;  /* 0x0000940000057ab9 */ /* 0x000fe40000000800 */
[C---:B------:R-:W-:Y:S01]  /*06c0*/  IMAD.WIDE.U32 R34, R125.reuse, 0x140000, R4 ;  /* 0x001400007d227825 */ /* 0x040fe200078e0004 */
[----:B------:R-:W-:Y:S02]  /*06d0*/  LEA.HI.X R5, R125, RZ, R124, 0x4, P0 ;  /* 0x000000ff7d057211 */ /* 0x000fe400000f247c */
[----:B------:R-:W-:-:S02]  /*06e0*/  LEA R70, P0, R0, UR6, 0x3 ;  /* 0x0000000600467c11 */ /* 0x000fc4000f8018ff */
[----:B------:R-:W-:Y:S02]  /*06f0*/  IADD3 R46, R35, R7, RZ ;  /* 0x00000007232e7210 */ /* 0x000fe40007ffe0ff */
[----:B------:R-:W-:Y:S02]  /*0700*/  IADD3 R11, P1, R17, R34, RZ ;  /* 0x00000022110b7210 */ /* 0x000fe40007f3e0ff */
[----:B------:R-:W-:Y:S01]  /*0710*/  LEA.HI.X R71, R0, UR7, R5, 0x3, P0 ;  /* 0x0000000700477c11 */ /* 0x000fe200080f1c05 */
[----:B------:R-:W-:Y:S01]  /*0720*/  ULDC.64 UR6, c[0x0][0x230] ;  /* 0x00008c0000067ab9 */ /* 0x000fe20000000a00 */
[----:B------:R-:W-:Y:S02]  /*0730*/  IADD3.X R0, RZ, R46, RZ, P1, !PT ;  /* 0x0000002eff007210 */ /* 0x000fe40000ffe4ff */
[C---:B------:R-:W-:Y:S02]  /*0740*/  SHF.L.U32 R12, R11.reuse, 0x1, RZ ;  /* 0x000000010b0c7819 */ /* 0x040fe400000006ff */
[----:B------:R-:W2:Y:S01]  /*0750*/  LDG.E.64.CONSTANT R70, desc[UR8][R70.64] ;  /* 0x0000000846467981 */ /* 0x000ea2000c1e9b00 */
[----:B------:R-:W-:-:S02]  /*0760*/  SHF.L.U64.HI R11, R11, 0x1, R0 ;  /* 0x000000010b0b7819 */ /* 0x000fc40000010200 */
[----:B------:R-:W-:-:S04]  /*0770*/  IADD3 R72, P0, R12, UR6, RZ ;  /* 0x000000060c487c10 */ /* 0x000fc8000ff1e0ff */
[----:B------:R-:W-:-:S06]  /*0780*/  IADD3.X R73, R11, UR7, RZ, P0, !PT ;  /* 0x000000070b497c10 */ /* 0x000fcc00087fe4ff */
[----:B------:R-:W3:Y:S01]  /*0790*/  LDG.E.64.CONSTANT R72, desc[UR8][R72.64] ;  /* 0x0000000848487981 */ /* 0x000ee2000c1e9b00 */
[----:B------:R-:W-:-:S04]  /*07a0*/  IADD3 R5, R17, 0x500, RZ ;  /* 0x0000050011057810 */ /* 0x000fc80007ffe0ff */
[----:B------:R-:W-:-:S04]  /*07b0*/  IADD3 R5, P0, R5, R34, RZ ;  /* 0x0000002205057210 */ /* 0x000fc80007f1e0ff */
[----:B------:R-:W-:Y:S02]  /*07c0*/  IADD3.X R0, RZ, R46, RZ, P0, !PT ;  /* 0x0000002eff007210 */ /* 0x000fe400007fe4ff */
        /* <DEDUP_REMOVED lines=9> */
[----:B------:R-:W-:Y:S02]  /*0860*/  SHF.L.U64.HI R7, R5, 0x1, R0 ;  /* 0x0000000105077819 */ /* 0x000fe40000010200 */
[----:B------:R-:W-:-:S04]  /*0870*/  IADD3 R76, P0, R8, UR6, RZ ;  /* 0x00000006084c7c10 */ /* 0x000fc8000ff1e0ff */
[----:B------:R-:W-:-:S06]  /*0880*/  IADD3.X R77, R7, UR7, RZ, P0, !PT ;  /* 0x00000007074d7c10 */ /* 0x000fcc00087fe4ff */
[----:B------:R-:W5:Y:S01]  /*0890*/  LDG.E.64.CONSTANT R76, desc[UR8][R76.64] ;  /* 0x000000084c4c7981 */ /* 0x000f62000c1e9b00 */
[----:B------:R-:W-:-:S04]  /*08a0*/  IADD3 R78, P0, R12, UR10, RZ ;  /* 0x0000000a0c4e7c10 */ /* 0x000fc8000ff1e0ff */
[----:B------:R-:W-:-:S06]  /*08b0*/  IADD3.X R79, R11, UR11, RZ, P0, !PT ;  /* 0x0000000b0b4f7c10 */ /* 0x000fcc00087fe4ff */
[----:B------:R-:W5:Y:S01]  /*08c0*/  LDG.E.64.CONSTANT R78, desc[UR8][R78.64] ;  /* 0x000000084e4e7981 */ /* 0x000f62000c1e9b00 */
[----:B------:R-:W-:-:S04]  /*08d0*/  IADD3 R80, P0, R10, UR10, RZ ;  /* 0x0000000a0a507c10 */ /* 0x000fc8000ff1e0ff */
[----:B------:R-:W-:-:S06]  /*08e0*/  IADD3.X R81, R9, UR11, RZ, P0, !PT ;  /* 0x0000000b09517c10 */ /* 0x000fcc00087fe4ff */
[----:B------:R-:W5:Y:S01]  /*08f0*/  LDG.E.64.CONSTANT R80, desc[UR8][R80.64] ;  /* 0x0000000850507981 */ /* 0x000f62000c1e9b00 */
[----:B------:R-:W-:-:S04]  /*0900*/  IADD3 R5, R17, 0xf00, RZ ;  /* 0x00000f0011057810 */ /* 0x000fc80007ffe0ff */
[----:B------:R-:W-:Y:S02]  /*0910*/  IADD3 R4, P0, R5, R34, RZ ;  /* 0x0000002205047210 */ /* 0x000fe40007f1e0ff */
[----:B------:R-:W-:Y:S02]  /*0920*/  IADD3 R5, R17, 0x1400, RZ ;  /* 0x0000140011057810 */ /* 0x000fe40007ffe0ff */
[----:B------:R-:W-:Y:S02]  /*0930*/  IADD3.X R33, RZ, R46, RZ, P0, !PT ;  /* 0x0000002eff217210 */ /* 0x000fe400007fe4ff */
[C---:B------:R-:W-:Y:S02]  /*0940*/  SHF.L.U32 R6, R4.reuse, 0x1, RZ ;  /* 0x0000000104067819 */ /* 0x040fe400000006ff */
[----:B------:R-:W-:Y:S02]  /*0950*/  IADD3 R5, P1, R5, R34, RZ ;  /* 0x0000002205057210 */ /* 0x000fe40007f3e0ff */
[----:B------:R-:W-:-:S02]  /*0960*/  SHF.L.U64.HI R4, R4, 0x1, R33 ;  /* 0x0000000104047819 */ /* 0x000fc40000010221 */
[----:B------:R-:W-:Y:S02]  /*0970*/  IADD3 R82, P0, R6, UR6, RZ ;  /* 0x0000000606527c10 */ /* 0x000fe4000ff1e0ff */
[----:B------:R-:W-:Y:S02]  /*0980*/  IADD3.X R0, RZ, R46, RZ, P1, !PT ;  /* 0x0000002eff007210 */ /* 0x000fe40000ffe4ff */
[C---:B------:R-:W-:Y:S02]  /*0990*/  SHF.L.U32 R2, R5.reuse, 0x1, RZ ;  /* 0x0000000105027819 */ /* 0x040fe400000006ff */
[----:B------:R-:W-:Y:S02]  /*09a0*/  IADD3.X R83, R4, UR7, RZ, P0, !PT ;  /* 0x0000000704537c10 */ /* 0x000fe400087fe4ff */
[----:B------:R-:W-:Y:S02]  /*09b0*/  SHF.L.U64.HI R0, R5, 0x1, R0 ;  /* 0x0000000105007819 */ /* 0x000fe40000010200 */
[----:B------:R-:W-:-:S02]  /*09c0*/  IADD3 R86, P1, R2, UR6, RZ ;  /* 0x0000000602567c10 */ /* 0x000fc4000ff3e0ff */
[----:B------:R-:W5:Y:S01]  /*09d0*/  LDG.E.64.CONSTANT R82, desc[UR8][R82.64] ;  /* 0x0000000852527981 */ /* 0x000f62000c1e9b00 */
[----:B------:R-:W-:Y:S02]  /*09e0*/  IADD3 R84, P0, R8, UR10, RZ ;  /* 0x0000000a08547c10 */ /* 0x000fe4000ff1e0ff */
[----:B------:R-:W-:Y:S02]  /*09f0*/  IADD3.X R87, R0, UR7, RZ, P1, !PT ;  /* 0x0000000700577c10 */ /* 0x000fe40008ffe4ff */
[----:B------:R-:W-:-:S04]  /*0a00*/  IADD3.X R85, R7, UR11, RZ, P0, !PT ;  /* 0x0000000b07557c10 */ /* 0x000fc800087fe4ff */
[----:B------:R-:W5:Y:S04]  /*0a10*/  LDG.E.64.CONSTANT R86, desc[UR8][R86.64] ;  /* 0x0000000856567981 */ /* 0x000f68000c1e9b00 */
[----:B------:R-:W5:Y:S01]  /*0a20*/  LDG.E.64.CONSTANT R84, desc[UR8][R84.64] ;  /* 0x0000000854547981 */ /* 0x000f62000c1e9b00 */
[----:B------:R-:W-:-:S04]  /*0a30*/  IADD3 R5, R17, 0x1900, RZ ;  /* 0x0000190011057810 */ /* 0x000fc80007ffe0ff */
[----:B------:R-:W-:Y:S02]  /*0a40*/  IADD3 R121, P0, R5, R34, RZ ;  /* 0x0000002205797210 */ /* 0x000fe40007f1e0ff */
[----:B------:R-:W-:Y:S02]  /*0a50*/  IADD3 R5, R17, 0x1e00, RZ ;  /* 0x00001e0011057810 */ /* 0x000fe40007ffe0ff */
[----:B------:R-:W-:Y:S02]  /*0a60*/  IADD3.X R36, RZ, R46, RZ, P0, !PT ;  /* 0x0000002eff247210 */ /* 0x000fe400007fe4ff */
[C---:B------:R-:W-:Y:S02]  /*0a70*/  SHF.L.U32 R122, R121.reuse, 0x1, RZ ;  /* 0x00000001797a7819 */ /* 0x040fe400000006ff */
[----:B------:R-:W-:Y:S02]  /*0a80*/  SHF.L.U64.HI R121, R121, 0x1, R36 ;  /* 0x0000000179797819 */ /* 0x000fe40000010224 */
[----:B------:R-:W-:-:S02]  /*0a90*/  IADD3 R117, P1, R5, R34, RZ ;  /* 0x0000002205757210 */ /* 0x000fc40007f3e0ff */
[----:B------:R-:W-:Y:S02]  /*0aa0*/  IADD3 R88, P0, R122, UR6, RZ ;  /* 0x000000067a587c10 */ /* 0x000fe4000ff1e0ff */
[----:B------:R-:W-:Y:S02]  /*0ab0*/  IADD3.X R38, RZ, R46, RZ, P1, !PT ;  /* 0x0000002eff267210 */ /* 0x000fe40000ffe4ff */
[----:B------:R-:W-:Y:S02]  /*0ac0*/  SHF.L.U32 R119, R117, 0x1, RZ ;  /* 0x0000000175777819 */ /* 0x000fe400000006ff */
[----:B------:R-:W-:Y:S02]  /*0ad0*/  IADD3.X R89, R121, UR7, RZ, P0, !PT ;  /* 0x0000000779597c10 */ /* 0x000fe400087fe4ff */
[----:B------:R-:W-:Y:S02]  /*0ae0*/  SHF.L.U64.HI R117, R117, 0x1, R38 ;  /* 0x0000000175757819 */ /* 0x000fe40000010226 */
[----:B------:R-:W-:-:S02]  /*0af0*/  IADD3 R90, P0, R119, UR6, RZ ;  /* 0x00000006775a7c10 */ /* 0x000fc4000ff1e0ff */
[----:B------:R-:W5:Y:S02]  /*0b00*/  LDG.E.64.CONSTANT R88, desc[UR8][R88.64] ;  /* 0x0000000858587981 */ /* 0x000f64000c1e9b00 */
[----:B------:R-:W-:-:S06]  /*0b10*/  IADD3.X R91, R117, UR7, RZ, P0, !PT ;  /* 0x00000007755b7c10 */ /* 0x000fcc00087fe4ff */
[----:B------:R-:W5:Y:S01]  /*0b20*/  LDG.E.64.CONSTANT R90, desc[UR8][R90.64] ;  /* 0x000000085a5a7981 */ /* 0x000f62000c1e9b00 */
[----:B------:R-:W-:-:S04]  /*0b30*/  IADD3 R92, P0, R6, UR10, RZ ;  /* 0x0000000a065c7c10 */ /* 0x000fc8000ff1e0ff */
[----:B------:R-:W-:-:S06]  /*0b40*/  IADD3.X R93, R4, UR11, RZ, P0, !PT ;  /* 0x0000000b045d7c10 */ /* 0x000fcc00087fe4ff */
[----:B------:R-:W5:Y:S01]  /*0b50*/  LDG.E.64.CONSTANT R92, desc[UR8][R92.64] ;  /* 0x000000085c5c7981 */ /* 0x000f62000c1e9b00 */
[----:B--2---:R-:W-:-:S04]  /*0b60*/  FADD.FTZ R71, R71, UR5 ;  /* 0x0000000547477e21 */ /* 0x004fc80008010000 */
[----:B------:R-:W0:Y:S01]  /*0b70*/  MUFU.RSQ R123, R71 ;  /* 0x00000047007b7308 */ /* 0x000e220000001400 */
[----:B---3--:R-:W-:-:S05]  /*0b80*/  SHF.L.U32 R5, R72, 0x10, RZ ;  /* 0x0000001048057819 */ /* 0x008fca00000006ff */
[----:B------:R-:W-:-:S04]  /*0b90*/  FADD.FTZ R36, -R70, R5 ;  /* 0x0000000546247221 */ /* 0x000fc80000010100 */
[----:B0-----:R-:W-:-:S04]  /*0ba0*/  FMUL.FTZ R5, R123, R36 ;  /* 0x000000247b057220 */ /* 0x001fc80000410000 */
[----:B------:R-:W-:-:S04]  /*0bb0*/  FFMA.FTZ R37, R3, R5, R20 ;  /* 0x0000000503257223 */ /* 0x000fc80000010014 */
[----:B------:R-:W-:Y:S01]  /*0bc0*/  FMUL.FTZ R35, R37, -1.4426950216293334961 ;  /* 0xbfb8aa3b25237820 */ /* 0x000fe20000410000 */
[----:B------:R-:W-:-:S05]  /*0bd0*/  SHF.L.U32 R33, R73, 0x10, RZ ;  /* 0x0000001049217819 */ /* 0x000fca00000006ff */
[----:B------:R-:W0:Y:S01]  /*0be0*/  MUFU.EX2 R35, R35 ;  /* 0x0000002300237308 */ /* 0x000e220000000800 */
[--C-:B------:R-:W-:Y:S01]  /*0bf0*/  FADD.FTZ R36, -R70, R33.reuse ;  /* 0x0000002146247221 */ /* 0x100fe20000010100 */
[----:B------:R-:W-:-:S03]  /*0c00*/  PRMT R33, R72, 0x7632, R33 ;  /* 0x0000763248217816 */ /* 0x000fc60000000021 */
[----:B------:R-:W-:Y:S01]  /*0c10*/  FMUL.FTZ R115, R123, R36 ;  /* 0x000000247b737220 */ /* 0x000fe20000410000 */
[----:B------:R-:W-:Y:S02]  /*0c20*/  SHF.L.U32 R39, R33, 0x10, RZ ;  /* 0x0000001021277819 */ /* 0x000fe400000006ff */
[----:B------:R-:W-:Y:S01]  /*0c30*/  PRMT R33, R73, 0x7632, R33 ;  /* 0x0000763249217816 */ /* 0x000fe20000000021 */
[----:B------:R-:W-:Y:S02]  /*0c40*/  FFMA.FTZ R42, R19, R115, R18 ;  /* 0x00000073132a7223 */ /* 0x000fe40000010012 */
[----:B------:R-:W-:Y:S01]  /*0c50*/  FADD.FTZ R40, -R70, R39 ;  /* 0x0000002746287221 */ /* 0x000fe20000010100 */
[----:B------:R-:W-:Y:S01]  /*0c60*/  SHF.L.U32 R33, R33, 0x10, RZ ;  /* 0x0000001021217819 */ /* 0x000fe200000006ff */
[----:B------:R-:W-:Y:S02]  /*0c70*/  FMUL.FTZ R43, R42, -1.4426950216293334961 ;  /* 0xbfb8aa3b2a2b7820 */ /* 0x000fe40000410000 */
[----:B------:R-:W-:Y:S01]  /*0c80*/  FMUL.FTZ R41, R123, R40 ;  /* 0x000000287b297220 */ /* 0x000fe20000410000 */
[----:B0-----:R-:W-:Y:S01]  /*0c90*/  FADD.FTZ R36, R35, 1 ;  /* 0x3f80000023247421 */ /* 0x001fe20000010000 */
[----:B------:R-:W-:Y:S01]  /*0ca0*/  IADD3 R35, R17, 0x2300, RZ ;  /* 0x0000230011237810 */ /* 0x000fe20007ffe0ff */
[----:B------:R-:W-:Y:S01]  /*0cb0*/  FADD.FTZ R40, -R70, R33 ;  /* 0x0000002146287221 */ /* 0x000fe20000010100 */
[----:B------:R-:W-:Y:S01]  /*0cc0*/  FFMA.FTZ R39, R15, R41, R14 ;  /* 0x000000290f277223 */ /* 0x000fe2000001000e */
[----:B------:R-:W0:Y:S01]  /*0cd0*/  MUFU.EX2 R43, R43 ;  /* 0x0000002b002b7308 */ /* 0x000e220000000800 */
[----:B------:R-:W-:Y:S01]  /*0ce0*/  IADD3 R35, P0, R35, R34, RZ ;  /* 0x0000002223237210 */ /* 0x000fe20007f1e0ff */
[----:B------:R-:W-:Y:S01]  /*0cf0*/  FMUL.FTZ R33, R123, R40 ;  /* 0x000000287b217220 */ /* 0x000fe20000410000 */
[----:B------:R-:W-:-:S02]  /*0d00*/  FMUL.FTZ R40, R39, -1.4426950216293334961 ;  /* 0xbfb8aa3b27287820 */ /* 0x000fc40000410000 */
[----:B------:R-:W-:Y:S02]  /*0d10*/  IADD3.X R46, RZ, R46, RZ, P0, !PT ;  /* 0x0000002eff2e7210 */ /* 0x000fe400007fe4ff */
[C---:B------:R-:W-:Y:S01]  /*0d20*/  SHF.L.U32 R59, R35.reuse, 0x1, RZ ;  /* 0x00000001233b7819 */ /* 0x040fe200000006ff */
[----:B------:R-:W-:Y:S01]  /*0d30*/  FFMA.FTZ R48, R16, R33, R13 ;  /* 0x0000002110307223 */ /* 0x000fe2000001000d */
[----:B------:R-:W-:Y:S01]  /*0d40*/  SHF.L.U64.HI R71, R35, 0x1, R46 ;  /* 0x0000000123477819 */ /* 0x000fe2000001022e */
[----:B------:R-:W1:Y:S01]  /*0d50*/  MUFU.RCP R38, R36 ;  /* 0x0000002400267308 */ /* 0x000e620000001000 */
[----:B------:R-:W-:Y:S01]  /*0d60*/  IADD3 R94, P0, R59, UR6, RZ ;  /* 0x000000063b5e7c10 */ /* 0x000fe2000ff1e0ff */
[----:B------:R-:W-:-:S03]  /*0d70*/  FMUL.FTZ R44, R48, -1.4426950216293334961 ;  /* 0xbfb8aa3b302c7820 */ /* 0x000fc60000410000 */
[----:B------:R-:W-:-:S03]  /*0d80*/  IADD3.X R95, R71, UR7, RZ, P0, !PT ;  /* 0x00000007475f7c10 */ /* 0x000fc600087fe4ff */
[----:B------:R-:W2:Y:S01]  /*0d90*/  MUFU.EX2 R40, R40 ;  /* 0x0000002800287308 */ /* 0x000ea20000000800 */
[----:B0-----:R-:W-:Y:S02]  /*0da0*/  FADD.FTZ R43, R43, 1 ;  /* 0x3f8000002b2b7421 */ /* 0x001fe40000010000 */
[----:B------:R-:W3:Y:S05]  /*0db0*/  LDG.E.64.CONSTANT R94, desc[UR8][R94.64] ;  /* 0x000000085e5e7981 */ /* 0x000eea000c1e9b00 */
[----:B------:R-:W0:Y:S01]  /*0dc0*/  MUFU.EX2 R44, R44 ;  /* 0x0000002c002c7308 */ /* 0x000e220000000800 */
[----:B-1----:R-:W-:-:S07]  /*0dd0*/  FADD.FTZ R34, -R38, 1 ;  /* 0x3f80000026227421 */ /* 0x002fce0000010100 */
[----:B------:R-:W1:Y:S01]  /*0de0*/  MUFU.RCP R43, R43 ;  /* 0x0000002b002b7308 */ /* 0x000e620000001000 */
[----:B--2---:R-:W-:Y:S01]  /*0df0*/  FADD.FTZ R40, R40, 1 ;  /* 0x3f80000028287421 */ /* 0x004fe20000010000 */
[----:B------:R-:W-:Y:S01]  /*0e00*/  FFMA.FTZ R37, R37, R34, 1 ;  /* 0x3f80000025257423 */ /* 0x000fe20000010022 */
[----:B------:R-:W-:-:S03]  /*0e10*/  IADD3 R96, P0, R2, UR10, RZ ;  /* 0x0000000a02607c10 */ /* 0x000fc6000ff1e0ff */
[----:B------:R-:W-:Y:S02]  /*0e20*/  FMUL.FTZ R49, R38, R37 ;  /* 0x0000002526317220 */ /* 0x000fe40000410000 */
[----:B------:R-:W2:Y:S01]  /*0e30*/  MUFU.RCP R40, R40 ;  /* 0x0000002800287308 */ /* 0x000ea20000001000 */
[----:B0-----:R-:W-:Y:S01]  /*0e40*/  FADD.FTZ R38, R44, 1 ;  /* 0x3f8000002c267421 */ /* 0x001fe20000010000 */
[----:B----4-:R-:W-:Y:S02]  /*0e50*/  SHF.L.U32 R45, R74, 0x10, RZ ;  /* 0x000000104a2d7819 */ /* 0x010fe400000006ff */
[----:B------:R-:W-:-:S04]  /*0e60*/  IADD3.X R97, R0, UR11, RZ, P0, !PT ;  /* 0x0000000b00617c10 */ /* 0x000fc800087fe4ff */
[----:B------:R2:W0:Y:S01]  /*0e70*/  MUFU.RCP R50, R38 ;  /* 0x0000002600327308 */ /* 0x0004220000001000 */
[----:B-1----:R-:W-:Y:S01]  /*0e80*/  FADD.FTZ R35, -R43, 1 ;  /* 0x3f8000002b237421 */ /* 0x002fe20000010100 */
[----:B------:R-:W-:Y:S01]  /*0e90*/  SHF.L.U32 R47, R75, 0x10, RZ ;  /* 0x000000104b2f7819 */ /* 0x000fe200000006ff */
[----:B------:R-:W-:Y:S01]  /*0ea0*/  FADD.FTZ R120, -R70, R45 ;  /* 0x0000002d46787221 */ /* 0x000fe20000010100 */
[----:B------:R-:W4:Y:S01]  /*0eb0*/  LDG.E.64.CONSTANT R96, desc[UR8][R96.64] ;  /* 0x0000000860607981 */ /* 0x000f22000c1e9b00 */
[----:B------:R-:W-:Y:S01]  /*0ec0*/  FFMA.FTZ R46, R42, R35, 1 ;  /* 0x3f8000002a2e7423 */ /* 0x000fe20000010023 */
[----:B-----5:R-:W-:Y:S01]  /*0ed0*/  SHF.L.U32 R35, R76, 0x10, RZ ;  /* 0x000000104c237819 */ /* 0x020fe200000006ff */
[----:B------:R-:W-:Y:S01]  /*0ee0*/  FMUL.FTZ R120, R123, R120 ;  /* 0x000000787b787220 */ /* 0x000fe20000410000 */
[----:B------:R-:W-:Y:S01]  /*0ef0*/  PRMT R37, R75, 0x7632, R37 ;  /* 0x000076324b257816 */ /* 0x000fe20000000025 */
[----:B------:R-:W-:Y:S01]  /*0f00*/  FADD.FTZ R118, -R70, R47 ;  /* 0x0000002f46767221 */ /* 0x000fe20000010100 */
[----:B------:R-:W-:Y:S01]  /*0f10*/  SHF.L.U32 R47, R77, 0x10, RZ ;  /* 0x000000104d2f7819 */ /* 0x000fe200000006ff */
[----:B--2---:R-:W-:Y:S01]  /*0f20*/  FADD.FTZ R38, -R40, 1 ;  /* 0x3f80000028267421 */ /* 0x004fe20000010100 */
[----:B------:R-:W-:Y:S01]  /*0f30*/  SHF.L.U32 R37, R37, 0x10, RZ ;  /* 0x0000001025257819 */ /* 0x000fe200000006ff */
[----:B------:R-:W-:Y:S01]  /*0f40*/  FFMA.FTZ R36, R3, R120, R20 ;  /* 0x0000007803247223 */ /* 0x000fe20000010014 */
[--C-:B------:R-:W-:Y:S01]  /*0f50*/  FADD.FTZ R34, -R70, R35.reuse ;  /* 0x0000002346227221 */ /* 0x100fe20000010100 */
[----:B------:R-:W-:Y:S01]  /*0f60*/  PRMT R35, R74, 0x7632, R35 ;  /* 0x000076324a237816 */ /* 0x000fe20000000023 */
[----:B------:R-:W-:Y:S01]  /*0f70*/  FADD.FTZ R42, -R70, R47 ;  /* 0x0000002f462a7221 */ /* 0x000fe20000010100 */
[----:B------:R-:W-:Y:S01]  /*0f80*/  FFMA.FTZ R47, R39, R38, 1 ;  /* 0x3f800000272f7423 */ /* 0x000fe20000010026 */
[----:B------:R-:W-:Y:S01]  /*0f90*/  FMUL.FTZ R45, R36, -1.4426950216293334961 ;  /* 0xbfb8aa3b242d7820 */ /* 0x000fe20000410000 */
[----:B------:R-:W-:Y:S01]  /*0fa0*/  FADD.FTZ R38, -R70, R37 ;  /* 0x0000002546267221 */ /* 0x000fe20000010100 */
[----:B------:R-:W-:Y:S01]  /*0fb0*/  FMUL.FTZ R118, R123, R118 ;  /* 0x000000767b767220 */ /* 0x000fe20000410000 */
[----:B------:R-:W-:Y:S01]  /*0fc0*/  SHF.L.U32 R35, R35, 0x10, RZ ;  /* 0x0000001023237819 */ /* 0x000fe200000006ff */
[----:B0-----:R-:W-:Y:S01]  /*0fd0*/  FADD.FTZ R37, -R50, 1 ;  /* 0x3f80000032257421 */ /* 0x001fe20000010100 */
[----:B------:R0:W1:Y:S01]  /*0fe0*/  MUFU.EX2 R52, R45 ;  /* 0x0000002d00347308 */ /* 0x0000620000000800 */
[----:B------:R-:W-:-:S02]  /*0ff0*/  FFMA.FTZ R44, R19, R118, R18 ;  /* 0x00000076132c7223 */ /* 0x000fc40000010012 */
[----:B------:R-:W-:Y:S01]  /*1000*/  FFMA.FTZ R61, R48, R37, 1 ;  /* 0x3f800000303d7423 */ /* 0x000fe20000010025 */
[----:B------:R-:W-:Y:S01]  /*1010*/  FADD.FTZ R54, -R70, R35 ;  /* 0x0000002346367221 */ /* 0x000fe20000010100 */
[C---:B------:R-:W-:Y:S01]  /*1020*/  FMUL.FTZ R37, R123.reuse, R38 ;  /* 0x000000267b257220 */ /* 0x040fe20000410000 */
[----:B------:R-:W-:Y:S02]  /*1030*/  PRMT R38, R78, 0x7632, R38 ;  /* 0x000076324e267816 */ /* 0x000fe40000000026 */
[----:B------:R-:W-:Y:S01]  /*1040*/  FMUL.FTZ R39, R123, R54 ;  /* 0x000000367b277220 */ /* 0x000fe20000410000 */
[----:B0-----:R-:W-:Y:S01]  /*1050*/  FMUL.FTZ R45, R44, -1.4426950216293334961 ;  /* 0xbfb8aa3b2c2d7820 */ /* 0x001fe20000410000 */
[----:B------:R-:W-:Y:S01]  /*1060*/  SHF.L.U32 R38, R38, 0x10, RZ ;  /* 0x0000001026267819 */ /* 0x000fe200000006ff */
[----:B------:R-:W-:Y:S01]  /*1070*/  FMUL.FTZ R51, R40, R47 ;  /* 0x0000002f28337220 */ /* 0x000fe20000410000 */
[----:B------:R-:W-:Y:S01]  /*1080*/  SHF.L.U32 R116, R78, 0x10, RZ ;  /* 0x000000104e747819 */ /* 0x000fe200000006ff */
[----:B------:R0:W-:Y:S01]  /*1090*/  MUFU.EX2 R56, R45 ;  /* 0x0000002d00387308 */ /* 0x0001e20000000800 */
[----:B------:R-:W-:Y:S01]  /*10a0*/  PRMT R40, R79, 0x7632, R40 ;  /* 0x000076324f287816 */ /* 0x000fe20000000028 */
[----:B------:R-:W-:Y:S01]  /*10b0*/  FMUL.FTZ R48, R38, R51 ;  /* 0x0000003326307220 */ /* 0x000fe20000410000 */
[----:B------:R-:W-:Y:S01]  /*10c0*/  FMUL.FTZ R53, R43, R46 ;  /* 0x0000002e2b357220 */ /* 0x000fe20000410000 */
[----:B------:R-:W-:Y:S01]  /*10d0*/  PRMT R38, R76, 0x7632, R38 ;  /* 0x000076324c267816 */ /* 0x000fe20000000026 */
[----:B------:R-:W-:Y:S01]  /*10e0*/  FMUL.FTZ R116, R116, R49 ;  /* 0x0000003174747220 */ /* 0x000fe20000410000 */
[----:B0-----:R-:W-:Y:S01]  /*10f0*/  FFMA.FTZ R45, R15, R39, R14 ;  /* 0x000000270f2d7223 */ /* 0x001fe2000001000e */
[----:B------:R-:W-:Y:S01]  /*1100*/  SHF.L.U32 R40, R40, 0x10, RZ ;  /* 0x0000001028287819 */ /* 0x000fe200000006ff */
[----:B------:R-:W-:-:S02]  /*1110*/  FMUL.FTZ R61, R50, R61 ;  /* 0x0000003d323d7220 */ /* 0x000fc40000410000 */
[----:B------:R-:W-:Y:S01]  /*1120*/  FMUL.FTZ R46, R45, -1.4426950216293334961 ;  /* 0xbfb8aa3b2d2e7820 */ /* 0x000fe20000410000 */
[----:B-1----:R-:W-:Y:S01]  /*1130*/  FADD.FTZ R50, R52, 1 ;  /* 0x3f80000034327421 */ /* 0x002fe20000010000 */
[----:B------:R-:W-:Y:S01]  /*1140*/  SHF.L.U32 R49, R38, 0x10, RZ ;  /* 0x0000001026317819 */ /* 0x000fe200000006ff */
[-C--:B------:R-:W-:Y:S01]  /*1150*/  FFMA.FTZ R38, R3, R116.reuse, RZ ;  /* 0x0000007403267223 */ /* 0x080fe200000100ff */
[----:B------:R0:W-:Y:S01]  /*1160*/  MUFU.EX2 R54, R46 ;  /* 0x0000002e00367308 */ /* 0x0001e20000000800 */
[----:B------:R-:W-:Y:S01]  /*1170*/  SHF.L.U32 R114, R79, 0x10, RZ ;  /* 0x000000104f727819 */ /* 0x000fe200000006ff */
[----:B------:R-:W-:Y:S01]  /*1180*/  FMUL.FTZ R52, R40, R61 ;  /* 0x0000003d28347220 */ /* 0x000fe20000410000 */
[----:B------:R-:W-:Y:S02]  /*1190*/  PRMT R40, R77, 0x7632, R40 ;  /* 0x000076324d287816 */ /* 0x000fe40000000028 */
[----:B------:R-:W-:Y:S01]  /*11a0*/  IADD3 R98, P0, R122, UR10, RZ ;  /* 0x0000000a7a627c10 */ /* 0x000fe2000ff1e0ff */
[----:B0-----:R-:W-:-:S02]  /*11b0*/  FMUL.FTZ R46, R3, R116 ;  /* 0x00000074032e7220 */ /* 0x001fc40000410000 */
[----:B------:R0:W1:Y:S01]  /*11c0*/  MUFU.RCP R51, R50 ;  /* 0x0000003200337308 */ /* 0x0000620000001000 */
[----:B------:R-:W-:Y:S01]  /*11d0*/  FMUL.FTZ R114, R114, R53 ;  /* 0x0000003572727220 */ /* 0x000fe20000410000 */
[----:B------:R-:W-:Y:S01]  /*11e0*/  SHF.L.U32 R53, R40, 0x10, RZ ;  /* 0x0000001028357819 */ /* 0x000fe200000006ff */
[----:B------:R-:W-:Y:S01]  /*11f0*/  FFMA.FTZ R46, R5, R46, RZ ;  /* 0x0000002e052e7223 */ /* 0x000fe200000100ff */
[----:B------:R-:W-:Y:S01]  /*1200*/  IADD3.X R99, R121, UR11, RZ, P0, !PT ;  /* 0x0000000b79637c10 */ /* 0x000fe200087fe4ff */
[CC--:B0-----:R-:W-:Y:S01]  /*1210*/  FFMA.FTZ R50, R15.reuse, R48.reuse, R38 ;  /* 0x000000300f327223 */ /* 0x0c1fe20000010026 */
[-C--:B------:R-:W-:Y:S01]  /*1220*/  FMUL.FTZ R38, R15, R48.reuse ;  /* 0x000000300f267220 */ /* 0x080fe20000410000 */
[C---:B------:R-:W-:Y:S01]  /*1230*/  FFMA.FTZ R64, R41.reuse, R48, R64 ;  /* 0x0000003029407223 */ /* 0x040fe20000010040 */
[----:B------:R-:W-:Y:S01]  /*1240*/  FADD.FTZ R40, -R70, R49 ;  /* 0x0000003146287221 */ /* 0x000fe20000010100 */
[----:B------:R-:W-:Y:S01]  /*1250*/  FADD.FTZ R65, R48, R65 ;  /* 0x0000004130417221 */ /* 0x000fe20000010000 */
[----:B------:R-:W-:Y:S01]  /*1260*/  FFMA.FTZ R38, R41, R38, R46 ;  /* 0x0000002629267223 */ /* 0x000fe2000001002e */
[CC--:B------:R-:W-:Y:S01]  /*1270*/  FMUL.FTZ R41, R19.reuse, R114.reuse ;  /* 0x0000007213297220 */ /* 0x0c0fe20000410000 */
[----:B------:R-:W-:Y:S01]  /*1280*/  FADD.FTZ R46, -R70, R53 ;  /* 0x00000035462e7221 */ /* 0x000fe20000010100 */
[----:B------:R-:W-:Y:S01]  /*1290*/  FFMA.FTZ R49, R19, R114, R50 ;  /* 0x0000007213317223 */ /* 0x000fe20000010032 */
[----:B------:R-:W2:Y:S01]  /*12a0*/  LDG.E.64.CONSTANT R98, desc[UR8][R98.64] ;  /* 0x0000000862627981 */ /* 0x000ea2000c1e9b00 */
[----:B------:R-:W-:Y:S01]  /*12b0*/  FFMA.FTZ R48, R115, R41, R38 ;  /* 0x0000002973307223 */ /* 0x000fe20000010026 */
[----:B------:R-:W-:Y:S01]  /*12c0*/  FMUL.FTZ R38, R123, R46 ;  /* 0x0000002e7b267220 */ /* 0x000fe20000410000 */
[-C--:B------:R-:W-:Y:S01]  /*12d0*/  FFMA.FTZ R68, R33, R52.reuse, R68 ;  /* 0x0000003421447223 */ /* 0x080fe20000010044 */
[----:B------:R-:W-:Y:S01]  /*12e0*/  FADD.FTZ R69, R52, R69 ;  /* 0x0000004534457221 */ /* 0x000fe20000010000 */
[CC--:B------:R-:W-:Y:S01]  /*12f0*/  FFMA.FTZ R50, R16.reuse, R52.reuse, R49 ;  /* 0x0000003410327223 */ /* 0x0c0fe20000010031 */
[C---:B------:R-:W-:Y:S01]  /*1300*/  FMUL.FTZ R52, R16.reuse, R52 ;  /* 0x0000003410347220 */ /* 0x040fe20000410000 */
[----:B------:R-:W-:-:S03]  /*1310*/  FFMA.FTZ R46, R16, R38, R13 ;  /* 0x00000026102e7223 */ /* 0x000fc6000001000d */
[----:B------:R-:W-:Y:S01]  /*1320*/  FFMA.FTZ R49, R33, R52, R48 ;  /* 0x0000003421317223 */ /* 0x000fe20000010030 */
[----:B------:R-:W-:Y:S01]  /*1330*/  FMUL.FTZ R52, R46, -1.4426950216293334961 ;  /* 0xbfb8aa3b2e347820 */ /* 0x000fe20000410000 */
[----:B-1----:R-:W-:-:S03]  /*1340*/  FADD.FTZ R53, -R51, 1 ;  /* 0x3f80000033357421 */ /* 0x002fc60000010100 */
[----:B------:R-:W0:Y:S01]  /*1350*/  MUFU.EX2 R100, R52 ;  /* 0x0000003400647308 */ /* 0x000e220000000800 */
[----:B------:R-:W-:Y:S01]  /*1360*/  FFMA.FTZ R36, R36, R53, 1 ;  /* 0x3f80000024247423 */ /* 0x000fe20000010035 */
[----:B------:R-:W-:-:S03]  /*1370*/  SHF.L.U32 R53, R80, 0x10, RZ ;  /* 0x0000001050357819 */ /* 0x000fc600000006ff */
[----:B------:R-:W-:-:S04]  /*1380*/  FMUL.FTZ R36, R51, R36 ;  /* 0x0000002433247220 */ /* 0x000fc80000410000 */
[----:B------:R-:W-:Y:S01]  /*1390*/  FMUL.FTZ R53, R53, R36 ;  /* 0x0000002435357220 */ /* 0x000fe20000410000 */
[----:B------:R-:W-:-:S03]  /*13a0*/  FFMA.FTZ R47, R16, R37, R13 ;  /* 0x00000025102f7223 */ /* 0x000fc6000001000d */
[----:B------:R-:W-:Y:S01]  /*13b0*/  FMUL.FTZ R36, R3, R53 ;  /* 0x0000003503247220 */ /* 0x000fe20000410000 */
[----:B0-----:R-:W-:-:S03]  /*13c0*/  FADD.FTZ R100, R100, 1 ;  /* 0x3f80000064647421 */ /* 0x001fc60000010000 */
[----:B------:R-:W-:Y:S01]  /*13d0*/  FFMA.FTZ R36, R120, R36, R49 ;  /* 0x0000002478247223 */ /* 0x000fe20000010031 */
[----:B------:R-:W-:Y:S01]  /*13e0*/  FMUL.FTZ R58, R47, -1.4426950216293334961 ;  /* 0xbfb8aa3b2f3a7820 */ /* 0x000fe20000410000 */
[----:B------:R0:W-:Y:S01]  /*13f0*/  MUFU.RCP R49, R100 ;  /* 0x0000006400317308 */ /* 0x0001e20000001000 */
[----:B------:R-:W-:Y:S01]  /*1400*/  FMUL.FTZ R55, R123, R42 ;  /* 0x0000002a7b377220 */ /* 0x000fe20000410000 */
[----:B0-----:R-:W-:-:S06]  /*1410*/  IADD3 R100, P0, R119, UR10, RZ ;  /* 0x0000000a77647c10 */ /* 0x001fcc000ff1e0ff */
[----:B------:R-:W0:Y:S01]  /*1420*/  MUFU.EX2 R58, R58 ;  /* 0x0000003a003a7308 */ /* 0x000e220000000800 */
[----:B------:R-:W-:Y:S01]  /*1430*/  IADD3.X R101, R117, UR11, RZ, P0, !PT ;  /* 0x0000000b75657c10 */ /* 0x000fe200087fe4ff */
[----:B------:R-:W-:Y:S01]  /*1440*/  FFMA.FTZ R35, R19, R55, R18 ;  /* 0x0000003713237223 */ /* 0x000fe20000010012 */
[----:B------:R-:W-:-:S04]  /*1450*/  FADD.FTZ R56, R56, 1 ;  /* 0x3f80000038387421 */ /* 0x000fc80000010000 */
[----:B------:R-:W5:Y:S01]  /*1460*/  LDG.E.64.CONSTANT R100, desc[UR8][R100.64] ;  /* 0x0000000864647981 */ /* 0x000f62000c1e9b00 */
[----:B------:R-:W-:Y:S01]  /*1470*/  FMUL.FTZ R57, R123, R34 ;  /* 0x000000227b397220 */ /* 0x000fe20000410000 */
[----:B------:R-:W-:Y:S01]  /*1480*/  FMUL.FTZ R43, R35, -1.4426950216293334961 ;  /* 0xbfb8aa3b232b7820 */ /* 0x000fe20000410000 */
[----:B------:R-:W-:Y:S01]  /*1490*/  FADD.FTZ R54, R54, 1 ;  /* 0x3f80000036367421 */ /* 0x000fe20000010000 */
[----:B------:R-:W1:Y:S01]  /*14a0*/  MUFU.RCP R56, R56 ;  /* 0x0000003800387308 */ /* 0x000e620000001000 */
[----:B------:R-:W-:Y:S01]  /*14b0*/  FFMA.FTZ R34, R3, R57, R20 ;  /* 0x0000003903227223 */ /* 0x000fe20000010014 */
[----:B------:R-:W-:Y:S01]  /*14c0*/  FMUL.FTZ R40, R123, R40 ;  /* 0x000000287b287220 */ /* 0x000fe20000410000 */
[----:B0-----:R-:W-:Y:S02]  /*14d0*/  FADD.FTZ R58, R58, 1 ;  /* 0x3f8000003a3a7421 */ /* 0x001fe40000010000 */
[----:B------:R-:W-:Y:S01]  /*14e0*/  FMUL.FTZ R42, R34, -1.4426950216293334961 ;  /* 0xbfb8aa3b222a7820 */ /* 0x000fe20000410000 */
[----:B------:R-:W-:-:S02]  /*14f0*/  FFMA.FTZ R41, R15, R40, R14 ;  /* 0x000000280f297223 */ /* 0x000fc4000001000e */
[----:B------:R-:W0:Y:S02]  /*1500*/  MUFU.EX2 R43, R43 ;  /* 0x0000002b002b7308 */ /* 0x000e240000000800 */
[----:B------:R-:W-:-:S06]  /*1510*/  FMUL.FTZ R60, R41, -1.4426950216293334961 ;  /* 0xbfb8aa3b293c7820 */ /* 0x000fcc0000410000 */
[----:B------:R-:W0:Y:S01]  /*1520*/  MUFU.RCP R54, R54 ;  /* 0x0000003600367308 */ /* 0x000e220000001000 */
[----:B-1----:R-:W-:-:S07]  /*1530*/  FADD.FTZ R61, -R56, 1 ;  /* 0x3f800000383d7421 */ /* 0x002fce0000010100 */
[----:B------:R-:W1:Y:S08]  /*1540*/  MUFU.RCP R58, R58 ;  /* 0x0000003a003a7308 */ /* 0x000e700000001000 */
[----:B------:R-:W1:Y:S01]  /*1550*/  MUFU.EX2 R42, R42 ;  /* 0x0000002a002a7308 */ /* 0x000e620000000800 */
[----:B0-----:R-:W-:Y:S01]  /*1560*/  FADD.FTZ R52, R43, 1 ;  /* 0x3f8000002b347421 */ /* 0x001fe20000010000 */
[----:B------:R-:W-:-:S06]  /*1570*/  FFMA.FTZ R61, R44, R61, 1 ;  /* 0x3f8000002c3d7423 */ /* 0x000fcc000001003d */
[----:B------:R-:W0:Y:S01]  /*1580*/  MUFU.EX2 R60, R60 ;  /* 0x0000003c003c7308 */ /* 0x000e220000000800 */
[----:B------:R-:W-:Y:S01]  /*1590*/  FADD.FTZ R44, -R54, 1 ;  /* 0x3f800000362c7421 */ /* 0x000fe20000010100 */
[----:B------:R-:W-:Y:S02]  /*15a0*/  IADD3 R102, P0, R59, UR10, RZ ;  /* 0x0000000a3b667c10 */ /* 0x000fe4000ff1e0ff */
[----:B------:R-:W-:Y:S01]  /*15b0*/  PRMT R33, R80, 0x7632, R33 ;  /* 0x0000763250217816 */ /* 0x000fe20000000021 */
[----:B------:R-:W-:Y:S01]  /*15c0*/  FFMA.FTZ R45, R45, R44, 1 ;  /* 0x3f8000002d2d7423 */ /* 0x000fe2000001002c */
[----:B-1----:R-:W-:Y:S02]  /*15d0*/  FADD.FTZ R48, -R58, 1 ;  /* 0x3f8000003a307421 */ /* 0x002fe40000010100 */
[----:B------:R-:W1:Y:S01]  /*15e0*/  MUFU.RCP R52, R52 ;  /* 0x0000003400347308 */ /* 0x000e620000001000 */
[----:B------:R-:W-:Y:S01]  /*15f0*/  FADD.FTZ R44, R42, 1 ;  /* 0x3f8000002a2c7421 */ /* 0x000fe20000010000 */
[----:B------:R-:W-:Y:S01]  /*1600*/  IADD3.X R103, R71, UR11, RZ, P0, !PT ;  /* 0x0000000b47677c10 */ /* 0x000fe200087fe4ff */
[----:B------:R-:W-:Y:S01]  /*1610*/  FMUL.FTZ R45, R54, R45 ;  /* 0x0000002d362d7220 */ /* 0x000fe20000410000 */
[----:B------:R-:W-:Y:S01]  /*1620*/  SHF.L.U32 R42, R33, 0x10, RZ ;  /* 0x00000010212a7819 */ /* 0x000fe200000006ff */
[----:B------:R-:W-:Y:S01]  /*1630*/  FFMA.FTZ R47, R47, R48, 1 ;  /* 0x3f8000002f2f7423 */ /* 0x000fe20000010030 */
[----:B------:R-:W-:Y:S01]  /*1640*/  SHF.L.U32 R51, R81, 0x10, RZ ;  /* 0x0000001051337819 */ /* 0x000fe200000006ff */
[----:B------:R-:W-:Y:S01]  /*1650*/  FMUL.FTZ R56, R56, R61 ;  /* 0x0000003d38387220 */ /* 0x000fe20000410000 */
[----:B------:R-:W1:Y:S01]  /*1660*/  MUFU.RCP R48, R44 ;  /* 0x0000002c00307308 */ /* 0x000e620000001000 */
[----:B0-----:R-:W-:Y:S01]  /*1670*/  FADD.FTZ R60, R60, 1 ;  /* 0x3f8000003c3c7421 */ /* 0x001fe20000010000 */
[----:B------:R-:W-:Y:S01]  /*1680*/  FMUL.FTZ R42, R42, R45 ;  /* 0x0000002d2a2a7220 */ /* 0x000fe20000410000 */
[----:B------:R-:W-:Y:S01]  /*1690*/  FFMA.FTZ R50, R3, R53, R50 ;  /* 0x0000003503327223 */ /* 0x000fe20000010032 */
[----:B------:R-:W5:Y:S01]  /*16a0*/  LDG.E.64.CONSTANT R102, desc[UR8][R102.64] ;  /* 0x0000000866667981 */ /* 0x000f62000c1e9b00 */
[----:B------:R-:W-:Y:S01]  /*16b0*/  PRMT R33, R81, 0x7632, R33 ;  /* 0x0000763251217816 */ /* 0x000fe20000000021 */
[----:B------:R-:W-:Y:S01]  /*16c0*/  FMUL.FTZ R51, R51, R56 ;  /* 0x0000003833337220 */ /* 0x000fe20000410000 */
[-C--:B------:R-:W-:Y:S01]  /*16d0*/  FFMA.FTZ R50, R15, R42.reuse, R50 ;  /* 0x0000002a0f327223 */ /* 0x080fe20000010032 */
[----:B------:R-:W0:Y:S01]  /*16e0*/  MUFU.RCP R60, R60 ;  /* 0x0000003c003c7308 */ /* 0x000e220000001000 */
[----:B------:R-:W-:Y:S01]  /*16f0*/  SHF.L.U32 R43, R33, 0x10, RZ ;  /* 0x00000010212b7819 */ /* 0x000fe200000006ff */
[----:B------:R-:W-:Y:S01]  /*1700*/  FMUL.FTZ R33, R15, R42 ;  /* 0x0000002a0f217220 */ /* 0x000fe20000410000 */
[----:B------:R-:W-:Y:S01]  /*1710*/  FMUL.FTZ R58, R58, R47 ;  /* 0x0000002f3a3a7220 */ /* 0x000fe20000410000 */
[----:B------:R-:W-:Y:S01]  /*1720*/  FFMA.FTZ R45, R19, R51, R50 ;  /* 0x00000033132d7223 */ /* 0x000fe20000010032 */
[----:B-1----:R-:W-:Y:S01]  /*1730*/  FADD.FTZ R50, -R52, 1 ;  /* 0x3f80000034327421 */ /* 0x002fe20000010100 */
[----:B------:R-:W-:Y:S01]  /*1740*/  FFMA.FTZ R33, R39, R33, R36 ;  /* 0x0000002127217223 */ /* 0x000fe20000010024 */
[----:B------:R-:W-:Y:S01]  /*1750*/  FMUL.FTZ R36, R19, R51 ;  /* 0x0000003313247220 */ /* 0x000fe20000410000 */
[----:B------:R-:W-:Y:S01]  /*1760*/  FMUL.FTZ R58, R43, R58 ;  /* 0x0000003a2b3a7220 */ /* 0x000fe20000410000 */
[----:B------:R-:W-:Y:S01]  /*1770*/  FFMA.FTZ R35, R35, R50, 1 ;  /* 0x3f80000023237423 */ /* 0x000fe20000010032 */
[----:B------:R-:W-:Y:S01]  /*1780*/  FFMA.FTZ R43, R39, R42, R64 ;  /* 0x0000002a272b7223 */ /* 0x000fe20000010040 */
[----:B------:R-:W-:Y:S01]  /*1790*/  FFMA.FTZ R36, R118, R36, R33 ;  /* 0x0000002476247223 */ /* 0x000fe20000010021 */
[----:B------:R-:W-:Y:S01]  /*17a0*/  FADD.FTZ R47, -R48, 1 ;  /* 0x3f800000302f7421 */ /* 0x000fe20000010100 */
[-C--:B------:R-:W-:Y:S01]  /*17b0*/  FFMA.FTZ R39, R37, R58.reuse, R68 ;  /* 0x0000003a25277223 */ /* 0x080fe20000010044 */
[----:B------:R-:W-:Y:S01]  /*17c0*/  FADD.FTZ R33, R69, R58 ;  /* 0x0000003a45217221 */ /* 0x000fe20000010000 */
[CC--:B------:R-:W-:Y:S01]  /*17d0*/  FFMA.FTZ R44, R16.reuse, R58.reuse, R45 ;  /* 0x0000003a102c7223 */ /* 0x0c0fe2000001002d */
[----:B------:R-:W-:Y:S01]  /*17e0*/  FMUL.FTZ R58, R16, R58 ;  /* 0x0000003a103a7220 */ /* 0x000fe20000410000 */
[----:B------:R-:W-:Y:S01]  /*17f0*/  SHF.L.U32 R61, R82, 0x10, RZ ;  /* 0x00000010523d7819 */ /* 0x000fe200000006ff */
[----:B------:R-:W-:Y:S01]  /*1800*/  FMUL.FTZ R45, R52, R35 ;  /* 0x00000023342d7220 */ /* 0x000fe20000410000 */
[----:B------:R-:W-:Y:S01]  /*1810*/  SHF.L.U32 R35, R83, 0x10, RZ ;  /* 0x0000001053237819 */ /* 0x000fe200000006ff */
[----:B------:R-:W-:Y:S01]  /*1820*/  FADD.FTZ R65, R65, R42 ;  /* 0x0000002a41417221 */ /* 0x000fe20000010000 */
[----:B------:R-:W-:Y:S01]  /*1830*/  FFMA.FTZ R47, R34, R47, 1 ;  /* 0x3f800000222f7423 */ /* 0x000fe2000001002f */
[----:B0-----:R-:W-:Y:S01]  /*1840*/  FADD.FTZ R34, -R60, 1 ;  /* 0x3f8000003c227421 */ /* 0x001fe20000010100 */
[----:B------:R-:W-:Y:S01]  /*1850*/  FFMA.FTZ R42, R37, R58, R36 ;  /* 0x0000003a252a7223 */ /* 0x000fe20000010024 */
[C---:B------:R-:W-:Y:S01]  /*1860*/  FADD.FTZ R58, -R70.reuse, R61 ;  /* 0x0000003d463a7221 */ /* 0x040fe20000010100 */
[----:B------:R-:W-:Y:S01]  /*1870*/  FADD.FTZ R54, -R70, R35 ;  /* 0x0000002346367221 */ /* 0x000fe20000010100 */
[----:B------:R-:W-:Y:S01]  /*1880*/  SHF.L.U32 R35, R86, 0x10, RZ ;  /* 0x0000001056237819 */ /* 0x000fe200000006ff */
[----:B------:R-:W-:Y:S01]  /*1890*/  FFMA.FTZ R41, R41, R34, 1 ;  /* 0x3f80000029297423 */ /* 0x000fe20000010022 */
[----:B------:R-:W-:Y:S01]  /*18a0*/  FADD.FTZ R37, -R49, 1 ;  /* 0x3f80000031257421 */ /* 0x000fe20000010100 */
[----:B------:R-:W-:Y:S01]  /*18b0*/  FMUL.FTZ R58, R123, R58 ;  /* 0x0000003a7b3a7220 */ /* 0x000fe20000410000 */
[----:B------:R-:W-:Y:S01]  /*18c0*/  PRMT R34, R82, 0x7632, R34 ;  /* 0x0000763252227816 */ /* 0x000fe20000000022 */
[----:B------:R-:W-:Y:S01]  /*18d0*/  FMUL.FTZ R47, R48, R47 ;  /* 0x0000002f302f7220 */ /* 0x000fe20000410000 */
[----:B------:R-:W-:Y:S01]  /*18e0*/  SHF.L.U32 R56, R84, 0x10, RZ ;  /* 0x0000001054387819 */ /* 0x000fe200000006ff */
[----:B------:R-:W-:Y:S01]  /*18f0*/  FFMA.FTZ R46, R46, R37, 1 ;  /* 0x3f8000002e2e7423 */ /* 0x000fe20000010025 */
[----:B------:R-:W-:Y:S01]  /*1900*/  FADD.FTZ R36, -R70, R35 ;  /* 0x0000002346247221 */ /* 0x000fe20000010100 */
[----:B------:R-:W-:Y:S01]  /*1910*/  FFMA.FTZ R37, R3, R58, R20 ;  /* 0x0000003a03257223 */ /* 0x000fe20000010014 */
[----:B------:R-:W-:-:S02]  /*1920*/  SHF.L.U32 R35, R34, 0x10, RZ ;  /* 0x0000001022237819 */ /* 0x000fc400000006ff */
[----:B------:R-:W-:Y:S01]  /*1930*/  PRMT R34, R84, 0x7632, R34 ;  /* 0x0000763254227816 */ /* 0x000fe20000000022 */
[----:B------:R-:W-:Y:S01]  /*1940*/  FMUL.FTZ R50, R49, R46 ;  /* 0x0000002e31327220 */ /* 0x000fe20000410000 */
[----:B------:R-:W-:Y:S01]  /*1950*/  FMUL.FTZ R56, R56, R47 ;  /* 0x0000002f38387220 */ /* 0x000fe20000410000 */
[----:B------:R-:W-:Y:S01]  /*1960*/  FMUL.FTZ R60, R60, R41 ;  /* 0x000000293c3c7220 */ /* 0x000fe20000410000 */
[----:B------:R-:W-:Y:S01]  /*1970*/  FMUL.FTZ R54, R123, R54 ;  /* 0x000000367b367220 */ /* 0x000fe20000410000 */
[----:B------:R-:W-:Y:S01]  /*1980*/  FMUL.FTZ R47, R37, -1.4426950216293334961 ;  /* 0xbfb8aa3b252f7820 */ /* 0x000fe20000410000 */
[----:B------:R-:W-:Y:S01]  /*1990*/  FMUL.FTZ R49, R123, R36 ;  /* 0x000000247b317220 */ /* 0x000fe20000410000 */
[----:B------:R-:W-:Y:S01]  /*19a0*/  FADD.FTZ R48, -R70, R35 ;  /* 0x0000002346307221 */ /* 0x000fe20000010100 */
[----:B------:R-:W-:Y:S02]  /*19b0*/  PRMT R36, R85, 0x7632, R36 ;  /* 0x0000763255247816 */ /* 0x000fe40000000024 */
[----:B------:R-:W-:Y:S01]  /*19c0*/  SHF.L.U32 R41, R34, 0x10, RZ ;  /* 0x0000001022297819 */ /* 0x000fe200000006ff */
[----:B------:R-:W-:Y:S01]  /*19d0*/  FFMA.FTZ R46, R19, R54, R18 ;  /* 0x00000036132e7223 */ /* 0x000fe20000010012 */
[----:B------:R-:W-:Y:S01]  /*19e0*/  SHF.L.U32 R52, R85, 0x10, RZ ;  /* 0x0000001055347819 */ /* 0x000fe200000006ff */
[----:B------:R0:W1:Y:S01]  /*19f0*/  MUFU.EX2 R61, R47 ;  /* 0x0000002f003d7308 */ /* 0x0000620000000800 */
[----:B------:R-:W-:Y:S01]  /*1a00*/  FMUL.FTZ R34, R123, R48 ;  /* 0x000000307b227220 */ /* 0x000fe20000410000 */
[----:B------:R-:W-:Y:S01]  /*1a10*/  FMUL.FTZ R48, R41, R60 ;  /* 0x0000003c29307220 */ /* 0x000fe20000410000 */
[----:B------:R-:W-:Y:S01]  /*1a20*/  PRMT R41, R83, 0x7632, R41 ;  /* 0x0000763253297816 */ /* 0x000fe20000000029 */
[----:B------:R-:W-:Y:S01]  /*1a30*/  FMUL.FTZ R64, R46, -1.4426950216293334961 ;  /* 0xbfb8aa3b2e407820 */ /* 0x000fe20000410000 */
[----:B------:R-:W-:Y:S01]  /*1a40*/  FMUL.FTZ R52, R52, R45 ;  /* 0x0000002d34347220 */ /* 0x000fe20000410000 */
[----:B0-----:R-:W-:Y:S01]  /*1a50*/  SHF.L.U32 R47, R36, 0x10, RZ ;  /* 0x00000010242f7819 */ /* 0x001fe200000006ff */
[----:B------:R-:W-:Y:S01]  /*1a60*/  FFMA.FTZ R45, R15, R34, R14 ;  /* 0x000000220f2d7223 */ /* 0x000fe2000001000e */
[----:B------:R-:W-:Y:S01]  /*1a70*/  SHF.L.U32 R41, R41, 0x10, RZ ;  /* 0x0000001029297819 */ /* 0x000fe200000006ff */
[----:B------:R-:W0:Y:S02]  /*1a80*/  MUFU.EX2 R69, R64 ;  /* 0x0000004000457308 */ /* 0x000e240000000800 */
[----:B------:R-:W-:Y:S01]  /*1a90*/  FMUL.FTZ R68, R47, R50 ;  /* 0x000000322f447220 */ /* 0x000fe20000410000 */
[----:B------:R-:W-:Y:S01]  /*1aa0*/  FMUL.FTZ R47, R3, R56 ;  /* 0x00000038032f7220 */ /* 0x000fe20000410000 */
[----:B------:R-:W-:Y:S01]  /*1ab0*/  FMUL.FTZ R60, R45, -1.4426950216293334961 ;  /* 0xbfb8aa3b2d3c7820 */ /* 0x000fe20000410000 */
[----:B------:R-:W-:-:S02]  /*1ac0*/  FFMA.FTZ R35, R3, R49, R20 ;  /* 0x0000003103237223 */ /* 0x000fc40000010014 */
[----:B------:R-:W-:Y:S01]  /*1ad0*/  FFMA.FTZ R47, R57, R47, R42 ;  /* 0x0000002f392f7223 */ /* 0x000fe2000001002a */
[----:B------:R-:W-:Y:S01]  /*1ae0*/  FADD.FTZ R42, -R70, R41 ;  /* 0x00000029462a7221 */ /* 0x000fe20000010100 */
[----:B------:R-:W3:Y:S01]  /*1af0*/  MUFU.EX2 R64, R60 ;  /* 0x0000003c00407308 */ /* 0x000ee20000000800 */
[----:B------:R-:W-:Y:S01]  /*1b00*/  FMUL.FTZ R104, R35, -1.4426950216293334961 ;  /* 0xbfb8aa3b23687820 */ /* 0x000fe20000410000 */
[----:B------:R-:W-:Y:S01]  /*1b10*/  SHF.L.U32 R105, R87, 0x10, RZ ;  /* 0x0000001057697819 */ /* 0x000fe200000006ff */
[----:B------:R-:W-:Y:S01]  /*1b20*/  FMUL.FTZ R42, R123, R42 ;  /* 0x0000002a7b2a7220 */ /* 0x000fe20000410000 */
[-C--:B------:R-:W-:Y:S01]  /*1b30*/  FMUL.FTZ R50, R15, R48.reuse ;  /* 0x000000300f327220 */ /* 0x080fe20000410000 */
[----:B------:R-:W-:Y:S01]  /*1b40*/  FFMA.FTZ R41, R40, R48, R43 ;  /* 0x0000003028297223 */ /* 0x000fe2000001002b */
[----:B-1----:R-:W-:Y:S02]  /*1b50*/  FADD.FTZ R61, R61, 1 ;  /* 0x3f8000003d3d7421 */ /* 0x002fe40000010000 */
[----:B------:R1:W-:Y:S01]  /*1b60*/  MUFU.EX2 R36, R104 ;  /* 0x0000006800247308 */ /* 0x0003e20000000800 */
[----:B------:R-:W-:Y:S01]  /*1b70*/  FFMA.FTZ R43, R16, R42, R13 ;  /* 0x0000002a102b7223 */ /* 0x000fe2000001000d */
[----:B------:R-:W-:Y:S01]  /*1b80*/  FFMA.FTZ R44, R3, R56, R44 ;  /* 0x00000038032c7223 */ /* 0x000fe2000001002c */
[----:B------:R-:W-:Y:S01]  /*1b90*/  FFMA.FTZ R50, R40, R50, R47 ;  /* 0x0000003228327223 */ /* 0x000fe2000001002f */
[----:B-1----:R-:W-:-:S04]  /*1ba0*/  FADD.FTZ R104, -R70, R105 ;  /* 0x0000006946687221 */ /* 0x002fc80000010100 */
[----:B------:R1:W4:Y:S01]  /*1bb0*/  MUFU.RCP R106, R61 ;  /* 0x0000003d006a7308 */ /* 0x0003220000001000 */
[----:B0-----:R-:W-:Y:S01]  /*1bc0*/  FADD.FTZ R69, R69, 1 ;  /* 0x3f80000045457421 */ /* 0x001fe20000010000 */
[----:B------:R-:W-:Y:S01]  /*1bd0*/  FMUL.FTZ R47, R123, R104 ;  /* 0x000000687b2f7220 */ /* 0x000fe20000410000 */
[----:B------:R-:W-:Y:S01]  /*1be0*/  FMUL.FTZ R104, R43, -1.4426950216293334961 ;  /* 0xbfb8aa3b2b687820 */ /* 0x000fe20000410000 */
[----:B------:R-:W-:Y:S01]  /*1bf0*/  FADD.FTZ R60, R65, R48 ;  /* 0x00000030413c7221 */ /* 0x000fe20000010000 */
[----:B-1----:R-:W-:-:S03]  /*1c00*/  FFMA.FTZ R61, R15, R48, R44 ;  /* 0x000000300f3d7223 */ /* 0x002fc6000001002c */
[----:B------:R0:W1:Y:S01]  /*1c10*/  MUFU.RCP R107, R69 ;  /* 0x00000045006b7308 */ /* 0x0000620000001000 */
[----:B---3--:R-:W-:Y:S01]  /*1c20*/  FADD.FTZ R48, R64, 1 ;  /* 0x3f80000040307421 */ /* 0x008fe20000010000 */
[----:B------:R-:W-:Y:S01]  /*1c30*/  FFMA.FTZ R65, R19, R52, R61 ;  /* 0x0000003413417223 */ /* 0x000fe2000001003d */
[----:B------:R-:W-:-:S05]  /*1c40*/  FADD.FTZ R61, R33, R68 ;  /* 0x00000044213d7221 */ /* 0x000fca0000010000 */
[----:B------:R-:W3:Y:S01]  /*1c50*/  MUFU.EX2 R104, R104 ;  /* 0x0000006800687308 */ /* 0x000ee20000000800 */
[-C--:B0-----:R-:W-:Y:S01]  /*1c60*/  FFMA.FTZ R69, R38, R68.reuse, R39 ;  /* 0x0000004426457223 */ /* 0x081fe20000010027 */
[CC--:B------:R-:W-:Y:S01]  /*1c70*/  FFMA.FTZ R64, R16.reuse, R68.reuse, R65 ;  /* 0x0000004410407223 */ /* 0x0c0fe20000010041 */
[----:B------:R-:W-:-:S05]  /*1c80*/  FMUL.FTZ R39, R16, R68 ;  /* 0x0000004410277220 */ /* 0x000fca0000410000 */
[----:B------:R-:W0:Y:S01]  /*1c90*/  MUFU.RCP R68, R48 ;  /* 0x0000003000447308 */ /* 0x000e220000001000 */
[----:B------:R-:W-:Y:S01]  /*1ca0*/  FMUL.FTZ R40, R19, R52 ;  /* 0x0000003413287220 */ /* 0x000fe20000410000 */
[----:B------:R-:W-:Y:S01]  /*1cb0*/  SHF.L.U32 R65, R88, 0x10, RZ ;  /* 0x0000001058417819 */ /* 0x000fe200000006ff */
[----:B----4-:R-:W-:Y:S01]  /*1cc0*/  FADD.FTZ R44, -R106, 1 ;  /* 0x3f8000006a2c7421 */ /* 0x010fe20000010100 */
[----:B-1----:R-:W-:Y:S01]  /*1cd0*/  FADD.FTZ R33, -R107, 1 ;  /* 0x3f8000006b217421 */ /* 0x002fe20000010100 */
[----:B------:R-:W-:Y:S02]  /*1ce0*/  FFMA.FTZ R105, R55, R40, R50 ;  /* 0x0000002837697223 */ /* 0x000fe40000010032 */
[----:B------:R-:W-:Y:S01]  /*1cf0*/  FADD.FTZ R50, -R70, R65 ;  /* 0x0000004146327221 */ /* 0x000fe20000010100 */
[----:B---3--:R-:W-:Y:S01]  /*1d00*/  FADD.FTZ R65, R104, 1 ;  /* 0x3f80000068417421 */ /* 0x008fe20000010000 */
[----:B------:R-:W-:Y:S01]  /*1d10*/  FFMA.FTZ R37, R37, R44, 1 ;  /* 0x3f80000025257423 */ /* 0x000fe2000001002c */
[----:B------:R-:W-:Y:S01]  /*1d20*/  SHF.L.U32 R109, R90, 0x10, RZ ;  /* 0x000000105a6d7819 */ /* 0x000fe200000006ff */
[----:B------:R-:W-:Y:S01]  /*1d30*/  FFMA.FTZ R110, R46, R33, 1 ;  /* 0x3f8000002e6e7423 */ /* 0x000fe20000010021 */
[----:B------:R1:W3:Y:S01]  /*1d40*/  MUFU.RCP R111, R65 ;  /* 0x00000041006f7308 */ /* 0x0002e20000001000 */
[----:B------:R-:W-:Y:S01]  /*1d50*/  FMUL.FTZ R108, R106, R37 ;  /* 0x000000256a6c7220 */ /* 0x000fe20000410000 */
[----:B0-----:R-:W-:Y:S01]  /*1d60*/  FADD.FTZ R46, -R68, 1 ;  /* 0x3f800000442e7421 */ /* 0x001fe20000010100 */
[----:B------:R-:W-:Y:S01]  /*1d70*/  PRMT R33, R86, 0x7632, R33 ;  /* 0x0000763256217816 */ /* 0x000fe20000000021 */
[----:B------:R-:W-:-:S02]  /*1d80*/  FADD.FTZ R106, -R70, R109 ;  /* 0x0000006d466a7221 */ /* 0x000fc40000010100 */
[----:B------:R-:W-:Y:S01]  /*1d90*/  FFMA.FTZ R109, R45, R46, 1 ;  /* 0x3f8000002d6d7423 */ /* 0x000fe2000001002e */
[----:B------:R-:W-:Y:S02]  /*1da0*/  PRMT R45, R87, 0x7632, R45 ;  /* 0x00007632572d7816 */ /* 0x000fe4000000002d */
[----:B------:R-:W-:Y:S02]  /*1db0*/  SHF.L.U32 R33, R33, 0x10, RZ ;  /* 0x0000001021217819 */ /* 0x000fe400000006ff */
[----:B------:R-:W-:Y:S01]  /*1dc0*/  SHF.L.U32 R45, R45, 0x10, RZ ;  /* 0x000000102d2d7819 */ /* 0x000fe200000006ff */
[----:B------:R-:W-:Y:S02]  /*1dd0*/  FFMA.FTZ R40, R19, R47, R18 ;  /* 0x0000002f13287223 */ /* 0x000fe40000010012 */
[C---:B------:R-:W-:Y:S02]  /*1de0*/  FADD.FTZ R112, -R70.reuse, R33 ;  /* 0x0000002146707221 */ /* 0x040fe40000010100 */
[----:B------:R-:W-:Y:S01]  /*1df0*/  FADD.FTZ R130, -R70, R45 ;  /* 0x0000002d46827221 */ /* 0x000fe20000010100 */
[----:B------:R-:W-:Y:S01]  /*1e00*/  FFMA.FTZ R39, R38, R39, R105 ;  /* 0x0000002726277223 */ /* 0x000fe20000010069 */
[----:B------:R-:W-:Y:S01]  /*1e10*/  FMUL.FTZ R126, R107, R110 ;  /* 0x0000006e6b7e7220 */ /* 0x000fe20000410000 */
[----:B-1----:R-:W-:Y:S01]  /*1e20*/  FMUL.FTZ R65, R123, R112 ;  /* 0x000000707b417220 */ /* 0x002fe20000410000 */
[----:B------:R-:W-:Y:S01]  /*1e30*/  FMUL.FTZ R38, R40, -1.4426950216293334961 ;  /* 0xbfb8aa3b28267820 */ /* 0x000fe20000410000 */
[----:B---3--:R-:W-:Y:S01]  /*1e40*/  FADD.FTZ R110, -R111, 1 ;  /* 0x3f8000006f6e7421 */ /* 0x008fe20000010100 */
[----:B------:R-:W-:Y:S01]  /*1e50*/  FMUL.FTZ R112, R68, R109 ;  /* 0x0000006d44707220 */ /* 0x000fe20000410000 */
[----:B------:R-:W-:Y:S01]  /*1e60*/  FMUL.FTZ R68, R123, R130 ;  /* 0x000000827b447220 */ /* 0x000fe20000410000 */
[----:B------:R-:W-:Y:S01]  /*1e70*/  FFMA.FTZ R107, R15, R65, R14 ;  /* 0x000000410f6b7223 */ /* 0x000fe2000001000e */
[----:B------:R-:W-:Y:S01]  /*1e80*/  FFMA.FTZ R128, R43, R110, 1 ;  /* 0x3f8000002b807423 */ /* 0x000fe2000001006e */
[----:B------:R-:W0:Y:S01]  /*1e90*/  MUFU.EX2 R38, R38 ;  /* 0x0000002600267308 */ /* 0x000e220000000800 */
[----:B------:R-:W-:Y:S01]  /*1ea0*/  FFMA.FTZ R110, R16, R68, R13 ;  /* 0x00000044106e7223 */ /* 0x000fe2000001000d */
[----:B------:R-:W-:-:S02]  /*1eb0*/  SHF.L.U32 R45, R92, 0x10, RZ ;  /* 0x000000105c2d7819 */ /* 0x000fc400000006ff */
[----:B------:R-:W-:Y:S01]  /*1ec0*/  PRMT R43, R92, 0x7632, R43 ;  /* 0x000076325c2b7816 */ /* 0x000fe2000000002b */
[----:B------:R-:W-:Y:S01]  /*1ed0*/  FMUL.FTZ R113, R111, R128 ;  /* 0x000000806f717220 */ /* 0x000fe20000410000 */
[----:B------:R-:W-:Y:S01]  /*1ee0*/  FMUL.FTZ R127, R107, -1.4426950216293334961 ;  /* 0xbfb8aa3b6b7f7820 */ /* 0x000fe20000410000 */
[----:B------:R-:W-:Y:S01]  /*1ef0*/  FMUL.FTZ R128, R110, -1.4426950216293334961 ;  /* 0xbfb8aa3b6e807820 */ /* 0x000fe20000410000 */
[----:B------:R-:W-:Y:S01]  /*1f00*/  SHF.L.U32 R109, R43, 0x10, RZ ;  /* 0x000000102b6d7819 */ /* 0x000fe200000006ff */
[----:B------:R-:W-:Y:S01]  /*1f10*/  FMUL.FTZ R45, R45, R108 ;  /* 0x0000006c2d2d7220 */ /* 0x000fe20000410000 */
[C---:B------:R-:W-:Y:S01]  /*1f20*/  SHF.L.U32 R111, R93.reuse, 0x10, RZ ;  /* 0x000000105d6f7819 */ /* 0x040fe200000006ff */
[----:B------:R0:W1:Y:S01]  /*1f30*/  MUFU.EX2 R129, R127 ;  /* 0x0000007f00817308 */ /* 0x0000620000000800 */
[----:B------:R-:W-:Y:S01]  /*1f40*/  PRMT R43, R93, 0x7632, R43 ;  /* 0x000076325d2b7816 */ /* 0x000fe2000000002b */
[----:B------:R-:W-:Y:S01]  /*1f50*/  FMUL.FTZ R109, R109, R112 ;  /* 0x000000706d6d7220 */ /* 0x000fe20000410000 */
[----:B------:R-:W-:-:S02]  /*1f60*/  FMUL.FTZ R108, R3, R45 ;  /* 0x0000002d036c7220 */ /* 0x000fc40000410000 */
[----:B------:R-:W-:Y:S01]  /*1f70*/  SHF.L.U32 R112, R43, 0x10, RZ ;  /* 0x000000102b707819 */ /* 0x000fe200000006ff */
[----:B------:R-:W-:Y:S02]  /*1f80*/  FMUL.FTZ R43, R111, R126 ;  /* 0x0000007e6f2b7220 */ /* 0x000fe40000410000 */
[----:B------:R-:W3:Y:S01]  /*1f90*/  MUFU.EX2 R128, R128 ;  /* 0x0000008000807308 */ /* 0x000ee20000000800 */
[----:B------:R-:W-:Y:S01]  /*1fa0*/  FADD.FTZ R126, R36, 1 ;  /* 0x3f800000247e7421 */ /* 0x000fe20000010000 */
[----:B------:R-:W-:Y:S01]  /*1fb0*/  FFMA.FTZ R39, R58, R108, R39 ;  /* 0x0000006c3a277223 */ /* 0x000fe20000010027 */
[----:B------:R-:W-:Y:S01]  /*1fc0*/  FMUL.FTZ R36, R15, R109 ;  /* 0x0000006d0f247220 */ /* 0x000fe20000410000 */
[----:B------:R-:W-:Y:S01]  /*1fd0*/  FMUL.FTZ R111, R112, R113 ;  /* 0x00000071706f7220 */ /* 0x000fe20000410000 */
[----:B------:R-:W-:Y:S01]  /*1fe0*/  FFMA.FTZ R112, R34, R109, R41 ;  /* 0x0000006d22707223 */ /* 0x000fe20000010029 */
[----:B0-----:R-:W-:Y:S01]  /*1ff0*/  FADD.FTZ R127, R38, 1 ;  /* 0x3f800000267f7421 */ /* 0x001fe20000010000 */
[----:B------:R-:W-:Y:S01]  /*2000*/  FFMA.FTZ R39, R34, R36, R39 ;  /* 0x0000002422277223 */ /* 0x000fe20000010027 */
[----:B------:R-:W-:Y:S01]  /*2010*/  FMUL.FTZ R34, R19, R43 ;  /* 0x0000002b13227220 */ /* 0x000fe20000410000 */
[----:B------:R-:W0:Y:S01]  /*2020*/  MUFU.RCP R126, R126 ;  /* 0x0000007e007e7308 */ /* 0x000e220000001000 */
[----:B------:R-:W-:-:S02]  /*2030*/  FFMA.FTZ R64, R3, R45, R64 ;  /* 0x0000002d03407223 */ /* 0x000fc40000010040 */
[----:B------:R-:W-:Y:S01]  /*2040*/  FFMA.FTZ R113, R54, R34, R39 ;  /* 0x0000002236717223 */ /* 0x000fe20000010027 */
[----:B------:R-:W-:Y:S01]  /*2050*/  SHF.L.U32 R39, R91, 0x10, RZ ;  /* 0x000000105b277819 */ /* 0x000fe200000006ff */
[----:B-1----:R-:W-:Y:S01]  /*2060*/  FADD.FTZ R129, R129, 1 ;  /* 0x3f80000081817421 */ /* 0x002fe20000010000 */
[----:B------:R-:W-:Y:S02]  /*2070*/  SHF.L.U32 R105, R89, 0x10, RZ ;  /* 0x0000001059697819 */ /* 0x000fe400000006ff */
[----:B------:R-:W1:Y:S01]  /*2080*/  MUFU.RCP R127, R127 ;  /* 0x0000007f007f7308 */ /* 0x000e620000001000 */
[----:B------:R-:W-:Y:S01]  /*2090*/  PRMT R34, R88, 0x7632, R34 ;  /* 0x0000763258227816 */ /* 0x000fe20000000022 */
[----:B------:R-:W-:Y:S01]  /*20a0*/  FADD.FTZ R36, R60, R109 ;  /* 0x0000006d3c247221 */ /* 0x000fe20000010000 */
[----:B------:R-:W-:Y:S01]  /*20b0*/  FFMA.FTZ R64, R15, R109, R64 ;  /* 0x0000006d0f407223 */ /* 0x000fe20000010040 */
[----:B---3--:R-:W-:Y:S01]  /*20c0*/  FADD.FTZ R131, R128, 1 ;  /* 0x3f80000080837421 */ /* 0x008fe20000010000 */
[----:B------:R-:W-:Y:S01]  /*20d0*/  FMUL.FTZ R50, R123, R50 ;  /* 0x000000327b327220 */ /* 0x000fe20000410000 */
[----:B------:R-:W-:Y:S01]  /*20e0*/  SHF.L.U32 R109, R94, 0x10, RZ ;  /* 0x000000105e6d7819 */ /* 0x000fe200000006ff */
[C---:B------:R-:W-:Y:S01]  /*20f0*/  FADD.FTZ R60, -R70.reuse, R39 ;  /* 0x00000027463c7221 */ /* 0x040fe20000010100 */
[----:B------:R-:W3:Y:S01]  /*2100*/  MUFU.RCP R130, R129 ;  /* 0x0000008100827308 */ /* 0x000ee20000001000 */
[----:B------:R-:W-:Y:S01]  /*2110*/  FADD.FTZ R48, -R70, R105 ;  /* 0x0000006946307221 */ /* 0x000fe20000010100 */
[----:B------:R-:W-:Y:S01]  /*2120*/  SHF.L.U32 R39, R34, 0x10, RZ ;  /* 0x0000001022277819 */ /* 0x000fe200000006ff */
[----:B------:R-:W-:Y:S01]  /*2130*/  FFMA.FTZ R104, R3, R50, R20 ;  /* 0x0000003203687223 */ /* 0x000fe20000010014 */
[----:B------:R-:W-:Y:S01]  /*2140*/  PRMT R38, R89, 0x7632, R38 ;  /* 0x0000763259267816 */ /* 0x000fe20000000026 */
[----:B------:R-:W-:-:S03]  /*2150*/  FADD.FTZ R34, -R70, R109 ;  /* 0x0000006d46227221 */ /* 0x000fc60000010100 */
[----:B------:R1:W4:Y:S01]  /*2160*/  MUFU.RCP R132, R131 ;  /* 0x0000008300847308 */ /* 0x0003220000001000 */
[C---:B------:R-:W-:Y:S01]  /*2170*/  FMUL.FTZ R48, R123.reuse, R48 ;  /* 0x000000307b307220 */ /* 0x040fe20000410000 */
[----:B------:R-:W-:Y:S01]  /*2180*/  FMUL.FTZ R41, R123, R60 ;  /* 0x0000003c7b297220 */ /* 0x000fe20000410000 */
[C---:B------:R-:W-:Y:S01]  /*2190*/  FFMA.FTZ R109, R19.reuse, R43, R64 ;  /* 0x0000002b136d7223 */ /* 0x040fe20000010040 */
[----:B------:R-:W-:Y:S01]  /*21a0*/  SHF.L.U32 R133, R38, 0x10, RZ ;  /* 0x0000001026857819 */ /* 0x000fe200000006ff */
[----:B------:R-:W-:Y:S01]  /*21b0*/  FADD.FTZ R60, -R70, R39 ;  /* 0x00000027463c7221 */ /* 0x000fe20000010100 */
[-C--:B------:R-:W-:Y:S01]  /*21c0*/  FMUL.FTZ R64, R16, R111.reuse ;  /* 0x0000006f10407220 */ /* 0x080fe20000410000 */
[----:B------:R-:W-:Y:S01]  /*21d0*/  FMUL.FTZ R44, R104, -1.4426950216293334961 ;  /* 0xbfb8aa3b682c7820 */ /* 0x000fe20000410000 */
[--C-:B------:R-:W-:Y:S01]  /*21e0*/  FFMA.FTZ R37, R19, R48, R18.reuse ;  /* 0x0000003013257223 */ /* 0x100fe20000010012 */
[C---:B------:R-:W-:Y:S01]  /*21f0*/  FFMA.FTZ R69, R42.reuse, R111, R69 ;  /* 0x0000006f2a457223 */ /* 0x040fe20000010045 */
[C---:B------:R-:W-:Y:S01]  /*2200*/  FMUL.FTZ R60, R123.reuse, R60 ;  /* 0x0000003c7b3c7220 */ /* 0x040fe20000410000 */
[----:B------:R-:W-:Y:S01]  /*2210*/  FFMA.FTZ R128, R42, R64, R113 ;  /* 0x000000402a807223 */ /* 0x000fe20000010071 */
[----:B------:R-:W-:Y:S01]  /*2220*/  FADD.FTZ R64, -R70, R133 ;  /* 0x0000008546407221 */ /* 0x000fe20000010100 */
[----:B0-----:R-:W-:Y:S01]  /*2230*/  FADD.FTZ R42, -R126, 1 ;  /* 0x3f8000007e2a7421 */ /* 0x001fe20000010100 */
[----:B------:R-:W-:Y:S01]  /*2240*/  FMUL.FTZ R46, R123, R106 ;  /* 0x0000006a7b2e7220 */ /* 0x000fe20000410000 */
[----:B-1----:R-:W-:Y:S01]  /*2250*/  FADD.FTZ R131, -R127, 1 ;  /* 0x3f8000007f837421 */ /* 0x002fe20000010100 */
[----:B------:R-:W0:Y:S01]  /*2260*/  MUFU.EX2 R44, R44 ;  /* 0x0000002c002c7308 */ /* 0x000e220000000800 */
[----:B------:R-:W-:Y:S01]  /*2270*/  FMUL.FTZ R106, R37, -1.4426950216293334961 ;  /* 0xbfb8aa3b256a7820 */ /* 0x000fe20000410000 */
[----:B------:R-:W-:Y:S01]  /*2280*/  FFMA.FTZ R38, R19, R41, R18 ;  /* 0x0000002913267223 */ /* 0x000fe20000010012 */
[----:B------:R-:W-:Y:S01]  /*2290*/  FFMA.FTZ R113, R15, R60, R14 ;  /* 0x0000003c0f717223 */ /* 0x000fe2000001000e */
[----:B------:R-:W-:Y:S01]  /*22a0*/  FMUL.FTZ R64, R123, R64 ;  /* 0x000000407b407220 */ /* 0x000fe20000410000 */
[----:B------:R-:W-:Y:S01]  /*22b0*/  FFMA.FTZ R129, R35, R42, 1 ;  /* 0x3f80000023817423 */ /* 0x000fe2000001002a */
[----:B------:R-:W-:Y:S01]  /*22c0*/  FFMA.FTZ R42, R40, R131, 1 ;  /* 0x3f800000282a7423 */ /* 0x000fe20000010083 */
[----:B---3--:R-:W-:Y:S01]  /*22d0*/  FADD.FTZ R40, -R130, 1 ;  /* 0x3f80000082287421 */ /* 0x008fe20000010100 */
[----:B------:R-:W-:Y:S01]  /*22e0*/  FMUL.FTZ R134, R38, -1.4426950216293334961 ;  /* 0xbfb8aa3b26867820 */ /* 0x000fe20000410000 */
[----:B------:R-:W-:Y:S01]  /*22f0*/  FMUL.FTZ R133, R113, -1.4426950216293334961 ;  /* 0xbfb8aa3b71857820 */ /* 0x000fe20000410000 */
[----:B------:R-:W1:Y:S01]  /*2300*/  MUFU.EX2 R106, R106 ;  /* 0x0000006a006a7308 */ /* 0x000e620000000800 */
[----:B------:R-:W-:Y:S01]  /*2310*/  FFMA.FTZ R35, R16, R64, R13 ;  /* 0x0000004010237223 */ /* 0x000fe2000001000d */
[----:B----4-:R-:W-:Y:S01]  /*2320*/  FADD.FTZ R131, -R132, 1 ;  /* 0x3f80000084837421 */ /* 0x010fe20000010100 */
[----:B------:R-:W-:Y:S01]  /*2330*/  FADD.FTZ R61, R61, R111 ;  /* 0x0000006f3d3d7221 */ /* 0x000fe20000010000 */
[----:B------:R-:W-:Y:S01]  /*2340*/  FFMA.FTZ R108, R16, R111, R109 ;  /* 0x0000006f106c7223 */ /* 0x000fe2000001006d */
[----:B------:R-:W-:Y:S01]  /*2350*/  FFMA.FTZ R107, R107, R40, 1 ;  /* 0x3f8000006b6b7423 */ /* 0x000fe20000010028 */
[----:B------:R-:W-:Y:S01]  /*2360*/  FMUL.FTZ R126, R126, R129 ;  /* 0x000000817e7e7220 */ /* 0x000fe20000410000 */
[----:B------:R-:W-:Y:S01]  /*2370*/  FFMA.FTZ R129, R110, R131, 1 ;  /* 0x3f8000006e817423 */ /* 0x000fe20000010083 */
[----:B------:R3:W-:Y:S01]  /*2380*/  MUFU.EX2 R111, R134 ;  /* 0x00000086006f7308 */ /* 0x0007e20000000800 */
[----:B------:R-:W-:Y:S01]  /*2390*/  FMUL.FTZ R131, R127, R42 ;  /* 0x0000002a7f837220 */ /* 0x000fe20000410000 */
[----:B------:R-:W-:Y:S01]  /*23a0*/  FMUL.FTZ R127, R130, R107 ;  /* 0x0000006b827f7220 */ /* 0x000fe20000410000 */
[----:B------:R-:W-:-:S05]  /*23b0*/  SHF.L.U32 R107, R96, 0x10, RZ ;  /* 0x00000010606b7819 */ /* 0x000fca00000006ff */
[----:B------:R-:W4:Y:S01]  /*23c0*/  MUFU.EX2 R133, R133 ;  /* 0x0000008500857308 */ /* 0x000f220000000800 */
[----:B---3--:R-:W-:Y:S01]  /*23d0*/  FMUL.FTZ R134, R35, -1.4426950216293334961 ;  /* 0xbfb8aa3b23867820 */ /* 0x008fe20000410000 */
[----:B------:R-:W-:Y:S01]  /*23e0*/  FMUL.FTZ R132, R132, R129 ;  /* 0x0000008184847220 */ /* 0x000fe20000410000 */
[----:B------:R-:W-:Y:S01]  /*23f0*/  PRMT R40, R96, 0x7632, R40 ;  /* 0x0000763260287816 */ /* 0x000fe20000000028 */
[----:B0-----:R-:W-:Y:S01]  /*2400*/  FADD.FTZ R129, R44, 1 ;  /* 0x3f8000002c817421 */ /* 0x001fe20000010000 */
[----:B------:R-:W-:Y:S01]  /*2410*/  SHF.L.U32 R130, R97, 0x10, RZ ;  /* 0x0000001061827819 */ /* 0x000fe200000006ff */
[----:B------:R-:W-:Y:S01]  /*2420*/  FMUL.FTZ R44, R107, R126 ;  /* 0x0000007e6b2c7220 */ /* 0x000fe20000410000 */
[----:B------:R-:W-:Y:S01]  /*2430*/  PRMT R42, R97, 0x7632, R42 ;  /* 0x00007632612a7816 */ /* 0x000fe2000000002a */
[----:B------:R-:W0:Y:S01]  /*2440*/  MUFU.EX2 R134, R134 ;  /* 0x0000008600867308 */ /* 0x000e220000000800 */
[----:B------:R-:W-:Y:S01]  /*2450*/  SHF.L.U32 R110, R40, 0x10, RZ ;  /* 0x00000010286e7819 */ /* 0x000fe200000006ff */
[----:B------:R-:W-:Y:S01]  /*2460*/  FMUL.FTZ R40, R3, R44 ;  /* 0x0000002c03287220 */ /* 0x000fe20000410000 */
[----:B------:R-:W-:Y:S01]  /*2470*/  SHF.L.U32 R107, R42, 0x10, RZ ;  /* 0x000000102a6b7819 */ /* 0x000fe200000006ff */
[----:B------:R-:W-:Y:S01]  /*2480*/  FMUL.FTZ R42, R130, R131 ;  /* 0x00000083822a7220 */ /* 0x000fe20000410000 */
[----:B-1----:R-:W-:Y:S01]  /*2490*/  FADD.FTZ R130, R106, 1 ;  /* 0x3f8000006a827421 */ /* 0x002fe20000010000 */
[----:B------:R-:W-:Y:S01]  /*24a0*/  FMUL.FTZ R110, R110, R127 ;  /* 0x0000007f6e6e7220 */ /* 0x000fe20000410000 */
[----:B------:R-:W-:Y:S01]  /*24b0*/  FFMA.FTZ R128, R49, R40, R128 ;  /* 0x0000002831807223 */ /* 0x000fe20000010080 */
[----:B------:R-:W-:Y:S01]  /*24c0*/  PRMT R40, R90, 0x7632, R40 ;  /* 0x000076325a287816 */ /* 0x000fe20000000028 */
[----:B----4-:R-:W-:Y:S01]  /*24d0*/  FADD.FTZ R131, R133, 1 ;  /* 0x3f80000085837421 */ /* 0x010fe20000010000 */
[----:B------:R-:W-:Y:S01]  /*24e0*/  SHF.L.U32 R135, R95, 0x10, RZ ;  /* 0x000000105f877819 */ /* 0x000fe200000006ff */
[----:B------:R-:W1:Y:S01]  /*24f0*/  MUFU.RCP R130, R130 ;  /* 0x0000008200827308 */ /* 0x000e620000001000 */
[----:B------:R-:W-:Y:S01]  /*2500*/  FMUL.FTZ R126, R15, R110 ;  /* 0x0000006e0f7e7220 */ /* 0x000fe20000410000 */
[----:B------:R-:W-:Y:S01]  /*2510*/  SHF.L.U32 R127, R40, 0x10, RZ ;  /* 0x00000010287f7819 */ /* 0x000fe200000006ff */
[----:B------:R-:W-:Y:S01]  /*2520*/  FFMA.FTZ R33, R3, R46, R20 ;  /* 0x0000002e03217223 */ /* 0x000fe20000010014 */
[----:B------:R-:W-:Y:S01]  /*2530*/  PRMT R106, R91, 0x7632, R106 ;  /* 0x000076325b6a7816 */ /* 0x000fe2000000006a */
[----:B------:R-:W-:Y:S01]  /*2540*/  FFMA.FTZ R126, R65, R126, R128 ;  /* 0x0000007e417e7223 */ /* 0x000fe20000010080 */
[----:B0-----:R-:W-:Y:S01]  /*2550*/  FADD.FTZ R134, R134, 1 ;  /* 0x3f80000086867421 */ /* 0x001fe20000010000 */
[----:B------:R-:W-:Y:S01]  /*2560*/  FMUL.FTZ R107, R107, R132 ;  /* 0x000000846b6b7220 */ /* 0x000fe20000410000 */
[----:B------:R-:W0:Y:S01]  /*2570*/  MUFU.RCP R131, R131 ;  /* 0x0000008300837308 */ /* 0x000e220000001000 */
[----:B------:R-:W-:Y:S01]  /*2580*/  FADD.FTZ R40, -R70, R135 ;  /* 0x0000008746287221 */ /* 0x000fe20000010100 */
[----:B------:R-:W-:Y:S01]  /*2590*/  FMUL.FTZ R128, R19, R42 ;  /* 0x0000002a13807220 */ /* 0x000fe20000410000 */
[----:B------:R-:W-:Y:S01]  /*25a0*/  SHF.L.U32 R135, R106, 0x10, RZ ;  /* 0x000000106a877819 */ /* 0x000fe200000006ff */
[----:B------:R-:W-:Y:S01]  /*25b0*/  FADD.FTZ R132, -R70, R127 ;  /* 0x0000007f46847221 */ /* 0x000fe20000010100 */
[----:B------:R-:W-:-:S03]  /*25c0*/  FMUL.FTZ R105, R33, -1.4426950216293334961 ;  /* 0xbfb8aa3b21697820 */ /* 0x000fc60000410000 */
[----:B------:R-:W3:Y:S01]  /*25d0*/  MUFU.RCP R129, R129 ;  /* 0x0000008100817308 */ /* 0x000ee20000001000 */
[----:B------:R-:W-:Y:S01]  /*25e0*/  FFMA.FTZ R127, R65, R110, R112 ;  /* 0x0000006e417f7223 */ /* 0x000fe20000010070 */
[----:B------:R-:W-:Y:S01]  /*25f0*/  FFMA.FTZ R133, R47, R128, R126 ;  /* 0x000000802f857223 */ /* 0x000fe2000001007e */
[----:B------:R-:W-:Y:S01]  /*2600*/  FMUL.FTZ R65, R123, R132 ;  /* 0x000000847b417220 */ /* 0x000fe20000410000 */
[----:B------:R-:W-:Y:S01]  /*2610*/  FMUL.FTZ R128, R16, R107 ;  /* 0x0000006b10807220 */ /* 0x000fe20000410000 */
[----:B------:R-:W-:-:S03]  /*2620*/  FADD.FTZ R132, -R70, R135 ;  /* 0x0000008746847221 */ /* 0x000fc60000010100 */
[----:B------:R-:W4:Y:S01]  /*2630*/  MUFU.RCP R134, R134 ;  /* 0x0000008600867308 */ /* 0x000f220000001000 */
[C---:B------:R-:W-:Y:S01]  /*2640*/  FFMA.FTZ R69, R68.reuse, R107, R69 ;  /* 0x0000006b44457223 */ /* 0x040fe20000010045 */
[----:B------:R-:W-:Y:S01]  /*2650*/  FFMA.FTZ R133, R68, R128, R133 ;  /* 0x0000008044857223 */ /* 0x000fe20000010085 */
[----:B------:R-:W-:Y:S01]  /*2660*/  FMUL.FTZ R68, R123, R132 ;  /* 0x000000847b447220 */ /* 0x000fe20000410000 */
[----:B-1----:R-:W-:-:S04]  /*2670*/  FADD.FTZ R132, -R130, 1 ;  /* 0x3f80000082847421 */ /* 0x002fc80000010100 */
[----:B------:R-:W1:Y:S01]  /*2680*/  MUFU.EX2 R105, R105 ;  /* 0x0000006900697308 */ /* 0x000e620000000800 */
[----:B------:R-:W-:Y:S01]  /*2690*/  FFMA.FTZ R37, R37, R132, 1 ;  /* 0x3f80000025257423 */ /* 0x000fe20000010084 */
[----:B------:R-:W-:Y:S01]  /*26a0*/  FFMA.FTZ R126, R15, R65, R14 ;  /* 0x000000410f7e7223 */ /* 0x000fe2000001000e */
[----:B0-----:R-:W-:Y:S01]  /*26b0*/  FADD.FTZ R132, -R131, 1 ;  /* 0x3f80000083847421 */ /* 0x001fe20000010100 */
[----:B---3--:R-:W-:Y:S02]  /*26c0*/  FADD.FTZ R135, -R129, 1 ;  /* 0x3f80000081877421 */ /* 0x008fe40000010100 */
[----:B------:R-:W-:Y:S01]  /*26d0*/  FMUL.FTZ R137, R126, -1.4426950216293334961 ;  /* 0xbfb8aa3b7e897820 */ /* 0x000fe20000410000 */
[----:B------:R-:W-:Y:S01]  /*26e0*/  FFMA.FTZ R132, R113, R132, 1 ;  /* 0x3f80000071847423 */ /* 0x000fe20000010084 */
[----:B------:R-:W-:Y:S01]  /*26f0*/  FFMA.FTZ R104, R104, R135, 1 ;  /* 0x3f80000068687423 */ /* 0x000fe20000010087 */
[----:B----4-:R-:W-:Y:S01]  /*2700*/  FADD.FTZ R136, -R134, 1 ;  /* 0x3f80000086887421 */ /* 0x010fe20000010100 */
[----:B------:R-:W-:Y:S01]  /*2710*/  FFMA.FTZ R128, R16, R68, R13 ;  /* 0x0000004410807223 */ /* 0x000fe2000001000d */
[----:B------:R-:W-:Y:S01]  /*2720*/  FMUL.FTZ R130, R130, R37 ;  /* 0x0000002582827220 */ /* 0x000fe20000410000 */
[----:B------:R-:W-:Y:S01]  /*2730*/  FMUL.FTZ R131, R131, R132 ;  /* 0x0000008483837220 */ /* 0x000fe20000410000 */
[----:B--2---:R-:W-:Y:S01]  /*2740*/  SHF.L.U32 R37, R98, 0x10, RZ ;  /* 0x0000001062257819 */ /* 0x004fe200000006ff */
[----:B------:R-:W-:Y:S01]  /*2750*/  FMUL.FTZ R104, R129, R104 ;  /* 0x0000006881687220 */ /* 0x000fe20000410000 */
[----:B------:R-:W-:Y:S01]  /*2760*/  FFMA.FTZ R113, R35, R136, 1 ;  /* 0x3f80000023717423 */ /* 0x000fe20000010088 */
[----:B------:R-:W0:Y:S01]  /*2770*/  MUFU.EX2 R137, R137 ;  /* 0x0000008900897308 */ /* 0x000e220000000800 */
[----:B-1----:R-:W-:Y:S01]  /*2780*/  FADD.FTZ R132, R105, 1 ;  /* 0x3f80000069847421 */ /* 0x002fe20000010000 */
[----:B------:R-:W-:Y:S01]  /*2790*/  FMUL.FTZ R129, R128, -1.4426950216293334961 ;  /* 0xbfb8aa3b80817820 */ /* 0x000fe20000410000 */
[----:B------:R-:W-:-:S02]  /*27a0*/  PRMT R35, R98, 0x7632, R35 ;  /* 0x0000763262237816 */ /* 0x000fc40000000023 */
[----:B------:R-:W-:Y:S01]  /*27b0*/  SHF.L.U32 R105, R99, 0x10, RZ ;  /* 0x0000001063697819 */ /* 0x000fe200000006ff */
[----:B------:R-:W-:Y:S01]  /*27c0*/  FMUL.FTZ R37, R37, R104 ;  /* 0x0000006825257220 */ /* 0x000fe20000410000 */
[----:B------:R-:W-:Y:S01]  /*27d0*/  SHF.L.U32 R104, R35, 0x10, RZ ;  /* 0x0000001023687819 */ /* 0x000fe200000006ff */
[----:B------:R1:W2:Y:S02]  /*27e0*/  MUFU.EX2 R138, R129 ;  /* 0x00000081008a7308 */ /* 0x0002a40000000800 */
[----:B------:R-:W-:Y:S01]  /*27f0*/  FMUL.FTZ R35, R105, R130 ;  /* 0x0000008269237220 */ /* 0x000fe20000410000 */
[----:B------:R-:W-:Y:S01]  /*2800*/  PRMT R105, R94, 0x7632, R105 ;  /* 0x000076325e697816 */ /* 0x000fe20000000069 */
[----:B------:R-:W-:Y:S01]  /*2810*/  FADD.FTZ R135, R111, 1 ;  /* 0x3f8000006f877421 */ /* 0x000fe20000010000 */
[----:B------:R-:W-:Y:S01]  /*2820*/  FMUL.FTZ R111, R3, R37 ;  /* 0x00000025036f7220 */ /* 0x000fe20000410000 */
[----:B------:R-:W-:Y:S01]  /*2830*/  FMUL.FTZ R104, R104, R131 ;  /* 0x0000008368687220 */ /* 0x000fe20000410000 */
[----:B-1----:R-:W-:-:S02]  /*2840*/  SHF.L.U32 R129, R105, 0x10, RZ ;  /* 0x0000001069817819 */ /* 0x002fc400000006ff */
[----:B------:R-:W-:Y:S01]  /*2850*/  FFMA.FTZ R133, R50, R111, R133 ;  /* 0x0000006f32857223 */ /* 0x000fe20000010085 */
[----:B------:R-:W-:Y:S01]  /*2860*/  FMUL.FTZ R39, R123, R34 ;  /* 0x000000227b277220 */ /* 0x000fe20000410000 */
[----:B------:R-:W-:Y:S01]  /*2870*/  FMUL.FTZ R136, R134, R113 ;  /* 0x0000007186887220 */ /* 0x000fe20000410000 */
[----:B------:R-:W-:Y:S01]  /*2880*/  PRMT R111, R95, 0x7632, R111 ;  /* 0x000076325f6f7816 */ /* 0x000fe2000000006f */
[----:B------:R-:W-:Y:S01]  /*2890*/  FMUL.FTZ R113, R15, R104 ;  /* 0x000000680f717220 */ /* 0x000fe20000410000 */
[----:B------:R-:W-:Y:S01]  /*28a0*/  FADD.FTZ R130, -R70, R129 ;  /* 0x0000008146827221 */ /* 0x000fe20000010100 */
[----:B------:R-:W1:Y:S01]  /*28b0*/  MUFU.RCP R132, R132 ;  /* 0x0000008400847308 */ /* 0x000e620000001000 */
[----:B------:R-:W-:Y:S01]  /*28c0*/  FFMA.FTZ R34, R3, R39, R20 ;  /* 0x0000002703227223 */ /* 0x000fe20000010014 */
[----:B0-----:R-:W-:Y:S01]  /*28d0*/  FADD.FTZ R134, R137, 1 ;  /* 0x3f80000089867421 */ /* 0x001fe20000010000 */
[----:B------:R-:W-:Y:S01]  /*28e0*/  SHF.L.U32 R111, R111, 0x10, RZ ;  /* 0x000000106f6f7819 */ /* 0x000fe200000006ff */
[C---:B------:R-:W-:Y:S01]  /*28f0*/  FMUL.FTZ R40, R123.reuse, R40 ;  /* 0x000000287b287220 */ /* 0x040fe20000410000 */
[----:B------:R-:W-:Y:S01]  /*2900*/  FFMA.FTZ R129, R60, R113, R133 ;  /* 0x000000713c817223 */ /* 0x000fe20000010085 */
[----:B------:R-:W-:-:S02]  /*2910*/  FMUL.FTZ R113, R123, R130 ;  /* 0x000000827b717220 */ /* 0x000fc40000410000 */
[----:B------:R-:W0:Y:S01]  /*2920*/  MUFU.RCP R135, R135 ;  /* 0x0000008700877308 */ /* 0x000e220000001000 */
[----:B------:R-:W-:Y:S01]  /*2930*/  FMUL.FTZ R109, R34, -1.4426950216293334961 ;  /* 0xbfb8aa3b226d7820 */ /* 0x000fe20000410000 */
[----:B--2---:R-:W-:Y:S01]  /*2940*/  FADD.FTZ R133, R138, 1 ;  /* 0x3f8000008a857421 */ /* 0x004fe20000010000 */
[----:B------:R-:W-:Y:S01]  /*2950*/  FFMA.FTZ R106, R19, R40, R18 ;  /* 0x00000028136a7223 */ /* 0x000fe20000010012 */
[----:B------:R-:W-:Y:S01]  /*2960*/  FADD.FTZ R138, -R70, R111 ;  /* 0x0000006f468a7221 */ /* 0x000fe20000010100 */
[----:B------:R-:W-:-:S03]  /*2970*/  FFMA.FTZ R130, R15, R113, R14 ;  /* 0x000000710f827223 */ /* 0x000fc6000001000e */
[----:B------:R-:W2:Y:S01]  /*2980*/  MUFU.RCP R134, R134 ;  /* 0x0000008600867308 */ /* 0x000ea20000001000 */
[----:B------:R-:W-:Y:S01]  /*2990*/  FMUL.FTZ R112, R106, -1.4426950216293334961 ;  /* 0xbfb8aa3b6a707820 */ /* 0x000fe20000410000 */
[----:B------:R-:W-:Y:S01]  /*29a0*/  FMUL.FTZ R111, R123, R138 ;  /* 0x0000008a7b6f7220 */ /* 0x000fe20000410000 */
[----:B------:R-:W-:Y:S01]  /*29b0*/  FMUL.FTZ R131, R19, R35 ;  /* 0x0000002313837220 */ /* 0x000fe20000410000 */
[----:B------:R-:W-:-:S04]  /*29c0*/  FMUL.FTZ R138, R130, -1.4426950216293334961 ;  /* 0xbfb8aa3b828a7820 */ /* 0x000fc80000410000 */
[----:B------:R-:W3:Y:S01]  /*29d0*/  MUFU.EX2 R109, R109 ;  /* 0x0000006d006d7308 */ /* 0x000ee20000000800 */
[----:B------:R-:W-:Y:S01]  /*29e0*/  PRMT R105, R99, 0x7632, R105 ;  /* 0x0000763263697816 */ /* 0x000fe20000000069 */
[----:B------:R-:W-:Y:S01]  /*29f0*/  FFMA.FTZ R137, R48, R131, R129 ;  /* 0x0000008330897223 */ /* 0x000fe20000010081 */
[----:B------:R-:W-:Y:S01]  /*2a00*/  FFMA.FTZ R108, R3, R44, R108 ;  /* 0x0000002c036c7223 */ /* 0x000fe2000001006c */
[----:B------:R-:W-:-:S04]  /*2a10*/  FADD.FTZ R129, R36, R110 ;  /* 0x0000006e24817221 */ /* 0x000fc80000010000 */
[----:B------:R-:W4:Y:S01]  /*2a20*/  MUFU.RCP R133, R133 ;  /* 0x0000008500857308 */ /* 0x000f220000001000 */
[----:B------:R-:W-:Y:S01]  /*2a30*/  FFMA.FTZ R131, R16, R111, R13 ;  /* 0x0000006f10837223 */ /* 0x000fe2000001000d */
[----:B-1----:R-:W-:Y:S01]  /*2a40*/  FADD.FTZ R36, -R132, 1 ;  /* 0x3f80000084247421 */ /* 0x002fe20000010100 */
[----:B0-----:R-:W-:Y:S01]  /*2a50*/  FADD.FTZ R139, -R135, 1 ;  /* 0x3f800000878b7421 */ /* 0x001fe20000010100 */
[----:B------:R-:W-:-:S04]  /*2a60*/  SHF.L.U32 R105, R105, 0x10, RZ ;  /* 0x0000001069697819 */ /* 0x000fc800000006ff */
[----:B------:R-:W0:Y:S01]  /*2a70*/  MUFU.EX2 R112, R112 ;  /* 0x0000007000707308 */ /* 0x000e220000000800 */
[----:B------:R-:W-:Y:S01]  /*2a80*/  FFMA.FTZ R110, R15, R110, R108 ;  /* 0x0000006e0f6e7223 */ /* 0x000fe2000001006c */
[----:B------:R-:W-:Y:S01]  /*2a90*/  FMUL.FTZ R108, R131, -1.4426950216293334961 ;  /* 0xbfb8aa3b836c7820 */ /* 0x000fe20000410000 */
[----:B------:R-:W-:-:S05]  /*2aa0*/  FFMA.FTZ R33, R33, R36, 1 ;  /* 0x3f80000021217423 */ /* 0x000fca0000010024 */
[----:B------:R-:W1:Y:S01]  /*2ab0*/  MUFU.EX2 R138, R138 ;  /* 0x0000008a008a7308 */ /* 0x000e620000000800 */
[----:B------:R-:W-:Y:S01]  /*2ac0*/  FFMA.FTZ R38, R38, R139, 1 ;  /* 0x3f80000026267423 */ /* 0x000fe2000001008b */
[----:B------:R-:W-:Y:S01]  /*2ad0*/  FMUL.FTZ R105, R105, R136 ;  /* 0x0000008869697220 */ /* 0x000fe20000410000 */
[----:B--2---:R-:W-:Y:S01]  /*2ae0*/  FADD.FTZ R141, -R134, 1 ;  /* 0x3f800000868d7421 */ /* 0x004fe20000010100 */
[----:B------:R-:W-:Y:S01]  /*2af0*/  FMUL.FTZ R139, R132, R33 ;  /* 0x00000021848b7220 */ /* 0x000fe20000410000 */
[----:B------:R-:W-:Y:S01]  /*2b00*/  FMUL.FTZ R132, R135, R38 ;  /* 0x0000002687847220 */ /* 0x000fe20000410000 */
[C---:B-----5:R-:W-:Y:S02]  /*2b10*/  SHF.L.U32 R38, R100.reuse, 0x10, RZ ;  /* 0x0000001064267819 */ /* 0x060fe400000006ff */
[----:B------:R2:W5:Y:S01]  /*2b20*/  MUFU.EX2 R140, R108 ;  /* 0x0000006c008c7308 */ /* 0x0005620000000800 */
[----:B------:R-:W-:Y:S01]  /*2b30*/  PRMT R36, R100, 0x7632, R36 ;  /* 0x0000763264247816 */ /* 0x000fe20000000024 */
[----:B------:R-:W-:Y:S01]  /*2b40*/  FMUL.FTZ R136, R16, R105 ;  /* 0x0000006910887220 */ /* 0x000fe20000410000 */
[----:B---3--:R-:W-:Y:S01]  /*2b50*/  FADD.FTZ R33, R109, 1 ;  /* 0x3f8000006d217421 */ /* 0x008fe20000010000 */
[----:B------:R-:W-:Y:S01]  /*2b60*/  FFMA.FTZ R141, R126, R141, 1 ;  /* 0x3f8000007e8d7423 */ /* 0x000fe2000001008d */
[----:B----4-:R-:W-:Y:S01]  /*2b70*/  FADD.FTZ R109, -R133, 1 ;  /* 0x3f800000856d7421 */ /* 0x010fe20000010100 */
[----:B------:R-:W-:Y:S01]  /*2b80*/  FFMA.FTZ R137, R64, R136, R137 ;  /* 0x0000008840897223 */ /* 0x000fe20000010089 */
[----:B------:R-:W-:Y:S01]  /*2b90*/  FMUL.FTZ R38, R38, R139 ;  /* 0x0000008b26267220 */ /* 0x000fe20000410000 */
[----:B------:R-:W-:Y:S01]  /*2ba0*/  FMUL.FTZ R141, R134, R141 ;  /* 0x0000008d868d7220 */ /* 0x000fe20000410000 */
[----:B--2---:R-:W-:Y:S01]  /*2bb0*/  SHF.L.U32 R108, R36, 0x10, RZ ;  /* 0x00000010246c7819 */ /* 0x004fe200000006ff */
[----:B------:R-:W-:Y:S01]  /*2bc0*/  FFMA.FTZ R136, R128, R109, 1 ;  /* 0x3f80000080887423 */ /* 0x000fe2000001006d */
[----:B0-----:R-:W-:Y:S01]  /*2bd0*/  FADD.FTZ R126, R112, 1 ;  /* 0x3f800000707e7421 */ /* 0x001fe20000010000 */
[----:B------:R-:W-:Y:S01]  /*2be0*/  SHF.L.U32 R109, R101, 0x10, RZ ;  /* 0x00000010656d7819 */ /* 0x000fe200000006ff */
[----:B-1----:R-:W-:Y:S01]  /*2bf0*/  FADD.FTZ R128, R138, 1 ;  /* 0x3f8000008a807421 */ /* 0x002fe20000010000 */
[----:B------:R-:W0:Y:S01]  /*2c00*/  MUFU.RCP R33, R33 ;  /* 0x0000002100217308 */ /* 0x000e220000001000 */
[----:B------:R-:W-:Y:S01]  /*2c10*/  FMUL.FTZ R112, R3, R38 ;  /* 0x0000002603707220 */ /* 0x000fe20000410000 */
[----:B------:R-:W-:Y:S01]  /*2c20*/  FMUL.FTZ R108, R108, R141 ;  /* 0x0000008d6c6c7220 */ /* 0x000fe20000410000 */
[----:B------:R-:W-:-:S02]  /*2c30*/  FMUL.FTZ R36, R109, R132 ;  /* 0x000000846d247220 */ /* 0x000fc40000410000 */
[----:B------:R-:W-:Y:S01]  /*2c40*/  FFMA.FTZ R112, R46, R112, R137 ;  /* 0x000000702e707223 */ /* 0x000fe20000010089 */
[----:B------:R-:W-:Y:S02]  /*2c50*/  FMUL.FTZ R132, R15, R108 ;  /* 0x0000006c0f847220 */ /* 0x000fe40000410000 */
[----:B------:R-:W1:Y:S01]  /*2c60*/  MUFU.RCP R126, R126 ;  /* 0x0000007e007e7308 */ /* 0x000e620000001000 */
[----:B-----5:R-:W-:Y:S01]  /*2c70*/  FADD.FTZ R140, R140, 1 ;  /* 0x3f8000008c8c7421 */ /* 0x020fe20000010000 */
[----:B------:R-:W-:Y:S01]  /*2c80*/  FFMA.FTZ R112, R65, R132, R112 ;  /* 0x0000008441707223 */ /* 0x000fe20000010070 */
[----:B------:R-:W-:-:S05]  /*2c90*/  FMUL.FTZ R136, R133, R136 ;  /* 0x0000008885887220 */ /* 0x000fca0000410000 */
[----:B------:R-:W2:Y:S01]  /*2ca0*/  MUFU.RCP R128, R128 ;  /* 0x0000008000807308 */ /* 0x000ea20000001000 */
[C---:B------:R-:W-:Y:S01]  /*2cb0*/  FMUL.FTZ R132, R19.reuse, R36 ;  /* 0x0000002413847220 */ /* 0x040fe20000410000 */
[----:B------:R-:W-:Y:S01]  /*2cc0*/  FFMA.FTZ R133, R19, R42, R110 ;  /* 0x0000002a13857223 */ /* 0x000fe2000001006e */
[----:B------:R-:W-:Y:S02]  /*2cd0*/  FADD.FTZ R110, R61, R107 ;  /* 0x0000006b3d6e7221 */ /* 0x000fe40000010000 */
[----:B------:R-:W-:Y:S01]  /*2ce0*/  FFMA.FTZ R135, R41, R132, R112 ;  /* 0x0000008429877223 */ /* 0x000fe20000010070 */
[----:B------:R-:W-:Y:S02]  /*2cf0*/  FFMA.FTZ R132, R16, R107, R133 ;  /* 0x0000006b10847223 */ /* 0x000fe40000010085 */
[----:B------:R-:W3:Y:S01]  /*2d00*/  MUFU.RCP R140, R140 ;  /* 0x0000008c008c7308 */ /* 0x000ee20000001000 */
[----:B0-----:R-:W-:Y:S01]  /*2d10*/  FADD.FTZ R61, -R33, 1 ;  /* 0x3f800000213d7421 */ /* 0x001fe20000010100 */
[----:B------:R-:W-:Y:S01]  /*2d20*/  FFMA.FTZ R132, R3, R37, R132 ;  /* 0x0000002503847223 */ /* 0x000fe20000010084 */
[----:B-1----:R-:W-:-:S02]  /*2d30*/  FADD.FTZ R107, -R126, 1 ;  /* 0x3f8000007e6b7421 */ /* 0x002fc40000010100 */
[----:B------:R-:W-:Y:S01]  /*2d40*/  FFMA.FTZ R34, R34, R61, 1 ;  /* 0x3f80000022227423 */ /* 0x000fe2000001003d */
[-C--:B------:R-:W-:Y:S01]  /*2d50*/  FFMA.FTZ R132, R15, R104.reuse, R132 ;  /* 0x000000680f847223 */ /* 0x080fe20000010084 */
[----:B------:R-:W-:Y:S01]  /*2d60*/  FFMA.FTZ R112, R60, R104, R127 ;  /* 0x000000683c707223 */ /* 0x000fe2000001007f */
[----:B--2---:R-:W-:Y:S01]  /*2d70*/  FADD.FTZ R61, -R128, 1 ;  /* 0x3f800000803d7421 */ /* 0x004fe20000010100 */
[----:B------:R-:W-:Y:S01]  /*2d80*/  FFMA.FTZ R127, R106, R107, 1 ;  /* 0x3f8000006a7f7423 */ /* 0x000fe2000001006b */
[----:B------:R-:W-:Y:S02]  /*2d90*/  PRMT R109, R101, 0x7632, R109 ;  /* 0x00007632656d7816 */ /* 0x000fe4000000006d */
[----:B------:R-:W-:Y:S01]  /*2da0*/  FFMA.FTZ R107, R130, R61, 1 ;  /* 0x3f800000826b7423 */ /* 0x000fe2000001003d */
[----:B------:R-:W-:Y:S01]  /*2db0*/  FFMA.FTZ R61, R19, R35, R132 ;  /* 0x00000023133d7223 */ /* 0x000fe20000010084 */
[----:B------:R-:W-:Y:S01]  /*2dc0*/  FMUL.FTZ R106, R33, R34 ;  /* 0x00000022216a7220 */ /* 0x000fe20000410000 */
[----:B---3--:R-:W-:-:S02]  /*2dd0*/  FADD.FTZ R60, -R140, 1 ;  /* 0x3f8000008c3c7421 */ /* 0x008fc40000010100 */
[----:B------:R-:W-:Y:S01]  /*2de0*/  FFMA.FTZ R34, R16, R105, R61 ;  /* 0x0000006910227223 */ /* 0x000fe2000001003d */
[----:B------:R-:W-:Y:S01]  /*2df0*/  SHF.L.U32 R109, R109, 0x10, RZ ;  /* 0x000000106d6d7819 */ /* 0x000fe200000006ff */
[----:B------:R-:W-:Y:S01]  /*2e00*/  FFMA.FTZ R131, R131, R60, 1 ;  /* 0x3f80000083837423 */ /* 0x000fe2000001003c */
[C---:B------:R-:W-:Y:S01]  /*2e10*/  PRMT R33, R102.reuse, 0x7632, R33 ;  /* 0x0000763266217816 */ /* 0x040fe20000000021 */
[----:B------:R-:W-:Y:S01]  /*2e20*/  FFMA.FTZ R60, R3, R38, R34 ;  /* 0x00000026033c7223 */ /* 0x000fe20000010022 */
[----:B------:R-:W-:Y:S01]  /*2e30*/  SHF.L.U32 R61, R102, 0x10, RZ ;  /* 0x00000010663d7819 */ /* 0x000fe200000006ff */
[----:B------:R-:W-:Y:S01]  /*2e40*/  FMUL.FTZ R109, R109, R136 ;  /* 0x000000886d6d7220 */ /* 0x000fe20000410000 */
[----:B------:R-:W-:Y:S01]  /*2e50*/  SHF.L.U32 R33, R33, 0x10, RZ ;  /* 0x0000001021217819 */ /* 0x000fe200000006ff */
[----:B------:R-:W-:Y:S01]  /*2e60*/  FFMA.FTZ R60, R15, R108, R60 ;  /* 0x0000006c0f3c7223 */ /* 0x000fe2000001003c */
[----:B------:R-:W-:Y:S01]  /*2e70*/  FMUL.FTZ R128, R128, R107 ;  /* 0x0000006b80807220 */ /* 0x000fe20000410000 */
[-C--:B------:R-:W-:Y:S01]  /*2e80*/  FMUL.FTZ R134, R16, R109.reuse ;  /* 0x0000006d10867220 */ /* 0x080fe20000410000 */
[----:B------:R-:W-:Y:S01]  /*2e90*/  FMUL.FTZ R34, R61, R106 ;  /* 0x0000006a3d227220 */ /* 0x000fe20000410000 */
[----:B------:R-:W-:Y:S01]  /*2ea0*/  FFMA.FTZ R61, R19, R36, R60 ;  /* 0x00000024133d7223 */ /* 0x000fe2000001003c */
[----:B------:R-:W-:Y:S01]  /*2eb0*/  FMUL.FTZ R128, R33, R128 ;  /* 0x0000008021807220 */ /* 0x000fe20000410000 */
[----:B------:R-:W-:Y:S01]  /*2ec0*/  FFMA.FTZ R134, R68, R134, R135 ;  /* 0x0000008644867223 */ /* 0x000fe20000010087 */
[----:B------:R-:W-:Y:S01]  /*2ed0*/  FMUL.FTZ R106, R3, R34 ;  /* 0x00000022036a7220 */ /* 0x000fe20000410000 */
[C---:B------:R-:W-:Y:S01]  /*2ee0*/  PRMT R33, R103.reuse, 0x7632, R33 ;  /* 0x0000763267217816 */ /* 0x040fe20000000021 */
[----:B------:R-:W-:Y:S01]  /*2ef0*/  FFMA.FTZ R60, R16, R109, R61 ;  /* 0x0000006d103c7223 */ /* 0x000fe2000001003d */
[----:B------:R-:W-:Y:S01]  /*2f00*/  SHF.L.U32 R107, R103, 0x10, RZ ;  /* 0x00000010676b7819 */ /* 0x000fe200000006ff */
[----:B------:R-:W-:Y:S01]  /*2f10*/  FMUL.FTZ R126, R126, R127 ;  /* 0x0000007f7e7e7220 */ /* 0x000fe20000410000 */
[----:B------:R-:W-:Y:S01]  /*2f20*/  FMUL.FTZ R61, R15, R128 ;  /* 0x000000800f3d7220 */ /* 0x000fe20000410000 */
[----:B------:R-:W-:Y:S01]  /*2f30*/  FFMA.FTZ R134, R39, R106, R134 ;  /* 0x0000006a27867223 */ /* 0x000fe20000010086 */
[----:B------:R-:W-:Y:S01]  /*2f40*/  SHF.L.U32 R127, R33, 0x10, RZ ;  /* 0x00000010217f7819 */ /* 0x000fe200000006ff */
[----:B------:R-:W-:Y:S01]  /*2f50*/  FMUL.FTZ R140, R140, R131 ;  /* 0x000000838c8c7220 */ /* 0x000fe20000410000 */
[----:B------:R-:W-:Y:S01]  /*2f60*/  FMUL.FTZ R33, R107, R126 ;  /* 0x0000007e6b217220 */ /* 0x000fe20000410000 */
[----:B------:R-:W-:Y:S01]  /*2f70*/  FFMA.FTZ R106, R3, R34, R60 ;  /* 0x00000022036a7223 */ /* 0x000fe2000001003c */
[----:B------:R-:W-:-:S02]  /*2f80*/  FFMA.FTZ R107, R113, R61, R134 ;  /* 0x0000003d716b7223 */ /* 0x000fc40000010086 */
[----:B------:R-:W0:Y:S01]  /*2f90*/  LDC.64 R60, c[0x0][0x258] ;  /* 0x00009600ff3c7b82 */ /* 0x000e220000000a00 */
[----:B------:R-:W-:Y:S01]  /*2fa0*/  FMUL.FTZ R127, R127, R140 ;  /* 0x0000008c7f7f7220 */ /* 0x000fe20000410000 */
[----:B------:R-:W-:Y:S01]  /*2fb0*/  FMUL.FTZ R126, R19, R33 ;  /* 0x00000021137e7220 */ /* 0x000fe20000410000 */
[----:B------:R-:W-:Y:S01]  /*2fc0*/  FFMA.FTZ R106, R15, R128, R106 ;  /* 0x000000800f6a7223 */ /* 0x000fe2000001006a */
[----:B------:R-:W-:Y:S01]  /*2fd0*/  FADD.FTZ R129, R129, R104 ;  /* 0x0000006881817221 */ /* 0x000fe20000010000 */
[----:B------:R-:W-:Y:S01]  /*2fe0*/  FMUL.FTZ R104, R16, R127 ;  /* 0x0000007f10687220 */ /* 0x000fe20000410000 */
[----:B------:R-:W-:Y:S01]  /*2ff0*/  FFMA.FTZ R126, R40, R126, R107 ;  /* 0x0000007e287e7223 */ /* 0x000fe2000001006b */
[----:B------:R-:W-:Y:S01]  /*3000*/  FFMA.FTZ R107, R19, R33, R106 ;  /* 0x00000021136b7223 */ /* 0x000fe2000001006a */
[----:B------:R-:W-:Y:S01]  /*3010*/  FFMA.FTZ R69, R64, R105, R69 ;  /* 0x0000006940457223 */ /* 0x000fe20000010045 */
[----:B------:R-:W-:Y:S01]  /*3020*/  FADD.FTZ R110, R110, R105 ;  /* 0x000000696e6e7221 */ /* 0x000fe20000010000 */
[----:B------:R-:W-:Y:S01]  /*3030*/  FFMA.FTZ R105, R111, R104, R126 ;  /* 0x000000686f697223 */ /* 0x000fe2000001007e */
[----:B------:R-:W-:Y:S01]  /*3040*/  FFMA.FTZ R104, R16, R127, R107 ;  /* 0x0000007f10687223 */ /* 0x000fe2000001006b */
[----:B------:R-:W-:Y:S01]  /*3050*/  FFMA.FTZ R107, R5, R116, R62 ;  /* 0x00000074056b7223 */ /* 0x000fe2000001003e */
[----:B------:R-:W-:Y:S01]  /*3060*/  FADD.FTZ R62, R116, R63 ;  /* 0x0000003f743e7221 */ /* 0x000fe20000010000 */
[----:B------:R-:W-:Y:S01]  /*3070*/  FFMA.FTZ R63, R115, R114, R66 ;  /* 0x00000072733f7223 */ /* 0x000fe20000010042 */
[----:B------:R-:W-:Y:S01]  /*3080*/  FADD.FTZ R66, R114, R67 ;  /* 0x0000004372427221 */ /* 0x000fe20000010000 */
[----:B------:R1:W-:Y:S01]  /*3090*/  STS.64 [R25], R104 ;  /* 0x0000006819007388 */ /* 0x0003e20000000a00 */
[----:B------:R-:W-:Y:S01]  /*30a0*/  FADD.FTZ R67, R62, R53 ;  /* 0x000000353e437221 */ /* 0x000fe20000010000 */
[----:B------:R-:W-:Y:S01]  /*30b0*/  FFMA.FTZ R62, R118, R51, R63 ;  /* 0x00000033763e7223 */ /* 0x000fe2000001003f */
[----:B------:R-:W-:Y:S01]  /*30c0*/  IADD3 R125, P0, R125, 0x1, RZ ;  /* 0x000000017d7d7810 */ /* 0x000fe20007f1e0ff */
[----:B------:R-:W-:Y:S01]  /*30d0*/  FADD.FTZ R63, R66, R51 ;  /* 0x00000033423f7221 */ /* 0x000fe20000010000 */
[----:B------:R-:W-:Y:S01]  /*30e0*/  FADD.FTZ R66, R67, R56 ;  /* 0x0000003843427221 */ /* 0x000fe20000010000 */
[----:B------:R-:W-:Y:S01]  /*30f0*/  FFMA.FTZ R67, R55, R52, R62 ;  /* 0x0000003437437223 */ /* 0x000fe2000001003e */
[----:B------:R-:W-:Y:S01]  /*3100*/  IADD3.X R124, RZ, R124, RZ, P0, !PT ;  /* 0x0000007cff7c7210 */ /* 0x000fe200007fe4ff */
[----:B-1----:R-:W-:Y:S01]  /*3110*/  FFMA.FTZ R104, R120, R53, R107 ;  /* 0x0000003578687223 */ /* 0x002fe2000001006b */
[----:B------:R-:W-:Y:S01]  /*3120*/  FADD.FTZ R62, R63, R52 ;  /* 0x000000343f3e7221 */ /* 0x000fe20000010000 */
[----:B0-----:R-:W-:-:S02]  /*3130*/  ISETP.GE.U32.AND P0, PT, R125, R60, PT ;  /* 0x0000003c7d00720c */ /* 0x001fc40003f06070 */
[----:B------:R-:W-:Y:S01]  /*3140*/  FFMA.FTZ R105, R57, R56, R104 ;  /* 0x0000003839697223 */ /* 0x000fe20000010068 */
[----:B------:R-:W-:Y:S01]  /*3150*/  FADD.FTZ R63, R66, R45 ;  /* 0x0000002d423f7221 */ /* 0x000fe20000010000 */
[----:B------:R-:W-:Y:S01]  /*3160*/  FFMA.FTZ R66, R54, R43, R67 ;  /* 0x0000002b36427223 */ /* 0x000fe20000010043 */
[----:B------:R-:W-:Y:S01]  /*3170*/  FADD.FTZ R67, R62, R43 ;  /* 0x0000002b3e437221 */ /* 0x000fe20000010000 */
[----:B------:R-:W-:Y:S01]  /*3180*/  FFMA.FTZ R104, R58, R45, R105 ;  /* 0x0000002d3a687223 */ /* 0x000fe20000010069 */
[----:B------:R-:W-:Y:S01]  /*3190*/  ISETP.GE.AND.EX P0, PT, R124, R61, PT, P0 ;  /* 0x0000003d7c00720c */ /* 0x000fe20003f06300 */
        /* <DEDUP_REMOVED lines=22> */
[----:B------:R-:W-:Y:S01]  /*3300*/  BAR.SYNC.DEFER_BLOCKING 0x0 ;  /* 0x0000000000007b1d */ /* 0x000fe20000010000 */
[----:B------:R-:W-:-:S02]  /*3310*/  ISETP.GT.U32.AND P1, PT, R29, 0x3f, PT ;  /* 0x0000003f1d00780c */ /* 0x000fc40003f24070 */
[----:B------:R-:W-:Y:S01]  /*3320*/  CS2R R126, SRZ ;  /* 0x00000000007e7805 */ /* 0x000fe2000001ff00 */
[----:B------:R-:W-:Y:S01]  /*3330*/  FFMA.FTZ R66, R40, R33, R105 ;  /* 0x0000002128427223 */ /* 0x000fe20000010069 */
[----:B------:R-:W-:Y:S01]  /*3340*/  FADD.FTZ R67, R104, R33 ;  /* 0x0000002168437221 */ /* 0x000fe20000010000 */
[----:B------:R-:W-:Y:S08]  /*3350*/  @!P0 BRA `(.L_x_709) ;  /* 0x0000000000a88947 */ /* 0x000ff00003800000 */
[----:B------:R-:W0:Y:S01]  /*3360*/  S2UR UR6, SR_CgaCtaId ;  /* 0x00000000000679c3 */ /* 0x000e220000008800 */
[----:B------:R-:W-:Y:S01]  /*3370*/  UMOV UR5, 0x400 ;  /* 0x0000040000057882 */ /* 0x000fe20000000000 */
[----:B------:R-:W-:Y:S02]  /*3380*/  SHF.L.U32 R104, R29, 0x1, RZ ;  /* 0x000000011d687819 */ /* 0x000fe400000006ff */
[----:B------:R-:W-:Y:S02]  /*3390*/  SHF.L.U32 R130, R32, 0x7, RZ ;  /* 0x0000000720827819 */ /* 0x000fe400000006ff */
[----:B------:R-:W-:Y:S02]  /*33a0*/  LOP3.LUT R105, R104, 0x18, RZ, 0xc0, !PT ;  /* 0x0000001868697812 */ /* 0x000fe400078ec0ff */
[----:B------:R-:W-:Y:S02]  /*33b0*/  LOP3.LUT R130, R130, 0xffffff80, R31, 0xe2, !PT ;  /* 0xffffff8082827812 */ /* 0x000fe400078ee21f */
[----:B------:R-:W-:-:S02]  /*33c0*/  LOP3.LUT R107, R105, 0x8, RZ, 0x3c, !PT ;  /* 0x00000008696b7812 */ /* 0x000fc400078e3cff */
[C---:B------:R-:W-:Y:S01]  /*33d0*/  LOP3.LUT R109, R105.reuse, 0x10, RZ, 0x3c, !PT ;  /* 0x00000010696d7812 */ /* 0x040fe200078e3cff */
[----:B------:R-:W-:Y:S01]  /*33e0*/  IMAD R130, R130, 0x140, R29 ;  /* 0x0000014082827824 */ /* 0x000fe200078e021d */
[----:B------:R-:W-:Y:S01]  /*33f0*/  LOP3.LUT R111, R105, 0x18, RZ, 0x3c, !PT ;  /* 0x00000018696f7812 */ /* 0x000fe200078e3cff */
[----:B0-----:R-:W-:-:S06]  /*3400*/  ULEA UR5, UR6, UR5, 0x18 ;  /* 0x0000000506057291 */ /* 0x001fcc000f8ec03f */
[----:B------:R-:W-:Y:S02]  /*3410*/  LEA R104, R29, UR5, 0x5 ;  /* 0x000000051d687c11 */ /* 0x000fe4000f8e28ff */
[----:B------:R-:W-:Y:S02]  /*3420*/  LEA R112, R28, UR5, 0x5 ;  /* 0x000000051c707c11 */ /* 0x000fe4000f8e28ff */
[C---:B------:R-:W-:Y:S02]  /*3430*/  IADD3 R108, R104.reuse, R105, RZ ;  /* 0x00000069686c7210 */ /* 0x040fe40007ffe0ff */
[C---:B------:R-:W-:Y:S02]  /*3440*/  IADD3 R110, R104.reuse, R107, RZ ;  /* 0x0000006b686e7210 */ /* 0x040fe40007ffe0ff */
[C---:B------:R-:W-:Y:S01]  /*3450*/  IADD3 R128, R104.reuse, R109, RZ ;  /* 0x0000006d68807210 */ /* 0x040fe20007ffe0ff */
[----:B------:R-:W-:Y:S01]  /*3460*/  STS.64 [R108], R62 ;  /* 0x0000003e6c007388 */ /* 0x000fe20000000a00 */
[----:B------:R-:W-:-:S02]  /*3470*/  IADD3 R129, R104, R111, RZ ;  /* 0x0000006f68817210 */ /* 0x000fc40007ffe0ff */
[-C--:B------:R-:W-:Y:S01]  /*3480*/  LEA R104, R24, R112.reuse, 0x3 ;  /* 0x0000007018687211 */ /* 0x080fe200078e18ff */
[----:B------:R-:W-:Y:S01]  /*3490*/  STS.64 [R110], R64 ;  /* 0x000000406e007388 */ /* 0x000fe20000000a00 */
[-C--:B------:R-:W-:Y:S02]  /*34a0*/  LEA R106, R23, R112.reuse, 0x3 ;  /* 0x00000070176a7211 */ /* 0x080fe400078e18ff */
[-C--:B------:R-:W-:Y:S01]  /*34b0*/  LEA R109, R22, R112.reuse, 0x3 ;  /* 0x00000070166d7211 */ /* 0x080fe200078e18ff */
[----:B------:R-:W-:Y:S01]  /*34c0*/  STS.64 [R128], R66 ;  /* 0x0000004280007388 */ /* 0x000fe20000000a00 */
[----:B------:R-:W-:Y:S02]  /*34d0*/  LEA R111, R21, R112, 0x3 ;  /* 0x00000070156f7211 */ /* 0x000fe400078e18ff */
[----:B------:R-:W0:Y:S01]  /*34e0*/  LDC.64 R112, c[0x0][0x260] ;  /* 0x00009800ff707b82 */ /* 0x000e220000000a00 */
[----:B------:R-:W-:Y:S07]  /*34f0*/  STS.64 [R129], R68 ;  /* 0x0000004481007388 */ /* 0x000fee0000000a00 */
        /* <DEDUP_REMOVED lines=16> */
.L_x_709:
[----:B------:R-:W-:Y:S04]  /*3600*/  BSSY B0, `(.L_x_710) ;  /* 0x0000028000007945 */ /* 0x000fe80003800000 */
[----:B------:R-:W-:Y:S05]  /*3610*/  @P1 BRA `(.L_x_711) ;  /* 0x0000000000981947 */ /* 0x000fea0003800000 */
[----:B------:R-:W-:Y:S02]  /*3620*/  SHF.R.U32.HI R104, RZ, 0x2, R29 ;  /* 0x00000002ff687819 */ /* 0x000fe4000001161d */
[----:B------:R-:W-:-:S03]  /*3630*/  SHF.L.U32 R105, R29, 0x3, RZ ;  /* 0x000000031d697819 */ /* 0x000fc600000006ff */
[----:B------:R-:W-:Y:S01]  /*3640*/  IMAD R104, R104, 0x14, RZ ;  /* 0x0000001468687824 */ /* 0x000fe200078e02ff */
[----:B0-----:R-:W-:-:S04]  /*3650*/  LOP3.LUT R111, R105, 0x18, RZ, 0xc0, !PT ;  /* 0x00000018696f7812 */ /* 0x001fc800078ec0ff */
[----:B------:R-:W-:Y:S02]  /*3660*/  SHF.R.U32.HI R106, RZ, 0x2, R104 ;  /* 0x00000002ff6a7819 */ /* 0x000fe40000011668 */
[C---:B------:R-:W-:Y:S02]  /*3670*/  IADD3 R107, R104.reuse, 0x4, RZ ;  /* 0x00000004686b7810 */ /* 0x040fe40007ffe0ff */
[----:B------:R-:W-:Y:S01]  /*3680*/  IADD3 R109, R104, 0x8, RZ ;  /* 0x00000008686d7810 */ /* 0x000fe20007ffe0ff */
[----:B------:R-:W-:Y:S01]  /*3690*/  IMAD R106, R106, 0x28, R27 ;  /* 0x000000286a6a7824 */ /* 0x000fe200078e021b */
[----:B------:R-:W-:Y:S02]  /*36a0*/  SHF.R.U32.HI R108, RZ, 0x2, R107 ;  /* 0x00000002ff6c7819 */ /* 0x000fe4000001166b */
[----:B------:R-:W-:Y:S02]  /*36b0*/  IADD3 R107, R104, 0xc, RZ ;  /* 0x0000000c686b7810 */ /* 0x000fe40007ffe0ff */
[----:B------:R-:W-:Y:S01]  /*36c0*/  SHF.R.U32.HI R110, RZ, 0x2, R109 ;  /* 0x00000002ff6e7819 */ /* 0x000fe2000001166d */
[----:B------:R-:W-:Y:S01]  /*36d0*/  IMAD R108, R108, 0x28, R27 ;  /* 0x000000286c6c7824 */ /* 0x000fe200078e021b */
[----:B------:R-:W-:-:S02]  /*36e0*/  IADD3 R105, R106, R111, RZ ;  /* 0x0000006f6a697210 */ /* 0x000fc40007ffe0ff */
[----:B------:R-:W-:Y:S01]  /*36f0*/  IADD3 R109, R104, 0x10, RZ ;  /* 0x00000010686d7810 */ /* 0x000fe20007ffe0ff */
[----:B------:R-:W-:Y:S01]  /*3700*/  IMAD R110, R110, 0x28, R27 ;  /* 0x000000286e6e7824 */ /* 0x000fe200078e021b */
[----:B------:R-:W-:Y:S02]  /*3710*/  SHF.R.U32.HI R112, RZ, 0x2, R107 ;  /* 0x00000002ff707819 */ /* 0x000fe4000001166b */
[C---:B------:R-:W-:Y:S01]  /*3720*/  IADD3 R106, R111.reuse, R108, RZ ;  /* 0x0000006c6f6a7210 */ /* 0x040fe20007ffe0ff */
[----:B------:R-:W0:Y:S01]  /*3730*/  LDS.64 R104, [R105] ;  /* 0x0000000069687984 */ /* 0x000e220000000a00 */
[----:B------:R-:W-:Y:S01]  /*3740*/  SHF.R.U32.HI R126, RZ, 0x2, R109 ;  /* 0x00000002ff7e7819 */ /* 0x000fe2000001166d */
[--C-:B------:R-:W-:Y:S01]  /*3750*/  IMAD R112, R112, 0x28, R27.reuse ;  /* 0x0000002870707824 */ /* 0x100fe200078e021b */
[C---:B------:R-:W-:Y:S02]  /*3760*/  IADD3 R108, R111.reuse, R110, RZ ;  /* 0x0000006e6f6c7210 */ /* 0x040fe40007ffe0ff */
[----:B------:R-:W1:Y:S01]  /*3770*/  LDS.64 R106, [R106] ;  /* 0x000000006a6a7984 */ /* 0x000e620000000a00 */
[----:B------:R-:W-:Y:S01]  /*3780*/  IMAD R126, R126, 0x28, R27 ;  /* 0x000000287e7e7824 */ /* 0x000fe200078e021b */
[----:B------:R-:W-:-:S02]  /*3790*/  IADD3 R110, R111, R112, RZ ;  /* 0x000000706f6e7210 */ /* 0x000fc40007ffe0ff */
[----:B------:R-:W2:Y:S02]  /*37a0*/  LDS.64 R108, [R108] ;  /* 0x000000006c6c7984 */ /* 0x000ea40000000a00 */
[----:B------:R-:W-:Y:S02]  /*37b0*/  IADD3 R112, R111, R126, RZ ;  /* 0x0000007e6f707210 */ /* 0x000fe40007ffe0ff */
[----:B------:R-:W3:Y:S04]  /*37c0*/  LDS.64 R110, [R110] ;  /* 0x000000006e6e7984 */ /* 0x000ee80000000a00 */
[----:B------:R-:W4:Y:S01]  /*37d0*/  LDS.64 R112, [R112] ;  /* 0x0000000070707984 */ /* 0x000f220000000a00 */
[----:B0-----:R-:W-:Y:S01]  /*37e0*/  FADD.FTZ R127, RZ, R104 ;  /* 0x00000068ff7f7221 */ /* 0x001fe20000010000 */
[----:B------:R-:W-:-:S03]  /*37f0*/  FADD.FTZ R104, RZ, R105 ;  /* 0x00000069ff687221 */ /* 0x000fc60000010000 */
[----:B-1----:R-:W-:Y:S01]  /*3800*/  FADD.FTZ R127, R127, R106 ;  /* 0x0000006a7f7f7221 */ /* 0x002fe20000010000 */
[----:B------:R-:W-:-:S03]  /*3810*/  FADD.FTZ R104, R104, R107 ;  /* 0x0000006b68687221 */ /* 0x000fc60000010000 */
[----:B--2---:R-:W-:Y:S01]  /*3820*/  FADD.FTZ R127, R127, R108 ;  /* 0x0000006c7f7f7221 */ /* 0x004fe20000010000 */
[----:B------:R-:W-:-:S03]  /*3830*/  FADD.FTZ R104, R104, R109 ;  /* 0x0000006d68687221 */ /* 0x000fc60000010000 */
[----:B---3--:R-:W-:Y:S01]  /*3840*/  FADD.FTZ R127, R127, R110 ;  /* 0x0000006e7f7f7221 */ /* 0x008fe20000010000 */
[----:B------:R-:W-:-:S03]  /*3850*/  FADD.FTZ R104, R104, R111 ;  /* 0x0000006f68687221 */ /* 0x000fc60000010000 */
[----:B----4-:R-:W-:Y:S01]  /*3860*/  FADD.FTZ R126, R127, R112 ;  /* 0x000000707f7e7221 */ /* 0x010fe20000010000 */
[----:B------:R-:W-:-:S07]  /*3870*/  FADD.FTZ R127, R104, R113 ;  /* 0x00000071687f7221 */ /* 0x000fce0000010000 */
.L_x_711:
[----:B------:R-:W-:Y:S05]  /*3880*/  BSYNC B0 ;  /* 0x0000000000007941 */ /* 0x000fea0003800000 */
.L_x_710:
[----:B------:R-:W1:Y:S01]  /*3890*/  SHFL.BFLY PT, R105, R126, 0x2, 0x1f ;  /* 0x0c401f007e697f89 */ /* 0x000e6200000e0000 */
[----:B------:R-:W-:Y:S01]  /*38a0*/  LOP3.LUT P1, RZ, R29, 0xffffffc3, RZ, 0xc0, !PT ;  /* 0xffffffc31dff7812 */ /* 0x000fe2000782c0ff */
[----:B------:R-:W-:Y:S01]  /*38b0*/  BSSY B0, `(.L_x_712) ;  /* 0x0000015000007945 */ /* 0x000fe20003800000 */
[----:B------:R-:W-:Y:S01]  /*38c0*/  PRMT R106, R72, 0x7632, R106 ;  /* 0x00007632486a7816 */ /* 0x000fe2000000006a */
[----:B------:R-:W2:Y:S01]  /*38d0*/  SHFL.BFLY PT, R104, R127, 0x2, 0x1f ;  /* 0x0c401f007f687f89 */ /* 0x000ea200000e0000 */
[----:B------:R-:W-:Y:S01]  /*38e0*/  PRMT R107, R73, 0x7632, R107 ;  /* 0x00007632496b7816 */ /* 0x000fe2000000006b */
[----:B-1----:R-:W-:Y:S01]  /*38f0*/  FADD.FTZ R105, R105, R126 ;  /* 0x0000007e69697221 */ /* 0x002fe20000010000 */
[----:B--2---:R-:W-:-:S04]  /*3900*/  FADD.FTZ R104, R104, R127 ;  /* 0x0000007f68687221 */ /* 0x004fc80000010000 */
[----:B------:R-:W1:Y:S04]  /*3910*/  SHFL.BFLY PT, R108, R105, 0x1, 0x1f ;  /* 0x0c201f00696c7f89 */ /* 0x000e6800000e0000 */
[----:B------:R-:W2:Y:S01]  /*3920*/  SHFL.BFLY PT, R109, R104, 0x1, 0x1f ;  /* 0x0c201f00686d7f89 */ /* 0x000ea200000e0000 */
[----:B-1----:R-:W-:Y:S01]  /*3930*/  FADD.FTZ R72, R105, R108 ;  /* 0x0000006c69487221 */ /* 0x002fe20000010000 */
[----:B--2---:R-:W-:Y:S01]  /*3940*/  FADD.FTZ R73, R104, R109 ;  /* 0x0000006d68497221 */ /* 0x004fe20000010000 */
[----:B------:R-:W-:Y:S06]  /*3950*/  @P1 BRA `(.L_x_713) ;  /* 0x0000000000281947 */ /* 0x000fec0003800000 */
[----:B------:R-:W1:Y:S01]  /*3960*/  LDC R109, c[0x0][0x10] ;  /* 0x00000400ff6d7b82 */ /* 0x000e620000000800 */
[----:B------:R-:W-:-:S04]  /*3970*/  SHF.R.U32.HI R108, RZ, 0x2, R29 ;  /* 0x00000002ff6c7819 */ /* 0x000fc8000001161d */
[----:B0-----:R-:W-:-:S03]  /*3980*/  SHF.L.U32 R110, R108, 0x7, RZ ;  /* 0x000000076c6e7819 */ /* 0x001fc600000006ff */
[----:B------:R-:W0:Y:S01]  /*3990*/  LDC.64 R104, c[0x0][0x260] ;  /* 0x00009800ff687b82 */ /* 0x000e220000000a00 */
[----:B-1----:R-:W-:Y:S01]  /*39a0*/  IMAD R108, R109, UR4, R32 ;  /* 0x000000046d6c7c24 */ /* 0x002fe2000f8e0220 */
[----:B------:R-:W-:-:S04]  /*39b0*/  LOP3.LUT R109, R110, 0xffffff80, R31, 0xe2, !PT ;  /* 0xffffff806e6d7812 */ /* 0x000fc800078ee21f */
[----:B------:R-:W-:-:S04]  /*39c0*/  LEA R108, R108, R109, 0xb ;  /* 0x0000006d6c6c7211 */ /* 0x000fc800078e58ff */
[----:B------:R-:W-:-:S05]  /*39d0*/  SHF.L.U32 R109, R108, 0x1, RZ ;  /* 0x000000016c6d7819 */ /* 0x000fca00000006ff */
[----:B0-----:R-:W-:-:S05]  /*39e0*/  IMAD.WIDE.U32 R104, R109, 0x4, R104 ;  /* 0x000000046d687825 */ /* 0x001fca00078e0068 */
[----:B------:R1:W-:Y:S02]  /*39f0*/  STG.E.64 desc[UR8][R104.64], R72 ;  /* 0x0000004868007986 */ /* 0x0003e4000c101b08 */
.L_x_713:
[----:B------:R-:W-:Y:S05]  /*3a00*/  BSYNC B0 ;  /* 0x0000000000007941 */ /* 0x000fea0003800000 */
.L_x_712:
[----:B------:R-:W-:Y:S02]  /*3a10*/  ISETP.GE.U32.AND P1, PT, R125, R60, PT ;  /* 0x0000003c7d00720c */ /* 0x000fe40003f26070 */
[----:B------:R-:W-:Y:S02]  /*3a20*/  PRMT R93, R78, 0x7632, R93 ;  /* 0x000076324e5d7816 */ /* 0x000fe4000000005d */
[----:B------:R-:W-:Y:S02]  /*3a30*/  ISETP.GE.AND.EX P1, PT, R124, R61, PT, P1 ;  /* 0x0000003d7c00720c */ /* 0x000fe40003f26310 */
        /* <DEDUP_REMOVED lines=13> */
[----:B0-----:R-:W-:Y:S02]  /*3b10*/  PRMT R113, R86, 0x7632, R113 ;  /* 0x0000763256717816 */ /* 0x001fe40000000071 */
[----:B------:R-:W-:-:S02]  /*3b20*/  PRMT R112, R87, 0x7632, R112 ;  /* 0x0000763257707816 */ /* 0x000fc40000000070 */
[----:B------:R-:W-:Y:S02]  /*3b30*/  PRMT R96, R96, 0x7632, R96 ;  /* 0x0000763260607816 */ /* 0x000fe40000000060 */
[----:B------:R-:W-:Y:S02]  /*3b40*/  PRMT R97, R97, 0x7632, R97 ;  /* 0x0000763261617816 */ /* 0x000fe40000000061 */
[----:B-1----:R-:W-:Y:S02]  /*3b50*/  PRMT R104, R88, 0x7632, R104 ;  /* 0x0000763258687816 */ /* 0x002fe40000000068 */
        /* <DEDUP_REMOVED lines=24> */
.L_x_716:
[----:B------:R-:W2:Y:S04]  /*3ce0*/  LD.E.STRONG.GPU R74, desc[UR8][R72.64] ;  /* 0x00000008484a7980 */ /* 0x000ea8000c10f900 */
[----:B--2---:R-:W-:Y:S01]  /*3cf0*/  CCTL.IVALL ;  /* 0x00000000ff00798f */ /* 0x004fe20002000000 */
[----:B------:R-:W-:Y:S05]  /*3d00*/  YIELD ;  /* 0x0000000000007946 */ /* 0x000fea0003800000 */
[----:B-----5:R-:W-:-:S04]  /*3d10*/  LOP3.LUT R74, R74, R75, RZ, 0x3c, !PT ;  /* 0x0000004b4a4a7212 */ /* 0x020fc800078e3cff */
[----:B------:R-:W-:-:S13]  /*3d20*/  ISETP.GT.AND P1, PT, R74, -0x1, PT ;  /* 0xffffffff4a00780c */ /* 0x000fda0003f24270 */
[----:B------:R-:W-:Y:S05]  /*3d30*/  @P1 BRA `(.L_x_716) ;  /* 0xfffffffc00e81947 */ /* 0x000fea000383ffff */
.L_x_715:
[----:B------:R-:W-:Y:S05]  /*3d40*/  WARPSYNC.ALL ;  /* 0x0000000000007948 */ /* 0x000fea0003800000 */
[----:B------:R-:W-:Y:S06]  /*3d50*/  BAR.SYNC.DEFER_BLOCKING 0x0 ;  /* 0x0000000000007b1d */ /* 0x000fec0000010000 */
[----:B------:R-:W-:Y:S05]  /*3d60*/  BRA `(.L_x_717) ;  /* 0x0000000000607947 */ /* 0x000fea0003800000 */
.L_x_714:
[----:B------:R-:W-:Y:S01]  /*3d70*/  BAR.SYNC.DEFER_BLOCKING 0x0 ;  /* 0x0000000000007b1d */ /* 0x000fe20000010000 */
[----:B------:R-:W-:-:S13]  /*3d80*/  ISETP.NE.AND P1, PT, R29, RZ, PT ;  /* 0x000000ff1d00720c */ /* 0x000fda0003f25270 */
        /* <DEDUP_REMOVED lines=14> */
.L_x_719:
[----:B------:R-:W2:Y:S04]  /*3e70*/  LD.E.STRONG.GPU R74, desc[UR8][R72.64] ;  /* 0x00000008484a7980 */ /* 0x000ea8000c10f900 */
[----:B--2---:R-:W-:Y:S01]  /*3e80*/  CCTL.IVALL ;  /* 0x00000000ff00798f */ /* 0x004fe20002000000 */
[----:B------:R-:W-:Y:S05]  /*3e90*/  YIELD ;  /* 0x0000000000007946 */ /* 0x000fea0003800000 */
[----:B-----5:R-:W-:-:S04]  /*3ea0*/  LOP3.LUT R74, R74, R75, RZ, 0x3c, !PT ;  /* 0x0000004b4a4a7212 */ /* 0x020fc800078e3cff */
[----:B------:R-:W-:-:S13]  /*3eb0*/  ISETP.GT.AND P1, PT, R74, -0x1, PT ;  /* 0xffffffff4a00780c */ /* 0x000fda0003f24270 */
[----:B------:R-:W-:Y:S05]  /*3ec0*/  @P1 BRA `(.L_x_719) ;  /* 0xfffffffc00e81947 */ /* 0x000fea000383ffff */
.L_x_718:
[----:B------:R-:W-:Y:S05]  /*3ed0*/  WARPSYNC.ALL ;  /* 0x0000000000007948 */ /* 0x000fea0003800000 */
[----:B------:R-:W-:Y:S06]  /*3ee0*/  BAR.SYNC.DEFER_BLOCKING 0x0 ;  /* 0x0000000000007b1d */ /* 0x000fec0000010000 */
.L_x_717:
[----:B------:R-:W-:Y:S01]  /*3ef0*/  ISETP.GT.U32.AND P1, PT, R29, 0xff, PT ;  /* 0x000000ff1d00780c */ /* 0x000fe20003f24070 */
[----:B------:R-:W-:Y:S01]  /*3f00*/  BSSY B0, `(.L_x_720) ;  /* 0x0000033000007945 */ /* 0x000fe20003800000 */
[----:B------:R-:W-:-:S11]  /*3f10*/  CS2R R84, SRZ ;  /* 0x0000000000547805 */ /* 0x000fd6000001ff00 */
[----:B------:R-:W-:Y:S05]  /*3f20*/  @P1 BRA `(.L_x_721) ;  /* 0x0000000000c01947 */ /* 0x000fea0003800000 */
[----:B0-----:R-:W0:Y:S01]  /*3f30*/  LDC R73, c[0x0][0x10] ;  /* 0x00000400ff497b82 */ /* 0x001e220000000800 */
[C---:B------:R-:W-:Y:S02]  /*3f40*/  SHF.L.U32 R74, R29.reuse, 0x3, RZ ;  /* 0x000000031d4a7819 */ /* 0x040fe400000006ff */
[----:B------:R-:W-:-:S05]  /*3f50*/  LOP3.LUT R75, R29, 0xf, RZ, 0xc0, !PT ;  /* 0x0000000f1d4b7812 */ /* 0x000fca00078ec0ff */
[----:B------:R-:W1:Y:S01]  /*3f60*/  LDC.64 R84, c[0x0][0x260] ;  /* 0x00009800ff547b82 */ /* 0x000e620000000a00 */
[----:B0-----:R-:W-:Y:S01]  /*3f70*/  IMAD R72, R73, UR4, R32 ;  /* 0x0000000449487c24 */ /* 0x001fe2000f8e0220 */
[----:B------:R-:W-:-:S04]  /*3f80*/  LOP3.LUT R73, R74, 0x7fffff80, RZ, 0xc0, !PT ;  /* 0x7fffff804a497812 */ /* 0x000fc800078ec0ff */
[----:B------:R-:W-:-:S04]  /*3f90*/  LEA R72, R72, R73, 0xb ;  /* 0x0000004948487211 */ /* 0x000fc800078e58ff */
[----:B------:R-:W-:-:S04]  /*3fa0*/  IADD3 R72, R72, R75, RZ ;  /* 0x0000004b48487210 */ /* 0x000fc80007ffe0ff */
[----:B------:R-:W-:-:S04]  /*3fb0*/  SHF.L.U32 R87, R72, 0x1, RZ ;  /* 0x0000000148577819 */ /* 0x000fc800000006ff */
[C---:B------:R-:W-:Y:S01]  /*3fc0*/  IADD3 R75, R87.reuse, 0x20, RZ ;  /* 0x00000020574b7810 */ /* 0x040fe20007ffe0ff */
[C---:B-1----:R-:W-:Y:S01]  /*3fd0*/  IMAD.WIDE.U32 R72, R87.reuse, 0x4, R84 ;  /* 0x0000000457487825 */ /* 0x042fe200078e0054 */
[----:B------:R-:W-:-:S03]  /*3fe0*/  IADD3 R81, R87, 0x40, RZ ;  /* 0x0000004057517810 */ /* 0x000fc60007ffe0ff */
[--C-:B------:R-:W-:Y:S02]  /*3ff0*/  IMAD.WIDE.U32 R74, R75, 0x4, R84.reuse ;  /* 0x000000044b4a7825 */ /* 0x100fe400078e0054 */
[----:B------:R-:W2:Y:S01]  /*4000*/  LDG.E.64 R72, desc[UR8][R72.64] ;  /* 0x0000000848487981 */ /* 0x000ea2000c1e1b00 */
[----:B------:R-:W-:Y:S01]  /*4010*/  IADD3 R79, R87, 0x60, RZ ;  /* 0x00000060574f7810 */ /* 0x000fe20007ffe0ff */
[--C-:B------:R-:W-:Y:S01]  /*4020*/  IMAD.WIDE.U32 R80, R81, 0x4, R84.reuse ;  /* 0x0000000451507825 */ /* 0x100fe200078e0054 */
[----:B------:R-:W-:Y:S01]  /*4030*/  IADD3 R77, R87, 0x80, RZ ;  /* 0x00000080574d7810 */ /* 0x000fe20007ffe0ff */
[----:B------:R-:W3:Y:S02]  /*4040*/  LDG.E.64 R74, desc[UR8][R74.64] ;  /* 0x000000084a4a7981 */ /* 0x000ee4000c1e1b00 */
[--C-:B------:R-:W-:Y:S01]  /*4050*/  IMAD.WIDE.U32 R78, R79, 0x4, R84.reuse ;  /* 0x000000044f4e7825 */ /* 0x100fe200078e0054 */
[----:B------:R-:W-:Y:S01]  /*4060*/  IADD3 R83, R87, 0xa0, RZ ;  /* 0x000000a057537810 */ /* 0x000fe20007ffe0ff */
[----:B------:R-:W4:Y:S02]  /*4070*/  LDG.E.64 R80, desc[UR8][R80.64] ;  /* 0x0000000850507981 */ /* 0x000f24000c1e1b00 */
        /* <DEDUP_REMOVED lines=27> */
.L_x_721:
[----:B------:R-:W-:Y:S05]  /*4230*/  BSYNC B0 ;  /* 0x0000000000007941 */ /* 0x000fea0003800000 */
.L_x_720:
        /* <DEDUP_REMOVED lines=28> */
.L_x_723:
[----:B------:R-:W-:Y:S05]  /*4400*/  BSYNC B0 ;  /* 0x0000000000007941 */ /* 0x000fea0003800000 */
.L_x_722:
[----:B0-----:R-:W-:Y:S01]  /*4410*/  SHF.L.U32 R73, R106, 0x10, RZ ;  /* 0x000000106a497819 */ /* 0x001fe200000006ff */
[----:B------:R-:W0:Y:S01]  /*4420*/  S2UR UR6, SR_CgaCtaId ;  /* 0x00000000000679c3 */ /* 0x000e220000008800 */
[----:B------:R-:W-:-:S07]  /*4430*/  SHF.L.U32 R107, R107, 0x10, RZ ;  /* 0x000000106b6b7819 */ /* 0x000fce00000006ff */
[----:B------:R-:W-:Y:S01]  /*4440*/  BAR.SYNC.DEFER_BLOCKING 0x0 ;  /* 0x0000000000007b1d */ /* 0x000fe20000010000 */
[----:B------:R-:W-:Y:S01]  /*4450*/  SHF.L.U32 R75, R131, 0x10, RZ ;  /* 0x00000010834b7819 */ /* 0x000fe200000006ff */
[----:B------:R-:W-:Y:S01]  /*4460*/  FADD.FTZ R74, -R70, R73 ;  /* 0x00000049464a7221 */ /* 0x000fe20000010100 */
[----:B------:R-:W-:Y:S01]  /*4470*/  SHF.L.U32 R77, R130, 0x10, RZ ;  /* 0x00000010824d7819 */ /* 0x000fe200000006ff */
[C---:B------:R-:W-:Y:S01]  /*4480*/  FADD.FTZ R76, -R70.reuse, R107 ;  /* 0x0000006b464c7221 */ /* 0x040fe20000010100 */
[----:B------:R-:W-:Y:S01]  /*4490*/  SHF.L.U32 R129, R129, 0x10, RZ ;  /* 0x0000001081817819 */ /* 0x000fe200000006ff */
[C---:B------:R-:W-:Y:S01]  /*44a0*/  FADD.FTZ R78, -R70.reuse, R75 ;  /* 0x0000004b464e7221 */ /* 0x040fe20000010100 */
[C---:B------:R-:W-:Y:S01]  /*44b0*/  FMUL.FTZ R74, R123.reuse, R74 ;  /* 0x0000004a7b4a7220 */ /* 0x040fe20000410000 */
[C---:B------:R-:W-:Y:S01]  /*44c0*/  FMUL.FTZ R76, R123.reuse, R76 ;  /* 0x0000004c7b4c7220 */ /* 0x040fe20000410000 */
[C---:B------:R-:W-:Y:S01]  /*44d0*/  FADD.FTZ R80, -R70.reuse, R77 ;  /* 0x0000004d46507221 */ /* 0x040fe20000010100 */
[----:B------:R-:W-:Y:S01]  /*44e0*/  FADD.FTZ R82, -R70, R129 ;  /* 0x0000008146527221 */ /* 0x000fe20000010100 */
[----:B------:R-:W-:Y:S01]  /*44f0*/  FMUL.FTZ R78, R123, R78 ;  /* 0x0000004e7b4e7220 */ /* 0x000fe20000410000 */
[--C-:B------:R-:W-:Y:S01]  /*4500*/  FFMA.FTZ R73, R15, R74, R14.reuse ;  /* 0x0000004a0f497223 */ /* 0x100fe2000001000e */
[----:B------:R-:W-:Y:S01]  /*4510*/  SHF.L.U32 R79, R128, 0x10, RZ ;  /* 0x00000010804f7819 */ /* 0x000fe200000006ff */
[C-C-:B------:R-:W-:Y:S01]  /*4520*/  FFMA.FTZ R75, R16.reuse, R76, R13.reuse ;  /* 0x0000004c104b7223 */ /* 0x140fe2000001000d */
[----:B------:R-:W-:Y:S01]  /*4530*/  FMUL.FTZ R80, R123, R80 ;  /* 0x000000507b507220 */ /* 0x000fe20000410000 */
[----:B------:R-:W-:Y:S01]  /*4540*/  SHF.L.U32 R113, R113, 0x10, RZ ;  /* 0x0000001071717819 */ /* 0x000fe200000006ff */
[----:B------:R-:W-:Y:S01]  /*4550*/  FMUL.FTZ R82, R123, R82 ;  /* 0x000000527b527220 */ /* 0x000fe20000410000 */
[--C-:B------:R-:W-:Y:S01]  /*4560*/  FFMA.FTZ R72, R15, R78, R14.reuse ;  /* 0x0000004e0f487223 */ /* 0x100fe2000001000e */
[----:B------:R-:W-:Y:S01]  /*4570*/  FMUL.FTZ R131, R73, -1.4426950216293334961 ;  /* 0xbfb8aa3b49837820 */ /* 0x000fe20000410000 */
[----:B------:R-:W-:Y:S01]  /*4580*/  FMUL.FTZ R132, R75, -1.4426950216293334961 ;  /* 0xbfb8aa3b4b847820 */ /* 0x000fe20000410000 */
[----:B------:R-:W-:Y:S01]  /*4590*/  FFMA.FTZ R77, R16, R80, R13 ;  /* 0x00000050104d7223 */ /* 0x000fe2000001000d */
[----:B------:R-:W-:Y:S01]  /*45a0*/  FADD.FTZ R84, -R70, R79 ;  /* 0x0000004f46547221 */ /* 0x000fe20000010100 */
[----:B------:R-:W-:Y:S01]  /*45b0*/  SHF.L.U32 R87, R112, 0x10, RZ ;  /* 0x0000001070577819 */ /* 0x000fe200000006ff */
[--C-:B------:R-:W-:Y:S01]  /*45c0*/  FFMA.FTZ R79, R15, R82, R14.reuse ;  /* 0x000000520f4f7223 */ /* 0x100fe2000001000e */
[----:B------:R-:W-:Y:S01]  /*45d0*/  FADD.FTZ R112, -R70, R113 ;  /* 0x0000007146707221 */ /* 0x000fe20000010100 */
[----:B------:R-:W-:Y:S01]  /*45e0*/  FMUL.FTZ R133, R72, -1.4426950216293334961 ;  /* 0xbfb8aa3b48857820 */ /* 0x000fe20000410000 */
[----:B------:R-:W-:Y:S01]  /*45f0*/  SHF.L.U32 R113, R110, 0x10, RZ ;  /* 0x000000106e717819 */ /* 0x000fe200000006ff */
[----:B------:R-:W-:Y:S01]  /*4600*/  FMUL.FTZ R134, R77, -1.4426950216293334961 ;  /* 0xbfb8aa3b4d867820 */ /* 0x000fe20000410000 */
[----:B------:R-:W1:Y:S01]  /*4610*/  MUFU.EX2 R131, R131 ;  /* 0x0000008300837308 */ /* 0x000e620000000800 */
[----:B------:R-:W-:Y:S01]  /*4620*/  FMUL.FTZ R135, R79, -1.4426950216293334961 ;  /* 0xbfb8aa3b4f877820 */ /* 0x000fe20000410000 */
[----:B------:R-:W-:Y:S01]  /*4630*/  SHF.L.U32 R127, R127, 0x10, RZ ;  /* 0x000000107f7f7819 */ /* 0x000fe200000006ff */
[----:B------:R-:W-:Y:S01]  /*4640*/  FADD.FTZ R130, -R70, R113 ;  /* 0x0000007146827221 */ /* 0x000fe20000010100 */
[----:B------:R-:W-:Y:S01]  /*4650*/  SHF.L.U32 R83, R126, 0x10, RZ ;  /* 0x000000107e537819 */ /* 0x000fe200000006ff */
[C---:B------:R-:W-:Y:S01]  /*4660*/  FADD.FTZ R126, -R70.reuse, R87 ;  /* 0x00000057467e7221 */ /* 0x040fe20000010100 */
[----:B------:R-:W-:Y:S01]  /*4670*/  SHF.L.U32 R111, R111, 0x10, RZ ;  /* 0x000000106f6f7819 */ /* 0x000fe200000006ff */
[C---:B------:R-:W-:Y:S01]  /*4680*/  FADD.FTZ R86, -R70.reuse, R127 ;  /* 0x0000007f46567221 */ /* 0x040fe20000010100 */
[----:B------:R-:W2:Y:S01]  /*4690*/  MUFU.EX2 R132, R132 ;  /* 0x0000008400847308 */ /* 0x000ea20000000800 */
[----:B------:R-:W-:Y:S01]  /*46a0*/  SHF.L.U32 R113, R105, 0x10, RZ ;  /* 0x0000001069717819 */ /* 0x000fe200000006ff */
[C---:B------:R-:W-:Y:S01]  /*46b0*/  FADD.FTZ R106, -R70.reuse, R83 ;  /* 0x00000053466a7221 */ /* 0x040fe20000010100 */
[----:B------:R-:W-:Y:S01]  /*46c0*/  FADD.FTZ R128, -R70, R111 ;  /* 0x0000006f46807221 */ /* 0x000fe20000010100 */
[----:B------:R-:W-:Y:S01]  /*46d0*/  SHF.L.U32 R107, R104, 0x10, RZ ;  /* 0x00000010686b7819 */ /* 0x000fe200000006ff */
[----:B------:R-:W-:Y:S01]  /*46e0*/  FMUL.FTZ R104, R123, R126 ;  /* 0x0000007e7b687220 */ /* 0x000fe20000410000 */
[----:B------:R-:W-:Y:S01]  /*46f0*/  SHF.L.U32 R111, R109, 0x10, RZ ;  /* 0x000000106d6f7819 */ /* 0x000fe200000006ff */
[C---:B------:R-:W-:Y:S01]  /*4700*/  FMUL.FTZ R106, R123.reuse, R106 ;  /* 0x0000006a7b6a7220 */ /* 0x040fe20000410000 */
[----:B------:R-:W3:Y:S01]  /*4710*/  MUFU.EX2 R133, R133 ;  /* 0x0000008500857308 */ /* 0x000ee20000000800 */
[----:B------:R-:W-:Y:S01]  /*4720*/  SHF.L.U32 R127, R108, 0x10, RZ ;  /* 0x000000106c7f7819 */ /* 0x000fe200000006ff */
[C---:B------:R-:W-:Y:S01]  /*4730*/  FADD.FTZ R108, -R70.reuse, R113 ;  /* 0x00000071466c7221 */ /* 0x040fe20000010100 */
[C---:B------:R-:W-:Y:S01]  /*4740*/  FADD.FTZ R126, -R70.reuse, R107 ;  /* 0x0000006b467e7221 */ /* 0x040fe20000010100 */
[----:B------:R-:W-:Y:S01]  /*4750*/  FADD.FTZ R110, -R70, R111 ;  /* 0x0000006f466e7221 */ /* 0x000fe20000010100 */
[----:B------:R-:W-:Y:S01]  /*4760*/  FFMA.FTZ R85, R16, R106, R13 ;  /* 0x0000006a10557223 */ /* 0x000fe2000001000d */
[----:B------:R-:W-:Y:S01]  /*4770*/  FMUL.FTZ R108, R123, R108 ;  /* 0x0000006c7b6c7220 */ /* 0x000fe20000410000 */
[----:B------:R-:W-:Y:S01]  /*4780*/  FADD.FTZ R70, -R70, R127 ;  /* 0x0000007f46467221 */ /* 0x000fe20000010100 */
[----:B------:R-:W4:Y:S01]  /*4790*/  MUFU.EX2 R134, R134 ;  /* 0x0000008600867308 */ /* 0x000f220000000800 */
[--C-:B------:R-:W-:Y:S01]  /*47a0*/  FFMA.FTZ R107, R16, R104, R13.reuse ;  /* 0x00000068106b7223 */ /* 0x100fe2000001000d */
[--C-:B------:R-:W-:Y:S01]  /*47b0*/  FFMA.FTZ R127, R15, R108, R14.reuse ;  /* 0x0000006c0f7f7223 */ /* 0x100fe2000001000e */
[----:B------:R-:W-:Y:S01]  /*47c0*/  FMUL.FTZ R70, R123, R70 ;  /* 0x000000467b467220 */ /* 0x000fe20000410000 */
[----:B-1----:R-:W-:Y:S01]  /*47d0*/  FADD.FTZ R131, R131, 1 ;  /* 0x3f80000083837421 */ /* 0x002fe20000010000 */
[----:B------:R-:W-:Y:S01]  /*47e0*/  FMUL.FTZ R138, R85, -1.4426950216293334961 ;  /* 0xbfb8aa3b558a7820 */ /* 0x000fe20000410000 */
[----:B--2---:R-:W-:Y:S01]  /*47f0*/  FADD.FTZ R132, R132, 1 ;  /* 0x3f80000084847421 */ /* 0x004fe20000010000 */
[----:B------:R-:W-:Y:S01]  /*4800*/  FMUL.FTZ R147, R107, -1.4426950216293334961 ;  /* 0xbfb8aa3b6b937820 */ /* 0x000fe20000410000 */
[----:B------:R-:W1:Y:S01]  /*4810*/  MUFU.EX2 R135, R135 ;  /* 0x0000008700877308 */ /* 0x000e620000000800 */
[----:B------:R-:W-:Y:S01]  /*4820*/  FMUL.FTZ R146, R127, -1.4426950216293334961 ;  /* 0xbfb8aa3b7f927820 */ /* 0x000fe20000410000 */
[----:B---3--:R-:W-:Y:S01]  /*4830*/  FADD.FTZ R133, R133, 1 ;  /* 0x3f80000085857421 */ /* 0x008fe20000010000 */
[--C-:B------:R-:W-:Y:S01]  /*4840*/  FFMA.FTZ R129, R16, R70, R13.reuse ;  /* 0x0000004610817223 */ /* 0x100fe2000001000d */
[C---:B------:R-:W-:Y:S01]  /*4850*/  FMUL.FTZ R84, R123.reuse, R84 ;  /* 0x000000547b547220 */ /* 0x040fe20000410000 */
[C---:B------:R-:W-:Y:S01]  /*4860*/  FMUL.FTZ R86, R123.reuse, R86 ;  /* 0x000000567b567220 */ /* 0x040fe20000410000 */
[----:B------:R-:W-:Y:S01]  /*4870*/  FMUL.FTZ R112, R123, R112 ;  /* 0x000000707b707220 */ /* 0x000fe20000410000 */
[----:B------:R-:W-:Y:S01]  /*4880*/  FMUL.FTZ R145, R129, -1.4426950216293334961 ;  /* 0xbfb8aa3b81917820 */ /* 0x000fe20000410000 */
[----:B------:R-:W2:Y:S01]  /*4890*/  MUFU.RCP R131, R131 ;  /* 0x0000008300837308 */ /* 0x000ea20000001000 */
[----:B----4-:R-:W-:Y:S01]  /*48a0*/  FADD.FTZ R134, R134, 1 ;  /* 0x3f80000086867421 */ /* 0x010fe20000010000 */
[C-C-:B------:R-:W-:Y:S01]  /*48b0*/  FFMA.FTZ R81, R16.reuse, R84, R13.reuse ;  /* 0x0000005410517223 */ /* 0x140fe2000001000d */
[C-C-:B------:R-:W-:Y:S01]  /*48c0*/  FFMA.FTZ R83, R15.reuse, R86, R14.reuse ;  /* 0x000000560f537223 */ /* 0x140fe2000001000e */
[--C-:B------:R-:W-:Y:S01]  /*48d0*/  FFMA.FTZ R87, R15, R112, R14.reuse ;  /* 0x000000700f577223 */ /* 0x100fe2000001000e */
[----:B------:R-:W-:Y:S01]  /*48e0*/  FMUL.FTZ R128, R123, R128 ;  /* 0x000000807b807220 */ /* 0x000fe20000410000 */
[----:B------:R-:W-:Y:S01]  /*48f0*/  FMUL.FTZ R136, R81, -1.4426950216293334961 ;  /* 0xbfb8aa3b51887820 */ /* 0x000fe20000410000 */
[----:B------:R-:W-:Y:S01]  /*4900*/  FMUL.FTZ R126, R123, R126 ;  /* 0x0000007e7b7e7220 */ /* 0x000fe20000410000 */
[----:B------:R-:W3:Y:S01]  /*4910*/  MUFU.EX2 R138, R138 ;  /* 0x0000008a008a7308 */ /* 0x000ee20000000800 */
[----:B-1----:R-:W-:Y:S01]  /*4920*/  FADD.FTZ R135, R135, 1 ;  /* 0x3f80000087877421 */ /* 0x002fe20000010000 */
[----:B------:R-:W-:Y:S01]  /*4930*/  FMUL.FTZ R137, R83, -1.4426950216293334961 ;  /* 0xbfb8aa3b53897820 */ /* 0x000fe20000410000 */
[----:B------:R-:W-:Y:S01]  /*4940*/  FMUL.FTZ R110, R123, R110 ;  /* 0x0000006e7b6e7220 */ /* 0x000fe20000410000 */
[----:B------:R-:W-:Y:S01]  /*4950*/  FMUL.FTZ R141, R87, -1.4426950216293334961 ;  /* 0xbfb8aa3b578d7820 */ /* 0x000fe20000410000 */
[C-C-:B------:R-:W-:Y:S01]  /*4960*/  FFMA.FTZ R111, R16.reuse, R128, R13.reuse ;  /* 0x00000080106f7223 */ /* 0x140fe2000001000d */
[C-C-:B------:R-:W-:Y:S01]  /*4970*/  FFMA.FTZ R109, R15.reuse, R126, R14.reuse ;  /* 0x0000007e0f6d7223 */ /* 0x140fe2000001000e */
[----:B------:R-:W-:Y:S01]  /*4980*/  FFMA.FTZ R105, R15, R110, R14 ;  /* 0x0000006e0f697223 */ /* 0x000fe2000001000e */
[----:B------:R-:W1:Y:S01]  /*4990*/  MUFU.RCP R132, R132 ;  /* 0x0000008400847308 */ /* 0x000e620000001000 */
[----:B------:R-:W-:Y:S01]  /*49a0*/  FMUL.FTZ R130, R123, R130 ;  /* 0x000000827b827220 */ /* 0x000fe20000410000 */
[----:B------:R-:W-:Y:S01]  /*49b0*/  FMUL.FTZ R142, R111, -1.4426950216293334961 ;  /* 0xbfb8aa3b6f8e7820 */ /* 0x000fe20000410000 */
[----:B------:R-:W-:Y:S01]  /*49c0*/  FMUL.FTZ R140, R109, -1.4426950216293334961 ;  /* 0xbfb8aa3b6d8c7820 */ /* 0x000fe20000410000 */
[----:B--2---:R-:W-:Y:S01]  /*49d0*/  FADD.FTZ R148, -R131, 1 ;  /* 0x3f80000083947421 */ /* 0x004fe20000010100 */
[----:B------:R-:W-:Y:S01]  /*49e0*/  UMOV UR5, 0x400 ;  /* 0x0000040000057882 */ /* 0x000fe20000000000 */
[----:B------:R-:W-:Y:S01]  /*49f0*/  FMUL.FTZ R143, R105, -1.4426950216293334961 ;  /* 0xbfb8aa3b698f7820 */ /* 0x000fe20000410000 */
[----:B------:R-:W-:Y:S01]  /*4a00*/  FFMA.FTZ R113, R16, R130, R13 ;  /* 0x0000008210717223 */ /* 0x000fe2000001000d */
[----:B------:R-:W2:Y:S01]  /*4a10*/  MUFU.EX2 R147, R147 ;  /* 0x0000009300937308 */ /* 0x000ea20000000800 */
[----:B---3--:R-:W-:Y:S01]  /*4a20*/  FADD.FTZ R139, R138, 1 ;  /* 0x3f8000008a8b7421 */ /* 0x008fe20000010000 */
[----:B------:R-:W-:Y:S01]  /*4a30*/  UIADD3 UR5, UR5, 0x3480, URZ ;  /* 0x0000348005057890 */ /* 0x000fe2000fffe03f */
[----:B------:R-:W-:Y:S01]  /*4a40*/  FMUL.FTZ R144, R113, -1.4426950216293334961 ;  /* 0xbfb8aa3b71907820 */ /* 0x000fe20000410000 */
[----:B------:R-:W-:Y:S01]  /*4a50*/  SHF.L.U32 R93, R93, 0x10, RZ ;  /* 0x000000105d5d7819 */ /* 0x000fe200000006ff */
[----:B------:R-:W-:Y:S01]  /*4a60*/  ULOP3.LUT UR4, UR4, 0x1, URZ, 0x3c, !UPT ;  /* 0x0000000104047892 */ /* 0x000fe2000f8e3c3f */
[----:B------:R-:W-:Y:S01]  /*4a70*/  SHF.L.U32 R90, R90, 0x10, RZ ;  /* 0x000000105a5a7819 */ /* 0x000fe200000006ff */
[----:B0-----:R-:W-:Y:S01]  /*4a80*/  ULEA UR5, UR6, UR5, 0x18 ;  /* 0x0000000506057291 */ /* 0x001fe2000f8ec03f */
[----:B------:R-:W0:Y:S01]  /*4a90*/  MUFU.EX2 R146, R146 ;  /* 0x0000009200927308 */ /* 0x000e220000000800 */
[----:B-1----:R-:W-:Y:S01]  /*4aa0*/  FADD.FTZ R150, -R132, 1 ;  /* 0x3f80000084967421 */ /* 0x002fe20000010100 */
[----:B------:R-:W-:Y:S01]  /*4ab0*/  SHF.L.U32 R92, R92, 0x10, RZ ;  /* 0x000000105c5c7819 */ /* 0x000fe200000006ff */
[----:B------:R-:W-:Y:S01]  /*4ac0*/  ULDC.64 UR6, c[0x0][0x210] ;  /* 0x0000840000067ab9 */ /* 0x000fe20000000a00 */
[----:B------:R-:W-:-:S02]  /*4ad0*/  SHF.L.U32 R101, R101, 0x10, RZ ;  /* 0x0000001065657819 */ /* 0x000fc400000006ff */
[----:B------:R-:W-:Y:S02]  /*4ae0*/  SHF.L.U32 R102, R102, 0x10, RZ ;  /* 0x0000001066667819 */ /* 0x000fe400000006ff */
[----:B------:R-:W1:Y:S01]  /*4af0*/  MUFU.RCP R133, R133 ;  /* 0x0000008500857308 */ /* 0x000e620000001000 */
[----:B--2---:R-:W-:Y:S01]  /*4b00*/  FADD.FTZ R138, R147, 1 ;  /* 0x3f800000938a7421 */ /* 0x004fe20000010000 */
[----:B------:R-:W-:-:S06]  /*4b10*/  SHF.L.U32 R103, R103, 0x10, RZ ;  /* 0x0000001067677819 */ /* 0x000fcc00000006ff */
[----:B------:R-:W2:Y:S01]  /*4b20*/  MUFU.RCP R134, R134 ;  /* 0x0000008600867308 */ /* 0x000ea20000001000 */
[----:B0-----:R-:W-:Y:S01]  /*4b30*/  FADD.FTZ R149, R146, 1 ;  /* 0x3f80000092957421 */ /* 0x001fe20000010000 */
[----:B------:R-:W-:Y:S01]  /*4b40*/  FFMA.FTZ R146, R73, R148, 1 ;  /* 0x3f80000049927423 */ /* 0x000fe20000010094 */
[----:B------:R-:W-:-:S03]  /*4b50*/  FFMA.FTZ R73, R75, R150, 1 ;  /* 0x3f8000004b497423 */ /* 0x000fc60000010096 */
[----:B------:R-:W-:Y:S01]  /*4b60*/  FMUL.FTZ R146, R131, R146 ;  /* 0x0000009283927220 */ /* 0x000fe20000410000 */
[----:B------:R-:W-:Y:S01]  /*4b70*/  FMUL.FTZ R132, R132, R73 ;  /* 0x0000004984847220 */ /* 0x000fe20000410000 */
[----:B------:R-:W0:Y:S01]  /*4b80*/  MUFU.RCP R135, R135 ;  /* 0x0000008700877308 */ /* 0x000e220000001000 */
[----:B-1----:R-:W-:-:S04]  /*4b90*/  FADD.FTZ R147, -R133, 1 ;  /* 0x3f80000085937421 */ /* 0x002fc80000010100 */
[----:B------:R-:W-:-:S03]  /*4ba0*/  FFMA.FTZ R72, R72, R147, 1 ;  /* 0x3f80000048487423 */ /* 0x000fc60000010093 */
[----:B------:R-:W1:Y:S01]  /*4bb0*/  MUFU.EX2 R145, R145 ;  /* 0x0000009100917308 */ /* 0x000e620000000800 */
[----:B--2---:R-:W-:-:S07]  /*4bc0*/  FADD.FTZ R148, -R134, 1 ;  /* 0x3f80000086947421 */ /* 0x004fce0000010100 */
[----:B------:R-:W2:Y:S01]  /*4bd0*/  MUFU.EX2 R136, R136 ;  /* 0x0000008800887308 */ /* 0x000ea20000000800 */
[----:B0-----:R-:W-:-:S07]  /*4be0*/  FADD.FTZ R150, -R135, 1 ;  /* 0x3f80000087967421 */ /* 0x001fce0000010100 */
[----:B------:R-:W0:Y:S01]  /*4bf0*/  MUFU.EX2 R137, R137 ;  /* 0x0000008900897308 */ /* 0x000e220000000800 */
[----:B-1----:R-:W-:Y:S01]  /*4c00*/  FADD.FTZ R147, R145, 1 ;  /* 0x3f80000091937421 */ /* 0x002fe20000010000 */
[----:B------:R-:W-:Y:S01]  /*4c10*/  FFMA.FTZ R145, R77, R148, 1 ;  /* 0x3f8000004d917423 */ /* 0x000fe20000010094 */
[----:B------:R-:W-:Y:S01]  /*4c20*/  FFMA.FTZ R148, R79, R150, 1 ;  /* 0x3f8000004f947423 */ /* 0x000fe20000010096 */
[----:B------:R-:W-:Y:S01]  /*4c30*/  FMUL.FTZ R79, R133, R72 ;  /* 0x00000048854f7220 */ /* 0x000fe20000410000 */
[----:B------:R-:W-:Y:S01]  /*4c40*/  LEA R72, R26, UR5, 0x3 ;  /* 0x000000051a487c11 */ /* 0x000fe2000f8e18ff */
[----:B------:R-:W-:Y:S01]  /*4c50*/  FMUL.FTZ R145, R134, R145 ;  /* 0x0000009186917220 */ /* 0x000fe20000410000 */
[----:B------:R-:W-:Y:S01]  /*4c60*/  SHF.L.U32 R134, R91, 0x10, RZ ;  /* 0x000000105b867819 */ /* 0x000fe200000006ff */
[----:B------:R-:W1:Y:S01]  /*4c70*/  MUFU.EX2 R141, R141 ;  /* 0x0000008d008d7308 */ /* 0x000e620000000800 */
[----:B--2---:R-:W-:Y:S01]  /*4c80*/  FADD.FTZ R136, R136, 1 ;  /* 0x3f80000088887421 */ /* 0x004fe20000010000 */
[----:B------:R-:W-:Y:S01]  /*4c90*/  FMUL.FTZ R148, R135, R148 ;  /* 0x0000009487947220 */ /* 0x000fe20000410000 */
[----:B------:R-:W2:Y:S01]  /*4ca0*/  LDS.64 R72, [R72] ;  /* 0x0000000048487984 */ /* 0x000ea20000000a00 */
[----:B------:R-:W-:Y:S01]  /*4cb0*/  FMUL.FTZ R79, R134, R79 ;  /* 0x0000004f864f7220 */ /* 0x000fe20000410000 */
[----:B------:R-:W-:-:S03]  /*4cc0*/  SHF.L.U32 R91, R96, 0x10, RZ ;  /* 0x00000010605b7819 */ /* 0x000fc600000006ff */
[----:B------:R-:W3:Y:S01]  /*4cd0*/  MUFU.EX2 R142, R142 ;  /* 0x0000008e008e7308 */ /* 0x000ee20000000800 */
[----:B0-----:R-:W-:-:S07]  /*4ce0*/  FADD.FTZ R137, R137, 1 ;  /* 0x3f80000089897421 */ /* 0x001fce0000010000 */
[----:B------:R-:W0:Y:S01]  /*4cf0*/  MUFU.EX2 R140, R140 ;  /* 0x0000008c008c7308 */ /* 0x000e220000000800 */
[----:B-1----:R-:W-:-:S07]  /*4d00*/  FADD.FTZ R141, R141, 1 ;  /* 0x3f8000008d8d7421 */ /* 0x002fce0000010000 */
[----:B------:R-:W1:Y:S01]  /*4d10*/  MUFU.EX2 R143, R143 ;  /* 0x0000008f008f7308 */ /* 0x000e620000000800 */
[----:B---3--:R-:W-:-:S07]  /*4d20*/  FADD.FTZ R142, R142, 1 ;  /* 0x3f8000008e8e7421 */ /* 0x008fce0000010000 */
[----:B------:R-:W3:Y:S01]  /*4d30*/  MUFU.EX2 R144, R144 ;  /* 0x0000009000907308 */ /* 0x000ee20000000800 */
[----:B0-----:R-:W-:-:S07]  /*4d40*/  FADD.FTZ R140, R140, 1 ;  /* 0x3f8000008c8c7421 */ /* 0x001fce0000010000 */
[----:B------:R-:W0:Y:S01]  /*4d50*/  MUFU.RCP R136, R136 ;  /* 0x0000008800887308 */ /* 0x000e220000001000 */
[----:B-1----:R-:W-:Y:S01]  /*4d60*/  FADD.FTZ R143, R143, 1 ;  /* 0x3f8000008f8f7421 */ /* 0x002fe20000010000 */
[C-C-:B--2---:R-:W-:Y:S01]  /*4d70*/  FFMA.FTZ R34, R3.reuse, R34, -R72.reuse ;  /* 0x0000002203227223 */ /* 0x144fe20000010848 */
[C-C-:B------:R-:W-:Y:S01]  /*4d80*/  FFMA.FTZ R53, R3.reuse, R53, -R72.reuse ;  /* 0x0000003503357223 */ /* 0x140fe20000010848 */
[--C-:B------:R-:W-:Y:S01]  /*4d90*/  FFMA.FTZ R56, R3, R56, -R72.reuse ;  /* 0x0000003803387223 */ /* 0x100fe20000010848 */
[--C-:B------:R-:W-:Y:S01]  /*4da0*/  FFMA.FTZ R79, R15, R79, -R72.reuse ;  /* 0x0000004f0f4f7223 */ /* 0x100fe20000010848 */
[C-C-:B------:R-:W-:Y:S02]  /*4db0*/  FFMA.FTZ R51, R19.reuse, R51, -R72.reuse ;  /* 0x0000003313337223 */ /* 0x140fe40000010848 */
[----:B------:R-:W1:Y:S01]  /*4dc0*/  MUFU.RCP R137, R137 ;  /* 0x0000008900897308 */ /* 0x000e620000001000 */
[----:B---3--:R-:W-:Y:S01]  /*4dd0*/  FADD.FTZ R144, R144, 1 ;  /* 0x3f80000090907421 */ /* 0x008fe20000010000 */
[C-C-:B------:R-:W-:Y:S01]  /*4de0*/  FFMA.FTZ R33, R19.reuse, R33, -R72.reuse ;  /* 0x0000002113217223 */ /* 0x140fe20000010848 */
[----:B------:R-:W-:Y:S01]  /*4df0*/  FFMA.FTZ R120, R120, -R73, R53 ;  /* 0x8000004978787223 */ /* 0x000fe20000010035 */
[--C-:B------:R-:W-:Y:S01]  /*4e00*/  FFMA.FTZ R35, R19, R35, -R72.reuse ;  /* 0x0000002313237223 */ /* 0x100fe20000010848 */
[----:B------:R-:W-:Y:S01]  /*4e10*/  FFMA.FTZ R78, -R73, R78, R79 ;  /* 0x0000004e494e7223 */ /* 0x000fe2000001014f */
[-C--:B------:R-:W-:Y:S01]  /*4e20*/  FFMA.FTZ R118, R118, -R73.reuse, R51 ;  /* 0x8000004976767223 */ /* 0x080fe20000010033 */
[C---:B------:R-:W-:Y:S01]  /*4e30*/  FMUL.FTZ R120, R123.reuse, R120 ;  /* 0x000000787b787220 */ /* 0x040fe20000410000 */
[----:B------:R-:W2:Y:S01]  /*4e40*/  MUFU.RCP R139, R139 ;  /* 0x0000008b008b7308 */ /* 0x000ea20000001000 */
[----:B0-----:R-:W-:Y:S01]  /*4e50*/  FADD.FTZ R150, -R136, 1 ;  /* 0x3f80000088967421 */ /* 0x001fe20000010100 */
[----:B------:R-:W-:Y:S01]  /*4e60*/  FFMA.FTZ R48, R48, -R73, R35 ;  /* 0x8000004930307223 */ /* 0x000fe20000010023 */
[----:B------:R-:W-:Y:S01]  /*4e70*/  FMUL.FTZ R118, R123, R118 ;  /* 0x000000767b767220 */ /* 0x000fe20000410000 */
[--C-:B------:R-:W-:Y:S01]  /*4e80*/  FFMA.FTZ R37, R3, R37, -R72.reuse ;  /* 0x0000002503257223 */ /* 0x100fe20000010848 */
[----:B------:R-:W-:Y:S01]  /*4e90*/  FFMA.FTZ R81, R81, R150, 1 ;  /* 0x3f80000051517423 */ /* 0x000fe20000010096 */
[--C-:B------:R-:W-:Y:S01]  /*4ea0*/  FFMA.FTZ R45, R3, R45, -R72.reuse ;  /* 0x0000002d032d7223 */ /* 0x100fe20000010848 */
[--C-:B------:R-:W-:Y:S01]  /*4eb0*/  FFMA.FTZ R43, R19, R43, -R72.reuse ;  /* 0x0000002b132b7223 */ /* 0x100fe20000010848 */
[----:B------:R-:W0:Y:S01]  /*4ec0*/  MUFU.RCP R141, R141 ;  /* 0x0000008d008d7308 */ /* 0x000e220000001000 */
[----:B-1----:R-:W-:Y:S01]  /*4ed0*/  FADD.FTZ R152, -R137, 1 ;  /* 0x3f80000089987421 */ /* 0x002fe20000010100 */
[----:B------:R-:W-:Y:S01]  /*4ee0*/  FMUL.FTZ R136, R136, R81 ;  /* 0x0000005188887220 */ /* 0x000fe20000410000 */
[----:B------:R-:W-:Y:S01]  /*4ef0*/  FMUL.FTZ R81, R90, R145 ;  /* 0x000000915a517220 */ /* 0x000fe20000410000 */
[--C-:B------:R-:W-:Y:S01]  /*4f00*/  FFMA.FTZ R90, R19, R114, -R72.reuse ;  /* 0x00000072135a7223 */ /* 0x100fe20000010848 */
[----:B------:R-:W-:Y:S01]  /*4f10*/  FFMA.FTZ R150, R83, R152, 1 ;  /* 0x3f80000053967423 */ /* 0x000fe20000010098 */
[----:B------:R-:W-:Y:S01]  /*4f20*/  SHF.L.U32 R83, R88, 0x10, RZ ;  /* 0x0000001058537819 */ /* 0x000fe200000006ff */
[----:B------:R-:W-:Y:S01]  /*4f30*/  FFMA.FTZ R81, R16, R81, -R72 ;  /* 0x0000005110517223 */ /* 0x000fe20000010848 */
[----:B------:R-:W1:Y:S01]  /*4f40*/  MUFU.RCP R142, R142 ;  /* 0x0000008e008e7308 */ /* 0x000e620000001000 */
[----:B--2---:R-:W-:Y:S01]  /*4f50*/  FADD.FTZ R154, -R139, 1 ;  /* 0x3f8000008b9a7421 */ /* 0x004fe20000010100 */
[----:B------:R-:W-:Y:S01]  /*4f60*/  SHF.L.U32 R88, R99, 0x10, RZ ;  /* 0x0000001063587819 */ /* 0x000fe200000006ff */
[----:B------:R-:W-:Y:S01]  /*4f70*/  FMUL.FTZ R83, R83, R148 ;  /* 0x0000009453537220 */ /* 0x000fe20000410000 */
[----:B------:R-:W-:Y:S01]  /*4f80*/  FFMA.FTZ R90, R115, -R73, R90 ;  /* 0x80000049735a7223 */ /* 0x000fe2000001005a */
[----:B------:R-:W-:Y:S01]  /*4f90*/  FFMA.FTZ R152, R85, R154, 1 ;  /* 0x3f80000055987423 */ /* 0x000fe2000001009a */
[----:B------:R-:W-:Y:S01]  /*4fa0*/  SHF.L.U32 R85, R94, 0x10, RZ ;  /* 0x000000105e557819 */ /* 0x000fe200000006ff */
[----:B------:R-:W-:Y:S01]  /*4fb0*/  FFMA.FTZ R80, -R73, R80, R81 ;  /* 0x0000005049507223 */ /* 0x000fe20000010151 */
[----:B------:R-:W2:Y:S01]  /*4fc0*/  MUFU.RCP R138, R138 ;  /* 0x0000008a008a7308 */ /* 0x000ea20000001000 */
[----:B0-----:R-:W-:Y:S01]  /*4fd0*/  FADD.FTZ R156, -R141, 1 ;  /* 0x3f8000008d9c7421 */ /* 0x001fe20000010100 */
[--C-:B------:R-:W-:Y:S01]  /*4fe0*/  FFMA.FTZ R83, R15, R83, -R72.reuse ;  /* 0x000000530f537223 */ /* 0x100fe20000010848 */
[----:B------:R-:W-:Y:S01]  /*4ff0*/  FMUL.FTZ R90, R123, R90 ;  /* 0x0000005a7b5a7220 */ /* 0x000fe20000410000 */
[----:B------:R-:W-:Y:S01]  /*5000*/  FMUL.FTZ R152, R139, R152 ;  /* 0x000000988b987220 */ /* 0x000fe20000410000 */
[----:B------:R-:W-:Y:S01]  /*5010*/  FFMA.FTZ R154, R87, R156, 1 ;  /* 0x3f800000579a7423 */ /* 0x000fe2000001009c */
[----:B------:R-:W-:Y:S01]  /*5020*/  FMUL.FTZ R87, R137, R150 ;  /* 0x0000009689577220 */ /* 0x000fe20000410000 */
[----:B------:R-:W-:Y:S01]  /*5030*/  FMUL.FTZ R85, R85, R136 ;  /* 0x0000008855557220 */ /* 0x000fe20000410000 */
[----:B------:R-:W0:Y:S01]  /*5040*/  MUFU.RCP R140, R140 ;  /* 0x0000008c008c7308 */ /* 0x000e220000001000 */
[----:B-1----:R-:W-:Y:S01]  /*5050*/  FADD.FTZ R160, -R142, 1 ;  /* 0x3f8000008ea07421 */ /* 0x002fe20000010100 */
[----:B------:R-:W-:Y:S01]  /*5060*/  FMUL.FTZ R87, R92, R87 ;  /* 0x000000575c577220 */ /* 0x000fe20000410000 */
[----:B------:R-:W-:Y:S01]  /*5070*/  FFMA.FTZ R92, R19, R52, -R72 ;  /* 0x00000034135c7223 */ /* 0x000fe20000010848 */
[-C--:B------:R-:W-:Y:S01]  /*5080*/  FFMA.FTZ R52, R57, -R73.reuse, R56 ;  /* 0x8000004939347223 */ /* 0x080fe20000010038 */
[----:B------:R-:W-:Y:S01]  /*5090*/  FFMA.FTZ R111, R111, R160, 1 ;  /* 0x3f8000006f6f7423 */ /* 0x000fe200000100a0 */
[----:B------:R-:W-:Y:S01]  /*50a0*/  FFMA.FTZ R82, -R73, R82, R83 ;  /* 0x0000005249527223 */ /* 0x000fe20000010153 */
[----:B------:R-:W-:Y:S01]  /*50b0*/  FFMA.FTZ R56, R55, -R73, R92 ;  /* 0x8000004937387223 */ /* 0x000fe2000001005c */
[----:B------:R-:W1:Y:S01]  /*50c0*/  MUFU.RCP R143, R143 ;  /* 0x0000008f008f7308 */ /* 0x000e620000001000 */
[----:B--2---:R-:W-:Y:S01]  /*50d0*/  FADD.FTZ R156, -R138, 1 ;  /* 0x3f8000008a9c7421 */ /* 0x004fe20000010100 */
[----:B------:R-:W-:Y:S01]  /*50e0*/  FMUL.FTZ R111, R142, R111 ;  /* 0x0000006f8e6f7220 */ /* 0x000fe20000410000 */
[----:B------:R-:W-:Y:S01]  /*50f0*/  FFMA.FTZ R92, R40, -R73, R33 ;  /* 0x80000049285c7223 */ /* 0x000fe20000010021 */
[--C-:B------:R-:W-:Y:S01]  /*5100*/  FFMA.FTZ R85, R16, R85, -R72.reuse ;  /* 0x0000005510557223 */ /* 0x100fe20000010848 */
[----:B------:R-:W-:Y:S01]  /*5110*/  FFMA.FTZ R107, R107, R156, 1 ;  /* 0x3f8000006b6b7423 */ /* 0x000fe2000001009c */
[----:B------:R-:W-:Y:S01]  /*5120*/  FMUL.FTZ R111, R88, R111 ;  /* 0x0000006f586f7220 */ /* 0x000fe20000410000 */
[----:B------:R-:W-:Y:S01]  /*5130*/  FFMA.FTZ R88, R3, R116, -R72 ;  /* 0x0000007403587223 */ /* 0x000fe20000010848 */
[----:B------:R-:W2:Y:S01]  /*5140*/  MUFU.RCP R144, R144 ;  /* 0x0000009000907308 */ /* 0x000ea20000001000 */
[----:B0-----:R-:W-:Y:S01]  /*5150*/  FADD.FTZ R158, -R140, 1 ;  /* 0x3f8000008c9e7421 */ /* 0x001fe20000010100 */
[----:B------:R-:W-:Y:S01]  /*5160*/  FMUL.FTZ R154, R141, R154 ;  /* 0x0000009a8d9a7220 */ /* 0x000fe20000410000 */
[-C--:B------:R-:W-:Y:S01]  /*5170*/  FFMA.FTZ R88, R5, -R73.reuse, R88 ;  /* 0x8000004905587223 */ /* 0x080fe20000010058 */
[----:B------:R-:W-:Y:S01]  /*5180*/  FFMA.FTZ R5, R3, R38, -R72 ;  /* 0x0000002603057223 */ /* 0x000fe20000010848 */
[----:B------:R-:W-:Y:S01]  /*5190*/  FFMA.FTZ R109, R109, R158, 1 ;  /* 0x3f8000006d6d7423 */ /* 0x000fe2000001009e */
[-C--:B------:R-:W-:Y:S01]  /*51a0*/  FFMA.FTZ R38, R39, -R73.reuse, R34 ;  /* 0x8000004927267223 */ /* 0x080fe20000010022 */
[----:B------:R-:W-:Y:S01]  /*51b0*/  FMUL.FTZ R88, R123, R88 ;  /* 0x000000587b587220 */ /* 0x000fe20000410000 */
[----:B------:R-:W0:Y:S01]  /*51c0*/  MUFU.RCP R75, R149 ;  /* 0x00000095004b7308 */ /* 0x000e220000001000 */
[----:B-1----:R-:W-:Y:S01]  /*51d0*/  FADD.FTZ R162, -R143, 1 ;  /* 0x3f8000008fa27421 */ /* 0x002fe20000010100 */
[----:B------:R-:W-:Y:S01]  /*51e0*/  FFMA.FTZ R46, R46, -R73, R5 ;  /* 0x800000492e2e7223 */ /* 0x000fe20000010005 */
[----:B------:R-:W-:Y:S01]  /*51f0*/  FMUL.FTZ R138, R138, R107 ;  /* 0x0000006b8a8a7220 */ /* 0x000fe20000410000 */
[----:B------:R-:W-:Y:S01]  /*5200*/  FMUL.FTZ R140, R140, R109 ;  /* 0x0000006d8c8c7220 */ /* 0x000fe20000410000 */
[----:B------:R-:W-:Y:S01]  /*5210*/  FFMA.FTZ R156, R105, R162, 1 ;  /* 0x3f800000699c7423 */ /* 0x000fe200000100a2 */
[----:B------:R-:W-:Y:S01]  /*5220*/  FMUL.FTZ R52, R123, R52 ;  /* 0x000000347b347220 */ /* 0x000fe20000410000 */
[--C-:B------:R-:W-:Y:S01]  /*5230*/  FFMA.FTZ R87, R15, R87, -R72.reuse ;  /* 0x000000570f577223 */ /* 0x100fe20000010848 */
[----:B------:R-:W1:Y:S01]  /*5240*/  MUFU.RCP R77, R147 ;  /* 0x00000093004d7308 */ /* 0x000e620000001000 */
[----:B--2---:R-:W-:Y:S01]  /*5250*/  FADD.FTZ R158, -R144, 1 ;  /* 0x3f800000909e7421 */ /* 0x004fe20000010100 */
[----:B------:R-:W-:Y:S01]  /*5260*/  FFMA.FTZ R84, -R73, R84, R85 ;  /* 0x0000005449547223 */ /* 0x000fe20000010155 */
[----:B------:R-:W-:Y:S01]  /*5270*/  FMUL.FTZ R91, R91, R154 ;  /* 0x0000009a5b5b7220 */ /* 0x000fe20000410000 */
[-C--:B------:R-:W-:Y:S01]  /*5280*/  FFMA.FTZ R50, R50, -R73.reuse, R37 ;  /* 0x8000004932327223 */ /* 0x080fe20000010025 */
[----:B------:R-:W-:Y:S01]  /*5290*/  FFMA.FTZ R113, R113, R158, 1 ;  /* 0x3f80000071717423 */ /* 0x000fe2000001009e */
[--C-:B------:R-:W-:Y:S01]  /*52a0*/  FFMA.FTZ R36, R19, R36, -R72.reuse ;  /* 0x0000002413247223 */ /* 0x100fe20000010848 */
[-C--:B------:R-:W-:Y:S01]  /*52b0*/  FFMA.FTZ R58, R58, -R73.reuse, R45 ;  /* 0x800000493a3a7223 */ /* 0x080fe2000001002d */
[----:B------:R-:W-:Y:S01]  /*52c0*/  FFMA.FTZ R54, R54, -R73, R43 ;  /* 0x8000004936367223 */ /* 0x000fe2000001002b */
[----:B0-----:R-:W-:Y:S01]  /*52d0*/  FADD.FTZ R160, -R75, 1 ;  /* 0x3f8000004ba07421 */ /* 0x001fe20000010100 */
[----:B------:R-:W-:Y:S01]  /*52e0*/  FFMA.FTZ R86, -R73, R86, R87 ;  /* 0x0000005649567223 */ /* 0x000fe20000010157 */
[C---:B------:R-:W-:Y:S01]  /*52f0*/  FMUL.FTZ R56, R123.reuse, R56 ;  /* 0x000000387b387220 */ /* 0x040fe20000410000 */
[----:B------:R-:W-:Y:S01]  /*5300*/  FMUL.FTZ R37, R123, R84 ;  /* 0x000000547b257220 */ /* 0x000fe20000410000 */
[----:B------:R-:W-:Y:S01]  /*5310*/  FFMA.FTZ R158, R127, R160, 1 ;  /* 0x3f8000007f9e7423 */ /* 0x000fe200000100a0 */
[----:B------:R-:W-:Y:S01]  /*5320*/  FMUL.FTZ R156, R143, R156 ;  /* 0x0000009c8f9c7220 */ /* 0x000fe20000410000 */
[----:B------:R-:W-:Y:S01]  /*5330*/  FMUL.FTZ R144, R144, R113 ;  /* 0x0000007190907220 */ /* 0x000fe20000410000 */
[--C-:B------:R-:W-:Y:S01]  /*5340*/  FFMA.FTZ R44, R3, R44, -R72.reuse ;  /* 0x0000002c032c7223 */ /* 0x100fe20000010848 */
[----:B-1----:R-:W-:Y:S01]  /*5350*/  FADD.FTZ R162, -R77, 1 ;  /* 0x3f8000004da27421 */ /* 0x002fe20000010100 */
[----:B------:R-:W-:Y:S01]  /*5360*/  FMUL.FTZ R105, R75, R158 ;  /* 0x0000009e4b697220 */ /* 0x000fe20000410000 */
[----:B------:R-:W-:Y:S01]  /*5370*/  FMUL.FTZ R75, R93, R146 ;  /* 0x000000925d4b7220 */ /* 0x000fe20000410000 */
[----:B------:R-:W-:Y:S01]  /*5380*/  SHF.L.U32 R93, R97, 0x10, RZ ;  /* 0x00000010615d7819 */ /* 0x000fe200000006ff */
[----:B------:R-:W-:Y:S01]  /*5390*/  FFMA.FTZ R162, R129, R162, 1 ;  /* 0x3f80000081a27423 */ /* 0x000fe200000100a2 */
[----:B------:R-:W-:Y:S01]  /*53a0*/  SHF.L.U32 R97, R100, 0x10, RZ ;  /* 0x0000001064617819 */ /* 0x000fe200000006ff */
[--C-:B------:R-:W-:Y:S01]  /*53b0*/  FFMA.FTZ R34, R15, R75, -R72.reuse ;  /* 0x0000004b0f227223 */ /* 0x100fe20000010848 */
[----:B------:R-:W-:Y:S01]  /*53c0*/  FFMA.FTZ R42, R19, R42, -R72 ;  /* 0x0000002a132a7223 */ /* 0x000fe20000010848 */
[----:B------:R-:W-:Y:S01]  /*53d0*/  FMUL.FTZ R162, R77, R162 ;  /* 0x000000a24da27220 */ /* 0x000fe20000410000 */
[----:B------:R-:W-:Y:S01]  /*53e0*/  SHF.L.U32 R77, R89, 0x10, RZ ;  /* 0x00000010594d7819 */ /* 0x000fe200000006ff */
[----:B------:R-:W-:Y:S01]  /*53f0*/  FFMA.FTZ R34, -R73, R74, R34 ;  /* 0x0000004a49227223 */ /* 0x000fe20000010122 */
[----:B------:R-:W-:Y:S01]  /*5400*/  SHF.L.U32 R89, R95, 0x10, RZ ;  /* 0x000000105f597819 */ /* 0x000fe200000006ff */
[----:B------:R-:W-:Y:S01]  /*5410*/  FMUL.FTZ R93, R93, R138 ;  /* 0x0000008a5d5d7220 */ /* 0x000fe20000410000 */
[----:B------:R-:W-:Y:S01]  /*5420*/  SHF.L.U32 R95, R98, 0x10, RZ ;  /* 0x00000010625f7819 */ /* 0x000fe200000006ff */
[----:B------:R-:W-:Y:S01]  /*5430*/  FMUL.FTZ R77, R77, R132 ;  /* 0x000000844d4d7220 */ /* 0x000fe20000410000 */
[----:B------:R-:W-:Y:S01]  /*5440*/  FMUL.FTZ R5, R123, R34 ;  /* 0x000000227b057220 */ /* 0x000fe20000410000 */
[----:B------:R-:W-:Y:S01]  /*5450*/  IADD3 R34, P1, R12, UR6, RZ ;  /* 0x000000060c227c10 */ /* 0x000fe2000ff3e0ff */
[----:B------:R-:W-:Y:S01]  /*5460*/  FMUL.FTZ R89, R89, R152 ;  /* 0x0000009859597220 */ /* 0x000fe20000410000 */
[--C-:B------:R-:W-:Y:S01]  /*5470*/  FFMA.FTZ R77, R16, R77, -R72.reuse ;  /* 0x0000004d104d7223 */ /* 0x100fe20000010848 */
[----:B------:R-:W-:Y:S01]  /*5480*/  FMUL.FTZ R95, R95, R140 ;  /* 0x0000008c5f5f7220 */ /* 0x000fe20000410000 */
[----:B------:R-:W-:Y:S01]  /*5490*/  F2FP.BF16.F32.PACK_AB R88, R5, R88 ;  /* 0x000000580558723e */ /* 0x000fe200000010ff */
[----:B------:R-:W-:Y:S01]  /*54a0*/  FMUL.FTZ R5, R123, R78 ;  /* 0x0000004e7b057220 */ /* 0x000fe20000410000 */
[----:B------:R-:W-:Y:S01]  /*54b0*/  FFMA.FTZ R76, -R73, R76, R77 ;  /* 0x0000004c494c7223 */ /* 0x000fe2000001014d */
[----:B------:R-:W-:Y:S01]  /*54c0*/  IADD3.X R35, R11, UR7, RZ, P1, !PT ;  /* 0x000000070b237c10 */ /* 0x000fe20008ffe4ff */
[C---:B------:R-:W-:Y:S01]  /*54d0*/  FMUL.FTZ R11, R123.reuse, R80 ;  /* 0x000000507b0b7220 */ /* 0x040fe20000410000 */
[----:B------:R-:W-:Y:S01]  /*54e0*/  IADD3 R10, P1, R10, UR6, RZ ;  /* 0x000000060a0a7c10 */ /* 0x000fe2000ff3e0ff */
[----:B------:R-:W-:Y:S01]  /*54f0*/  FMUL.FTZ R33, R123, R76 ;  /* 0x0000004c7b217220 */ /* 0x000fe20000410000 */
[----:B------:R-:W-:Y:S01]  /*5500*/  F2FP.BF16.F32.PACK_AB R120, R5, R120 ;  /* 0x000000780578723e */ /* 0x000fe200000010ff */
[----:B------:R-:W-:Y:S01]  /*5510*/  FFMA.FTZ R89, R16, R89, -R72 ;  /* 0x0000005910597223 */ /* 0x000fe20000010848 */
[----:B------:R-:W-:Y:S01]  /*5520*/  F2FP.BF16.F32.PACK_AB R118, R11, R118 ;  /* 0x000000760b76723e */ /* 0x000fe200000010ff */
[----:B------:R-:W-:Y:S01]  /*5530*/  STG.E.U16 desc[UR8][R34.64], R88 ;  /* 0x0000005822007986 */ /* 0x000fe2000c101508 */
[----:B------:R-:W-:Y:S01]  /*5540*/  F2FP.BF16.F32.PACK_AB R90, R33, R90 ;  /* 0x0000005a215a723e */ /* 0x000fe200000010ff */
[----:B------:R-:W-:Y:S01]  /*5550*/  FMUL.FTZ R33, R123, R82 ;  /* 0x000000527b217220 */ /* 0x000fe20000410000 */
[----:B------:R-:W-:Y:S01]  /*5560*/  PRMT R12, R88, 0x7632, R12 ;  /* 0x00007632580c7816 */ /* 0x000fe2000000000c */
[----:B------:R-:W-:Y:S01]  /*5570*/  FFMA.FTZ R106, -R73, R106, R89 ;  /* 0x0000006a496a7223 */ /* 0x000fe20000010159 */
[----:B------:R-:W-:Y:S01]  /*5580*/  PRMT R5, R90, 0x7632, R5 ;  /* 0x000076325a057816 */ /* 0x000fe20000000005 */
[----:B------:R-:W-:Y:S01]  /*5590*/  STG.E.U16 desc[UR8][R34.64+0x4], R90 ;  /* 0x0000045a22007986 */ /* 0x000fe2000c101508 */
[----:B------:R-:W-:Y:S01]  /*55a0*/  IADD3.X R11, R9, UR7, RZ, P1, !PT ;  /* 0x00000007090b7c10 */ /* 0x000fe20008ffe4ff */
[--C-:B------:R-:W-:Y:S01]  /*55b0*/  FFMA.FTZ R91, R15, R91, -R72.reuse ;  /* 0x0000005b0f5b7223 */ /* 0x100fe20000010848 */
[----:B------:R-:W-:Y:S01]  /*55c0*/  PRMT R9, R120, 0x7632, R9 ;  /* 0x0000763278097816 */ /* 0x000fe20000000009 */
[----:B------:R0:W-:Y:S01]  /*55d0*/  STG.E.U16 desc[UR8][R34.64+0x2], R12 ;  /* 0x0000020c22007986 */ /* 0x0001e2000c101508 */
[----:B------:R-:W-:Y:S01]  /*55e0*/  IADD3 R8, P1, R8, UR6, RZ ;  /* 0x0000000608087c10 */ /* 0x000fe2000ff3e0ff */
[----:B------:R-:W-:Y:S01]  /*55f0*/  FFMA.FTZ R93, R16, R93, -R72 ;  /* 0x0000005d105d7223 */ /* 0x000fe20000010848 */
[----:B------:R-:W-:Y:S01]  /*5600*/  F2FP.BF16.F32.PACK_AB R52, R33, R52 ;  /* 0x000000342134723e */ /* 0x000fe200000010ff */
[----:B------:R-:W-:Y:S01]  /*5610*/  STG.E.U16 desc[UR8][R34.64+0x6], R5 ;  /* 0x0000060522007986 */ /* 0x000fe2000c101508 */
[----:B------:R-:W-:Y:S01]  /*5620*/  FFMA.FTZ R36, R41, -R73, R36 ;  /* 0x8000004929247223 */ /* 0x000fe20000010024 */
[----:B------:R-:W-:Y:S01]  /*5630*/  FFMA.FTZ R95, R15, R95, -R72 ;  /* 0x0000005f0f5f7223 */ /* 0x000fe20000010848 */
[C---:B------:R-:W-:Y:S01]  /*5640*/  FMUL.FTZ R58, R123.reuse, R58 ;  /* 0x0000003a7b3a7220 */ /* 0x040fe20000410000 */
[----:B------:R1:W-:Y:S01]  /*5650*/  STG.E.U16 desc[UR8][R10.64+0x2], R9 ;  /* 0x000002090a007986 */ /* 0x0003e2000c101508 */
[C---:B------:R-:W-:Y:S01]  /*5660*/  FMUL.FTZ R54, R123.reuse, R54 ;  /* 0x000000367b367220 */ /* 0x040fe20000410000 */
[C---:B------:R-:W-:Y:S01]  /*5670*/  FMUL.FTZ R39, R123.reuse, R86 ;  /* 0x000000567b277220 */ /* 0x040fe20000410000 */
[----:B------:R-:W-:Y:S01]  /*5680*/  FMUL.FTZ R41, R123, R106 ;  /* 0x0000006a7b297220 */ /* 0x000fe20000410000 */
[----:B0-----:R-:W-:Y:S01]  /*5690*/  PRMT R12, R118, 0x7632, R12 ;  /* 0x00007632760c7816 */ /* 0x001fe2000000000c */
[----:B------:R-:W-:Y:S01]  /*56a0*/  FMUL.FTZ R97, R97, R156 ;  /* 0x0000009c61617220 */ /* 0x000fe20000410000 */
[----:B------:R-:W-:Y:S01]  /*56b0*/  FMUL.FTZ R101, R101, R144 ;  /* 0x0000009065657220 */ /* 0x000fe20000410000 */
[----:B------:R-:W-:Y:S01]  /*56c0*/  F2FP.BF16.F32.PACK_AB R56, R37, R56 ;  /* 0x000000382538723e */ /* 0x000fe200000010ff */
[-C--:B------:R-:W-:Y:S01]  /*56d0*/  FFMA.FTZ R44, R49, -R73.reuse, R44 ;  /* 0x80000049312c7223 */ /* 0x080fe2000001002c */
[----:B------:R-:W-:Y:S01]  /*56e0*/  FFMA.FTZ R42, R47, -R73, R42 ;  /* 0x800000492f2a7223 */ /* 0x000fe2000001002a */
[C---:B------:R-:W-:Y:S01]  /*56f0*/  FFMA.FTZ R112, -R73.reuse, R112, R91 ;  /* 0x0000007049707223 */ /* 0x040fe2000001015b */
[----:B------:R-:W-:Y:S01]  /*5700*/  FFMA.FTZ R104, -R73, R104, R93 ;  /* 0x0000006849687223 */ /* 0x000fe2000001015d */
[----:B-1----:R-:W-:Y:S01]  /*5710*/  IADD3.X R9, R7, UR7, RZ, P1, !PT ;  /* 0x0000000707097c10 */ /* 0x002fe20008ffe4ff */
[----:B------:R-:W-:Y:S01]  /*5720*/  FMUL.FTZ R105, R102, R105 ;  /* 0x0000006966697220 */ /* 0x000fe20000410000 */
[----:B------:R-:W-:Y:S01]  /*5730*/  PRMT R7, R52, 0x7632, R7 ;  /* 0x0000763234077816 */ /* 0x000fe20000000007 */
[----:B------:R-:W-:Y:S01]  /*5740*/  FMUL.FTZ R103, R103, R162 ;  /* 0x000000a267677220 */ /* 0x000fe20000410000 */
[----:B------:R-:W-:Y:S01]  /*5750*/  IADD3 R6, P1, R6, UR6, RZ ;  /* 0x0000000606067c10 */ /* 0x000fe2000ff3e0ff */
[----:B------:R-:W-:Y:S01]  /*5760*/  FFMA.FTZ R126, -R73, R126, R95 ;  /* 0x0000007e497e7223 */ /* 0x000fe2000001015f */
[C-C-:B------:R-:W-:Y:S01]  /*5770*/  FFMA.FTZ R111, R16.reuse, R111, -R72.reuse ;  /* 0x0000006f106f7223 */ /* 0x140fe20000010848 */
[----:B------:R-:W-:Y:S01]  /*5780*/  STG.E.U16 desc[UR8][R10.64], R120 ;  /* 0x000000780a007986 */ /* 0x000fe2000c101508 */
[--C-:B------:R-:W-:Y:S01]  /*5790*/  FFMA.FTZ R97, R15, R97, -R72.reuse ;  /* 0x000000610f617223 */ /* 0x100fe20000010848 */
[--C-:B------:R-:W-:Y:S01]  /*57a0*/  FFMA.FTZ R101, R16, R101, -R72.reuse ;  /* 0x0000006510657223 */ /* 0x100fe20000010848 */
[----:B------:R-:W-:Y:S01]  /*57b0*/  F2FP.BF16.F32.PACK_AB R58, R39, R58 ;  /* 0x0000003a273a723e */ /* 0x000fe200000010ff */
[----:B------:R-:W-:Y:S01]  /*57c0*/  STG.E.U16 desc[UR8][R10.64+0x4], R118 ;  /* 0x000004760a007986 */ /* 0x000fe2000c101508 */
[----:B------:R-:W-:Y:S01]  /*57d0*/  PRMT R5, R56, 0x7632, R5 ;  /* 0x0000763238057816 */ /* 0x000fe20000000005 */
[----:B------:R-:W-:Y:S01]  /*57e0*/  FMUL.FTZ R44, R123, R44 ;  /* 0x0000002c7b2c7220 */ /* 0x000fe20000410000 */
[----:B------:R-:W-:Y:S01]  /*57f0*/  F2FP.BF16.F32.PACK_AB R54, R41, R54 ;  /* 0x000000362936723e */ /* 0x000fe200000010ff */
[----:B------:R0:W-:Y:S01]  /*5800*/  STG.E.U16 desc[UR8][R10.64+0x6], R12 ;  /* 0x0000060c0a007986 */ /* 0x0001e2000c101508 */
[C---:B------:R-:W-:Y:S01]  /*5810*/  FMUL.FTZ R42, R123.reuse, R42 ;  /* 0x0000002a7b2a7220 */ /* 0x040fe20000410000 */
[C---:B------:R-:W-:Y:S01]  /*5820*/  FMUL.FTZ R43, R123.reuse, R112 ;  /* 0x000000707b2b7220 */ /* 0x040fe20000410000 */
[----:B------:R-:W-:Y:S01]  /*5830*/  FMUL.FTZ R45, R123, R104 ;  /* 0x000000687b2d7220 */ /* 0x000fe20000410000 */
[----:B------:R1:W-:Y:S01]  /*5840*/  STG.E.U16 desc[UR8][R8.64+0x2], R7 ;  /* 0x0000020708007986 */ /* 0x0003e2000c101508 */
[--C-:B------:R-:W-:Y:S01]  /*5850*/  FFMA.FTZ R40, R15, R105, -R72.reuse ;  /* 0x000000690f287223 */ /* 0x100fe20000010848 */
[----:B------:R-:W-:Y:S01]  /*5860*/  FFMA.FTZ R103, R16, R103, -R72 ;  /* 0x0000006710677223 */ /* 0x000fe20000010848 */
[C---:B------:R-:W-:Y:S01]  /*5870*/  FMUL.FTZ R50, R123.reuse, R50 ;  /* 0x000000327b327220 */ /* 0x040fe20000410000 */
[----:B------:R-:W-:Y:S01]  /*5880*/  FMUL.FTZ R47, R123, R126 ;  /* 0x0000007e7b2f7220 */ /* 0x000fe20000410000 */
[C---:B------:R-:W-:Y:S01]  /*5890*/  FFMA.FTZ R128, -R73.reuse, R128, R111 ;  /* 0x0000008049807223 */ /* 0x040fe2000001016f */
[C---:B------:R-:W-:Y:S01]  /*58a0*/  FFMA.FTZ R110, -R73.reuse, R110, R97 ;  /* 0x0000006e496e7223 */ /* 0x040fe20000010161 */
[C---:B------:R-:W-:Y:S01]  /*58b0*/  FFMA.FTZ R130, -R73.reuse, R130, R101 ;  /* 0x0000008249827223 */ /* 0x040fe20000010165 */
[----:B0-----:R-:W-:Y:S01]  /*58c0*/  PRMT R11, R58, 0x7632, R11 ;  /* 0x000076323a0b7816 */ /* 0x001fe2000000000b */
[----:B------:R0:W-:Y:S01]  /*58d0*/  STG.E.U16 desc[UR8][R8.64+0x6], R5 ;  /* 0x0000060508007986 */ /* 0x0001e2000c101508 */
[C---:B------:R-:W-:Y:S01]  /*58e0*/  FFMA.FTZ R40, -R73.reuse, R108, R40 ;  /* 0x0000006c49287223 */ /* 0x040fe20000010128 */
[----:B------:R-:W-:Y:S01]  /*58f0*/  FFMA.FTZ R70, -R73, R70, R103 ;  /* 0x0000004649467223 */ /* 0x000fe20000010167 */
[----:B-1----:R-:W-:Y:S01]  /*5900*/  IADD3.X R7, R4, UR7, RZ, P1, !PT ;  /* 0x0000000704077c10 */ /* 0x002fe20008ffe4ff */
[C---:B------:R-:W-:Y:S01]  /*5910*/  FMUL.FTZ R48, R123.reuse, R48 ;  /* 0x000000307b307220 */ /* 0x040fe20000410000 */
[----:B------:R-:W-:Y:S01]  /*5920*/  IADD3 R4, P1, R2, UR6, RZ ;  /* 0x0000000602047c10 */ /* 0x000fe2000ff3e0ff */
[C---:B------:R-:W-:Y:S01]  /*5930*/  FMUL.FTZ R49, R123.reuse, R128 ;  /* 0x000000807b317220 */ /* 0x040fe20000410000 */
[----:B------:R-:W-:Y:S01]  /*5940*/  PRMT R2, R54, 0x7632, R2 ;  /* 0x0000763236027816 */ /* 0x000fe20000000002 */
[----:B------:R-:W-:Y:S01]  /*5950*/  FMUL.FTZ R46, R123, R46 ;  /* 0x0000002e7b2e7220 */ /* 0x000fe20000410000 */
[----:B------:R-:W-:Y:S01]  /*5960*/  F2FP.BF16.F32.PACK_AB R44, R43, R44 ;  /* 0x0000002c2b2c723e */ /* 0x000fe200000010ff */
[----:B------:R-:W-:Y:S01]  /*5970*/  FMUL.FTZ R36, R123, R36 ;  /* 0x000000247b247220 */ /* 0x000fe20000410000 */
[----:B------:R-:W-:Y:S01]  /*5980*/  F2FP.BF16.F32.PACK_AB R42, R45, R42 ;  /* 0x0000002a2d2a723e */ /* 0x000fe200000010ff */
[C---:B------:R-:W-:Y:S01]  /*5990*/  FMUL.FTZ R51, R123.reuse, R110 ;  /* 0x0000006e7b337220 */ /* 0x040fe20000410000 */
[----:B0-----:R-:W-:Y:S01]  /*59a0*/  IADD3.X R5, R0, UR7, RZ, P1, !PT ;  /* 0x0000000700057c10 */ /* 0x001fe20008ffe4ff */
[----:B------:R-:W-:Y:S01]  /*59b0*/  FMUL.FTZ R53, R123, R130 ;  /* 0x000000827b357220 */ /* 0x000fe20000410000 */
[----:B------:R-:W-:Y:S01]  /*59c0*/  IADD3 R122, P1, R122, UR6, RZ ;  /* 0x000000067a7a7c10 */ /* 0x000fe2000ff3e0ff */
[----:B------:R-:W-:Y:S01]  /*59d0*/  STG.E.U16 desc[UR8][R8.64], R52 ;  /* 0x0000003408007986 */ /* 0x000fe2000c101508 */
[----:B------:R-:W-:Y:S01]  /*59e0*/  F2FP.BF16.F32.PACK_AB R50, R47, R50 ;  /* 0x000000322f32723e */ /* 0x000fe200000010ff */
[C---:B------:R-:W-:Y:S01]  /*59f0*/  FMUL.FTZ R38, R123.reuse, R38 ;  /* 0x000000267b267220 */ /* 0x040fe20000410000 */
[C---:B------:R-:W-:Y:S01]  /*5a00*/  FMUL.FTZ R92, R123.reuse, R92 ;  /* 0x0000005c7b5c7220 */ /* 0x040fe20000410000 */
[----:B------:R-:W-:Y:S01]  /*5a10*/  STG.E.U16 desc[UR8][R8.64+0x4], R56 ;  /* 0x0000043808007986 */ /* 0x000fe2000c101508 */
[C---:B------:R-:W-:Y:S01]  /*5a20*/  FMUL.FTZ R55, R123.reuse, R40 ;  /* 0x000000287b377220 */ /* 0x040fe20000410000 */
[----:B------:R-:W-:Y:S01]  /*5a30*/  FMUL.FTZ R57, R123, R70 ;  /* 0x000000467b397220 */ /* 0x000fe20000410000 */
[----:B------:R-:W-:Y:S01]  /*5a40*/  PRMT R0, R44, 0x7632, R0 ;  /* 0x000076322c007816 */ /* 0x000fe20000000000 */
[----:B------:R-:W-:Y:S01]  /*5a50*/  STG.E.U16 desc[UR8][R6.64], R58 ;  /* 0x0000003a06007986 */ /* 0x000fe2000c101508 */
[----:B------:R-:W-:-:S02]  /*5a60*/  IADD3.X R123, R121, UR7, RZ, P1, !PT ;  /* 0x00000007797b7c10 */ /* 0x000fc40008ffe4ff */
[----:B------:R-:W-:Y:S01]  /*5a70*/  F2FP.BF16.F32.PACK_AB R48, R49, R48 ;  /* 0x000000303130723e */ /* 0x000fe200000010ff */
[----:B------:R-:W-:Y:S01]  /*5a80*/  STG.E.U16 desc[UR8][R6.64+0x2], R11 ;  /* 0x0000020b06007986 */ /* 0x000fe2000c101508 */
[----:B------:R-:W-:Y:S02]  /*5a90*/  F2FP.BF16.F32.PACK_AB R46, R51, R46 ;  /* 0x0000002e332e723e */ /* 0x000fe400000010ff */
[----:B------:R-:W-:Y:S01]  /*5aa0*/  F2FP.BF16.F32.PACK_AB R36, R53, R36 ;  /* 0x000000243524723e */ /* 0x000fe200000010ff */
[----:B------:R-:W-:Y:S01]  /*5ab0*/  STG.E.U16 desc[UR8][R6.64+0x4], R54 ;  /* 0x0000043606007986 */ /* 0x000fe2000c101508 */
[----:B------:R-:W-:Y:S02]  /*5ac0*/  F2FP.BF16.F32.PACK_AB R38, R55, R38 ;  /* 0x000000263726723e */ /* 0x000fe400000010ff */
[----:B------:R-:W-:Y:S01]  /*5ad0*/  F2FP.BF16.F32.PACK_AB R92, R57, R92 ;  /* 0x0000005c395c723e */ /* 0x000fe200000010ff */
[----:B------:R0:W-:Y:S04]  /*5ae0*/  STG.E.U16 desc[UR8][R6.64+0x6], R2 ;  /* 0x0000060206007986 */ /* 0x0001e8000c101508 */
[----:B------:R-:W-:Y:S04]  /*5af0*/  STG.E.U16 desc[UR8][R4.64], R44 ;  /* 0x0000002c04007986 */ /* 0x000fe8000c101508 */
[----:B------:R1:W-:Y:S01]  /*5b00*/  STG.E.U16 desc[UR8][R4.64+0x2], R0 ;  /* 0x0000020004007986 */ /* 0x0003e2000c101508 */
[----:B0-----:R-:W-:-:S03]  /*5b10*/  PRMT R7, R42, 0x7632, R7 ;  /* 0x000076322a077816 */ /* 0x001fc60000000007 */
[----:B------:R-:W-:Y:S01]  /*5b20*/  STG.E.U16 desc[UR8][R4.64+0x4], R42 ;  /* 0x0000042a04007986 */ /* 0x000fe2000c101508 */
[----:B------:R-:W-:Y:S02]  /*5b30*/  PRMT R2, R50, 0x7632, R2 ;  /* 0x0000763232027816 */ /* 0x000fe40000000002 */
[----:B------:R-:W-:Y:S01]  /*5b40*/  IADD3 R6, P1, R119, UR6, RZ ;  /* 0x0000000677067c10 */ /* 0x000fe2000ff3e0ff */
[----:B------:R0:W-:Y:S01]  /*5b50*/  STG.E.U16 desc[UR8][R4.64+0x6], R7 ;  /* 0x0000060704007986 */ /* 0x0001e2000c101508 */
[----:B-1----:R-:W-:-:S03]  /*5b60*/  PRMT R0, R48, 0x7632, R0 ;  /* 0x0000763230007816 */ /* 0x002fc60000000000 */
[----:B------:R1:W-:Y:S04]  /*5b70*/  STG.E.U16 desc[UR8][R122.64+0x2], R2 ;  /* 0x000002027a007986 */ /* 0x0003e8000c101508 */
[----:B------:R-:W-:Y:S01]  /*5b80*/  STG.E.U16 desc[UR8][R122.64], R50 ;  /* 0x000000327a007986 */ /* 0x000fe2000c101508 */
[----:B0-----:R-:W-:-:S03]  /*5b90*/  IADD3.X R7, R117, UR7, RZ, P1, !PT ;  /* 0x0000000775077c10 */ /* 0x001fc60008ffe4ff */
[----:B------:R-:W-:Y:S01]  /*5ba0*/  STG.E.U16 desc[UR8][R122.64+0x4], R48 ;  /* 0x000004307a007986 */ /* 0x000fe2000c101508 */
[----:B------:R-:W-:Y:S02]  /*5bb0*/  PRMT R5, R46, 0x7632, R5 ;  /* 0x000076322e057816 */ /* 0x000fe40000000005 */
[----:B-1----:R-:W-:Y:S01]  /*5bc0*/  PRMT R2, R36, 0x7632, R2 ;  /* 0x0000763224027816 */ /* 0x002fe20000000002 */
[----:B------:R0:W-:Y:S01]  /*5bd0*/  STG.E.U16 desc[UR8][R122.64+0x6], R0 ;  /* 0x000006007a007986 */ /* 0x0001e2000c101508 */
[----:B------:R-:W-:-:S03]  /*5be0*/  IADD3 R4, P1, R59, UR6, RZ ;  /* 0x000000063b047c10 */ /* 0x000fc6000ff3e0ff */
[----:B------:R-:W-:Y:S04]  /*5bf0*/  STG.E.U16 desc[UR8][R6.64], R46 ;  /* 0x0000002e06007986 */ /* 0x000fe8000c101508 */
[----:B------:R1:W-:Y:S04]  /*5c00*/  STG.E.U16 desc[UR8][R6.64+0x2], R5 ;  /* 0x0000020506007986 */ /* 0x0003e8000c101508 */
[----:B------:R-:W-:Y:S01]  /*5c10*/  STG.E.U16 desc[UR8][R6.64+0x4], R36 ;  /* 0x0000042406007986 */ /* 0x000fe2000c101508 */
[----:B0-----:R-:W-:-:S03]  /*5c20*/  PRMT R0, R38, 0x7632, R0 ;  /* 0x0000763226007816 */ /* 0x001fc60000000000 */
[----:B------:R0:W-:Y:S01]  /*5c30*/  STG.E.U16 desc[UR8][R6.64+0x6], R2 ;  /* 0x0000060206007986 */ /* 0x0001e2000c101508 */
[----:B-1----:R-:W-:-:S05]  /*5c40*/  IADD3.X R5, R71, UR7, RZ, P1, !PT ;  /* 0x0000000747057c10 */ /* 0x002fca0008ffe4ff */
[----:B------:R1:W-:Y:S01]  /*5c50*/  STG.E.U16 desc[UR8][R4.64], R38 ;  /* 0x0000002604007986 */ /* 0x0003e2000c101508 */
[----:B0-----:R-:W-:-:S03]  /*5c60*/  PRMT R7, R92, 0x7632, R7 ;  /* 0x000076325c077816 */ /* 0x001fc60000000007 */
[----:B------:R1:W-:Y:S04]  /*5c70*/  STG.E.U16 desc[UR8][R4.64+0x2], R0 ;  /* 0x0000020004007986 */ /* 0x0003e8000c101508 */
[----:B------:R1:W-:Y:S04]  /*5c80*/  STG.E.U16 desc[UR8][R4.64+0x4], R92 ;  /* 0x0000045c04007986 */ /* 0x0003e8000c101508 */
[----:B------:R1:W-:Y:S01]  /*5c90*/  STG.E.U16 desc[UR8][R4.64+0x6], R7 ;  /* 0x0000060704007986 */ /* 0x0003e2000c101508 */
[----:B------:R-:W-:Y:S05]  /*5ca0*/  @!P0 BRA `(.L_x_724) ;  /* 0xffffffa800688947 */ /* 0x000fea000383ffff */
.L_x_708:
[----:B------:R-:W-:-:S04]  /*5cb0*/  LEA R31, R32, R31, 0x7 ;  /* 0x0000001f201f7211 */ /* 0x000fc800078e38ff */
[----:B------:R-:W-:-:S04]  /*5cc0*/  SHF.L.U32 R22, R31, 0x5, RZ ;  /* 0x000000051f167819 */ /* 0x000fc800000006ff */
[----:B------:R-:W-:-:S13]  /*5cd0*/  ISETP.GT.AND P0, PT, R22, 0x13f, PT ;  /* 0x0000013f1600780c */ /* 0x000fda0003f04270 */
[----:B------:R-:W-:Y:S05]  /*5ce0*/  @P0 EXIT ;  /* 0x000000000000094d */ /* 0x000fea0003800000 */
[----:B------:R-:W2:Y:S01]  /*5cf0*/  S2R R6, SR_TID.X ;  /* 0x0000000000067919 */ /* 0x000ea20000002100 */
[----:B0-----:R-:W-:Y:S01]  /*5d00*/  LOP3.LUT R3, RZ, R60, RZ, 0x33, !PT ;  /* 0x0000003cff037212 */ /* 0x001fe200078e33ff */
[----:B------:R-:W0:Y:S01]  /*5d10*/  S2UR UR5, SR_CgaCtaId ;  /* 0x00000000000579c3 */ /* 0x000e220000008800 */
[----:B-1----:R-:W-:Y:S01]  /*5d20*/  LOP3.LUT R0, RZ, R61, RZ, 0x33, !PT ;  /* 0x0000003dff007212 */ /* 0x002fe200078e33ff */
        /* <DEDUP_REMOVED lines=15> */
[----:B------:R-:W-:Y:S02]  /*5e20*/  SHF.L.U32 R7, R5, 0x1, RZ ;  /* 0x0000000105077819 */ /* 0x000fe400000006ff */
[----:B------:R-:W-:-:S02]  /*5e30*/  IADD3.X R3, ~R3, -0x1, R0, P0, P1 ;  /* 0xffffffff03037810 */ /* 0x000fc400007e2500 */
[----:B------:R-:W-:Y:S02]  /*5e40*/  IADD3 R0, R2, 0x14, RZ ;  /* 0x0000001402007810 */ /* 0x000fe40007ffe0ff */
[----:B------:R-:W-:Y:S01]  /*5e50*/  LEA R12, R5, UR6, 0x7 ;  /* 0x00000006050c7c11 */ /* 0x000fe2000f8e38ff */
[----:B------:R-:W-:Y:S01]  /*5e60*/  IMAD.WIDE.U32 R8, R3, -0x33333333, RZ ;  /* 0xcccccccd03087825 */ /* 0x000fe200078e00ff */
[----:B------:R-:W-:Y:S02]  /*5e70*/  LOP3.LUT R7, R7, 0x1f, R6, 0x78, !PT ;  /* 0x0000001f07077812 */ /* 0x000fe400078e7806 */
[----:B------:R-:W-:Y:S02]  /*5e80*/  LOP3.LUT R14, RZ, R2, RZ, 0x33, !PT ;  /* 0x00000002ff0e7212 */ /* 0x000fe400078e33ff */
[----:B------:R-:W-:Y:S01]  /*5e90*/  VIMNMX.U32 R13, R0, 0x20, !PT ;  /* 0x00000020000d7848 */ /* 0x000fe20007fe0000 */
[----:B------:R-:W-:Y:S01]  /*5ea0*/  IMAD.WIDE.U32 R10, P0, R4, -0x33333334, R8 ;  /* 0xcccccccc040a7825 */ /* 0x000fe20007800008 */
[----:B------:R-:W-:-:S02]  /*5eb0*/  LEA R7, R7, R12, 0x2 ;  /* 0x0000000c07077211 */ /* 0x000fc400078e10ff */
[----:B------:R-:W-:Y:S01]  /*5ec0*/  SHF.L.U32 R12, R6, 0x7, RZ ;  /* 0x00000007060c7819 */ /* 0x000fe200000006ff */
[----:B------:R-:W-:Y:S01]  /*5ed0*/  IMAD.WIDE.U32 R8, R4, -0x33333333, RZ ;  /* 0xcccccccd04087825 */ /* 0x000fe200078e00ff */
[----:B------:R-:W-:Y:S02]  /*5ee0*/  IADD3.X R17, RZ, RZ, RZ, P0, !PT ;  /* 0x000000ffff117210 */ /* 0x000fe400007fe4ff */
[----:B------:R-:W-:Y:S02]  /*5ef0*/  MOV R16, R11 ;  /* 0x0000000b00107202 */ /* 0x000fe40000000f00 */
[----:B------:R-:W-:Y:S02]  /*5f00*/  IADD3 RZ, P1, R9, R10, RZ ;  /* 0x0000000a09ff7210 */ /* 0x000fe40007f3e0ff */
[----:B------:R-:W-:Y:S02]  /*5f10*/  IADD3 R8, R13, R14, RZ ;  /* 0x0000000e0d087210 */ /* 0x000fe40007ffe0ff */
[----:B------:R-:W-:Y:S01]  /*5f20*/  SHF.L.U32 R13, R6, 0x1, RZ ;  /* 0x00000001060d7819 */ /* 0x000fe200000006ff */
[----:B------:R-:W-:Y:S01]  /*5f30*/  IMAD.WIDE.U32.X R16, R3, -0x33333334, R16, P1 ;  /* 0xcccccccc03107825 */ /* 0x000fe200008e0410 */
[----:B------:R-:W-:-:S02]  /*5f40*/  ISETP.LT.U32.AND P0, PT, R60, 0x1, PT ;  /* 0x000000013c00780c */ /* 0x000fc40003f01070 */
[----:B------:R-:W-:Y:S01]  /*5f50*/  LOP3.LUT R12, R12, 0x780, RZ, 0xc0, !PT ;  /* 0x000007800c0c7812 */ /* 0x000fe200078ec0ff */
[----:B------:R-:W-:Y:S01]  /*5f60*/  IMAD.WIDE.U32 R14, R8, -0x33333333, RZ ;  /* 0xcccccccd080e7825 */ /* 0x000fe200078e00ff */
[----:B------:R-:W-:Y:S02]  /*5f70*/  LOP3.LUT R11, R13, 0x1e, RZ, 0xc0, !PT ;  /* 0x0000001e0d0b7812 */ /* 0x000fe400078ec0ff */
[----:B------:R-:W-:Y:S02]  /*5f80*/  IADD3 R9, R2, 0x28, RZ ;  /* 0x0000002802097810 */ /* 0x000fe40007ffe0ff */
[----:B------:R-:W-:Y:S02]  /*5f90*/  ISETP.LT.AND.EX P0, PT, R61, RZ, PT, P0 ;  /* 0x000000ff3d00720c */ /* 0x000fe40003f01300 */
[----:B------:R-:W-:Y:S02]  /*5fa0*/  SHF.R.U64 R23, R16, 0x3, R17 ;  /* 0x0000000310177819 */ /* 0x000fe40000001211 */
[----:B------:R-:W-:-:S02]  /*5fb0*/  IADD3 R13, R12, UR6, RZ ;  /* 0x000000060c0d7c10 */ /* 0x000fc4000fffe0ff */
[-C--:B------:R-:W-:Y:S02]  /*5fc0*/  LOP3.LUT R10, R2, R11.reuse, RZ, 0x3c, !PT ;  /* 0x0000000b020a7212 */ /* 0x080fe400078e3cff */
[-C--:B------:R-:W-:Y:S02]  /*5fd0*/  LOP3.LUT R12, R0, R11.reuse, RZ, 0x3c, !PT ;  /* 0x0000000b000c7212 */ /* 0x080fe400078e3cff */
[----:B------:R-:W-:Y:S02]  /*5fe0*/  LOP3.LUT R18, R9, R11, RZ, 0x3c, !PT ;  /* 0x0000000b09127212 */ /* 0x000fe400078e3cff */
[----:B------:R-:W-:Y:S02]  /*5ff0*/  SEL R16, R60, 0x1, P0 ;  /* 0x000000013c107807 */ /* 0x000fe40000000000 */
[----:B------:R-:W-:Y:S02]  /*6000*/  SEL R17, R61, RZ, P0 ;  /* 0x000000ff3d117207 */ /* 0x000fe40000000000 */
[----:B------:R-:W-:-:S02]  /*6010*/  LEA.HI R24, R15, 0x1, RZ, 0x1c ;  /* 0x000000010f187811 */ /* 0x000fc400078fe0ff */
[C---:B------:R-:W-:Y:S02]  /*6020*/  IADD3 R20, P0, R5.reuse, 0xa, RZ ;  /* 0x0000000a05147810 */ /* 0x040fe40007f1e0ff */
[C---:B------:R-:W-:Y:S02]  /*6030*/  IADD3 R19, P1, R5.reuse, 0x14, RZ ;  /* 0x0000001405137810 */ /* 0x040fe40007f3e0ff */
[----:B------:R-:W-:Y:S02]  /*6040*/  IADD3 R39, P2, R5, 0x1e, RZ ;  /* 0x0000001e05277810 */ /* 0x000fe40007f5e0ff */
[----:B------:R-:W-:Y:S02]  /*6050*/  IADD3 R23, R23, 0x1, RZ ;  /* 0x0000000117177810 */ /* 0x000fe40007ffe0ff */
[-C--:B------:R-:W-:Y:S02]  /*6060*/  LEA R10, R10, R13.reuse, 0x2 ;  /* 0x0000000d0a0a7211 */ /* 0x080fe400078e10ff */
[----:B------:R-:W-:-:S02]  /*6070*/  LEA R12, R12, R13, 0x2 ;  /* 0x0000000d0c0c7211 */ /* 0x000fc400078e10ff */
[----:B------:R-:W-:Y:S02]  /*6080*/  LEA R13, R18, R13, 0x2 ;  /* 0x0000000d120d7211 */ /* 0x000fe400078e10ff */
[----:B------:R-:W-:Y:S02]  /*6090*/  SHF.L.U64.HI R17, R16, 0x7, R17 ;  /* 0x0000000710117819 */ /* 0x000fe40000010211 */
[C---:B------:R-:W-:Y:S02]  /*60a0*/  LOP3.LUT R21, R6.reuse, 0x1f, RZ, 0xc0, !PT ;  /* 0x0000001f06157812 */ /* 0x040fe400078ec0ff */
[----:B------:R-:W-:Y:S02]  /*60b0*/  LOP3.LUT R40, R6, 0xf, RZ, 0xc0, !PT ;  /* 0x0000000f06287812 */ /* 0x000fe400078ec0ff */
[----:B------:R-:W-:Y:S02]  /*60c0*/  IADD3 R18, R2, 0x3c, RZ ;  /* 0x0000003c02127810 */ /* 0x000fe40007ffe0ff */
[----:B------:R-:W-:-:S02]  /*60d0*/  SHF.L.U32 R16, R16, 0x7, RZ ;  /* 0x0000000710107819 */ /* 0x000fc400000006ff */
[----:B------:R-:W-:Y:S02]  /*60e0*/  IADD3.X R15, RZ, RZ, RZ, P0, !PT ;  /* 0x000000ffff0f7210 */ /* 0x000fe400007fe4ff */
[----:B------:R-:W-:Y:S02]  /*60f0*/  IADD3.X R14, RZ, RZ, RZ, P1, !PT ;  /* 0x000000ffff0e7210 */ /* 0x000fe40000ffe4ff */
[----:B------:R-:W-:Y:S02]  /*6100*/  IADD3.X R38, RZ, RZ, RZ, P2, !PT ;  /* 0x000000ffff267210 */ /* 0x000fe400017fe4ff */
[----:B------:R-:W-:Y:S02]  /*6110*/  LOP3.LUT R24, R24, 0x3, RZ, 0xc0, !PT ;  /* 0x0000000318187812 */ /* 0x000fe400078ec0ff */
[----:B------:R-:W-:-:S07]  /*6120*/  LOP3.LUT R23, R23, 0x3, RZ, 0xc0, !PT ;  /* 0x0000000317177812 */ /* 0x000fce00078ec0ff */
.L_x_741:
        /* <DEDUP_REMOVED lines=8> */
[----:B------:R-:W-:Y:S02]  /*61b0*/  ISETP.GE.U32.AND P0, PT, R4, 0x1e, PT ;  /* 0x0000001e0400780c */ /* 0x000fe40003f06070 */
[----:B------:R-:W-:Y:S02]  /*61c0*/  ISETP.NE.AND.EX P1, PT, RZ, RZ, PT, P1 ;  /* 0x000000ffff00720c */ /* 0x000fe40003f25310 */
[----:B------:R-:W-:Y:S02]  /*61d0*/  IADD3 R26, P2, R21, R22, RZ ;  /* 0x00000016151a7210 */ /* 0x000fe40007f5e0ff */
[----:B------:R-:W-:Y:S02]  /*61e0*/  ISETP.GE.U32.AND.EX P0, PT, R3, RZ, PT, P0 ;  /* 0x000000ff0300720c */ /* 0x000fe40003f06100 */
[----:B------:R-:W-:-:S02]  /*61f0*/  MOV R30, RZ ;  /* 0x000000ff001e7202 */ /* 0x000fc40000000f00 */
[----:B------:R-:W-:Y:S02]  /*6200*/  MOV R67, R5 ;  /* 0x0000000500437202 */ /* 0x000fe40000000f00 */
        /* <DEDUP_REMOVED lines=28> */
.L_x_728:
[----:B------:R-:W-:Y:S05]  /*63d0*/  BSYNC B1 ;  /* 0x0000000000017941 */ /* 0x000fea0003800000 */
.L_x_727:
        /* <DEDUP_REMOVED lines=8> */
[----:B------:R-:W-:Y:S02]  /*6460*/  IADD3.X R31, ~R66, R17, RZ, P0, !PT ;  /* 0x00000011421f7210 */ /* 0x000fe400007fe5ff */
[----:B------:R-:W-:Y:S02]  /*6470*/  IADD3 R27, R29, R27, RZ ;  /* 0x0000001b1d1b7210 */ /* 0x000fe40007ffe0ff */
[----:B------:R-:W-:Y:S02]  /*6480*/  ISETP.GT.AND.EX P1, PT, R31, RZ, PT, P1 ;  /* 0x000000ff1f00720c */ /* 0x000fe40003f24310 */
[----:B------:R-:W-:-:S04]  /*6490*/  LEA R26, P0, R28, UR4, 0x2 ;  /* 0x000000041c1a7c11 */ /* 0x000fc8000f8010ff */
[----:B------:R-:W-:Y:S02]  /*64a0*/  LEA.HI.X R27, R28, UR5, R27, 0x2, P0 ;  /* 0x000000051c1b7c11 */ /* 0x000fe400080f141b */
[----:B------:R-:W-:-:S05]  /*64b0*/  PLOP3.LUT P0, PT, PT, PT, PT, 0x80, 0x0 ;  /* 0x000000000000781c */ /* 0x000fca0003f0f070 */
[----:B------:R-:W-:Y:S08]  /*64c0*/  @!P1 BRA `(.L_x_730) ;  /* 0x0000000000e89947 */ /* 0x000ff00003800000 */
[----:B------:R-:W-:Y:S02]  /*64d0*/  IADD3 R31, P1, R16, -0x78, RZ ;  /* 0xffffff88101f7810 */ /* 0x000fe40007f3e0ff */
[----:B------:R-:W-:Y:S02]  /*64e0*/  PLOP3.LUT P0, PT, PT, PT, PT, 0x8, 0x0 ;  /* 0x000000000000781c */ /* 0x000fe40003f0e170 */
[----:B------:R-:W-:-:S11]  /*64f0*/  IADD3.X R41, R17, -0x1, RZ, P1, !PT ;  /* 0xffffffff11297810 */ /* 0x000fd60000ffe4ff */
.L_x_731:
        /* <DEDUP_REMOVED lines=55> */
.L_x_730:
[----:B------:R-:W-:Y:S05]  /*6870*/  BSYNC B1 ;  /* 0x0000000000017941 */ /* 0x000fea0003800000 */
.L_x_729:
        /* <DEDUP_REMOVED lines=35> */
.L_x_733:
[----:B------:R-:W-:Y:S05]  /*6ab0*/  BSYNC B1 ;  /* 0x0000000000017941 */ /* 0x000fea0003800000 */
.L_x_732:
        /* <DEDUP_REMOVED lines=15> */
.L_x_726:
[----:B------:R-:W-:Y:S05]  /*6bb0*/  BSYNC B0 ;  /* 0x0000000000007941 */ /* 0x000fea0003800000 */
.L_x_725:
        /* <DEDUP_REMOVED lines=16> */
[----:B------:R-:W-:Y:S02]  /*6cc0*/  MOV R32, 0xffff ;  /* 0x0000ffff00207802 */ /* 0x000fe40000000f00 */
[----:B------:R-:W-:Y:S02]  /*6cd0*/  MOV R31, 0xffff ;  /* 0x0000ffff001f7802 */ /* 0x000fe40000000f00 */
[----:B------:R-:W-:Y:S01]  /*6ce0*/  MOV R33, 0xffff ;  /* 0x0000ffff00217802 */ /* 0x000fe20000000f00 */
[----:B-1----:R-:W1:Y:S01]  /*6cf0*/  SHFL.BFLY PT, R28, R25, 0x8, 0x101f ;  /* 0x0d101f00191c7f89 */ /* 0x002e6200000e0000 */
[----:B------:R-:W-:Y:S02]  /*6d00*/  MOV R34, 0xffff ;  /* 0x0000ffff00227802 */ /* 0x000fe40000000f00 */
[----:B------:R-:W-:Y:S01]  /*6d10*/  MOV R36, 0xffff ;  /* 0x0000ffff00247802 */ /* 0x000fe20000000f00 */
[----:B--2---:R-:W2:Y:S01]  /*6d20*/  SHFL.BFLY PT, R27, R26, 0x8, 0x101f ;  /* 0x0d101f001a1b7f89 */ /* 0x004ea200000e0000 */
[----:B------:R-:W-:-:S02]  /*6d30*/  MOV R35, 0xffff ;  /* 0x0000ffff00237802 */ /* 0x000fc40000000f00 */
        /* <DEDUP_REMOVED lines=15> */
.L_x_750:
        /* <DEDUP_REMOVED lines=20> */
[----:B------:R-:W-:Y:S02]  /*6f70*/  MOV R36, 0xffff ;  /* 0x0000ffff00247802 */ /* 0x000fe40000000f00 */
[----:B------:R-:W-:Y:S02]  /*6f80*/  MOV R35, 0xffff ;  /* 0x0000ffff00237802 */ /* 0x000fe40000000f00 */
[----:B------:R-:W-:Y:S01]  /*6f90*/  MOV R37, 0xffff ;  /* 0x0000ffff00257802 */ /* 0x000fe20000000f00 */
[----:B---3--:R-:W3:Y:S01]  /*6fa0*/  SHFL.BFLY PT, R32, R25, 0x8, 0x101f ;  /* 0x0d101f0019207f89 */ /* 0x008ee200000e0000 */
[----:B------:R-:W-:Y:S02]  /*6fb0*/  MOV R42, 0xffff ;  /* 0x0000ffff002a7802 */ /* 0x000fe40000000f00 */
[----:B------:R-:W-:Y:S01]  /*6fc0*/  MOV R44, 0xffff ;  /* 0x0000ffff002c7802 */ /* 0x000fe20000000f00 */
[----:B--2---:R-:W2:Y:S01]  /*6fd0*/  SHFL.BFLY PT, R31, R30, 0x8, 0x101f ;  /* 0x0d101f001e1f7f89 */ /* 0x004ea200000e0000 */
[----:B------:R-:W-:-:S02]  /*6fe0*/  MOV R41, 0xffff ;  /* 0x0000ffff00297802 */ /* 0x000fc40000000f00 */
        /* <DEDUP_REMOVED lines=15> */
.L_x_760:
        /* <DEDUP_REMOVED lines=15> */
[----:B------:R-:W-:Y:S02]  /*71d0*/  MOV R36, 0xffff ;  /* 0x0000ffff00247802 */ /* 0x000fe40000000f00 */
[----:B------:R-:W-:Y:S02]  /*71e0*/  MOV R35, 0xffff ;  /* 0x0000ffff00237802 */ /* 0x000fe40000000f00 */
[----:B------:R-:W-:Y:S01]  /*71f0*/  MOV R37, 0xffff ;  /* 0x0000ffff00257802 */ /* 0x000fe20000000f00 */
[----:B----4-:R-:W4:Y:S01]  /*7200*/  SHFL.BFLY PT, R32, R25, 0x8, 0x101f ;  /* 0x0d101f0019207f89 */ /* 0x010f2200000e0000 */
[----:B------:R-:W-:Y:S02]  /*7210*/  MOV R42, 0xffff ;  /* 0x0000ffff002a7802 */ /* 0x000fe40000000f00 */
[----:B------:R-:W-:Y:S01]  /*7220*/  MOV R44, 0xffff ;  /* 0x0000ffff002c7802 */ /* 0x000fe20000000f00 */
[----:B---3--:R-:W3:Y:S01]  /*7230*/  SHFL.BFLY PT, R31, R30, 0x8, 0x101f ;  /* 0x0d101f001e1f7f89 */ /* 0x008ee200000e0000 */
[----:B------:R-:W-:-:S02]  /*7240*/  MOV R41, 0xffff ;  /* 0x0000ffff00297802 */ /* 0x000fc40000000f00 */
        /* <DEDUP_REMOVED lines=15> */
.L_x_770:
[----:B0-----:R-:W-:Y:S01]  /*7340*/  FADD.FTZ R30, R25, R30 ;  /* 0x0000001e191e7221 */ /* 0x001fe20000010000 */
[----:B------:R-:W-:-:S04]  /*7350*/  @!P1 F2FP.BF16.F32.PACK_AB R25, RZ, R35 ;  /* 0x00000023ff19923e */ /* 0x000fc800000010ff */
[----:B------:R-:W-:Y:S02]  /*7360*/  PRMT R31, R25, 0x7610, R31 ;  /* 0x00007610191f7816 */ /* 0x000fe4000000001f */
[----:B------:R-:W-:Y:S02]  /*7370*/  @!P1 F2FP.BF16.F32.PACK_AB R30, RZ, R30 ;  /* 0x0000001eff1e923e */ /* 0x000fe400000010ff */
[----:B------:R-:W-:Y:S01]  /*7380*/  MOV R25, R18 ;  /* 0x0000001200197202 */ /* 0x000fe20000000f00 */
[----:B------:R3:W-:Y:S04]  /*7390*/  @!P1 STG.E.U16 desc[UR8][R26.64+0x50], R31 ;  /* 0x0000501f1a009986 */ /* 0x0007e8000c101508 */
[----:B------:R3:W-:Y:S02]  /*73a0*/  @!P1 STG.E.U16 desc[UR8][R28.64+0x50], R30 ;  /* 0x0000501e1c009986 */ /* 0x0007e4000c101508 */
.L_x_736:
[----:B------:R-:W-:Y:S05]  /*73b0*/  BSYNC B0 ;  /* 0x0000000000007941 */ /* 0x000fea0003800000 */
.L_x_735:
        /* <DEDUP_REMOVED lines=15> */
[----:B------:R-:W-:Y:S02]  /*74b0*/  @!P0 LEA R29, R40, UR6, 0x7 ;  /* 0x00000006281d8c11 */ /* 0x000fe4000f8e38ff */
[----:B------:R-:W-:Y:S02]  /*74c0*/  @!P0 LOP3.LUT R28, R28, R11, RZ, 0x3c, !PT ;  /* 0x0000000b1c1c8212 */ /* 0x000fe400078e3cff */
[----:B------:R-:W-:-:S02]  /*74d0*/  @!P0 LEA R31, R40, UR6, 0x7 ;  /* 0x00000006281f8c11 */ /* 0x000fc4000f8e38ff */
[----:B------:R-:W-:Y:S02]  /*74e0*/  @!P0 LOP3.LUT R30, R30, R11, RZ, 0x3c, !PT ;  /* 0x0000000b1e1e8212 */ /* 0x000fe400078e3cff */
[----:B------:R-:W-:Y:S02]  /*74f0*/  @!P0 LEA R28, R28, R29, 0x2 ;  /* 0x0000001d1c1c8211 */ /* 0x000fe400078e10ff */
[----:B------:R-:W-:Y:S02]  /*7500*/  @!P0 LEA R30, R30, R31, 0x2 ;  /* 0x0000001f1e1e8211 */ /* 0x000fe400078e10ff */
[----:B------:R-:W-:Y:S01]  /*7510*/  @!P0 IADD3 R46, R25, 0x3c, RZ ;  /* 0x0000003c192e8810 */ /* 0x000fe20007ffe0ff */
        /* <DEDUP_REMOVED lines=12> */
[----:B------:R-:W-:Y:S01]  /*75e0*/  MOV R52, 0xffff ;  /* 0x0000ffff00347802 */ /* 0x000fe20000000f00 */
[----:B------:R-:W-:Y:S01]  /*75f0*/  @!P0 LDS R48, [R46+0x500] ;  /* 0x000500002e308984 */ /* 0x000fe20000000800 */
[----:B-----5:R-:W-:-:S02]  /*7600*/  MOV R30, 0xffff ;  /* 0x0000ffff001e7802 */ /* 0x020fc40000000f00 */
[----:B------:R-:W-:Y:S01]  /*7610*/  MOV R51, 0xffff ;  /* 0x0000ffff00337802 */ /* 0x000fe20000000f00 */
[----:B------:R5:W-:Y:S01]  /*7620*/  @!P0 LDS R47, [R46] ;  /* 0x000000002e2f8984 */ /* 0x000be20000000800 */
[----:B------:R-:W-:-:S03]  /*7630*/  IADD3 R25, R25, R22, RZ ;  /* 0x0000001619197210 */ /* 0x000fc60007ffe0ff */
[----:B---3--:R-:W3:Y:S01]  /*7640*/  SHFL.BFLY PT, R28, R27, 0x8, 0x101f ;  /* 0x0d101f001b1c7f89 */ /* 0x008ee200000e0000 */
[----:B-----5:R-:W-:Y:S02]  /*7650*/  MOV R46, RZ ;  /* 0x000000ff002e7202 */ /* 0x020fe40000000f00 */
[----:B-1----:R-:W-:Y:S02]  /*7660*/  @!P0 MOV R41, R29 ;  /* 0x0000001d00298202 */ /* 0x002fe40000000f00 */
        /* <DEDUP_REMOVED lines=58> */
[----:B------:R-:W-:Y:S02]  /*7a10*/  MOV R35, 0xffff ;  /* 0x0000ffff00237802 */ /* 0x000fe40000000f00 */
        /* <DEDUP_REMOVED lines=43> */
.L_x_804:
[----:B-12---:R-:W-:Y:S01]  /*7cd0*/  FADD.FTZ R30, R46, R25 ;  /* 0x000000192e1e7221 */ /* 0x006fe20000010000 */
[----:B------:R-:W-:-:S04]  /*7ce0*/  @!P0 F2FP.BF16.F32.PACK_AB R25, RZ, R34 ;  /* 0x00000022ff19823e */ /* 0x000fc800000010ff */
[----:B------:R-:W-:Y:S01]  /*7cf0*/  @!P0 F2FP.BF16.F32.PACK_AB R30, RZ, R30 ;  /* 0x0000001eff1e823e */ /* 0x000fe200000010ff */
[----:B------:R4:W-:Y:S04]  /*7d00*/  @!P0 STG.E.U16 desc[UR8][R26.64+0x78], R25 ;  /* 0x000078191a008986 */ /* 0x0009e8000c101508 */
[----:B------:R4:W-:Y:S02]  /*7d10*/  @!P0 STG.E.U16 desc[UR8][R28.64+0x78], R30 ;  /* 0x0000781e1c008986 */ /* 0x0009e4000c101508 */
.L_x_734:
[----:B------:R-:W-:Y:S05]  /*7d20*/  WARPSYNC.ALL ;  /* 0x0000000000007948 */ /* 0x000fea0003800000 */
[----:B------:R-:W-:Y:S01]  /*7d30*/  BAR.SYNC.DEFER_BLOCKING 0x0 ;  /* 0x0000000000007b1d */ /* 0x000fe20000010000 */
[C---:B------:R-:W-:Y:S02]  /*7d40*/  ISETP.GE.AND P0, PT, R22.reuse, -0xec0, PT ;  /* 0xfffff1401600780c */ /* 0x040fe40003f06270 */
[----:B------:R-:W-:-:S11]  /*7d50*/  IADD3 R22, R22, 0x1000, RZ ;  /* 0x0000100016167810 */ /* 0x000fd60007ffe0ff */
[----:B------:R-:W-:Y:S05]  /*7d60*/  @!P0 BRA `(.L_x_741) ;  /* 0xffffffe000f08947 */ /* 0x000fea000383ffff */
[----:B------:R-:W-:Y:S05]  /*7d70*/  EXIT ;  /* 0x000000000000794d */ /* 0x000fea0003800000 */
.L_x_737:
[----:B-1----:R-:W-:Y:S02]  /*7d80*/  MOV R52, R25 ;  /* 0x0000001900347202 */ /* 0x002fe40000000f00 */
[----:B------:R-:W-:Y:S02]  /*7d90*/  MOV R53, 0x8 ;  /* 0x0000000800357802 */ /* 0x000fe40000000f00 */
[----:B------:R-:W-:Y:S02]  /*7da0*/  MOV R54, 0x101f ;  /* 0x0000101f00367802 */ /* 0x000fe40000000f00 */
[----:B------:R-:W-:-:S07]  /*7db0*/  MOV R51, 0xffff ;  /* 0x0000ffff00337802 */ /* 0x000fce0000000f00 */
[----:B0-2---:R-:W-:Y:S05]  /*7dc0*/  WARPSYNC.COLLECTIVE R51, `(.L_x_742) ;  /* 0x0000000033087348 */ /* 0x005fea0003c00000 */
[----:B------:R1:W3:Y:S02]  /*7dd0*/  SHFL.BFLY P2, R49, R52, R53, R54 ;  /* 0x0c00003534317389 */ /* 0x0002e40000040036 */
[----:B0123--:R-:W-:Y:S01]  /*7de0*/  ENDCOLLECTIVE ;  /* 0x000000000000791b */ /* 0x00ffe20003800000 */
.L_x_742:
[----:B------:R-:W-:Y:S02]  /*7df0*/  MOV R52, R26 ;  /* 0x0000001a00347202 */ /* 0x000fe40000000f00 */
[----:B------:R-:W-:-:S07]  /*7e00*/  MOV R28, R49 ;  /* 0x00000031001c7202 */ /* 0x000fce0000000f00 */
[----:B------:R-:W-:Y:S05]  /*7e10*/  WARPSYNC.COLLECTIVE R51, `(.L_x_743) ;  /* 0x0000000033087348 */ /* 0x000fea0003c00000 */
[----:B------:R0:W1:Y:S02]  /*7e20*/  SHFL.BFLY P2, R49, R52, R53, R54 ;  /* 0x0c00003534317389 */ /* 0x0000640000040036 */
[----:B01----:R-:W-:Y:S01]  /*7e30*/  ENDCOLLECTIVE ;  /* 0x000000000000791b */ /* 0x003fe20003800000 */
.L_x_743:
[----:B------:R-:W-:-:S05]  /*7e40*/  FADD.FTZ R28, R28, R25 ;  /* 0x000000191c1c7221 */ /* 0x000fca0000010000 */
[----:B------:R-:W-:Y:S02]  /*7e50*/  MOV R52, R28 ;  /* 0x0000001c00347202 */ /* 0x000fe40000000f00 */
[----:B------:R-:W-:Y:S02]  /*7e60*/  MOV R53, 0x4 ;  /* 0x0000000400357802 */ /* 0x000fe40000000f00 */
[----:B------:R-:W-:-:S07]  /*7e70*/  MOV R27, R49 ;  /* 0x00000031001b7202 */ /* 0x000fce0000000f00 */
[----:B------:R-:W-:Y:S05]  /*7e80*/  WARPSYNC.COLLECTIVE R51, `(.L_x_744) ;  /* 0x0000000033087348 */ /* 0x000fea0003c00000 */
[----:B------:R0:W1:Y:S02]  /*7e90*/  SHFL.BFLY P2, R49, R52, R53, R54 ;  /* 0x0c00003534317389 */ /* 0x0000640000040036 */
[----:B01----:R-:W-:Y:S01]  /*7ea0*/  ENDCOLLECTIVE ;  /* 0x000000000000791b */ /* 0x003fe20003800000 */
.L_x_744:
[----:B------:R-:W-:-:S05]  /*7eb0*/  FADD.FTZ R27, R27, R26 ;  /* 0x0000001a1b1b7221 */ /* 0x000fca0000010000 */
[----:B------:R-:W-:Y:S02]  /*7ec0*/  MOV R52, R27 ;  /* 0x0000001b00347202 */ /* 0x000fe40000000f00 */
[----:B------:R-:W-:-:S07]  /*7ed0*/  MOV R29, R49 ;  /* 0x00000031001d7202 */ /* 0x000fce0000000f00 */
[----:B------:R-:W-:Y:S05]  /*7ee0*/  WARPSYNC.COLLECTIVE R51, `(.L_x_745) ;  /* 0x0000000033087348 */ /* 0x000fea0003c00000 */
[----:B------:R0:W1:Y:S02]  /*7ef0*/  SHFL.BFLY P2, R49, R52, R53, R54 ;  /* 0x0c00003534317389 */ /* 0x0000640000040036 */
[----:B01----:R-:W-:Y:S01]  /*7f00*/  ENDCOLLECTIVE ;  /* 0x000000000000791b */ /* 0x003fe20003800000 */
.L_x_745:
[----:B------:R-:W-:-:S05]  /*7f10*/  FADD.FTZ R29, R28, R29 ;  /* 0x0000001d1c1d7221 */ /* 0x000fca0000010000 */
[----:B------:R-:W-:Y:S02]  /*7f20*/  MOV R52, R29 ;  /* 0x0000001d00347202 */ /* 0x000fe40000000f00 */
[----:B------:R-:W-:Y:S02]  /*7f30*/  MOV R53, 0x2 ;  /* 0x0000000200357802 */ /* 0x000fe40000000f00 */
[----:B------:R-:W-:-:S07]  /*7f40*/  MOV R30, R49 ;  /* 0x00000031001e7202 */ /* 0x000fce0000000f00 */
[----:B------:R-:W-:Y:S05]  /*7f50*/  WARPSYNC.COLLECTIVE R51, `(.L_x_746) ;  /* 0x0000000033087348 */ /* 0x000fea0003c00000 */
[----:B------:R0:W1:Y:S02]  /*7f60*/  SHFL.BFLY P2, R49, R52, R53, R54 ;  /* 0x0c00003534317389 */ /* 0x0000640000040036 */
[----:B01----:R-:W-:Y:S01]  /*7f70*/  ENDCOLLECTIVE ;  /* 0x000000000000791b */ /* 0x003fe20003800000 */
.L_x_746:
[----:B------:R-:W-:-:S05]  /*7f80*/  FADD.FTZ R30, R27, R30 ;  /* 0x0000001e1b1e7221 */ /* 0x000fca0000010000 */
[----:B------:R-:W-:Y:S02]  /*7f90*/  MOV R52, R30 ;  /* 0x0000001e00347202 */ /* 0x000fe40000000f00 */
[----:B------:R-:W-:-:S07]  /*7fa0*/  MOV R32, R49 ;  /* 0x0000003100207202 */ /* 0x000fce0000000f00 */
[----:B------:R-:W-:Y:S05]  /*7fb0*/  WARPSYNC.COLLECTIVE R51, `(.L_x_747) ;  /* 0x0000000033087348 */ /* 0x000fea0003c00000 */
[----:B------:R0:W1:Y:S02]  /*7fc0*/  SHFL.BFLY P2, R49, R52, R53, R54 ;  /* 0x0c00003534317389 */ /* 0x0000640000040036 */
[----:B01----:R-:W-:Y:S01]  /*7fd0*/  ENDCOLLECTIVE ;  /* 0x000000000000791b */ /* 0x003fe20003800000 */
.L_x_747:
[----:B------:R-:W-:-:S05]  /*7fe0*/  FADD.FTZ R32, R29, R32 ;  /* 0x000000201d207221 */ /* 0x000fca0000010000 */
[----:B------:R-:W-:Y:S02]  /*7ff0*/  MOV R52, R32 ;  /* 0x0000002000347202 */ /* 0x000fe40000000f00 */
[----:B------:R-:W-:Y:S02]  /*8000*/  MOV R53, 0x1 ;  /* 0x0000000100357802 */ /* 0x000fe40000000f00 */
[----:B------:R-:W-:-:S07]  /*8010*/  MOV R25, R49 ;  /* 0x0000003100197202 */ /* 0x000fce0000000f00 */
[----:B------:R-:W-:Y:S05]  /*8020*/  WARPSYNC.COLLECTIVE R51, `(.L_x_748) ;  /* 0x0000000033087348 */ /* 0x000fea0003c00000 */
[----:B------:R0:W1:Y:S02]  /*8030*/  SHFL.BFLY P2, R49, R52, R53, R54 ;  /* 0x0c00003534317389 */ /* 0x0000640000040036 */
[----:B01----:R-:W-:Y:S01]  /*8040*/  ENDCOLLECTIVE ;  /* 0x000000000000791b */ /* 0x003fe20003800000 */
.L_x_748:
[----:B------:R-:W-:-:S05]  /*8050*/  FADD.FTZ R25, R30, R25 ;  /* 0x000000191e197221 */ /* 0x000fca0000010000 */
[----:B------:R-:W-:Y:S02]  /*8060*/  MOV R52, R25 ;  /* 0x0000001900347202 */ /* 0x000fe40000000f00 */
[----:B------:R-:W-:-:S07]  /*8070*/  MOV R31, R49 ;  /* 0x00000031001f7202 */ /* 0x000fce0000000f00 */
[----:B------:R-:W-:Y:S05]  /*8080*/  WARPSYNC.COLLECTIVE R51, `(.L_x_749) ;  /* 0x0000000033087348 */ /* 0x000fea0003c00000 */
[----:B------:R0:W1:Y:S02]  /*8090*/  SHFL.BFLY P2, R49, R52, R53, R54 ;  /* 0x0c00003534317389 */ /* 0x0000640000040036 */
[----:B01----:R-:W-:Y:S01]  /*80a0*/  ENDCOLLECTIVE ;  /* 0x000000000000791b */ /* 0x003fe20003800000 */
.L_x_749:
[----:B------:R-:W-:Y:S01]  /*80b0*/  FADD.FTZ R31, R32, R31 ;  /* 0x0000001f201f7221 */ /* 0x000fe20000010000 */
[----:B------:R-:W-:Y:S01]  /*80c0*/  MOV R34, R49 ;  /* 0x0000003100227202 */ /* 0x000fe20000000f00 */
[----:B------:R-:W-:Y:S06]  /*80d0*/  BRA `(.L_x_750) ;  /* 0xffffffec00547947 */ /* 0x000fec000383ffff */
.L_x_738:
        /* <DEDUP_REMOVED lines=8> */
.L_x_752:
[----:B------:R-:W-:Y:S05]  /*8160*/  BSYNC B1 ;  /* 0x0000000000017941 */ /* 0x000fea0003800000 */
.L_x_751:
        /* <DEDUP_REMOVED lines=8> */
.L_x_753:
[----:B------:R-:W-:Y:S01]  /*81f0*/  FADD.FTZ R32, R32, R25 ;  /* 0x0000001920207221 */ /* 0x000fe20000010000 */
[----:B------:R-:W-:-:S04]  /*8200*/  HFMA2.MMA R53, -RZ, RZ, 0, 2.384185791015625e-07 ;  /* 0x00000004ff357435 */ /* 0x000fc800000001ff */
[----:B------:R-:W-:Y:S02]  /*8210*/  MOV R52, R32 ;  /* 0x0000002000347202 */ /* 0x000fe40000000f00 */
[----:B------:R-:W-:-:S07]  /*8220*/  MOV R31, R49 ;  /* 0x00000031001f7202 */ /* 0x000fce0000000f00 */
[----:B------:R-:W-:Y:S05]  /*8230*/  WARPSYNC.COLLECTIVE R51, `(.L_x_754) ;  /* 0x0000000033087348 */ /* 0x000fea0003c00000 */
[----:B------:R0:W1:Y:S02]  /*8240*/  SHFL.BFLY P2, R49, R52, R53, R54 ;  /* 0x0c00003534317389 */ /* 0x0000640000040036 */
[----:B01----:R-:W-:Y:S01]  /*8250*/  ENDCOLLECTIVE ;  /* 0x000000000000791b */ /* 0x003fe20003800000 */
.L_x_754:
[----:B------:R-:W-:-:S05]  /*8260*/  FADD.FTZ R31, R31, R30 ;  /* 0x0000001e1f1f7221 */ /* 0x000fca0000010000 */
[----:B------:R-:W-:Y:S02]  /*8270*/  MOV R52, R31 ;  /* 0x0000001f00347202 */ /* 0x000fe40000000f00 */
[----:B------:R-:W-:-:S07]  /*8280*/  MOV R33, R49 ;  /* 0x0000003100217202 */ /* 0x000fce0000000f00 */
[----:B------:R-:W-:Y:S05]  /*8290*/  WARPSYNC.COLLECTIVE R51, `(.L_x_755) ;  /* 0x0000000033087348 */ /* 0x000fea0003c00000 */
[----:B------:R0:W1:Y:S02]  /*82a0*/  SHFL.BFLY P2, R49, R52, R53, R54 ;  /* 0x0c00003534317389 */ /* 0x0000640000040036 */
[----:B01----:R-:W-:Y:S01]  /*82b0*/  ENDCOLLECTIVE ;  /* 0x000000000000791b */ /* 0x003fe20003800000 */
.L_x_755:
[----:B------:R-:W-:Y:S01]  /*82c0*/  FADD.FTZ R33, R32, R33 ;  /* 0x0000002120217221 */ /* 0x000fe20000010000 */
[----:B------:R-:W-:-:S04]  /*82d0*/  HFMA2.MMA R53, -RZ, RZ, 0, 1.1920928955078125e-07 ;  /* 0x00000002ff357435 */ /* 0x000fc800000001ff */
[----:B------:R-:W-:Y:S02]  /*82e0*/  MOV R52, R33 ;  /* 0x0000002100347202 */ /* 0x000fe40000000f00 */
[----:B------:R-:W-:-:S07]  /*82f0*/  MOV R34, R49 ;  /* 0x0000003100227202 */ /* 0x000fce0000000f00 */
[----:B------:R-:W-:Y:S05]  /*8300*/  WARPSYNC.COLLECTIVE R51, `(.L_x_756) ;  /* 0x0000000033087348 */ /* 0x000fea0003c00000 */
[----:B------:R0:W1:Y:S02]  /*8310*/  SHFL.BFLY P2, R49, R52, R53, R54 ;  /* 0x0c00003534317389 */ /* 0x0000640000040036 */
[----:B01----:R-:W-:Y:S01]  /*8320*/  ENDCOLLECTIVE ;  /* 0x000000000000791b */ /* 0x003fe20003800000 */
.L_x_756:
[----:B------:R-:W-:-:S05]  /*8330*/  FADD.FTZ R34, R31, R34 ;  /* 0x000000221f227221 */ /* 0x000fca0000010000 */
[----:B------:R-:W-:Y:S02]  /*8340*/  MOV R52, R34 ;  /* 0x0000002200347202 */ /* 0x000fe40000000f00 */
[----:B------:R-:W-:-:S07]  /*8350*/  MOV R36, R49 ;  /* 0x0000003100247202 */ /* 0x000fce0000000f00 */
[----:B------:R-:W-:Y:S05]  /*8360*/  WARPSYNC.COLLECTIVE R51, `(.L_x_757) ;  /* 0x0000000033087348 */ /* 0x000fea0003c00000 */
[----:B------:R0:W1:Y:S02]  /*8370*/  SHFL.BFLY P2, R49, R52, R53, R54 ;  /* 0x0c00003534317389 */ /* 0x0000640000040036 */
[----:B01----:R-:W-:Y:S01]  /*8380*/  ENDCOLLECTIVE ;  /* 0x000000000000791b */ /* 0x003fe20003800000 */
.L_x_757:
[----:B------:R-:W-:Y:S01]  /*8390*/  FADD.FTZ R36, R33, R36 ;  /* 0x0000002421247221 */ /* 0x000fe20000010000 */
[----:B------:R-:W-:-:S04]  /*83a0*/  HFMA2.MMA R53, -RZ, RZ, 0, 5.9604644775390625e-08 ;  /* 0x00000001ff357435 */ /* 0x000fc800000001ff */
[----:B------:R-:W-:Y:S02]  /*83b0*/  MOV R52, R36 ;  /* 0x0000002400347202 */ /* 0x000fe40000000f00 */
[----:B------:R-:W-:-:S07]  /*83c0*/  MOV R25, R49 ;  /* 0x0000003100197202 */ /* 0x000fce0000000f00 */
[----:B------:R-:W-:Y:S05]  /*83d0*/  WARPSYNC.COLLECTIVE R51, `(.L_x_758) ;  /* 0x0000000033087348 */ /* 0x000fea0003c00000 */
[----:B------:R0:W1:Y:S02]  /*83e0*/  SHFL.BFLY P2, R49, R52, R53, R54 ;  /* 0x0c00003534317389 */ /* 0x0000640000040036 */
[----:B01----:R-:W-:Y:S01]  /*83f0*/  ENDCOLLECTIVE ;  /* 0x000000000000791b */ /* 0x003fe20003800000 */
.L_x_758:
[----:B------:R-:W-:-:S05]  /*8400*/  FADD.FTZ R25, R34, R25 ;  /* 0x0000001922197221 */ /* 0x000fca0000010000 */
[----:B------:R-:W-:Y:S02]  /*8410*/  MOV R52, R25 ;  /* 0x0000001900347202 */ /* 0x000fe40000000f00 */
[----:B------:R-:W-:-:S07]  /*8420*/  MOV R35, R49 ;  /* 0x0000003100237202 */ /* 0x000fce0000000f00 */
[----:B------:R-:W-:Y:S05]  /*8430*/  WARPSYNC.COLLECTIVE R51, `(.L_x_759) ;  /* 0x0000000033087348 */ /* 0x000fea0003c00000 */
[----:B------:R0:W1:Y:S02]  /*8440*/  SHFL.BFLY P2, R49, R52, R53, R54 ;  /* 0x0c00003534317389 */ /* 0x0000640000040036 */
[----:B01----:R-:W-:Y:S01]  /*8450*/  ENDCOLLECTIVE ;  /* 0x000000000000791b */ /* 0x003fe20003800000 */
.L_x_759:
[----:B------:R-:W-:Y:S01]  /*8460*/  FADD.FTZ R35, R36, R35 ;  /* 0x0000002324237221 */ /* 0x000fe20000010000 */
[----:B------:R-:W-:Y:S01]  /*8470*/  MOV R30, R49 ;  /* 0x00000031001e7202 */ /* 0x000fe20000000f00 */
[----:B------:R-:W-:Y:S06]  /*8480*/  BRA `(.L_x_760) ;  /* 0xffffffec00147947 */ /* 0x000fec000383ffff */
.L_x_739:
[----:B------:R-:W-:Y:S01]  /*8490*/  BSSY B1, `(.L_x_761) ;  /* 0x0000008000017945 */ /* 0x000fe20003800000 */
[----:B----4-:R-:W-:Y:S02]  /*84a0*/  MOV R52, R25 ;  /* 0x0000001900347202 */ /* 0x010fe40000000f00 */
[----:B------:R-:W-:Y:S02]  /*84b0*/  MOV R53, 0x8 ;  /* 0x0000000800357802 */ /* 0x000fe40000000f00 */
[----:B------:R-:W-:Y:S02]  /*84c0*/  MOV R54, 0x101f ;  /* 0x0000101f00367802 */ /* 0x000fe40000000f00 */
[----:B------:R-:W-:-:S07]  /*84d0*/  MOV R51, 0xffff ;  /* 0x0000ffff00337802 */ /* 0x000fce0000000f00 */
[----:B0123--:R-:W-:Y:S05]  /*84e0*/  WARPSYNC.COLLECTIVE R51, `(.L_x_762) ;  /* 0x0000000033087348 */ /* 0x00ffea0003c00000 */
[----:B------:R4:W0:Y:S02]  /*84f0*/  SHFL.BFLY P2, R49, R52, R53, R54 ;  /* 0x0c00003534317389 */ /* 0x0008240000040036 */
[----:B01234-:R-:W-:Y:S01]  /*8500*/  ENDCOLLECTIVE ;  /* 0x000000000000791b */ /* 0x01ffe20003800000 */
.L_x_762:
[----:B------:R-:W-:Y:S05]  /*8510*/  BSYNC B1 ;  /* 0x0000000000017941 */ /* 0x000fea0003800000 */
.L_x_761:
        /* <DEDUP_REMOVED lines=8> */
.L_x_763:
[----:B------:R-:W-:Y:S01]  /*85a0*/  FADD.FTZ R32, R32, R25 ;  /* 0x0000001920207221 */ /* 0x000fe20000010000 */
[----:B------:R-:W-:-:S04]  /*85b0*/  HFMA2.MMA R53, -RZ, RZ, 0, 2.384185791015625e-07 ;  /* 0x00000004ff357435 */ /* 0x000fc800000001ff */
[----:B------:R-:W-:Y:S02]  /*85c0*/  MOV R52, R32 ;  /* 0x0000002000347202 */ /* 0x000fe40000000f00 */
[----:B------:R-:W-:-:S07]  /*85d0*/  MOV R31, R49 ;  /* 0x00000031001f7202 */ /* 0x000fce0000000f00 */
[----:B------:R-:W-:Y:S05]  /*85e0*/  WARPSYNC.COLLECTIVE R51, `(.L_x_764) ;  /* 0x0000000033087348 */ /* 0x000fea0003c00000 */
[----:B------:R0:W1:Y:S02]  /*85f0*/  SHFL.BFLY P2, R49, R52, R53, R54 ;  /* 0x0c00003534317389 */ /* 0x0000640000040036 */
[----:B01----:R-:W-:Y:S01]  /*8600*/  ENDCOLLECTIVE ;  /* 0x000000000000791b */ /* 0x003fe20003800000 */
.L_x_764:
[----:B------:R-:W-:-:S05]  /*8610*/  FADD.FTZ R31, R31, R30 ;  /* 0x0000001e1f1f7221 */ /* 0x000fca0000010000 */
[----:B------:R-:W-:Y:S02]  /*8620*/  MOV R52, R31 ;  /* 0x0000001f00347202 */ /* 0x000fe40000000f00 */
[----:B------:R-:W-:-:S07]  /*8630*/  MOV R33, R49 ;  /* 0x0000003100217202 */ /* 0x000fce0000000f00 */
[----:B------:R-:W-:Y:S05]  /*8640*/  WARPSYNC.COLLECTIVE R51, `(.L_x_765) ;  /* 0x0000000033087348 */ /* 0x000fea0003c00000 */
[----:B------:R0:W1:Y:S02]  /*8650*/  SHFL.BFLY P2, R49, R52, R53, R54 ;  /* 0x0c00003534317389 */ /* 0x0000640000040036 */
[----:B01----:R-:W-:Y:S01]  /*8660*/  ENDCOLLECTIVE ;  /* 0x000000000000791b */ /* 0x003fe20003800000 */
.L_x_765:
[----:B------:R-:W-:Y:S01]  /*8670*/  FADD.FTZ R33, R32, R33 ;  /* 0x0000002120217221 */ /* 0x000fe20000010000 */
[----:B------:R-:W-:-:S04]  /*8680*/  HFMA2.MMA R53, -RZ, RZ, 0, 1.1920928955078125e-07 ;  /* 0x00000002ff357435 */ /* 0x000fc800000001ff */
[----:B------:R-:W-:Y:S02]  /*8690*/  MOV R52, R33 ;  /* 0x0000002100347202 */ /* 0x000fe40000000f00 */
[----:B------:R-:W-:-:S07]  /*86a0*/  MOV R34, R49 ;  /* 0x0000003100227202 */ /* 0x000fce0000000f00 */
[----:B------:R-:W-:Y:S05]  /*86b0*/  WARPSYNC.COLLECTIVE R51, `(.L_x_766) ;  /* 0x0000000033087348 */ /* 0x000fea0003c00000 */
[----:B------:R0:W1:Y:S02]  /*86c0*/  SHFL.BFLY P2, R49, R52, R53, R54 ;  /* 0x0c00003534317389 */ /* 0x0000640000040036 */
[----:B01----:R-:W-:Y:S01]  /*86d0*/  ENDCOLLECTIVE ;  /* 0x000000000000791b */ /* 0x003fe20003800000 */
.L_x_766:
[----:B------:R-:W-:-:S05]  /*86e0*/  FADD.FTZ R34, R31, R34 ;  /* 0x000000221f227221 */ /* 0x000fca0000010000 */
[----:B------:R-:W-:Y:S02]  /*86f0*/  MOV R52, R34 ;  /* 0x0000002200347202 */ /* 0x000fe40000000f00 */
[----:B------:R-:W-:-:S07]  /*8700*/  MOV R36, R49 ;  /* 0x0000003100247202 */ /* 0x000fce0000000f00 */
[----:B------:R-:W-:Y:S05]  /*8710*/  WARPSYNC.COLLECTIVE R51, `(.L_x_767) ;  /* 0x0000000033087348 */ /* 0x000fea0003c00000 */
[----:B------:R0:W1:Y:S02]  /*8720*/  SHFL.BFLY P2, R49, R52, R53, R54 ;  /* 0x0c00003534317389 */ /* 0x0000640000040036 */
[----:B01----:R-:W-:Y:S01]  /*8730*/  ENDCOLLECTIVE ;  /* 0x000000000000791b */ /* 0x003fe20003800000 */
.L_x_767:
[----:B------:R-:W-:Y:S01]  /*8740*/  FADD.FTZ R36, R33, R36 ;  /* 0x0000002421247221 */ /* 0x000fe20000010000 */
[----:B------:R-:W-:-:S04]  /*8750*/  HFMA2.MMA R53, -RZ, RZ, 0, 5.9604644775390625e-08 ;  /* 0x00000001ff357435 */ /* 0x000fc800000001ff */
[----:B------:R-:W-:Y:S02]  /*8760*/  MOV R52, R36 ;  /* 0x0000002400347202 */ /* 0x000fe40000000f00 */
[----:B------:R-:W-:-:S07]  /*8770*/  MOV R25, R49 ;  /* 0x0000003100197202 */ /* 0x000fce0000000f00 */
[----:B------:R-:W-:Y:S05]  /*8780*/  WARPSYNC.COLLECTIVE R51, `(.L_x_768) ;  /* 0x0000000033087348 */ /* 0x000fea0003c00000 */
[----:B------:R0:W1:Y:S02]  /*8790*/  SHFL.BFLY P2, R49, R52, R53, R54 ;  /* 0x0c00003534317389 */ /* 0x0000640000040036 */
[----:B01----:R-:W-:Y:S01]  /*87a0*/  ENDCOLLECTIVE ;  /* 0x000000000000791b */ /* 0x003fe20003800000 */
.L_x_768:
[----:B------:R-:W-:-:S05]  /*87b0*/  FADD.FTZ R25, R34, R25 ;  /* 0x0000001922197221 */ /* 0x000fca0000010000 */
[----:B------:R-:W-:Y:S02]  /*87c0*/  MOV R52, R25 ;  /* 0x0000001900347202 */ /* 0x000fe40000000f00 */
[----:B------:R-:W-:-:S07]  /*87d0*/  MOV R35, R49 ;  /* 0x0000003100237202 */ /* 0x000fce0000000f00 */
[----:B------:R-:W-:Y:S05]  /*87e0*/  WARPSYNC.COLLECTIVE R51, `(.L_x_769) ;  /* 0x0000000033087348 */ /* 0x000fea0003c00000 */
[----:B------:R0:W1:Y:S02]  /*87f0*/  SHFL.BFLY P2, R49, R52, R53, R54 ;  /* 0x0c00003534317389 */ /* 0x0000640000040036 */
[----:B01----:R-:W-:Y:S01]  /*8800*/  ENDCOLLECTIVE ;  /* 0x000000000000791b */ /* 0x003fe20003800000 */
.L_x_769:
[----:B------:R-:W-:Y:S01]  /*8810*/  FADD.FTZ R35, R36, R35 ;  /* 0x0000002324237221 */ /* 0x000fe20000010000 */
[----:B------:R-:W-:Y:S01]  /*8820*/  MOV R30, R49 ;  /* 0x00000031001e7202 */ /* 0x000fe20000000f00 */
[----:B------:R-:W-:Y:S06]  /*8830*/  BRA `(.L_x_770) ;  /* 0xffffffe800c07947 */ /* 0x000fec000383ffff */
.L_x_740:
        /* <DEDUP_REMOVED lines=8> */
.L_x_772:
[----:B------:R-:W-:Y:S05]  /*88c0*/  BSYNC B0 ;  /* 0x0000000000007941 */ /* 0x000fea0003800000 */
.L_x_771:
[----:B------:R-:W-:Y:S01]  /*88d0*/  HFMA2.MMA R53, -RZ, RZ, 0, 4.76837158203125e-07 ;  /* 0x00000008ff357435 */ /* 0x000fe200000001ff */
[----:B------:R-:W-:Y:S02]  /*88e0*/  MOV R52, R27 ;  /* 0x0000001b00347202 */ /* 0x000fe40000000f00 */
[----:B------:R-:W-:Y:S02]  /*88f0*/  CS2R R34, SRZ ;  /* 0x0000000000227805 */ /* 0x000fe4000001ff00 */
[----:B------:R-:W-:Y:S01]  /*8900*/  MOV R54, 0x101f ;  /* 0x0000101f00367802 */ /* 0x000fe20000000f00 */
[----:B------:R-:W-:Y:S01]  /*8910*/  HFMA2.MMA R41, -RZ, RZ, 0, 0 ;  /* 0x00000000ff297435 */ /* 0x000fe200000001ff */
[----:B------:R-:W-:Y:S02]  /*8920*/  MOV R51, 0xffff ;  /* 0x0000ffff00337802 */ /* 0x000fe40000000f00 */
[----:B------:R-:W-:Y:S02]  /*8930*/  MOV R29, R49 ;  /* 0x00000031001d7202 */ /* 0x000fe40000000f00 */
[----:B------:R-:W-:-:S07]  /*8940*/  @!P0 IADD3 R30, R25, 0x14, RZ ;  /* 0x00000014191e8810 */ /* 0x000fce0007ffe0ff */
[----:B------:R-:W-:Y:S05]  /*8950*/  WARPSYNC.COLLECTIVE R51, `(.L_x_773) ;  /* 0x0000000033087348 */ /* 0x000fea0003c00000 */
[----:B------:R0:W1:Y:S02]  /*8960*/  SHFL.BFLY P2, R49, R52, R53, R54 ;  /* 0x0c00003534317389 */ /* 0x0000640000040036 */
[----:B01----:R-:W-:Y:S01]  /*8970*/  ENDCOLLECTIVE ;  /* 0x000000000000791b */ /* 0x003fe20003800000 */
.L_x_773:
[----:B------:R-:W-:Y:S01]  /*8980*/  @!P0 LEA R31, R40, UR6, 0x7 ;  /* 0x00000006281f8c11 */ /* 0x000fe2000f8e38ff */
[----:B------:R-:W-:Y:S01]  /*8990*/  FADD.FTZ R29, R29, R26 ;  /* 0x0000001a1d1d7221 */ /* 0x000fe20000010000 */
[----:B------:R-:W-:Y:S02]  /*89a0*/  @!P0 LOP3.LUT R30, R30, R11, RZ, 0x3c, !PT ;  /* 0x0000000b1e1e8212 */ /* 0x000fe400078e3cff */
[----:B------:R-:W-:Y:S02]  /*89b0*/  MOV R42, RZ ;  /* 0x000000ff002a7202 */ /* 0x000fe40000000f00 */
[----:B------:R-:W-:Y:S02]  /*89c0*/  @!P0 LEA R30, R30, R31, 0x2 ;  /* 0x0000001f1e1e8211 */ /* 0x000fe400078e10ff */
[----:B------:R-:W-:Y:S02]  /*89d0*/  @!P0 IADD3 R46, R25, 0x3c, RZ ;  /* 0x0000003c192e8810 */ /* 0x000fe40007ffe0ff */
[----:B------:R-:W-:Y:S01]  /*89e0*/  @!P0 LEA R45, R40, UR6, 0x7 ;  /* 0x00000006282d8c11 */ /* 0x000fe2000f8e38ff */
[----:B------:R0:W1:Y:S01]  /*89f0*/  @!P0 LDS R33, [R30+0x500] ;  /* 0x000500001e218984 */ /* 0x0000620000000800 */
[----:B------:R-:W-:Y:S01]  /*8a00*/  @!P0 LOP3.LUT R46, R46, R11, RZ, 0x3c, !PT ;  /* 0x0000000b2e2e8212 */ /* 0x000fe200078e3cff */
[----:B------:R-:W-:Y:S01]  /*8a10*/  HFMA2.MMA R53, -RZ, RZ, 0, 2.384185791015625e-07 ;  /* 0x00000004ff357435 */ /* 0x000fe200000001ff */
[----:B------:R-:W-:Y:S01]  /*8a20*/  MOV R52, R29 ;  /* 0x0000001d00347202 */ /* 0x000fe20000000f00 */
[----:B------:R0:W2:Y:S01]  /*8a30*/  @!P0 LDS R32, [R30] ;  /* 0x000000001e208984 */ /* 0x0000a20000000800 */
[----:B------:R-:W-:Y:S01]  /*8a40*/  @!P0 LEA R46, R46, R45, 0x2 ;  /* 0x0000002d2e2e8211 */ /* 0x000fe200078e10ff */
[----:B------:R-:W-:-:S04]  /*8a50*/  HFMA2.MMA R45, -RZ, RZ, 0, 0 ;  /* 0x00000000ff2d7435 */ /* 0x000fc800000001ff */
[----:B------:R0:W3:Y:S01]  /*8a60*/  @!P0 LDS R47, [R46] ;  /* 0x000000002e2f8984 */ /* 0x0000e20000000800 */
[----:B------:R-:W-:-:S07]  /*8a70*/  MOV R28, R49 ;  /* 0x00000031001c7202 */ /* 0x000fce0000000f00 */
[----:B0123--:R-:W-:Y:S05]  /*8a80*/  WARPSYNC.COLLECTIVE R51, `(.L_x_774) ;  /* 0x0000000033087348 */ /* 0x00ffea0003c00000 */
[----:B------:R4:W0:Y:S02]  /*8a90*/  SHFL.BFLY P2, R49, R52, R53, R54 ;  /* 0x0c00003534317389 */ /* 0x0008240000040036 */
[----:B01234-:R-:W-:Y:S01]  /*8aa0*/  ENDCOLLECTIVE ;  /* 0x000000000000791b */ /* 0x01ffe20003800000 */
.L_x_774:
[----:B------:R-:W-:Y:S01]  /*8ab0*/  FADD.FTZ R28, R28, R27 ;  /* 0x0000001b1c1c7221 */ /* 0x000fe20000010000 */
[----:B------:R0:W1:Y:S02]  /*8ac0*/  @!P0 LDS R48, [R46+0x500] ;  /* 0x000500002e308984 */ /* 0x0000640000000800 */
[----:B0-----:R-:W-:Y:S02]  /*8ad0*/  HFMA2.MMA R46, -RZ, RZ, 0, 0 ;  /* 0x00000000ff2e7435 */ /* 0x001fe400000001ff */
[----:B------:R-:W-:Y:S02]  /*8ae0*/  MOV R52, R28 ;  /* 0x0000001c00347202 */ /* 0x000fe40000000f00 */
[----:B------:R-:W-:-:S07]  /*8af0*/  MOV R26, R49 ;  /* 0x00000031001a7202 */ /* 0x000fce0000000f00 */
[----:B-1----:R-:W-:Y:S05]  /*8b00*/  WARPSYNC.COLLECTIVE R51, `(.L_x_775) ;  /* 0x0000000033087348 */ /* 0x002fea0003c00000 */
[----:B------:R0:W2:Y:S02]  /*8b10*/  SHFL.BFLY P2, R49, R52, R53, R54 ;  /* 0x0c00003534317389 */ /* 0x0000a40000040036 */
[----:B012---:R-:W-:Y:S01]  /*8b20*/  ENDCOLLECTIVE ;  /* 0x000000000000791b */ /* 0x007fe20003800000 */
.L_x_775:
[----:B------:R-:W-:Y:S01]  /*8b30*/  @!P0 MOV R35, R33 ;  /* 0x0000002100238202 */ /* 0x000fe20000000f00 */
[----:B------:R-:W-:Y:S01]  /*8b40*/  FADD.FTZ R26, R29, R26 ;  /* 0x0000001a1d1a7221 */ /* 0x000fe20000010000 */
[----:B------:R-:W-:Y:S02]  /*8b50*/  @!P0 MOV R34, R32 ;  /* 0x0000002000228202 */ /* 0x000fe40000000f00 */
[----:B------:R-:W-:Y:S01]  /*8b60*/  @!P0 MOV R45, R47 ;  /* 0x0000002f002d8202 */ /* 0x000fe20000000f00 */
[----:B------:R-:W-:Y:S01]  /*8b70*/  HFMA2.MMA R53, -RZ, RZ, 0, 1.1920928955078125e-07 ;  /* 0x00000002ff357435 */ /* 0x000fe200000001ff */
[----:B------:R-:W-:Y:S02]  /*8b80*/  MOV R52, R26 ;  /* 0x0000001a00347202 */ /* 0x000fe40000000f00 */
[----:B------:R-:W-:Y:S02]  /*8b90*/  @!P0 MOV R46, R48 ;  /* 0x00000030002e8202 */ /* 0x000fe40000000f00 */
[----:B------:R-:W-:-:S07]  /*8ba0*/  MOV R27, R49 ;  /* 0x00000031001b7202 */ /* 0x000fce0000000f00 */
[----:B------:R-:W-:Y:S05]  /*8bb0*/  WARPSYNC.COLLECTIVE R51, `(.L_x_776) ;  /* 0x0000000033087348 */ /* 0x000fea0003c00000 */
[----:B------:R0:W1:Y:S02]  /*8bc0*/  SHFL.BFLY P2, R49, R52, R53, R54 ;  /* 0x0c00003534317389 */ /* 0x0000640000040036 */
[----:B01----:R-:W-:Y:S01]  /*8bd0*/  ENDCOLLECTIVE ;  /* 0x000000000000791b */ /* 0x003fe20003800000 */
.L_x_776:
[----:B------:R-:W-:-:S05]  /*8be0*/  FADD.FTZ R27, R28, R27 ;  /* 0x0000001b1c1b7221 */ /* 0x000fca0000010000 */
[----:B------:R-:W-:Y:S02]  /*8bf0*/  MOV R52, R27 ;  /* 0x0000001b00347202 */ /* 0x000fe40000000f00 */
[----:B------:R-:W-:-:S07]  /*8c00*/  MOV R29, R49 ;  /* 0x00000031001d7202 */ /* 0x000fce0000000f00 */
[----:B------:R-:W-:Y:S05]  /*8c10*/  WARPSYNC.COLLECTIVE R51, `(.L_x_777) ;  /* 0x0000000033087348 */ /* 0x000fea0003c00000 */
[----:B------:R0:W1:Y:S02]  /*8c20*/  SHFL.BFLY P2, R49, R52, R53, R54 ;  /* 0x0c00003534317389 */ /* 0x0000640000040036 */
[----:B01----:R-:W-:Y:S01]  /*8c30*/  ENDCOLLECTIVE ;  /* 0x000000000000791b */ /* 0x003fe20003800000 */
.L_x_777:
        /* <DEDUP_REMOVED lines=8> */
.L_x_778:
[----:B------:R-:W-:Y:S01]  /*8cc0*/  FADD.FTZ R31, R27, R28 ;  /* 0x0000001c1b1f7221 */ /* 0x000fe20000010000 */
[C---:B------:R-:W-:Y:S01]  /*8cd0*/  @!P0 IADD3 R28, R25.reuse, 0x28, RZ ;  /* 0x00000028191c8810 */ /* 0x040fe20007ffe0ff */
[----:B------:R-:W0:Y:S01]  /*8ce0*/  LDC.64 R26, c[0x0][0x218] ;  /* 0x00008600ff1a7b82 */ /* 0x000e220000000a00 */
[----:B------:R-:W-:Y:S02]  /*8cf0*/  IADD3 R25, R25, R22, RZ ;  /* 0x0000001619197210 */ /* 0x000fe40007ffe0ff */
        /* <DEDUP_REMOVED lines=9> */
.L_x_779:
        /* <DEDUP_REMOVED lines=8> */
.L_x_780:
[----:B------:R-:W-:Y:S01]  /*8e10*/  FADD.FTZ R31, R31, R32 ;  /* 0x000000201f1f7221 */ /* 0x000fe20000010000 */
[----:B------:R-:W-:Y:S02]  /*8e20*/  @!P0 MOV R41, R29 ;  /* 0x0000001d00298202 */ /* 0x000fe40000000f00 */
[----:B------:R-:W0:Y:S01]  /*8e30*/  LDC.64 R28, c[0x0][0x220] ;  /* 0x00008800ff1c7b82 */ /* 0x000e220000000a00 */
[----:B------:R-:W-:Y:S02]  /*8e40*/  @!P0 MOV R42, R43 ;  /* 0x0000002b002a8202 */ /* 0x000fe40000000f00 */
[----:B------:R-:W-:Y:S02]  /*8e50*/  ISETP.NE.AND P0, PT, R40, RZ, PT ;  /* 0x000000ff2800720c */ /* 0x000fe40003f05270 */
[----:B------:R-:W-:Y:S02]  /*8e60*/  MOV R52, R35 ;  /* 0x0000002300347202 */ /* 0x000fe40000000f00 */
[----:B------:R-:W-:-:S09]  /*8e70*/  MOV R37, R49 ;  /* 0x0000003100257202 */ /* 0x000fd20000000f00 */
[----:B0-----:R-:W-:Y:S05]  /*8e80*/  WARPSYNC.COLLECTIVE R51, `(.L_x_781) ;  /* 0x0000000033087348 */ /* 0x001fea0003c00000 */
[----:B------:R1:W2:Y:S02]  /*8e90*/  SHFL.BFLY P2, R49, R52, R53, R54 ;  /* 0x0c00003534317389 */ /* 0x0002a40000040036 */
[----:B012---:R-:W-:Y:S01]  /*8ea0*/  ENDCOLLECTIVE ;  /* 0x000000000000791b */ /* 0x007fe20003800000 */
.L_x_781:
        /* <DEDUP_REMOVED lines=12> */
.L_x_782:
[----:B------:R-:W-:-:S05]  /*8f70*/  FADD.FTZ R36, R36, R35 ;  /* 0x0000002324247221 */ /* 0x000fca0000010000 */
[----:B------:R-:W-:Y:S02]  /*8f80*/  MOV R52, R36 ;  /* 0x0000002400347202 */ /* 0x000fe40000000f00 */
[----:B------:R-:W-:-:S07]  /*8f90*/  MOV R34, R49 ;  /* 0x0000003100227202 */ /* 0x000fce0000000f00 */
[----:B------:R-:W-:Y:S05]  /*8fa0*/  WARPSYNC.COLLECTIVE R51, `(.L_x_783) ;  /* 0x0000000033087348 */ /* 0x000fea0003c00000 */
[----:B------:R0:W1:Y:S02]  /*8fb0*/  SHFL.BFLY P2, R49, R52, R53, R54 ;  /* 0x0c00003534317389 */ /* 0x0000640000040036 */
[----:B01----:R-:W-:Y:S01]  /*8fc0*/  ENDCOLLECTIVE ;  /* 0x000000000000791b */ /* 0x003fe20003800000 */
.L_x_783:
[----:B------:R-:W-:Y:S01]  /*8fd0*/  FADD.FTZ R34, R37, R34 ;  /* 0x0000002225227221 */ /* 0x000fe20000010000 */
[----:B------:R-:W-:-:S04]  /*8fe0*/  HFMA2.MMA R53, -RZ, RZ, 0, 1.1920928955078125e-07 ;  /* 0x00000002ff357435 */ /* 0x000fc800000001ff */
[----:B------:R-:W-:Y:S02]  /*8ff0*/  MOV R52, R34 ;  /* 0x0000002200347202 */ /* 0x000fe40000000f00 */
[----:B------:R-:W-:-:S07]  /*9000*/  MOV R35, R49 ;  /* 0x0000003100237202 */ /* 0x000fce0000000f00 */
[----:B------:R-:W-:Y:S05]  /*9010*/  WARPSYNC.COLLECTIVE R51, `(.L_x_784) ;  /* 0x0000000033087348 */ /* 0x000fea0003c00000 */
[----:B------:R0:W1:Y:S02]  /*9020*/  SHFL.BFLY P2, R49, R52, R53, R54 ;  /* 0x0c00003534317389 */ /* 0x0000640000040036 */
[----:B01----:R-:W-:Y:S01]  /*9030*/  ENDCOLLECTIVE ;  /* 0x000000000000791b */ /* 0x003fe20003800000 */
.L_x_784:
[----:B------:R-:W-:-:S05]  /*9040*/  FADD.FTZ R35, R36, R35 ;  /* 0x0000002324237221 */ /* 0x000fca0000010000 */
[----:B------:R-:W-:Y:S02]  /*9050*/  MOV R52, R35 ;  /* 0x0000002300347202 */ /* 0x000fe40000000f00 */
[----:B------:R-:W-:-:S07]  /*9060*/  MOV R37, R49 ;  /* 0x0000003100257202 */ /* 0x000fce0000000f00 */
[----:B------:R-:W-:Y:S05]  /*9070*/  WARPSYNC.COLLECTIVE R51, `(.L_x_785) ;  /* 0x0000000033087348 */ /* 0x000fea0003c00000 */
[----:B------:R0:W1:Y:S02]  /*9080*/  SHFL.BFLY P2, R49, R52, R53, R54 ;  /* 0x0c00003534317389 */ /* 0x0000640000040036 */
[----:B01----:R-:W-:Y:S01]  /*9090*/  ENDCOLLECTIVE ;  /* 0x000000000000791b */ /* 0x003fe20003800000 */
.L_x_785:
[----:B------:R-:W-:Y:S01]  /*90a0*/  FADD.FTZ R37, R34, R37 ;  /* 0x0000002522257221 */ /* 0x000fe20000010000 */
[----:B------:R-:W-:-:S04]  /*90b0*/  HFMA2.MMA R53, -RZ, RZ, 0, 5.9604644775390625e-08 ;  /* 0x00000001ff357435 */ /* 0x000fc800000001ff */
[----:B------:R-:W-:Y:S02]  /*90c0*/  MOV R52, R37 ;  /* 0x0000002500347202 */ /* 0x000fe40000000f00 */
[----:B------:R-:W-:-:S07]  /*90d0*/  MOV R36, R49 ;  /* 0x0000003100247202 */ /* 0x000fce0000000f00 */
[----:B------:R-:W-:Y:S05]  /*90e0*/  WARPSYNC.COLLECTIVE R51, `(.L_x_786) ;  /* 0x0000000033087348 */ /* 0x000fea0003c00000 */
[----:B------:R0:W1:Y:S02]  /*90f0*/  SHFL.BFLY P2, R49, R52, R53, R54 ;  /* 0x0c00003534317389 */ /* 0x0000640000040036 */
[----:B01----:R-:W-:Y:S01]  /*9100*/  ENDCOLLECTIVE ;  /* 0x000000000000791b */ /* 0x003fe20003800000 */
.L_x_786:
[----:B------:R-:W-:-:S05]  /*9110*/  FADD.FTZ R36, R35, R36 ;  /* 0x0000002423247221 */ /* 0x000fca0000010000 */
[----:B------:R-:W-:Y:S02]  /*9120*/  MOV R52, R36 ;  /* 0x0000002400347202 */ /* 0x000fe40000000f00 */
[----:B------:R-:W-:-:S07]  /*9130*/  MOV R34, R49 ;  /* 0x0000003100227202 */ /* 0x000fce0000000f00 */
[----:B------:R-:W-:Y:S05]  /*9140*/  WARPSYNC.COLLECTIVE R51, `(.L_x_787) ;  /* 0x0000000033087348 */ /* 0x000fea0003c00000 */
[----:B------:R0:W1:Y:S02]  /*9150*/  SHFL.BFLY P2, R49, R52, R53, R54 ;  /* 0x0c00003534317389 */ /* 0x0000640000040036 */
[----:B01----:R-:W-:Y:S01]  /*9160*/  ENDCOLLECTIVE ;  /* 0x000000000000791b */ /* 0x003fe20003800000 */
.L_x_787:
        /* <DEDUP_REMOVED lines=8> */
.L_x_788:
        /* <DEDUP_REMOVED lines=8> */
.L_x_789:
[----:B------:R-:W-:Y:S01]  /*9270*/  FADD.FTZ R44, R44, R41 ;  /* 0x000000292c2c7221 */ /* 0x000fe20000010000 */
[----:B------:R-:W-:-:S04]  /*9280*/  HFMA2.MMA R53, -RZ, RZ, 0, 2.384185791015625e-07 ;  /* 0x00000004ff357435 */ /* 0x000fc800000001ff */
[----:B------:R-:W-:Y:S02]  /*9290*/  MOV R52, R44 ;  /* 0x0000002c00347202 */ /* 0x000fe40000000f00 */
[----:B------:R-:W-:-:S07]  /*92a0*/  MOV R43, R49 ;  /* 0x00000031002b7202 */ /* 0x000fce0000000f00 */
[----:B------:R-:W-:Y:S05]  /*92b0*/  WARPSYNC.COLLECTIVE R51, `(.L_x_790) ;  /* 0x0000000033087348 */ /* 0x000fea0003c00000 */
[----:B------:R0:W1:Y:S02]  /*92c0*/  SHFL.BFLY P2, R49, R52, R53, R54 ;  /* 0x0c00003534317389 */ /* 0x0000640000040036 */
[----:B01----:R-:W-:Y:S01]  /*92d0*/  ENDCOLLECTIVE ;  /* 0x000000000000791b */ /* 0x003fe20003800000 */
.L_x_790:
[----:B------:R-:W-:-:S05]  /*92e0*/  FADD.FTZ R43, R43, R42 ;  /* 0x0000002a2b2b7221 */ /* 0x000fca0000010000 */
[----:B------:R-:W-:Y:S02]  /*92f0*/  MOV R52, R43 ;  /* 0x0000002b00347202 */ /* 0x000fe40000000f00 */
[----:B------:R-:W-:-:S07]  /*9300*/  MOV R41, R49 ;  /* 0x0000003100297202 */ /* 0x000fce0000000f00 */
[----:B------:R-:W-:Y:S05]  /*9310*/  WARPSYNC.COLLECTIVE R51, `(.L_x_791) ;  /* 0x0000000033087348 */ /* 0x000fea0003c00000 */
[----:B------:R0:W1:Y:S02]  /*9320*/  SHFL.BFLY P2, R49, R52, R53, R54 ;  /* 0x0c00003534317389 */ /* 0x0000640000040036 */
[----:B01----:R-:W-:Y:S01]  /*9330*/  ENDCOLLECTIVE ;  /* 0x000000000000791b */ /* 0x003fe20003800000 */
.L_x_791:
[----:B------:R-:W-:Y:S01]  /*9340*/  FADD.FTZ R41, R44, R41 ;  /* 0x000000292c297221 */ /* 0x000fe20000010000 */
[----:B------:R-:W-:-:S04]  /*9350*/  HFMA2.MMA R53, -RZ, RZ, 0, 1.1920928955078125e-07 ;  /* 0x00000002ff357435 */ /* 0x000fc800000001ff */
[----:B------:R-:W-:Y:S02]  /*9360*/  MOV R52, R41 ;  /* 0x0000002900347202 */ /* 0x000fe40000000f00 */
[----:B------:R-:W-:-:S07]  /*9370*/  MOV R42, R49 ;  /* 0x00000031002a7202 */ /* 0x000fce0000000f00 */
[----:B------:R-:W-:Y:S05]  /*9380*/  WARPSYNC.COLLECTIVE R51, `(.L_x_792) ;  /* 0x0000000033087348 */ /* 0x000fea0003c00000 */
[----:B------:R0:W1:Y:S02]  /*9390*/  SHFL.BFLY P2, R49, R52, R53, R54 ;  /* 0x0c00003534317389 */ /* 0x0000640000040036 */
[----:B01----:R-:W-:Y:S01]  /*93a0*/  ENDCOLLECTIVE ;  /* 0x000000000000791b */ /* 0x003fe20003800000 */
.L_x_792:
[----:B------:R-:W-:-:S05]  /*93b0*/  FADD.FTZ R42, R43, R42 ;  /* 0x0000002a2b2a7221 */ /* 0x000fca0000010000 */
[----:B------:R-:W-:Y:S02]  /*93c0*/  MOV R52, R42 ;  /* 0x0000002a00347202 */ /* 0x000fe40000000f00 */
[----:B------:R-:W-:-:S07]  /*93d0*/  MOV R44, R49 ;  /* 0x00000031002c7202 */ /* 0x000fce0000000f00 */
[----:B------:R-:W-:Y:S05]  /*93e0*/  WARPSYNC.COLLECTIVE R51, `(.L_x_793) ;  /* 0x0000000033087348 */ /* 0x000fea0003c00000 */
[----:B------:R0:W1:Y:S02]  /*93f0*/  SHFL.BFLY P2, R49, R52, R53, R54 ;  /* 0x0c00003534317389 */ /* 0x0000640000040036 */
[----:B01----:R-:W-:Y:S01]  /*9400*/  ENDCOLLECTIVE ;  /* 0x000000000000791b */ /* 0x003fe20003800000 */
.L_x_793:
[----:B------:R-:W-:Y:S01]  /*9410*/  FADD.FTZ R44, R41, R44 ;  /* 0x0000002c292c7221 */ /* 0x000fe20000010000 */
[----:B------:R-:W-:-:S04]  /*9420*/  HFMA2.MMA R53, -RZ, RZ, 0, 5.9604644775390625e-08 ;  /* 0x00000001ff357435 */ /* 0x000fc800000001ff */
[----:B------:R-:W-:Y:S02]  /*9430*/  MOV R52, R44 ;  /* 0x0000002c00347202 */ /* 0x000fe40000000f00 */
[----:B------:R-:W-:-:S07]  /*9440*/  MOV R43, R49 ;  /* 0x00000031002b7202 */ /* 0x000fce0000000f00 */
[----:B------:R-:W-:Y:S05]  /*9450*/  WARPSYNC.COLLECTIVE R51, `(.L_x_794) ;  /* 0x0000000033087348 */ /* 0x000fea0003c00000 */
[----:B------:R0:W1:Y:S02]  /*9460*/  SHFL.BFLY P2, R49, R52, R53, R54 ;  /* 0x0c00003534317389 */ /* 0x0000640000040036 */
[----:B01----:R-:W-:Y:S01]  /*9470*/  ENDCOLLECTIVE ;  /* 0x000000000000791b */ /* 0x003fe20003800000 */
.L_x_794:
[----:B------:R-:W-:-:S05]  /*9480*/  FADD.FTZ R42, R42, R43 ;  /* 0x0000002b2a2a7221 */ /* 0x000fca0000010000 */
[----:B------:R-:W-:Y:S02]  /*9490*/  MOV R52, R42 ;  /* 0x0000002a00347202 */ /* 0x000fe40000000f00 */
[----:B------:R-:W-:-:S07]  /*94a0*/  MOV R41, R49 ;  /* 0x0000003100297202 */ /* 0x000fce0000000f00 */
[----:B------:R-:W-:Y:S05]  /*94b0*/  WARPSYNC.COLLECTIVE R51, `(.L_x_795) ;  /* 0x0000000033087348 */ /* 0x000fea0003c00000 */
[----:B------:R0:W1:Y:S02]  /*94c0*/  SHFL.BFLY P2, R49, R52, R53, R54 ;  /* 0x0c00003534317389 */ /* 0x0000640000040036 */
[----:B01----:R-:W-:Y:S01]  /*94d0*/  ENDCOLLECTIVE ;  /* 0x000000000000791b */ /* 0x003fe20003800000 */
.L_x_795:
[----:B------:R-:W-:Y:S01]  /*94e0*/  HFMA2.MMA R53, -RZ, RZ, 0, 4.76837158203125e-07 ;  /* 0x00000008ff357435 */ /* 0x000fe200000001ff */
[----:B------:R-:W-:Y:S02]  /*94f0*/  MOV R52, R45 ;  /* 0x0000002d00347202 */ /* 0x000fe40000000f00 */
[----:B------:R-:W-:-:S08]  /*9500*/  MOV R43, R49 ;  /* 0x00000031002b7202 */ /* 0x000fd00000000f00 */
[----:B------:R-:W-:Y:S05]  /*9510*/  WARPSYNC.COLLECTIVE R51, `(.L_x_796) ;  /* 0x0000000033087348 */ /* 0x000fea0003c00000 */
[----:B------:R0:W1:Y:S02]  /*9520*/  SHFL.BFLY P2, R49, R52, R53, R54 ;  /* 0x0c00003534317389 */ /* 0x0000640000040036 */
[----:B01----:R-:W-:Y:S01]  /*9530*/  ENDCOLLECTIVE ;  /* 0x000000000000791b */ /* 0x003fe20003800000 */
.L_x_796:
[----:B------:R-:W-:-:S05]  /*9540*/  FADD.FTZ R32, R42, R43 ;  /* 0x0000002b2a207221 */ /* 0x000fca0000010000 */
[----:B------:R-:W-:Y:S02]  /*9550*/  @!P0 F2FP.BF16.F32.PACK_AB R32, RZ, R32 ;  /* 0x00000020ff20823e */ /* 0x000fe400000010ff */
[----:B------:R-:W-:Y:S02]  /*9560*/  MOV R52, R46 ;  /* 0x0000002e00347202 */ /* 0x000fe40000000f00 */
[----:B------:R-:W-:-:S07]  /*9570*/  MOV R50, R49 ;  /* 0x0000003100327202 */ /* 0x000fce0000000f00 */
[----:B------:R-:W-:Y:S05]  /*9580*/  WARPSYNC.COLLECTIVE R51, `(.L_x_797) ;  /* 0x0000000033087348 */ /* 0x000fea0003c00000 */
[----:B------:R0:W1:Y:S02]  /*9590*/  SHFL.BFLY P2, R49, R52, R53, R54 ;  /* 0x0c00003534317389 */ /* 0x0000640000040036 */
[----:B01----:R-:W-:Y:S01]  /*95a0*/  ENDCOLLECTIVE ;  /* 0x000000000000791b */ /* 0x003fe20003800000 */
.L_x_797:
[----:B------:R-:W-:Y:S01]  /*95b0*/  FADD.FTZ R50, R50, R45 ;  /* 0x0000002d32327221 */ /* 0x000fe20000010000 */
[----:B------:R-:W-:-:S04]  /*95c0*/  HFMA2.MMA R53, -RZ, RZ, 0, 2.384185791015625e-07 ;  /* 0x00000004ff357435 */ /* 0x000fc800000001ff */
[----:B------:R-:W-:Y:S02]  /*95d0*/  MOV R52, R50 ;  /* 0x0000003200347202 */ /* 0x000fe40000000f00 */
[----:B------:R-:W-:-:S07]  /*95e0*/  MOV R47, R49 ;  /* 0x00000031002f7202 */ /* 0x000fce0000000f00 */
[----:B------:R-:W-:Y:S05]  /*95f0*/  WARPSYNC.COLLECTIVE R51, `(.L_x_798) ;  /* 0x0000000033087348 */ /* 0x000fea0003c00000 */
[----:B------:R0:W1:Y:S02]  /*9600*/  SHFL.BFLY P2, R49, R52, R53, R54 ;  /* 0x0c00003534317389 */ /* 0x0000640000040036 */
[----:B01----:R-:W-:Y:S01]  /*9610*/  ENDCOLLECTIVE ;  /* 0x000000000000791b */ /* 0x003fe20003800000 */
.L_x_798:
[----:B------:R-:W-:-:S05]  /*9620*/  FADD.FTZ R47, R47, R46 ;  /* 0x0000002e2f2f7221 */ /* 0x000fca0000010000 */
[----:B------:R-:W-:Y:S02]  /*9630*/  MOV R52, R47 ;  /* 0x0000002f00347202 */ /* 0x000fe40000000f00 */
[----:B------:R-:W-:-:S07]  /*9640*/  MOV R45, R49 ;  /* 0x00000031002d7202 */ /* 0x000fce0000000f00 */
[----:B------:R-:W-:Y:S05]  /*9650*/  WARPSYNC.COLLECTIVE R51, `(.L_x_799) ;  /* 0x0000000033087348 */ /* 0x000fea0003c00000 */
[----:B------:R0:W1:Y:S02]  /*9660*/  SHFL.BFLY P2, R49, R52, R53, R54 ;  /* 0x0c00003534317389 */ /* 0x0000640000040036 */
[----:B01----:R-:W-:Y:S01]  /*9670*/  ENDCOLLECTIVE ;  /* 0x000000000000791b */ /* 0x003fe20003800000 */
.L_x_799:
[----:B------:R-:W-:Y:S01]  /*9680*/  FADD.FTZ R45, R50, R45 ;  /* 0x0000002d322d7221 */ /* 0x000fe20000010000 */
[----:B------:R-:W-:-:S04]  /*9690*/  HFMA2.MMA R53, -RZ, RZ, 0, 1.1920928955078125e-07 ;  /* 0x00000002ff357435 */ /* 0x000fc800000001ff */
[----:B------:R-:W-:Y:S02]  /*96a0*/  MOV R52, R45 ;  /* 0x0000002d00347202 */ /* 0x000fe40000000f00 */
[----:B------:R-:W-:-:S07]  /*96b0*/  MOV R46, R49 ;  /* 0x00000031002e7202 */ /* 0x000fce0000000f00 */
[----:B------:R-:W-:Y:S05]  /*96c0*/  WARPSYNC.COLLECTIVE R51, `(.L_x_800) ;  /* 0x0000000033087348 */ /* 0x000fea0003c00000 */
[----:B------:R0:W1:Y:S02]  /*96d0*/  SHFL.BFLY P2, R49, R52, R53, R54 ;  /* 0x0c00003534317389 */ /* 0x0000640000040036 */
[----:B01----:R-:W-:Y:S01]  /*96e0*/  ENDCOLLECTIVE ;  /* 0x000000000000791b */ /* 0x003fe20003800000 */
.L_x_800:
[----:B------:R-:W-:-:S05]  /*96f0*/  FADD.FTZ R46, R47, R46 ;  /* 0x0000002e2f2e7221 */ /* 0x000fca0000010000 */
[----:B------:R-:W-:Y:S02]  /*9700*/  MOV R52, R46 ;  /* 0x0000002e00347202 */ /* 0x000fe40000000f00 */
[----:B------:R-:W-:-:S07]  /*9710*/  MOV R48, R49 ;  /* 0x0000003100307202 */ /* 0x000fce0000000f00 */
[----:B------:R-:W-:Y:S05]  /*9720*/  WARPSYNC.COLLECTIVE R51, `(.L_x_801) ;  /* 0x0000000033087348 */ /* 0x000fea0003c00000 */
[----:B------:R0:W1:Y:S02]  /*9730*/  SHFL.BFLY P2, R49, R52, R53, R54 ;  /* 0x0c00003534317389 */ /* 0x0000640000040036 */
[----:B01----:R-:W-:Y:S01]  /*9740*/  ENDCOLLECTIVE ;  /* 0x000000000000791b */ /* 0x003fe20003800000 */
.L_x_801:
        /* <DEDUP_REMOVED lines=12> */
.L_x_802:
        /* <DEDUP_REMOVED lines=9> */
.L_x_803:
[----:B------:R-:W-:Y:S01]  /*98a0*/  FADD.FTZ R34, R45, R34 ;  /* 0x000000222d227221 */ /* 0x000fe20000010000 */
[----:B------:R-:W-:Y:S01]  /*98b0*/  MOV R25, R49 ;  /* 0x0000003100197202 */ /* 0x000fe20000000f00 */
[----:B------:R-:W-:Y:S06]  /*98c0*/  BRA `(.L_x_804) ;  /* 0xffffffe400007947 */ /* 0x000fec000383ffff */
.L_x_805:
        /* <DEDUP_REMOVED lines=11> */
.L_x_2759:


//--------------------- .text._ZN13group_norm_v218gn_bwd_cuda_kernelI13__nv_bfloat16Li320ELi1ELi16ELi20ELi4096ELb1ELb1ELi64ELi320ELi320ELi4ELb1ELi2ELb0ELb0ELNS_15WgradSyncMethodE3ENS_16CompileConditionILi900EEEEEvPT_S6_S6_PKS5_S8_S8_S8_PKfflPfPj --------------------------
	.section	.text._ZN13group_norm_v218gn_bwd_cuda_kernelI13__nv_bfloat16Li320ELi1ELi16ELi20ELi4096ELb1ELb1ELi64ELi320ELi320ELi4ELb1ELi2ELb0ELb0ELNS_15WgradSyncMethodE3ENS_16CompileConditionILi900EEEEEvPT_S6_S6_PKS5_S8_S8_S8_PKfflPfPj,"ax",@progbits
	.align	128
        .global         _ZN13group_norm_v218gn_bwd_cuda_kernelI13__nv_bfloat16Li320ELi1ELi16ELi20ELi4096ELb1ELb1ELi64ELi320ELi320ELi4ELb1ELi2ELb0ELb0ELNS_15WgradSyncMethodE3ENS_16CompileConditionILi900EEEEEvPT_S6_S6_PKS5_S8_S8_S8_PKfflPfPj
        .type           _ZN13group_norm_v218gn_bwd_cuda_kernelI13__nv_bfloat16Li320ELi1ELi16ELi20ELi4096ELb1ELb1ELi64ELi320ELi320ELi4ELb1ELi2ELb0ELb0ELNS_15WgradSyncMethodE3ENS_16CompileConditionILi900EEEEEvPT_S6_S6_PKS5_S8_S8_S8_PKfflPfPj,@function
        .size           _ZN13group_norm_v218gn_bwd_cuda_kernelI13__nv_bfloat16Li320ELi1ELi16ELi20ELi4096ELb1ELb1ELi64ELi320ELi320ELi4ELb1ELi2ELb0ELb0ELNS_15WgradSyncMethodE3ENS_16CompileConditionILi900EEEEEvPT_S6_S6_PKS5_S8_S8_S8_PKfflPfPj,(.L_x_2760 - _ZN13group_norm_v218gn_bwd_cuda_kernelI13__nv_bfloat16Li320ELi1ELi16ELi20ELi4096ELb1ELb1ELi64ELi320ELi320ELi4ELb1ELi2ELb0ELb0ELNS_15WgradSyncMethodE3ENS_16CompileConditionILi900EEEEEvPT_S6_S6_PKS5_S8_S8_S8_PKfflPfPj)
        .other          _ZN13group_norm_v218gn_bwd_cuda_kernelI13__nv_bfloat16Li320ELi1ELi16ELi20ELi4096ELb1ELb1ELi64ELi320ELi320ELi4ELb1ELi2ELb0ELb0ELNS_15WgradSyncMethodE3ENS_16CompileConditionILi900EEEEEvPT_S6_S6_PKS5_S8_S8_S8_PKfflPfPj,@"STO_CUDA_ENTRY STV_DEFAULT"
_ZN13group_norm_v218gn_bwd_cuda_kernelI13__nv_bfloat16Li320ELi1ELi16ELi20ELi4096ELb1ELb1ELi64ELi320ELi320ELi4ELb1ELi2ELb0ELb0ELNS_15WgradSyncMethodE3ENS_16CompileConditionILi900EEEEEvPT_S6_S6_PKS5_S8_S8_S8_PKfflPfPj:
.text._ZN13group_norm_v218gn_bwd_cuda_kernelI13__nv_bfloat16Li320ELi1ELi16ELi20ELi4096ELb1ELb1ELi64ELi320ELi320ELi4ELb1ELi2ELb0ELb0ELNS_15WgradSyncMethodE3ENS_16CompileConditionILi900EEEEEvPT_S6_S6_PKS5_S8_S8_S8_PKfflPfPj:
        /* <DEDUP_REMOVED lines=28> */
.L_x_808:
        /* <DEDUP_REMOVED lines=8> */
.L_x_807:
[----:B------:R-:W-:Y:S05]  /*0240*/  WARPSYNC.ALL ;  /* 0x0000000000007948 */ /* 0x000fea0003800000 */
[----:B------:R-:W-:Y:S06]  /*0250*/  BAR.SYNC.DEFER_BLOCKING 0x0 ;  /* 0x0000000000007b1d */ /* 0x000fec0000010000 */
[----:B------:R-:W-:Y:S05]  /*0260*/  BRA `(.L_x_809) ;  /* 0x000000a400c47947 */ /* 0x000fea0003800000 */
.L_x_806:
        /* <DEDUP_REMOVED lines=11> */
[----:B------:R-:W4:Y:S01]  /*0320*/  S2UR UR9, SR_CgaCtaId ;  /* 0x00000000000979c3 */ /* 0x000f220000008800 */
[----:B------:R-:W-:Y:S01]  /*0330*/  ULOP3.LUT UR4, UR20, 0x3f, URZ, 0xc0, !UPT ;  /* 0x0000003f14047892 */ /* 0x000fe2000f8ec03f */
[----:B------:R-:W-:Y:S01]  /*0340*/  SHF.R.U32.HI R0, RZ, 0x2, R16 ;  /* 0x00000002ff007819 */ /* 0x000fe20000011610 */
[----:B------:R-:W-:Y:S01]  /*0350*/  UMOV UR8, 0x400 ;  /* 0x0000040000087882 */ /* 0x000fe20000000000 */
[----:B------:R-:W-:Y:S01]  /*0360*/  IMAD.WIDE.U32 R2, R2, -0x33333333, RZ ;  /* 0xcccccccd02027825 */ /* 0x000fe200078e00ff */
[----:B------:R-:W-:Y:S01]  /*0370*/  UIADD3 UR6, UR8, 0x2800, URZ ;  /* 0x0000280008067890 */ /* 0x000fe2000fffe03f */
[C---:B------:R-:W-:Y:S01]  /*0380*/  SHF.L.U32 R10, R0.reuse, 0x6, RZ ;  /* 0x00000006000a7819 */ /* 0x040fe200000006ff */
[----:B------:R-:W-:Y:S01]  /*0390*/  UIADD3 UR11, -UR10, URZ, URZ ;  /* 0x0000003f0a0b7290 */ /* 0x000fe2000fffe13f */
[----:B------:R-:W-:Y:S01]  /*03a0*/  MOV R9, UR4 ;  /* 0x0000000400097c02 */ /* 0x000fe20008000f00 */
[----:B------:R-:W-:Y:S01]  /*03b0*/  IMAD R0, R0, 0x14, RZ ;  /* 0x0000001400007824 */ /* 0x000fe200078e02ff */
[----:B------:R-:W-:-:S02]  /*03c0*/  SHF.R.U32.HI R2, RZ, 0x2, R3 ;  /* 0x00000002ff027819 */ /* 0x000fc40000011603 */
[----:B------:R-:W-:Y:S02]  /*03d0*/  CS2R R46, SRZ ;  /* 0x00000000002e7805 */ /* 0x000fe4000001ff00 */
[----:B0-----:R-:W-:Y:S02]  /*03e0*/  LOP3.LUT R4, R10, 0xffffffc0, R9, 0xe2, !PT ;  /* 0xffffffc00a047812 */ /* 0x001fe400078ee209 */
[----:B------:R-:W-:Y:S02]  /*03f0*/  CS2R R48, SRZ ;  /* 0x0000000000307805 */ /* 0x000fe4000001ff00 */
[----:B------:R-:W-:Y:S02]  /*0400*/  SHF.R.S32.HI R8, RZ, 0x1f, R16 ;  /* 0x0000001fff087819 */ /* 0x000fe40000011410 */
[----:B------:R-:W-:Y:S02]  /*0410*/  CS2R R50, SRZ ;  /* 0x0000000000327805 */ /* 0x000fe4000001ff00 */
[C---:B------:R-:W-:Y:S01]  /*0420*/  IADD3 R5, R0.reuse, 0x8, RZ ;  /* 0x0000000800057810 */ /* 0x040fe20007ffe0ff */
[----:B------:R0:W-:Y:S01]  /*0430*/  STL [R1+0x98], R4 ;  /* 0x0000980401007387 */ /* 0x0001e20000100800 */
[----:B------:R-:W-:-:S02]  /*0440*/  IADD3 R3, R0, 0x4, RZ ;  /* 0x0000000400037810 */ /* 0x000fc40007ffe0ff */
[----:B------:R-:W-:Y:S02]  /*0450*/  CS2R R52, SRZ ;  /* 0x0000000000347805 */ /* 0x000fe4000001ff00 */
[----:B-1----:R-:W-:Y:S01]  /*0460*/  IADD3 R6, R0, 0xc, RZ ;  /* 0x0000000c00067810 */ /* 0x002fe20007ffe0ff */
[----:B------:R1:W-:Y:S01]  /*0470*/  STL [R1+0x58], R2 ;  /* 0x0000580201007387 */ /* 0x0003e20000100800 */
[----:B------:R-:W-:Y:S01]  /*0480*/  SHF.R.U32.HI R5, RZ, 0x2, R5 ;  /* 0x00000002ff057819 */ /* 0x000fe20000011605 */
[----:B----4-:R-:W-:Y:S01]  /*0490*/  ULEA UR6, UR9, UR6, 0x18 ;  /* 0x0000000609067291 */ /* 0x010fe2000f8ec03f */
[----:B------:R-:W-:Y:S01]  /*04a0*/  SHF.R.U32.HI R3, RZ, 0x2, R3 ;  /* 0x00000002ff037819 */ /* 0x000fe20000011603 */
[----:B------:R-:W-:Y:S01]  /*04b0*/  ULEA UR9, UR9, UR8, 0x18 ;  /* 0x0000000809097291 */ /* 0x000fe2000f8ec03f */
[----:B0-----:R-:W-:Y:S02]  /*04c0*/  LEA.HI R4, R8, R16, RZ, 0x2 ;  /* 0x0000001008047211 */ /* 0x001fe400078f10ff */
[----:B------:R-:W-:Y:S01]  /*04d0*/  SHF.R.U32.HI R6, RZ, 0x2, R6 ;  /* 0x00000002ff067819 */ /* 0x000fe20000011606 */
[----:B------:R-:W-:Y:S01]  /*04e0*/  UMOV UR8, UR10 ;  /* 0x0000000a00087c82 */ /* 0x000fe20008000000 */
[----:B-1----:R-:W-:-:S02]  /*04f0*/  SHF.R.U32.HI R2, RZ, 0x2, R0 ;  /* 0x00000002ff027819 */ /* 0x002fc40000011600 */
[----:B------:R-:W-:Y:S01]  /*0500*/  MOV R19, UR6 ;  /* 0x0000000600137c02 */ /* 0x000fe20008000f00 */
[----:B------:R-:W-:Y:S01]  /*0510*/  USHF.L.U32 UR6, UR10, 0x6, URZ ;  /* 0x000000060a067899 */ /* 0x000fe2000800063f */
[----:B------:R-:W-:Y:S02]  /*0520*/  IADD3 R0, R0, 0x10, RZ ;  /* 0x0000001000007810 */ /* 0x000fe40007ffe0ff */
[----:B------:R-:W-:Y:S01]  /*0530*/  SHF.R.S32.HI R7, RZ, 0x2, R4 ;  /* 0x00000002ff077819 */ /* 0x000fe20000011404 */
[--C-:B------:R-:W-:Y:S01]  /*0540*/  IMAD R9, R2, 0x28, R19.reuse ;  /* 0x0000002802097824 */ /* 0x100fe200078e0213 */
[----:B------:R-:W-:Y:S01]  /*0550*/  SHF.R.U32.HI R2, RZ, 0x2, R0 ;  /* 0x00000002ff027819 */ /* 0x000fe20000011600 */
[--C-:B------:R-:W-:Y:S01]  /*0560*/  IMAD R15, R5, 0x28, R19.reuse ;  /* 0x00000028050f7824 */ /* 0x100fe200078e0213 */
[----:B------:R-:W-:Y:S01]  /*0570*/  IADD3 R0, R7, 0x50, RZ ;  /* 0x0000005007007810 */ /* 0x000fe20007ffe0ff */
[--C-:B------:R-:W-:Y:S01]  /*0580*/  IMAD R13, R3, 0x28, R19.reuse ;  /* 0x00000028030d7824 */ /* 0x100fe200078e0213 */
[C---:B------:R-:W-:Y:S01]  /*0590*/  IADD3 R5, R7.reuse, 0xa0, RZ ;  /* 0x000000a007057810 */ /* 0x040fe20007ffe0ff */
[--C-:B------:R-:W-:Y:S01]  /*05a0*/  IMAD R17, R6, 0x28, R19.reuse ;  /* 0x0000002806117824 */ /* 0x100fe200078e0213 */
[----:B------:R-:W-:Y:S01]  /*05b0*/  IADD3 R7, R7, 0xf0, RZ ;  /* 0x000000f007077810 */ /* 0x000fe20007ffe0ff */
[----:B------:R-:W-:Y:S01]  /*05c0*/  IMAD R19, R2, 0x28, R19 ;  /* 0x0000002802137824 */ /* 0x000fe200078e0213 */
[----:B------:R-:W-:Y:S01]  /*05d0*/  SHF.L.U32 R11, R16, 0x3, RZ ;  /* 0x00000003100b7819 */ /* 0x000fe200000006ff */
[----:B------:R-:W-:Y:S01]  /*05e0*/  ULOP3.LUT UR4, UR6, 0xffffffc0, UR4, 0xe2, !UPT ;  /* 0xffffffc006047892 */ /* 0x000fe2000f8ee204 */
[----:B------:R-:W-:Y:S01]  /*05f0*/  SHF.R.S32.HI R3, RZ, 0x1f, R0 ;  /* 0x0000001fff037819 */ /* 0x000fe20000011400 */
[----:B------:R-:W-:Y:S01]  /*0600*/  ULEA UR6, UP0, UR10, UR12, 0x2 ;  /* 0x0000000c0a067291 */ /* 0x000fe2000f80103f */
[----:B------:R-:W-:-:S02]  /*0610*/  SHF.R.S32.HI R12, RZ, 0x1f, R7 ;  /* 0x0000001fff0c7819 */ /* 0x000fc40000011407 */
[----:B------:R-:W-:Y:S01]  /*0620*/  LOP3.LUT R14, R11, 0x18, RZ, 0xc0, !PT ;  /* 0x000000180b0e7812 */ /* 0x000fe200078ec0ff */
[----:B------:R-:W-:Y:S01]  /*0630*/  ULEA.HI.X UR7, UR10, UR13, UR5, 0x2, UP0 ;  /* 0x0000000d0a077291 */ /* 0x000fe200080f1405 */
[----:B------:R-:W-:Y:S01]  /*0640*/  LEA.HI R6, R3, R0, RZ, 0x2 ;  /* 0x0000000003067211 */ /* 0x000fe200078f10ff */
[----:B------:R-:W-:Y:S01]  /*0650*/  UISETP.NE.AND UP0, UPT, UR20, UR11, UPT ;  /* 0x0000000b1400728c */ /* 0x000fe2000bf05270 */
[----:B------:R-:W-:Y:S01]  /*0660*/  SHF.R.S32.HI R0, RZ, 0x1f, R5 ;  /* 0x0000001fff007819 */ /* 0x000fe20000011405 */
[----:B------:R-:W0:Y:S01]  /*0670*/  LDC.64 R2, c[0x0][0x260] ;  /* 0x00009800ff027b82 */ /* 0x000e220000000a00 */
[----:B------:R-:W-:Y:S02]  /*0680*/  LEA.HI R12, R12, R7, RZ, 0x2 ;  /* 0x000000070c0c7211 */ /* 0x000fe400078f10ff */
[----:B------:R-:W-:Y:S02]  /*0690*/  IADD3 R7, R9, R14, RZ ;  /* 0x0000000e09077210 */ /* 0x000fe40007ffe0ff */
[----:B------:R-:W-:-:S02]  /*06a0*/  LEA.HI R10, R0, R5, RZ, 0x2 ;  /* 0x00000005000a7211 */ /* 0x000fc400078f10ff */
[C---:B------:R-:W-:Y:S01]  /*06b0*/  IADD3 R5, R14.reuse, R13, RZ ;  /* 0x0000000d0e057210 */ /* 0x040fe20007ffe0ff */
[----:B------:R1:W-:Y:S01]  /*06c0*/  STL [R1+0x78], R7 ;  /* 0x0000780701007387 */ /* 0x0003e20000100800 */
[----:B------:R-:W-:Y:S01]  /*06d0*/  MOV R0, UR4 ;  /* 0x0000000400007c02 */ /* 0x000fe20008000f00 */
[----:B------:R-:W-:Y:S01]  /*06e0*/  UMOV UR4, 0x7fffff81 ;  /* 0x7fffff8100047882 */ /* 0x000fe20000000000 */
[----:B------:R-:W-:Y:S01]  /*06f0*/  IADD3 R9, R14, R15, RZ ;  /* 0x0000000f0e097210 */ /* 0x000fe20007ffe0ff */
[----:B------:R4:W-:Y:S01]  /*0700*/  STL [R1+0x74], R5 ;  /* 0x0000740501007387 */ /* 0x0009e20000100800 */
[----:B------:R-:W-:Y:S01]  /*0710*/  LEA.HI R8, R8, R16, RZ, 0x4 ;  /* 0x0000001008087211 */ /* 0x000fe200078f20ff */
[----:B------:R-:W-:Y:S01]  /*0720*/  IMAD R0, R0, 0x140, R16 ;  /* 0x0000014000007824 */ /* 0x000fe200078e0210 */
[----:B------:R-:W-:Y:S01]  /*0730*/  LOP3.LUT R4, R4, 0xfffffffc, RZ, 0xc0, !PT ;  /* 0xfffffffc04047812 */ /* 0x000fe200078ec0ff */
[----:B------:R5:W-:Y:S01]  /*0740*/  STL [R1+0x70], R9 ;  /* 0x0000700901007387 */ /* 0x000be20000100800 */
[----:B------:R-:W-:Y:S01]  /*0750*/  SHF.R.U32.HI R11, RZ, 0x2, R10 ;  /* 0x00000002ff0b7819 */ /* 0x000fe2000001160a */
[----:B------:R-:W-:Y:S01]  /*0760*/  USEL UR12, UR4, 0x1, !UP0 ;  /* 0x00000001040c7887 */ /* 0x000fe2000c000000 */
[----:B-1----:R-:W-:-:S02]  /*0770*/  IADD3 R7, R14, R17, RZ ;  /* 0x000000110e077210 */ /* 0x002fc40007ffe0ff */
[----:B------:R-:W-:Y:S01]  /*0780*/  IADD3 R4, -R4, R16, RZ ;  /* 0x0000001004047210 */ /* 0x000fe20007ffe1ff */
[----:B------:R-:W-:Y:S01]  /*0790*/  UMOV UR4, URZ ;  /* 0x0000003f00047c82 */ /* 0x000fe20008000000 */
[----:B----4-:R-:W-:Y:S01]  /*07a0*/  IADD3 R5, R14, R19, RZ ;  /* 0x000000130e057210 */ /* 0x010fe20007ffe0ff */
[----:B------:R1:W-:Y:S01]  /*07b0*/  STL [R1+0x6c], R7 ;  /* 0x00006c0701007387 */ /* 0x0003e20000100800 */
[----:B------:R-:W-:Y:S02]  /*07c0*/  SHF.R.U32.HI R13, RZ, 0x2, R12 ;  /* 0x00000002ff0d7819 */ /* 0x000fe4000001160c */
[----:B-----5:R-:W-:Y:S01]  /*07d0*/  SHF.R.U32.HI R9, RZ, 0x2, R6 ;  /* 0x00000002ff097819 */ /* 0x020fe20000011606 */
[----:B------:R4:W-:Y:S01]  /*07e0*/  STL [R1+0x68], R5 ;  /* 0x0000680501007387 */ /* 0x0009e20000100800 */
[----:B------:R-:W-:Y:S02]  /*07f0*/  LEA R12, R16, UR9, 0x5 ;  /* 0x00000009100c7c11 */ /* 0x000fe4000f8e28ff */
[----:B-1----:R-:W-:-:S02]  /*0800*/  SHF.R.U32.HI R7, RZ, 0x4, R8 ;  /* 0x00000004ff077819 */ /* 0x002fc40000011608 */
[----:B------:R-:W-:Y:S02]  /*0810*/  LOP3.LUT R8, R4, 0x3, R9, 0x78, !PT ;  /* 0x0000000304087812 */ /* 0x000fe400078e7809 */
[----:B----4-:R-:W-:Y:S02]  /*0820*/  SHF.L.U32 R5, R0, 0x1, RZ ;  /* 0x0000000100057819 */ /* 0x010fe400000006ff */
[C---:B------:R-:W-:Y:S02]  /*0830*/  LOP3.LUT R0, R4.reuse, 0x3, R7, 0x78, !PT ;  /* 0x0000000304007812 */ /* 0x040fe400078e7807 */
[----:B------:R-:W-:-:S03]  /*0840*/  LOP3.LUT R7, R4, 0x3, R11, 0x78, !PT ;  /* 0x0000000304077812 */ /* 0x000fc600078e780b */
[----:B------:R1:W-:Y:S04]  /*0850*/  STL [R1+0x88], R0 ;  /* 0x0000880001007387 */ /* 0x0003e80000100800 */
[----:B------:R0:W-:Y:S04]  /*0860*/  STL [R1+0x84], R8 ;  /* 0x0000840801007387 */ /* 0x0001e80000100800 */
[----:B------:R-:W-:Y:S01]  /*0870*/  STL [R1+0x80], R7 ;  /* 0x0000800701007387 */ /* 0x000fe20000100800 */
[----:B-1----:R-:W-:Y:S01]  /*0880*/  LOP3.LUT R0, R4, 0x3, R13, 0x78, !PT ;  /* 0x0000000304007812 */ /* 0x002fe200078e780d */
[----:B0-----:R-:W-:Y:S01]  /*0890*/  IMAD.WIDE.U32 R8, R5, 0x4, R2 ;  /* 0x0000000405087825 */ /* 0x001fe200078e0002 */
[----:B------:R-:W-:-:S03]  /*08a0*/  SHF.L.U32 R2, R16, 0x1, RZ ;  /* 0x0000000110027819 */ /* 0x000fc600000006ff */
[----:B------:R0:W-:Y:S01]  /*08b0*/  STL [R1+0x7c], R0 ;  /* 0x00007c0001007387 */ /* 0x0001e20000100800 */
[----:B------:R-:W-:-:S03]  /*08c0*/  LOP3.LUT R10, R2, 0x18, RZ, 0xc0, !PT ;  /* 0x00000018020a7812 */ /* 0x000fc600078ec0ff */
[----:B------:R1:W-:Y:S01]  /*08d0*/  STL.64 [R1+0x60], R8 ;  /* 0x0000600801007387 */ /* 0x0003e20000100a00 */
[----:B------:R-:W-:Y:S02]  /*08e0*/  LOP3.LUT R11, R2, 0x18, RZ, 0xc, !PT ;  /* 0x00000018020b7812 */ /* 0x000fe400078e0cff */
[C---:B------:R-:W-:Y:S02]  /*08f0*/  LOP3.LUT R2, R10.reuse, 0x8, RZ, 0x3c, !PT ;  /* 0x000000080a027812 */ /* 0x040fe400078e3cff */
[----:B------:R-:W-:Y:S02]  /*0900*/  LOP3.LUT R10, R10, 0x10, RZ, 0x3c, !PT ;  /* 0x000000100a0a7812 */ /* 0x000fe400078e3cff */
[C---:B------:R-:W-:Y:S02]  /*0910*/  IADD3 R13, R12.reuse, R11, RZ ;  /* 0x0000000b0c0d7210 */ /* 0x040fe40007ffe0ff */
[C---:B------:R-:W-:Y:S02]  /*0920*/  IADD3 R11, R12.reuse, R2, RZ ;  /* 0x000000020c0b7210 */ /* 0x040fe40007ffe0ff */
[----:B------:R-:W-:Y:S01]  /*0930*/  IADD3 R2, R12, R10, RZ ;  /* 0x0000000a0c027210 */ /* 0x000fe20007ffe0ff */
[----:B------:R4:W-:Y:S04]  /*0940*/  STL [R1+0x8c], R13 ;  /* 0x00008c0d01007387 */ /* 0x0009e80000100800 */
[----:B------:R4:W-:Y:S04]  /*0950*/  STL [R1+0x94], R11 ;  /* 0x0000940b01007387 */ /* 0x0009e80000100800 */
[----:B------:R4:W-:Y:S01]  /*0960*/  STL [R1+0x90], R2 ;  /* 0x0000900201007387 */ /* 0x0009e20000100800 */
[----:B--2---:R-:W-:-:S02]  /*0970*/  PRMT R5, R20, 0x7632, R5 ;  /* 0x0000763214057816 */ /* 0x004fc40000000005 */
[----:B------:R-:W-:Y:S02]  /*0980*/  PRMT R6, R21, 0x7632, R6 ;  /* 0x0000763215067816 */ /* 0x000fe40000000006 */
[----:B---3--:R-:W-:Y:S02]  /*0990*/  PRMT R4, R22, 0x7632, R4 ;  /* 0x0000763216047816 */ /* 0x008fe40000000004 */
[----:B------:R-:W-:Y:S02]  /*09a0*/  PRMT R3, R23, 0x7632, R3 ;  /* 0x0000763217037816 */ /* 0x000fe40000000003 */
[----:B0-----:R-:W-:Y:S02]  /*09b0*/  SHF.L.U32 R0, R20, 0x10, RZ ;  /* 0x0000001014007819 */ /* 0x001fe400000006ff */
[----:B-1----:R-:W-:Y:S02]  /*09c0*/  SHF.L.U32 R9, R21, 0x10, RZ ;  /* 0x0000001015097819 */ /* 0x002fe400000006ff */
[----:B------:R-:W-:-:S02]  /*09d0*/  SHF.L.U32 R8, R22, 0x10, RZ ;  /* 0x0000001016087819 */ /* 0x000fc400000006ff */
[----:B------:R-:W-:Y:S02]  /*09e0*/  SHF.L.U32 R7, R23, 0x10, RZ ;  /* 0x0000001017077819 */ /* 0x000fe400000006ff */
[----:B------:R-:W-:Y:S02]  /*09f0*/  SHF.L.U32 R5, R5, 0x10, RZ ;  /* 0x0000001005057819 */ /* 0x000fe400000006ff */
[----:B------:R-:W-:Y:S02]  /*0a00*/  SHF.L.U32 R6, R6, 0x10, RZ ;  /* 0x0000001006067819 */ /* 0x000fe400000006ff */
[----:B------:R-:W-:Y:S02]  /*0a10*/  SHF.L.U32 R4, R4, 0x10, RZ ;  /* 0x0000001004047819 */ /* 0x000fe400000006ff */
[----:B----4-:R-:W-:-:S07]  /*0a20*/  SHF.L.U32 R3, R3, 0x10, RZ ;  /* 0x0000001003037819 */ /* 0x010fce00000006ff */
.L_x_823:
[----:B------:R-:W2:Y:S01]  /*0a30*/  LDL R14, [R1+0x58] ;  /* 0x00005800010e7983 */ /* 0x000ea20000100800 */
[----:B------:R-:W-:Y:S01]  /*0a40*/  USHF.L.U32 UR11, UR20, 0x6, URZ ;  /* 0x00000006140b7899 */ /* 0x000fe2000800063f */
[----:B------:R-:W-:Y:S01]  /*0a50*/  MOV R2, UR10 ;  /* 0x0000000a00027c02 */ /* 0x000fe20008000f00 */
[----:B------:R-:W-:Y:S01]  /*0a60*/  ULDC.64 UR16, c[0x0][0x248] ;  /* 0x0000920000107ab9 */ /* 0x000fe20000000a00 */
[----:B-1----:R-:W0:Y:S01]  /*0a70*/  S2R R12, SR_TID.X ;  /* 0x00000000000c7919 */ /* 0x002e220000002100 */
[----:B------:R-:W-:Y:S01]  /*0a80*/  ULOP3.LUT UR11, UR11, 0xfc0, URZ, 0xc0, !UPT ;  /* 0x00000fc00b0b7892 */ /* 0x000fe2000f8ec03f */
[----:B------:R-:W-:Y:S01]  /*0a90*/  MOV R13, UR10 ;  /* 0x0000000a000d7c02 */ /* 0x000fe20008000f00 */
[----:B------:R-:W-:Y:S01]  /*0aa0*/  ULDC.64 UR22, c[0x0][0x228] ;  /* 0x00008a0000167ab9 */ /* 0x000fe20000000a00 */
[----:B------:R-:W-:Y:S01]  /*0ab0*/  MOV R17, UR10 ;  /* 0x0000000a00117c02 */ /* 0x000fe20008000f00 */
[----:B------:R-:W-:Y:S04]  /*0ac0*/  STL [R1+0xa8], R46 ;  /* 0x0000a82e01007387 */ /* 0x000fe80000100800 */
[----:B------:R-:W-:Y:S04]  /*0ad0*/  STL [R1+0xa4], R47 ;  /* 0x0000a42f01007387 */ /* 0x000fe80000100800 */
[----:B------:R-:W-:Y:S04]  /*0ae0*/  STL [R1+0xa0], R50 ;  /* 0x0000a03201007387 */ /* 0x000fe80000100800 */
[----:B------:R-:W-:Y:S01]  /*0af0*/  STL [R1+0x9c], R51 ;  /* 0x00009c3301007387 */ /* 0x000fe20000100800 */
[----:B0-----:R-:W-:Y:S01]  /*0b00*/  IMAD.WIDE.U32 R10, R12, -0x33333333, RZ ;  /* 0xcccccccd0c0a7825 */ /* 0x001fe200078e00ff */
[----:B------:R-:W-:-:S04]  /*0b10*/  MOV R10, UR5 ;  /* 0x00000005000a7c02 */ /* 0x000fc80008000f00 */
[----:B------:R-:W-:Y:S01]  /*0b20*/  SHF.R.U32.HI R15, RZ, 0x6, R11 ;  /* 0x00000006ff0f7819 */ /* 0x000fe2000001160b */
[----:B------:R-:W-:-:S04]  /*0b30*/  HFMA2.MMA R11, -RZ, RZ, 0, 0 ;  /* 0x00000000ff0b7435 */ /* 0x000fc800000001ff */
[C---:B------:R-:W-:Y:S01]  /*0b40*/  IMAD R16, R15.reuse, -0x50, R12 ;  /* 0xffffffb00f107824 */ /* 0x040fe200078e020c */
[----:B------:R-:W-:Y:S01]  /*0b50*/  IADD3 R12, R15, UR11, RZ ;  /* 0x0000000b0f0c7c10 */ /* 0x000fe2000fffe0ff */
[----:B------:R-:W-:-:S04]  /*0b60*/  UIMAD UR11, UR5, 0x140000, URZ ;  /* 0x00140000050b78a4 */ /* 0x000fc8000f8e023f */
[----:B------:R-:W-:Y:S01]  /*0b70*/  IMAD R149, R12, 0x140, RZ ;  /* 0x000001400c957824 */ /* 0x000fe200078e02ff */
[----:B--2---:R-:W-:-:S04]  /*0b80*/  LEA R2, P0, R2, R14, 0x4 ;  /* 0x0000000e02027211 */ /* 0x004fc800078020ff */
[----:B------:R-:W-:Y:S02]  /*0b90*/  LEA.HI.X R13, R13, RZ, R10, 0x4, P0 ;  /* 0x000000ff0d0d7211 */ /* 0x000fe400000f240a */
[----:B------:R-:W-:Y:S02]  /*0ba0*/  SHF.L.U32 R10, R16, 0x2, RZ ;  /* 0x00000002100a7819 */ /* 0x000fe400000006ff */
[----:B------:R-:W-:-:S03]  /*0bb0*/  LEA R54, P0, R2, UR16, 0x3 ;  /* 0x0000001002367c11 */ /* 0x000fc6000f8018ff */
[----:B------:R-:W-:Y:S01]  /*0bc0*/  IMAD.WIDE.U32 R10, R17, 0x140000, R10 ;  /* 0x00140000110a7825 */ /* 0x000fe200078e000a */
[----:B------:R-:W-:Y:S01]  /*0bd0*/  LEA.HI.X R55, R2, UR17, R13, 0x3, P0 ;  /* 0x0000001102377c11 */ /* 0x000fe200080f1c0d */
[----:B------:R-:W-:-:S03]  /*0be0*/  ULDC.64 UR16, c[0x0][0x230] ;  /* 0x00008c0000107ab9 */ /* 0x000fc60000000a00 */
[----:B------:R-:W-:Y:S01]  /*0bf0*/  IADD3 R114, R11, UR11, RZ ;  /* 0x0000000b0b727c10 */ /* 0x000fe2000fffe0ff */
[----:B------:R-:W-:Y:S01]  /*0c00*/  ULDC UR11, c[0x0][0x250] ;  /* 0x00009400000b7ab9 */ /* 0x000fe20000000800 */
[----:B------:R-:W-:Y:S01]  /*0c10*/  IADD3 R2, P0, R149, R10, RZ ;  /* 0x0000000a95027210 */ /* 0x000fe20007f1e0ff */
[----:B------:R-:W2:Y:S03]  /*0c20*/  LDG.E.64.CONSTANT R54, desc[UR14][R54.64] ;  /* 0x0000000e36367981 */ /* 0x000ea6000c1e9b00 */
[----:B------:R-:W-:Y:S02]  /*0c30*/  IADD3.X R11, RZ, R114, RZ, P0, !PT ;  /* 0x00000072ff0b7210 */ /* 0x000fe400007fe4ff */
[C---:B------:R-:W-:Y:S02]  /*0c40*/  SHF.L.U32 R20, R2.reuse, 0x1, RZ ;  /* 0x0000000102147819 */ /* 0x040fe400000006ff */
[----:B------:R-:W-:-:S02]  /*0c50*/  SHF.L.U64.HI R14, R2, 0x1, R11 ;  /* 0x00000001020e7819 */ /* 0x000fc4000001020b */
[----:B------:R-:W-:Y:S01]  /*0c60*/  IADD3 R56, P0, R20, UR16, RZ ;  /* 0x0000001014387c10 */ /* 0x000fe2000ff1e0ff */
[----:B------:R-:W-:Y:S03]  /*0c70*/  STL [R1+0x50], R20 ;  /* 0x0000501401007387 */ /* 0x000fe60000100800 */
[----:B------:R-:W-:Y:S01]  /*0c80*/  IADD3.X R57, R14, UR17, RZ, P0, !PT ;  /* 0x000000110e397c10 */ /* 0x000fe200087fe4ff */
[----:B------:R0:W-:Y:S05]  /*0c90*/  STL [R1+0x54], R14 ;  /* 0x0000540e01007387 */ /* 0x0001ea0000100800 */
[----:B------:R-:W3:Y:S01]  /*0ca0*/  LDG.E.64.CONSTANT R56, desc[UR14][R56.64] ;  /* 0x0000000e38387981 */ /* 0x000ee2000c1e9b00 */
[----:B------:R-:W-:-:S04]  /*0cb0*/  IADD3 R11, R149, 0x500, RZ ;  /* 0x00000500950b7810 */ /* 0x000fc80007ffe0ff */
[----:B------:R-:W-:-:S04]  /*0cc0*/  IADD3 R11, P0, R11, R10, RZ ;  /* 0x0000000a0b0b7210 */ /* 0x000fc80007f1e0ff */
[----:B------:R-:W-:Y:S02]  /*0cd0*/  IADD3.X R2, RZ, R114, RZ, P0, !PT ;  /* 0x00000072ff027210 */ /* 0x000fe400007fe4ff */
[C---:B------:R-:W-:Y:S02]  /*0ce0*/  SHF.L.U32 R19, R11.reuse, 0x1, RZ ;  /* 0x000000010b137819 */ /* 0x040fe400000006ff */
[----:B------:R-:W-:Y:S02]  /*0cf0*/  SHF.L.U64.HI R18, R11, 0x1, R2 ;  /* 0x000000010b127819 */ /* 0x000fe40000010202 */
[----:B------:R-:W-:Y:S01]  /*0d00*/  IADD3 R58, P0, R19, UR16, RZ ;  /* 0x00000010133a7c10 */ /* 0x000fe2000ff1e0ff */
[----:B------:R-:W-:Y:S03]  /*0d10*/  STL [R1+0x48], R19 ;  /* 0x0000481301007387 */ /* 0x000fe60000100800 */
[----:B------:R-:W-:Y:S01]  /*0d20*/  IADD3.X R59, R18, UR17, RZ, P0, !PT ;  /* 0x00000011123b7c10 */ /* 0x000fe200087fe4ff */
[----:B------:R1:W-:Y:S05]  /*0d30*/  STL [R1+0x4c], R18 ;  /* 0x00004c1201007387 */ /* 0x0003ea0000100800 */
[----:B------:R-:W4:Y:S01]  /*0d40*/  LDG.E.64.CONSTANT R58, desc[UR14][R58.64] ;  /* 0x0000000e3a3a7981 */ /* 0x000f22000c1e9b00 */
[----:B------:R-:W-:-:S04]  /*0d50*/  IADD3 R60, P0, R20, UR22, RZ ;  /* 0x00000016143c7c10 */ /* 0x000fc8000ff1e0ff */
[----:B------:R-:W-:Y:S02]  /*0d60*/  IADD3.X R61, R14, UR23, RZ, P0, !PT ;  /* 0x000000170e3d7c10 */ /* 0x000fe400087fe4ff */
[----:B------:R-:W-:-:S04]  /*0d70*/  IADD3 R11, R149, 0xa00, RZ ;  /* 0x00000a00950b7810 */ /* 0x000fc80007ffe0ff */
[----:B------:R-:W4:Y:S01]  /*0d80*/  LDG.E.64.CONSTANT R60, desc[UR14][R60.64] ;  /* 0x0000000e3c3c7981 */ /* 0x000f22000c1e9b00 */
[----:B------:R-:W-:-:S04]  /*0d90*/  IADD3 R11, P0, R11, R10, RZ ;  /* 0x0000000a0b0b7210 */ /* 0x000fc80007f1e0ff */
[----:B------:R-:W-:Y:S02]  /*0da0*/  IADD3.X R2, RZ, R114, RZ, P0, !PT ;  /* 0x00000072ff027210 */ /* 0x000fe400007fe4ff */
[C---:B------:R-:W-:Y:S02]  /*0db0*/  SHF.L.U32 R17, R11.reuse, 0x1, RZ ;  /* 0x000000010b117819 */ /* 0x040fe400000006ff */
[----:B0-----:R-:W-:Y:S02]  /*0dc0*/  SHF.L.U64.HI R14, R11, 0x1, R2 ;  /* 0x000000010b0e7819 */ /* 0x001fe40000010202 */
[----:B------:R-:W-:Y:S01]  /*0dd0*/  IADD3 R62, P0, R17, UR16, RZ ;  /* 0x00000010113e7c10 */ /* 0x000fe2000ff1e0ff */
[----:B------:R0:W-:Y:S03]  /*0de0*/  STL [R1+0x3c], R17 ;  /* 0x00003c1101007387 */ /* 0x0001e60000100800 */
[----:B------:R-:W-:Y:S01]  /*0df0*/  IADD3.X R63, R14, UR17, RZ, P0, !PT ;  /* 0x000000110e3f7c10 */ /* 0x000fe200087fe4ff */
[----:B------:R3:W-:Y:S05]  /*0e00*/  STL [R1+0x44], R14 ;  /* 0x0000440e01007387 */ /* 0x0007ea0000100800 */
[----:B------:R-:W4:Y:S01]  /*0e10*/  LDG.E.64.CONSTANT R62, desc[UR14][R62.64] ;  /* 0x0000000e3e3e7981 */ /* 0x000f22000c1e9b00 */
[----:B------:R-:W-:-:S04]  /*0e20*/  IADD3 R64, P0, R19, UR22, RZ ;  /* 0x0000001613407c10 */ /* 0x000fc8000ff1e0ff */
[----:B------:R-:W-:-:S06]  /*0e30*/  IADD3.X R65, R18, UR23, RZ, P0, !PT ;  /* 0x0000001712417c10 */ /* 0x000fcc00087fe4ff */
[----:B------:R-:W4:Y:S01]  /*0e40*/  LDG.E.64.CONSTANT R64, desc[UR14][R64.64] ;  /* 0x0000000e40407981 */ /* 0x000f22000c1e9b00 */
[----:B------:R-:W-:-:S04]  /*0e50*/  IADD3 R11, R149, 0xf00, RZ ;  /* 0x00000f00950b7810 */ /* 0x000fc80007ffe0ff */
[----:B------:R-:W-:Y:S02]  /*0e60*/  IADD3 R2, P0, R11, R10, RZ ;  /* 0x0000000a0b027210 */ /* 0x000fe40007f1e0ff */
[----:B------:R-:W-:Y:S02]  /*0e70*/  IADD3 R11, R149, 0x1400, RZ ;  /* 0x00001400950b7810 */ /* 0x000fe40007ffe0ff */
[----:B------:R-:W-:Y:S02]  /*0e80*/  IADD3.X R13, RZ, R114, RZ, P0, !PT ;  /* 0x00000072ff0d7210 */ /* 0x000fe400007fe4ff */
[C---:B------:R-:W-:Y:S02]  /*0e90*/  SHF.L.U32 R25, R2.reuse, 0x1, RZ ;  /* 0x0000000102197819 */ /* 0x040fe400000006ff */
[----:B------:R-:W-:Y:S02]  /*0ea0*/  SHF.L.U64.HI R24, R2, 0x1, R13 ;  /* 0x0000000102187819 */ /* 0x000fe4000001020d */
[----:B------:R-:W-:Y:S01]  /*0eb0*/  IADD3 R66, P0, R25, UR16, RZ ;  /* 0x0000001019427c10 */ /* 0x000fe2000ff1e0ff */
[----:B-1----:R-:W1:Y:S01]  /*0ec0*/  S2R R18, SR_CgaCtaId ;  /* 0x0000000000127919 */ /* 0x002e620000008800 */
[----:B------:R-:W-:-:S02]  /*0ed0*/  IADD3 R11, P1, R11, R10, RZ ;  /* 0x0000000a0b0b7210 */ /* 0x000fc40007f3e0ff */
[----:B------:R-:W-:Y:S01]  /*0ee0*/  IADD3.X R67, R24, UR17, RZ, P0, !PT ;  /* 0x0000001118437c10 */ /* 0x000fe200087fe4ff */
[----:B------:R-:W-:Y:S01]  /*0ef0*/  STL [R1+0x34], R25 ;  /* 0x0000341901007387 */ /* 0x000fe20000100800 */
[----:B------:R-:W-:Y:S02]  /*0f00*/  IADD3.X R2, RZ, R114, RZ, P1, !PT ;  /* 0x00000072ff027210 */ /* 0x000fe40000ffe4ff */
[C---:B------:R-:W-:Y:S01]  /*0f10*/  SHF.L.U32 R32, R11.reuse, 0x1, RZ ;  /* 0x000000010b207819 */ /* 0x040fe200000006ff */
[----:B------:R3:W-:Y:S01]  /*0f20*/  STL [R1+0x38], R24 ;  /* 0x0000381801007387 */ /* 0x0007e20000100800 */
[----:B------:R-:W-:Y:S02]  /*0f30*/  SHF.L.U64.HI R31, R11, 0x1, R2 ;  /* 0x000000010b1f7819 */ /* 0x000fe40000010202 */
[----:B------:R-:W-:Y:S01]  /*0f40*/  IADD3 R68, P0, R32, UR16, RZ ;  /* 0x0000001020447c10 */ /* 0x000fe2000ff1e0ff */
[----:B------:R-:W4:Y:S03]  /*0f50*/  LDG.E.64.CONSTANT R66, desc[UR14][R66.64] ;  /* 0x0000000e42427981 */ /* 0x000f26000c1e9b00 */
[----:B------:R-:W-:-:S06]  /*0f60*/  IADD3.X R69, R31, UR17, RZ, P0, !PT ;  /* 0x000000111f457c10 */ /* 0x000fcc00087fe4ff */
[----:B------:R-:W4:Y:S01]  /*0f70*/  LDG.E.64.CONSTANT R68, desc[UR14][R68.64] ;  /* 0x0000000e44447981 */ /* 0x000f22000c1e9b00 */
[----:B------:R-:W-:-:S04]  /*0f80*/  IADD3 R70, P0, R17, UR22, RZ ;  /* 0x0000001611467c10 */ /* 0x000fc8000ff1e0ff */
[----:B------:R-:W-:-:S06]  /*0f90*/  IADD3.X R71, R14, UR23, RZ, P0, !PT ;  /* 0x000000170e477c10 */ /* 0x000fcc00087fe4ff */
[----:B------:R-:W4:Y:S01]  /*0fa0*/  LDG.E.64.CONSTANT R70, desc[UR14][R70.64] ;  /* 0x0000000e46467981 */ /* 0x000f22000c1e9b00 */
[----:B------:R-:W-:Y:S02]  /*0fb0*/  IADD3 R72, P3, R25, UR22, RZ ;  /* 0x0000001619487c10 */ /* 0x000fe4000ff7e0ff */
[----:B------:R-:W-:Y:S02]  /*0fc0*/  MOV R13, 0x400 ;  /* 0x00000400000d7802 */ /* 0x000fe40000000f00 */
[----:B------:R-:W-:Y:S02]  /*0fd0*/  IADD3.X R73, R24, UR23, RZ, P3, !PT ;  /* 0x0000001718497c10 */ /* 0x000fe40009ffe4ff */
[----:B------:R-:W-:-:S04]  /*0fe0*/  IADD3 R13, R13, 0x2800, RZ ;  /* 0x000028000d0d7810 */ /* 0x000fc80007ffe0ff */
[----:B-1----:R-:W-:Y:S01]  /*0ff0*/  LEA R13, R18, R13, 0x18 ;  /* 0x0000000d120d7211 */ /* 0x002fe200078ec0ff */
[----:B------:R-:W4:Y:S04]  /*1000*/  LDG.E.64.CONSTANT R72, desc[UR14][R72.64] ;  /* 0x0000000e48487981 */ /* 0x000f28000c1e9b00 */
[----:B------:R-:W-:Y:S01]  /*1010*/  IMAD R18, R16, 0x28, R13 ;  /* 0x0000002810127824 */ /* 0x000fe200078e020d */
[----:B------:R-:W-:Y:S01]  /*1020*/  IADD3 R13, R149, 0x1e00, RZ ;  /* 0x00001e00950d7810 */ /* 0x000fe20007ffe0ff */
[----:B------:R-:W-:Y:S03]  /*1030*/  STL [R1+0x2c], R32 ;  /* 0x00002c2001007387 */ /* 0x000fe60000100800 */
[----:B------:R-:W-:Y:S01]  /*1040*/  IADD3 R22, P1, R13, R10, RZ ;  /* 0x0000000a0d167210 */ /* 0x000fe20007f3e0ff */
[----:B------:R-:W-:Y:S01]  /*1050*/  STL [R1+0x30], R31 ;  /* 0x0000301f01007387 */ /* 0x000fe20000100800 */
[----:B0-----:R-:W-:-:S02]  /*1060*/  IADD3 R17, R149, 0x2800, RZ ;  /* 0x0000280095117810 */ /* 0x001fc40007ffe0ff */
[----:B------:R-:W-:Y:S02]  /*1070*/  SHF.L.U32 R28, R22, 0x1, RZ ;  /* 0x00000001161c7819 */ /* 0x000fe400000006ff */
[----:B------:R-:W-:-:S04]  /*1080*/  IADD3 R20, P6, R17, R10, RZ ;  /* 0x0000000a11147210 */ /* 0x000fc80007fde0ff */
[----:B------:R-:W-:Y:S01]  /*1090*/  SHF.L.U32 R50, R20, 0x1, RZ ;  /* 0x0000000114327819 */ /* 0x000fe200000006ff */
[----:B--2---:R-:W-:-:S04]  /*10a0*/  FADD.FTZ R55, R55, UR11 ;  /* 0x0000000b37377e21 */ /* 0x004fc80008010000 */
[----:B------:R-:W0:Y:S01]  /*10b0*/  MUFU.RSQ R126, R55 ;  /* 0x00000037007e7308 */ /* 0x000e220000001400 */
[----:B---3--:R-:W-:-:S05]  /*10c0*/  SHF.L.U32 R11, R56, 0x10, RZ ;  /* 0x00000010380b7819 */ /* 0x008fca00000006ff */
[----:B------:R-:W-:-:S04]  /*10d0*/  FADD.FTZ R11, -R54, R11 ;  /* 0x0000000b360b7221 */ /* 0x000fc80000010100 */
[----:B0-----:R-:W-:-:S04]  /*10e0*/  FMUL.FTZ R2, R126, R11 ;  /* 0x0000000b7e027220 */ /* 0x001fc80000410000 */
[----:B------:R-:W-:-:S04]  /*10f0*/  FFMA.FTZ R11, R0, R2, R8 ;  /* 0x00000002000b7223 */ /* 0x000fc80000010008 */
[----:B------:R-:W-:-:S06]  /*1100*/  FMUL.FTZ R12, R11, -1.4426950216293334961 ;  /* 0xbfb8aa3b0b0c7820 */ /* 0x000fcc0000410000 */
[----:B------:R-:W0:Y:S02]  /*1110*/  MUFU.EX2 R12, R12 ;  /* 0x0000000c000c7308 */ /* 0x000e240000000800 */
[----:B0-----:R-:W-:-:S06]  /*1120*/  FADD.FTZ R14, R12, 1 ;  /* 0x3f8000000c0e7421 */ /* 0x001fcc0000010000 */
[----:B------:R-:W0:Y:S02]  /*1130*/  MUFU.RCP R14, R14 ;  /* 0x0000000e000e7308 */ /* 0x000e240000001000 */
[----:B0-----:R-:W-:-:S04]  /*1140*/  FADD.FTZ R16, -R14, 1 ;  /* 0x3f8000000e107421 */ /* 0x001fc80000010100 */
[----:B------:R-:W-:Y:S01]  /*1150*/  FFMA.FTZ R19, R11, R16, 1 ;  /* 0x3f8000000b137423 */ /* 0x000fe20000010010 */
[----:B------:R-:W-:-:S04]  /*1160*/  IADD3 R11, R149, 0x1900, RZ ;  /* 0x00001900950b7810 */ /* 0x000fc80007ffe0ff */
[----:B------:R-:W-:Y:S02]  /*1170*/  IADD3 R23, P2, R11, R10, RZ ;  /* 0x0000000a0b177210 */ /* 0x000fe40007f5e0ff */
[----:B------:R-:W-:-:S04]  /*1180*/  PRMT R11, R56, 0x7632, R11 ;  /* 0x00007632380b7816 */ /* 0x000fc8000000000b */
[----:B------:R-:W-:Y:S02]  /*1190*/  SHF.L.U32 R11, R11, 0x10, RZ ;  /* 0x000000100b0b7819 */ /* 0x000fe400000006ff */
[----:B------:R-:W-:-:S03]  /*11a0*/  SHF.L.U32 R21, R57, 0x10, RZ ;  /* 0x0000001039157819 */ /* 0x000fc600000006ff */
[----:B------:R-:W-:Y:S01]  /*11b0*/  FADD.FTZ R11, -R54, R11 ;  /* 0x0000000b360b7221 */ /* 0x000fe20000010100 */
[----:B------:R-:W-:Y:S02]  /*11c0*/  LEA R12, R15, R18, 0x3 ;  /* 0x000000120f0c7211 */ /* 0x000fe400078e18ff */
[----:B------:R-:W-:Y:S01]  /*11d0*/  IADD3 R15, R149, 0x2300, RZ ;  /* 0x00002300950f7810 */ /* 0x000fe20007ffe0ff */
[----:B------:R-:W-:Y:S01]  /*11e0*/  FMUL.FTZ R11, R126, R11 ;  /* 0x0000000b7e0b7220 */ /* 0x000fe20000410000 */
[----:B------:R-:W-:Y:S02]  /*11f0*/  FADD.FTZ R21, -R54, R21 ;  /* 0x0000001536157221 */ /* 0x000fe40000010100 */
[----:B------:R-:W-:Y:S01]  /*1200*/  IADD3 R18, P5, R15, R10, RZ ;  /* 0x0000000a0f127210 */ /* 0x000fe20007fbe0ff */
[----:B------:R-:W-:Y:S01]  /*1210*/  FFMA.FTZ R15, R5, R11, R4 ;  /* 0x0000000b050f7223 */ /* 0x000fe20000010004 */
[----:B------:R-:W-:Y:S01]  /*1220*/  FMUL.FTZ R125, R126, R21 ;  /* 0x000000157e7d7220 */ /* 0x000fe20000410000 */
[----:B------:R-:W-:-:S02]  /*1230*/  IADD3.X R24, RZ, R114, RZ, P2, !PT ;  /* 0x00000072ff187210 */ /* 0x000fc400017fe4ff */
[----:B------:R-:W-:Y:S01]  /*1240*/  SHF.L.U32 R30, R23, 0x1, RZ ;  /* 0x00000001171e7819 */ /* 0x000fe200000006ff */
[----:B------:R-:W-:Y:S01]  /*1250*/  FMUL.FTZ R13, R15, -1.4426950216293334961 ;  /* 0xbfb8aa3b0f0d7820 */ /* 0x000fe20000410000 */
[----:B------:R-:W-:Y:S01]  /*1260*/  FFMA.FTZ R16, R9, R125, R7 ;  /* 0x0000007d09107223 */ /* 0x000fe20000010007 */
[----:B------:R-:W-:Y:S02]  /*1270*/  SHF.L.U64.HI R29, R23, 0x1, R24 ;  /* 0x00000001171d7819 */ /* 0x000fe40000010218 */
[-C--:B------:R-:W-:Y:S01]  /*1280*/  IADD3.X R23, RZ, R114.reuse, RZ, P5, !PT ;  /* 0x00000072ff177210 */ /* 0x080fe20002ffe4ff */
[----:B------:R0:W-:Y:S01]  /*1290*/  STL [R1+0x40], R12 ;  /* 0x0000400c01007387 */ /* 0x0001e20000100800 */
[----:B------:R-:W-:Y:S01]  /*12a0*/  IADD3 R76, P5, R30, UR16, RZ ;  /* 0x000000101e4c7c10 */ /* 0x000fe2000ffbe0ff */
[----:B------:R-:W1:Y:S01]  /*12b0*/  MUFU.EX2 R13, R13 ;  /* 0x0000000d000d7308 */ /* 0x000e620000000800 */
[----:B------:R-:W-:Y:S02]  /*12c0*/  IADD3.X R21, RZ, R114, RZ, P1, !PT ;  /* 0x00000072ff157210 */ /* 0x000fe40000ffe4ff */
[----:B------:R-:W-:Y:S01]  /*12d0*/  IADD3.X R77, R29, UR17, RZ, P5, !PT ;  /* 0x000000111d4d7c10 */ /* 0x000fe2000affe4ff */
[----:B0-----:R-:W-:Y:S01]  /*12e0*/  FMUL.FTZ R12, R16, -1.4426950216293334961 ;  /* 0xbfb8aa3b100c7820 */ /* 0x001fe20000410000 */
[----:B------:R-:W-:-:S04]  /*12f0*/  SHF.L.U64.HI R27, R22, 0x1, R21 ;  /* 0x00000001161b7819 */ /* 0x000fc80000010215 */
[----:B------:R-:W2:Y:S01]  /*1300*/  LDG.E.64.CONSTANT R76, desc[UR14][R76.64] ;  /* 0x0000000e4c4c7981 */ /* 0x000ea2000c1e9b00 */
[----:B------:R-:W-:Y:S01]  /*1310*/  IADD3.X R21, RZ, R114, RZ, P6, !PT ;  /* 0x00000072ff157210 */ /* 0x000fe200037fe4ff */
[----:B------:R0:W3:Y:S01]  /*1320*/  MUFU.EX2 R17, R12 ;  /* 0x0000000c00117308 */ /* 0x0000e20000000800 */
[----:B------:R-:W-:Y:S02]  /*1330*/  IADD3 R78, P5, R28, UR16, RZ ;  /* 0x000000101c4e7c10 */ /* 0x000fe4000ffbe0ff */
[----:B------:R-:W-:Y:S02]  /*1340*/  IADD3 R74, P6, R32, UR22, RZ ;  /* 0x00000016204a7c10 */ /* 0x000fe4000ffde0ff */
[----:B------:R-:W-:Y:S02]  /*1350*/  SHF.L.U64.HI R47, R20, 0x1, R21 ;  /* 0x00000001142f7819 */ /* 0x000fe40000010215 */
[----:B0-----:R-:W-:Y:S02]  /*1360*/  PRMT R12, R57, 0x7632, R12 ;  /* 0x00007632390c7816 */ /* 0x001fe4000000000c */
[----:B------:R-:W-:-:S02]  /*1370*/  IADD3.X R79, R27, UR17, RZ, P5, !PT ;  /* 0x000000111b4f7c10 */ /* 0x000fc4000affe4ff */
[----:B------:R-:W-:Y:S02]  /*1380*/  SHF.L.U32 R21, R12, 0x10, RZ ;  /* 0x000000100c157819 */ /* 0x000fe400000006ff */
[----:B------:R-:W-:Y:S02]  /*1390*/  IADD3.X R75, R31, UR23, RZ, P6, !PT ;  /* 0x000000171f4b7c10 */ /* 0x000fe4000b7fe4ff */
[----:B------:R-:W2:Y:S01]  /*13a0*/  LDG.E.64.CONSTANT R78, desc[UR14][R78.64] ;  /* 0x0000000e4e4e7981 */ /* 0x000ea2000c1e9b00 */
[----:B------:R-:W-:Y:S01]  /*13b0*/  FADD.FTZ R21, -R54, R21 ;  /* 0x0000001536157221 */ /* 0x000fe20000010100 */
[----:B-1----:R-:W-:Y:S02]  /*13c0*/  FADD.FTZ R12, R13, 1 ;  /* 0x3f8000000d0c7421 */ /* 0x002fe40000010000 */
[----:B------:R-:W2:Y:S01]  /*13d0*/  LDG.E.64.CONSTANT R74, desc[UR14][R74.64] ;  /* 0x0000000e4a4a7981 */ /* 0x000ea2000c1e9b00 */
[----:B------:R-:W-:Y:S01]  /*13e0*/  FMUL.FTZ R13, R126, R21 ;  /* 0x000000157e0d7220 */ /* 0x000fe20000410000 */
[----:B------:R-:W-:-:S02]  /*13f0*/  SHF.L.U64.HI R25, R18, 0x1, R23 ;  /* 0x0000000112197819 */ /* 0x000fc40000010217 */
[----:B------:R-:W-:Y:S01]  /*1400*/  SHF.L.U32 R26, R18, 0x1, RZ ;  /* 0x00000001121a7819 */ /* 0x000fe200000006ff */
[----:B---3--:R-:W-:Y:S01]  /*1410*/  FADD.FTZ R18, R17, 1 ;  /* 0x3f80000011127421 */ /* 0x008fe20000010000 */
[----:B------:R-:W-:-:S04]  /*1420*/  FFMA.FTZ R20, R6, R13, R3 ;  /* 0x0000000d06147223 */ /* 0x000fc80000010003 */
[----:B------:R-:W-:Y:S01]  /*1430*/  FMUL.FTZ R22, R20, -1.4426950216293334961 ;  /* 0xbfb8aa3b14167820 */ /* 0x000fe20000410000 */
[----:B------:R-:W0:Y:S01]  /*1440*/  MUFU.RCP R18, R18 ;  /* 0x0000001200127308 */ /* 0x000e220000001000 */
[----:B------:R-:W-:-:S07]  /*1450*/  IADD3 R80, P6, R30, UR22, RZ ;  /* 0x000000161e507c10 */ /* 0x000fce000ffde0ff */
[----:B------:R-:W1:Y:S01]  /*1460*/  MUFU.EX2 R24, R22 ;  /* 0x0000001600187308 */ /* 0x000e620000000800 */
[----:B------:R-:W-:-:S07]  /*1470*/  IADD3.X R81, R29, UR23, RZ, P6, !PT ;  /* 0x000000171d517c10 */ /* 0x000fce000b7fe4ff */
[----:B------:R4:W3:Y:S01]  /*1480*/  MUFU.RCP R17, R12 ;  /* 0x0000000c00117308 */ /* 0x0008e20000001000 */
[----:B------:R-:W-:Y:S02]  /*1490*/  IADD3 R84, P6, R28, UR22, RZ ;  /* 0x000000161c547c10 */ /* 0x000fe4000ffde0ff */
[----:B------:R-:W-:Y:S01]  /*14a0*/  IADD3 R82, P5, R26, UR16, RZ ;  /* 0x000000101a527c10 */ /* 0x000fe2000ffbe0ff */
[----:B0-----:R-:W-:Y:S01]  /*14b0*/  FADD.FTZ R21, -R18, 1 ;  /* 0x3f80000012157421 */ /* 0x001fe20000010100 */
[----:B------:R-:W-:Y:S02]  /*14c0*/  IADD3.X R85, R27, UR23, RZ, P6, !PT ;  /* 0x000000171b557c10 */ /* 0x000fe4000b7fe4ff */
[C---:B------:R-:W-:Y:S02]  /*14d0*/  IADD3 R163, R149.reuse, 0x2d00, RZ ;  /* 0x00002d0095a37810 */ /* 0x040fe40007ffe0ff */
[C---:B------:R-:W-:Y:S02]  /*14e0*/  IADD3 R161, R149.reuse, 0x3200, RZ ;  /* 0x0000320095a17810 */ /* 0x040fe40007ffe0ff */
[----:B------:R-:W-:-:S02]  /*14f0*/  IADD3 R159, R149, 0x3700, RZ ;  /* 0x00003700959f7810 */ /* 0x000fc40007ffe0ff */
[C---:B------:R-:W-:Y:S02]  /*1500*/  IADD3 R157, R149.reuse, 0x3c00, RZ ;  /* 0x00003c00959d7810 */ /* 0x040fe40007ffe0ff */
[C---:B------:R-:W-:Y:S02]  /*1510*/  IADD3 R155, R149.reuse, 0x4100, RZ ;  /* 0x00004100959b7810 */ /* 0x040fe40007ffe0ff */
[----:B------:R-:W-:Y:S01]  /*1520*/  IADD3 R153, R149, 0x4600, RZ ;  /* 0x0000460095997810 */ /* 0x000fe20007ffe0ff */
[----:B-1----:R-:W-:Y:S01]  /*1530*/  FADD.FTZ R24, R24, 1 ;  /* 0x3f80000018187421 */ /* 0x002fe20000010000 */
[----:B------:R-:W-:Y:S01]  /*1540*/  IADD3.X R83, R25, UR17, RZ, P5, !PT ;  /* 0x0000001119537c10 */ /* 0x000fe2000affe4ff */
[----:B------:R-:W-:Y:S01]  /*1550*/  FFMA.FTZ R23, R16, R21, 1 ;  /* 0x3f80000010177423 */ /* 0x000fe20000010015 */
[----:B------:R-:W-:Y:S01]  /*1560*/  IADD3 R88, P6, R26, UR22, RZ ;  /* 0x000000161a587c10 */ /* 0x000fe2000ffde0ff */
[----:B------:R-:W-:Y:S01]  /*1570*/  STL [R1+0xac], R56 ;  /* 0x0000ac3801007387 */ /* 0x000fe20000100800 */
[----:B------:R-:W-:-:S02]  /*1580*/  IADD3 R86, P5, R50, UR16, RZ ;  /* 0x0000001032567c10 */ /* 0x000fc4000ffbe0ff */
[----:B------:R-:W-:Y:S01]  /*1590*/  IADD3 R149, R149, 0x4b00, RZ ;  /* 0x00004b0095957810 */ /* 0x000fe20007ffe0ff */
[----:B------:R-:W2:Y:S01]  /*15a0*/  LDG.E.64.CONSTANT R80, desc[UR14][R80.64] ;  /* 0x0000000e50507981 */ /* 0x000ea2000c1e9b00 */
[----:B------:R-:W-:Y:S02]  /*15b0*/  IADD3.X R89, R25, UR23, RZ, P6, !PT ;  /* 0x0000001719597c10 */ /* 0x000fe4000b7fe4ff */
[----:B------:R-:W-:Y:S01]  /*15c0*/  IADD3.X R87, R47, UR17, RZ, P5, !PT ;  /* 0x000000112f577c10 */ /* 0x000fe2000affe4ff */
[----:B------:R-:W-:Y:S01]  /*15d0*/  FMUL.FTZ R21, R14, R19 ;  /* 0x000000130e157220 */ /* 0x000fe20000410000 */
[-C--:B------:R-:W-:Y:S01]  /*15e0*/  IADD3 R163, P0, R163, R10.reuse, RZ ;  /* 0x0000000aa3a37210 */ /* 0x080fe20007f1e0ff */
[----:B------:R-:W2:Y:S01]  /*15f0*/  LDG.E.64.CONSTANT R84, desc[UR14][R84.64] ;  /* 0x0000000e54547981 */ /* 0x000ea2000c1e9b00 */
[-C--:B------:R-:W-:Y:S02]  /*1600*/  IADD3 R161, P4, R161, R10.reuse, RZ ;  /* 0x0000000aa1a17210 */ /* 0x080fe40007f9e0ff */
[----:B------:R-:W-:-:S02]  /*1610*/  IADD3 R159, P3, R159, R10, RZ ;  /* 0x0000000a9f9f7210 */ /* 0x000fc40007f7e0ff */
[-C--:B------:R-:W-:Y:S02]  /*1620*/  IADD3 R157, P2, R157, R10.reuse, RZ ;  /* 0x0000000a9d9d7210 */ /* 0x080fe40007f5e0ff */
[-C--:B------:R-:W-:Y:S01]  /*1630*/  IADD3 R155, P1, R155, R10.reuse, RZ ;  /* 0x0000000a9b9b7210 */ /* 0x080fe20007f3e0ff */
[----:B------:R-:W0:Y:S01]  /*1640*/  MUFU.RCP R24, R24 ;  /* 0x0000001800187308 */ /* 0x000e220000001000 */
[-C--:B------:R-:W-:Y:S02]  /*1650*/  IADD3 R153, P6, R153, R10.reuse, RZ ;  /* 0x0000000a99997210 */ /* 0x080fe40007fde0ff */
[C---:B----4-:R-:W-:Y:S01]  /*1660*/  PRMT R12, R58.reuse, 0x7632, R12 ;  /* 0x000076323a0c7816 */ /* 0x050fe2000000000c */
[----:B------:R-:W-:Y:S01]  /*1670*/  STL [R1+0x28], R29 ;  /* 0x0000281d01007387 */ /* 0x000fe20000100800 */
[----:B------:R-:W-:Y:S01]  /*1680*/  IADD3 R149, P5, R149, R10, RZ ;  /* 0x0000000a95957210 */ /* 0x000fe20007fbe0ff */
[----:B---3--:R-:W-:Y:S01]  /*1690*/  FADD.FTZ R10, -R17, 1 ;  /* 0x3f800000110a7421 */ /* 0x008fe20000010100 */
[----:B------:R-:W-:Y:S01]  /*16a0*/  SHF.L.U32 R19, R58, 0x10, RZ ;  /* 0x000000103a137819 */ /* 0x000fe200000006ff */
[----:B------:R-:W-:Y:S01]  /*16b0*/  FMUL.FTZ R22, R18, R23 ;  /* 0x0000001712167220 */ /* 0x000fe20000410000 */
[----:B------:R-:W-:Y:S01]  /*16c0*/  SHF.L.U32 R122, R60, 0x10, RZ ;  /* 0x000000103c7a7819 */ /* 0x000fe200000006ff */
[----:B------:R-:W-:Y:S01]  /*16d0*/  FFMA.FTZ R14, R15, R10, 1 ;  /* 0x3f8000000f0e7423 */ /* 0x000fe2000001000a */
[----:B------:R-:W-:Y:S01]  /*16e0*/  SHF.L.U32 R15, R59, 0x10, RZ ;  /* 0x000000103b0f7819 */ /* 0x000fe200000006ff */
[----:B------:R-:W-:Y:S01]  /*16f0*/  FADD.FTZ R19, -R54, R19 ;  /* 0x0000001336137221 */ /* 0x000fe20000010100 */
[----:B------:R-:W-:Y:S01]  /*1700*/  SHF.L.U32 R55, R61, 0x10, RZ ;  /* 0x000000103d377819 */ /* 0x000fe200000006ff */
[----:B------:R-:W3:Y:S02]  /*1710*/  LDG.E.64.CONSTANT R82, desc[UR14][R82.64] ;  /* 0x0000000e52527981 */ /* 0x000ee4000c1e9b00 */
[----:B------:R-:W-:Y:S01]  /*1720*/  FMUL.FTZ R124, R126, R19 ;  /* 0x000000137e7c7220 */ /* 0x000fe20000410000 */
[----:B------:R-:W-:Y:S01]  /*1730*/  FADD.FTZ R123, -R54, R15 ;  /* 0x0000000f367b7221 */ /* 0x000fe20000010100 */
[----:B------:R-:W-:Y:S01]  /*1740*/  SHF.L.U32 R15, R12, 0x10, RZ ;  /* 0x000000100c0f7819 */ /* 0x000fe200000006ff */
[----:B------:R-:W4:Y:S01]  /*1750*/  LDG.E.64.CONSTANT R86, desc[UR14][R86.64] ;  /* 0x0000000e56567981 */ /* 0x000f22000c1e9b00 */
[----:B------:R-:W-:Y:S01]  /*1760*/  FFMA.FTZ R10, R0, R124, R8 ;  /* 0x0000007c000a7223 */ /* 0x000fe20000010008 */
[----:B------:R-:W-:Y:S01]  /*1770*/  PRMT R12, R59, 0x7632, R12 ;  /* 0x000076323b0c7816 */ /* 0x000fe2000000000c */
[----:B------:R-:W-:Y:S01]  /*1780*/  FMUL.FTZ R123, R126, R123 ;  /* 0x0000007b7e7b7220 */ /* 0x000fe20000410000 */
[----:B------:R-:W-:Y:S01]  /*1790*/  FADD.FTZ R19, -R54, R15 ;  /* 0x0000000f36137221 */ /* 0x000fe20000010100 */
[----:B------:R-:W-:Y:S01]  /*17a0*/  STL [R1+0x24], R30 ;  /* 0x0000241e01007387 */ /* 0x000fe20000100800 */
[----:B------:R-:W-:Y:S01]  /*17b0*/  FMUL.FTZ R18, R10, -1.4426950216293334961 ;  /* 0xbfb8aa3b0a127820 */ /* 0x000fe20000410000 */
[----:B------:R-:W-:-:S02]  /*17c0*/  SHF.L.U32 R23, R12, 0x10, RZ ;  /* 0x000000100c177819 */ /* 0x000fc400000006ff */
[----:B------:R1:W-:Y:S01]  /*17d0*/  STL [R1+0x20], R27 ;  /* 0x0000201b01007387 */ /* 0x0003e20000100800 */
[----:B------:R-:W-:Y:S01]  /*17e0*/  FFMA.FTZ R15, R9, R123, R7 ;  /* 0x0000007b090f7223 */ /* 0x000fe20000010007 */
[----:B------:R-:W-:Y:S02]  /*17f0*/  FMUL.FTZ R12, R126, R19 ;  /* 0x000000137e0c7220 */ /* 0x000fe40000410000 */
[----:B------:R1:W-:Y:S01]  /*1800*/  STL [R1+0x1c], R28 ;  /* 0x00001c1c01007387 */ /* 0x0003e20000100800 */
[----:B0-----:R-:W-:-:S03]  /*1810*/  FADD.FTZ R19, -R24, 1 ;  /* 0x3f80000018137421 */ /* 0x001fc60000010100 */
[----:B------:R-:W-:Y:S01]  /*1820*/  STL [R1+0xb0], R57 ;  /* 0x0000b03901007387 */ /* 0x000fe20000100800 */
[----:B------:R-:W-:Y:S01]  /*1830*/  FFMA.FTZ R16, R5, R12, R4 ;  /* 0x0000000c05107223 */ /* 0x000fe20000010004 */
[----:B-1----:R-:W-:Y:S02]  /*1840*/  FADD.FTZ R27, -R54, R23 ;  /* 0x00000017361b7221 */ /* 0x002fe40000010100 */
[----:B------:R0:W-:Y:S01]  /*1850*/  STL [R1+0x18], R25 ;  /* 0x0000181901007387 */ /* 0x0001e20000100800 */
[----:B------:R-:W-:Y:S01]  /*1860*/  FMUL.FTZ R28, R15, -1.4426950216293334961 ;  /* 0xbfb8aa3b0f1c7820 */ /* 0x000fe20000410000 */
[----:B------:R-:W-:Y:S01]  /*1870*/  FFMA.FTZ R19, R20, R19, 1 ;  /* 0x3f80000014137423 */ /* 0x000fe20000010013 */
[----:B------:R-:W-:Y:S01]  /*1880*/  FMUL.FTZ R23, R17, R14 ;  /* 0x0000000e11177220 */ /* 0x000fe20000410000 */
[----:B------:R-:W-:Y:S01]  /*1890*/  FMUL.FTZ R14, R126, R27 ;  /* 0x0000001b7e0e7220 */ /* 0x000fe20000410000 */
[----:B------:R-:W-:Y:S01]  /*18a0*/  SHF.L.U32 R43, R64, 0x10, RZ ;  /* 0x00000010402b7819 */ /* 0x000fe200000006ff */
[----:B------:R-:W4:Y:S01]  /*18b0*/  LDG.E.64.CONSTANT R88, desc[UR14][R88.64] ;  /* 0x0000000e58587981 */ /* 0x000f22000c1e9b00 */
[----:B0-----:R0:W1:Y:S01]  /*18c0*/  MUFU.EX2 R25, R18 ;  /* 0x0000001200197308 */ /* 0x0010620000000800 */
[----:B------:R-:W-:Y:S01]  /*18d0*/  FMUL.FTZ R27, R16, -1.4426950216293334961 ;  /* 0xbfb8aa3b101b7820 */ /* 0x000fe20000410000 */
[----:B------:R-:W-:Y:S01]  /*18e0*/  PRMT R17, R60, 0x7632, R17 ;  /* 0x000076323c117816 */ /* 0x000fe20000000011 */
[----:B------:R0:W-:Y:S01]  /*18f0*/  STL [R1+0x14], R26 ;  /* 0x0000141a01007387 */ /* 0x0001e20000100800 */
[----:B------:R-:W-:-:S02]  /*1900*/  FMUL.FTZ R122, R122, R21 ;  /* 0x000000157a7a7220 */ /* 0x000fc40000410000 */
[----:B------:R-:W-:Y:S02]  /*1910*/  SHF.L.U32 R20, R17, 0x10, RZ ;  /* 0x0000001011147819 */ /* 0x000fe400000006ff */
[----:B------:R-:W1:Y:S01]  /*1920*/  MUFU.EX2 R28, R28 ;  /* 0x0000001c001c7308 */ /* 0x000e620000000800 */
[----:B0-----:R-:W-:Y:S01]  /*1930*/  FFMA.FTZ R18, R6, R14, R3 ;  /* 0x0000000e06127223 */ /* 0x001fe20000010003 */
[----:B------:R-:W-:Y:S01]  /*1940*/  FMUL.FTZ R26, R24, R19 ;  /* 0x00000013181a7220 */ /* 0x000fe20000410000 */
[----:B------:R-:W-:Y:S02]  /*1950*/  PRMT R19, R61, 0x7632, R19 ;  /* 0x000076323d137816 */ /* 0x000fe40000000013 */
[----:B------:R-:W-:-:S03]  /*1960*/  FMUL.FTZ R29, R18, -1.4426950216293334961 ;  /* 0xbfb8aa3b121d7820 */ /* 0x000fc60000410000 */
[----:B------:R-:W0:Y:S01]  /*1970*/  MUFU.EX2 R27, R27 ;  /* 0x0000001b001b7308 */ /* 0x000e220000000800 */
[----:B------:R-:W-:Y:S01]  /*1980*/  SHF.L.U32 R19, R19, 0x10, RZ ;  /* 0x0000001013137819 */ /* 0x000fe200000006ff */
[----:B------:R-:W-:Y:S01]  /*1990*/  FMUL.FTZ R17, R0, R122 ;  /* 0x0000007a00117220 */ /* 0x000fe20000410000 */
[----:B------:R-:W-:Y:S01]  /*19a0*/  FMUL.FTZ R24, R20, R23 ;  /* 0x0000001714187220 */ /* 0x000fe20000410000 */
[----:B-1----:R-:W-:Y:S01]  /*19b0*/  FADD.FTZ R25, R25, 1 ;  /* 0x3f80000019197421 */ /* 0x002fe20000010000 */
[----:B------:R-:W-:Y:S01]  /*19c0*/  FMUL.FTZ R55, R55, R22 ;  /* 0x0000001637377220 */ /* 0x000fe20000410000 */
[----:B------:R-:W-:Y:S02]  /*19d0*/  FMUL.FTZ R26, R19, R26 ;  /* 0x0000001a131a7220 */ /* 0x000fe40000410000 */
[----:B------:R-:W1:Y:S01]  /*19e0*/  MUFU.EX2 R29, R29 ;  /* 0x0000001d001d7308 */ /* 0x000e620000000800 */
[----:B------:R-:W-:Y:S01]  /*19f0*/  FFMA.FTZ R22, R2, R17, RZ ;  /* 0x0000001102167223 */ /* 0x000fe200000100ff */
[-C--:B------:R-:W-:Y:S01]  /*1a00*/  FMUL.FTZ R19, R5, R24.reuse ;  /* 0x0000001805137220 */ /* 0x080fe20000410000 */
[----:B------:R-:W-:Y:S01]  /*1a10*/  FFMA.FTZ R17, R11, R24, R48 ;  /* 0x000000180b117223 */ /* 0x000fe20000010030 */
[----:B------:R-:W-:-:S02]  /*1a20*/  FADD.FTZ R28, R28, 1 ;  /* 0x3f8000001c1c7421 */ /* 0x000fc40000010000 */
[----:B------:R-:W-:Y:S01]  /*1a30*/  FFMA.FTZ R22, R11, R19, R22 ;  /* 0x000000130b167223 */ /* 0x000fe20000010016 */
[----:B------:R-:W-:Y:S01]  /*1a40*/  FMUL.FTZ R11, R9, R55 ;  /* 0x00000037090b7220 */ /* 0x000fe20000410000 */
[----:B------:R-:W1:Y:S01]  /*1a50*/  MUFU.RCP R25, R25 ;  /* 0x0000001900197308 */ /* 0x000e620000001000 */
[----:B0-----:R-:W-:Y:S02]  /*1a60*/  FADD.FTZ R27, R27, 1 ;  /* 0x3f8000001b1b7421 */ /* 0x001fe40000010000 */
[----:B------:R-:W-:Y:S01]  /*1a70*/  FFMA.FTZ R22, R125, R11, R22 ;  /* 0x0000000b7d167223 */ /* 0x000fe20000010016 */
[----:B------:R-:W-:Y:S01]  /*1a80*/  SHF.L.U32 R11, R62, 0x10, RZ ;  /* 0x000000103e0b7819 */ /* 0x000fe200000006ff */
[----:B------:R-:W-:-:S03]  /*1a90*/  FMUL.FTZ R23, R6, R26 ;  /* 0x0000001a06177220 */ /* 0x000fc60000410000 */
[----:B------:R-:W0:Y:S01]  /*1aa0*/  MUFU.RCP R28, R28 ;  /* 0x0000001c001c7308 */ /* 0x000e220000001000 */
[--C-:B------:R-:W-:Y:S01]  /*1ab0*/  FADD.FTZ R45, -R54, R11.reuse ;  /* 0x0000000b362d7221 */ /* 0x100fe20000010100 */
[----:B------:R-:W-:Y:S01]  /*1ac0*/  FFMA.FTZ R23, R13, R23, R22 ;  /* 0x000000170d177223 */ /* 0x000fe20000010016 */
[----:B------:R-:W-:Y:S01]  /*1ad0*/  PRMT R11, R62, 0x7632, R11 ;  /* 0x000076323e0b7816 */ /* 0x000fe2000000000b */
[----:B-1----:R-:W-:-:S04]  /*1ae0*/  FADD.FTZ R22, R29, 1 ;  /* 0x3f8000001d167421 */ /* 0x002fc80000010000 */
[----:B------:R-:W1:Y:S01]  /*1af0*/  MUFU.RCP R27, R27 ;  /* 0x0000001b001b7308 */ /* 0x000e620000001000 */
[----:B------:R-:W-:Y:S01]  /*1b00*/  FFMA.FTZ R20, R0, R122, RZ ;  /* 0x0000007a00147223 */ /* 0x000fe200000100ff */
[----:B------:R-:W-:Y:S01]  /*1b10*/  SHF.L.U32 R31, R11, 0x10, RZ ;  /* 0x000000100b1f7819 */ /* 0x000fe200000006ff */
[----:B------:R-:W-:Y:S01]  /*1b20*/  FFMA.FTZ R19, R13, R26, R52 ;  /* 0x0000001a0d137223 */ /* 0x000fe20000010034 */
[----:B------:R-:W-:Y:S01]  /*1b30*/  FADD.FTZ R11, -R25, 1 ;  /* 0x3f800000190b7421 */ /* 0x000fe20000010100 */
[----:B------:R-:W-:Y:S01]  /*1b40*/  SHF.L.U32 R13, R63, 0x10, RZ ;  /* 0x000000103f0d7819 */ /* 0x000fe200000006ff */
[----:B------:R-:W-:Y:S02]  /*1b50*/  FFMA.FTZ R20, R5, R24, R20 ;  /* 0x0000001805147223 */ /* 0x000fe40000010014 */
[----:B------:R-:W1:Y:S01]  /*1b60*/  MUFU.RCP R22, R22 ;  /* 0x0000001600167308 */ /* 0x000e620000001000 */
[----:B------:R-:W-:Y:S01]  /*1b70*/  FMUL.FTZ R45, R126, R45 ;  /* 0x0000002d7e2d7220 */ /* 0x000fe20000410000 */
[----:B------:R-:W-:Y:S01]  /*1b80*/  FFMA.FTZ R10, R10, R11, 1 ;  /* 0x3f8000000a0a7423 */ /* 0x000fe2000001000b */
[C---:B------:R-:W-:Y:S01]  /*1b90*/  FADD.FTZ R11, -R54.reuse, R31 ;  /* 0x0000001f360b7221 */ /* 0x040fe20000010100 */
[----:B------:R-:W-:Y:S01]  /*1ba0*/  FADD.FTZ R29, -R54, R13 ;  /* 0x0000000d361d7221 */ /* 0x000fe20000010100 */
[----:B------:R-:W-:Y:S01]  /*1bb0*/  FFMA.FTZ R21, R9, R55, R20 ;  /* 0x0000003709157223 */ /* 0x000fe20000010014 */
[----:B------:R-:W-:Y:S01]  /*1bc0*/  FFMA.FTZ R13, R0, R45, R8 ;  /* 0x0000002d000d7223 */ /* 0x000fe20000010008 */
[----:B0-----:R-:W-:Y:S01]  /*1bd0*/  FADD.FTZ R20, -R28, 1 ;  /* 0x3f8000001c147421 */ /* 0x001fe20000010100 */
[C---:B------:R-:W-:Y:S01]  /*1be0*/  FMUL.FTZ R11, R126.reuse, R11 ;  /* 0x0000000b7e0b7220 */ /* 0x040fe20000410000 */
[----:B------:R-:W-:Y:S01]  /*1bf0*/  FMUL.FTZ R44, R126, R29 ;  /* 0x0000001d7e2c7220 */ /* 0x000fe20000410000 */
[----:B------:R-:W-:Y:S01]  /*1c00*/  FADD.FTZ R49, R24, R49 ;  /* 0x0000003118317221 */ /* 0x000fe20000010000 */
[----:B------:R-:W-:Y:S01]  /*1c10*/  FMUL.FTZ R10, R25, R10 ;  /* 0x0000000a190a7220 */ /* 0x000fe20000410000 */
[----:B------:R-:W-:Y:S01]  /*1c20*/  FMUL.FTZ R24, R13, -1.4426950216293334961 ;  /* 0xbfb8aa3b0d187820 */ /* 0x000fe20000410000 */
[----:B------:R-:W-:Y:S01]  /*1c30*/  FFMA.FTZ R29, R15, R20, 1 ;  /* 0x3f8000000f1d7423 */ /* 0x000fe20000010014 */
[----:B-1----:R-:W-:Y:S01]  /*1c40*/  FADD.FTZ R25, -R27, 1 ;  /* 0x3f8000001b197421 */ /* 0x002fe20000010100 */
[----:B------:R-:W-:Y:S01]  /*1c50*/  FFMA.FTZ R20, R5, R11, R4 ;  /* 0x0000000b05147223 */ /* 0x000fe20000010004 */
[----:B------:R-:W-:Y:S01]  /*1c60*/  FFMA.FTZ R15, R9, R44, R7 ;  /* 0x0000002c090f7223 */ /* 0x000fe20000010007 */
[----:B------:R-:W-:Y:S01]  /*1c70*/  FADD.FTZ R53, R26, R53 ;  /* 0x000000351a357221 */ /* 0x000fe20000010000 */
[----:B------:R-:W-:Y:S01]  /*1c80*/  FFMA.FTZ R16, R16, R25, 1 ;  /* 0x3f80000010107423 */ /* 0x000fe20000010019 */
[----:B------:R-:W-:Y:S01]  /*1c90*/  FFMA.FTZ R21, R6, R26, R21 ;  /* 0x0000001a06157223 */ /* 0x000fe20000010015 */
[----:B------:R-:W-:Y:S01]  /*1ca0*/  FMUL.FTZ R25, R20, -1.4426950216293334961 ;  /* 0xbfb8aa3b14197820 */ /* 0x000fe20000410000 */
[----:B------:R-:W0:Y:S01]  /*1cb0*/  MUFU.EX2 R24, R24 ;  /* 0x0000001800187308 */ /* 0x000e220000000800 */
[----:B------:R-:W-:Y:S01]  /*1cc0*/  FMUL.FTZ R26, R15, -1.4426950216293334961 ;  /* 0xbfb8aa3b0f1a7820 */ /* 0x000fe20000410000 */
[----:B------:R-:W-:Y:S01]  /*1cd0*/  FADD.FTZ R31, -R22, 1 ;  /* 0x3f800000161f7421 */ /* 0x000fe20000010100 */
[----:B------:R-:W-:Y:S01]  /*1ce0*/  FMUL.FTZ R27, R27, R16 ;  /* 0x000000101b1b7220 */ /* 0x000fe20000410000 */
[----:B------:R-:W-:-:S02]  /*1cf0*/  FMUL.FTZ R43, R43, R10 ;  /* 0x0000000a2b2b7220 */ /* 0x000fc40000410000 */
[----:B------:R-:W-:Y:S02]  /*1d00*/  FFMA.FTZ R31, R18, R31, 1 ;  /* 0x3f800000121f7423 */ /* 0x000fe4000001001f */
[----:B------:R1:W1:Y:S01]  /*1d10*/  MUFU.EX2 R30, R26 ;  /* 0x0000001a001e7308 */ /* 0x0002620000000800 */
[----:B------:R-:W-:Y:S02]  /*1d20*/  PRMT R18, R63, 0x7632, R18 ;  /* 0x000076323f127816 */ /* 0x000fe40000000012 */
[----:B------:R-:W-:Y:S02]  /*1d30*/  PRMT R16, R65, 0x7632, R16 ;  /* 0x0000763241107816 */ /* 0x000fe40000000010 */
[----:B------:R-:W-:-:S03]  /*1d40*/  PRMT R10, R64, 0x7632, R10 ;  /* 0x00007632400a7816 */ /* 0x000fc6000000000a */
[----:B------:R-:W1:Y:S01]  /*1d50*/  MUFU.EX2 R25, R25 ;  /* 0x0000001900197308 */ /* 0x000e620000000800 */
[----:B------:R-:W-:Y:S01]  /*1d60*/  SHF.L.U32 R33, R18, 0x10, RZ ;  /* 0x0000001012217819 */ /* 0x000fe200000006ff */
[----:B------:R-:W-:Y:S01]  /*1d70*/  FMUL.FTZ R31, R22, R31 ;  /* 0x0000001f161f7220 */ /* 0x000fe20000410000 */
[----:B------:R-:W-:Y:S02]  /*1d80*/  SHF.L.U32 R16, R16, 0x10, RZ ;  /* 0x0000001010107819 */ /* 0x000fe400000006ff */
[----:B------:R-:W-:Y:S01]  /*1d90*/  SHF.L.U32 R10, R10, 0x10, RZ ;  /* 0x000000100a0a7819 */ /* 0x000fe200000006ff */
[----:B------:R-:W-:Y:S01]  /*1da0*/  FADD.FTZ R33, -R54, R33 ;  /* 0x0000002136217221 */ /* 0x000fe20000010100 */
[----:B------:R-:W-:Y:S01]  /*1db0*/  SHF.L.U32 R42, R65, 0x10, RZ ;  /* 0x00000010412a7819 */ /* 0x000fe200000006ff */
[----:B------:R-:W-:Y:S01]  /*1dc0*/  FMUL.FTZ R31, R16, R31 ;  /* 0x0000001f101f7220 */ /* 0x000fe20000410000 */
[----:B0-----:R-:W-:Y:S01]  /*1dd0*/  FADD.FTZ R24, R24, 1 ;  /* 0x3f80000018187421 */ /* 0x001fe20000010000 */
[----:B-1----:R-:W-:Y:S01]  /*1de0*/  FMUL.FTZ R26, R10, R27 ;  /* 0x0000001b0a1a7220 */ /* 0x002fe20000410000 */
[----:B------:R-:W-:Y:S01]  /*1df0*/  FMUL.FTZ R16, R0, R43 ;  /* 0x0000002b00107220 */ /* 0x000fe20000410000 */
[----:B------:R-:W-:Y:S01]  /*1e00*/  FMUL.FTZ R29, R28, R29 ;  /* 0x0000001d1c1d7220 */ /* 0x000fe20000410000 */
[----:B------:R-:W-:Y:S01]  /*1e10*/  FMUL.FTZ R10, R126, R33 ;  /* 0x000000217e0a7220 */ /* 0x000fe20000410000 */
[----:B------:R0:W1:Y:S01]  /*1e20*/  MUFU.RCP R38, R24 ;  /* 0x0000001800267308 */ /* 0x0000620000001000 */
[----:B------:R-:W-:Y:S01]  /*1e30*/  FADD.FTZ R22, R30, 1 ;  /* 0x3f8000001e167421 */ /* 0x000fe20000010000 */
[----:B------:R-:W-:Y:S01]  /*1e40*/  FFMA.FTZ R23, R124, R16, R23 ;  /* 0x000000107c177223 */ /* 0x000fe20000010017 */
[-C--:B------:R-:W-:Y:S01]  /*1e50*/  FMUL.FTZ R28, R5, R26.reuse ;  /* 0x0000001a051c7220 */ /* 0x080fe20000410000 */
[----:B------:R-:W-:Y:S01]  /*1e60*/  FMUL.FTZ R42, R42, R29 ;  /* 0x0000001d2a2a7220 */ /* 0x000fe20000410000 */
[----:B------:R-:W-:Y:S01]  /*1e70*/  FFMA.FTZ R16, R12, R26, R17 ;  /* 0x0000001a0c107223 */ /* 0x000fe20000010011 */
[----:B0-----:R-:W-:Y:S01]  /*1e80*/  FADD.FTZ R24, R25, 1 ;  /* 0x3f80000019187421 */ /* 0x001fe20000010000 */
[----:B------:R-:W-:Y:S01]  /*1e90*/  FFMA.FTZ R25, R6, R10, R3 ;  /* 0x0000000a06197223 */ /* 0x000fe20000010003 */
[----:B------:R-:W-:Y:S01]  /*1ea0*/  FFMA.FTZ R28, R12, R28, R23 ;  /* 0x0000001c0c1c7223 */ /* 0x000fe20000010017 */
[----:B------:R-:W-:Y:S01]  /*1eb0*/  FMUL.FTZ R12, R9, R42 ;  /* 0x0000002a090c7220 */ /* 0x000fe20000410000 */
[----:B------:R-:W0:Y:S01]  /*1ec0*/  MUFU.RCP R22, R22 ;  /* 0x0000001600167308 */ /* 0x000e220000001000 */
[----:B------:R-:W-:Y:S01]  /*1ed0*/  FMUL.FTZ R27, R25, -1.4426950216293334961 ;  /* 0xbfb8aa3b191b7820 */ /* 0x000fe20000410000 */
[----:B------:R-:W-:Y:S01]  /*1ee0*/  FFMA.FTZ R18, R0, R43, R21 ;  /* 0x0000002b00127223 */ /* 0x000fe20000010015 */
[----:B------:R-:W-:-:S05]  /*1ef0*/  FFMA.FTZ R17, R123, R12, R28 ;  /* 0x0000000c7b117223 */ /* 0x000fca000001001c */
[----:B------:R-:W0:Y:S01]  /*1f00*/  MUFU.EX2 R28, R27 ;  /* 0x0000001b001c7308 */ /* 0x000e220000000800 */
[----:B------:R-:W-:-:S07]  /*1f10*/  FFMA.FTZ R18, R5, R26, R18 ;  /* 0x0000001a05127223 */ /* 0x000fce0000010012 */
[----:B------:R-:W0:Y:S01]  /*1f20*/  MUFU.RCP R24, R24 ;  /* 0x0000001800187308 */ /* 0x000e220000001000 */
[----:B------:R-:W-:Y:S01]  /*1f30*/  FFMA.FTZ R23, R9, R42, R18 ;  /* 0x0000002a09177223 */ /* 0x000fe20000010012 */
[----:B-1----:R-:W-:Y:S01]  /*1f40*/  FADD.FTZ R18, -R38, 1 ;  /* 0x3f80000026127421 */ /* 0x002fe20000010100 */
[----:B------:R-:W-:Y:S01]  /*1f50*/  FADD.FTZ R49, R49, R26 ;  /* 0x0000001a31317221 */ /* 0x000fe20000010000 */
[----:B0-----:R-:W-:Y:S01]  /*1f60*/  FADD.FTZ R26, -R22, 1 ;  /* 0x3f800000161a7421 */ /* 0x001fe20000010100 */
[----:B------:R-:W-:Y:S01]  /*1f70*/  SHF.L.U32 R29, R66, 0x10, RZ ;  /* 0x00000010421d7819 */ /* 0x000fe200000006ff */
[----:B------:R-:W-:Y:S02]  /*1f80*/  FFMA.FTZ R13, R13, R18, 1 ;  /* 0x3f8000000d0d7423 */ /* 0x000fe40000010012 */
[----:B------:R-:W-:Y:S01]  /*1f90*/  FFMA.FTZ R21, R15, R26, 1 ;  /* 0x3f8000000f157423 */ /* 0x000fe2000001001a */
[----:B------:R-:W-:Y:S01]  /*1fa0*/  FADD.FTZ R28, R28, 1 ;  /* 0x3f8000001c1c7421 */ /* 0x000fe20000010000 */
[----:B------:R-:W-:Y:S01]  /*1fb0*/  FMUL.FTZ R38, R38, R13 ;  /* 0x0000000d26267220 */ /* 0x000fe20000410000 */
[----:B------:R-:W-:Y:S01]  /*1fc0*/  FADD.FTZ R29, -R54, R29 ;  /* 0x0000001d361d7221 */ /* 0x000fe20000010100 */
[----:B------:R-:W-:Y:S01]  /*1fd0*/  SHF.L.U32 R13, R67, 0x10, RZ ;  /* 0x00000010430d7819 */ /* 0x000fe200000006ff */
[----:B------:R-:W0:Y:S01]  /*1fe0*/  MUFU.RCP R26, R28 ;  /* 0x0000001c001a7308 */ /* 0x000e220000001000 */
[----:B------:R-:W-:Y:S01]  /*1ff0*/  FADD.FTZ R15, -R24, 1 ;  /* 0x3f800000180f7421 */ /* 0x000fe20000010100 */
[----:B------:R-:W-:Y:S01]  /*2000*/  FMUL.FTZ R41, R126, R29 ;  /* 0x0000001d7e297220 */ /* 0x000fe20000410000 */
[----:B------:R-:W-:Y:S01]  /*2010*/  FMUL.FTZ R12, R6, R31 ;  /* 0x0000001f060c7220 */ /* 0x000fe20000410000 */
[----:B------:R-:W-:Y:S01]  /*2020*/  SHF.L.U32 R29, R68, 0x10, RZ ;  /* 0x00000010441d7819 */ /* 0x000fe200000006ff */
[----:B------:R-:W-:Y:S01]  /*2030*/  FFMA.FTZ R27, R20, R15, 1 ;  /* 0x3f800000141b7423 */ /* 0x000fe2000001000f */
[--C-:B------:R-:W-:Y:S01]  /*2040*/  FADD.FTZ R15, -R54, R13.reuse ;  /* 0x0000000d360f7221 */ /* 0x100fe20000010100 */
[----:B------:R-:W-:Y:S01]  /*2050*/  PRMT R13, R66, 0x7632, R13 ;  /* 0x00007632420d7816 */ /* 0x000fe2000000000d */
[----:B------:R-:W-:Y:S01]  /*2060*/  FFMA.FTZ R12, R14, R12, R17 ;  /* 0x0000000c0e0c7223 */ /* 0x000fe20000010011 */
[----:B------:R-:W-:Y:S01]  /*2070*/  FFMA.FTZ R17, R0, R41, R8 ;  /* 0x0000002900117223 */ /* 0x000fe20000010008 */
[----:B------:R-:W-:Y:S01]  /*2080*/  FADD.FTZ R29, -R54, R29 ;  /* 0x0000001d361d7221 */ /* 0x000fe20000010100 */
[----:B------:R-:W-:Y:S01]  /*2090*/  SHF.L.U32 R13, R13, 0x10, RZ ;  /* 0x000000100d0d7819 */ /* 0x000fe200000006ff */
[----:B------:R-:W-:Y:S01]  /*20a0*/  FFMA.FTZ R19, R14, R31, R19 ;  /* 0x0000001f0e137223 */ /* 0x000fe20000010013 */
[----:B------:R-:W-:Y:S01]  /*20b0*/  PRMT R14, R67, 0x7632, R14 ;  /* 0x00007632430e7816 */ /* 0x000fe2000000000e */
[C---:B------:R-:W-:Y:S01]  /*20c0*/  FMUL.FTZ R40, R126.reuse, R15 ;  /* 0x0000000f7e287220 */ /* 0x040fe20000410000 */
[----:B------:R-:W-:Y:S01]  /*20d0*/  FMUL.FTZ R15, R17, -1.4426950216293334961 ;  /* 0xbfb8aa3b110f7820 */ /* 0x000fe20000410000 */
[----:B------:R-:W-:Y:S01]  /*20e0*/  FMUL.FTZ R39, R126, R29 ;  /* 0x0000001d7e277220 */ /* 0x000fe20000410000 */
[----:B------:R-:W-:Y:S01]  /*20f0*/  FADD.FTZ R29, -R54, R13 ;  /* 0x0000000d361d7221 */ /* 0x000fe20000010100 */
[----:B------:R-:W-:Y:S01]  /*2100*/  SHF.L.U32 R33, R14, 0x10, RZ ;  /* 0x000000100e217819 */ /* 0x000fe200000006ff */
[----:B------:R-:W-:Y:S01]  /*2110*/  FFMA.FTZ R18, R9, R40, R7 ;  /* 0x0000002809127223 */ /* 0x000fe20000010007 */
[----:B------:R1:W1:Y:S01]  /*2120*/  MUFU.EX2 R30, R15 ;  /* 0x0000000f001e7308 */ /* 0x0002620000000800 */
[----:B0-----:R-:W-:Y:S01]  /*2130*/  FADD.FTZ R14, -R26, 1 ;  /* 0x3f8000001a0e7421 */ /* 0x001fe20000010100 */
[----:B------:R-:W-:Y:S01]  /*2140*/  FADD.FTZ R53, R53, R31 ;  /* 0x0000001f35357221 */ /* 0x000fe20000010000 */
[----:B------:R-:W-:Y:S01]  /*2150*/  FFMA.FTZ R23, R6, R31, R23 ;  /* 0x0000001f06177223 */ /* 0x000fe20000010017 */
[----:B------:R-:W-:Y:S01]  /*2160*/  FADD.FTZ R33, -R54, R33 ;  /* 0x0000002136217221 */ /* 0x000fe20000010100 */
[----:B------:R-:W-:Y:S01]  /*2170*/  FMUL.FTZ R31, R18, -1.4426950216293334961 ;  /* 0xbfb8aa3b121f7820 */ /* 0x000fe20000410000 */
[----:B------:R-:W-:Y:S01]  /*2180*/  FMUL.FTZ R28, R22, R21 ;  /* 0x00000015161c7220 */ /* 0x000fe20000410000 */
[C---:B-1----:R-:W-:Y:S01]  /*2190*/  FMUL.FTZ R15, R126.reuse, R29 ;  /* 0x0000001d7e0f7220 */ /* 0x042fe20000410000 */
[----:B------:R-:W-:Y:S01]  /*21a0*/  FFMA.FTZ R25, R25, R14, 1 ;  /* 0x3f80000019197423 */ /* 0x000fe2000001000e */
[----:B------:R-:W-:-:S02]  /*21b0*/  FMUL.FTZ R14, R126, R33 ;  /* 0x000000217e0e7220 */ /* 0x000fc40000410000 */
[----:B------:R-:W-:Y:S01]  /*21c0*/  FFMA.FTZ R21, R5, R15, R4 ;  /* 0x0000000f05157223 */ /* 0x000fe20000010004 */
[----:B------:R0:W-:Y:S01]  /*21d0*/  MUFU.EX2 R34, R31 ;  /* 0x0000001f00227308 */ /* 0x0001e20000000800 */
[----:B------:R-:W-:Y:S01]  /*21e0*/  FMUL.FTZ R29, R24, R27 ;  /* 0x0000001b181d7220 */ /* 0x000fe20000410000 */
[----:B------:R-:W-:Y:S01]  /*21f0*/  SHF.L.U32 R27, R70, 0x10, RZ ;  /* 0x00000010461b7819 */ /* 0x000fe200000006ff */
[----:B------:R-:W-:Y:S01]  /*2200*/  FFMA.FTZ R22, R6, R14, R3 ;  /* 0x0000000e06167223 */ /* 0x000fe20000010003 */
[----:B------:R-:W-:Y:S01]  /*2210*/  FMUL.FTZ R32, R26, R25 ;  /* 0x000000191a207220 */ /* 0x000fe20000410000 */
[----:B------:R-:W-:Y:S01]  /*2220*/  PRMT R25, R71, 0x7632, R25 ;  /* 0x0000763247197816 */ /* 0x000fe20000000019 */
[----:B0-----:R-:W-:Y:S01]  /*2230*/  FMUL.FTZ R31, R21, -1.4426950216293334961 ;  /* 0xbfb8aa3b151f7820 */ /* 0x001fe20000410000 */
[----:B------:R-:W-:Y:S01]  /*2240*/  PRMT R24, R70, 0x7632, R24 ;  /* 0x0000763246187816 */ /* 0x000fe20000000018 */
[----:B------:R-:W-:Y:S02]  /*2250*/  FMUL.FTZ R38, R27, R38 ;  /* 0x000000261b267220 */ /* 0x000fe40000410000 */
[----:B------:R0:W1:Y:S01]  /*2260*/  MUFU.EX2 R33, R31 ;  /* 0x0000001f00217308 */ /* 0x0000620000000800 */
[----:B------:R-:W-:Y:S01]  /*2270*/  FMUL.FTZ R35, R22, -1.4426950216293334961 ;  /* 0xbfb8aa3b16237820 */ /* 0x000fe20000410000 */
[----:B------:R-:W-:-:S02]  /*2280*/  SHF.L.U32 R25, R25, 0x10, RZ ;  /* 0x0000001019197819 */ /* 0x000fc400000006ff */
[----:B------:R-:W-:Y:S01]  /*2290*/  SHF.L.U32 R26, R24, 0x10, RZ ;  /* 0x00000010181a7819 */ /* 0x000fe200000006ff */
[----:B------:R-:W-:-:S03]  /*22a0*/  FMUL.FTZ R24, R0, R38 ;  /* 0x0000002600187220 */ /* 0x000fc60000410000 */
[----:B------:R-:W1:Y:S01]  /*22b0*/  MUFU.EX2 R35, R35 ;  /* 0x0000002300237308 */ /* 0x000e620000000800 */
[----:B0-----:R-:W-:Y:S01]  /*22c0*/  FMUL.FTZ R31, R25, R32 ;  /* 0x00000020191f7220 */ /* 0x001fe20000410000 */
[--C-:B------:R-:W-:Y:S01]  /*22d0*/  FFMA.FTZ R32, R45, R24, R12.reuse ;  /* 0x000000182d207223 */ /* 0x100fe2000001000c */
[----:B------:R-:W-:Y:S01]  /*22e0*/  PRMT R12, R68, 0x7632, R12 ;  /* 0x00007632440c7816 */ /* 0x000fe2000000000c */
[----:B------:R-:W-:Y:S01]  /*22f0*/  FADD.FTZ R27, R30, 1 ;  /* 0x3f8000001e1b7421 */ /* 0x000fe20000010000 */
[----:B------:R-:W-:Y:S01]  /*2300*/  SHF.L.U32 R37, R71, 0x10, RZ ;  /* 0x0000001047257819 */ /* 0x000fe200000006ff */
[----:B------:R-:W-:Y:S01]  /*2310*/  FMUL.FTZ R30, R26, R29 ;  /* 0x0000001d1a1e7220 */ /* 0x000fe20000410000 */
[----:B------:R-:W-:Y:S01]  /*2320*/  SHF.L.U32 R29, R12, 0x10, RZ ;  /* 0x000000100c1d7819 */ /* 0x000fe200000006ff */
[C---:B------:R-:W-:Y:S01]  /*2330*/  FFMA.FTZ R12, R0.reuse, R38, R23 ;  /* 0x00000026000c7223 */ /* 0x040fe20000010017 */
[----:B------:R-:W-:Y:S01]  /*2340*/  FFMA.FTZ R13, R0, R39, R8 ;  /* 0x00000027000d7223 */ /* 0x000fe20000010008 */
[----:B------:R-:W-:Y:S01]  /*2350*/  FMUL.FTZ R37, R37, R28 ;  /* 0x0000001c25257220 */ /* 0x000fe20000410000 */
[----:B-1----:R-:W-:Y:S01]  /*2360*/  FADD.FTZ R33, R33, 1 ;  /* 0x3f80000021217421 */ /* 0x002fe20000010000 */
[----:B------:R-:W-:Y:S01]  /*2370*/  FADD.FTZ R28, R34, 1 ;  /* 0x3f800000221c7421 */ /* 0x000fe20000010000 */
[----:B------:R-:W-:Y:S01]  /*2380*/  PRMT R25, R69, 0x7632, R25 ;  /* 0x0000763245197816 */ /* 0x000fe20000000019 */
[-C--:B------:R-:W-:Y:S01]  /*2390*/  FFMA.FTZ R34, R5, R30.reuse, R12 ;  /* 0x0000001e05227223 */ /* 0x080fe2000001000c */
[----:B------:R-:W-:Y:S01]  /*23a0*/  FMUL.FTZ R20, R13, -1.4426950216293334961 ;  /* 0xbfb8aa3b0d147820 */ /* 0x000fe20000410000 */
[-C--:B------:R-:W-:Y:S01]  /*23b0*/  FFMA.FTZ R24, R11, R30.reuse, R16 ;  /* 0x0000001e0b187223 */ /* 0x080fe20000010010 */
[----:B------:R-:W-:Y:S01]  /*23c0*/  FADD.FTZ R49, R49, R30 ;  /* 0x0000001e31317221 */ /* 0x000fe20000010000 */
[----:B------:R-:W-:-:S02]  /*23d0*/  FMUL.FTZ R12, R5, R30 ;  /* 0x0000001e050c7220 */ /* 0x000fc40000410000 */
[----:B------:R0:W1:Y:S01]  /*23e0*/  MUFU.RCP R30, R33 ;  /* 0x00000021001e7308 */ /* 0x0000620000001000 */
[----:B------:R-:W-:Y:S01]  /*23f0*/  SHF.L.U32 R25, R25, 0x10, RZ ;  /* 0x0000001019197819 */ /* 0x000fe200000006ff */
[----:B------:R-:W-:Y:S01]  /*2400*/  FADD.FTZ R29, -R54, R29 ;  /* 0x0000001d361d7221 */ /* 0x000fe20000010100 */
[----:B------:R-:W-:Y:S01]  /*2410*/  FFMA.FTZ R23, R11, R12, R32 ;  /* 0x0000000c0b177223 */ /* 0x000fe20000010020 */
[----:B------:R-:W-:Y:S02]  /*2420*/  FADD.FTZ R32, R35, 1 ;  /* 0x3f80000023207421 */ /* 0x000fe40000010000 */
[----:B------:R-:W-:Y:S02]  /*2430*/  FMUL.FTZ R12, R126, R29 ;  /* 0x0000001d7e0c7220 */ /* 0x000fe40000410000 */
[----:B------:R-:W2:Y:S01]  /*2440*/  MUFU.RCP R28, R28 ;  /* 0x0000001c001c7308 */ /* 0x000ea20000001000 */
[----:B------:R-:W-:Y:S01]  /*2450*/  FADD.FTZ R11, -R54, R25 ;  /* 0x00000019360b7221 */ /* 0x000fe20000010100 */
[CC--:B------:R-:W-:Y:S01]  /*2460*/  FFMA.FTZ R29, R9.reuse, R37.reuse, R34 ;  /* 0x00000025091d7223 */ /* 0x0c0fe20000010022 */
[----:B------:R-:W-:-:S05]  /*2470*/  FMUL.FTZ R25, R9, R37 ;  /* 0x0000002509197220 */ /* 0x000fca0000410000 */
[----:B------:R-:W3:Y:S01]  /*2480*/  MUFU.EX2 R20, R20 ;  /* 0x0000001400147308 */ /* 0x000ee20000000800 */
[----:B------:R-:W-:Y:S01]  /*2490*/  FADD.FTZ R53, R53, R31 ;  /* 0x0000001f35357221 */ /* 0x000fe20000010000 */
[----:B------:R-:W-:-:S06]  /*24a0*/  FFMA.FTZ R29, R6, R31, R29 ;  /* 0x0000001f061d7223 */ /* 0x000fcc000001001d */
[----:B------:R1:W3:Y:S01]  /*24b0*/  MUFU.RCP R26, R27 ;  /* 0x0000001b001a7308 */ /* 0x0002e20000001000 */
[----:B0-----:R-:W-:Y:S01]  /*24c0*/  FFMA.FTZ R33, R44, R25, R23 ;  /* 0x000000192c217223 */ /* 0x001fe20000010017 */
[----:B------:R-:W-:-:S06]  /*24d0*/  SHF.L.U32 R91, R69, 0x10, RZ ;  /* 0x00000010455b7819 */ /* 0x000fcc00000006ff */
[----:B------:R-:W0:Y:S01]  /*24e0*/  MUFU.RCP R32, R32 ;  /* 0x0000002000207308 */ /* 0x000e220000001000 */
[-C--:B-1----:R-:W-:Y:S01]  /*24f0*/  FFMA.FTZ R27, R10, R31.reuse, R19 ;  /* 0x0000001f0a1b7223 */ /* 0x082fe20000010013 */
[----:B------:R-:W-:Y:S01]  /*2500*/  FMUL.FTZ R31, R6, R31 ;  /* 0x0000001f061f7220 */ /* 0x000fe20000410000 */
[----:B------:R-:W-:-:S03]  /*2510*/  FFMA.FTZ R25, R5, R12, R4 ;  /* 0x0000000c05197223 */ /* 0x000fc60000010004 */
[----:B------:R-:W-:Y:S01]  /*2520*/  FFMA.FTZ R48, R10, R31, R33 ;  /* 0x0000001f0a307223 */ /* 0x000fe20000010021 */
[----:B------:R-:W-:Y:S01]  /*2530*/  FADD.FTZ R10, -R30, 1 ;  /* 0x3f8000001e0a7421 */ /* 0x000fe20000010100 */
[----:B------:R-:W-:Y:S01]  /*2540*/  FADD.FTZ R91, -R54, R91 ;  /* 0x0000005b365b7221 */ /* 0x000fe20000010100 */
[----:B--2---:R-:W-:Y:S01]  /*2550*/  FADD.FTZ R35, -R28, 1 ;  /* 0x3f8000001c237421 */ /* 0x004fe20000010100 */
[----:B------:R-:W-:Y:S01]  /*2560*/  FMUL.FTZ R52, R25, -1.4426950216293334961 ;  /* 0xbfb8aa3b19347820 */ /* 0x000fe20000410000 */
[----:B------:R-:W-:Y:S01]  /*2570*/  FFMA.FTZ R21, R21, R10, 1 ;  /* 0x3f80000015157423 */ /* 0x000fe2000001000a */
[----:B---3--:R-:W-:Y:S01]  /*2580*/  FADD.FTZ R10, R20, 1 ;  /* 0x3f800000140a7421 */ /* 0x008fe20000010000 */
[----:B------:R-:W-:Y:S01]  /*2590*/  FMUL.FTZ R36, R126, R91 ;  /* 0x0000005b7e247220 */ /* 0x000fe20000410000 */
[----:B------:R-:W-:Y:S01]  /*25a0*/  FADD.FTZ R34, -R26, 1 ;  /* 0x3f8000001a227421 */ /* 0x000fe20000010100 */
[----:B------:R-:W-:Y:S01]  /*25b0*/  FFMA.FTZ R35, R18, R35, 1 ;  /* 0x3f80000012237423 */ /* 0x000fe20000010023 */
[----:B------:R-:W1:Y:S01]  /*25c0*/  MUFU.EX2 R19, R52 ;  /* 0x0000003400137308 */ /* 0x000e620000000800 */
[----:B------:R-:W-:Y:S01]  /*25d0*/  FFMA.FTZ R16, R9, R36, R7 ;  /* 0x0000002409107223 */ /* 0x000fe20000010007 */
[----:B------:R-:W-:Y:S01]  /*25e0*/  FFMA.FTZ R17, R17, R34, 1 ;  /* 0x3f80000011117423 */ /* 0x000fe20000010022 */
[----:B0-----:R-:W-:Y:S01]  /*25f0*/  FADD.FTZ R33, -R32, 1 ;  /* 0x3f80000020217421 */ /* 0x001fe20000010100 */
[----:B------:R-:W-:Y:S01]  /*2600*/  FMUL.FTZ R31, R28, R35 ;  /* 0x000000231c1f7220 */ /* 0x000fe20000410000 */
[----:B------:R-:W-:-:S03]  /*2610*/  PRMT R18, R72, 0x7632, R18 ;  /* 0x0000763248127816 */ /* 0x000fc60000000012 */
[----:B------:R-:W0:Y:S01]  /*2620*/  MUFU.RCP R10, R10 ;  /* 0x0000000a000a7308 */ /* 0x000e220000001000 */
[----:B------:R-:W-:Y:S01]  /*2630*/  SHF.L.U32 R35, R72, 0x10, RZ ;  /* 0x0000001048237819 */ /* 0x000fe200000006ff */
[----:B------:R-:W-:Y:S01]  /*2640*/  FMUL.FTZ R90, R16, -1.4426950216293334961 ;  /* 0xbfb8aa3b105a7820 */ /* 0x000fe20000410000 */
[----:B------:R-:W-:Y:S01]  /*2650*/  PRMT R20, R73, 0x7632, R20 ;  /* 0x0000763249147816 */ /* 0x000fe20000000014 */
[----:B------:R-:W-:Y:S01]  /*2660*/  FMUL.FTZ R26, R26, R17 ;  /* 0x000000111a1a7220 */ /* 0x000fe20000410000 */
[----:B------:R-:W-:Y:S01]  /*2670*/  FFMA.FTZ R33, R22, R33, 1 ;  /* 0x3f80000016217423 */ /* 0x000fe20000010021 */
[----:B------:R-:W-:Y:S01]  /*2680*/  SHF.L.U32 R18, R18, 0x10, RZ ;  /* 0x0000001012127819 */ /* 0x000fe200000006ff */
[----:B------:R-:W-:Y:S01]  /*2690*/  FMUL.FTZ R21, R30, R21 ;  /* 0x000000151e157220 */ /* 0x000fe20000410000 */
[----:B------:R-:W-:Y:S01]  /*26a0*/  SHF.L.U32 R20, R20, 0x10, RZ ;  /* 0x0000001014147819 */ /* 0x000fe200000006ff */
[----:B------:R-:W-:Y:S01]  /*26b0*/  FMUL.FTZ R33, R32, R33 ;  /* 0x0000002120217220 */ /* 0x000fe20000410000 */
[----:B------:R-:W-:Y:S01]  /*26c0*/  FMUL.FTZ R35, R35, R26 ;  /* 0x0000001a23237220 */ /* 0x000fe20000410000 */
[----:B------:R-:W2:Y:S01]  /*26d0*/  MUFU.EX2 R90, R90 ;  /* 0x0000005a005a7308 */ /* 0x000ea20000000800 */
[----:B------:R-:W-:Y:S01]  /*26e0*/  FMUL.FTZ R22, R18, R21 ;  /* 0x0000001512167220 */ /* 0x000fe20000410000 */
[----:B------:R-:W-:Y:S01]  /*26f0*/  FMUL.FTZ R33, R20, R33 ;  /* 0x0000002114217220 */ /* 0x000fe20000410000 */
[CC--:B------:R-:W-:Y:S01]  /*2700*/  FMUL.FTZ R21, R0.reuse, R35.reuse ;  /* 0x0000002300157220 */ /* 0x0c0fe20000410000 */
[----:B------:R-:W-:Y:S01]  /*2710*/  FFMA.FTZ R20, R0, R35, R29 ;  /* 0x0000002300147223 */ /* 0x000fe2000001001d */
[----:B------:R-:W-:Y:S01]  /*2720*/  FMUL.FTZ R11, R126, R11 ;  /* 0x0000000b7e0b7220 */ /* 0x000fe20000410000 */
[----:B-1----:R-:W-:Y:S01]  /*2730*/  FADD.FTZ R26, R19, 1 ;  /* 0x3f800000131a7421 */ /* 0x002fe20000010000 */
[----:B------:R-:W-:Y:S01]  /*2740*/  FFMA.FTZ R48, R41, R21, R48 ;  /* 0x0000001529307223 */ /* 0x000fe20000010030 */
[-C--:B------:R-:W-:Y:S01]  /*2750*/  FMUL.FTZ R21, R5, R22.reuse ;  /* 0x0000001605157220 */ /* 0x080fe20000410000 */
[-C--:B------:R-:W-:Y:S01]  /*2760*/  FFMA.FTZ R19, R15, R22.reuse, R24 ;  /* 0x000000160f137223 */ /* 0x080fe20000010018 */
[----:B------:R-:W-:Y:S01]  /*2770*/  FADD.FTZ R142, R49, R22 ;  /* 0x00000016318e7221 */ /* 0x000fe20000010000 */
[----:B------:R-:W-:Y:S01]  /*2780*/  FFMA.FTZ R20, R5, R22, R20 ;  /* 0x0000001605147223 */ /* 0x000fe20000010014 */
[----:B0-----:R-:W-:Y:S01]  /*2790*/  FADD.FTZ R22, -R10, 1 ;  /* 0x3f8000000a167421 */ /* 0x001fe20000010100 */
[----:B------:R-:W-:-:S03]  /*27a0*/  FFMA.FTZ R23, R6, R11, R3 ;  /* 0x0000000b06177223 */ /* 0x000fc60000010003 */
[----:B------:R-:W-:Y:S01]  /*27b0*/  FFMA.FTZ R13, R13, R22, 1 ;  /* 0x3f8000000d0d7423 */ /* 0x000fe20000010016 */
[----:B------:R-:W-:Y:S01]  /*27c0*/  FMUL.FTZ R34, R23, -1.4426950216293334961 ;  /* 0xbfb8aa3b17227820 */ /* 0x000fe20000410000 */
[----:B------:R-:W-:Y:S01]  /*27d0*/  IADD3.X R22, RZ, R114, RZ, P0, !PT ;  /* 0x00000072ff167210 */ /* 0x000fe200007fe4ff */
[----:B--2---:R-:W-:Y:S02]  /*27e0*/  FADD.FTZ R90, R90, 1 ;  /* 0x3f8000005a5a7421 */ /* 0x004fe40000010000 */
[----:B------:R0:W1:Y:S01]  /*27f0*/  MUFU.EX2 R17, R34 ;  /* 0x0000002200117308 */ /* 0x0000620000000800 */
[C---:B------:R-:W-:Y:S02]  /*2800*/  SHF.L.U64.HI R46, R163.reuse, 0x1, R22 ;  /* 0x00000001a32e7819 */ /* 0x040fe40000010216 */
[----:B------:R-:W-:-:S05]  /*2810*/  SHF.L.U32 R163, R163, 0x1, RZ ;  /* 0x00000001a3a37819 */ /* 0x000fca00000006ff */
[----:B------:R2:W3:Y:S01]  /*2820*/  MUFU.RCP R18, R90 ;  /* 0x0000005a00127308 */ /* 0x0004e20000001000 */
[----:B0-----:R-:W-:Y:S02]  /*2830*/  SHF.L.U32 R34, R73, 0x10, RZ ;  /* 0x0000001049227819 */ /* 0x001fe400000006ff */
[----:B--2---:R-:W-:-:S03]  /*2840*/  IADD3 R90, P0, R163, UR16, RZ ;  /* 0x00000010a35a7c10 */ /* 0x004fc6000ff1e0ff */
[----:B------:R-:W-:Y:S01]  /*2850*/  FMUL.FTZ R34, R34, R31 ;  /* 0x0000001f22227220 */ /* 0x000fe20000410000 */
[----:B------:R-:W-:Y:S01]  /*2860*/  IADD3.X R91, R46, UR17, RZ, P0, !PT ;  /* 0x000000112e5b7c10 */ /* 0x000fe200087fe4ff */
[----:B------:R-:W-:Y:S02]  /*2870*/  FFMA.FTZ R21, R15, R21, R48 ;  /* 0x000000150f157223 */ /* 0x000fe40000010030 */
[----:B------:R-:W-:Y:S01]  /*2880*/  FMUL.FTZ R15, R9, R34 ;  /* 0x00000022090f7220 */ /* 0x000fe20000410000 */
[----:B-1----:R-:W-:Y:S02]  /*2890*/  FADD.FTZ R28, R17, 1 ;  /* 0x3f800000111c7421 */ /* 0x002fe40000010000 */
[----:B------:R-:W2:Y:S01]  /*28a0*/  LDG.E.64.CONSTANT R90, desc[UR14][R90.64] ;  /* 0x0000000e5a5a7981 */ /* 0x000ea2000c1e9b00 */
[----:B------:R-:W-:Y:S01]  /*28b0*/  FFMA.FTZ R21, R40, R15, R21 ;  /* 0x0000000f28157223 */ /* 0x000fe20000010015 */
[-C--:B------:R-:W-:Y:S01]  /*28c0*/  FMUL.FTZ R17, R6, R33.reuse ;  /* 0x0000002106117220 */ /* 0x080fe20000410000 */
[----:B------:R-:W0:Y:S01]  /*28d0*/  MUFU.RCP R26, R26 ;  /* 0x0000001a001a7308 */ /* 0x000e220000001000 */
[----:B------:R-:W-:-:S02]  /*28e0*/  FFMA.FTZ R24, R14, R33, R27 ;  /* 0x000000210e187223 */ /* 0x000fc4000001001b */
[----:B------:R-:W-:Y:S01]  /*28f0*/  FFMA.FTZ R14, R14, R17, R21 ;  /* 0x000000110e0e7223 */ /* 0x000fe20000010015 */
[----:B------:R-:W-:Y:S01]  /*2900*/  SHF.L.U32 R17, R77, 0x10, RZ ;  /* 0x000000104d117819 */ /* 0x000fe200000006ff */
[----:B------:R-:W-:-:S03]  /*2910*/  FMUL.FTZ R10, R10, R13 ;  /* 0x0000000d0a0a7220 */ /* 0x000fc60000410000 */
[----:B------:R-:W1:Y:S01]  /*2920*/  MUFU.RCP R28, R28 ;  /* 0x0000001c001c7308 */ /* 0x000e620000001000 */
[----:B------:R-:W-:Y:S01]  /*2930*/  SHF.L.U32 R13, R76, 0x10, RZ ;  /* 0x000000104c0d7819 */ /* 0x000fe200000006ff */
[----:B------:R-:W-:Y:S01]  /*2940*/  FFMA.FTZ R15, R9, R34, R20 ;  /* 0x00000022090f7223 */ /* 0x000fe20000010014 */
[----:B------:R-:W-:Y:S01]  /*2950*/  FADD.FTZ R17, -R54, R17 ;  /* 0x0000001136117221 */ /* 0x000fe20000010100 */
[----:B------:R-:W-:Y:S01]  /*2960*/  FADD.FTZ R53, R53, R33 ;  /* 0x0000002135357221 */ /* 0x000fe20000010000 */
[----:B------:R-:W-:Y:S01]  /*2970*/  SHF.L.U32 R21, R78, 0x10, RZ ;  /* 0x000000104e157819 */ /* 0x000fe200000006ff */
[----:B------:R-:W-:Y:S01]  /*2980*/  FADD.FTZ R13, -R54, R13 ;  /* 0x0000000d360d7221 */ /* 0x000fe20000010100 */
[----:B------:R-:W-:Y:S01]  /*2990*/  FFMA.FTZ R15, R6, R33, R15 ;  /* 0x00000021060f7223 */ /* 0x000fe2000001000f */
[----:B------:R-:W-:Y:S01]  /*29a0*/  FMUL.FTZ R30, R126, R17 ;  /* 0x000000117e1e7220 */ /* 0x000fe20000410000 */
[----:B---3--:R-:W-:Y:S01]  /*29b0*/  FADD.FTZ R27, -R18, 1 ;  /* 0x3f800000121b7421 */ /* 0x008fe20000010100 */
[----:B------:R-:W-:-:S02]  /*29c0*/  SHF.L.U32 R33, R74, 0x10, RZ ;  /* 0x000000104a217819 */ /* 0x000fc400000006ff */
[----:B------:R-:W-:Y:S01]  /*29d0*/  PRMT R17, R77, 0x7632, R17 ;  /* 0x000076324d117816 */ /* 0x000fe20000000011 */
[----:B------:R-:W-:Y:S01]  /*29e0*/  FMUL.FTZ R31, R126, R13 ;  /* 0x0000000d7e1f7220 */ /* 0x000fe20000410000 */
[----:B------:R-:W-:Y:S01]  /*29f0*/  IADD3 R92, P0, R50, UR22, RZ ;  /* 0x00000016325c7c10 */ /* 0x000fe2000ff1e0ff */
[----:B0-----:R-:W-:Y:S01]  /*2a00*/  FADD.FTZ R20, -R26, 1 ;  /* 0x3f8000001a147421 */ /* 0x001fe20000010100 */
[----:B------:R-:W-:Y:S01]  /*2a10*/  PRMT R13, R76, 0x7632, R13 ;  /* 0x000076324c0d7816 */ /* 0x000fe2000000000d */
[----:B------:R-:W-:Y:S01]  /*2a20*/  FFMA.FTZ R27, R16, R27, 1 ;  /* 0x3f800000101b7423 */ /* 0x000fe2000001001b */
[----:B------:R-:W-:Y:S01]  /*2a30*/  FADD.FTZ R29, -R54, R21 ;  /* 0x00000015361d7221 */ /* 0x000fe20000010100 */
[----:B------:R-:W-:Y:S01]  /*2a40*/  SHF.L.U32 R49, R17, 0x10, RZ ;  /* 0x0000001011317819 */ /* 0x000fe200000006ff */
[----:B------:R-:W-:Y:S01]  /*2a50*/  FMUL.FTZ R33, R33, R10 ;  /* 0x0000000a21217220 */ /* 0x000fe20000410000 */
[----:B-1----:R-:W-:Y:S01]  /*2a60*/  FADD.FTZ R16, -R28, 1 ;  /* 0x3f8000001c107421 */ /* 0x002fe20000010100 */
[----:B------:R-:W-:Y:S01]  /*2a70*/  PRMT R10, R74, 0x7632, R10 ;  /* 0x000076324a0a7816 */ /* 0x000fe2000000000a */
[----:B------:R-:W-:Y:S01]  /*2a80*/  FFMA.FTZ R25, R25, R20, 1 ;  /* 0x3f80000019197423 */ /* 0x000fe20000010014 */
[----:B------:R-:W-:Y:S01]  /*2a90*/  IADD3.X R93, R47, UR23, RZ, P0, !PT ;  /* 0x000000172f5d7c10 */ /* 0x000fe200087fe4ff */
[----:B------:R-:W-:Y:S01]  /*2aa0*/  FMUL.FTZ R27, R18, R27 ;  /* 0x0000001b121b7220 */ /* 0x000fe20000410000 */
[----:B------:R-:W-:Y:S01]  /*2ab0*/  SHF.L.U32 R32, R75, 0x10, RZ ;  /* 0x000000104b207819 */ /* 0x000fe200000006ff */
[----:B------:R-:W-:Y:S01]  /*2ac0*/  FMUL.FTZ R29, R126, R29 ;  /* 0x0000001d7e1d7220 */ /* 0x000fe20000410000 */
[----:B------:R-:W-:Y:S01]  /*2ad0*/  SHF.L.U32 R21, R13, 0x10, RZ ;  /* 0x000000100d157819 */ /* 0x000fe200000006ff */
[----:B------:R-:W-:Y:S01]  /*2ae0*/  FMUL.FTZ R17, R0, R33 ;  /* 0x0000002100117220 */ /* 0x000fe20000410000 */
[----:B------:R-:W-:Y:S01]  /*2af0*/  FADD.FTZ R49, -R54, R49 ;  /* 0x0000003136317221 */ /* 0x000fe20000010100 */
[----:B------:R-:W-:Y:S01]  /*2b00*/  FFMA.FTZ R23, R23, R16, 1 ;  /* 0x3f80000017177423 */ /* 0x000fe20000010010 */
[----:B------:R-:W-:Y:S01]  /*2b10*/  SHF.L.U32 R13, R10, 0x10, RZ ;  /* 0x000000100a0d7819 */ /* 0x000fe200000006ff */
[----:B------:R-:W-:Y:S01]  /*2b20*/  FMUL.FTZ R26, R26, R25 ;  /* 0x000000191a1a7220 */ /* 0x000fe20000410000 */
[----:B------:R-:W-:Y:S01]  /*2b30*/  FFMA.FTZ R22, R9, R30, R7 ;  /* 0x0000001e09167223 */ /* 0x000fe20000010007 */
[----:B------:R-:W-:Y:S01]  /*2b40*/  FMUL.FTZ R32, R32, R27 ;  /* 0x0000001b20207220 */ /* 0x000fe20000410000 */
[----:B------:R-:W-:Y:S01]  /*2b50*/  FADD.FTZ R21, -R54, R21 ;  /* 0x0000001536157221 */ /* 0x000fe20000010100 */
[----:B------:R-:W-:Y:S01]  /*2b60*/  FFMA.FTZ R10, R0, R29, R8 ;  /* 0x0000001d000a7223 */ /* 0x000fe20000010008 */
[----:B------:R-:W3:Y:S01]  /*2b70*/  LDG.E.64.CONSTANT R92, desc[UR14][R92.64] ;  /* 0x0000000e5c5c7981 */ /* 0x000ee2000c1e9b00 */
[--C-:B------:R-:W-:Y:S01]  /*2b80*/  FFMA.FTZ R27, R39, R17, R14.reuse ;  /* 0x00000011271b7223 */ /* 0x100fe2000001000e */
[----:B------:R-:W-:Y:S01]  /*2b90*/  FMUL.FTZ R108, R126, R49 ;  /* 0x000000317e6c7220 */ /* 0x000fe20000410000 */
[----:B------:R-:W-:Y:S01]  /*2ba0*/  FMUL.FTZ R16, R28, R23 ;  /* 0x000000171c107220 */ /* 0x000fe20000410000 */
[----:B------:R-:W-:Y:S01]  /*2bb0*/  PRMT R14, R75, 0x7632, R14 ;  /* 0x000076324b0e7816 */ /* 0x000fe2000000000e */
[----:B------:R-:W-:Y:S01]  /*2bc0*/  FMUL.FTZ R25, R22, -1.4426950216293334961 ;  /* 0xbfb8aa3b16197820 */ /* 0x000fe20000410000 */
[----:B------:R-:W-:Y:S01]  /*2bd0*/  FMUL.FTZ R28, R13, R26 ;  /* 0x0000001a0d1c7220 */ /* 0x000fe20000410000 */
[----:B------:R-:W-:Y:S01]  /*2be0*/  FMUL.FTZ R13, R126, R21 ;  /* 0x000000157e0d7220 */ /* 0x000fe20000410000 */
[----:B------:R-:W-:Y:S01]  /*2bf0*/  FMUL.FTZ R52, R10, -1.4426950216293334961 ;  /* 0xbfb8aa3b0a347820 */ /* 0x000fe20000410000 */
[----:B------:R-:W-:Y:S01]  /*2c00*/  FFMA.FTZ R21, R6, R108, R3 ;  /* 0x0000006c06157223 */ /* 0x000fe20000010003 */
[----:B------:R-:W-:Y:S01]  /*2c10*/  SHF.L.U32 R49, R14, 0x10, RZ ;  /* 0x000000100e317819 */ /* 0x000fe200000006ff */
[C---:B------:R-:W-:Y:S01]  /*2c20*/  FMUL.FTZ R26, R5.reuse, R28 ;  /* 0x0000001c051a7220 */ /* 0x040fe20000410000 */
[----:B------:R0:W-:Y:S01]  /*2c30*/  MUFU.EX2 R17, R52 ;  /* 0x0000003400117308 */ /* 0x0001e20000000800 */
[----:B------:R-:W-:-:S02]  /*2c40*/  FFMA.FTZ R20, R5, R13, R4 ;  /* 0x0000000d05147223 */ /* 0x000fc40000010004 */
[----:B------:R-:W-:Y:S01]  /*2c50*/  FMUL.FTZ R49, R49, R16 ;  /* 0x0000001031317220 */ /* 0x000fe20000410000 */
[C---:B------:R-:W-:Y:S01]  /*2c60*/  FFMA.FTZ R16, R12.reuse, R28, R19 ;  /* 0x0000001c0c107223 */ /* 0x040fe20000010013 */
[----:B------:R-:W-:-:S03]  /*2c70*/  FFMA.FTZ R27, R12, R26, R27 ;  /* 0x0000001a0c1b7223 */ /* 0x000fc6000001001b */
[----:B------:R-:W1:Y:S01]  /*2c80*/  MUFU.EX2 R25, R25 ;  /* 0x0000001900197308 */ /* 0x000e620000000800 */
[----:B0-----:R-:W-:Y:S01]  /*2c90*/  FMUL.FTZ R52, R21, -1.4426950216293334961 ;  /* 0xbfb8aa3b15347820 */ /* 0x001fe20000410000 */
[----:B------:R-:W-:Y:S01]  /*2ca0*/  FFMA.FTZ R18, R0, R31, R8 ;  /* 0x0000001f00127223 */ /* 0x000fe20000010008 */
[----:B------:R-:W-:-:S05]  /*2cb0*/  FMUL.FTZ R48, R20, -1.4426950216293334961 ;  /* 0xbfb8aa3b14307820 */ /* 0x000fca0000410000 */
[----:B------:R-:W0:Y:S01]  /*2cc0*/  MUFU.EX2 R12, R52 ;  /* 0x00000034000c7308 */ /* 0x000e220000000800 */
[----:B------:R-:W-:Y:S01]  /*2cd0*/  FMUL.FTZ R23, R18, -1.4426950216293334961 ;  /* 0xbfb8aa3b12177820 */ /* 0x000fe20000410000 */
[----:B------:R-:W-:-:S06]  /*2ce0*/  FFMA.FTZ R26, R0, R33, R15 ;  /* 0x00000021001a7223 */ /* 0x000fcc000001000f */
[----:B------:R0:W4:Y:S01]  /*2cf0*/  MUFU.EX2 R14, R48 ;  /* 0x00000030000e7308 */ /* 0x0001220000000800 */
[----:B------:R-:W-:Y:S01]  /*2d00*/  FFMA.FTZ R26, R5, R28, R26 ;  /* 0x0000001c051a7223 */ /* 0x000fe2000001001a */
[----:B-1----:R-:W-:-:S06]  /*2d10*/  FADD.FTZ R25, R25, 1 ;  /* 0x3f80000019197421 */ /* 0x002fcc0000010000 */
[----:B------:R-:W1:Y:S01]  /*2d20*/  MUFU.EX2 R23, R23 ;  /* 0x0000001700177308 */ /* 0x000e620000000800 */
[CC--:B------:R-:W-:Y:S01]  /*2d30*/  FFMA.FTZ R19, R9.reuse, R32.reuse, R26 ;  /* 0x0000002009137223 */ /* 0x0c0fe2000001001a */
[----:B0-----:R-:W-:Y:S01]  /*2d40*/  FADD.FTZ R48, R12, 1 ;  /* 0x3f8000000c307421 */ /* 0x001fe20000010000 */
[----:B------:R-:W-:Y:S01]  /*2d50*/  FMUL.FTZ R15, R9, R32 ;  /* 0x00000020090f7220 */ /* 0x000fe20000410000 */
[----:B------:R-:W-:-:S04]  /*2d60*/  IADD3.X R162, RZ, R114, RZ, P4, !PT ;  /* 0x00000072ffa27210 */ /* 0x000fc800027fe4ff */
[----:B------:R-:W0:Y:S01]  /*2d70*/  MUFU.RCP R26, R25 ;  /* 0x00000019001a7308 */ /* 0x000e220000001000 */
[----:B------:R-:W-:Y:S01]  /*2d80*/  FADD.FTZ R142, R142, R28 ;  /* 0x0000001c8e8e7221 */ /* 0x000fe20000010000 */
[----:B------:R-:W-:Y:S01]  /*2d90*/  FFMA.FTZ R28, R36, R15, R27 ;  /* 0x0000000f241c7223 */ /* 0x000fe2000001001b */
[C---:B------:R-:W-:Y:S01]  /*2da0*/  SHF.L.U64.HI R162, R161.reuse, 0x1, R162 ;  /* 0x00000001a1a27819 */ /* 0x040fe200000102a2 */
[----:B----4-:R-:W-:Y:S01]  /*2db0*/  FADD.FTZ R27, R14, 1 ;  /* 0x3f8000000e1b7421 */ /* 0x010fe20000010000 */
[----:B------:R-:W-:Y:S02]  /*2dc0*/  SHF.L.U32 R161, R161, 0x1, RZ ;  /* 0x00000001a1a17819 */ /* 0x000fe400000006ff */
[----:B------:R-:W-:Y:S01]  /*2dd0*/  PRMT R14, R79, 0x7632, R14 ;  /* 0x000076324f0e7816 */ /* 0x000fe2000000000e */
[----:B------:R-:W4:Y:S01]  /*2de0*/  MUFU.RCP R48, R48 ;  /* 0x0000003000307308 */ /* 0x000f220000001000 */
[-C--:B------:R-:W-:Y:S01]  /*2df0*/  FFMA.FTZ R121, R11, R49.reuse, R24 ;  /* 0x000000310b797223 */ /* 0x080fe20000010018 */
[----:B------:R-:W-:Y:S01]  /*2e00*/  FADD.FTZ R139, R53, R49 ;  /* 0x00000031358b7221 */ /* 0x000fe20000010000 */
[CC--:B------:R-:W-:Y:S01]  /*2e10*/  FFMA.FTZ R19, R6.reuse, R49.reuse, R19 ;  /* 0x0000003106137223 */ /* 0x0c0fe20000010013 */
[----:B------:R-:W-:Y:S01]  /*2e20*/  FMUL.FTZ R24, R6, R49 ;  /* 0x0000003106187220 */ /* 0x000fe20000410000 */
[----:B------:R-:W-:Y:S01]  /*2e30*/  IADD3 R94, P0, R161, UR16, RZ ;  /* 0x00000010a15e7c10 */ /* 0x000fe2000ff1e0ff */
[----:B-1----:R-:W-:Y:S01]  /*2e40*/  FADD.FTZ R23, R23, 1 ;  /* 0x3f80000017177421 */ /* 0x002fe20000010000 */
[----:B------:R-:W-:-:S02]  /*2e50*/  SHF.L.U32 R49, R14, 0x10, RZ ;  /* 0x000000100e317819 */ /* 0x000fc400000006ff */
[----:B------:R-:W-:Y:S01]  /*2e60*/  IADD3.X R95, R162, UR17, RZ, P0, !PT ;  /* 0x00000011a25f7c10 */ /* 0x000fe200087fe4ff */
[----:B0-----:R-:W-:Y:S01]  /*2e70*/  FADD.FTZ R53, -R26, 1 ;  /* 0x3f8000001a357421 */ /* 0x001fe20000010100 */
[----:B------:R-:W-:Y:S01]  /*2e80*/  SHF.L.U32 R15, R79, 0x10, RZ ;  /* 0x000000104f0f7819 */ /* 0x000fe200000006ff */
[----:B------:R-:W-:Y:S01]  /*2e90*/  FADD.FTZ R97, -R54, R49 ;  /* 0x0000003136617221 */ /* 0x000fe20000010100 */
[----:B------:R-:W0:Y:S01]  /*2ea0*/  MUFU.RCP R23, R23 ;  /* 0x0000001700177308 */ /* 0x000e220000001000 */
[----:B------:R-:W-:Y:S01]  /*2eb0*/  FFMA.FTZ R24, R11, R24, R28 ;  /* 0x000000180b187223 */ /* 0x000fe2000001001c */
[----:B------:R-:W-:Y:S01]  /*2ec0*/  PRMT R11, R78, 0x7632, R11 ;  /* 0x000076324e0b7816 */ /* 0x000fe2000000000b */
[----:B------:R-:W-:Y:S01]  /*2ed0*/  FMUL.FTZ R14, R126, R97 ;  /* 0x000000617e0e7220 */ /* 0x000fe20000410000 */
[----:B------:R-:W3:Y:S01]  /*2ee0*/  LDG.E.64.CONSTANT R94, desc[UR14][R94.64] ;  /* 0x0000000e5e5e7981 */ /* 0x000ee2000c1e9b00 */
[----:B------:R-:W-:Y:S01]  /*2ef0*/  FFMA.FTZ R97, R22, R53, 1 ;  /* 0x3f80000016617423 */ /* 0x000fe20000010035 */
[----:B------:R-:W-:Y:S01]  /*2f00*/  FADD.FTZ R15, -R54, R15 ;  /* 0x0000000f360f7221 */ /* 0x000fe20000010100 */
[----:B----4-:R-:W-:Y:S01]  /*2f10*/  FADD.FTZ R96, -R48, 1 ;  /* 0x3f80000030607421 */ /* 0x010fe20000010100 */
[----:B------:R-:W-:Y:S01]  /*2f20*/  SHF.L.U32 R11, R11, 0x10, RZ ;  /* 0x000000100b0b7819 */ /* 0x000fe200000006ff */
[----:B------:R-:W-:Y:S01]  /*2f30*/  FMUL.FTZ R97, R26, R97 ;  /* 0x000000611a617220 */ /* 0x000fe20000410000 */
[----:B------:R-:W-:Y:S01]  /*2f40*/  FMUL.FTZ R28, R126, R15 ;  /* 0x0000000f7e1c7220 */ /* 0x000fe20000410000 */
[----:B------:R-:W-:Y:S01]  /*2f50*/  SHF.L.U32 R26, R81, 0x10, RZ ;  /* 0x00000010511a7819 */ /* 0x000fe200000006ff */
[----:B------:R-:W1:Y:S01]  /*2f60*/  MUFU.RCP R27, R27 ;  /* 0x0000001b001b7308 */ /* 0x000e620000001000 */
[----:B------:R-:W-:Y:S01]  /*2f70*/  FFMA.FTZ R21, R21, R96, 1 ;  /* 0x3f80000015157423 */ /* 0x000fe20000010060 */
[----:B------:R-:W-:Y:S01]  /*2f80*/  IADD3 R96, P0, R163, UR22, RZ ;  /* 0x00000016a3607c10 */ /* 0x000fe2000ff1e0ff */
[----:B------:R-:W-:Y:S01]  /*2f90*/  FADD.FTZ R15, -R54, R11 ;  /* 0x0000000b360f7221 */ /* 0x000fe20000010100 */
[----:B------:R-:W-:Y:S01]  /*2fa0*/  FFMA.FTZ R11, R9, R28, R7 ;  /* 0x0000001c090b7223 */ /* 0x000fe20000010007 */
[----:B------:R-:W-:Y:S01]  /*2fb0*/  FMUL.FTZ R26, R26, R97 ;  /* 0x000000611a1a7220 */ /* 0x000fe20000410000 */
[----:B------:R-:W-:Y:S01]  /*2fc0*/  IADD3.X R97, R46, UR23, RZ, P0, !PT ;  /* 0x000000172e617c10 */ /* 0x000fe200087fe4ff */
[----:B0-----:R-:W-:Y:S01]  /*2fd0*/  FADD.FTZ R49, -R23, 1 ;  /* 0x3f80000017317421 */ /* 0x001fe20000010100 */
[----:B------:R-:W-:-:S03]  /*2fe0*/  FMUL.FTZ R25, R11, -1.4426950216293334961 ;  /* 0xbfb8aa3b0b197820 */ /* 0x000fc60000410000 */
[----:B------:R-:W-:Y:S01]  /*2ff0*/  FFMA.FTZ R52, R18, R49, 1 ;  /* 0x3f80000012347423 */ /* 0x000fe20000010031 */
[----:B------:R-:W4:Y:S01]  /*3000*/  LDG.E.64.CONSTANT R96, desc[UR14][R96.64] ;  /* 0x0000000e60607981 */ /* 0x000f22000c1e9b00 */
[----:B------:R-:W-:Y:S01]  /*3010*/  FFMA.FTZ R18, R6, R14, R3 ;  /* 0x0000000e06127223 */ /* 0x000fe20000010003 */
[----:B------:R-:W0:Y:S01]  /*3020*/  MUFU.EX2 R25, R25 ;  /* 0x0000001900197308 */ /* 0x000e220000000800 */
[----:B------:R-:W-:Y:S01]  /*3030*/  FMUL.FTZ R53, R23, R52 ;  /* 0x0000003417357220 */ /* 0x000fe20000410000 */
[----:B------:R-:W-:Y:S01]  /*3040*/  FMUL.FTZ R12, R126, R15 ;  /* 0x0000000f7e0c7220 */ /* 0x000fe20000410000 */
[----:B-1----:R-:W-:Y:S01]  /*3050*/  FADD.FTZ R49, -R27, 1 ;  /* 0x3f8000001b317421 */ /* 0x002fe20000010100 */
[----:B------:R-:W-:Y:S02]  /*3060*/  FMUL.FTZ R23, R18, -1.4426950216293334961 ;  /* 0xbfb8aa3b12177820 */ /* 0x000fe40000410000 */
[----:B------:R-:W-:Y:S01]  /*3070*/  FFMA.FTZ R15, R5, R12, R4 ;  /* 0x0000000c050f7223 */ /* 0x000fe20000010004 */
[----:B------:R-:W-:Y:S01]  /*3080*/  FFMA.FTZ R52, R20, R49, 1 ;  /* 0x3f80000014347423 */ /* 0x000fe20000010031 */
[----:B------:R-:W-:-:S02]  /*3090*/  SHF.L.U32 R20, R80, 0x10, RZ ;  /* 0x0000001050147819 */ /* 0x000fc400000006ff */
[----:B------:R-:W1:Y:S01]  /*30a0*/  MUFU.EX2 R23, R23 ;  /* 0x0000001700177308 */ /* 0x000e620000000800 */
[----:B------:R-:W-:Y:S01]  /*30b0*/  FMUL.FTZ R98, R15, -1.4426950216293334961 ;  /* 0xbfb8aa3b0f627820 */ /* 0x000fe20000410000 */
[----:B------:R-:W-:Y:S01]  /*30c0*/  FMUL.FTZ R49, R27, R52 ;  /* 0x000000341b317220 */ /* 0x000fe20000410000 */
[----:B------:R-:W-:Y:S01]  /*30d0*/  FMUL.FTZ R52, R48, R21 ;  /* 0x0000001530347220 */ /* 0x000fe20000410000 */
[----:B------:R-:W-:Y:S01]  /*30e0*/  IADD3.X R160, RZ, R114, RZ, P3, !PT ;  /* 0x00000072ffa07210 */ /* 0x000fe20001ffe4ff */
[----:B------:R-:W-:Y:S01]  /*30f0*/  FADD.FTZ R21, R17, 1 ;  /* 0x3f80000011157421 */ /* 0x000fe20000010000 */
[----:B------:R-:W-:Y:S01]  /*3100*/  FMUL.FTZ R27, R20, R53 ;  /* 0x00000035141b7220 */ /* 0x000fe20000410000 */
[----:B------:R-:W-:Y:S01]  /*3110*/  PRMT R17, R80, 0x7632, R17 ;  /* 0x0000763250117816 */ /* 0x000fe20000000011 */
[----:B------:R0:W1:Y:S01]  /*3120*/  MUFU.EX2 R22, R98 ;  /* 0x0000006200167308 */ /* 0x0000620000000800 */
[----:B------:R-:W-:Y:S02]  /*3130*/  PRMT R20, R81, 0x7632, R20 ;  /* 0x0000763251147816 */ /* 0x000fe40000000014 */
[----:B------:R-:W-:-:S02]  /*3140*/  SHF.L.U64.HI R160, R159, 0x1, R160 ;  /* 0x000000019fa07819 */ /* 0x000fc400000102a0 */
[----:B------:R-:W-:Y:S02]  /*3150*/  SHF.L.U32 R159, R159, 0x1, RZ ;  /* 0x000000019f9f7819 */ /* 0x000fe400000006ff */
[----:B------:R-:W-:Y:S01]  /*3160*/  SHF.L.U32 R48, R17, 0x10, RZ ;  /* 0x0000001011307819 */ /* 0x000fe200000006ff */
[----:B0-----:R-:W-:Y:S01]  /*3170*/  FADD.FTZ R98, R25, 1 ;  /* 0x3f80000019627421 */ /* 0x001fe20000010000 */
[----:B------:R-:W-:-:S03]  /*3180*/  SHF.L.U32 R17, R20, 0x10, RZ ;  /* 0x0000001014117819 */ /* 0x000fc600000006ff */
[----:B------:R0:W-:Y:S01]  /*3190*/  MUFU.RCP R20, R98 ;  /* 0x0000006200147308 */ /* 0x0001e20000001000 */
[----:B------:R-:W-:Y:S01]  /*31a0*/  FMUL.FTZ R48, R48, R49 ;  /* 0x0000003130307220 */ /* 0x000fe20000410000 */
[----:B-1----:R-:W-:Y:S01]  /*31b0*/  FADD.FTZ R49, R23, 1 ;  /* 0x3f80000017317421 */ /* 0x002fe20000010000 */
[----:B0-----:R-:W-:-:S04]  /*31c0*/  IADD3 R98, P0, R159, UR16, RZ ;  /* 0x000000109f627c10 */ /* 0x001fc8000ff1e0ff */
[----:B------:R-:W-:Y:S01]  /*31d0*/  IADD3.X R99, R160, UR17, RZ, P0, !PT ;  /* 0x00000011a0637c10 */ /* 0x000fe200087fe4ff */
[----:B------:R-:W-:Y:S01]  /*31e0*/  FMUL.FTZ R25, R0, R27 ;  /* 0x0000001b00197220 */ /* 0x000fe20000410000 */
[----:B------:R-:W0:Y:S04]  /*31f0*/  MUFU.RCP R49, R49 ;  /* 0x0000003100317308 */ /* 0x000e280000001000 */
[----:B------:R-:W4:Y:S01]  /*3200*/  LDG.E.64.CONSTANT R98, desc[UR14][R98.64] ;  /* 0x0000000e62627981 */ /* 0x000f22000c1e9b00 */
[----:B------:R-:W-:Y:S01]  /*3210*/  FFMA.FTZ R24, R31, R25, R24 ;  /* 0x000000191f187223 */ /* 0x000fe20000010018 */
[-C--:B------:R-:W-:Y:S01]  /*3220*/  FMUL.FTZ R25, R5, R48.reuse ;  /* 0x0000003005197220 */ /* 0x080fe20000410000 */
[----:B------:R-:W-:Y:S01]  /*3230*/  FADD.FTZ R53, R22, 1 ;  /* 0x3f80000016357421 */ /* 0x000fe20000010000 */
[----:B------:R-:W-:Y:S01]  /*3240*/  FFMA.FTZ R22, R0, R27, R19 ;  /* 0x0000001b00167223 */ /* 0x000fe20000010013 */
[C---:B------:R-:W-:Y:S01]  /*3250*/  FFMA.FTZ R16, R13.reuse, R48, R16 ;  /* 0x000000300d107223 */ /* 0x040fe20000010010 */
[----:B------:R-:W-:Y:S01]  /*3260*/  FFMA.FTZ R25, R13, R25, R24 ;  /* 0x000000190d197223 */ /* 0x000fe20000010018 */
[----:B------:R-:W-:Y:S01]  /*3270*/  FMUL.FTZ R13, R9, R26 ;  /* 0x0000001a090d7220 */ /* 0x000fe20000410000 */
[----:B------:R-:W-:Y:S01]  /*3280*/  FFMA.FTZ R22, R5, R48, R22 ;  /* 0x0000003005167223 */ /* 0x000fe20000010016 */
[----:B------:R-:W1:Y:S01]  /*3290*/  MUFU.RCP R21, R21 ;  /* 0x0000001500157308 */ /* 0x000e620000001000 */
[----:B------:R-:W-:Y:S01]  /*32a0*/  FMUL.FTZ R17, R17, R52 ;  /* 0x0000003411117220 */ /* 0x000fe20000410000 */
[----:B------:R-:W-:Y:S01]  /*32b0*/  FFMA.FTZ R25, R30, R13, R25 ;  /* 0x0000000d1e197223 */ /* 0x000fe20000010019 */
[----:B------:R-:W-:-:S02]  /*32c0*/  FFMA.FTZ R13, R9, R26, R22 ;  /* 0x0000001a090d7223 */ /* 0x000fc40000010016 */
[-C--:B------:R-:W-:Y:S01]  /*32d0*/  FMUL.FTZ R19, R6, R17.reuse ;  /* 0x0000001106137220 */ /* 0x080fe20000410000 */
[-C--:B------:R-:W-:Y:S01]  /*32e0*/  FFMA.FTZ R121, R108, R17.reuse, R121 ;  /* 0x000000116c797223 */ /* 0x080fe20000010079 */
[----:B------:R-:W-:Y:S01]  /*32f0*/  FADD.FTZ R139, R139, R17 ;  /* 0x000000118b8b7221 */ /* 0x000fe20000010000 */
[----:B------:R-:W1:Y:S01]  /*3300*/  MUFU.RCP R53, R53 ;  /* 0x0000003500357308 */ /* 0x000e620000001000 */
[----:B------:R-:W-:Y:S01]  /*3310*/  FFMA.FTZ R17, R6, R17, R13 ;  /* 0x0000001106117223 */ /* 0x000fe2000001000d */
[----:B0-----:R-:W-:Y:S01]  /*3320*/  FADD.FTZ R13, -R49, 1 ;  /* 0x3f800000310d7421 */ /* 0x001fe20000010100 */
[----:B------:R-:W-:-:S03]  /*3330*/  IADD3 R100, P0, R161, UR22, RZ ;  /* 0x00000016a1647c10 */ /* 0x000fc6000ff1e0ff */
[----:B------:R-:W-:Y:S01]  /*3340*/  FFMA.FTZ R18, R18, R13, 1 ;  /* 0x3f80000012127423 */ /* 0x000fe2000001000d */
[----:B------:R-:W-:Y:S01]  /*3350*/  SHF.L.U32 R13, R83, 0x10, RZ ;  /* 0x00000010530d7819 */ /* 0x000fe200000006ff */
[----:B-1----:R-:W-:Y:S01]  /*3360*/  FADD.FTZ R23, -R21, 1 ;  /* 0x3f80000015177421 */ /* 0x002fe20000010100 */
[----:B------:R-:W-:-:S03]  /*3370*/  IADD3.X R101, R162, UR23, RZ, P0, !PT ;  /* 0x00000017a2657c10 */ /* 0x000fc600087fe4ff */
[----:B------:R-:W-:Y:S01]  /*3380*/  FADD.FTZ R13, -R54, R13 ;  /* 0x0000000d360d7221 */ /* 0x000fe20000010100 */
[----:B------:R-:W-:-:S03]  /*3390*/  FFMA.FTZ R24, R10, R23, 1 ;  /* 0x3f8000000a187423 */ /* 0x000fc60000010017 */
[----:B------:R-:W-:Y:S01]  /*33a0*/  FMUL.FTZ R23, R126, R13 ;  /* 0x0000000d7e177220 */ /* 0x000fe20000410000 */
[----:B------:R-:W-:Y:S01]  /*33b0*/  FADD.FTZ R10, -R53, 1 ;  /* 0x3f800000350a7421 */ /* 0x000fe20000010100 */
[----:B------:R-:W-:Y:S01]  /*33c0*/  SHF.L.U32 R13, R87, 0x10, RZ ;  /* 0x00000010570d7819 */ /* 0x000fe200000006ff */
[----:B------:R-:W4:Y:S01]  /*33d0*/  LDG.E.64.CONSTANT R100, desc[UR14][R100.64] ;  /* 0x0000000e64647981 */ /* 0x000f22000c1e9b00 */
[----:B------:R-:W-:Y:S01]  /*33e0*/  FADD.FTZ R22, -R20, 1 ;  /* 0x3f80000014167421 */ /* 0x000fe20000010100 */
[----:B------:R-:W-:Y:S01]  /*33f0*/  FFMA.FTZ R10, R15, R10, 1 ;  /* 0x3f8000000f0a7423 */ /* 0x000fe2000001000a */
[----:B------:R-:W-:Y:S01]  /*3400*/  SHF.L.U32 R15, R82, 0x10, RZ ;  /* 0x00000010520f7819 */ /* 0x000fe200000006ff */
[----:B------:R-:W-:Y:S01]  /*3410*/  FADD.FTZ R13, -R54, R13 ;  /* 0x0000000d360d7221 */ /* 0x000fe20000010100 */
[----:B------:R-:W-:Y:S01]  /*3420*/  FMUL.FTZ R24, R21, R24 ;  /* 0x0000001815187220 */ /* 0x000fe20000410000 */
[----:B------:R-:W-:Y:S02]  /*3430*/  FFMA.FTZ R11, R11, R22, 1 ;  /* 0x3f8000000b0b7423 */ /* 0x000fe40000010016 */
[----:B------:R-:W-:Y:S01]  /*3440*/  FMUL.FTZ R21, R126, R13 ;  /* 0x0000000d7e157220 */ /* 0x000fe20000410000 */
[----:B------:R-:W-:Y:S01]  /*3450*/  FADD.FTZ R15, -R54, R15 ;  /* 0x0000000f360f7221 */ /* 0x000fe20000010100 */
[----:B------:R-:W-:Y:S01]  /*3460*/  PRMT R13, R83, 0x7632, R13 ;  /* 0x00007632530d7816 */ /* 0x000fe2000000000d */
[----:B------:R-:W-:Y:S01]  /*3470*/  FMUL.FTZ R53, R53, R10 ;  /* 0x0000000a35357220 */ /* 0x000fe20000410000 */
[----:B------:R-:W-:Y:S01]  /*3480*/  PRMT R10, R82, 0x7632, R10 ;  /* 0x00007632520a7816 */ /* 0x000fe2000000000a */
[----:B------:R-:W-:Y:S01]  /*3490*/  FFMA.FTZ R108, R108, R19, R25 ;  /* 0x000000136c6c7223 */ /* 0x000fe20000010019 */
[----:B------:R-:W-:Y:S01]  /*34a0*/  FMUL.FTZ R20, R20, R11 ;  /* 0x0000000b14147220 */ /* 0x000fe20000410000 */
[----:B------:R-:W-:Y:S01]  /*34b0*/  FMUL.FTZ R25, R126, R15 ;  /* 0x0000000f7e197220 */ /* 0x000fe20000410000 */
[----:B------:R-:W-:-:S02]  /*34c0*/  SHF.L.U32 R11, R84, 0x10, RZ ;  /* 0x00000010540b7819 */ /* 0x000fc400000006ff */
[----:B------:R-:W-:Y:S02]  /*34d0*/  SHF.L.U32 R13, R13, 0x10, RZ ;  /* 0x000000100d0d7819 */ /* 0x000fe400000006ff */
[----:B------:R-:W-:Y:S02]  /*34e0*/  SHF.L.U32 R15, R86, 0x10, RZ ;  /* 0x00000010560f7819 */ /* 0x000fe400000006ff */
[----:B------:R-:W-:Y:S01]  /*34f0*/  SHF.L.U32 R103, R10, 0x10, RZ ;  /* 0x000000100a677819 */ /* 0x000fe200000006ff */
[----:B------:R-:W-:Y:S01]  /*3500*/  FFMA.FTZ R19, R0, R25, R8 ;  /* 0x0000001900137223 */ /* 0x000fe20000010008 */
[----:B------:R-:W-:Y:S01]  /*3510*/  FMUL.FTZ R24, R11, R24 ;  /* 0x000000180b187220 */ /* 0x000fe20000410000 */
[C---:B------:R-:W-:Y:S01]  /*3520*/  FADD.FTZ R112, -R54.reuse, R13 ;  /* 0x0000000d36707221 */ /* 0x040fe20000010100 */
[C---:B------:R-:W-:Y:S01]  /*3530*/  FADD.FTZ R11, -R54.reuse, R15 ;  /* 0x0000000f360b7221 */ /* 0x040fe20000010100 */
[----:B------:R-:W-:Y:S01]  /*3540*/  FFMA.FTZ R15, R9, R23, R7 ;  /* 0x00000017090f7223 */ /* 0x000fe20000010007 */
[----:B------:R-:W-:Y:S01]  /*3550*/  FADD.FTZ R103, -R54, R103 ;  /* 0x0000006736677221 */ /* 0x000fe20000010100 */
[----:B------:R-:W-:Y:S01]  /*3560*/  FMUL.FTZ R102, R19, -1.4426950216293334961 ;  /* 0xbfb8aa3b13667820 */ /* 0x000fe20000410000 */
[----:B------:R-:W-:Y:S01]  /*3570*/  FMUL.FTZ R112, R126, R112 ;  /* 0x000000707e707220 */ /* 0x000fe20000410000 */
[----:B------:R-:W-:Y:S01]  /*3580*/  FADD.FTZ R142, R142, R48 ;  /* 0x000000308e8e7221 */ /* 0x000fe20000010000 */
[----:B------:R-:W-:Y:S01]  /*3590*/  FMUL.FTZ R48, R15, -1.4426950216293334961 ;  /* 0xbfb8aa3b0f307820 */ /* 0x000fe20000410000 */
[----:B------:R-:W-:Y:S01]  /*35a0*/  FMUL.FTZ R117, R126, R103 ;  /* 0x000000677e757220 */ /* 0x000fe20000410000 */
[----:B------:R-:W-:Y:S01]  /*35b0*/  FFMA.FTZ R105, R6, R112, R3 ;  /* 0x0000007006697223 */ /* 0x000fe20000010003 */
[----:B------:R-:W-:Y:S01]  /*35c0*/  PRMT R107, R84, 0x7632, R107 ;  /* 0x00007632546b7816 */ /* 0x000fe2000000006b */
[----:B------:R-:W0:Y:S01]  /*35d0*/  MUFU.EX2 R102, R102 ;  /* 0x0000006600667308 */ /* 0x000e220000000800 */
[----:B------:R-:W-:Y:S01]  /*35e0*/  FFMA.FTZ R104, R5, R117, R4 ;  /* 0x0000007505687223 */ /* 0x000fe20000010004 */
[----:B------:R-:W-:Y:S01]  /*35f0*/  SHF.L.U32 R106, R85, 0x10, RZ ;  /* 0x00000010556a7819 */ /* 0x000fe200000006ff */
[----:B------:R-:W-:Y:S01]  /*3600*/  FMUL.FTZ R109, R105, -1.4426950216293334961 ;  /* 0xbfb8aa3b696d7820 */ /* 0x000fe20000410000 */
[----:B------:R-:W-:Y:S01]  /*3610*/  PRMT R103, R85, 0x7632, R103 ;  /* 0x0000763255677816 */ /* 0x000fe20000000067 */
[----:B------:R-:W-:Y:S01]  /*3620*/  FMUL.FTZ R13, R104, -1.4426950216293334961 ;  /* 0xbfb8aa3b680d7820 */ /* 0x000fe20000410000 */
[----:B------:R-:W-:-:S02]  /*3630*/  SHF.L.U32 R107, R107, 0x10, RZ ;  /* 0x000000106b6b7819 */ /* 0x000fc400000006ff */
[----:B------:R-:W1:Y:S01]  /*3640*/  MUFU.EX2 R48, R48 ;  /* 0x0000003000307308 */ /* 0x000e620000000800 */
[----:B------:R-:W-:Y:S01]  /*3650*/  SHF.L.U32 R103, R103, 0x10, RZ ;  /* 0x0000001067677819 */ /* 0x000fe200000006ff */
[----:B------:R-:W-:Y:S01]  /*3660*/  FMUL.FTZ R49, R49, R18 ;  /* 0x0000001231317220 */ /* 0x000fe20000410000 */
[----:B------:R-:W-:Y:S01]  /*3670*/  FMUL.FTZ R20, R106, R20 ;  /* 0x000000146a147220 */ /* 0x000fe20000410000 */
[----:B------:R-:W-:Y:S01]  /*3680*/  FMUL.FTZ R106, R0, R24 ;  /* 0x00000018006a7220 */ /* 0x000fe20000410000 */
[----:B------:R-:W-:-:S03]  /*3690*/  FMUL.FTZ R53, R107, R53 ;  /* 0x000000356b357220 */ /* 0x000fc60000410000 */
[----:B------:R-:W2:Y:S01]  /*36a0*/  MUFU.EX2 R109, R109 ;  /* 0x0000006d006d7308 */ /* 0x000ea20000000800 */
[----:B------:R-:W-:Y:S01]  /*36b0*/  FMUL.FTZ R49, R103, R49 ;  /* 0x0000003167317220 */ /* 0x000fe20000410000 */
[----:B------:R-:W-:Y:S01]  /*36c0*/  FFMA.FTZ R108, R29, R106, R108 ;  /* 0x0000006a1d6c7223 */ /* 0x000fe2000001006c */
[----:B------:R-:W-:Y:S01]  /*36d0*/  FMUL.FTZ R103, R5, R53 ;  /* 0x0000003505677220 */ /* 0x000fe20000410000 */
[----:B------:R-:W-:-:S04]  /*36e0*/  IADD3.X R158, RZ, R114, RZ, P2, !PT ;  /* 0x00000072ff9e7210 */ /* 0x000fc800017fe4ff */
[----:B------:R-:W2:Y:S01]  /*36f0*/  MUFU.EX2 R13, R13 ;  /* 0x0000000d000d7308 */ /* 0x000ea20000000800 */
[----:B------:R-:W-:Y:S01]  /*3700*/  FFMA.FTZ R17, R0, R24, R17 ;  /* 0x0000001800117223 */ /* 0x000fe20000010011 */
[C---:B------:R-:W-:Y:S01]  /*3710*/  FFMA.FTZ R16, R12.reuse, R53, R16 ;  /* 0x000000350c107223 */ /* 0x040fe20000010010 */
[----:B------:R-:W-:Y:S01]  /*3720*/  FFMA.FTZ R108, R12, R103, R108 ;  /* 0x000000670c6c7223 */ /* 0x000fe2000001006c */
[----:B0-----:R-:W-:Y:S01]  /*3730*/  FADD.FTZ R102, R102, 1 ;  /* 0x3f80000066667421 */ /* 0x001fe20000010000 */
[----:B------:R-:W-:Y:S01]  /*3740*/  PRMT R12, R86, 0x7632, R12 ;  /* 0x00007632560c7816 */ /* 0x000fe2000000000c */
[----:B-1----:R-:W-:Y:S01]  /*3750*/  FADD.FTZ R107, R48, 1 ;  /* 0x3f800000306b7421 */ /* 0x002fe20000010000 */
[C---:B------:R-:W-:Y:S01]  /*3760*/  SHF.L.U64.HI R158, R157.reuse, 0x1, R158 ;  /* 0x000000019d9e7819 */ /* 0x040fe2000001029e */
[----:B------:R-:W-:Y:S01]  /*3770*/  FADD.FTZ R142, R142, R53 ;  /* 0x000000358e8e7221 */ /* 0x000fe20000010000 */
[----:B------:R-:W-:Y:S01]  /*3780*/  SHF.L.U32 R157, R157, 0x1, RZ ;  /* 0x000000019d9d7819 */ /* 0x000fe200000006ff */
[----:B------:R-:W-:Y:S01]  /*3790*/  FFMA.FTZ R17, R5, R53, R17 ;  /* 0x0000003505117223 */ /* 0x000fe20000010011 */
[----:B------:R-:W-:Y:S01]  /*37a0*/  PRMT R48, R87, 0x7632, R48 ;  /* 0x0000763257307816 */ /* 0x000fe20000000030 */
[----:B------:R0:W1:Y:S01]  /*37b0*/  MUFU.RCP R53, R102 ;  /* 0x0000006600357308 */ /* 0x0000620000001000 */
[----:B------:R-:W-:Y:S01]  /*37c0*/  SHF.L.U32 R12, R12, 0x10, RZ ;  /* 0x000000100c0c7819 */ /* 0x000fe200000006ff */
[----:B------:R-:W-:Y:S01]  /*37d0*/  FMUL.FTZ R106, R9, R20 ;  /* 0x00000014096a7220 */ /* 0x000fe20000410000 */
[----:B------:R-:W-:Y:S01]  /*37e0*/  SHF.L.U32 R48, R48, 0x10, RZ ;  /* 0x0000001030307819 */ /* 0x000fe200000006ff */
[----:B--2---:R-:W-:Y:S01]  /*37f0*/  FADD.FTZ R109, R109, 1 ;  /* 0x3f8000006d6d7421 */ /* 0x004fe20000010000 */
[----:B------:R-:W-:Y:S01]  /*3800*/  FADD.FTZ R13, R13, 1 ;  /* 0x3f8000000d0d7421 */ /* 0x000fe20000010000 */
[C---:B------:R-:W-:Y:S01]  /*3810*/  FADD.FTZ R12, -R54.reuse, R12 ;  /* 0x0000000c360c7221 */ /* 0x040fe20000010100 */
[----:B0-----:R-:W-:Y:S01]  /*3820*/  IADD3 R102, P0, R157, UR16, RZ ;  /* 0x000000109d667c10 */ /* 0x001fe2000ff1e0ff */
[----:B------:R-:W0:Y:S01]  /*3830*/  MUFU.RCP R107, R107 ;  /* 0x0000006b006b7308 */ /* 0x000e220000001000 */
[----:B------:R-:W-:-:S02]  /*3840*/  FADD.FTZ R113, -R54, R48 ;  /* 0x0000003036717221 */ /* 0x000fc40000010100 */
[----:B------:R-:W-:Y:S01]  /*3850*/  IADD3.X R103, R158, UR17, RZ, P0, !PT ;  /* 0x000000119e677c10 */ /* 0x000fe200087fe4ff */
[----:B------:R-:W-:Y:S01]  /*3860*/  FFMA.FTZ R108, R28, R106, R108 ;  /* 0x0000006a1c6c7223 */ /* 0x000fe2000001006c */
[----:B------:R-:W-:-:S03]  /*3870*/  FMUL.FTZ R48, R126, R12 ;  /* 0x0000000c7e307220 */ /* 0x000fc60000410000 */
[----:B------:R2:W0:Y:S01]  /*3880*/  MUFU.RCP R106, R13 ;  /* 0x0000000d006a7308 */ /* 0x0004220000001000 */
[----:B------:R-:W4:Y:S01]  /*3890*/  LDG.E.64.CONSTANT R102, desc[UR14][R102.64] ;  /* 0x0000000e66667981 */ /* 0x000f22000c1e9b00 */
[----:B------:R-:W-:-:S06]  /*38a0*/  FMUL.FTZ R113, R126, R113 ;  /* 0x000000717e717220 */ /* 0x000fcc0000410000 */
[----:B------:R-:W0:Y:S01]  /*38b0*/  MUFU.RCP R109, R109 ;  /* 0x0000006d006d7308 */ /* 0x000e220000001000 */
[----:B--2---:R-:W-:Y:S01]  /*38c0*/  FFMA.FTZ R13, R5, R48, R4 ;  /* 0x00000030050d7223 */ /* 0x004fe20000010004 */
[----:B------:R-:W-:Y:S01]  /*38d0*/  FFMA.FTZ R17, R9, R20, R17 ;  /* 0x0000001409117223 */ /* 0x000fe20000010011 */
[C---:B------:R-:W-:Y:S01]  /*38e0*/  FMUL.FTZ R115, R6.reuse, R49 ;  /* 0x0000003106737220 */ /* 0x040fe20000410000 */
[----:B-1----:R-:W-:Y:S01]  /*38f0*/  FADD.FTZ R111, -R53, 1 ;  /* 0x3f800000356f7421 */ /* 0x002fe20000010100 */
[----:B------:R-:W-:Y:S01]  /*3900*/  FMUL.FTZ R110, R13, -1.4426950216293334961 ;  /* 0xbfb8aa3b0d6e7820 */ /* 0x000fe20000410000 */
[----:B------:R-:W-:Y:S01]  /*3910*/  FFMA.FTZ R12, R6, R113, R3 ;  /* 0x00000071060c7223 */ /* 0x000fe20000010003 */
[-C--:B------:R-:W-:Y:S01]  /*3920*/  FFMA.FTZ R121, R14, R49.reuse, R121 ;  /* 0x000000310e797223 */ /* 0x080fe20000010079 */
[----:B------:R-:W-:Y:S01]  /*3930*/  FADD.FTZ R139, R139, R49 ;  /* 0x000000318b8b7221 */ /* 0x000fe20000010000 */
[----:B------:R-:W-:Y:S01]  /*3940*/  FFMA.FTZ R17, R6, R49, R17 ;  /* 0x0000003106117223 */ /* 0x000fe20000010011 */
[----:B------:R-:W-:Y:S01]  /*3950*/  FFMA.FTZ R108, R14, R115, R108 ;  /* 0x000000730e6c7223 */ /* 0x000fe2000001006c */
[----:B------:R0:W-:Y:S01]  /*3960*/  MUFU.EX2 R49, R110 ;  /* 0x0000006e00317308 */ /* 0x0001e20000000800 */
[----:B------:R-:W-:Y:S01]  /*3970*/  FFMA.FTZ R111, R19, R111, 1 ;  /* 0x3f800000136f7423 */ /* 0x000fe2000001006f */
[----:B------:R-:W-:Y:S01]  /*3980*/  FMUL.FTZ R14, R12, -1.4426950216293334961 ;  /* 0xbfb8aa3b0c0e7820 */ /* 0x000fe20000410000 */
[----:B------:R-:W-:-:S02]  /*3990*/  FMUL.FTZ R22, R126, R11 ;  /* 0x0000000b7e167220 */ /* 0x000fc40000410000 */
[----:B------:R-:W-:Y:S01]  /*39a0*/  FMUL.FTZ R19, R53, R111 ;  /* 0x0000006f35137220 */ /* 0x000fe20000410000 */
[----:B0-----:R-:W-:Y:S02]  /*39b0*/  FADD.FTZ R110, -R107, 1 ;  /* 0x3f8000006b6e7421 */ /* 0x001fe40000010100 */
[----:B------:R0:W-:Y:S01]  /*39c0*/  MUFU.EX2 R53, R14 ;  /* 0x0000000e00357308 */ /* 0x0001e20000000800 */
[----:B------:R-:W-:Y:S01]  /*39d0*/  FFMA.FTZ R11, R0, R22, R8 ;  /* 0x00000016000b7223 */ /* 0x000fe20000010008 */
[----:B------:R-:W-:Y:S01]  /*39e0*/  FFMA.FTZ R110, R15, R110, 1 ;  /* 0x3f8000000f6e7423 */ /* 0x000fe2000001006e */
[----:B------:R-:W-:Y:S02]  /*39f0*/  FADD.FTZ R15, -R106, 1 ;  /* 0x3f8000006a0f7421 */ /* 0x000fe40000010100 */
[----:B------:R-:W-:Y:S01]  /*3a00*/  FMUL.FTZ R52, R11, -1.4426950216293334961 ;  /* 0xbfb8aa3b0b347820 */ /* 0x000fe20000410000 */
[----:B0-----:R-:W-:Y:S01]  /*3a10*/  FADD.FTZ R14, -R109, 1 ;  /* 0x3f8000006d0e7421 */ /* 0x001fe20000010100 */
[----:B------:R-:W-:Y:S01]  /*3a20*/  FFMA.FTZ R15, R104, R15, 1 ;  /* 0x3f800000680f7423 */ /* 0x000fe2000001000f */
[----:B------:R-:W-:-:S02]  /*3a30*/  IADD3 R104, P0, R159, UR22, RZ ;  /* 0x000000169f687c10 */ /* 0x000fc4000ff1e0ff */
[----:B------:R-:W-:Y:S01]  /*3a40*/  FFMA.FTZ R105, R105, R14, 1 ;  /* 0x3f80000069697423 */ /* 0x000fe2000001000e */
[----:B------:R-:W-:Y:S01]  /*3a50*/  FFMA.FTZ R10, R9, R21, R7 ;  /* 0x00000015090a7223 */ /* 0x000fe20000010007 */
[----:B------:R-:W0:Y:S02]  /*3a60*/  MUFU.EX2 R52, R52 ;  /* 0x0000003400347308 */ /* 0x000e240000000800 */
[----:B------:R-:W-:Y:S01]  /*3a70*/  FMUL.FTZ R109, R109, R105 ;  /* 0x000000696d6d7220 */ /* 0x000fe20000410000 */
[----:B------:R-:W-:Y:S01]  /*3a80*/  IADD3.X R105, R160, UR23, RZ, P0, !PT ;  /* 0x00000017a0697c10 */ /* 0x000fe200087fe4ff */
[----:B------:R-:W-:-:S05]  /*3a90*/  FMUL.FTZ R18, R10, -1.4426950216293334961 ;  /* 0xbfb8aa3b0a127820 */ /* 0x000fca0000410000 */
[----:B------:R-:W2:Y:S01]  /*3aa0*/  LDG.E.64.CONSTANT R104, desc[UR14][R104.64] ;  /* 0x0000000e68687981 */ /* 0x000ea2000c1e9b00 */
[----:B------:R-:W1:Y:S01]  /*3ab0*/  MUFU.EX2 R18, R18 ;  /* 0x0000001200127308 */ /* 0x000e620000000800 */
[----:B------:R-:W-:Y:S01]  /*3ac0*/  SHF.L.U32 R14, R88, 0x10, RZ ;  /* 0x00000010580e7819 */ /* 0x000fe200000006ff */
[----:B------:R-:W-:Y:S01]  /*3ad0*/  FMUL.FTZ R106, R106, R15 ;  /* 0x0000000f6a6a7220 */ /* 0x000fe20000410000 */
[----:B0-----:R-:W-:Y:S01]  /*3ae0*/  FADD.FTZ R52, R52, 1 ;  /* 0x3f80000034347421 */ /* 0x001fe20000010000 */
[----:B------:R-:W-:Y:S01]  /*3af0*/  PRMT R111, R88, 0x7632, R111 ;  /* 0x00007632586f7816 */ /* 0x000fe2000000006f */
[----:B------:R-:W-:-:S03]  /*3b00*/  FMUL.FTZ R110, R107, R110 ;  /* 0x0000006e6b6e7220 */ /* 0x000fc60000410000 */
[----:B------:R0:W3:Y:S01]  /*3b10*/  MUFU.RCP R15, R52 ;  /* 0x00000034000f7308 */ /* 0x0000e20000001000 */
[----:B------:R-:W-:Y:S01]  /*3b20*/  FMUL.FTZ R19, R14, R19 ;  /* 0x000000130e137220 */ /* 0x000fe20000410000 */
[----:B------:R-:W-:Y:S01]  /*3b30*/  SHF.L.U32 R111, R111, 0x10, RZ ;  /* 0x000000106f6f7819 */ /* 0x000fe200000006ff */
[----:B-1----:R-:W-:Y:S01]  /*3b40*/  FADD.FTZ R14, R18, 1 ;  /* 0x3f800000120e7421 */ /* 0x002fe20000010000 */
[----:B0-----:R-:W-:-:S05]  /*3b50*/  SHF.L.U32 R52, R89, 0x10, RZ ;  /* 0x0000001059347819 */ /* 0x001fca00000006ff */
[----:B------:R-:W-:Y:S01]  /*3b60*/  FMUL.FTZ R18, R52, R110 ;  /* 0x0000006e34127220 */ /* 0x000fe20000410000 */
[----:B------:R-:W-:Y:S01]  /*3b70*/  PRMT R52, R89, 0x7632, R52 ;  /* 0x0000763259347816 */ /* 0x000fe20000000034 */
[----:B------:R-:W0:Y:S01]  /*3b80*/  MUFU.RCP R14, R14 ;  /* 0x0000000e000e7308 */ /* 0x000e220000001000 */
[----:B------:R-:W-:Y:S01]  /*3b90*/  FADD.FTZ R110, R49, 1 ;  /* 0x3f800000316e7421 */ /* 0x000fe20000010000 */
[----:B------:R-:W-:Y:S01]  /*3ba0*/  FMUL.FTZ R49, R111, R106 ;  /* 0x0000006a6f317220 */ /* 0x000fe20000410000 */
[----:B------:R-:W-:Y:S01]  /*3bb0*/  FMUL.FTZ R107, R0, R19 ;  /* 0x00000013006b7220 */ /* 0x000fe20000410000 */
[----:B------:R-:W-:Y:S01]  /*3bc0*/  SHF.L.U32 R106, R52, 0x10, RZ ;  /* 0x00000010346a7819 */ /* 0x000fe200000006ff */
[----:B------:R-:W-:Y:S01]  /*3bd0*/  FADD.FTZ R53, R53, 1 ;  /* 0x3f80000035357421 */ /* 0x000fe20000010000 */
[----:B------:R-:W-:Y:S01]  /*3be0*/  FMUL.FTZ R52, R5, R49 ;  /* 0x0000003105347220 */ /* 0x000fe20000410000 */
[----:B------:R-:W-:Y:S02]  /*3bf0*/  FFMA.FTZ R108, R25, R107, R108 ;  /* 0x0000006b196c7223 */ /* 0x000fe4000001006c */
[----:B------:R-:W-:Y:S01]  /*3c00*/  FMUL.FTZ R109, R106, R109 ;  /* 0x0000006d6a6d7220 */ /* 0x000fe20000410000 */
[----:B------:R-:W1:Y:S01]  /*3c10*/  MUFU.RCP R127, R53 ;  /* 0x00000035007f7308 */ /* 0x000e620000001000 */
[----:B------:R-:W-:Y:S01]  /*3c20*/  IADD3 R106, P0, R157, UR22, RZ ;  /* 0x000000169d6a7c10 */ /* 0x000fe2000ff1e0ff */
[C---:B------:R-:W-:Y:S01]  /*3c30*/  FFMA.FTZ R52, R117.reuse, R52, R108 ;  /* 0x0000003475347223 */ /* 0x040fe2000001006c */
[----:B------:R-:W-:Y:S01]  /*3c40*/  FFMA.FTZ R117, R117, R49, R16 ;  /* 0x0000003175757223 */ /* 0x000fe20000010010 */
[----:B------:R-:W-:Y:S01]  /*3c50*/  FFMA.FTZ R17, R0, R19, R17 ;  /* 0x0000001300117223 */ /* 0x000fe20000010011 */
[----:B---3--:R-:W-:Y:S01]  /*3c60*/  FADD.FTZ R16, -R15, 1 ;  /* 0x3f8000000f107421 */ /* 0x008fe20000010100 */
[----:B------:R-:W-:Y:S01]  /*3c70*/  IADD3.X R107, R158, UR23, RZ, P0, !PT ;  /* 0x000000179e6b7c10 */ /* 0x000fe200087fe4ff */
[----:B------:R-:W-:Y:S01]  /*3c80*/  FADD.FTZ R142, R142, R49 ;  /* 0x000000318e8e7221 */ /* 0x000fe20000010000 */
[----:B------:R-:W-:Y:S01]  /*3c90*/  FFMA.FTZ R49, R5, R49, R17 ;  /* 0x0000003105317223 */ /* 0x000fe20000010011 */
[----:B------:R-:W-:Y:S01]  /*3ca0*/  FFMA.FTZ R16, R11, R16, 1 ;  /* 0x3f8000000b107423 */ /* 0x000fe20000010010 */
[----:B0-----:R-:W-:Y:S01]  /*3cb0*/  FADD.FTZ R17, -R14, 1 ;  /* 0x3f8000000e117421 */ /* 0x001fe20000010100 */
[----:B------:R-:W-:Y:S01]  /*3cc0*/  SHF.L.U32 R11, R90, 0x10, RZ ;  /* 0x000000105a0b7819 */ /* 0x000fe200000006ff */
[----:B------:R-:W3:Y:S02]  /*3cd0*/  LDG.E.64.CONSTANT R106, desc[UR14][R106.64] ;  /* 0x0000000e6a6a7981 */ /* 0x000ee4000c1e9b00 */
[----:B------:R-:W-:-:S02]  /*3ce0*/  FFMA.FTZ R17, R10, R17, 1 ;  /* 0x3f8000000a117423 */ /* 0x000fc40000010011 */
[----:B------:R-:W-:Y:S01]  /*3cf0*/  FADD.FTZ R11, -R54, R11 ;  /* 0x0000000b360b7221 */ /* 0x000fe20000010100 */
[----:B-1----:R-:W-:Y:S01]  /*3d00*/  FADD.FTZ R10, -R127, 1 ;  /* 0x3f8000007f0a7421 */ /* 0x002fe20000010100 */
[----:B------:R-:W-:Y:S02]  /*3d10*/  FMUL.FTZ R14, R14, R17 ;  /* 0x000000110e0e7220 */ /* 0x000fe40000410000 */
[----:B------:R-:W-:Y:S01]  /*3d20*/  FMUL.FTZ R17, R126, R11 ;  /* 0x0000000b7e117220 */ /* 0x000fe20000410000 */
[----:B------:R-:W0:Y:S01]  /*3d30*/  MUFU.RCP R110, R110 ;  /* 0x0000006e006e7308 */ /* 0x000e220000001000 */
[----:B------:R-:W-:Y:S02]  /*3d40*/  FFMA.FTZ R10, R12, R10, 1 ;  /* 0x3f8000000c0a7423 */ /* 0x000fe4000001000a */
[----:B------:R-:W-:Y:S01]  /*3d50*/  FFMA.FTZ R12, R0, R17, R8 ;  /* 0x00000011000c7223 */ /* 0x000fe20000010008 */
[----:B------:R-:W-:-:S03]  /*3d60*/  FMUL.FTZ R53, R9, R18 ;  /* 0x0000001209357220 */ /* 0x000fc60000410000 */
[----:B------:R-:W-:Y:S01]  /*3d70*/  FMUL.FTZ R11, R12, -1.4426950216293334961 ;  /* 0xbfb8aa3b0c0b7820 */ /* 0x000fe20000410000 */
[----:B------:R-:W-:Y:S01]  /*3d80*/  FMUL.FTZ R15, R15, R16 ;  /* 0x000000100f0f7220 */ /* 0x000fe20000410000 */
[----:B------:R-:W-:Y:S02]  /*3d90*/  IADD3.X R156, RZ, R114, RZ, P1, !PT ;  /* 0x00000072ff9c7210 */ /* 0x000fe40000ffe4ff */
[----:B------:R-:W-:Y:S01]  /*3da0*/  SHF.L.U32 R16, R91, 0x10, RZ ;  /* 0x000000105b107819 */ /* 0x000fe200000006ff */
[----:B------:R-:W-:Y:S01]  /*3db0*/  FFMA.FTZ R52, R23, R53, R52 ;  /* 0x0000003517347223 */ /* 0x000fe20000010034 */
[----:B------:R-:W1:Y:S01]  /*3dc0*/  MUFU.EX2 R11, R11 ;  /* 0x0000000b000b7308 */ /* 0x000e620000000800 */
[-C--:B------:R-:W-:Y:S01]  /*3dd0*/  FMUL.FTZ R53, R6, R109.reuse ;  /* 0x0000006d06357220 */ /* 0x080fe20000410000 */
[C---:B------:R-:W-:Y:S01]  /*3de0*/  SHF.L.U64.HI R156, R155.reuse, 0x1, R156 ;  /* 0x000000019b9c7819 */ /* 0x040fe2000001029c */
[----:B------:R-:W-:Y:S01]  /*3df0*/  FADD.FTZ R16, -R54, R16 ;  /* 0x0000001036107221 */ /* 0x000fe20000010100 */
[----:B------:R-:W-:Y:S01]  /*3e00*/  SHF.L.U32 R155, R155, 0x1, RZ ;  /* 0x000000019b9b7819 */ /* 0x000fe200000006ff */
[C---:B------:R-:W-:Y:S01]  /*3e10*/  FFMA.FTZ R121, R112.reuse, R109, R121 ;  /* 0x0000006d70797223 */ /* 0x040fe20000010079 */
[----:B------:R-:W-:Y:S01]  /*3e20*/  FFMA.FTZ R112, R112, R53, R52 ;  /* 0x0000003570707223 */ /* 0x000fe20000010034 */
[----:B------:R-:W-:Y:S01]  /*3e30*/  PRMT R115, R91, 0x7632, R115 ;  /* 0x000076325b737816 */ /* 0x000fe20000000073 */
[----:B------:R-:W-:Y:S01]  /*3e40*/  FFMA.FTZ R49, R9, R18, R49 ;  /* 0x0000001209317223 */ /* 0x000fe20000010031 */
[----:B0-----:R-:W-:Y:S01]  /*3e50*/  FADD.FTZ R52, -R110, 1 ;  /* 0x3f8000006e347421 */ /* 0x001fe20000010100 */
[----:B------:R-:W-:Y:S01]  /*3e60*/  FMUL.FTZ R16, R126, R16 ;  /* 0x000000107e107220 */ /* 0x000fe20000410000 */
[----:B------:R-:W-:-:S02]  /*3e70*/  IADD3 R108, P1, R155, UR16, RZ ;  /* 0x000000109b6c7c10 */ /* 0x000fc4000ff3e0ff */
[C---:B------:R-:W-:Y:S01]  /*3e80*/  SHF.L.U32 R118, R92.reuse, 0x10, RZ ;  /* 0x000000105c767819 */ /* 0x040fe200000006ff */
[----:B------:R-:W-:Y:S01]  /*3e90*/  FADD.FTZ R139, R139, R109 ;  /* 0x0000006d8b8b7221 */ /* 0x000fe20000010000 */
[----:B------:R-:W-:Y:S01]  /*3ea0*/  PRMT R116, R92, 0x7632, R116 ;  /* 0x000076325c747816 */ /* 0x000fe20000000074 */
[----:B------:R-:W-:Y:S01]  /*3eb0*/  FFMA.FTZ R49, R6, R109, R49 ;  /* 0x0000006d06317223 */ /* 0x000fe20000010031 */
[----:B------:R-:W-:Y:S01]  /*3ec0*/  SHF.L.U32 R115, R115, 0x10, RZ ;  /* 0x0000001073737819 */ /* 0x000fe200000006ff */
[----:B------:R-:W-:Y:S01]  /*3ed0*/  FFMA.FTZ R52, R13, R52, 1 ;  /* 0x3f8000000d347423 */ /* 0x000fe20000010034 */
[----:B------:R-:W-:Y:S01]  /*3ee0*/  PRMT R53, R90, 0x7632, R53 ;  /* 0x000076325a357816 */ /* 0x000fe20000000035 */
[----:B------:R-:W-:Y:S01]  /*3ef0*/  FFMA.FTZ R13, R9, R16, R7 ;  /* 0x00000010090d7223 */ /* 0x000fe20000010007 */
[----:B------:R-:W-:Y:S01]  /*3f00*/  IADD3.X R109, R156, UR17, RZ, P1, !PT ;  /* 0x000000119c6d7c10 */ /* 0x000fe20008ffe4ff */
[----:B------:R-:W-:Y:S01]  /*3f10*/  FMUL.FTZ R15, R118, R15 ;  /* 0x0000000f760f7220 */ /* 0x000fe20000410000 */
[----:B------:R-:W-:Y:S01]  /*3f20*/  SHF.L.U32 R116, R116, 0x10, RZ ;  /* 0x0000001074747819 */ /* 0x000fe200000006ff */
[----:B------:R-:W-:Y:S01]  /*3f30*/  FMUL.FTZ R110, R110, R52 ;  /* 0x000000346e6e7220 */ /* 0x000fe20000410000 */
[----:B------:R-:W-:Y:S01]  /*3f40*/  SHF.L.U32 R53, R53, 0x10, RZ ;  /* 0x0000001035357819 */ /* 0x000fe200000006ff */
[----:B------:R-:W-:Y:S01]  /*3f50*/  FADD.FTZ R118, -R54, R115 ;  /* 0x0000007336767221 */ /* 0x000fe20000010100 */
[----:B------:R-:W-:Y:S01]  /*3f60*/  FMUL.FTZ R111, R13, -1.4426950216293334961 ;  /* 0xbfb8aa3b0d6f7820 */ /* 0x000fe20000410000 */
[----:B-1----:R-:W-:Y:S01]  /*3f70*/  FADD.FTZ R11, R11, 1 ;  /* 0x3f8000000b0b7421 */ /* 0x002fe20000010000 */
[----:B------:R-:W2:Y:S01]  /*3f80*/  LDG.E.64.CONSTANT R108, desc[UR14][R108.64] ;  /* 0x0000000e6c6c7981 */ /* 0x000ea2000c1e9b00 */
[----:B------:R-:W-:Y:S01]  /*3f90*/  FMUL.FTZ R127, R127, R10 ;  /* 0x0000000a7f7f7220 */ /* 0x000fe20000410000 */
[----:B------:R-:W-:Y:S01]  /*3fa0*/  FMUL.FTZ R110, R116, R110 ;  /* 0x0000006e746e7220 */ /* 0x000fe20000410000 */
[----:B------:R-:W-:Y:S01]  /*3fb0*/  FMUL.FTZ R118, R126, R118 ;  /* 0x000000767e767220 */ /* 0x000fe20000410000 */
[----:B------:R-:W-:Y:S01]  /*3fc0*/  FADD.FTZ R53, -R54, R53 ;  /* 0x0000003536357221 */ /* 0x000fe20000010100 */
[----:B------:R-:W0:Y:S01]  /*3fd0*/  MUFU.EX2 R10, R111 ;  /* 0x0000006f000a7308 */ /* 0x000e220000000800 */
[----:B------:R-:W-:Y:S01]  /*3fe0*/  SHF.L.U32 R116, R93, 0x10, RZ ;  /* 0x000000105d747819 */ /* 0x000fe200000006ff */
[----:B------:R-:W-:Y:S01]  /*3ff0*/  FMUL.FTZ R119, R0, R15 ;  /* 0x0000000f00777220 */ /* 0x000fe20000410000 */
[----:B------:R-:W-:-:S05]  /*4000*/  FMUL.FTZ R53, R126, R53 ;  /* 0x000000357e357220 */ /* 0x000fca0000410000 */
[----:B------:R1:W-:Y:S01]  /*4010*/  MUFU.RCP R132, R11 ;  /* 0x0000000b00847308 */ /* 0x0003e20000001000 */
[----:B------:R-:W-:Y:S01]  /*4020*/  FMUL.FTZ R14, R116, R14 ;  /* 0x0000000e740e7220 */ /* 0x000fe20000410000 */
[----:B------:R-:W-:Y:S01]  /*4030*/  FFMA.FTZ R112, R22, R119, R112 ;  /* 0x0000007716707223 */ /* 0x000fe20000010070 */
[C---:B------:R-:W-:Y:S01]  /*4040*/  FMUL.FTZ R116, R5.reuse, R110 ;  /* 0x0000006e05747220 */ /* 0x040fe20000410000 */
[----:B------:R-:W-:Y:S01]  /*4050*/  FFMA.FTZ R52, R5, R53, R4 ;  /* 0x0000003505347223 */ /* 0x000fe20000010004 */
[----:B-1----:R-:W-:Y:S01]  /*4060*/  FFMA.FTZ R11, R6, R118, R3 ;  /* 0x00000076060b7223 */ /* 0x002fe20000010003 */
[----:B------:R-:W-:-:S03]  /*4070*/  FFMA.FTZ R117, R48, R110, R117 ;  /* 0x0000006e30757223 */ /* 0x000fc60000010075 */
[----:B------:R-:W-:Y:S01]  /*4080*/  FMUL.FTZ R119, R11, -1.4426950216293334961 ;  /* 0xbfb8aa3b0b777820 */ /* 0x000fe20000410000 */
[----:B------:R-:W-:Y:S01]  /*4090*/  FFMA.FTZ R112, R48, R116, R112 ;  /* 0x0000007430707223 */ /* 0x000fe20000010070 */
[----:B------:R-:W-:Y:S02]  /*40a0*/  FMUL.FTZ R111, R52, -1.4426950216293334961 ;  /* 0xbfb8aa3b346f7820 */ /* 0x000fe40000410000 */
[----:B------:R-:W1:Y:S01]  /*40b0*/  MUFU.EX2 R48, R119 ;  /* 0x0000007700307308 */ /* 0x000e620000000800 */
[----:B------:R-:W-:Y:S01]  /*40c0*/  PRMT R115, R93, 0x7632, R115 ;  /* 0x000076325d737816 */ /* 0x000fe20000000073 */
[----:B0-----:R-:W-:-:S03]  /*40d0*/  FADD.FTZ R10, R10, 1 ;  /* 0x3f8000000a0a7421 */ /* 0x001fc60000010000 */
[----:B------:R-:W-:-:S03]  /*40e0*/  SHF.L.U32 R115, R115, 0x10, RZ ;  /* 0x0000001073737819 */ /* 0x000fc600000006ff */
[----:B------:R-:W0:Y:S01]  /*40f0*/  MUFU.EX2 R111, R111 ;  /* 0x0000006f006f7308 */ /* 0x000e220000000800 */
[----:B------:R-:W-:Y:S01]  /*4100*/  FFMA.FTZ R116, R0, R15, R49 ;  /* 0x0000000f00747223 */ /* 0x000fe20000010031 */
[----:B------:R-:W-:Y:S01]  /*4110*/  FMUL.FTZ R127, R115, R127 ;  /* 0x0000007f737f7220 */ /* 0x000fe20000410000 */
[----:B------:R-:W-:-:S05]  /*4120*/  FMUL.FTZ R49, R9, R14 ;  /* 0x0000000e09317220 */ /* 0x000fca0000410000 */
[----:B------:R-:W0:Y:S01]  /*4130*/  MUFU.RCP R10, R10 ;  /* 0x0000000a000a7308 */ /* 0x000e220000001000 */
[----:B------:R-:W-:Y:S01]  /*4140*/  FMUL.FTZ R115, R6, R127 ;  /* 0x0000007f06737220 */ /* 0x000fe20000410000 */
[----:B------:R-:W-:Y:S01]  /*4150*/  FFMA.FTZ R112, R21, R49, R112 ;  /* 0x0000003115707223 */ /* 0x000fe20000010070 */
[----:B-1----:R-:W-:Y:S01]  /*4160*/  FADD.FTZ R48, R48, 1 ;  /* 0x3f80000030307421 */ /* 0x002fe20000010000 */
[C---:B------:R-:W-:Y:S02]  /*4170*/  FFMA.FTZ R121, R113.reuse, R127, R121 ;  /* 0x0000007f71797223 */ /* 0x040fe40000010079 */
[----:B------:R-:W-:Y:S02]  /*4180*/  FFMA.FTZ R113, R113, R115, R112 ;  /* 0x0000007371717223 */ /* 0x000fe40000010070 */
[----:B------:R1:W1:Y:S01]  /*4190*/  MUFU.RCP R115, R48 ;  /* 0x0000003000737308 */ /* 0x0002620000001000 */
[----:B0-----:R-:W-:Y:S01]  /*41a0*/  FADD.FTZ R111, R111, 1 ;  /* 0x3f8000006f6f7421 */ /* 0x001fe20000010000 */
[----:B------:R-:W-:Y:S01]  /*41b0*/  FADD.FTZ R142, R142, R110 ;  /* 0x0000006e8e8e7221 */ /* 0x000fe20000010000 */
[----:B------:R-:W-:Y:S01]  /*41c0*/  FFMA.FTZ R116, R5, R110, R116 ;  /* 0x0000006e05747223 */ /* 0x000fe20000010074 */
[----:B------:R-:W-:-:S04]  /*41d0*/  SHF.L.U32 R49, R94, 0x10, RZ ;  /* 0x000000105e317819 */ /* 0x000fc800000006ff */
[----:B------:R0:W4:Y:S01]  /*41e0*/  MUFU.RCP R120, R111 ;  /* 0x0000006f00787308 */ /* 0x0001220000001000 */
[----:B------:R-:W-:Y:S01]  /*41f0*/  FADD.FTZ R110, -R10, 1 ;  /* 0x3f8000000a6e7421 */ /* 0x000fe20000010100 */
[----:B-1----:R-:W-:-:S03]  /*4200*/  PRMT R48, R94, 0x7632, R48 ;  /* 0x000076325e307816 */ /* 0x002fc60000000030 */
[----:B------:R-:W-:Y:S01]  /*4210*/  FFMA.FTZ R110, R13, R110, 1 ;  /* 0x3f8000000d6e7423 */ /* 0x000fe2000001006e */
[----:B------:R-:W-:Y:S01]  /*4220*/  FADD.FTZ R13, -R54, R49 ;  /* 0x00000031360d7221 */ /* 0x000fe20000010100 */
[----:B------:R-:W-:Y:S01]  /*4230*/  PRMT R145, R95, 0x7632, R145 ;  /* 0x000076325f917816 */ /* 0x000fe20000000091 */
[----:B0-----:R-:W-:Y:S01]  /*4240*/  FADD.FTZ R111, -R132, 1 ;  /* 0x3f800000846f7421 */ /* 0x001fe20000010100 */
[----:B------:R-:W-:Y:S01]  /*4250*/  FMUL.FTZ R10, R10, R110 ;  /* 0x0000006e0a0a7220 */ /* 0x000fe20000410000 */
[----:B------:R-:W-:Y:S01]  /*4260*/  FMUL.FTZ R13, R126, R13 ;  /* 0x0000000d7e0d7220 */ /* 0x000fe20000410000 */
[----:B------:R-:W-:Y:S01]  /*4270*/  SHF.L.U32 R48, R48, 0x10, RZ ;  /* 0x0000001030307819 */ /* 0x000fe200000006ff */
[----:B------:R-:W-:Y:S01]  /*4280*/  FADD.FTZ R110, -R115, 1 ;  /* 0x3f800000736e7421 */ /* 0x000fe20000010100 */
[----:B------:R-:W-:Y:S01]  /*4290*/  FFMA.FTZ R111, R12, R111, 1 ;  /* 0x3f8000000c6f7423 */ /* 0x000fe2000001006f */
[----:B------:R-:W-:Y:S01]  /*42a0*/  SHF.L.U32 R145, R145, 0x10, RZ ;  /* 0x0000001091917819 */ /* 0x000fe200000006ff */
[----:B------:R-:W-:Y:S01]  /*42b0*/  FFMA.FTZ R49, R0, R13, R8 ;  /* 0x0000000d00317223 */ /* 0x000fe20000010008 */
[----:B------:R-:W-:Y:S01]  /*42c0*/  FFMA.FTZ R11, R11, R110, 1 ;  /* 0x3f8000000b0b7423 */ /* 0x000fe2000001006e */
[----:B------:R-:W-:Y:S01]  /*42d0*/  SHF.L.U32 R12, R95, 0x10, RZ ;  /* 0x000000105f0c7819 */ /* 0x000fe200000006ff */
[----:B------:R-:W-:Y:S01]  /*42e0*/  FADD.FTZ R48, -R54, R48 ;  /* 0x0000003036307221 */ /* 0x000fe20000010100 */
[----:B------:R-:W-:Y:S01]  /*42f0*/  FMUL.FTZ R132, R132, R111 ;  /* 0x0000006f84847220 */ /* 0x000fe20000410000 */
[----:B----4-:R-:W-:Y:S01]  /*4300*/  FADD.FTZ R111, -R120, 1 ;  /* 0x3f800000786f7421 */ /* 0x010fe20000010100 */
[----:B------:R-:W-:Y:S01]  /*4310*/  FMUL.FTZ R130, R49, -1.4426950216293334961 ;  /* 0xbfb8aa3b31827820 */ /* 0x000fe20000410000 */
[----:B------:R-:W-:Y:S01]  /*4320*/  FADD.FTZ R145, -R54, R145 ;  /* 0x0000009136917221 */ /* 0x000fe20000010100 */
[----:B------:R-:W-:Y:S01]  /*4330*/  FMUL.FTZ R115, R115, R11 ;  /* 0x0000000b73737220 */ /* 0x000fe20000410000 */
[----:B------:R-:W-:Y:S01]  /*4340*/  PRMT R110, R97, 0x7632, R110 ;  /* 0x00007632616e7816 */ /* 0x000fe2000000006e */
[----:B------:R-:W-:Y:S01]  /*4350*/  FMUL.FTZ R48, R126, R48 ;  /* 0x000000307e307220 */ /* 0x000fe20000410000 */
[----:B------:R-:W-:Y:S01]  /*4360*/  SHF.L.U32 R11, R96, 0x10, RZ ;  /* 0x00000010600b7819 */ /* 0x000fe200000006ff */
[----:B------:R-:W-:Y:S01]  /*4370*/  FADD.FTZ R12, -R54, R12 ;  /* 0x0000000c360c7221 */ /* 0x000fe20000010100 */
[----:B------:R-:W-:Y:S01]  /*4380*/  FFMA.FTZ R52, R52, R111, 1 ;  /* 0x3f80000034347423 */ /* 0x000fe2000001006f */
[----:B------:R-:W-:Y:S01]  /*4390*/  FMUL.FTZ R145, R126, R145 ;  /* 0x000000917e917220 */ /* 0x000fe20000410000 */
[----:B------:R-:W-:Y:S01]  /*43a0*/  SHF.L.U32 R110, R110, 0x10, RZ ;  /* 0x000000106e6e7819 */ /* 0x000fe200000006ff */
[----:B------:R-:W-:Y:S01]  /*43b0*/  FFMA.FTZ R116, R9, R14, R116 ;  /* 0x0000000e09747223 */ /* 0x000fe20000010074 */
[----:B------:R-:W-:Y:S01]  /*43c0*/  FFMA.FTZ R119, R5, R48, R4 ;  /* 0x0000003005777223 */ /* 0x000fe20000010004 */
[----:B------:R-:W-:Y:S01]  /*43d0*/  FMUL.FTZ R12, R126, R12 ;  /* 0x0000000c7e0c7220 */ /* 0x000fe20000410000 */
[----:B------:R-:W0:Y:S01]  /*43e0*/  MUFU.EX2 R130, R130 ;  /* 0x0000008200827308 */ /* 0x000e220000000800 */
[----:B------:R-:W-:Y:S01]  /*43f0*/  FMUL.FTZ R11, R11, R132 ;  /* 0x000000840b0b7220 */ /* 0x000fe20000410000 */
[----:B------:R-:W-:Y:S01]  /*4400*/  FMUL.FTZ R120, R120, R52 ;  /* 0x0000003478787220 */ /* 0x000fe20000410000 */
[----:B------:R-:W-:Y:S01]  /*4410*/  FADD.FTZ R139, R139, R127 ;  /* 0x0000007f8b8b7221 */ /* 0x000fe20000010000 */
[C---:B------:R-:W-:Y:S01]  /*4420*/  FFMA.FTZ R52, R6.reuse, R145, R3 ;  /* 0x0000009106347223 */ /* 0x040fe20000010003 */
[----:B------:R-:W-:Y:S01]  /*4430*/  FFMA.FTZ R127, R6, R127, R116 ;  /* 0x0000007f067f7223 */ /* 0x000fe20000010074 */
[----:B------:R-:W-:Y:S01]  /*4440*/  FMUL.FTZ R131, R119, -1.4426950216293334961 ;  /* 0xbfb8aa3b77837820 */ /* 0x000fe20000410000 */
[----:B------:R-:W-:Y:S01]  /*4450*/  PRMT R111, R96, 0x7632, R111 ;  /* 0x00007632606f7816 */ /* 0x000fe2000000006f */
[----:B------:R-:W-:Y:S01]  /*4460*/  FMUL.FTZ R115, R110, R115 ;  /* 0x000000736e737220 */ /* 0x000fe20000410000 */
[----:B------:R-:W-:Y:S01]  /*4470*/  FFMA.FTZ R116, R9, R12, R7 ;  /* 0x0000000c09747223 */ /* 0x000fe20000010007 */
[----:B------:R-:W-:Y:S01]  /*4480*/  FMUL.FTZ R110, R0, R11 ;  /* 0x0000000b006e7220 */ /* 0x000fe20000410000 */
[----:B------:R-:W-:Y:S01]  /*4490*/  FMUL.FTZ R128, R52, -1.4426950216293334961 ;  /* 0xbfb8aa3b34807820 */ /* 0x000fe20000410000 */
[----:B------:R-:W-:Y:S01]  /*44a0*/  SHF.L.U32 R111, R111, 0x10, RZ ;  /* 0x000000106f6f7819 */ /* 0x000fe200000006ff */
[----:B------:R-:W-:Y:S01]  /*44b0*/  FMUL.FTZ R129, R116, -1.4426950216293334961 ;  /* 0xbfb8aa3b74817820 */ /* 0x000fe20000410000 */
[----:B------:R-:W-:Y:S01]  /*44c0*/  FFMA.FTZ R113, R17, R110, R113 ;  /* 0x0000006e11717223 */ /* 0x000fe20000010071 */
[----:B------:R-:W1:Y:S01]  /*44d0*/  MUFU.EX2 R131, R131 ;  /* 0x0000008300837308 */ /* 0x000e620000000800 */
[----:B------:R-:W-:Y:S01]  /*44e0*/  IADD3 R110, P0, R155, UR22, RZ ;  /* 0x000000169b6e7c10 */ /* 0x000fe2000ff1e0ff */
[----:B------:R-:W-:-:S03]  /*44f0*/  FMUL.FTZ R120, R111, R120 ;  /* 0x000000786f787220 */ /* 0x000fc60000410000 */
[----:B------:R-:W-:-:S03]  /*4500*/  IADD3.X R111, R156, UR23, RZ, P0, !PT ;  /* 0x000000179c6f7c10 */ /* 0x000fc600087fe4ff */
[----:B------:R-:W4:Y:S01]  /*4510*/  MUFU.EX2 R128, R128 ;  /* 0x0000008000807308 */ /* 0x000f220000000800 */
[----:B0-----:R-:W-:Y:S01]  /*4520*/  FADD.FTZ R130, R130, 1 ;  /* 0x3f80000082827421 */ /* 0x001fe20000010000 */
[----:B------:R-:W-:Y:S01]  /*4530*/  FMUL.FTZ R132, R5, R120 ;  /* 0x0000007805847220 */ /* 0x000fe20000410000 */
[----:B------:R-:W-:Y:S01]  /*4540*/  IADD3.X R154, RZ, R114, RZ, P6, !PT ;  /* 0x00000072ff9a7210 */ /* 0x000fe200037fe4ff */
[----:B------:R-:W2:Y:S04]  /*4550*/  LDG.E.64.CONSTANT R110, desc[UR14][R110.64] ;  /* 0x0000000e6e6e7981 */ /* 0x000ea8000c1e9b00 */
[----:B------:R-:W0:Y:S01]  /*4560*/  MUFU.EX2 R129, R129 ;  /* 0x0000008100817308 */ /* 0x000e220000000800 */
[----:B------:R-:W-:Y:S01]  /*4570*/  FFMA.FTZ R117, R53, R120, R117 ;  /* 0x0000007835757223 */ /* 0x000fe20000010075 */
[----:B------:R-:W-:Y:S01]  /*4580*/  SHF.L.U32 R112, R97, 0x10, RZ ;  /* 0x0000001061707819 */ /* 0x000fe200000006ff */
[----:B------:R-:W-:Y:S01]  /*4590*/  FFMA.FTZ R53, R53, R132, R113 ;  /* 0x0000008435357223 */ /* 0x000fe20000010071 */
[C---:B------:R-:W-:Y:S01]  /*45a0*/  SHF.L.U64.HI R154, R153.reuse, 0x1, R154 ;  /* 0x00000001999a7819 */ /* 0x040fe2000001029a */
[----:B------:R-:W-:Y:S01]  /*45b0*/  FFMA.FTZ R132, R0, R11, R127 ;  /* 0x0000000b00847223 */ /* 0x000fe2000001007f */
[----:B------:R-:W-:-:S02]  /*45c0*/  SHF.L.U32 R153, R153, 0x1, RZ ;  /* 0x0000000199997819 */ /* 0x000fc400000006ff */
[----:B------:R-:W0:Y:S01]  /*45d0*/  MUFU.RCP R130, R130 ;  /* 0x0000008200827308 */ /* 0x000e220000001000 */
[----:B-1----:R-:W-:Y:S01]  /*45e0*/  FADD.FTZ R131, R131, 1 ;  /* 0x3f80000083837421 */ /* 0x002fe20000010000 */
[----:B------:R-:W-:Y:S01]  /*45f0*/  FADD.FTZ R142, R142, R120 ;  /* 0x000000788e8e7221 */ /* 0x000fe20000010000 */
[----:B------:R-:W-:Y:S01]  /*4600*/  FMUL.FTZ R10, R112, R10 ;  /* 0x0000000a700a7220 */ /* 0x000fe20000410000 */
[----:B------:R-:W-:Y:S01]  /*4610*/  FFMA.FTZ R120, R5, R120, R132 ;  /* 0x0000007805787223 */ /* 0x000fe20000010084 */
[----:B------:R-:W-:Y:S01]  /*4620*/  IADD3 R112, P1, R153, UR16, RZ ;  /* 0x0000001099707c10 */ /* 0x000fe2000ff3e0ff */
[----:B----4-:R-:W-:Y:S01]  /*4630*/  FADD.FTZ R128, R128, 1 ;  /* 0x3f80000080807421 */ /* 0x010fe20000010000 */
[----:B------:R-:W-:Y:S01]  /*4640*/  SHF.L.U32 R132, R98, 0x10, RZ ;  /* 0x0000001062847819 */ /* 0x000fe200000006ff */
[----:B------:R1:W-:Y:S01]  /*4650*/  MUFU.RCP R127, R131 ;  /* 0x00000083007f7308 */ /* 0x0003e20000001000 */
[----:B0-----:R-:W-:Y:S01]  /*4660*/  FADD.FTZ R129, R129, 1 ;  /* 0x3f80000081817421 */ /* 0x001fe20000010000 */
[----:B------:R-:W-:-:S02]  /*4670*/  IADD3.X R113, R154, UR17, RZ, P1, !PT ;  /* 0x000000119a717c10 */ /* 0x000fc40008ffe4ff */
[----:B------:R-:W-:Y:S01]  /*4680*/  FADD.FTZ R132, -R54, R132 ;  /* 0x0000008436847221 */ /* 0x000fe20000010100 */
[----:B-1----:R-:W-:-:S03]  /*4690*/  FMUL.FTZ R131, R9, R10 ;  /* 0x0000000a09837220 */ /* 0x002fc60000410000 */
[----:B------:R0:W-:Y:S01]  /*46a0*/  MUFU.RCP R141, R128 ;  /* 0x00000080008d7308 */ /* 0x0001e20000001000 */
[----:B------:R-:W-:Y:S01]  /*46b0*/  FMUL.FTZ R132, R126, R132 ;  /* 0x000000847e847220 */ /* 0x000fe20000410000 */
[----:B------:R-:W4:Y:S01]  /*46c0*/  LDG.E.64.CONSTANT R112, desc[UR14][R112.64] ;  /* 0x0000000e70707981 */ /* 0x000f22000c1e9b00 */
[----:B------:R-:W-:Y:S01]  /*46d0*/  FFMA.FTZ R53, R16, R131, R53 ;  /* 0x0000008310357223 */ /* 0x000fe20000010035 */
[-C--:B------:R-:W-:Y:S01]  /*46e0*/  FFMA.FTZ R121, R118, R115.reuse, R121 ;  /* 0x0000007376797223 */ /* 0x080fe20000010079 */
[----:B0-----:R-:W-:Y:S01]  /*46f0*/  FFMA.FTZ R128, R9, R10, R120 ;  /* 0x0000000a09807223 */ /* 0x001fe20000010078 */
[----:B------:R-:W-:Y:S02]  /*4700*/  FMUL.FTZ R120, R6, R115 ;  /* 0x0000007306787220 */ /* 0x000fe40000410000 */
[----:B------:R-:W0:Y:S02]  /*4710*/  MUFU.RCP R129, R129 ;  /* 0x0000008100817308 */ /* 0x000e240000001000 */
[----:B------:R-:W-:Y:S01]  /*4720*/  FFMA.FTZ R118, R118, R120, R53 ;  /* 0x0000007876767223 */ /* 0x000fe20000010035 */
[----:B------:R-:W-:Y:S01]  /*4730*/  FADD.FTZ R120, -R130, 1 ;  /* 0x3f80000082787421 */ /* 0x000fe20000010100 */
[----:B------:R-:W-:-:S03]  /*4740*/  FFMA.FTZ R53, R0, R132, R8 ;  /* 0x0000008400357223 */ /* 0x000fc60000010008 */
[----:B------:R-:W-:Y:S01]  /*4750*/  FFMA.FTZ R120, R49, R120, 1 ;  /* 0x3f80000031787423 */ /* 0x000fe20000010078 */
[----:B------:R-:W-:Y:S01]  /*4760*/  FMUL.FTZ R49, R53, -1.4426950216293334961 ;  /* 0xbfb8aa3b35317820 */ /* 0x000fe20000410000 */
[----:B------:R-:W-:Y:S01]  /*4770*/  FADD.FTZ R139, R139, R115 ;  /* 0x000000738b8b7221 */ /* 0x000fe20000010000 */
[----:B------:R-:W-:Y:S01]  /*4780*/  FFMA.FTZ R115, R6, R115, R128 ;  /* 0x0000007306737223 */ /* 0x000fe20000010080 */
[----:B------:R-:W-:-:S03]  /*4790*/  SHF.L.U32 R128, R99, 0x10, RZ ;  /* 0x0000001063807819 */ /* 0x000fc600000006ff */
[----:B------:R-:W1:Y:S01]  /*47a0*/  MUFU.EX2 R49, R49 ;  /* 0x0000003100317308 */ /* 0x000e620000000800 */
[----:B0-----:R-:W-:Y:S01]  /*47b0*/  FADD.FTZ R131, -R129, 1 ;  /* 0x3f80000081837421 */ /* 0x001fe20000010100 */
[----:B------:R-:W-:Y:S01]  /*47c0*/  FADD.FTZ R128, -R54, R128 ;  /* 0x0000008036807221 */ /* 0x000fe20000010100 */
[----:B------:R-:W-:Y:S02]  /*47d0*/  FMUL.FTZ R130, R130, R120 ;  /* 0x0000007882827220 */ /* 0x000fe40000410000 */
[----:B------:R-:W-:Y:S01]  /*47e0*/  FFMA.FTZ R116, R116, R131, 1 ;  /* 0x3f80000074747423 */ /* 0x000fe20000010083 */
[----:B------:R-:W-:Y:S01]  /*47f0*/  FMUL.FTZ R131, R126, R128 ;  /* 0x000000807e837220 */ /* 0x000fe20000410000 */
[----:B------:R-:W-:Y:S01]  /*4800*/  FADD.FTZ R120, -R141, 1 ;  /* 0x3f8000008d787421 */ /* 0x000fe20000010100 */
[----:B------:R-:W-:Y:S01]  /*4810*/  FADD.FTZ R128, -R127, 1 ;  /* 0x3f8000007f807421 */ /* 0x000fe20000010100 */
[----:B------:R-:W-:Y:S01]  /*4820*/  FMUL.FTZ R129, R129, R116 ;  /* 0x0000007481817220 */ /* 0x000fe20000410000 */
[----:B------:R-:W-:Y:S01]  /*4830*/  SHF.L.U32 R116, R100, 0x10, RZ ;  /* 0x0000001064747819 */ /* 0x000fe200000006ff */
[----:B------:R-:W-:Y:S01]  /*4840*/  FFMA.FTZ R120, R52, R120, 1 ;  /* 0x3f80000034787423 */ /* 0x000fe20000010078 */
[----:B------:R-:W-:Y:S01]  /*4850*/  FFMA.FTZ R119, R119, R128, 1 ;  /* 0x3f80000077777423 */ /* 0x000fe20000010080 */
[----:B------:R-:W-:-:S02]  /*4860*/  SHF.L.U32 R52, R101, 0x10, RZ ;  /* 0x0000001065347819 */ /* 0x000fc400000006ff */
[----:B------:R-:W-:Y:S01]  /*4870*/  FMUL.FTZ R130, R116, R130 ;  /* 0x0000008274827220 */ /* 0x000fe20000410000 */
[----:B-1----:R-:W-:Y:S01]  /*4880*/  FADD.FTZ R49, R49, 1 ;  /* 0x3f80000031317421 */ /* 0x002fe20000010000 */
[----:B------:R-:W-:Y:S01]  /*4890*/  PRMT R116, R99, 0x7632, R116 ;  /* 0x0000763263747816 */ /* 0x000fe20000000074 */
[----:B------:R-:W-:Y:S01]  /*48a0*/  FMUL.FTZ R127, R127, R119 ;  /* 0x000000777f7f7220 */ /* 0x000fe20000410000 */
[----:B------:R-:W-:Y:S01]  /*48b0*/  PRMT R119, R98, 0x7632, R119 ;  /* 0x0000763262777816 */ /* 0x000fe20000000077 */
[----:B------:R-:W-:Y:S01]  /*48c0*/  FMUL.FTZ R129, R52, R129 ;  /* 0x0000008134817220 */ /* 0x000fe20000410000 */
[----:B------:R-:W-:Y:S01]  /*48d0*/  PRMT R52, R100, 0x7632, R52 ;  /* 0x0000763264347816 */ /* 0x000fe20000000034 */
[----:B------:R0:W-:Y:S01]  /*48e0*/  MUFU.RCP R134, R49 ;  /* 0x0000003100867308 */ /* 0x0001e20000001000 */
[----:B------:R-:W-:Y:S01]  /*48f0*/  FMUL.FTZ R141, R141, R120 ;  /* 0x000000788d8d7220 */ /* 0x000fe20000410000 */
[----:B------:R-:W-:Y:S02]  /*4900*/  SHF.L.U32 R120, R119, 0x10, RZ ;  /* 0x0000001077787819 */ /* 0x000fe400000006ff */
[----:B------:R-:W-:-:S02]  /*4910*/  SHF.L.U32 R119, R52, 0x10, RZ ;  /* 0x0000001034777819 */ /* 0x000fc400000006ff */
[----:B0-----:R-:W-:Y:S01]  /*4920*/  SHF.L.U32 R49, R116, 0x10, RZ ;  /* 0x0000001074317819 */ /* 0x001fe200000006ff */
[----:B------:R-:W-:Y:S02]  /*4930*/  FMUL.FTZ R116, R0, R130 ;  /* 0x0000008200747220 */ /* 0x000fe40000410000 */
[----:B------:R-:W-:Y:S02]  /*4940*/  FMUL.FTZ R127, R119, R127 ;  /* 0x0000007f777f7220 */ /* 0x000fe40000410000 */
[C---:B------:R-:W-:Y:S01]  /*4950*/  FADD.FTZ R49, -R54.reuse, R49 ;  /* 0x0000003136317221 */ /* 0x040fe20000010100 */
[----:B------:R-:W-:Y:S01]  /*4960*/  FADD.FTZ R120, -R54, R120 ;  /* 0x0000007836787221 */ /* 0x000fe20000010100 */
[----:B------:R-:W-:Y:S02]  /*4970*/  FFMA.FTZ R118, R13, R116, R118 ;  /* 0x000000740d767223 */ /* 0x000fe40000010076 */
[----:B------:R-:W-:Y:S01]  /*4980*/  FMUL.FTZ R49, R126, R49 ;  /* 0x000000317e317220 */ /* 0x000fe20000410000 */
[----:B------:R-:W-:Y:S01]  /*4990*/  FMUL.FTZ R116, R5, R127 ;  /* 0x0000007f05747220 */ /* 0x000fe20000410000 */
[----:B------:R-:W-:Y:S01]  /*49a0*/  FFMA.FTZ R136, R9, R131, R7 ;  /* 0x0000008309887223 */ /* 0x000fe20000010007 */
[----:B------:R-:W-:Y:S01]  /*49b0*/  PRMT R52, R101, 0x7632, R52 ;  /* 0x0000763265347816 */ /* 0x000fe20000000034 */
[----:B------:R-:W-:Y:S01]  /*49c0*/  FFMA.FTZ R140, R6, R49, R3 ;  /* 0x00000031068c7223 */ /* 0x000fe20000010003 */
[----:B------:R-:W-:Y:S01]  /*49d0*/  FMUL.FTZ R120, R126, R120 ;  /* 0x000000787e787220 */ /* 0x000fe20000410000 */
[C---:B------:R-:W-:Y:S01]  /*49e0*/  FFMA.FTZ R117, R48.reuse, R127, R117 ;  /* 0x0000007f30757223 */ /* 0x040fe20000010075 */
[----:B------:R-:W-:Y:S01]  /*49f0*/  FFMA.FTZ R118, R48, R116, R118 ;  /* 0x0000007430767223 */ /* 0x000fe20000010076 */
[----:B------:R-:W-:Y:S01]  /*4a00*/  FMUL.FTZ R133, R136, -1.4426950216293334961 ;  /* 0xbfb8aa3b88857820 */ /* 0x000fe20000410000 */
[----:B------:R-:W-:Y:S01]  /*4a10*/  SHF.L.U32 R52, R52, 0x10, RZ ;  /* 0x0000001034347819 */ /* 0x000fe200000006ff */
[----:B------:R-:W-:Y:S01]  /*4a20*/  FMUL.FTZ R48, R140, -1.4426950216293334961 ;  /* 0xbfb8aa3b8c307820 */ /* 0x000fe20000410000 */
[----:B------:R-:W-:-:S03]  /*4a30*/  FFMA.FTZ R146, R5, R120, R4 ;  /* 0x0000007805927223 */ /* 0x000fc60000010004 */
[----:B------:R-:W-:Y:S01]  /*4a40*/  FMUL.FTZ R141, R52, R141 ;  /* 0x0000008d348d7220 */ /* 0x000fe20000410000 */
[----:B------:R-:W0:Y:S01]  /*4a50*/  MUFU.EX2 R133, R133 ;  /* 0x0000008500857308 */ /* 0x000e220000000800 */
[----:B------:R-:W-:-:S07]  /*4a60*/  FMUL.FTZ R52, R146, -1.4426950216293334961 ;  /* 0xbfb8aa3b92347820 */ /* 0x000fce0000410000 */
[----:B------:R-:W1:Y:S01]  /*4a70*/  MUFU.EX2 R48, R48 ;  /* 0x0000003000307308 */ /* 0x000e620000000800 */
[----:B------:R-:W-:-:S07]  /*4a80*/  FFMA.FTZ R116, R0, R130, R115 ;  /* 0x0000008200747223 */ /* 0x000fce0000010073 */
[----:B------:R-:W3:Y:S01]  /*4a90*/  MUFU.EX2 R52, R52 ;  /* 0x0000003400347308 */ /* 0x000ee20000000800 */
[----:B------:R-:W-:Y:S01]  /*4aa0*/  FMUL.FTZ R115, R9, R129 ;  /* 0x0000008109737220 */ /* 0x000fe20000410000 */
[----:B------:R-:W-:Y:S01]  /*4ab0*/  IADD3.X R152, RZ, R114, RZ, P5, !PT ;  /* 0x00000072ff987210 */ /* 0x000fe20002ffe4ff */
[----:B0-----:R-:W-:Y:S01]  /*4ac0*/  FADD.FTZ R133, R133, 1 ;  /* 0x3f80000085857421 */ /* 0x001fe20000010000 */
[----:B------:R-:W-:Y:S01]  /*4ad0*/  FADD.FTZ R142, R142, R127 ;  /* 0x0000007f8e8e7221 */ /* 0x000fe20000010000 */
[----:B------:R-:W-:Y:S01]  /*4ae0*/  FFMA.FTZ R127, R5, R127, R116 ;  /* 0x0000007f057f7223 */ /* 0x000fe20000010074 */
[----:B------:R-:W-:Y:S01]  /*4af0*/  FFMA.FTZ R118, R12, R115, R118 ;  /* 0x000000730c767223 */ /* 0x000fe20000010076 */
[----:B------:R-:W-:Y:S01]  /*4b00*/  FADD.FTZ R115, -R134, 1 ;  /* 0x3f80000086737421 */ /* 0x000fe20000010100 */
[----:B-1----:R-:W-:Y:S01]  /*4b10*/  FADD.FTZ R48, R48, 1 ;  /* 0x3f80000030307421 */ /* 0x002fe20000010000 */
[C---:B------:R-:W-:Y:S02]  /*4b20*/  SHF.L.U64.HI R152, R149.reuse, 0x1, R152 ;  /* 0x0000000195987819 */ /* 0x040fe40000010298 */
[----:B------:R-:W-:Y:S01]  /*4b30*/  SHF.L.U32 R149, R149, 0x1, RZ ;  /* 0x0000000195957819 */ /* 0x000fe200000006ff */
[----:B------:R-:W-:Y:S01]  /*4b40*/  FFMA.FTZ R127, R9, R129, R127 ;  /* 0x00000081097f7223 */ /* 0x000fe2000001007f */
[----:B------:R-:W0:Y:S01]  /*4b50*/  MUFU.RCP R133, R133 ;  /* 0x0000008500857308 */ /* 0x000e220000001000 */
[----:B------:R-:W-:Y:S01]  /*4b60*/  FFMA.FTZ R115, R53, R115, 1 ;  /* 0x3f80000035737423 */ /* 0x000fe20000010073 */
[----:B------:R-:W-:Y:S01]  /*4b70*/  IADD3 R114, P0, R149, UR16, RZ ;  /* 0x0000001095727c10 */ /* 0x000fe2000ff1e0ff */
[----:B---3--:R-:W-:Y:S01]  /*4b80*/  FADD.FTZ R52, R52, 1 ;  /* 0x3f80000034347421 */ /* 0x008fe20000010000 */
[-C--:B------:R-:W-:Y:S01]  /*4b90*/  FMUL.FTZ R119, R6, R141.reuse ;  /* 0x0000008d06777220 */ /* 0x080fe20000410000 */
[----:B------:R-:W-:Y:S01]  /*4ba0*/  FFMA.FTZ R121, R145, R141, R121 ;  /* 0x0000008d91797223 */ /* 0x000fe20000010079 */
[----:B------:R-:W-:-:S02]  /*4bb0*/  FADD.FTZ R139, R139, R141 ;  /* 0x0000008d8b8b7221 */ /* 0x000fc40000010000 */
[----:B------:R-:W1:Y:S01]  /*4bc0*/  MUFU.RCP R48, R48 ;  /* 0x0000003000307308 */ /* 0x000e620000001000 */
[----:B------:R-:W-:Y:S01]  /*4bd0*/  FFMA.FTZ R141, R6, R141, R127 ;  /* 0x0000008d068d7223 */ /* 0x000fe2000001007f */
[----:B------:R-:W-:Y:S01]  /*4be0*/  FMUL.FTZ R134, R134, R115 ;  /* 0x0000007386867220 */ /* 0x000fe20000410000 */
[----:B------:R-:W-:Y:S02]  /*4bf0*/  SHF.L.U32 R127, R103, 0x10, RZ ;  /* 0x00000010677f7819 */ /* 0x000fe400000006ff */
[----:B------:R-:W-:-:S03]  /*4c00*/  IADD3.X R115, R152, UR17, RZ, P0, !PT ;  /* 0x0000001198737c10 */ /* 0x000fc600087fe4ff */
[----:B------:R3:W1:Y:S01]  /*4c10*/  MUFU.RCP R144, R52 ;  /* 0x0000003400907308 */ /* 0x0006620000001000 */
[----:B------:R-:W-:Y:S01]  /*4c20*/  SHF.L.U32 R53, R102, 0x10, RZ ;  /* 0x0000001066357819 */ /* 0x000fe200000006ff */
[----:B------:R-:W-:Y:S01]  /*4c30*/  FADD.FTZ R127, -R54, R127 ;  /* 0x0000007f367f7221 */ /* 0x000fe20000010100 */
[----:B------:R-:W-:Y:S01]  /*4c40*/  PRMT R143, R102, 0x7632, R143 ;  /* 0x00007632668f7816 */ /* 0x000fe2000000008f */
[----:B------:R-:W4:Y:S01]  /*4c50*/  LDG.E.64.CONSTANT R114, desc[UR14][R114.64] ;  /* 0x0000000e72727981 */ /* 0x000f22000c1e9b00 */
[----:B------:R-:W-:Y:S01]  /*4c60*/  FFMA.FTZ R145, R145, R119, R118 ;  /* 0x0000007791917223 */ /* 0x000fe20000010076 */
[----:B0-----:R-:W-:Y:S01]  /*4c70*/  FADD.FTZ R116, -R133, 1 ;  /* 0x3f80000085747421 */ /* 0x001fe20000010100 */
[----:B------:R-:W-:Y:S01]  /*4c80*/  SHF.L.U32 R165, R107, 0x10, RZ ;  /* 0x000000106ba57819 */ /* 0x000fe200000006ff */
[----:B------:R-:W-:Y:S01]  /*4c90*/  STL [R1+0x10], R47 ;  /* 0x0000102f01007387 */ /* 0x000fe20000100800 */
[----:B---3--:R-:W-:Y:S01]  /*4ca0*/  PRMT R52, R103, 0x7632, R52 ;  /* 0x0000763267347816 */ /* 0x008fe20000000034 */
[----:B------:R-:W-:Y:S01]  /*4cb0*/  FADD.FTZ R53, -R54, R53 ;  /* 0x0000003536357221 */ /* 0x000fe20000010100 */
[----:B------:R-:W-:-:S02]  /*4cc0*/  UIADD3 UR10, UP0, UR10, 0x2, URZ ;  /* 0x000000020a0a7890 */ /* 0x000fc4000ff1e03f */
[----:B------:R-:W-:Y:S01]  /*4cd0*/  SHF.L.U32 R52, R52, 0x10, RZ ;  /* 0x0000001034347819 */ /* 0x000fe200000006ff */
[C---:B------:R-:W-:Y:S01]  /*4ce0*/  FMUL.FTZ R127, R126.reuse, R127 ;  /* 0x0000007f7e7f7220 */ /* 0x040fe20000410000 */
[----:B------:R-:W-:Y:S01]  /*4cf0*/  SHF.L.U32 R143, R143, 0x10, RZ ;  /* 0x000000108f8f7819 */ /* 0x000fe200000006ff */
[----:B------:R-:W-:Y:S01]  /*4d00*/  FMUL.FTZ R128, R126, R53 ;  /* 0x000000357e807220 */ /* 0x000fe20000410000 */
[----:B------:R-:W-:Y:S01]  /*4d10*/  ULDC.64 UR16, c[0x0][0x258] ;  /* 0x0000960000107ab9 */ /* 0x000fe20000000a00 */
[----:B------:R-:W-:Y:S01]  /*4d20*/  FADD.FTZ R52, -R54, R52 ;  /* 0x0000003436347221 */ /* 0x000fe20000010100 */
[----:B------:R-:W-:Y:S01]  /*4d30*/  FFMA.FTZ R53, R9, R127, R7 ;  /* 0x0000007f09357223 */ /* 0x000fe20000010007 */
[----:B-1----:R-:W-:Y:S01]  /*4d40*/  FADD.FTZ R119, -R48, 1 ;  /* 0x3f80000030777421 */ /* 0x002fe20000010100 */
[----:B------:R-:W-:Y:S01]  /*4d50*/  FADD.FTZ R143, -R54, R143 ;  /* 0x0000008f368f7221 */ /* 0x000fe20000010100 */
[----:B------:R-:W-:Y:S01]  /*4d60*/  FMUL.FTZ R52, R126, R52 ;  /* 0x000000347e347220 */ /* 0x000fe20000410000 */
[----:B------:R-:W-:Y:S01]  /*4d70*/  FFMA.FTZ R118, R0, R128, R8 ;  /* 0x0000008000767223 */ /* 0x000fe20000010008 */
[----:B------:R-:W-:Y:S01]  /*4d80*/  FFMA.FTZ R136, R136, R116, 1 ;  /* 0x3f80000088887423 */ /* 0x000fe20000010074 */
[----:B------:R-:W-:Y:S01]  /*4d90*/  FMUL.FTZ R135, R53, -1.4426950216293334961 ;  /* 0xbfb8aa3b35877820 */ /* 0x000fe20000410000 */
[----:B------:R-:W-:Y:S01]  /*4da0*/  FFMA.FTZ R140, R140, R119, 1 ;  /* 0x3f8000008c8c7423 */ /* 0x000fe20000010077 */
[----:B------:R-:W-:Y:S01]  /*4db0*/  FMUL.FTZ R143, R126, R143 ;  /* 0x0000008f7e8f7220 */ /* 0x000fe20000410000 */
[----:B------:R-:W-:Y:S01]  /*4dc0*/  FFMA.FTZ R119, R6, R52, R3 ;  /* 0x0000003406777223 */ /* 0x000fe20000010003 */
[----:B------:R-:W-:Y:S01]  /*4dd0*/  FMUL.FTZ R138, R118, -1.4426950216293334961 ;  /* 0xbfb8aa3b768a7820 */ /* 0x000fe20000410000 */
[----:B------:R-:W-:Y:S01]  /*4de0*/  FADD.FTZ R116, -R144, 1 ;  /* 0x3f80000090747421 */ /* 0x000fe20000010100 */
[----:B------:R-:W-:Y:S01]  /*4df0*/  FMUL.FTZ R133, R133, R136 ;  /* 0x0000008885857220 */ /* 0x000fe20000410000 */
[----:B------:R-:W-:Y:S01]  /*4e00*/  FFMA.FTZ R137, R5, R143, R4 ;  /* 0x0000008f05897223 */ /* 0x000fe20000010004 */
[----:B------:R-:W-:Y:S01]  /*4e10*/  FMUL.FTZ R136, R119, -1.4426950216293334961 ;  /* 0xbfb8aa3b77887820 */ /* 0x000fe20000410000 */
[----:B------:R-:W0:Y:S01]  /*4e20*/  MUFU.EX2 R135, R135 ;  /* 0x0000008700877308 */ /* 0x000e220000000800 */
[----:B------:R-:W-:Y:S01]  /*4e30*/  FFMA.FTZ R146, R146, R116, 1 ;  /* 0x3f80000092927423 */ /* 0x000fe20000010074 */
[----:B------:R-:W-:Y:S01]  /*4e40*/  FMUL.FTZ R116, R137, -1.4426950216293334961 ;  /* 0xbfb8aa3b89747820 */ /* 0x000fe20000410000 */
[----:B------:R-:W-:Y:S01]  /*4e50*/  FMUL.FTZ R48, R48, R140 ;  /* 0x0000008c30307220 */ /* 0x000fe20000410000 */
[----:B--2---:R-:W-:Y:S01]  /*4e60*/  PRMT R140, R104, 0x7632, R140 ;  /* 0x00007632688c7816 */ /* 0x004fe2000000008c */
[----:B------:R-:W-:-:S03]  /*4e70*/  FMUL.FTZ R144, R144, R146 ;  /* 0x0000009290907220 */ /* 0x000fc60000410000 */
[----:B------:R-:W1:Y:S01]  /*4e80*/  MUFU.EX2 R138, R138 ;  /* 0x0000008a008a7308 */ /* 0x000e620000000800 */
[----:B------:R-:W-:-:S07]  /*4e90*/  SHF.L.U32 R146, R104, 0x10, RZ ;  /* 0x0000001068927819 */ /* 0x000fce00000006ff */
[----:B------:R-:W2:Y:S01]  /*4ea0*/  MUFU.EX2 R136, R136 ;  /* 0x0000008800887308 */ /* 0x000ea20000000800 */
[----:B------:R-:W-:Y:S01]  /*4eb0*/  SHF.L.U32 R140, R140, 0x10, RZ ;  /* 0x000000108c8c7819 */ /* 0x000fe200000006ff */
[----:B------:R-:W-:Y:S01]  /*4ec0*/  FMUL.FTZ R134, R146, R134 ;  /* 0x0000008692867220 */ /* 0x000fe20000410000 */
[----:B------:R-:W-:-:S05]  /*4ed0*/  PRMT R146, R105, 0x7632, R146 ;  /* 0x0000763269927816 */ /* 0x000fca0000000092 */
[----:B------:R-:W3:Y:S01]  /*4ee0*/  MUFU.EX2 R116, R116 ;  /* 0x0000007400747308 */ /* 0x000ee20000000800 */
[----:B------:R-:W-:Y:S01]  /*4ef0*/  FMUL.FTZ R144, R140, R144 ;  /* 0x000000908c907220 */ /* 0x000fe20000410000 */
[----:B------:R-:W-:Y:S01]  /*4f00*/  FMUL.FTZ R147, R0, R134 ;  /* 0x0000008600937220 */ /* 0x000fe20000410000 */
[----:B------:R-:W-:Y:S01]  /*4f10*/  SHF.L.U32 R146, R146, 0x10, RZ ;  /* 0x0000001092927819 */ /* 0x000fe200000006ff */
[----:B0-----:R-:W-:Y:S01]  /*4f20*/  FADD.FTZ R140, R135, 1 ;  /* 0x3f800000878c7421 */ /* 0x001fe20000010000 */
[----:B-1----:R-:W-:Y:S01]  /*4f30*/  FADD.FTZ R138, R138, 1 ;  /* 0x3f8000008a8a7421 */ /* 0x002fe20000010000 */
[----:B------:R-:W-:Y:S01]  /*4f40*/  FFMA.FTZ R145, R132, R147, R145 ;  /* 0x0000009384917223 */ /* 0x000fe20000010091 */
[----:B------:R-:W-:Y:S01]  /*4f50*/  FMUL.FTZ R135, R5, R144 ;  /* 0x0000009005877220 */ /* 0x000fe20000410000 */
[----:B------:R-:W-:Y:S01]  /*4f60*/  FMUL.FTZ R48, R146, R48 ;  /* 0x0000003092307220 */ /* 0x000fe20000410000 */
[----:B--2---:R-:W-:Y:S01]  /*4f70*/  FADD.FTZ R136, R136, 1 ;  /* 0x3f80000088887421 */ /* 0x004fe20000010000 */
[----:B------:R-:W0:Y:S01]  /*4f80*/  MUFU.RCP R140, R140 ;  /* 0x0000008c008c7308 */ /* 0x000e220000001000 */
[----:B------:R-:W-:Y:S01]  /*4f90*/  SHF.L.U32 R146, R105, 0x10, RZ ;  /* 0x0000001069927819 */ /* 0x000fe200000006ff */
[C---:B------:R-:W-:Y:S01]  /*4fa0*/  FFMA.FTZ R145, R120.reuse, R135, R145 ;  /* 0x0000008778917223 */ /* 0x040fe20000010091 */
[----:B------:R-:W-:Y:S01]  /*4fb0*/  FFMA.FTZ R120, R120, R144, R117 ;  /* 0x0000009078787223 */ /* 0x000fe20000010075 */
[----:B---3--:R-:W-:-:S04]  /*4fc0*/  FADD.FTZ R135, R116, 1 ;  /* 0x3f80000074877421 */ /* 0x008fc80000010000 */
[----:B------:R-:W1:Y:S01]  /*4fd0*/  MUFU.RCP R138, R138 ;  /* 0x0000008a008a7308 */ /* 0x000e620000001000 */
[----:B------:R-:W-:Y:S01]  /*4fe0*/  IADD3 R116, P0, R153, UR22, RZ ;  /* 0x0000001699747c10 */ /* 0x000fe2000ff1e0ff */
[----:B------:R-:W-:-:S03]  /*4ff0*/  FMUL.FTZ R133, R146, R133 ;  /* 0x0000008592857220 */ /* 0x000fc60000410000 */
[----:B------:R-:W-:-:S03]  /*5000*/  IADD3.X R117, R154, UR23, RZ, P0, !PT ;  /* 0x000000179a757c10 */ /* 0x000fc600087fe4ff */
[----:B------:R-:W2:Y:S01]  /*5010*/  MUFU.RCP R136, R136 ;  /* 0x0000008800887308 */ /* 0x000ea20000001000 */
[-C--:B------:R-:W-:Y:S01]  /*5020*/  FMUL.FTZ R146, R9, R133.reuse ;  /* 0x0000008509927220 */ /* 0x080fe20000410000 */
[----:B------:R-:W-:Y:S01]  /*5030*/  FFMA.FTZ R141, R0, R134, R141 ;  /* 0x00000086008d7223 */ /* 0x000fe2000001008d */
[----:B------:R-:W3:Y:S02]  /*5040*/  LDG.E.64.CONSTANT R116, desc[UR14][R116.64] ;  /* 0x0000000e74747981 */ /* 0x000ee4000c1e9b00 */
[----:B------:R-:W-:Y:S01]  /*5050*/  FFMA.FTZ R145, R131, R146, R145 ;  /* 0x0000009283917223 */ /* 0x000fe20000010091 */
[----:B------:R-:W-:Y:S01]  /*5060*/  FMUL.FTZ R146, R6, R48 ;  /* 0x0000003006927220 */ /* 0x000fe20000410000 */
[----:B------:R-:W-:Y:S01]  /*5070*/  FFMA.FTZ R141, R5, R144, R141 ;  /* 0x00000090058d7223 */ /* 0x000fe2000001008d */
[----:B------:R-:W-:Y:S01]  /*5080*/  FADD.FTZ R142, R142, R144 ;  /* 0x000000908e8e7221 */ /* 0x000fe20000010000 */
[C---:B------:R-:W-:Y:S01]  /*5090*/  FFMA.FTZ R121, R49.reuse, R48, R121 ;  /* 0x0000003031797223 */ /* 0x040fe20000010079 */
[----:B0-----:R-:W-:Y:S01]  /*50a0*/  FADD.FTZ R144, -R140, 1 ;  /* 0x3f8000008c907421 */ /* 0x001fe20000010100 */
[----:B------:R-:W-:Y:S01]  /*50b0*/  FFMA.FTZ R49, R49, R146, R145 ;  /* 0x0000009231317223 */ /* 0x000fe20000010091 */
[----:B------:R-:W-:Y:S01]  /*50c0*/  FFMA.FTZ R145, R9, R133, R141 ;  /* 0x0000008509917223 */ /* 0x000fe2000001008d */
[----:B-1----:R-:W-:Y:S01]  /*50d0*/  FADD.FTZ R141, -R138, 1 ;  /* 0x3f8000008a8d7421 */ /* 0x002fe20000010100 */
[----:B------:R-:W-:Y:S01]  /*50e0*/  FFMA.FTZ R144, R53, R144, 1 ;  /* 0x3f80000035907423 */ /* 0x000fe20000010090 */
[----:B--2---:R-:W-:-:S02]  /*50f0*/  FADD.FTZ R53, -R136, 1 ;  /* 0x3f80000088357421 */ /* 0x004fc40000010100 */
[----:B------:R-:W-:Y:S01]  /*5100*/  FFMA.FTZ R141, R118, R141, 1 ;  /* 0x3f800000768d7423 */ /* 0x000fe2000001008d */
[----:B------:R-:W-:Y:S01]  /*5110*/  IADD3 R118, P0, R149, UR22, RZ ;  /* 0x0000001695767c10 */ /* 0x000fe2000ff1e0ff */
[----:B------:R-:W-:Y:S01]  /*5120*/  FFMA.FTZ R53, R119, R53, 1 ;  /* 0x3f80000077357423 */ /* 0x000fe20000010035 */
[----:B------:R-:W-:Y:S01]  /*5130*/  PRMT R119, R107, 0x7632, R119 ;  /* 0x000076326b777816 */ /* 0x000fe20000000077 */
[----:B------:R-:W-:Y:S01]  /*5140*/  FMUL.FTZ R141, R138, R141 ;  /* 0x0000008d8a8d7220 */ /* 0x000fe20000410000 */
[----:B------:R-:W-:Y:S01]  /*5150*/  FMUL.FTZ R138, R140, R144 ;  /* 0x000000908c8a7220 */ /* 0x000fe20000410000 */
[----:B------:R-:W-:Y:S01]  /*5160*/  FMUL.FTZ R140, R136, R53 ;  /* 0x00000035888c7220 */ /* 0x000fe20000410000 */
[----:B------:R-:W-:Y:S01]  /*5170*/  SHF.L.U32 R136, R119, 0x10, RZ ;  /* 0x0000001077887819 */ /* 0x000fe200000006ff */
[----:B------:R-:W0:Y:S01]  /*5180*/  MUFU.RCP R135, R135 ;  /* 0x0000008700877308 */ /* 0x000e220000001000 */
[----:B------:R-:W-:-:S06]  /*5190*/  IADD3.X R119, R152, UR23, RZ, P0, !PT ;  /* 0x0000001798777c10 */ /* 0x000fcc00087fe4ff */
[----:B------:R-:W2:Y:S01]  /*51a0*/  LDG.E.64.CONSTANT R118, desc[UR14][R118.64] ;  /* 0x0000000e76767981 */ /* 0x000ea2000c1e9b00 */
[----:B------:R-:W-:Y:S01]  /*51b0*/  FADD.FTZ R139, R139, R48 ;  /* 0x000000308b8b7221 */ /* 0x000fe20000010000 */
[----:B------:R-:W-:Y:S01]  /*51c0*/  FFMA.FTZ R48, R6, R48, R145 ;  /* 0x0000003006307223 */ /* 0x000fe20000010091 */
[----:B0-----:R-:W-:-:S04]  /*51d0*/  FADD.FTZ R145, -R135, 1 ;  /* 0x3f80000087917421 */ /* 0x001fc80000010100 */
[----:B------:R-:W-:Y:S01]  /*51e0*/  FFMA.FTZ R145, R137, R145, 1 ;  /* 0x3f80000089917423 */ /* 0x000fe20000010091 */
[----:B------:R-:W-:-:S03]  /*51f0*/  PRMT R137, R106, 0x7632, R137 ;  /* 0x000076326a897816 */ /* 0x000fc60000000089 */
[----:B------:R-:W-:Y:S01]  /*5200*/  FMUL.FTZ R145, R135, R145 ;  /* 0x0000009187917220 */ /* 0x000fe20000410000 */
[----:B------:R-:W-:Y:S02]  /*5210*/  SHF.L.U32 R135, R106, 0x10, RZ ;  /* 0x000000106a877819 */ /* 0x000fe400000006ff */
[----:B------:R-:W-:-:S03]  /*5220*/  SHF.L.U32 R137, R137, 0x10, RZ ;  /* 0x0000001089897819 */ /* 0x000fc600000006ff */
[----:B------:R-:W-:Y:S01]  /*5230*/  FMUL.FTZ R135, R135, R141 ;  /* 0x0000008d87877220 */ /* 0x000fe20000410000 */
[----:B------:R-:W-:Y:S01]  /*5240*/  SHF.L.U32 R53, R108, 0x10, RZ ;  /* 0x000000106c357819 */ /* 0x000fe200000006ff */
[----:B------:R-:W-:Y:S02]  /*5250*/  FMUL.FTZ R141, R137, R145 ;  /* 0x00000091898d7220 */ /* 0x000fe40000410000 */
[----:B------:R-:W-:Y:S01]  /*5260*/  FMUL.FTZ R144, R0, R135 ;  /* 0x0000008700907220 */ /* 0x000fe20000410000 */
[----:B------:R-:W-:Y:S01]  /*5270*/  FMUL.FTZ R140, R136, R140 ;  /* 0x0000008c888c7220 */ /* 0x000fe20000410000 */
[----:B------:R-:W-:Y:S01]  /*5280*/  FADD.FTZ R136, -R54, R53 ;  /* 0x0000003536887221 */ /* 0x000fe20000010100 */
[----:B------:R-:W-:Y:S01]  /*5290*/  SHF.L.U32 R137, R109, 0x10, RZ ;  /* 0x000000106d897819 */ /* 0x000fe200000006ff */
[----:B------:R-:W-:Y:S01]  /*52a0*/  FFMA.FTZ R49, R128, R144, R49 ;  /* 0x0000009080317223 */ /* 0x000fe20000010031 */
[----:B------:R-:W-:Y:S01]  /*52b0*/  PRMT R53, R108, 0x7632, R53 ;  /* 0x000076326c357816 */ /* 0x000fe20000000035 */
[-C--:B------:R-:W-:Y:S01]  /*52c0*/  FMUL.FTZ R145, R5, R141.reuse ;  /* 0x0000008d05917220 */ /* 0x080fe20000410000 */
[----:B------:R-:W-:Y:S01]  /*52d0*/  FMUL.FTZ R136, R126, R136 ;  /* 0x000000887e887220 */ /* 0x000fe20000410000 */
[----:B------:R-:W-:Y:S01]  /*52e0*/  FFMA.FTZ R120, R143, R141, R120 ;  /* 0x0000008d8f787223 */ /* 0x000fe20000010078 */
[----:B------:R-:W-:Y:S01]  /*52f0*/  SHF.L.U32 R53, R53, 0x10, RZ ;  /* 0x0000001035357819 */ /* 0x000fe200000006ff */
[----:B------:R-:W-:Y:S01]  /*5300*/  FADD.FTZ R137, -R54, R137 ;  /* 0x0000008936897221 */ /* 0x000fe20000010100 */
[--C-:B------:R-:W-:Y:S01]  /*5310*/  FFMA.FTZ R143, R143, R145, R49.reuse ;  /* 0x000000918f8f7223 */ /* 0x100fe20000010031 */
[----:B------:R-:W-:Y:S01]  /*5320*/  PRMT R49, R109, 0x7632, R49 ;  /* 0x000076326d317816 */ /* 0x000fe20000000031 */
[----:B------:R-:W-:Y:S01]  /*5330*/  FFMA.FTZ R144, R0, R136, R8 ;  /* 0x0000008800907223 */ /* 0x000fe20000010008 */
[----:B------:R-:W-:Y:S01]  /*5340*/  FMUL.FTZ R137, R126, R137 ;  /* 0x000000897e897220 */ /* 0x000fe20000410000 */
[----:B------:R-:W-:Y:S01]  /*5350*/  FADD.FTZ R53, -R54, R53 ;  /* 0x0000003536357221 */ /* 0x000fe20000010100 */
[----:B------:R-:W-:Y:S01]  /*5360*/  SHF.L.U32 R49, R49, 0x10, RZ ;  /* 0x0000001031317819 */ /* 0x000fe200000006ff */
[----:B------:R-:W-:Y:S01]  /*5370*/  FMUL.FTZ R164, R144, -1.4426950216293334961 ;  /* 0xbfb8aa3b90a47820 */ /* 0x000fe20000410000 */
[----:B------:R-:W-:Y:S01]  /*5380*/  FFMA.FTZ R145, R9, R137, R7 ;  /* 0x0000008909917223 */ /* 0x000fe20000010007 */
[----:B------:R-:W-:-:S02]  /*5390*/  FMUL.FTZ R53, R126, R53 ;  /* 0x000000357e357220 */ /* 0x000fc40000410000 */
[----:B------:R-:W-:Y:S01]  /*53a0*/  FADD.FTZ R49, -R54, R49 ;  /* 0x0000003136317221 */ /* 0x000fe20000010100 */
[----:B------:R-:W-:Y:S01]  /*53b0*/  FMUL.FTZ R146, R145, -1.4426950216293334961 ;  /* 0xbfb8aa3b91927820 */ /* 0x000fe20000410000 */
[----:B------:R-:W0:Y:S01]  /*53c0*/  MUFU.EX2 R164, R164 ;  /* 0x000000a400a47308 */ /* 0x000e220000000800 */
[----:B------:R-:W-:Y:S01]  /*53d0*/  FFMA.FTZ R147, R5, R53, R4 ;  /* 0x0000003505937223 */ /* 0x000fe20000010004 */
[----:B------:R-:W-:-:S03]  /*53e0*/  FMUL.FTZ R49, R126, R49 ;  /* 0x000000317e317220 */ /* 0x000fc60000410000 */
[----:B------:R-:W-:Y:S01]  /*53f0*/  FMUL.FTZ R148, R147, -1.4426950216293334961 ;  /* 0xbfb8aa3b93947820 */ /* 0x000fe20000410000 */
[----:B------:R-:W-:Y:S02]  /*5400*/  FFMA.FTZ R150, R6, R49, R3 ;  /* 0x0000003106967223 */ /* 0x000fe40000010003 */
[----:B------:R-:W1:Y:S02]  /*5410*/  MUFU.EX2 R146, R146 ;  /* 0x0000009200927308 */ /* 0x000e640000000800 */
[----:B------:R-:W-:-:S06]  /*5420*/  FMUL.FTZ R151, R150, -1.4426950216293334961 ;  /* 0xbfb8aa3b96977820 */ /* 0x000fcc0000410000 */
[----:B------:R-:W1:Y:S01]  /*5430*/  MUFU.EX2 R148, R148 ;  /* 0x0000009400947308 */ /* 0x000e620000000800 */
[----:B0-----:R-:W-:Y:S01]  /*5440*/  FADD.FTZ R164, R164, 1 ;  /* 0x3f800000a4a47421 */ /* 0x001fe20000010000 */
[----:B------:R-:W-:Y:S01]  /*5450*/  FMUL.FTZ R138, R165, R138 ;  /* 0x0000008aa58a7220 */ /* 0x000fe20000410000 */
[----:B------:R-:W-:-:S05]  /*5460*/  FFMA.FTZ R165, R0, R135, R48 ;  /* 0x0000008700a57223 */ /* 0x000fca0000010030 */
[----:B------:R-:W0:Y:S01]  /*5470*/  MUFU.EX2 R151, R151 ;  /* 0x0000009700977308 */ /* 0x000e220000000800 */
[----:B------:R-:W-:Y:S01]  /*5480*/  FADD.FTZ R48, R142, R141 ;  /* 0x0000008d8e307221 */ /* 0x000fe20000010000 */
[----:B-1----:R-:W-:-:S06]  /*5490*/  FADD.FTZ R142, R146, 1 ;  /* 0x3f800000928e7421 */ /* 0x002fcc0000010000 */
[----:B------:R-:W1:Y:S01]  /*54a0*/  MUFU.RCP R164, R164 ;  /* 0x000000a400a47308 */ /* 0x000e620000001000 */
[----:B------:R-:W-:-:S07]  /*54b0*/  FADD.FTZ R148, R148, 1 ;  /* 0x3f80000094947421 */ /* 0x000fce0000010000 */
[----:B------:R-:W1:Y:S01]  /*54c0*/  MUFU.RCP R142, R142 ;  /* 0x0000008e008e7308 */ /* 0x000e620000001000 */
[----:B0-----:R-:W-:Y:S01]  /*54d0*/  FADD.FTZ R151, R151, 1 ;  /* 0x3f80000097977421 */ /* 0x001fe20000010000 */
[----:B------:R-:W-:-:S06]  /*54e0*/  FADD.FTZ R56, R139, R140 ;  /* 0x0000008c8b387221 */ /* 0x000fcc0000010000 */
[----:B------:R-:W0:Y:S01]  /*54f0*/  MUFU.RCP R148, R148 ;  /* 0x0000009400947308 */ /* 0x000e220000001000 */
[----:B-1----:R-:W-:-:S07]  /*5500*/  FADD.FTZ R139, -R164, 1 ;  /* 0x3f800000a48b7421 */ /* 0x002fce0000010100 */
[----:B------:R-:W1:Y:S01]  /*5510*/  MUFU.RCP R151, R151 ;  /* 0x0000009700977308 */ /* 0x000e620000001000 */
[----:B------:R-:W-:Y:S01]  /*5520*/  FFMA.FTZ R144, R144, R139, 1 ;  /* 0x3f80000090907423 */ /* 0x000fe2000001008b */
[----:B------:R-:W-:Y:S01]  /*5530*/  FADD.FTZ R139, -R142, 1 ;  /* 0x3f8000008e8b7421 */ /* 0x000fe20000010100 */
[----:B------:R-:W-:Y:S01]  /*5540*/  FFMA.FTZ R165, R5, R141, R165 ;  /* 0x0000008d05a57223 */ /* 0x000fe200000100a5 */
[----:B------:R-:W-:Y:S02]  /*5550*/  FMUL.FTZ R141, R9, R138 ;  /* 0x0000008a098d7220 */ /* 0x000fe40000410000 */
[----:B------:R-:W-:Y:S02]  /*5560*/  FFMA.FTZ R145, R145, R139, 1 ;  /* 0x3f80000091917423 */ /* 0x000fe4000001008b */
[----:B------:R-:W-:Y:S01]  /*5570*/  FFMA.FTZ R141, R127, R141, R143 ;  /* 0x0000008d7f8d7223 */ /* 0x000fe2000001008f */
[----:B0-----:R-:W-:Y:S01]  /*5580*/  FADD.FTZ R139, -R148, 1 ;  /* 0x3f800000948b7421 */ /* 0x001fe20000010100 */
[-C--:B------:R-:W-:Y:S01]  /*5590*/  FMUL.FTZ R143, R6, R140.reuse ;  /* 0x0000008c068f7220 */ /* 0x080fe20000410000 */
[----:B------:R-:W-:-:S02]  /*55a0*/  FFMA.FTZ R121, R52, R140, R121 ;  /* 0x0000008c34797223 */ /* 0x000fc40000010079 */
[----:B------:R-:W-:Y:S01]  /*55b0*/  FFMA.FTZ R147, R147, R139, 1 ;  /* 0x3f80000093937423 */ /* 0x000fe2000001008b */
[----:B------:R-:W-:Y:S01]  /*55c0*/  FFMA.FTZ R141, R52, R143, R141 ;  /* 0x0000008f348d7223 */ /* 0x000fe2000001008d */
[----:B------:R-:W-:Y:S01]  /*55d0*/  FFMA.FTZ R52, R9, R138, R165 ;  /* 0x0000008a09347223 */ /* 0x000fe200000100a5 */
[----:B-1----:R-:W-:-:S03]  /*55e0*/  FADD.FTZ R139, -R151, 1 ;  /* 0x3f800000978b7421 */ /* 0x002fc60000010100 */
[----:B------:R-:W-:Y:S01]  /*55f0*/  FFMA.FTZ R52, R6, R140, R52 ;  /* 0x0000008c06347223 */ /* 0x000fe20000010034 */
[----:B------:R-:W-:Y:S01]  /*5600*/  FFMA.FTZ R150, R150, R139, 1 ;  /* 0x3f80000096967423 */ /* 0x000fe2000001008b */
[----:B------:R-:W-:Y:S01]  /*5610*/  FMUL.FTZ R139, R164, R144 ;  /* 0x00000090a48b7220 */ /* 0x000fe20000410000 */
[C---:B------:R-:W-:Y:S02]  /*5620*/  PRMT R144, R110.reuse, 0x7632, R144 ;  /* 0x000076326e907816 */ /* 0x040fe40000000090 */
[----:B------:R-:W-:Y:S01]  /*5630*/  SHF.L.U32 R140, R110, 0x10, RZ ;  /* 0x000000106e8c7819 */ /* 0x000fe200000006ff */
[----:B------:R-:W-:Y:S01]  /*5640*/  FMUL.FTZ R143, R148, R147 ;  /* 0x00000093948f7220 */ /* 0x000fe20000410000 */
[----:B------:R-:W-:-:S03]  /*5650*/  SHF.L.U32 R144, R144, 0x10, RZ ;  /* 0x0000001090907819 */ /* 0x000fc600000006ff */
[----:B------:R-:W-:Y:S02]  /*5660*/  FMUL.FTZ R139, R140, R139 ;  /* 0x0000008b8c8b7220 */ /* 0x000fe40000410000 */
[----:B------:R-:W-:Y:S02]  /*5670*/  FMUL.FTZ R143, R144, R143 ;  /* 0x0000008f908f7220 */ /* 0x000fe40000410000 */
[----:B------:R-:W-:Y:S02]  /*5680*/  FMUL.FTZ R144, R0, R139 ;  /* 0x0000008b00907220 */ /* 0x000fe40000410000 */
[----:B------:R-:W-:Y:S02]  /*5690*/  FMUL.FTZ R148, R5, R143 ;  /* 0x0000008f05947220 */ /* 0x000fe40000410000 */
[----:B------:R-:W-:-:S04]  /*56a0*/  FFMA.FTZ R141, R136, R144, R141 ;  /* 0x00000090888d7223 */ /* 0x000fc8000001008d */
[----:B------:R-:W-:Y:S01]  /*56b0*/  FFMA.FTZ R148, R53, R148, R141 ;  /* 0x0000009435947223 */ /* 0x000fe2000001008d */
[----:B----4-:R-:W-:Y:S02]  /*56c0*/  SHF.L.U32 R141, R113, 0x10, RZ ;  /* 0x00000010718d7819 */ /* 0x010fe400000006ff */
[----:B------:R-:W-:Y:S01]  /*56d0*/  SHF.L.U32 R140, R112, 0x10, RZ ;  /* 0x00000010708c7819 */ /* 0x000fe200000006ff */
[----:B------:R-:W-:Y:S02]  /*56e0*/  STL [R1+0xc], R50 ;  /* 0x00000c3201007387 */ /* 0x000fe40000100800 */
[C---:B------:R-:W-:Y:S01]  /*56f0*/  FADD.FTZ R141, -R54.reuse, R141 ;  /* 0x0000008d368d7221 */ /* 0x040fe20000010100 */
[----:B------:R-:W-:Y:S01]  /*5700*/  PRMT R165, R111, 0x7632, R165 ;  /* 0x000076326fa57816 */ /* 0x000fe200000000a5 */
[----:B------:R-:W-:Y:S01]  /*5710*/  STL [R1+0xb4], R58 ;  /* 0x0000b43a01007387 */ /* 0x000fe20000100800 */
[----:B------:R-:W-:Y:S01]  /*5720*/  FADD.FTZ R140, -R54, R140 ;  /* 0x0000008c368c7221 */ /* 0x000fe20000010100 */
[----:B------:R-:W-:-:S02]  /*5730*/  FMUL.FTZ R141, R126, R141 ;  /* 0x0000008d7e8d7220 */ /* 0x000fc40000410000 */
[----:B------:R-:W-:Y:S01]  /*5740*/  STL [R1+0xb8], R59 ;  /* 0x0000b83b01007387 */ /* 0x000fe20000100800 */
[----:B------:R-:W-:Y:S01]  /*5750*/  SHF.L.U32 R165, R165, 0x10, RZ ;  /* 0x00000010a5a57819 */ /* 0x000fe200000006ff */
[----:B------:R-:W-:Y:S02]  /*5760*/  FMUL.FTZ R150, R151, R150 ;  /* 0x0000009697967220 */ /* 0x000fe40000410000 */
[----:B------:R-:W-:Y:S01]  /*5770*/  STL [R1+0xbc], R60 ;  /* 0x0000bc3c01007387 */ /* 0x000fe20000100800 */
[----:B------:R-:W-:-:S03]  /*5780*/  FMUL.FTZ R140, R126, R140 ;  /* 0x0000008c7e8c7220 */ /* 0x000fc60000410000 */
[----:B------:R0:W-:Y:S01]  /*5790*/  STL [R1+0x8], R46 ;  /* 0x0000082e01007387 */ /* 0x0001e20000100800 */
[----:B------:R-:W-:Y:S01]  /*57a0*/  FMUL.FTZ R165, R165, R150 ;  /* 0x00000096a5a57220 */ /* 0x000fe20000410000 */
[----:B------:R-:W-:Y:S01]  /*57b0*/  FFMA.FTZ R146, R0, R140, R8 ;  /* 0x0000008c00927223 */ /* 0x000fe20000010008 */
[----:B0-----:R-:W-:Y:S01]  /*57c0*/  FFMA.FTZ R46, R53, R143, R120 ;  /* 0x0000008f352e7223 */ /* 0x001fe20000010078 */
[----:B------:R-:W-:-:S04]  /*57d0*/  FFMA.FTZ R120, R9, R141, R7 ;  /* 0x0000008d09787223 */ /* 0x000fc80000010007 */
[----:B------:R-:W-:Y:S01]  /*57e0*/  FMUL.FTZ R150, R120, -1.4426950216293334961 ;  /* 0xbfb8aa3b78967820 */ /* 0x000fe20000410000 */
[----:B------:R-:W-:Y:S01]  /*57f0*/  FMUL.FTZ R142, R142, R145 ;  /* 0x000000918e8e7220 */ /* 0x000fe20000410000 */
[----:B------:R-:W-:Y:S01]  /*5800*/  FMUL.FTZ R145, R146, -1.4426950216293334961 ;  /* 0xbfb8aa3b92917820 */ /* 0x000fe20000410000 */
[----:B------:R-:W-:-:S03]  /*5810*/  SHF.L.U32 R53, R111, 0x10, RZ ;  /* 0x000000106f357819 */ /* 0x000fc600000006ff */
[----:B------:R-:W0:Y:S01]  /*5820*/  MUFU.EX2 R150, R150 ;  /* 0x0000009600967308 */ /* 0x000e220000000800 */
[----:B------:R-:W-:Y:S01]  /*5830*/  PRMT R164, R112, 0x7632, R164 ;  /* 0x0000763270a47816 */ /* 0x000fe200000000a4 */
[----:B------:R-:W-:-:S06]  /*5840*/  FMUL.FTZ R142, R53, R142 ;  /* 0x0000008e358e7220 */ /* 0x000fcc0000410000 */
[----:B------:R-:W1:Y:S01]  /*5850*/  MUFU.EX2 R145, R145 ;  /* 0x0000009100917308 */ /* 0x000e620000000800 */
[----:B------:R-:W-:Y:S01]  /*5860*/  SHF.L.U32 R164, R164, 0x10, RZ ;  /* 0x00000010a4a47819 */ /* 0x000fe200000006ff */
[----:B------:R-:W-:Y:S01]  /*5870*/  FMUL.FTZ R53, R9, R142 ;  /* 0x0000008e09357220 */ /* 0x000fe20000410000 */
[----:B------:R-:W-:-:S03]  /*5880*/  FMUL.FTZ R144, R6, R165 ;  /* 0x000000a506907220 */ /* 0x000fc60000410000 */
[----:B------:R-:W-:Y:S01]  /*5890*/  FADD.FTZ R164, -R54, R164 ;  /* 0x000000a436a47221 */ /* 0x000fe20000010100 */
[----:B------:R-:W-:Y:S01]  /*58a0*/  FFMA.FTZ R148, R137, R53, R148 ;  /* 0x0000003589947223 */ /* 0x000fe20000010094 */
[----:B0-----:R-:W-:Y:S02]  /*58b0*/  FADD.FTZ R150, R150, 1 ;  /* 0x3f80000096967421 */ /* 0x001fe40000010000 */
[----:B------:R-:W-:Y:S01]  /*58c0*/  FMUL.FTZ R164, R126, R164 ;  /* 0x000000a47ea47220 */ /* 0x000fe20000410000 */
[C---:B------:R-:W-:Y:S01]  /*58d0*/  FFMA.FTZ R57, R49.reuse, R144, R148 ;  /* 0x0000009031397223 */ /* 0x040fe20000010094 */
[----:B------:R-:W-:Y:S01]  /*58e0*/  FFMA.FTZ R50, R49, R165, R121 ;  /* 0x000000a531327223 */ /* 0x000fe20000010079 */
[----:B------:R-:W0:Y:S01]  /*58f0*/  MUFU.RCP R144, R150 ;  /* 0x0000009600907308 */ /* 0x000e220000001000 */
[----:B------:R-:W-:Y:S01]  /*5900*/  PRMT R49, R113, 0x7632, R49 ;  /* 0x0000763271317816 */ /* 0x000fe20000000031 */
[----:B------:R-:W-:Y:S01]  /*5910*/  FFMA.FTZ R53, R5, R164, R4 ;  /* 0x000000a405357223 */ /* 0x000fe20000010004 */
[----:B-1----:R-:W-:-:S02]  /*5920*/  FADD.FTZ R145, R145, 1 ;  /* 0x3f80000091917421 */ /* 0x002fc40000010000 */
[----:B------:R-:W-:Y:S01]  /*5930*/  SHF.L.U32 R49, R49, 0x10, RZ ;  /* 0x0000001031317819 */ /* 0x000fe200000006ff */
[----:B------:R-:W-:-:S03]  /*5940*/  FMUL.FTZ R147, R53, -1.4426950216293334961 ;  /* 0xbfb8aa3b35937820 */ /* 0x000fc60000410000 */
[----:B------:R-:W1:Y:S01]  /*5950*/  MUFU.RCP R145, R145 ;  /* 0x0000009100917308 */ /* 0x000e620000001000 */
[----:B------:R-:W-:-:S04]  /*5960*/  FADD.FTZ R49, -R54, R49 ;  /* 0x0000003136317221 */ /* 0x000fc80000010100 */
[----:B------:R-:W-:-:S03]  /*5970*/  FMUL.FTZ R151, R126, R49 ;  /* 0x000000317e977220 */ /* 0x000fc60000410000 */
[----:B------:R-:W4:Y:S01]  /*5980*/  MUFU.EX2 R147, R147 ;  /* 0x0000009300937308 */ /* 0x000f220000000800 */
[----:B0-----:R-:W-:Y:S01]  /*5990*/  FADD.FTZ R49, -R144, 1 ;  /* 0x3f80000090317421 */ /* 0x001fe20000010100 */
[----:B------:R-:W-:-:S03]  /*59a0*/  FFMA.FTZ R148, R6, R151, R3 ;  /* 0x0000009706947223 */ /* 0x000fc60000010003 */
[----:B------:R-:W-:Y:S01]  /*59b0*/  FFMA.FTZ R120, R120, R49, 1 ;  /* 0x3f80000078787423 */ /* 0x000fe20000010031 */
[----:B------:R-:W-:Y:S01]  /*59c0*/  FMUL.FTZ R49, R148, -1.4426950216293334961 ;  /* 0xbfb8aa3b94317820 */ /* 0x000fe20000410000 */
[----:B-1----:R-:W-:-:S05]  /*59d0*/  FADD.FTZ R121, -R145, 1 ;  /* 0x3f80000091797421 */ /* 0x002fca0000010100 */
[----:B------:R-:W0:Y:S01]  /*59e0*/  MUFU.EX2 R49, R49 ;  /* 0x0000003100317308 */ /* 0x000e220000000800 */
[----:B------:R-:W-:Y:S01]  /*59f0*/  FFMA.FTZ R146, R146, R121, 1 ;  /* 0x3f80000092927423 */ /* 0x000fe20000010079 */
[----:B----4-:R-:W-:-:S06]  /*5a00*/  FADD.FTZ R121, R147, 1 ;  /* 0x3f80000093797421 */ /* 0x010fcc0000010000 */
[----:B------:R-:W1:Y:S01]  /*5a10*/  MUFU.RCP R121, R121 ;  /* 0x0000007900797308 */ /* 0x000e620000001000 */
[----:B------:R-:W-:Y:S01]  /*5a20*/  FFMA.FTZ R52, R0, R139, R52 ;  /* 0x0000008b00347223 */ /* 0x000fe20000010034 */
[----:B------:R-:W-:Y:S01]  /*5a30*/  FADD.FTZ R47, R48, R143 ;  /* 0x0000008f302f7221 */ /* 0x000fe20000010000 */
[----:B------:R-:W-:Y:S01]  /*5a40*/  FMUL.FTZ R51, R144, R120 ;  /* 0x0000007890337220 */ /* 0x000fe20000410000 */
[----:B0-----:R-:W-:Y:S01]  /*5a50*/  FADD.FTZ R49, R49, 1 ;  /* 0x3f80000031317421 */ /* 0x001fe20000010000 */
[----:B------:R-:W-:Y:S01]  /*5a60*/  FFMA.FTZ R60, R5, R143, R52 ;  /* 0x0000008f053c7223 */ /* 0x000fe20000010034 */
[C---:B------:R-:W-:Y:S02]  /*5a70*/  SHF.L.U32 R143, R114.reuse, 0x10, RZ ;  /* 0x00000010728f7819 */ /* 0x040fe400000006ff */
[----:B------:R-:W-:Y:S01]  /*5a80*/  PRMT R150, R114, 0x7632, R150 ;  /* 0x0000763272967816 */ /* 0x000fe20000000096 */
[----:B------:R-:W0:Y:S02]  /*5a90*/  MUFU.RCP R120, R49 ;  /* 0x0000003100787308 */ /* 0x000e240000001000 */
[----:B------:R-:W-:Y:S01]  /*5aa0*/  FADD.FTZ R143, -R54, R143 ;  /* 0x0000008f368f7221 */ /* 0x000fe20000010100 */
[----:B------:R-:W-:Y:S01]  /*5ab0*/  SHF.L.U32 R150, R150, 0x10, RZ ;  /* 0x0000001096967819 */ /* 0x000fe200000006ff */
[----:B-1----:R-:W-:-:S02]  /*5ac0*/  FADD.FTZ R147, -R121, 1 ;  /* 0x3f80000079937421 */ /* 0x002fc40000010100 */
[----:B------:R-:W-:Y:S02]  /*5ad0*/  FMUL.FTZ R143, R126, R143 ;  /* 0x0000008f7e8f7220 */ /* 0x000fe40000410000 */
[----:B------:R-:W-:Y:S01]  /*5ae0*/  FADD.FTZ R150, -R54, R150 ;  /* 0x0000009636967221 */ /* 0x000fe20000010100 */
[----:B------:R-:W-:Y:S01]  /*5af0*/  FFMA.FTZ R147, R53, R147, 1 ;  /* 0x3f80000035937423 */ /* 0x000fe20000010093 */
[----:B------:R-:W-:Y:S02]  /*5b00*/  SHF.L.U32 R144, R115, 0x10, RZ ;  /* 0x0000001073907819 */ /* 0x000fe400000006ff */
[----:B------:R-:W-:Y:S01]  /*5b10*/  FMUL.FTZ R150, R126, R150 ;  /* 0x000000967e967220 */ /* 0x000fe20000410000 */
[----:B------:R-:W-:Y:S01]  /*5b20*/  FMUL.FTZ R121, R121, R147 ;  /* 0x0000009379797220 */ /* 0x000fe20000410000 */
[----:B------:R-:W-:Y:S01]  /*5b30*/  FFMA.FTZ R147, R0, R143, R8 ;  /* 0x0000008f00937223 */ /* 0x000fe20000010008 */
[----:B------:R-:W-:Y:S01]  /*5b40*/  FADD.FTZ R144, -R54, R144 ;  /* 0x0000009036907221 */ /* 0x000fe20000010100 */
[----:B------:R-:W-:Y:S01]  /*5b50*/  FMUL.FTZ R145, R145, R146 ;  /* 0x0000009291917220 */ /* 0x000fe20000410000 */
[----:B------:R-:W-:Y:S01]  /*5b60*/  FFMA.FTZ R53, R5, R150, R4 ;  /* 0x0000009605357223 */ /* 0x000fe20000010004 */
[----:B------:R-:W-:Y:S01]  /*5b70*/  FMUL.FTZ R146, R147, -1.4426950216293334961 ;  /* 0xbfb8aa3b93927820 */ /* 0x000fe20000410000 */
[----:B0-----:R-:W-:Y:S01]  /*5b80*/  FADD.FTZ R48, -R120, 1 ;  /* 0x3f80000078307421 */ /* 0x001fe20000010100 */
[----:B------:R-:W-:Y:S01]  /*5b90*/  FMUL.FTZ R144, R126, R144 ;  /* 0x000000907e907220 */ /* 0x000fe20000410000 */
[----:B------:R-:W-:-:S02]  /*5ba0*/  FMUL.FTZ R49, R53, -1.4426950216293334961 ;  /* 0xbfb8aa3b35317820 */ /* 0x000fc40000410000 */
[----:B------:R-:W-:Y:S01]  /*5bb0*/  FFMA.FTZ R148, R148, R48, 1 ;  /* 0x3f80000094947423 */ /* 0x000fe20000010030 */
[----:B------:R-:W0:Y:S01]  /*5bc0*/  MUFU.EX2 R146, R146 ;  /* 0x0000009200927308 */ /* 0x000e220000000800 */
[----:B------:R-:W-:-:S04]  /*5bd0*/  FFMA.FTZ R48, R9, R144, R7 ;  /* 0x0000009009307223 */ /* 0x000fc80000010007 */
[----:B------:R-:W-:-:S03]  /*5be0*/  FMUL.FTZ R52, R48, -1.4426950216293334961 ;  /* 0xbfb8aa3b30347820 */ /* 0x000fc60000410000 */
[----:B------:R-:W1:Y:S08]  /*5bf0*/  MUFU.EX2 R49, R49 ;  /* 0x0000003100317308 */ /* 0x000e700000000800 */
[----:B------:R-:W4:Y:S01]  /*5c00*/  MUFU.EX2 R52, R52 ;  /* 0x0000003400347308 */ /* 0x000f220000000800 */
[----:B0-----:R-:W-:Y:S01]  /*5c10*/  FADD.FTZ R146, R146, 1 ;  /* 0x3f80000092927421 */ /* 0x001fe20000010000 */
[----:B------:R-:W-:-:S06]  /*5c20*/  FMUL.FTZ R120, R120, R148 ;  /* 0x0000009478787220 */ /* 0x000fcc0000410000 */
[----:B------:R-:W0:Y:S01]  /*5c30*/  MUFU.RCP R146, R146 ;  /* 0x0000009200927308 */ /* 0x000e220000001000 */
[----:B-1----:R-:W-:Y:S01]  /*5c40*/  FADD.FTZ R49, R49, 1 ;  /* 0x3f80000031317421 */ /* 0x002fe20000010000 */
[----:B---3--:R-:W-:-:S06]  /*5c50*/  PRMT R148, R116, 0x7632, R148 ;  /* 0x0000763274947816 */ /* 0x008fcc0000000094 */
[----:B------:R-:W1:Y:S01]  /*5c60*/  MUFU.RCP R49, R49 ;  /* 0x0000003100317308 */ /* 0x000e620000001000 */
[----:B----4-:R-:W-:Y:S01]  /*5c70*/  FADD.FTZ R52, R52, 1 ;  /* 0x3f80000034347421 */ /* 0x010fe20000010000 */
[----:B------:R-:W-:-:S06]  /*5c80*/  SHF.L.U32 R148, R148, 0x10, RZ ;  /* 0x0000001094947819 */ /* 0x000fcc00000006ff */
[----:B------:R-:W3:Y:S01]  /*5c90*/  MUFU.RCP R52, R52 ;  /* 0x0000003400347308 */ /* 0x000ee20000001000 */
[----:B------:R-:W-:Y:S01]  /*5ca0*/  FMUL.FTZ R121, R148, R121 ;  /* 0x0000007994797220 */ /* 0x000fe20000410000 */
[----:B0-----:R-:W-:-:S04]  /*5cb0*/  FADD.FTZ R148, -R146, 1 ;  /* 0x3f80000092947421 */ /* 0x001fc80000010100 */
[----:B------:R-:W-:Y:S01]  /*5cc0*/  FFMA.FTZ R147, R147, R148, 1 ;  /* 0x3f80000093937423 */ /* 0x000fe20000010094 */
[----:B-1----:R-:W-:-:S03]  /*5cd0*/  FADD.FTZ R148, -R49, 1 ;  /* 0x3f80000031947421 */ /* 0x002fc60000010100 */
[----:B------:R-:W-:Y:S01]  /*5ce0*/  FMUL.FTZ R58, R146, R147 ;  /* 0x00000093923a7220 */ /* 0x000fe20000410000 */
[----:B------:R-:W-:Y:S01]  /*5cf0*/  FFMA.FTZ R53, R53, R148, 1 ;  /* 0x3f80000035357423 */ /* 0x000fe20000010094 */
[----:B---3--:R-:W-:-:S03]  /*5d00*/  FADD.FTZ R146, -R52, 1 ;  /* 0x3f80000034927421 */ /* 0x008fc60000010100 */
[----:B------:R-:W-:Y:S01]  /*5d10*/  FMUL.FTZ R53, R49, R53 ;  /* 0x0000003531357220 */ /* 0x000fe20000410000 */
[----:B--2---:R-:W-:Y:S01]  /*5d20*/  PRMT R49, R118, 0x7632, R49 ;  /* 0x0000763276317816 */ /* 0x004fe20000000031 */
[----:B------:R-:W-:Y:S01]  /*5d30*/  FFMA.FTZ R146, R48, R146, 1 ;  /* 0x3f80000030927423 */ /* 0x000fe20000010092 */
[----:B------:R-:W-:Y:S02]  /*5d40*/  PRMT R48, R115, 0x7632, R48 ;  /* 0x0000763273307816 */ /* 0x000fe40000000030 */
[----:B------:R-:W-:Y:S02]  /*5d50*/  SHF.L.U32 R49, R49, 0x10, RZ ;  /* 0x0000001031317819 */ /* 0x000fe400000006ff */
[----:B------:R-:W-:Y:S01]  /*5d60*/  SHF.L.U32 R48, R48, 0x10, RZ ;  /* 0x0000001030307819 */ /* 0x000fe200000006ff */
[----:B------:R-:W-:Y:S02]  /*5d70*/  FMUL.FTZ R59, R52, R146 ;  /* 0x00000092343b7220 */ /* 0x000fe40000410000 */
[----:B------:R-:W-:-:S02]  /*5d80*/  FMUL.FTZ R52, R49, R53 ;  /* 0x0000003531347220 */ /* 0x000fc40000410000 */
[----:B------:R-:W-:Y:S01]  /*5d90*/  FADD.FTZ R49, -R54, R48 ;  /* 0x0000003036317221 */ /* 0x000fe20000010100 */
[----:B------:R-:W-:-:S05]  /*5da0*/  SHF.L.U32 R48, R116, 0x10, RZ ;  /* 0x0000001074307819 */ /* 0x000fca00000006ff */
[----:B------:R-:W-:-:S04]  /*5db0*/  FMUL.FTZ R145, R48, R145 ;  /* 0x0000009130917220 */ /* 0x000fc80000410000 */
[----:B------:R-:W-:-:S04]  /*5dc0*/  FMUL.FTZ R53, R0, R145 ;  /* 0x0000009100357220 */ /* 0x000fc80000410000 */
[----:B------:R-:W-:Y:S02]  /*5dd0*/  FFMA.FTZ R53, R140, R53, R57 ;  /* 0x000000358c357223 */ /* 0x000fe40000010039 */
[----:B------:R-:W2:Y:S01]  /*5de0*/  LDL.LU R57, [R1+0x40] ;  /* 0x0000400001397983 */ /* 0x000ea20000300800 */
[----:B------:R-:W-:-:S04]  /*5df0*/  PRMT R148, R117, 0x7632, R148 ;  /* 0x0000763275947816 */ /* 0x000fc80000000094 */
[----:B------:R-:W-:-:S05]  /*5e00*/  SHF.L.U32 R148, R148, 0x10, RZ ;  /* 0x0000001094947819 */ /* 0x000fca00000006ff */
[----:B------:R-:W-:Y:S01]  /*5e10*/  FMUL.FTZ R120, R148, R120 ;  /* 0x0000007894787220 */ /* 0x000fe20000410000 */
[----:B------:R-:W-:Y:S01]  /*5e20*/  MOV R148, R51 ;  /* 0x0000003300947202 */ /* 0x000fe20000000f00 */
[----:B------:R-:W-:-:S04]  /*5e30*/  FMUL.FTZ R51, R126, R49 ;  /* 0x000000317e337220 */ /* 0x000fc80000410000 */
[----:B------:R-:W-:-:S04]  /*5e40*/  FFMA.FTZ R48, R6, R51, R3 ;  /* 0x0000003306307223 */ /* 0x000fc80000010003 */
[----:B------:R-:W-:-:S06]  /*5e50*/  FMUL.FTZ R49, R48, -1.4426950216293334961 ;  /* 0xbfb8aa3b30317820 */ /* 0x000fcc0000410000 */
[----:B------:R-:W0:Y:S01]  /*5e60*/  MUFU.EX2 R49, R49 ;  /* 0x0000003100317308 */ /* 0x000e220000000800 */
[----:B------:R-:W-:Y:S01]  /*5e70*/  SHF.L.U32 R146, R117, 0x10, RZ ;  /* 0x0000001075927819 */ /* 0x000fe200000006ff */
[----:B------:R-:W-:-:S04]  /*5e80*/  FMUL.FTZ R147, R5, R121 ;  /* 0x0000007905937220 */ /* 0x000fc80000410000 */
[----:B------:R-:W-:Y:S01]  /*5e90*/  FMUL.FTZ R146, R146, R148 ;  /* 0x0000009492927220 */ /* 0x000fe20000410000 */
[----:B------:R-:W-:Y:S01]  /*5ea0*/  FFMA.FTZ R53, R164, R147, R53 ;  /* 0x00000093a4357223 */ /* 0x000fe20000010035 */
[----:B------:R-:W-:Y:S02]  /*5eb0*/  SHF.L.U32 R147, R118, 0x10, RZ ;  /* 0x0000001076937819 */ /* 0x000fe400000006ff */
[----:B------:R-:W-:Y:S01]  /*5ec0*/  FMUL.FTZ R148, R9, R146 ;  /* 0x0000009209947220 */ /* 0x000fe20000410000 */
[----:B0-----:R-:W-:-:S03]  /*5ed0*/  FADD.FTZ R49, R49, 1 ;  /* 0x3f80000031317421 */ /* 0x001fc60000010000 */
[----:B------:R-:W-:Y:S01]  /*5ee0*/  FFMA.FTZ R148, R141, R148, R53 ;  /* 0x000000948d947223 */ /* 0x000fe20000010035 */
[----:B------:R-:W-:Y:S01]  /*5ef0*/  FMUL.FTZ R53, R6, R120 ;  /* 0x0000007806357220 */ /* 0x000fe20000410000 */
[----:B------:R-:W-:Y:S01]  /*5f00*/  FMUL.FTZ R147, R147, R58 ;  /* 0x0000003a93937220 */ /* 0x000fe20000410000 */
[----:B------:R-:W0:Y:S02]  /*5f10*/  MUFU.RCP R49, R49 ;  /* 0x0000003100317308 */ /* 0x000e240000001000 */
[----:B------:R-:W-:Y:S01]  /*5f20*/  FFMA.FTZ R53, R151, R53, R148 ;  /* 0x0000003597357223 */ /* 0x000fe20000010094 */
[----:B------:R-:W-:-:S04]  /*5f30*/  FMUL.FTZ R148, R0, R147 ;  /* 0x0000009300947220 */ /* 0x000fc80000410000 */
[----:B------:R-:W-:Y:S01]  /*5f40*/  FFMA.FTZ R148, R143, R148, R53 ;  /* 0x000000948f947223 */ /* 0x000fe20000010035 */
[----:B------:R-:W-:-:S04]  /*5f50*/  FMUL.FTZ R53, R5, R52 ;  /* 0x0000003405357220 */ /* 0x000fc80000410000 */
[----:B------:R-:W-:Y:S01]  /*5f60*/  FFMA.FTZ R58, R150, R53, R148 ;  /* 0x00000035963a7223 */ /* 0x000fe20000010094 */
[----:B------:R-:W-:Y:S02]  /*5f70*/  FFMA.FTZ R148, R9, R142, R60 ;  /* 0x0000008e09947223 */ /* 0x000fe4000001003c */
[----:B------:R1:W5:Y:S01]  /*5f80*/  LDL.LU R60, [R1+0xbc] ;  /* 0x0000bc00013c7983 */ /* 0x0003620000300800 */
[----:B0-----:R-:W-:Y:S01]  /*5f90*/  FADD.FTZ R53, -R49, 1 ;  /* 0x3f80000031357421 */ /* 0x001fe20000010100 */
[----:B------:R-:W-:-:S03]  /*5fa0*/  FFMA.FTZ R148, R6, R165, R148 ;  /* 0x000000a506947223 */ /* 0x000fc60000010094 */
[----:B------:R-:W-:-:S04]  /*5fb0*/  FFMA.FTZ R53, R48, R53, 1 ;  /* 0x3f80000030357423 */ /* 0x000fc80000010035 */
[----:B------:R-:W-:Y:S01]  /*5fc0*/  FMUL.FTZ R48, R49, R53 ;  /* 0x0000003531307220 */ /* 0x000fe20000410000 */
[----:B------:R-:W-:-:S04]  /*5fd0*/  FFMA.FTZ R49, R0, R145, R148 ;  /* 0x0000009100317223 */ /* 0x000fc80000010094 */
[----:B------:R-:W-:Y:S01]  /*5fe0*/  FFMA.FTZ R49, R5, R121, R49 ;  /* 0x0000007905317223 */ /* 0x000fe20000010031 */
[----:B------:R-:W-:-:S03]  /*5ff0*/  PRMT R53, R119, 0x7632, R53 ;  /* 0x0000763277357816 */ /* 0x000fc60000000035 */
[----:B------:R-:W-:Y:S01]  /*6000*/  FFMA.FTZ R49, R9, R146, R49 ;  /* 0x0000009209317223 */ /* 0x000fe20000010031 */
[----:B------:R-:W-:Y:S02]  /*6010*/  SHF.L.U32 R148, R119, 0x10, RZ ;  /* 0x0000001077947819 */ /* 0x000fe400000006ff */
[----:B------:R-:W-:Y:S01]  /*6020*/  SHF.L.U32 R53, R53, 0x10, RZ ;  /* 0x0000001035357819 */ /* 0x000fe200000006ff */
[----:B------:R-:W-:Y:S02]  /*6030*/  FFMA.FTZ R49, R6, R120, R49 ;  /* 0x0000007806317223 */ /* 0x000fe40000010031 */
[----:B------:R-:W-:Y:S02]  /*6040*/  FMUL.FTZ R148, R148, R59 ;  /* 0x0000003b94947220 */ /* 0x000fe40000410000 */
[----:B------:R-:W-:Y:S01]  /*6050*/  FFMA.FTZ R49, R0, R147, R49 ;  /* 0x0000009300317223 */ /* 0x000fe20000010031 */
[----:B------:R-:W-:Y:S01]  /*6060*/  FMUL.FTZ R53, R53, R48 ;  /* 0x0000003035357220 */ /* 0x000fe20000410000 */
[----:B------:R-:W-:Y:S01]  /*6070*/  FMUL.FTZ R48, R9, R148 ;  /* 0x0000009409307220 */ /* 0x000fe20000410000 */
[----:B------:R1:W5:Y:S01]  /*6080*/  LDL.LU R59, [R1+0xb8] ;  /* 0x0000b800013b7983 */ /* 0x0003620000300800 */
[----:B------:R-:W-:-:S02]  /*6090*/  FFMA.FTZ R49, R5, R52, R49 ;  /* 0x0000003405317223 */ /* 0x000fc40000010031 */
[----:B------:R-:W-:Y:S02]  /*60a0*/  FFMA.FTZ R48, R144, R48, R58 ;  /* 0x0000003090307223 */ /* 0x000fe4000001003a */
[----:B------:R-:W-:Y:S01]  /*60b0*/  FFMA.FTZ R58, R9, R148, R49 ;  /* 0x00000094093a7223 */ /* 0x000fe20000010031 */
[----:B------:R-:W-:-:S04]  /*60c0*/  FMUL.FTZ R49, R6, R53 ;  /* 0x0000003506317220 */ /* 0x000fc80000410000 */
[----:B------:R-:W-:Y:S01]  /*60d0*/  FFMA.FTZ R49, R51, R49, R48 ;  /* 0x0000003133317223 */ /* 0x000fe20000010030 */
[----:B------:R-:W-:Y:S01]  /*60e0*/  FFMA.FTZ R48, R6, R53, R58 ;  /* 0x0000003506307223 */ /* 0x000fe2000001003a */
[----:B------:R-:W-:Y:S01]  /*60f0*/  FADD.FTZ R165, R56, R165 ;  /* 0x000000a538a57221 */ /* 0x000fe20000010000 */
[----:B------:R1:W5:Y:S01]  /*6100*/  LDL.LU R58, [R1+0xb4] ;  /* 0x0000b400013a7983 */ /* 0x0003620000300800 */
[----:B------:R-:W-:-:S03]  /*6110*/  FFMA.FTZ R151, R151, R120, R50 ;  /* 0x0000007897977223 */ /* 0x000fc60000010032 */
[----:B--2---:R0:W-:Y:S02]  /*6120*/  STS.64 [R57], R48 ;  /* 0x0000003039007388 */ /* 0x0041e40000000a00 */
[----:B0-----:R-:W-:Y:S01]  /*6130*/  FFMA.FTZ R48, R164, R121, R46 ;  /* 0x00000079a4307223 */ /* 0x001fe2000001002e */
[----:B------:R-:W-:Y:S01]  /*6140*/  FADD.FTZ R49, R47, R121 ;  /* 0x000000792f317221 */ /* 0x000fe20000010000 */
[----:B------:R1:W5:Y:S02]  /*6150*/  LDL.LU R57, [R1+0xb0] ;  /* 0x0000b00001397983 */ /* 0x0003640000300800 */
[----:B------:R-:W-:Y:S02]  /*6160*/  FFMA.FTZ R48, R150, R52, R48 ;  /* 0x0000003496307223 */ /* 0x000fe40000010030 */
[----:B------:R1:W5:Y:S01]  /*6170*/  LDL.LU R56, [R1+0xac] ;  /* 0x0000ac0001387983 */ /* 0x0003620000300800 */
[----:B------:R-:W-:Y:S01]  /*6180*/  FADD.FTZ R49, R49, R52 ;  /* 0x0000003431317221 */ /* 0x000fe20000010000 */
[----:B------:R-:W-:-:S02]  /*6190*/  FFMA.FTZ R52, R51, R53, R151 ;  /* 0x0000003533347223 */ /* 0x000fc40000010097 */
[----:B------:R-:W2:Y:S04]  /*61a0*/  LDL.LU R46, [R1+0xa8] ;  /* 0x0000a800012e7983 */ /* 0x000ea80000300800 */
[----:B------:R-:W3:Y:S04]  /*61b0*/  LDL.LU R47, [R1+0xa4] ;  /* 0x0000a400012f7983 */ /* 0x000ee80000300800 */
[----:B------:R-:W4:Y:S04]  /*61c0*/  LDL.LU R50, [R1+0xa0] ;  /* 0x0000a00001327983 */ /* 0x000f280000300800 */
[----:B------:R-:W4:Y:S01]  /*61d0*/  LDL.LU R51, [R1+0x9c] ;  /* 0x00009c0001337983 */ /* 0x000f220000300800 */
[----:B------:R-:W-:-:S02]  /*61e0*/  FADD.FTZ R120, R165, R120 ;  /* 0x00000078a5787221 */ /* 0x000fc40000010000 */
[----:B------:R-:W0:Y:S01]  /*61f0*/  S2R R165, SR_TID.X ;  /* 0x0000000000a57919 */ /* 0x000e220000002100 */
[----:B------:R-:W-:Y:S02]  /*6200*/  UIADD3.X UR11, URZ, UR5, URZ, UP0, !UPT ;  /* 0x000000053f0b7290 */ /* 0x000fe400087fe43f */
[----:B------:R-:W-:-:S04]  /*6210*/  UISETP.GE.U32.AND UP0, UPT, UR10, UR16, UPT ;  /* 0x000000100a00728c */ /* 0x000fc8000bf06070 */
[----:B------:R-:W-:Y:S01]  /*6220*/  UISETP.GE.AND.EX UP0, UPT, UR11, UR17, UPT, UP0 ;  /* 0x000000110b00728c */ /* 0x000fe2000bf06300 */
[----:B------:R-:W-:Y:S05]  /*6230*/  BAR.SYNC.DEFER_BLOCKING 0x0 ;  /* 0x0000000000007b1d */ /* 0x000fea0000010000 */
[----:B------:R-:W-:Y:S01]  /*6240*/  PLOP3.LUT P0, PT, PT, PT, UP0, 0x80, 0x0 ;  /* 0x000000000000781c */ /* 0x000fe20003f0f008 */
[----:B------:R-:W-:Y:S01]  /*6250*/  FADD.FTZ R53, R120, R53 ;  /* 0x0000003578357221 */ /* 0x000fe20000010000 */
[----:B0-----:R-:W-:Y:S01]  /*6260*/  ISETP.GT.U32.AND P1, PT, R165, 0x3f, PT ;  /* 0x0000003fa500780c */ /* 0x001fe20003f24070 */
[----:B--2---:R-:W-:Y:S01]  /*6270*/  FFMA.FTZ R46, R2, R122, R46 ;  /* 0x0000007a022e7223 */ /* 0x004fe2000001002e */
[----:B---3--:R-:W-:Y:S01]  /*6280*/  FADD.FTZ R47, R122, R47 ;  /* 0x0000002f7a2f7221 */ /* 0x008fe20000010000 */
[----:B----4-:R-:W-:Y:S01]  /*6290*/  FFMA.FTZ R50, R125, R55, R50 ;  /* 0x000000377d327223 */ /* 0x010fe20000010032 */
        /* <DEDUP_REMOVED lines=61> */
[----:B-1----:R-:W-:Y:S06]  /*6670*/  @!P0 BRA `(.L_x_810) ;  /* 0x0000000000b48947 */ /* 0x002fec0003800000 */
[----:B------:R0:W-:Y:S04]  /*6680*/  STL [R1+0xa4], R3 ;  /* 0x0000a40301007387 */ /* 0x0001e80000100800 */
[----:B------:R-:W-:Y:S04]  /*6690*/  STL [R1+0xa0], R2 ;  /* 0x0000a00201007387 */ /* 0x000fe80000100800 */
[----:B------:R1:W-:Y:S01]  /*66a0*/  STL [R1+0x9c], R0 ;  /* 0x00009c0001007387 */ /* 0x0003e20000100800 */
[----:B0-----:R-:W0:Y:S03]  /*66b0*/  S2R R3, SR_TID.X ;  /* 0x0000000000037919 */ /* 0x001e260000002100 */
[----:B------:R-:W2:Y:S04]  /*66c0*/  LDL R150, [R1+0x88] ;  /* 0x0000880001967983 */ /* 0x000ea80000100800 */
[----:B-1----:R-:W3:Y:S04]  /*66d0*/  LDL R0, [R1+0x94] ;  /* 0x0000940001007983 */ /* 0x002ee80000100800 */
[----:B------:R-:W4:Y:S04]  /*66e0*/  LDL R151, [R1+0x8c] ;  /* 0x00008c0001977983 */ /* 0x000f280000100800 */
[----:B------:R-:W4:Y:S01]  /*66f0*/  LDL R121, [R1+0x84] ;  /* 0x0000840001797983 */ /* 0x000f220000100800 */
[----:B0-----:R-:W-:-:S02]  /*6700*/  SHF.L.U32 R2, R3, 0x1, RZ ;  /* 0x0000000103027819 */ /* 0x001fc400000006ff */
[----:B------:R-:W-:Y:S02]  /*6710*/  LEA R120, R3, UR9, 0x5 ;  /* 0x0000000903787c11 */ /* 0x000fe4000f8e28ff */
[----:B------:R-:W-:Y:S02]  /*6720*/  LOP3.LUT R2, R2, 0x18, RZ, 0xc0, !PT ;  /* 0x0000001802027812 */ /* 0x000fe400078ec0ff */
[----:B------:R-:W-:Y:S02]  /*6730*/  SHF.R.S32.HI R164, RZ, 0x1f, R3 ;  /* 0x0000001fffa47819 */ /* 0x000fe40000011403 */
[----:B------:R-:W-:Y:S02]  /*6740*/  IADD3 R120, R120, R2, RZ ;  /* 0x0000000278787210 */ /* 0x000fe40007ffe0ff */
[----:B------:R-:W-:Y:S02]  /*6750*/  LEA.HI R164, R164, R3, RZ, 0x2 ;  /* 0x00000003a4a47211 */ /* 0x000fe400078f10ff */
[----:B------:R0:W5:Y:S04]  /*6760*/  LDL.LU R3, [R1+0xa4] ;  /* 0x0000a40001037983 */ /* 0x0001680000300800 */
[----:B------:R0:W5:Y:S04]  /*6770*/  LDL.LU R2, [R1+0xa0] ;  /* 0x0000a00001027983 */ /* 0x0001680000300800 */
[----:B------:R1:W-:Y:S04]  /*6780*/  STS.64 [R120], R46 ;  /* 0x0000002e78007388 */ /* 0x0003e80000000a00 */
[----:B-1----:R-:W4:Y:S01]  /*6790*/  LDL R120, [R1+0x90] ;  /* 0x0000900001787983 */ /* 0x002f220000100800 */
[----:B------:R-:W-:-:S04]  /*67a0*/  SHF.R.S32.HI R164, RZ, 0x2, R164 ;  /* 0x00000002ffa47819 */ /* 0x000fc800000114a4 */
[----:B------:R-:W-:Y:S01]  /*67b0*/  LEA R164, R164, UR9, 0x5 ;  /* 0x00000009a4a47c11 */ /* 0x000fe2000f8e28ff */
[----:B---3--:R1:W-:Y:S03]  /*67c0*/  STS.64 [R0], R48 ;  /* 0x0000003000007388 */ /* 0x0083e60000000a00 */
[-C--:B--2---:R-:W-:Y:S01]  /*67d0*/  LEA R150, R150, R164.reuse, 0x3 ;  /* 0x000000a496967211 */ /* 0x084fe200078e18ff */
[----:B-1----:R0:W5:Y:S04]  /*67e0*/  LDL.LU R0, [R1+0x9c] ;  /* 0x00009c0001007983 */ /* 0x0021680000300800 */
[----:B----4-:R1:W-:Y:S04]  /*67f0*/  STS.64 [R120], R50 ;  /* 0x0000003278007388 */ /* 0x0103e80000000a00 */
[----:B------:R-:W-:Y:S01]  /*6800*/  STS.64 [R151], R52 ;  /* 0x0000003497007388 */ /* 0x000fe20000000a00 */
[----:B------:R-:W-:Y:S01]  /*6810*/  BAR.SYNC.DEFER_BLOCKING 0x0 ;  /* 0x0000000000007b1d */ /* 0x000fe20000010000 */
[----:B-1----:R-:W-:-:S05]  /*6820*/  LEA R120, R121, R164, 0x3 ;  /* 0x000000a479787211 */ /* 0x002fca00078e18ff */
[----:B------:R-:W1:Y:S04]  /*6830*/  LDS.64 R150, [R150] ;  /* 0x0000000096967984 */ /* 0x000e680000000a00 */
[----:B------:R-:W2:Y:S01]  /*6840*/  LDS.64 R120, [R120+0xa00] ;  /* 0x000a000078787984 */ /* 0x000ea20000000a00 */
[----:B-1----:R-:W-:-:S04]  /*6850*/  FADD.FTZ R150, RZ, R150 ;  /* 0x00000096ff967221 */ /* 0x002fc80000010000 */
[----:B--2---:R-:W-:Y:S02]  /*6860*/  FADD.FTZ R150, R150, R120 ;  /* 0x0000007896967221 */ /* 0x004fe40000010000 */
[----:B------:R-:W2:Y:S01]  /*6870*/  LDL R120, [R1+0x80] ;  /* 0x0000800001787983 */ /* 0x000ea20000100800 */
[----:B------:R-:W-:-:S04]  /*6880*/  FADD.FTZ R151, RZ, R151 ;  /* 0x00000097ff977221 */ /* 0x000fc80000010000 */
[----:B------:R-:W-:Y:S01]  /*6890*/  FADD.FTZ R151, R151, R121 ;  /* 0x0000007997977221 */ /* 0x000fe20000010000 */
[----:B--2---:R-:W-:-:S06]  /*68a0*/  LEA R120, R120, R164, 0x3 ;  /* 0x000000a478787211 */ /* 0x004fcc00078e18ff */
[----:B------:R-:W1:Y:S02]  /*68b0*/  LDS.64 R120, [R120+0x1400] ;  /* 0x0014000078787984 */ /* 0x000e640000000a00 */
[----:B-1----:R-:W-:Y:S02]  /*68c0*/  FADD.FTZ R150, R150, R120 ;  /* 0x0000007896967221 */ /* 0x002fe40000010000 */
[----:B------:R-:W2:Y:S01]  /*68d0*/  LDL R120, [R1+0x7c] ;  /* 0x00007c0001787983 */ /* 0x000ea20000100800 */
[----:B------:R-:W-:Y:S01]  /*68e0*/  FADD.FTZ R151, R151, R121 ;  /* 0x0000007997977221 */ /* 0x000fe20000010000 */
[----:B--2---:R-:W-:-:S06]  /*68f0*/  LEA R120, R120, R164, 0x3 ;  /* 0x000000a478787211 */ /* 0x004fcc00078e18ff */
[----:B------:R-:W1:Y:S02]  /*6900*/  LDS.64 R120, [R120+0x1e00] ;  /* 0x001e000078787984 */ /* 0x000e640000000a00 */
[----:B-1----:R-:W-:Y:S01]  /*6910*/  FADD.FTZ R121, R151, R121 ;  /* 0x0000007997797221 */ /* 0x002fe20000010000 */
[----:B------:R-:W-:Y:S02]  /*6920*/  FADD.FTZ R120, R150, R120 ;  /* 0x0000007896787221 */ /* 0x000fe40000010000 */
[----:B------:R-:W2:Y:S04]  /*6930*/  LDL.64 R150, [R1+0x60] ;  /* 0x0000600001967983 */ /* 0x000ea80000100a00 */
[----:B--2---:R0:W-:Y:S02]  /*6940*/  STG.E.64 desc[UR14][R150.64+0x8000], R120 ;  /* 0x0080007896007986 */ /* 0x0041e4000c101b0e */
.L_x_810:
[----:B------:R-:W-:Y:S01]  /*6950*/  BSSY B0, `(.L_x_811) ;  /* 0x0000017000007945 */ /* 0x000fe20003800000 */
[----:B0-----:R-:W-:-:S03]  /*6960*/  CS2R R120, SRZ ;  /* 0x0000000000787805 */ /* 0x001fc6000001ff00 */
[----:B------:R-:W-:Y:S05]  /*6970*/  @P1 BRA `(.L_x_812) ;  /* 0x0000000000501947 */ /* 0x000fea0003800000 */
[----:B------:R-:W2:Y:S04]  /*6980*/  LDL R150, [R1+0x78] ;  /* 0x0000780001967983 */ /* 0x000ea80000100800 */
[----:B------:R-:W3:Y:S04]  /*6990*/  LDL R121, [R1+0x74] ;  /* 0x0000740001797983 */ /* 0x000ee80000100800 */
[----:B------:R-:W4:Y:S04]  /*69a0*/  LDL R164, [R1+0x68] ;  /* 0x0000680001a47983 */ /* 0x000f280000100800 */
[----:B--2---:R-:W0:Y:S04]  /*69b0*/  LDS.64 R150, [R150] ;  /* 0x0000000096967984 */ /* 0x004e280000000a00 */
[----:B---3--:R-:W1:Y:S01]  /*69c0*/  LDS.64 R120, [R121] ;  /* 0x0000000079787984 */ /* 0x008e620000000a00 */
[----:B0-----:R-:W-:Y:S01]  /*69d0*/  FADD.FTZ R150, RZ, R150 ;  /* 0x00000096ff967221 */ /* 0x001fe20000010000 */
[----:B------:R-:W-:-:S03]  /*69e0*/  FADD.FTZ R151, RZ, R151 ;  /* 0x00000097ff977221 */ /* 0x000fc60000010000 */
[----:B-1----:R-:W-:Y:S02]  /*69f0*/  FADD.FTZ R150, R150, R120 ;  /* 0x0000007896967221 */ /* 0x002fe40000010000 */
[----:B------:R-:W2:Y:S01]  /*6a00*/  LDL R120, [R1+0x70] ;  /* 0x0000700001787983 */ /* 0x000ea20000100800 */
[----:B------:R-:W-:-:S03]  /*6a10*/  FADD.FTZ R151, R151, R121 ;  /* 0x0000007997977221 */ /* 0x000fc60000010000 */
[----:B--2---:R-:W0:Y:S02]  /*6a20*/  LDS.64 R120, [R120] ;  /* 0x0000000078787984 */ /* 0x004e240000000a00 */
[----:B0-----:R-:W-:Y:S02]  /*6a30*/  FADD.FTZ R150, R150, R120 ;  /* 0x0000007896967221 */ /* 0x001fe40000010000 */
[----:B------:R-:W2:Y:S01]  /*6a40*/  LDL R120, [R1+0x6c] ;  /* 0x00006c0001787983 */ /* 0x000ea20000100800 */
[----:B------:R-:W-:-:S03]  /*6a50*/  FADD.FTZ R151, R151, R121 ;  /* 0x0000007997977221 */ /* 0x000fc60000010000 */
[----:B--2---:R-:W0:Y:S02]  /*6a60*/  LDS.64 R120, [R120] ;  /* 0x0000000078787984 */ /* 0x004e240000000a00 */
[----:B0-----:R-:W-:Y:S01]  /*6a70*/  FADD.FTZ R150, R150, R120 ;  /* 0x0000007896967221 */ /* 0x001fe20000010000 */
[----:B------:R-:W-:Y:S02]  /*6a80*/  FADD.FTZ R151, R151, R121 ;  /* 0x0000007997977221 */ /* 0x000fe40000010000 */
[----:B----4-:R-:W0:Y:S02]  /*6a90*/  LDS.64 R120, [R164] ;  /* 0x00000000a4787984 */ /* 0x010e240000000a00 */
[----:B0-----:R-:W-:Y:S01]  /*6aa0*/  FADD.FTZ R120, R150, R120 ;  /* 0x0000007896787221 */ /* 0x001fe20000010000 */
[----:B------:R-:W-:-:S07]  /*6ab0*/  FADD.FTZ R121, R151, R121 ;  /* 0x0000007997797221 */ /* 0x000fce0000010000 */
.L_x_812:
[----:B------:R-:W-:Y:S05]  /*6ac0*/  BSYNC B0 ;  /* 0x0000000000007941 */ /* 0x000fea0003800000 */
.L_x_811:
[----:B------:R-:W-:Y:S01]  /*6ad0*/  LOP3.LUT P1, RZ, R165, 0xffffffc3, RZ, 0xc0, !PT ;  /* 0xffffffc3a5ff7812 */ /* 0x000fe2000782c0ff */
[----:B------:R-:W0:Y:S04]  /*6ae0*/  SHFL.BFLY PT, R151, R121, 0x2, 0x1f ;  /* 0x0c401f0079977f89 */ /* 0x000e2800000e0000 */
[----:B-----5:R1:W-:Y:S04]  /*6af0*/  STL.64 [R1+0xa0], R2 ;  /* 0x0000a00201007387 */ /* 0x0203e80000100a00 */
[----:B------:R-:W2:Y:S04]  /*6b00*/  SHFL.BFLY PT, R164, R120, 0x2, 0x1f ;  /* 0x0c401f0078a47f89 */ /* 0x000ea800000e0000 */
[----:B------:R-:W3:Y:S08]  /*6b10*/  @!P1 LDC R150, c[0x0][0x10] ;  /* 0x00000400ff969b82 */ /* 0x000ef00000000800 */
[----:B-1----:R-:W1:Y:S01]  /*6b20*/  @!P1 LDC.64 R2, c[0x0][0x260] ;  /* 0x00009800ff029b82 */ /* 0x002e620000000a00 */
[----:B0-----:R-:W-:Y:S01]  /*6b30*/  FADD.FTZ R121, R151, R121 ;  /* 0x0000007997797221 */ /* 0x001fe20000010000 */
[----:B------:R-:W-:Y:S01]  /*6b40*/  MOV R151, UR4 ;  /* 0x0000000400977c02 */ /* 0x000fe20008000f00 */
[----:B--2---:R-:W-:-:S03]  /*6b50*/  FADD.FTZ R120, R164, R120 ;  /* 0x00000078a4787221 */ /* 0x004fc60000010000 */
[----:B------:R-:W0:Y:S01]  /*6b60*/  SHFL.BFLY PT, R164, R121, 0x1, 0x1f ;  /* 0x0c201f0079a47f89 */ /* 0x000e2200000e0000 */
[----:B---3--:R-:W-:-:S03]  /*6b70*/  @!P1 IMAD R150, R150, R151, UR8 ;  /* 0x0000000896969e24 */ /* 0x008fc6000f8e0297 */
[----:B------:R-:W2:Y:S04]  /*6b80*/  LDL R151, [R1+0x98] ;  /* 0x0000980001977983 */ /* 0x000ea80000100800 */
[----:B------:R-:W3:Y:S01]  /*6b90*/  SHFL.BFLY PT, R165, R120, 0x1, 0x1f ;  /* 0x0c201f0078a57f89 */ /* 0x000ee200000e0000 */
[----:B------:R-:W-:Y:S02]  /*6ba0*/  PRMT R119, R57, 0x7632, R119 ;  /* 0x0000763239777816 */ /* 0x000fe40000000077 */
[----:B------:R-:W-:Y:S02]  /*6bb0*/  PRMT R118, R61, 0x7632, R118 ;  /* 0x000076323d767816 */ /* 0x000fe40000000076 */
[----:B------:R-:W-:Y:S01]  /*6bc0*/  PRMT R64, R56, 0x7632, R64 ;  /* 0x0000763238407816 */ /* 0x000fe20000000040 */
[----:B------:R-:W-:Y:S01]  /*6bd0*/  UISETP.GE.U32.AND UP0, UPT, UR10, UR16, UPT ;  /* 0x000000100a00728c */ /* 0x000fe2000bf06070 */
[----:B------:R-:W-:-:S02]  /*6be0*/  PRMT R56, R119, 0x7632, R56 ;  /* 0x0000763277387816 */ /* 0x000fc40000000038 */
[----:B------:R-:W-:Y:S01]  /*6bf0*/  PRMT R57, R118, 0x7632, R57 ;  /* 0x0000763276397816 */ /* 0x000fe20000000039 */
[----:B------:R-:W-:Y:S01]  /*6c00*/  UISETP.GE.AND.EX UP0, UPT, UR11, UR17, UPT, UP0 ;  /* 0x000000110b00728c */ /* 0x000fe2000bf06300 */
[----:B0-----:R-:W-:Y:S01]  /*6c10*/  FADD.FTZ R121, R121, R164 ;  /* 0x000000a479797221 */ /* 0x001fe20000010000 */
[----:B---3--:R-:W-:Y:S01]  /*6c20*/  FADD.FTZ R120, R120, R165 ;  /* 0x000000a578787221 */ /* 0x008fe20000010000 */
        /* <DEDUP_REMOVED lines=55> */
[----:B--2---:R-:W-:-:S04]  /*6fa0*/  @!P1 LEA R150, R150, R151, 0xa ;  /* 0x0000009796969211 */ /* 0x004fc800078e50ff */
[----:B------:R-:W-:-:S05]  /*6fb0*/  @!P1 SHF.L.U32 R150, R150, 0x1, RZ ;  /* 0x0000000196969819 */ /* 0x000fca00000006ff */
[----:B-1----:R-:W-:Y:S02]  /*6fc0*/  @!P1 IMAD.WIDE.U32 R150, R150, 0x4, R2 ;  /* 0x0000000496969825 */ /* 0x002fe400078e0002 */
[----:B------:R0:W5:Y:S04]  /*6fd0*/  LDL.LU.64 R2, [R1+0xa0] ;  /* 0x0000a00001027983 */ /* 0x0001680000300a00 */
[----:B------:R-:W-:Y:S04]  /*6fe0*/  STL.S16 [R1+0x4], R56 ;  /* 0x0000043801007387 */ /* 0x000fe80000100600 */
[----:B------:R-:W-:Y:S04]  /*6ff0*/  STL.S16 [R1], R57 ;  /* 0x0000003901007387 */ /* 0x000fe80000100600 */
[----:B------:R1:W-:Y:S01]  /*7000*/  @!P1 STG.E.64 desc[UR14][R150.64], R120 ;  /* 0x0000007896009986 */ /* 0x0003e2000c101b0e */
[----:B------:R-:W-:-:S02]  /*7010*/  PLOP3.LUT P1, PT, PT, PT, UP0, 0x80, 0x0 ;  /* 0x000000000000781c */ /* 0x000fc40003f2f008 */
[----:B-1----:R-:W-:Y:S02]  /*7020*/  PRMT R120, R111, 0x7632, R120 ;  /* 0x000076326f787816 */ /* 0x002fe40000000078 */
[----:B------:R-:W-:Y:S02]  /*7030*/  PRMT R121, R113, 0x7632, R121 ;  /* 0x0000763271797816 */ /* 0x000fe40000000079 */
[----:B------:R-:W-:Y:S02]  /*7040*/  PRMT R150, R116, 0x7632, R150 ;  /* 0x0000763274967816 */ /* 0x000fe40000000096 */
[----:B------:R-:W-:-:S05]  /*7050*/  PRMT R151, R114, 0x7632, R151 ;  /* 0x0000763272977816 */ /* 0x000fca0000000097 */
[----:B0-----:R-:W-:Y:S05]  /*7060*/  @P1 BRA `(.L_x_813) ;  /* 0x0000000000601947 */ /* 0x001fea0003800000 */
        /* <DEDUP_REMOVED lines=13> */
.L_x_815:
        /* <DEDUP_REMOVED lines=8> */
.L_x_814:
[----:B------:R-:W-:Y:S05]  /*71c0*/  WARPSYNC.ALL ;  /* 0x0000000000007948 */ /* 0x000fea0003800000 */
[----:B------:R-:W-:Y:S06]  /*71d0*/  BAR.SYNC.DEFER_BLOCKING 0x0 ;  /* 0x0000000000007b1d */ /* 0x000fec0000010000 */
[----:B------:R-:W-:Y:S05]  /*71e0*/  BRA `(.L_x_816) ;  /* 0x0000000000547947 */ /* 0x000fea0003800000 */
.L_x_813:
[----:B------:R-:W0:Y:S01]  /*71f0*/  S2R R56, SR_TID.X ;  /* 0x0000000000387919 */ /* 0x000e220000002100 */
[----:B------:R-:W-:Y:S01]  /*7200*/  BAR.SYNC.DEFER_BLOCKING 0x0 ;  /* 0x0000000000007b1d */ /* 0x000fe20000010000 */
[----:B0-----:R-:W-:-:S13]  /*7210*/  ISETP.NE.AND P1, PT, R56, RZ, PT ;  /* 0x000000ff3800720c */ /* 0x001fda0003f25270 */
[----:B------:R-:W-:Y:S05]  /*7220*/  @P1 BRA `(.L_x_817) ;  /* 0x00000000003c1947 */ /* 0x000fea0003800000 */
[----:B------:R-:W-:Y:S02]  /*7230*/  MOV R58, UR12 ;  /* 0x0000000c003a7c02 */ /* 0x000fe40008000f00 */
[----:B------:R-:W-:Y:S02]  /*7240*/  MOV R56, UR18 ;  /* 0x0000001200387c02 */ /* 0x000fe40008000f00 */
[----:B------:R-:W-:Y:S01]  /*7250*/  MOV R57, UR19 ;  /* 0x0000001300397c02 */ /* 0x000fe20008000f00 */
[----:B------:R-:W-:Y:S06]  /*7260*/  MEMBAR.ALL.GPU ;  /* 0x0000000000007992 */ /* 0x000fec000000a000 */
[----:B------:R-:W-:-:S00]  /*7270*/  ERRBAR ;  /* 0x00000000000079ab */ /* 0x000fc00000000000 */
[----:B------:R-:W-:Y:S06]  /*7280*/  CGAERRBAR ;  /* 0x00000000000075ab */ /* 0x000fec0000000000 */
[----:B------:R0:W5:Y:S02]  /*7290*/  ATOM.E.ADD.STRONG.GPU PT, R58, desc[UR14][R56.64], R58 ;  /* 0x0000003a383a798a */ /* 0x00016400081ee1ce */
.L_x_818:
        /* <DEDUP_REMOVED lines=8> */
.L_x_817:
[----:B------:R-:W-:Y:S05]  /*7320*/  WARPSYNC.ALL ;  /* 0x0000000000007948 */ /* 0x000fea0003800000 */
[----:B------:R-:W-:Y:S06]  /*7330*/  BAR.SYNC.DEFER_BLOCKING 0x0 ;  /* 0x0000000000007b1d */ /* 0x000fec0000010000 */
.L_x_816:
[----:B------:R-:W0:Y:S01]  /*7340*/  S2R R58, SR_TID.X ;  /* 0x00000000003a7919 */ /* 0x000e220000002100 */
[----:B------:R-:W-:Y:S01]  /*7350*/  BSSY B0, `(.L_x_819) ;  /* 0x0000023000007945 */ /* 0x000fe20003800000 */
[----:B------:R-:W-:Y:S02]  /*7360*/  CS2R R56, SRZ ;  /* 0x0000000000387805 */ /* 0x000fe4000001ff00 */
[----:B0-----:R-:W-:-:S13]  /*7370*/  ISETP.GT.U32.AND P1, PT, R58, 0xff, PT ;  /* 0x000000ff3a00780c */ /* 0x001fda0003f24070 */
[----:B------:R-:W-:Y:S05]  /*7380*/  @P1 BRA `(.L_x_820) ;  /* 0x00000000007c1947 */ /* 0x000fea0003800000 */
[----:B------:R-:W-:Y:S01]  /*7390*/  ULDC UR5, c[0x0][0x10] ;  /* 0x0000040000057ab9 */ /* 0x000fe20000000800 */
[----:B-----5:R0:W-:Y:S01]  /*73a0*/  STL.64 [R1+0xa0], R2 ;  /* 0x0000a00201007387 */ /* 0x0201e20000100a00 */
[----:B------:R-:W-:Y:S01]  /*73b0*/  UIMAD UR5, UR5, UR4, UR8 ;  /* 0x00000004050572a4 */ /* 0x000fe2000f8e0208 */
[----:B------:R-:W-:-:S04]  /*73c0*/  SHF.L.U32 R57, R58, 0x2, RZ ;  /* 0x000000023a397819 */ /* 0x000fc800000006ff */
[----:B------:R-:W-:Y:S02]  /*73d0*/  LOP3.LUT R57, R57, 0x7fffffc0, RZ, 0xc0, !PT ;  /* 0x7fffffc039397812 */ /* 0x000fe400078ec0ff */
[----:B------:R-:W-:Y:S01]  /*73e0*/  MOV R56, UR5 ;  /* 0x0000000500387c02 */ /* 0x000fe20008000f00 */
[----:B0-----:R-:W0:Y:S03]  /*73f0*/  LDC.64 R2, c[0x0][0x260] ;  /* 0x00009800ff027b82 */ /* 0x001e260000000a00 */
[----:B------:R-:W-:Y:S02]  /*7400*/  LEA R56, R56, R57, 0xa ;  /* 0x0000003938387211 */ /* 0x000fe400078e50ff */
[----:B------:R-:W-:-:S04]  /*7410*/  LOP3.LUT R57, R58, 0xf, RZ, 0xc0, !PT ;  /* 0x0000000f3a397812 */ /* 0x000fc800078ec0ff */
[----:B------:R-:W-:-:S04]  /*7420*/  IADD3 R56, R56, R57, RZ ;  /* 0x0000003938387210 */ /* 0x000fc80007ffe0ff */
[----:B------:R-:W-:-:S04]  /*7430*/  SHF.L.U32 R60, R56, 0x1, RZ ;  /* 0x00000001383c7819 */ /* 0x000fc800000006ff */
[C---:B------:R-:W-:Y:S02]  /*7440*/  IADD3 R56, R60.reuse, 0x20, RZ ;  /* 0x000000203c387810 */ /* 0x040fe40007ffe0ff */
[C---:B------:R-:W-:Y:S01]  /*7450*/  IADD3 R62, R60.reuse, 0x40, RZ ;  /* 0x000000403c3e7810 */ /* 0x040fe20007ffe0ff */
[C---:B0-----:R-:W-:Y:S01]  /*7460*/  IMAD.WIDE.U32 R58, R60.reuse, 0x4, R2 ;  /* 0x000000043c3a7825 */ /* 0x041fe200078e0002 */
[----:B------:R-:W-:-:S03]  /*7470*/  IADD3 R60, R60, 0x60, RZ ;  /* 0x000000603c3c7810 */ /* 0x000fc60007ffe0ff */
[--C-:B------:R-:W-:Y:S02]  /*7480*/  IMAD.WIDE.U32 R56, R56, 0x4, R2.reuse ;  /* 0x0000000438387825 */ /* 0x100fe400078e0002 */
[----:B------:R-:W2:Y:S02]  /*7490*/  LDG.E.64 R58, desc[UR14][R58.64] ;  /* 0x0000000e3a3a7981 */ /* 0x000ea4000c1e1b00 */
[--C-:B------:R-:W-:Y:S02]  /*74a0*/  IMAD.WIDE.U32 R62, R62, 0x4, R2.reuse ;  /* 0x000000043e3e7825 */ /* 0x100fe400078e0002 */
[----:B------:R-:W3:Y:S02]  /*74b0*/  LDG.E.64 R56, desc[UR14][R56.64] ;  /* 0x0000000e38387981 */ /* 0x000ee4000c1e1b00 */
[----:B------:R-:W-:Y:S02]  /*74c0*/  IMAD.WIDE.U32 R60, R60, 0x4, R2 ;  /* 0x000000043c3c7825 */ /* 0x000fe400078e0002 */
[----:B------:R-:W4:Y:S04]  /*74d0*/  LDG.E.64 R62, desc[UR14][R62.64] ;  /* 0x0000000e3e3e7981 */ /* 0x000f28000c1e1b00 */
[----:B------:R-:W4:Y:S04]  /*74e0*/  LDG.E.64 R60, desc[UR14][R60.64] ;  /* 0x0000000e3c3c7981 */ /* 0x000f28000c1e1b00 */
[----:B------:R0:W5:Y:S01]  /*74f0*/  LDL.LU.64 R2, [R1+0xa0] ;  /* 0x0000a00001027983 */ /* 0x0001620000300a00 */
[----:B--2---:R-:W-:Y:S01]  /*7500*/  FADD.FTZ R58, RZ, R58 ;  /* 0x0000003aff3a7221 */ /* 0x004fe20000010000 */
[----:B------:R-:W-:-:S03]  /*7510*/  FADD.FTZ R59, RZ, R59 ;  /* 0x0000003bff3b7221 */ /* 0x000fc60000010000 */
[----:B---3--:R-:W-:Y:S01]  /*7520*/  FADD.FTZ R56, R56, R58 ;  /* 0x0000003a38387221 */ /* 0x008fe20000010000 */
[----:B------:R-:W-:-:S03]  /*7530*/  FADD.FTZ R57, R57, R59 ;  /* 0x0000003b39397221 */ /* 0x000fc60000010000 */
[----:B----4-:R-:W-:Y:S01]  /*7540*/  FADD.FTZ R56, R62, R56 ;  /* 0x000000383e387221 */ /* 0x010fe20000010000 */
[----:B------:R-:W-:-:S03]  /*7550*/  FADD.FTZ R57, R63, R57 ;  /* 0x000000393f397221 */ /* 0x000fc60000010000 */
[----:B------:R-:W-:Y:S01]  /*7560*/  FADD.FTZ R56, R60, R56 ;  /* 0x000000383c387221 */ /* 0x000fe20000010000 */
[----:B0-----:R-:W-:-:S07]  /*7570*/  FADD.FTZ R57, R61, R57 ;  /* 0x000000393d397221 */ /* 0x001fce0000010000 */
.L_x_820:
[----:B------:R-:W-:Y:S05]  /*7580*/  BSYNC B0 ;  /* 0x0000000000007941 */ /* 0x000fea0003800000 */
.L_x_819:
        /* <DEDUP_REMOVED lines=29> */
.L_x_822:
[----:B------:R-:W-:Y:S05]  /*7760*/  BSYNC B0 ;  /* 0x0000000000007941 */ /* 0x000fea0003800000 */
.L_x_821:
[----:B------:R-:W2:Y:S01]  /*7770*/  LDL R60, [R1+0x58] ;  /* 0x00005800013c7983 */ /* 0x000ea20000100800 */
[----:B------:R-:W-:Y:S01]  /*7780*/  SHF.L.U32 R64, R64, 0x10, RZ ;  /* 0x0000001040407819 */ /* 0x000fe200000006ff */
[----:B------:R-:W1:Y:S01]  /*7790*/  S2UR UR13, SR_CgaCtaId ;  /* 0x00000000000d79c3 */ /* 0x000e620000008800 */
[----:B------:R-:W-:Y:S01]  /*77a0*/  UMOV UR5, 0x400 ;  /* 0x0000040000057882 */ /* 0x000fe20000000000 */
[----:B------:R-:W-:Y:S01]  /*77b0*/  SHF.L.U32 R65, R65, 0x10, RZ ;  /* 0x0000001041417819 */ /* 0x000fe200000006ff */
[----:B------:R-:W-:Y:S01]  /*77c0*/  UIADD3 UR5, UR5, 0x3480, URZ ;  /* 0x0000348005057890 */ /* 0x000fe2000fffe03f */
[----:B0-----:R-:W-:Y:S01]  /*77d0*/  FADD.FTZ R58, -R54, R64 ;  /* 0x00000040363a7221 */ /* 0x001fe20000010100 */
[----:B------:R-:W-:Y:S01]  /*77e0*/  SHF.L.U32 R119, R119, 0x10, RZ ;  /* 0x0000001077777819 */ /* 0x000fe200000006ff */
[----:B------:R-:W-:Y:S02]  /*77f0*/  ULDC.64 UR22, c[0x0][0x210] ;  /* 0x0000840000167ab9 */ /* 0x000fe40000000a00 */
[----:B------:R-:W-:-:S04]  /*7800*/  FMUL.FTZ R58, R126, R58 ;  /* 0x0000003a7e3a7220 */ /* 0x000fc80000410000 */
[----:B------:R-:W-:-:S04]  /*7810*/  FFMA.FTZ R56, R5, R58, R4 ;  /* 0x0000003a05387223 */ /* 0x000fc80000010004 */
[----:B------:R-:W-:-:S06]  /*7820*/  FMUL.FTZ R57, R56, -1.4426950216293334961 ;  /* 0xbfb8aa3b38397820 */ /* 0x000fcc0000410000 */
[----:B------:R-:W0:Y:S01]  /*7830*/  MUFU.EX2 R57, R57 ;  /* 0x0000003900397308 */ /* 0x000e220000000800 */
[----:B-1----:R-:W-:Y:S01]  /*7840*/  ULEA UR5, UR13, UR5, 0x18 ;  /* 0x000000050d057291 */ /* 0x002fe2000f8ec03f */
[----:B0-----:R-:W-:-:S06]  /*7850*/  FADD.FTZ R57, R57, 1 ;  /* 0x3f80000039397421 */ /* 0x001fcc0000010000 */
[----:B------:R-:W0:Y:S02]  /*7860*/  MUFU.RCP R57, R57 ;  /* 0x0000003900397308 */ /* 0x000e240000001000 */
[----:B0-----:R-:W-:-:S04]  /*7870*/  FADD.FTZ R59, -R57, 1 ;  /* 0x3f800000393b7421 */ /* 0x001fc80000010100 */
[----:B------:R-:W-:-:S04]  /*7880*/  FFMA.FTZ R59, R56, R59, 1 ;  /* 0x3f800000383b7423 */ /* 0x000fc8000001003b */
[----:B------:R-:W-:-:S04]  /*7890*/  FMUL.FTZ R59, R57, R59 ;  /* 0x0000003b393b7220 */ /* 0x000fc80000410000 */
[----:B------:R-:W-:Y:S01]  /*78a0*/  FMUL.FTZ R59, R65, R59 ;  /* 0x0000003b413b7220 */ /* 0x000fe20000410000 */
[----:B------:R-:W-:Y:S02]  /*78b0*/  SHF.L.U32 R117, R117, 0x10, RZ ;  /* 0x0000001075757819 */ /* 0x000fe400000006ff */
[----:B------:R-:W-:Y:S01]  /*78c0*/  SHF.L.U32 R116, R116, 0x10, RZ ;  /* 0x0000001074747819 */ /* 0x000fe200000006ff */
[----:B------:R-:W-:Y:S01]  /*78d0*/  BAR.SYNC.DEFER_BLOCKING 0x0 ;  /* 0x0000000000007b1d */ /* 0x000fe20000010000 */
[----:B--2---:R-:W-:-:S06]  /*78e0*/  LEA R56, R60, UR5, 0x3 ;  /* 0x000000053c387c11 */ /* 0x004fcc000f8e18ff */
[----:B------:R-:W0:Y:S02]  /*78f0*/  LDS.64 R56, [R56] ;  /* 0x0000000038387984 */ /* 0x000e240000000a00 */
[--C-:B0-----:R-:W-:Y:S01]  /*7900*/  FFMA.FTZ R122, R0, R122, -R56.reuse ;  /* 0x0000007a007a7223 */ /* 0x101fe20000010838 */
[--C-:B------:R-:W-:Y:S01]  /*7910*/  FFMA.FTZ R59, R5, R59, -R56.reuse ;  /* 0x0000003b053b7223 */ /* 0x100fe20000010838 */
[----:B------:R-:W-:Y:S02]  /*7920*/  FFMA.FTZ R55, R9, R55, -R56 ;  /* 0x0000003709377223 */ /* 0x000fe40000010838 */
[-C--:B-----5:R-:W-:Y:S01]  /*7930*/  FFMA.FTZ R122, R2, -R57.reuse, R122 ;  /* 0x80000039027a7223 */ /* 0x0a0fe2000001007a */
[----:B------:R-:W-:Y:S01]  /*7940*/  FFMA.FTZ R58, -R57, R58, R59 ;  /* 0x0000003a393a7223 */ /* 0x000fe2000001013b */
[----:B------:R-:W-:Y:S01]  /*7950*/  FFMA.FTZ R125, R125, -R57, R55 ;  /* 0x800000397d7d7223 */ /* 0x000fe20000010037 */
[----:B------:R-:W-:Y:S01]  /*7960*/  FADD.FTZ R55, -R54, R119 ;  /* 0x0000007736377221 */ /* 0x000fe20000010100 */
[C---:B------:R-:W-:Y:S01]  /*7970*/  FMUL.FTZ R2, R126.reuse, R122 ;  /* 0x0000007a7e027220 */ /* 0x040fe20000410000 */
[----:B------:R-:W-:Y:S01]  /*7980*/  FMUL.FTZ R58, R126, R58 ;  /* 0x0000003a7e3a7220 */ /* 0x000fe20000410000 */
[----:B------:R-:W-:Y:S01]  /*7990*/  FFMA.FTZ R43, R0, R43, -R56 ;  /* 0x0000002b002b7223 */ /* 0x000fe20000010838 */
[----:B------:R-:W-:Y:S01]  /*79a0*/  FMUL.FTZ R55, R126, R55 ;  /* 0x000000377e377220 */ /* 0x000fe20000410000 */
[----:B------:R-:W-:Y:S01]  /*79b0*/  SHF.L.U32 R113, R113, 0x10, RZ ;  /* 0x0000001071717819 */ /* 0x000fe200000006ff */
[----:B------:R-:W2:Y:S01]  /*79c0*/  LDL.LU R119, [R1+0x4] ;  /* 0x0000040001777983 */ /* 0x000ea20000300800 */
[----:B------:R-:W-:Y:S01]  /*79d0*/  F2FP.BF16.F32.PACK_AB R2, R58, R2 ;  /* 0x000000023a02723e */ /* 0x000fe200000010ff */
[----:B------:R-:W-:Y:S01]  /*79e0*/  FFMA.FTZ R58, R6, R55, R3 ;  /* 0x00000037063a7223 */ /* 0x000fe20000010003 */
[----:B------:R-:W-:Y:S01]  /*79f0*/  FFMA.FTZ R124, R124, -R57, R43 ;  /* 0x800000397c7c7223 */ /* 0x000fe2000001002b */
[----:B------:R-:W-:Y:S01]  /*7a00*/  FADD.FTZ R113, -R54, R113 ;  /* 0x0000007136717221 */ /* 0x000fe20000010100 */
[----:B------:R-:W-:Y:S01]  /*7a10*/  SHF.L.U32 R111, R111, 0x10, RZ ;  /* 0x000000106f6f7819 */ /* 0x000fe200000006ff */
[----:B------:R-:W-:Y:S01]  /*7a20*/  FMUL.FTZ R59, R58, -1.4426950216293334961 ;  /* 0xbfb8aa3b3a3b7820 */ /* 0x000fe20000410000 */
[----:B------:R-:W-:Y:S01]  /*7a30*/  SHF.L.U32 R70, R70, 0x10, RZ ;  /* 0x0000001046467819 */ /* 0x000fe200000006ff */
[----:B------:R-:W3:Y:S01]  /*7a40*/  LDL.LU R122, [R1] ;  /* 0x00000000017a7983 */ /* 0x000ee20000300800 */
[C---:B------:R-:W-:Y:S01]  /*7a50*/  FADD.FTZ R43, -R54.reuse, R116 ;  /* 0x00000074362b7221 */ /* 0x040fe20000010100 */
[----:B------:R-:W-:Y:S01]  /*7a60*/  FADD.FTZ R111, -R54, R111 ;  /* 0x0000006f366f7221 */ /* 0x000fe20000010100 */
[----:B------:R-:W-:Y:S01]  /*7a70*/  SHF.L.U32 R66, R66, 0x10, RZ ;  /* 0x0000001042427819 */ /* 0x000fe200000006ff */
[----:B------:R-:W0:Y:S01]  /*7a80*/  MUFU.EX2 R59, R59 ;  /* 0x0000003b003b7308 */ /* 0x000e220000000800 */
[----:B------:R-:W-:Y:S01]  /*7a90*/  FMUL.FTZ R43, R126, R43 ;  /* 0x0000002b7e2b7220 */ /* 0x000fe20000410000 */
[----:B------:R-:W-:-:S02]  /*7aa0*/  SHF.L.U32 R71, R71, 0x10, RZ ;  /* 0x0000001047477819 */ /* 0x000fc400000006ff */
[----:B------:R-:W-:Y:S01]  /*7ab0*/  FADD.FTZ R66, -R54, R66 ;  /* 0x0000004236427221 */ /* 0x000fe20000010100 */
[----:B------:R-:W-:Y:S02]  /*7ac0*/  SHF.L.U32 R67, R67, 0x10, RZ ;  /* 0x0000001043437819 */ /* 0x000fe400000006ff */
[----:B------:R-:W-:Y:S02]  /*7ad0*/  SHF.L.U32 R72, R72, 0x10, RZ ;  /* 0x0000001048487819 */ /* 0x000fe400000006ff */
[----:B------:R-:W-:Y:S01]  /*7ae0*/  SHF.L.U32 R73, R73, 0x10, RZ ;  /* 0x0000001049497819 */ /* 0x000fe200000006ff */
[----:B------:R-:W-:Y:S01]  /*7af0*/  FADD.FTZ R67, -R54, R67 ;  /* 0x0000004336437221 */ /* 0x000fe20000010100 */
[----:B------:R-:W-:Y:S02]  /*7b00*/  SHF.L.U32 R74, R74, 0x10, RZ ;  /* 0x000000104a4a7819 */ /* 0x000fe400000006ff */
[----:B------:R-:W-:Y:S01]  /*7b10*/  SHF.L.U32 R76, R76, 0x10, RZ ;  /* 0x000000104c4c7819 */ /* 0x000fe200000006ff */
[----:B------:R-:W-:Y:S01]  /*7b20*/  FMUL.FTZ R67, R126, R67 ;  /* 0x000000437e437220 */ /* 0x000fe20000410000 */
[----:B------:R-:W-:Y:S01]  /*7b30*/  SHF.L.U32 R75, R75, 0x10, RZ ;  /* 0x000000104b4b7819 */ /* 0x000fe200000006ff */
[----:B0-----:R-:W-:-:S02]  /*7b40*/  FADD.FTZ R59, R59, 1 ;  /* 0x3f8000003b3b7421 */ /* 0x001fc40000010000 */
[----:B------:R-:W-:Y:S01]  /*7b50*/  FADD.FTZ R76, -R54, R76 ;  /* 0x0000004c364c7221 */ /* 0x000fe20000010100 */
[----:B------:R-:W-:Y:S02]  /*7b60*/  SHF.L.U32 R77, R77, 0x10, RZ ;  /* 0x000000104d4d7819 */ /* 0x000fe400000006ff */
[----:B------:R-:W-:Y:S01]  /*7b70*/  SHF.L.U32 R80, R80, 0x10, RZ ;  /* 0x0000001050507819 */ /* 0x000fe200000006ff */
[----:B------:R-:W0:Y:S01]  /*7b80*/  MUFU.RCP R59, R59 ;  /* 0x0000003b003b7308 */ /* 0x000e220000001000 */
[----:B------:R-:W-:Y:S02]  /*7b90*/  SHF.L.U32 R78, R78, 0x10, RZ ;  /* 0x000000104e4e7819 */ /* 0x000fe400000006ff */
[----:B------:R-:W-:Y:S02]  /*7ba0*/  SHF.L.U32 R81, R81, 0x10, RZ ;  /* 0x0000001051517819 */ /* 0x000fe400000006ff */
[----:B------:R-:W-:Y:S01]  /*7bb0*/  SHF.L.U32 R79, R79, 0x10, RZ ;  /* 0x000000104f4f7819 */ /* 0x000fe200000006ff */
[----:B------:R-:W-:Y:S01]  /*7bc0*/  FADD.FTZ R78, -R54, R78 ;  /* 0x0000004e364e7221 */ /* 0x000fe20000010100 */
[----:B------:R-:W-:-:S02]  /*7bd0*/  SHF.L.U32 R84, R84, 0x10, RZ ;  /* 0x0000001054547819 */ /* 0x000fc400000006ff */
[----:B------:R-:W-:Y:S01]  /*7be0*/  SHF.L.U32 R82, R82, 0x10, RZ ;  /* 0x0000001052527819 */ /* 0x000fe200000006ff */
[----:B------:R-:W-:Y:S01]  /*7bf0*/  FADD.FTZ R79, -R54, R79 ;  /* 0x0000004f364f7221 */ /* 0x000fe20000010100 */
[----:B------:R-:W-:Y:S02]  /*7c00*/  SHF.L.U32 R85, R85, 0x10, RZ ;  /* 0x0000001055557819 */ /* 0x000fe400000006ff */
[----:B------:R-:W-:Y:S01]  /*7c10*/  SHF.L.U32 R83, R83, 0x10, RZ ;  /* 0x0000001053537819 */ /* 0x000fe200000006ff */
[----:B------:R-:W-:Y:S01]  /*7c20*/  FMUL.FTZ R79, R126, R79 ;  /* 0x0000004f7e4f7220 */ /* 0x000fe20000410000 */
[----:B------:R-:W-:Y:S01]  /*7c30*/  FADD.FTZ R82, -R54, R82 ;  /* 0x0000005236527221 */ /* 0x000fe20000010100 */
[----:B------:R-:W-:Y:S01]  /*7c40*/  SHF.L.U32 R88, R88, 0x10, RZ ;  /* 0x0000001058587819 */ /* 0x000fe200000006ff */
[----:B0-----:R-:W-:Y:S01]  /*7c50*/  FADD.FTZ R60, -R59, 1 ;  /* 0x3f8000003b3c7421 */ /* 0x001fe20000010100 */
[----:B------:R-:W-:Y:S01]  /*7c60*/  FADD.FTZ R83, -R54, R83 ;  /* 0x0000005336537221 */ /* 0x000fe20000010100 */
[----:B------:R-:W-:-:S02]  /*7c70*/  SHF.L.U32 R86, R86, 0x10, RZ ;  /* 0x0000001056567819 */ /* 0x000fc400000006ff */
[----:B------:R-:W-:Y:S01]  /*7c80*/  FFMA.FTZ R60, R58, R60, 1 ;  /* 0x3f8000003a3c7423 */ /* 0x000fe2000001003c */
[----:B------:R-:W-:Y:S01]  /*7c90*/  FMUL.FTZ R83, R126, R83 ;  /* 0x000000537e537220 */ /* 0x000fe20000410000 */
[----:B------:R-:W-:Y:S01]  /*7ca0*/  SHF.L.U32 R89, R89, 0x10, RZ ;  /* 0x0000001059597819 */ /* 0x000fe200000006ff */
[C---:B------:R-:W-:Y:S01]  /*7cb0*/  FADD.FTZ R86, -R54.reuse, R86 ;  /* 0x0000005636567221 */ /* 0x040fe20000010100 */
[----:B------:R-:W-:Y:S01]  /*7cc0*/  FMUL.FTZ R58, R59, R60 ;  /* 0x0000003c3b3a7220 */ /* 0x000fe20000410000 */
[----:B------:R-:W-:Y:S01]  /*7cd0*/  FADD.FTZ R59, -R54, R117 ;  /* 0x00000075363b7221 */ /* 0x000fe20000010100 */
[----:B------:R-:W-:Y:S02]  /*7ce0*/  SHF.L.U32 R87, R87, 0x10, RZ ;  /* 0x0000001057577819 */ /* 0x000fe400000006ff */
[----:B------:R-:W-:Y:S01]  /*7cf0*/  SHF.L.U32 R92, R92, 0x10, RZ ;  /* 0x000000105c5c7819 */ /* 0x000fe200000006ff */
[----:B------:R-:W-:Y:S01]  /*7d00*/  FMUL.FTZ R59, R126, R59 ;  /* 0x0000003b7e3b7220 */ /* 0x000fe20000410000 */
[----:B------:R-:W-:Y:S01]  /*7d10*/  SHF.L.U32 R90, R90, 0x10, RZ ;  /* 0x000000105a5a7819 */ /* 0x000fe200000006ff */
[----:B------:R-:W-:Y:S01]  /*7d20*/  FADD.FTZ R87, -R54, R87 ;  /* 0x0000005736577221 */ /* 0x000fe20000010100 */
[----:B------:R-:W-:Y:S01]  /*7d30*/  SHF.L.U32 R93, R93, 0x10, RZ ;  /* 0x000000105d5d7819 */ /* 0x000fe200000006ff */
[----:B------:R-:W-:Y:S01]  /*7d40*/  FFMA.FTZ R61, R5, R59, R4 ;  /* 0x0000003b053d7223 */ /* 0x000fe20000010004 */
[----:B------:R-:W-:Y:S01]  /*7d50*/  SHF.L.U32 R91, R91, 0x10, RZ ;  /* 0x000000105b5b7819 */ /* 0x000fe200000006ff */
[----:B------:R-:W-:Y:S01]  /*7d60*/  FMUL.FTZ R87, R126, R87 ;  /* 0x000000577e577220 */ /* 0x000fe20000410000 */
[----:B------:R-:W-:Y:S01]  /*7d70*/  FADD.FTZ R90, -R54, R90 ;  /* 0x0000005a365a7221 */ /* 0x000fe20000010100 */
[----:B------:R-:W-:Y:S01]  /*7d80*/  FMUL.FTZ R60, R61, -1.4426950216293334961 ;  /* 0xbfb8aa3b3d3c7820 */ /* 0x000fe20000410000 */
[----:B------:R-:W-:Y:S01]  /*7d90*/  SHF.L.U32 R96, R96, 0x10, RZ ;  /* 0x0000001060607819 */ /* 0x000fe200000006ff */
[----:B------:R-:W-:Y:S01]  /*7da0*/  FADD.FTZ R91, -R54, R91 ;  /* 0x0000005b365b7221 */ /* 0x000fe20000010100 */
[----:B------:R-:W-:-:S02]  /*7db0*/  SHF.L.U32 R94, R94, 0x10, RZ ;  /* 0x000000105e5e7819 */ /* 0x000fc400000006ff */
[----:B------:R-:W-:Y:S01]  /*7dc0*/  SHF.L.U32 R97, R97, 0x10, RZ ;  /* 0x0000001061617819 */ /* 0x000fe200000006ff */
[----:B------:R-:W0:Y:S01]  /*7dd0*/  MUFU.EX2 R60, R60 ;  /* 0x0000003c003c7308 */ /* 0x000e220000000800 */
[----:B------:R-:W-:Y:S01]  /*7de0*/  FMUL.FTZ R91, R126, R91 ;  /* 0x0000005b7e5b7220 */ /* 0x000fe20000410000 */
[----:B------:R-:W-:Y:S01]  /*7df0*/  FADD.FTZ R94, -R54, R94 ;  /* 0x0000005e365e7221 */ /* 0x000fe20000010100 */
[----:B------:R-:W-:Y:S02]  /*7e00*/  SHF.L.U32 R95, R95, 0x10, RZ ;  /* 0x000000105f5f7819 */ /* 0x000fe400000006ff */
[----:B------:R-:W-:Y:S02]  /*7e10*/  SHF.L.U32 R100, R100, 0x10, RZ ;  /* 0x0000001064647819 */ /* 0x000fe400000006ff */
[----:B------:R-:W-:Y:S01]  /*7e20*/  SHF.L.U32 R98, R98, 0x10, RZ ;  /* 0x0000001062627819 */ /* 0x000fe200000006ff */
[----:B------:R-:W-:Y:S01]  /*7e30*/  FADD.FTZ R95, -R54, R95 ;  /* 0x0000005f365f7221 */ /* 0x000fe20000010100 */
[----:B------:R-:W-:-:S02]  /*7e40*/  SHF.L.U32 R101, R101, 0x10, RZ ;  /* 0x0000001065657819 */ /* 0x000fc400000006ff */
[----:B------:R-:W-:Y:S01]  /*7e50*/  SHF.L.U32 R99, R99, 0x10, RZ ;  /* 0x0000001063637819 */ /* 0x000fe200000006ff */
[----:B------:R-:W-:Y:S01]  /*7e60*/  FMUL.FTZ R95, R126, R95 ;  /* 0x0000005f7e5f7220 */ /* 0x000fe20000410000 */
[----:B------:R-:W-:Y:S01]  /*7e70*/  FADD.FTZ R98, -R54, R98 ;  /* 0x0000006236627221 */ /* 0x000fe20000010100 */
[----:B------:R-:W-:Y:S02]  /*7e80*/  SHF.L.U32 R104, R104, 0x10, RZ ;  /* 0x0000001068687819 */ /* 0x000fe400000006ff */
[----:B------:R-:W-:Y:S01]  /*7e90*/  FADD.FTZ R99, -R54, R99 ;  /* 0x0000006336637221 */ /* 0x000fe20000010100 */
[----:B0-----:R-:W-:Y:S01]  /*7ea0*/  FADD.FTZ R60, R60, 1 ;  /* 0x3f8000003c3c7421 */ /* 0x001fe20000010000 */
[----:B------:R-:W-:Y:S02]  /*7eb0*/  SHF.L.U32 R102, R102, 0x10, RZ ;  /* 0x0000001066667819 */ /* 0x000fe400000006ff */
[----:B------:R-:W-:Y:S01]  /*7ec0*/  FMUL.FTZ R99, R126, R99 ;  /* 0x000000637e637220 */ /* 0x000fe20000410000 */
[----:B------:R-:W-:-:S02]  /*7ed0*/  SHF.L.U32 R105, R105, 0x10, RZ ;  /* 0x0000001069697819 */ /* 0x000fc400000006ff */
[----:B------:R-:W0:Y:S01]  /*7ee0*/  MUFU.RCP R60, R60 ;  /* 0x0000003c003c7308 */ /* 0x000e220000001000 */
        /* <DEDUP_REMOVED lines=8> */
[----:B------:R-:W-:Y:S01]  /*7f70*/  FADD.FTZ R108, -R54, R108 ;  /* 0x0000006c366c7221 */ /* 0x000fe20000010100 */
[----:B------:R-:W-:-:S02]  /*7f80*/  SHF.L.U32 R110, R110, 0x10, RZ ;  /* 0x000000106e6e7819 */ /* 0x000fc400000006ff */
[----:B------:R-:W-:Y:S01]  /*7f90*/  SHF.L.U32 R112, R112, 0x10, RZ ;  /* 0x0000001070707819 */ /* 0x000fe200000006ff */
[----:B0-----:R-:W-:Y:S01]  /*7fa0*/  FADD.FTZ R62, -R60, 1 ;  /* 0x3f8000003c3e7421 */ /* 0x001fe20000010100 */
[----:B------:R-:W-:-:S03]  /*7fb0*/  SHF.L.U32 R114, R114, 0x10, RZ ;  /* 0x0000001072727819 */ /* 0x000fc600000006ff */
[----:B------:R-:W-:Y:S01]  /*7fc0*/  FADD.FTZ R112, -R54, R112 ;  /* 0x0000007036707221 */ /* 0x000fe20000010100 */
[----:B------:R-:W-:Y:S01]  /*7fd0*/  FFMA.FTZ R62, R61, R62, 1 ;  /* 0x3f8000003d3e7423 */ /* 0x000fe2000001003e */
[----:B------:R-:W-:Y:S01]  /*7fe0*/  FFMA.FTZ R61, R6, R43, R3 ;  /* 0x0000002b063d7223 */ /* 0x000fe20000010003 */
[----:B------:R-:W-:Y:S02]  /*7ff0*/  SHF.L.U32 R115, R115, 0x10, RZ ;  /* 0x0000001073737819 */ /* 0x000fe400000006ff */
[----:B------:R-:W-:Y:S01]  /*8000*/  FMUL.FTZ R60, R60, R62 ;  /* 0x0000003e3c3c7220 */ /* 0x000fe20000410000 */
[----:B------:R-:W-:Y:S01]  /*8010*/  FMUL.FTZ R62, R61, -1.4426950216293334961 ;  /* 0xbfb8aa3b3d3e7820 */ /* 0x000fe20000410000 */
[----:B------:R-:W-:Y:S02]  /*8020*/  SHF.L.U32 R116, R150, 0x10, RZ ;  /* 0x0000001096747819 */ /* 0x000fe400000006ff */
[----:B------:R-:W-:Y:S01]  /*8030*/  FMUL.FTZ R60, R115, R60 ;  /* 0x0000003c733c7220 */ /* 0x000fe20000410000 */
[----:B------:R-:W-:-:S02]  /*8040*/  SHF.L.U32 R118, R118, 0x10, RZ ;  /* 0x0000001076767819 */ /* 0x000fc400000006ff */
[----:B------:R-:W0:Y:S03]  /*8050*/  MUFU.EX2 R62, R62 ;  /* 0x0000003e003e7308 */ /* 0x000e260000000800 */
[----:B------:R-:W-:Y:S01]  /*8060*/  FMUL.FTZ R58, R118, R58 ;  /* 0x0000003a763a7220 */ /* 0x000fe20000410000 */
[----:B0-----:R-:W-:-:S06]  /*8070*/  FADD.FTZ R62, R62, 1 ;  /* 0x3f8000003e3e7421 */ /* 0x001fcc0000010000 */
[----:B------:R-:W0:Y:S02]  /*8080*/  MUFU.RCP R62, R62 ;  /* 0x0000003e003e7308 */ /* 0x000e240000001000 */
[----:B0-----:R-:W-:-:S04]  /*8090*/  FADD.FTZ R63, -R62, 1 ;  /* 0x3f8000003e3f7421 */ /* 0x001fc80000010100 */
[----:B------:R-:W-:Y:S01]  /*80a0*/  FFMA.FTZ R63, R61, R63, 1 ;  /* 0x3f8000003d3f7423 */ /* 0x000fe2000001003f */
[----:B------:R-:W-:Y:S01]  /*80b0*/  FMUL.FTZ R61, R126, R113 ;  /* 0x000000717e3d7220 */ /* 0x000fe20000410000 */
[----:B------:R-:W-:Y:S02]  /*80c0*/  SHF.L.U32 R113, R68, 0x10, RZ ;  /* 0x0000001044717819 */ /* 0x000fe400000006ff */
[----:B------:R-:W-:Y:S01]  /*80d0*/  FMUL.FTZ R62, R62, R63 ;  /* 0x0000003f3e3e7220 */ /* 0x000fe20000410000 */
[----:B------:R-:W-:Y:S02]  /*80e0*/  FFMA.FTZ R63, R5, R61, R4 ;  /* 0x0000003d053f7223 */ /* 0x000fe40000010004 */
[----:B------:R-:W-:Y:S01]  /*80f0*/  FADD.FTZ R113, -R54, R113 ;  /* 0x0000007136717221 */ /* 0x000fe20000010100 */
[----:B------:R-:W-:Y:S01]  /*8100*/  FMUL.FTZ R62, R114, R62 ;  /* 0x0000003e723e7220 */ /* 0x000fe20000410000 */
[----:B------:R-:W-:Y:S01]  /*8110*/  FMUL.FTZ R64, R63, -1.4426950216293334961 ;  /* 0xbfb8aa3b3f407820 */ /* 0x000fe20000410000 */
[----:B------:R-:W-:-:S05]  /*8120*/  SHF.L.U32 R114, R120, 0x10, RZ ;  /* 0x0000001078727819 */ /* 0x000fca00000006ff */
[----:B------:R-:W0:Y:S02]  /*8130*/  MUFU.EX2 R64, R64 ;  /* 0x0000004000407308 */ /* 0x000e240000000800 */
[----:B0-----:R-:W-:-:S06]  /*8140*/  FADD.FTZ R64, R64, 1 ;  /* 0x3f80000040407421 */ /* 0x001fcc0000010000 */
[----:B------:R-:W0:Y:S02]  /*8150*/  MUFU.RCP R64, R64 ;  /* 0x0000004000407308 */ /* 0x000e240000001000 */
[----:B0-----:R-:W-:-:S04]  /*8160*/  FADD.FTZ R65, -R64, 1 ;  /* 0x3f80000040417421 */ /* 0x001fc80000010100 */
[----:B------:R-:W-:Y:S01]  /*8170*/  FFMA.FTZ R65, R63, R65, 1 ;  /* 0x3f8000003f417423 */ /* 0x000fe20000010041 */
[----:B------:R-:W-:-:S03]  /*8180*/  FMUL.FTZ R63, R126, R111 ;  /* 0x0000006f7e3f7220 */ /* 0x000fc60000410000 */
[----:B------:R-:W-:Y:S01]  /*8190*/  FMUL.FTZ R64, R64, R65 ;  /* 0x0000004140407220 */ /* 0x000fe20000410000 */
        /* <DEDUP_REMOVED lines=17> */
[----:B------:R-:W-:-:S04]  /*82b0*/  FFMA.FTZ R111, R111, R71, 1 ;  /* 0x3f8000006f6f7423 */ /* 0x000fc80000010047 */
        /* <DEDUP_REMOVED lines=15> */
[----:B------:R-:W-:-:S06]  /*83b0*/  FMUL.FTZ R72, R71, -1.4426950216293334961 ;  /* 0xbfb8aa3b47487820 */ /* 0x000fcc0000410000 */
[----:B------:R-:W0:Y:S02]  /*83c0*/  MUFU.EX2 R72, R72 ;  /* 0x0000004800487308 */ /* 0x000e240000000800 */
[----:B0-----:R-:W-:-:S06]  /*83d0*/  FADD.FTZ R72, R72, 1 ;  /* 0x3f80000048487421 */ /* 0x001fcc0000010000 */
[----:B------:R-:W0:Y:S02]  /*83e0*/  MUFU.RCP R72, R72 ;  /* 0x0000004800487308 */ /* 0x000e240000001000 */
[----:B0-----:R-:W-:-:S04]  /*83f0*/  FADD.FTZ R73, -R72, 1 ;  /* 0x3f80000048497421 */ /* 0x001fc80000010100 */
[----:B------:R-:W-:Y:S01]  /*8400*/  FFMA.FTZ R73, R71, R73, 1 ;  /* 0x3f80000047497423 */ /* 0x000fe20000010049 */
[C---:B------:R-:W-:Y:S01]  /*8410*/  FMUL.FTZ R71, R126.reuse, R113 ;  /* 0x000000717e477220 */ /* 0x040fe20000410000 */
[----:B------:R-:W-:Y:S01]  /*8420*/  FMUL.FTZ R113, R126, R112 ;  /* 0x000000707e717220 */ /* 0x000fe20000410000 */
[----:B------:R-:W-:Y:S01]  /*8430*/  SHF.L.U32 R112, R121, 0x10, RZ ;  /* 0x0000001079707819 */ /* 0x000fe200000006ff */
[----:B------:R-:W-:Y:S01]  /*8440*/  FMUL.FTZ R72, R72, R73 ;  /* 0x0000004948487220 */ /* 0x000fe20000410000 */
[----:B------:R-:W-:-:S03]  /*8450*/  FFMA.FTZ R73, R6, R71, R3 ;  /* 0x0000004706497223 */ /* 0x000fc60000010003 */
[----:B------:R-:W-:Y:S01]  /*8460*/  FMUL.FTZ R72, R74, R72 ;  /* 0x000000484a487220 */ /* 0x000fe20000410000 */
[----:B------:R-:W-:Y:S01]  /*8470*/  FMUL.FTZ R111, R73, -1.4426950216293334961 ;  /* 0xbfb8aa3b496f7820 */ /* 0x000fe20000410000 */
[----:B------:R-:W-:-:S04]  /*8480*/  FADD.FTZ R112, -R54, R112 ;  /* 0x0000007036707221 */ /* 0x000fc80000010100 */
[----:B------:R-:W-:Y:S01]  /*8490*/  FMUL.FTZ R112, R126, R112 ;  /* 0x000000707e707220 */ /* 0x000fe20000410000 */
        /* <DEDUP_REMOVED lines=189> */
[----:B------:R-:W-:-:S03]  /*9070*/  FFMA.FTZ R111, R6, R112, R3 ;  /* 0x00000070066f7223 */ /* 0x000fc60000010003 */
[----:B------:R-:W-:Y:S01]  /*9080*/  FMUL.FTZ R108, R108, R114 ;  /* 0x000000726c6c7220 */ /* 0x000fe20000410000 */
[----:B------:R-:W-:-:S03]  /*9090*/  FMUL.FTZ R114, R111, -1.4426950216293334961 ;  /* 0xbfb8aa3b6f727820 */ /* 0x000fc60000410000 */
[----:B------:R-:W-:-:S03]  /*90a0*/  FMUL.FTZ R108, R116, R108 ;  /* 0x0000006c746c7220 */ /* 0x000fc60000410000 */
[----:B------:R-:W0:Y:S02]  /*90b0*/  MUFU.EX2 R114, R114 ;  /* 0x0000007200727308 */ /* 0x000e240000000800 */
[----:B0-----:R-:W-:-:S06]  /*90c0*/  FADD.FTZ R114, R114, 1 ;  /* 0x3f80000072727421 */ /* 0x001fcc0000010000 */
[----:B------:R0:W1:Y:S02]  /*90d0*/  MUFU.RCP R115, R114 ;  /* 0x0000007200737308 */ /* 0x0000640000001000 */
[----:B0-----:R-:W-:-:S05]  /*90e0*/  SHF.L.U32 R114, R151, 0x10, RZ ;  /* 0x0000001097727819 */ /* 0x001fca00000006ff */
[----:B------:R-:W-:Y:S01]  /*90f0*/  FADD.FTZ R114, -R54, R114 ;  /* 0x0000007236727221 */ /* 0x000fe20000010100 */
[----:B-1----:R-:W-:-:S04]  /*9100*/  FADD.FTZ R116, -R115, 1 ;  /* 0x3f80000073747421 */ /* 0x002fc80000010100 */
[----:B------:R-:W-:Y:S01]  /*9110*/  FFMA.FTZ R116, R111, R116, 1 ;  /* 0x3f8000006f747423 */ /* 0x000fe20000010074 */
[----:B------:R-:W-:-:S03]  /*9120*/  FMUL.FTZ R111, R126, R114 ;  /* 0x000000727e6f7220 */ /* 0x000fc60000410000 */
[----:B------:R-:W-:Y:S01]  /*9130*/  FMUL.FTZ R115, R115, R116 ;  /* 0x0000007473737220 */ /* 0x000fe20000410000 */
[----:B------:R-:W-:Y:S01]  /*9140*/  FFMA.FTZ R117, R5, R111, R4 ;  /* 0x0000006f05757223 */ /* 0x000fe20000010004 */
[----:B------:R-:W-:-:S03]  /*9150*/  SHF.L.U32 R116, R164, 0x10, RZ ;  /* 0x00000010a4747819 */ /* 0x000fc600000006ff */
[----:B------:R-:W-:Y:S02]  /*9160*/  FMUL.FTZ R114, R117, -1.4426950216293334961 ;  /* 0xbfb8aa3b75727820 */ /* 0x000fe40000410000 */
[----:B------:R-:W-:Y:S01]  /*9170*/  FADD.FTZ R116, -R54, R116 ;  /* 0x0000007436747221 */ /* 0x000fe20000010100 */
[----:B------:R-:W-:-:S03]  /*9180*/  SHF.L.U32 R54, R165, 0x10, RZ ;  /* 0x00000010a5367819 */ /* 0x000fc600000006ff */
[----:B------:R-:W0:Y:S02]  /*9190*/  MUFU.EX2 R114, R114 ;  /* 0x0000007200727308 */ /* 0x000e240000000800 */
[----:B------:R-:W-:Y:S01]  /*91a0*/  FMUL.FTZ R54, R54, R115 ;  /* 0x0000007336367220 */ /* 0x000fe20000410000 */
[----:B------:R-:W-:Y:S01]  /*91b0*/  FMUL.FTZ R115, R126, R116 ;  /* 0x000000747e737220 */ /* 0x000fe20000410000 */
[----:B0-----:R-:W-:-:S06]  /*91c0*/  FADD.FTZ R114, R114, 1 ;  /* 0x3f80000072727421 */ /* 0x001fcc0000010000 */
[----:B------:R-:W0:Y:S02]  /*91d0*/  MUFU.RCP R114, R114 ;  /* 0x0000007200727308 */ /* 0x000e240000001000 */
[----:B0-----:R-:W-:-:S04]  /*91e0*/  FADD.FTZ R116, -R114, 1 ;  /* 0x3f80000072747421 */ /* 0x001fc80000010100 */
[----:B------:R-:W-:Y:S01]  /*91f0*/  FFMA.FTZ R117, R117, R116, 1 ;  /* 0x3f80000075757423 */ /* 0x000fe20000010074 */
[----:B------:R-:W-:-:S03]  /*9200*/  FFMA.FTZ R116, R6, R115, R3 ;  /* 0x0000007306747223 */ /* 0x000fc60000010003 */
[----:B------:R-:W-:Y:S01]  /*9210*/  FMUL.FTZ R117, R114, R117 ;  /* 0x0000007572757220 */ /* 0x000fe20000410000 */
[----:B------:R-:W-:-:S06]  /*9220*/  FMUL.FTZ R118, R116, -1.4426950216293334961 ;  /* 0xbfb8aa3b74767820 */ /* 0x000fcc0000410000 */
[----:B------:R-:W0:Y:S02]  /*9230*/  MUFU.EX2 R118, R118 ;  /* 0x0000007600767308 */ /* 0x000e240000000800 */
[----:B0-----:R-:W-:-:S06]  /*9240*/  FADD.FTZ R118, R118, 1 ;  /* 0x3f80000076767421 */ /* 0x001fcc0000010000 */
[----:B------:R-:W0:Y:S01]  /*9250*/  MUFU.RCP R118, R118 ;  /* 0x0000007600767308 */ /* 0x000e220000001000 */
[----:B------:R-:W-:Y:S01]  /*9260*/  FFMA.FTZ R38, R0, R38, -R56 ;  /* 0x0000002600267223 */ /* 0x000fe20000010838 */
[----:B0-----:R-:W-:-:S04]  /*9270*/  FADD.FTZ R114, -R118, 1 ;  /* 0x3f80000076727421 */ /* 0x001fc80000010100 */
[----:B------:R-:W-:Y:S01]  /*9280*/  FFMA.FTZ R114, R116, R114, 1 ;  /* 0x3f80000074727423 */ /* 0x000fe20000010072 */
[----:B---3--:R-:W-:Y:S01]  /*9290*/  SHF.L.U32 R116, R122, 0x10, RZ ;  /* 0x000000107a747819 */ /* 0x008fe200000006ff */
[----:B------:R-:W-:Y:S02]  /*92a0*/  FFMA.FTZ R38, R45, -R57, R38 ;  /* 0x800000392d267223 */ /* 0x000fe40000010026 */
[----:B------:R-:W-:Y:S02]  /*92b0*/  FMUL.FTZ R114, R118, R114 ;  /* 0x0000007276727220 */ /* 0x000fe40000410000 */
[----:B------:R-:W-:Y:S01]  /*92c0*/  FMUL.FTZ R116, R116, R117 ;  /* 0x0000007574747220 */ /* 0x000fe20000410000 */
[----:B--2---:R-:W-:Y:S02]  /*92d0*/  SHF.L.U32 R117, R119, 0x10, RZ ;  /* 0x0000001077757819 */ /* 0x004fe400000006ff */
[----:B------:R-:W2:Y:S01]  /*92e0*/  LDL.LU R119, [R1+0x50] ;  /* 0x0000500001777983 */ /* 0x000ea20000300800 */
[----:B------:R-:W-:-:S03]  /*92f0*/  FFMA.FTZ R35, R0, R35, -R56 ;  /* 0x0000002300237223 */ /* 0x000fc60000010838 */
[----:B------:R-:W3:Y:S01]  /*9300*/  LDL.LU R118, [R1+0x54] ;  /* 0x0000540001767983 */ /* 0x000ee20000300800 */
[----:B------:R-:W-:Y:S01]  /*9310*/  FFMA.FTZ R35, R41, -R57, R35 ;  /* 0x8000003929237223 */ /* 0x000fe20000010023 */
[C-C-:B------:R-:W-:Y:S01]  /*9320*/  FFMA.FTZ R33, R0.reuse, R33, -R56.reuse ;  /* 0x0000002100217223 */ /* 0x140fe20000010838 */
[C-C-:B------:R-:W-:Y:S01]  /*9330*/  FFMA.FTZ R27, R0.reuse, R27, -R56.reuse ;  /* 0x0000001b001b7223 */ /* 0x140fe20000010838 */
[----:B------:R-:W4:Y:S01]  /*9340*/  LDL.LU R45, [R1+0x48] ;  /* 0x00004800012d7983 */ /* 0x000f220000300800 */
[C---:B------:R-:W-:Y:S01]  /*9350*/  FFMA.FTZ R24, R0.reuse, R24, -R56 ;  /* 0x0000001800187223 */ /* 0x040fe20000010838 */
[-C--:B------:R-:W-:Y:S01]  /*9360*/  FFMA.FTZ R33, R39, -R57.reuse, R33 ;  /* 0x8000003927217223 */ /* 0x080fe20000010021 */
[-C--:B------:R-:W-:Y:S01]  /*9370*/  FFMA.FTZ R27, R31, -R57.reuse, R27 ;  /* 0x800000391f1b7223 */ /* 0x080fe2000001001b */
[----:B------:R-:W4:Y:S01]  /*9380*/  LDL.LU R41, [R1+0x4c] ;  /* 0x00004c0001297983 */ /* 0x000f220000300800 */
[----:B------:R-:W-:Y:S01]  /*9390*/  FFMA.FTZ R24, R29, -R57, R24 ;  /* 0x800000391d187223 */ /* 0x000fe20000010018 */
[--C-:B------:R-:W-:Y:S01]  /*93a0*/  FFMA.FTZ R11, R0, R11, -R56.reuse ;  /* 0x0000000b000b7223 */ /* 0x100fe20000010838 */
[C-C-:B------:R-:W-:Y:S01]  /*93b0*/  FFMA.FTZ R129, R9.reuse, R129, -R56.reuse ;  /* 0x0000008109817223 */ /* 0x140fe20000010838 */
[----:B------:R-:W4:Y:S01]  /*93c0*/  LDL.LU R39, [R1+0x3c] ;  /* 0x00003c0001277983 */ /* 0x000f220000300800 */
[--C-:B------:R-:W-:Y:S01]  /*93d0*/  FFMA.FTZ R10, R9, R10, -R56.reuse ;  /* 0x0000000a090a7223 */ /* 0x100fe20000010838 */
[--C-:B------:R-:W-:Y:S01]  /*93e0*/  FFMA.FTZ R58, R6, R58, -R56.reuse ;  /* 0x0000003a063a7223 */ /* 0x100fe20000010838 */
[C-C-:B------:R-:W-:Y:S01]  /*93f0*/  FFMA.FTZ R19, R0.reuse, R19, -R56.reuse ;  /* 0x0000001300137223 */ /* 0x140fe20000010838 */
[----:B------:R-:W4:Y:S01]  /*9400*/  LDL.LU R31, [R1+0x44] ;  /* 0x00004400011f7983 */ /* 0x000f220000300800 */
[-C--:B------:R-:W-:Y:S01]  /*9410*/  FFMA.FTZ R11, R17, -R57.reuse, R11 ;  /* 0x80000039110b7223 */ /* 0x080fe2000001000b */
[--C-:B------:R-:W-:Y:S01]  /*9420*/  FFMA.FTZ R130, R0, R130, -R56.reuse ;  /* 0x0000008200827223 */ /* 0x100fe20000010838 */
[-C--:B------:R-:W-:Y:S01]  /*9430*/  FFMA.FTZ R129, R12, -R57.reuse, R129 ;  /* 0x800000390c817223 */ /* 0x080fe20000010081 */
[----:B------:R-:W4:Y:S01]  /*9440*/  LDL.LU R29, [R1+0x34] ;  /* 0x00003400011d7983 */ /* 0x000f220000300800 */
[----:B------:R-:W-:Y:S01]  /*9450*/  FFMA.FTZ R20, R9, R20, -R56 ;  /* 0x0000001409147223 */ /* 0x000fe20000010838 */
[----:B------:R-:W-:Y:S01]  /*9460*/  FFMA.FTZ R10, R16, -R57, R10 ;  /* 0x80000039100a7223 */ /* 0x000fe2000001000a */
[----:B------:R-:W-:Y:S01]  /*9470*/  FFMA.FTZ R55, -R57, R55, R58 ;  /* 0x0000003739377223 */ /* 0x000fe2000001013a */
[-C--:B------:R-:W-:Y:S01]  /*9480*/  FFMA.FTZ R19, R25, -R57.reuse, R19 ;  /* 0x8000003919137223 */ /* 0x080fe20000010013 */
[----:B------:R-:W-:Y:S01]  /*9490*/  FFMA.FTZ R42, R9, R42, -R56 ;  /* 0x0000002a092a7223 */ /* 0x000fe20000010838 */
[----:B------:R-:W-:Y:S01]  /*94a0*/  FFMA.FTZ R130, R13, -R57, R130 ;  /* 0x800000390d827223 */ /* 0x000fe20000010082 */
[--C-:B------:R-:W-:Y:S01]  /*94b0*/  FFMA.FTZ R60, R5, R60, -R56.reuse ;  /* 0x0000003c053c7223 */ /* 0x100fe20000010838 */
[----:B------:R-:W-:Y:S01]  /*94c0*/  FFMA.FTZ R62, R6, R62, -R56 ;  /* 0x0000003e063e7223 */ /* 0x000fe20000010838 */
[----:B------:R-:W-:Y:S01]  /*94d0*/  FMUL.FTZ R25, R126, R11 ;  /* 0x0000000b7e197220 */ /* 0x000fe20000410000 */
[----:B------:R-:W-:Y:S01]  /*94e0*/  FFMA.FTZ R20, R28, -R57, R20 ;  /* 0x800000391c147223 */ /* 0x000fe20000010014 */
[----:B------:R-:W-:Y:S01]  /*94f0*/  PRMT R11, R2, 0x7632, R11 ;  /* 0x00007632020b7816 */ /* 0x000fe2000000000b */
[--C-:B------:R-:W-:Y:S01]  /*9500*/  FFMA.FTZ R15, R0, R15, -R56.reuse ;  /* 0x0000000f000f7223 */ /* 0x100fe20000010838 */
[----:B------:R-:W-:Y:S01]  /*9510*/  FFMA.FTZ R14, R9, R14, -R56 ;  /* 0x0000000e090e7223 */ /* 0x000fe20000010838 */
[C---:B------:R-:W-:Y:S01]  /*9520*/  FMUL.FTZ R16, R126.reuse, R125 ;  /* 0x0000007d7e107220 */ /* 0x040fe20000410000 */
[C---:B------:R-:W-:Y:S01]  /*9530*/  FMUL.FTZ R55, R126.reuse, R55 ;  /* 0x000000377e377220 */ /* 0x040fe20000410000 */
[----:B------:R-:W-:Y:S01]  /*9540*/  FMUL.FTZ R28, R126, R10 ;  /* 0x0000000a7e1c7220 */ /* 0x000fe20000410000 */
[----:B------:R-:W-:Y:S01]  /*9550*/  FFMA.FTZ R42, R123, -R57, R42 ;  /* 0x800000397b2a7223 */ /* 0x000fe2000001002a */
[C---:B------:R-:W-:Y:S01]  /*9560*/  FFMA.FTZ R59, -R57.reuse, R59, R60 ;  /* 0x0000003b393b7223 */ /* 0x040fe2000001013c */
[----:B------:R-:W-:Y:S01]  /*9570*/  FFMA.FTZ R43, -R57, R43, R62 ;  /* 0x0000002b392b7223 */ /* 0x000fe2000001013e */
[C-C-:B------:R-:W-:Y:S01]  /*9580*/  FFMA.FTZ R37, R9.reuse, R37, -R56.reuse ;  /* 0x0000002509257223 */ /* 0x140fe20000010838 */
[--C-:B------:R-:W-:Y:S01]  /*9590*/  FFMA.FTZ R18, R9, R18, -R56.reuse ;  /* 0x0000001209127223 */ /* 0x100fe20000010838 */
[----:B------:R-:W-:Y:S01]  /*95a0*/  FFMA.FTZ R66, R6, R66, -R56 ;  /* 0x0000004206427223 */ /* 0x000fe20000010838 */
[-C--:B------:R-:W-:Y:S01]  /*95b0*/  FFMA.FTZ R15, R22, -R57.reuse, R15 ;  /* 0x80000039160f7223 */ /* 0x080fe2000001000f */
[----:B------:R-:W-:Y:S01]  /*95c0*/  FFMA.FTZ R14, R21, -R57, R14 ;  /* 0x80000039150e7223 */ /* 0x000fe2000001000e */
[----:B------:R-:W-:Y:S01]  /*95d0*/  F2FP.BF16.F32.PACK_AB R16, R55, R16 ;  /* 0x000000103710723e */ /* 0x000fe200000010ff */
[----:B------:R-:W-:Y:S01]  /*95e0*/  FFMA.FTZ R72, R5, R72, -R56 ;  /* 0x0000004805487223 */ /* 0x000fe20000010838 */
[C---:B------:R-:W-:Y:S01]  /*95f0*/  FMUL.FTZ R124, R126.reuse, R124 ;  /* 0x0000007c7e7c7220 */ /* 0x040fe20000410000 */
[C---:B------:R-:W-:Y:S01]  /*9600*/  FMUL.FTZ R42, R126.reuse, R42 ;  /* 0x0000002a7e2a7220 */ /* 0x040fe20000410000 */
[C---:B------:R-:W-:Y:S01]  /*9610*/  FMUL.FTZ R59, R126.reuse, R59 ;  /* 0x0000003b7e3b7220 */ /* 0x040fe20000410000 */
[----:B------:R-:W-:Y:S01]  /*9620*/  FMUL.FTZ R43, R126, R43 ;  /* 0x0000002b7e2b7220 */ /* 0x000fe20000410000 */
[-C--:B------:R-:W-:Y:S01]  /*9630*/  FFMA.FTZ R37, R44, -R57.reuse, R37 ;  /* 0x800000392c257223 */ /* 0x080fe20000010025 */
[----:B------:R-:W-:Y:S01]  /*9640*/  FFMA.FTZ R18, R23, -R57, R18 ;  /* 0x8000003917127223 */ /* 0x000fe20000010012 */
[C---:B------:R-:W-:Y:S01]  /*9650*/  FFMA.FTZ R63, -R57.reuse, R63, R66 ;  /* 0x0000003f393f7223 */ /* 0x040fe20000010142 */
[C---:B------:R-:W-:Y:S01]  /*9660*/  FMUL.FTZ R22, R126.reuse, R15 ;  /* 0x0000000f7e167220 */ /* 0x040fe20000410000 */
[----:B------:R-:W-:Y:S01]  /*9670*/  FMUL.FTZ R23, R126, R14 ;  /* 0x0000000e7e177220 */ /* 0x000fe20000410000 */
[----:B------:R-:W-:Y:S01]  /*9680*/  PRMT R15, R16, 0x7632, R15 ;  /* 0x00007632100f7816 */ /* 0x000fe2000000000f */
[----:B------:R-:W-:Y:S01]  /*9690*/  FFMA.FTZ R17, -R57, R70, R72 ;  /* 0x0000004639117223 */ /* 0x000fe20000010148 */
[C---:B------:R-:W-:Y:S01]  /*96a0*/  FMUL.FTZ R37, R126.reuse, R37 ;  /* 0x000000257e257220 */ /* 0x040fe20000410000 */
[C---:B------:R-:W-:Y:S01]  /*96b0*/  FMUL.FTZ R70, R126.reuse, R63 ;  /* 0x0000003f7e467220 */ /* 0x040fe20000410000 */
[----:B------:R-:W-:Y:S01]  /*96c0*/  F2FP.BF16.F32.PACK_AB R124, R59, R124 ;  /* 0x0000007c3b7c723e */ /* 0x000fe200000010ff */
[----:B------:R-:W-:Y:S01]  /*96d0*/  FFMA.FTZ R64, R5, R64, -R56 ;  /* 0x0000004005407223 */ /* 0x000fe20000010838 */
[----:B------:R-:W-:Y:S01]  /*96e0*/  F2FP.BF16.F32.PACK_AB R42, R43, R42 ;  /* 0x0000002a2b2a723e */ /* 0x000fe200000010ff */
[----:B------:R-:W-:Y:S01]  /*96f0*/  FMUL.FTZ R58, R126, R17 ;  /* 0x000000117e3a7220 */ /* 0x000fe20000410000 */
[----:B------:R-:W-:Y:S01]  /*9700*/  PRMT R17, R124, 0x7632, R17 ;  /* 0x000076327c117816 */ /* 0x000fe20000000011 */
[----:B------:R-:W-:Y:S01]  /*9710*/  FFMA.FTZ R61, -R57, R61, R64 ;  /* 0x0000003d393d7223 */ /* 0x000fe20000010140 */
[----:B------:R-:W-:Y:S01]  /*9720*/  F2FP.BF16.F32.PACK_AB R37, R70, R37 ;  /* 0x000000254625723e */ /* 0x000fe200000010ff */
[----:B------:R-:W-:Y:S01]  /*9730*/  FMUL.FTZ R38, R126, R38 ;  /* 0x000000267e267220 */ /* 0x000fe20000410000 */
[--C-:B------:R-:W-:Y:S01]  /*9740*/  FFMA.FTZ R34, R9, R34, -R56.reuse ;  /* 0x0000002209227223 */ /* 0x100fe20000010838 */
[--C-:B------:R-:W-:Y:S01]  /*9750*/  FFMA.FTZ R68, R5, R68, -R56.reuse ;  /* 0x0000004405447223 */ /* 0x100fe20000010838 */
[C-C-:B------:R-:W-:Y:S01]  /*9760*/  FFMA.FTZ R69, R6.reuse, R69, -R56.reuse ;  /* 0x0000004506457223 */ /* 0x140fe20000010838 */
[C-C-:B------:R-:W-:Y:S01]  /*9770*/  FFMA.FTZ R32, R9.reuse, R32, -R56.reuse ;  /* 0x0000002009207223 */ /* 0x140fe20000010838 */
[C-C-:B------:R-:W-:Y:S01]  /*9780*/  FFMA.FTZ R74, R6.reuse, R74, -R56.reuse ;  /* 0x0000004a064a7223 */ /* 0x140fe20000010838 */
[--C-:B------:R-:W-:Y:S01]  /*9790*/  FFMA.FTZ R26, R9, R26, -R56.reuse ;  /* 0x0000001a091a7223 */ /* 0x100fe20000010838 */
[C-C-:B------:R-:W-:Y:S01]  /*97a0*/  FFMA.FTZ R76, R5.reuse, R76, -R56.reuse ;  /* 0x0000004c054c7223 */ /* 0x140fe20000010838 */
[C-C-:B------:R-:W-:Y:S01]  /*97b0*/  FFMA.FTZ R78, R6.reuse, R78, -R56.reuse ;  /* 0x0000004e064e7223 */ /* 0x140fe20000010838 */
[--C-:B------:R-:W-:Y:S01]  /*97c0*/  FFMA.FTZ R80, R5, R80, -R56.reuse ;  /* 0x0000005005507223 */ /* 0x100fe20000010838 */
[----:B------:R-:W-:Y:S01]  /*97d0*/  FMUL.FTZ R114, R117, R114 ;  /* 0x0000007275727220 */ /* 0x000fe20000410000 */
[--C-:B------:R-:W-:Y:S01]  /*97e0*/  FFMA.FTZ R82, R6, R82, -R56.reuse ;  /* 0x0000005206527223 */ /* 0x100fe20000010838 */
        /* <DEDUP_REMOVED lines=27> */
[----:B--2---:R-:W-:Y:S01]  /*99a0*/  IADD3 R12, P1, R119, UR22, RZ ;  /* 0x00000016770c7c10 */ /* 0x004fe2000ff3e0ff */
[----:B------:R-:W-:Y:S01]  /*99b0*/  FMUL.FTZ R61, R126, R61 ;  /* 0x0000003d7e3d7220 */ /* 0x000fe20000410000 */
[----:B------:R-:W-:Y:S01]  /*99c0*/  FFMA.FTZ R34, R40, -R57, R34 ;  /* 0x8000003928227223 */ /* 0x000fe20000010022 */
[C---:B------:R-:W-:Y:S01]  /*99d0*/  FFMA.FTZ R65, -R57.reuse, R65, R68 ;  /* 0x0000004139417223 */ /* 0x040fe20000010144 */
[----:B---3--:R-:W-:Y:S01]  /*99e0*/  IADD3.X R13, R118, UR23, RZ, P1, !PT ;  /* 0x00000017760d7c10 */ /* 0x008fe20008ffe4ff */
[----:B------:R-:W-:Y:S01]  /*99f0*/  FFMA.FTZ R69, -R57, R67, R69 ;  /* 0x0000004339457223 */ /* 0x000fe20000010145 */
[C---:B------:R-:W-:Y:S01]  /*9a00*/  FMUL.FTZ R35, R126.reuse, R35 ;  /* 0x000000237e237220 */ /* 0x040fe20000410000 */
[----:B------:R-:W-:Y:S01]  /*9a10*/  FMUL.FTZ R33, R126, R33 ;  /* 0x000000217e217220 */ /* 0x000fe20000410000 */
[----:B----4-:R-:W-:Y:S01]  /*9a20*/  IADD3 R10, P1, R45, UR22, RZ ;  /* 0x000000162d0a7c10 */ /* 0x010fe2000ff3e0ff */
[----:B------:R0:W-:Y:S01]  /*9a30*/  STG.E.U16 desc[UR14][R12.64+0x2], R11 ;  /* 0x0000020b0c007986 */ /* 0x0001e2000c10150e */
[----:B------:R-:W-:Y:S01]  /*9a40*/  FFMA.FTZ R32, R36, -R57, R32 ;  /* 0x8000003924207223 */ /* 0x000fe20000010020 */
[C---:B------:R-:W-:Y:S01]  /*9a50*/  FFMA.FTZ R71, -R57.reuse, R71, R74 ;  /* 0x0000004739477223 */ /* 0x040fe2000001014a */
[----:B------:R-:W-:Y:S01]  /*9a60*/  FFMA.FTZ R26, R30, -R57, R26 ;  /* 0x800000391e1a7223 */ /* 0x000fe2000001001a */
[----:B------:R-:W2:Y:S01]  /*9a70*/  LDL.LU R45, [R1+0x38] ;  /* 0x00003800012d7983 */ /* 0x000ea20000300800 */
[C---:B------:R-:W-:Y:S01]  /*9a80*/  FFMA.FTZ R73, -R57.reuse, R73, R76 ;  /* 0x0000004939497223 */ /* 0x040fe2000001014c */
[C---:B------:R-:W-:Y:S01]  /*9a90*/  FFMA.FTZ R75, -R57.reuse, R75, R78 ;  /* 0x0000004b394b7223 */ /* 0x040fe2000001014e */
[C---:B------:R-:W-:Y:S01]  /*9aa0*/  FFMA.FTZ R77, -R57.reuse, R77, R80 ;  /* 0x0000004d394d7223 */ /* 0x040fe20000010150 */
[----:B------:R-:W-:Y:S01]  /*9ab0*/  FFMA.FTZ R114, R6, R114, -R56 ;  /* 0x0000007206727223 */ /* 0x000fe20000010838 */
[C---:B------:R-:W-:Y:S01]  /*9ac0*/  FMUL.FTZ R27, R126.reuse, R27 ;  /* 0x0000001b7e1b7220 */ /* 0x040fe20000410000 */
[C---:B------:R-:W-:Y:S01]  /*9ad0*/  FMUL.FTZ R24, R126.reuse, R24 ;  /* 0x000000187e187220 */ /* 0x040fe20000410000 */
[----:B------:R-:W-:Y:S01]  /*9ae0*/  FFMA.FTZ R79, -R57, R79, R82 ;  /* 0x0000004f394f7223 */ /* 0x000fe20000010152 */
[----:B0-----:R-:W-:Y:S01]  /*9af0*/  IADD3.X R11, R41, UR23, RZ, P1, !PT ;  /* 0x00000017290b7c10 */ /* 0x001fe20008ffe4ff */
[C---:B------:R-:W-:Y:S01]  /*9b00*/  FMUL.FTZ R20, R126.reuse, R20 ;  /* 0x000000147e147220 */ /* 0x040fe20000410000 */
[----:B------:R-:W3:Y:S01]  /*9b10*/  LDL.LU R41, [R1+0x2c] ;  /* 0x00002c0001297983 */ /* 0x000ee20000300800 */
[----:B------:R-:W-:Y:S01]  /*9b20*/  IADD3 R14, P1, R39, UR22, RZ ;  /* 0x00000016270e7c10 */ /* 0x000fe2000ff3e0ff */
[C---:B------:R-:W-:Y:S01]  /*9b30*/  FFMA.FTZ R81, -R57.reuse, R81, R84 ;  /* 0x0000005139517223 */ /* 0x040fe20000010154 */
[C---:B------:R-:W-:Y:S01]  /*9b40*/  FFMA.FTZ R83, -R57.reuse, R83, R86 ;  /* 0x0000005339537223 */ /* 0x040fe20000010156 */
[----:B------:R-:W4:Y:S01]  /*9b50*/  LDL.LU R39, [R1+0x30] ;  /* 0x0000300001277983 */ /* 0x000f220000300800 */
[C---:B------:R-:W-:Y:S01]  /*9b60*/  FFMA.FTZ R85, -R57.reuse, R85, R88 ;  /* 0x0000005539557223 */ /* 0x040fe20000010158 */
[C---:B------:R-:W-:Y:S01]  /*9b70*/  FFMA.FTZ R21, -R57.reuse, R112, R54 ;  /* 0x0000007039157223 */ /* 0x040fe20000010136 */
[C---:B------:R-:W-:Y:S01]  /*9b80*/  FMUL.FTZ R19, R126.reuse, R19 ;  /* 0x000000137e137220 */ /* 0x040fe20000410000 */
[----:B------:R0:W-:Y:S01]  /*9b90*/  STG.E.U16 desc[UR14][R12.64], R2 ;  /* 0x000000020c007986 */ /* 0x0001e2000c10150e */
[C---:B------:R-:W-:Y:S01]  /*9ba0*/  FMUL.FTZ R18, R126.reuse, R18 ;  /* 0x000000127e127220 */ /* 0x040fe20000410000 */
[C---:B------:R-:W-:Y:S01]  /*9bb0*/  FFMA.FTZ R87, -R57.reuse, R87, R90 ;  /* 0x0000005739577223 */ /* 0x040fe2000001015a */
[C---:B------:R-:W-:Y:S01]  /*9bc0*/  FFMA.FTZ R89, -R57.reuse, R89, R92 ;  /* 0x0000005939597223 */ /* 0x040fe2000001015c */
[----:B------:R1:W-:Y:S01]  /*9bd0*/  STG.E.U16 desc[UR14][R12.64+0x6], R15 ;  /* 0x0000060f0c007986 */ /* 0x0003e2000c10150e */
[C---:B------:R-:W-:Y:S01]  /*9be0*/  FFMA.FTZ R91, -R57.reuse, R91, R94 ;  /* 0x0000005b395b7223 */ /* 0x040fe2000001015e */
[C---:B------:R-:W-:Y:S01]  /*9bf0*/  FFMA.FTZ R93, -R57.reuse, R93, R96 ;  /* 0x0000005d395d7223 */ /* 0x040fe20000010160 */
[----:B------:R-:W-:Y:S01]  /*9c00*/  FMUL.FTZ R130, R126, R130 ;  /* 0x000000827e827220 */ /* 0x000fe20000410000 */
[----:B------:R1:W-:Y:S01]  /*9c10*/  STG.E.U16 desc[UR14][R12.64+0x4], R16 ;  /* 0x000004100c007986 */ /* 0x0003e2000c10150e */
[----:B------:R-:W-:Y:S01]  /*9c20*/  FFMA.FTZ R95, -R57, R95, R98 ;  /* 0x0000005f395f7223 */ /* 0x000fe20000010162 */
[-C--:B------:R-:W-:Y:S01]  /*9c30*/  FFMA.FTZ R134, R132, -R57.reuse, R134 ;  /* 0x8000003984867223 */ /* 0x080fe20000010086 */
[----:B------:R-:W-:Y:S01]  /*9c40*/  FFMA.FTZ R133, R131, -R57, R133 ;  /* 0x8000003983857223 */ /* 0x000fe20000010085 */
[----:B0-----:R-:W-:Y:S01]  /*9c50*/  PRMT R2, R42, 0x7632, R2 ;  /* 0x000076322a027816 */ /* 0x001fe20000000002 */
[C---:B------:R-:W-:Y:S01]  /*9c60*/  FFMA.FTZ R97, -R57.reuse, R97, R100 ;  /* 0x0000006139617223 */ /* 0x040fe20000010164 */
[----:B------:R-:W-:Y:S01]  /*9c70*/  FFMA.FTZ R99, -R57, R99, R102 ;  /* 0x0000006339637223 */ /* 0x000fe20000010166 */
[----:B------:R-:W-:Y:S01]  /*9c80*/  FMUL.FTZ R129, R126, R129 ;  /* 0x000000817e817220 */ /* 0x000fe20000410000 */
[----:B-1----:R-:W-:Y:S01]  /*9c90*/  IADD3.X R15, R31, UR23, RZ, P1, !PT ;  /* 0x000000171f0f7c10 */ /* 0x002fe20008ffe4ff */
[-C--:B------:R-:W-:Y:S01]  /*9ca0*/  FFMA.FTZ R135, R128, -R57.reuse, R135 ;  /* 0x8000003980877223 */ /* 0x080fe20000010087 */
[----:B------:R-:W4:Y:S01]  /*9cb0*/  LDL.LU R31, [R1+0x24] ;  /* 0x00002400011f7983 */ /* 0x000f220000300800 */
[----:B------:R-:W-:Y:S01]  /*9cc0*/  FFMA.FTZ R138, R127, -R57, R138 ;  /* 0x800000397f8a7223 */ /* 0x000fe2000001008a */
[----:B------:R-:W-:Y:S01]  /*9cd0*/  IADD3 R12, P1, R29, UR22, RZ ;  /* 0x000000161d0c7c10 */ /* 0x000fe2000ff3e0ff */
[C---:B------:R-:W-:Y:S01]  /*9ce0*/  FFMA.FTZ R101, -R57.reuse, R101, R104 ;  /* 0x0000006539657223 */ /* 0x040fe20000010168 */
[----:B------:R-:W-:Y:S01]  /*9cf0*/  STG.E.U16 desc[UR14][R10.64], R124 ;  /* 0x0000007c0a007986 */ /* 0x000fe2000c10150e */
[----:B------:R-:W-:Y:S01]  /*9d00*/  FFMA.FTZ R103, -R57, R103, R106 ;  /* 0x0000006739677223 */ /* 0x000fe2000001016a */
[-C--:B------:R-:W-:Y:S01]  /*9d10*/  FFMA.FTZ R139, R136, -R57.reuse, R139 ;  /* 0x80000039888b7223 */ /* 0x080fe2000001008b */
[----:B------:R-:W-:Y:S01]  /*9d20*/  FFMA.FTZ R142, R137, -R57, R142 ;  /* 0x80000039898e7223 */ /* 0x000fe2000001008e */
[----:B------:R-:W-:Y:S01]  /*9d30*/  STG.E.U16 desc[UR14][R10.64+0x2], R17 ;  /* 0x000002110a007986 */ /* 0x000fe2000c10150e */
[C---:B------:R-:W-:Y:S01]  /*9d40*/  FFMA.FTZ R105, -R57.reuse, R105, R110 ;  /* 0x0000006939697223 */ /* 0x040fe2000001016e */
[----:B------:R-:W-:Y:S01]  /*9d50*/  FFMA.FTZ R109, -R57, R107, R109 ;  /* 0x0000006b396d7223 */ /* 0x000fe2000001016d */
[-C--:B------:R-:W-:Y:S01]  /*9d60*/  FFMA.FTZ R145, R140, -R57.reuse, R145 ;  /* 0x800000398c917223 */ /* 0x080fe20000010091 */
[----:B------:R-:W-:Y:S01]  /*9d70*/  STG.E.U16 desc[UR14][R10.64+0x4], R42 ;  /* 0x0000042a0a007986 */ /* 0x000fe2000c10150e */
[----:B------:R-:W-:Y:S01]  /*9d80*/  FFMA.FTZ R146, R141, -R57, R146 ;  /* 0x800000398d927223 */ /* 0x000fe20000010092 */
[----:B------:R-:W-:Y:S01]  /*9d90*/  FFMA.FTZ R113, -R57, R113, R108 ;  /* 0x0000007139717223 */ /* 0x000fe2000001016c */
[-C--:B------:R-:W-:Y:S01]  /*9da0*/  FFMA.FTZ R147, R143, -R57.reuse, R147 ;  /* 0x800000398f937223 */ /* 0x080fe20000010093 */
[----:B------:R0:W-:Y:S01]  /*9db0*/  STG.E.U16 desc[UR14][R10.64+0x6], R2 ;  /* 0x000006020a007986 */ /* 0x0001e2000c10150e */
[----:B------:R-:W-:Y:S01]  /*9dc0*/  FFMA.FTZ R148, R144, -R57, R148 ;  /* 0x8000003990947223 */ /* 0x000fe20000010094 */
[----:B------:R-:W-:-:S02]  /*9dd0*/  FFMA.FTZ R111, -R57, R111, R116 ;  /* 0x0000006f396f7223 */ /* 0x000fc40000010174 */
[----:B------:R-:W4:Y:S01]  /*9de0*/  LDL.LU R29, [R1+0x28] ;  /* 0x00002800011d7983 */ /* 0x000f220000300800 */
[----:B------:R-:W-:Y:S01]  /*9df0*/  F2FP.BF16.F32.PACK_AB R38, R61, R38 ;  /* 0x000000263d26723e */ /* 0x000fe200000010ff */
[C---:B------:R-:W-:Y:S01]  /*9e00*/  FMUL.FTZ R34, R126.reuse, R34 ;  /* 0x000000227e227220 */ /* 0x040fe20000410000 */
[C---:B------:R-:W-:Y:S01]  /*9e10*/  FMUL.FTZ R60, R126.reuse, R65 ;  /* 0x000000417e3c7220 */ /* 0x040fe20000410000 */
[----:B------:R1:W-:Y:S01]  /*9e20*/  STG.E.U16 desc[UR14][R14.64+0x4], R37 ;  /* 0x000004250e007986 */ /* 0x0003e2000c10150e */
[----:B0-----:R-:W-:Y:S01]  /*9e30*/  PRMT R11, R37, 0x7632, R11 ;  /* 0x00007632250b7816 */ /* 0x001fe2000000000b */
[----:B------:R-:W-:Y:S01]  /*9e40*/  FMUL.FTZ R69, R126, R69 ;  /* 0x000000457e457220 */ /* 0x000fe20000410000 */
[----:B------:R-:W-:Y:S01]  /*9e50*/  F2FP.BF16.F32.PACK_AB R33, R58, R33 ;  /* 0x000000213a21723e */ /* 0x000fe200000010ff */
[C---:B------:R-:W-:Y:S01]  /*9e60*/  FMUL.FTZ R32, R126.reuse, R32 ;  /* 0x000000207e207220 */ /* 0x040fe20000410000 */
[C---:B------:R-:W-:Y:S01]  /*9e70*/  FMUL.FTZ R71, R126.reuse, R71 ;  /* 0x000000477e477220 */ /* 0x040fe20000410000 */
[C---:B------:R-:W-:Y:S01]  /*9e80*/  FMUL.FTZ R26, R126.reuse, R26 ;  /* 0x0000001a7e1a7220 */ /* 0x040fe20000410000 */
[C---:B------:R-:W-:Y:S01]  /*9e90*/  FMUL.FTZ R56, R126.reuse, R73 ;  /* 0x000000497e387220 */ /* 0x040fe20000410000 */
[C---:B------:R-:W-:Y:S01]  /*9ea0*/  FMUL.FTZ R75, R126.reuse, R75 ;  /* 0x0000004b7e4b7220 */ /* 0x040fe20000410000 */
[----:B-1----:R-:W4:Y:S01]  /*9eb0*/  LDL.LU R37, [R1+0x1c] ;  /* 0x00001c0001257983 */ /* 0x002f220000300800 */
[C---:B------:R-:W-:Y:S01]  /*9ec0*/  FMUL.FTZ R77, R126.reuse, R77 ;  /* 0x0000004d7e4d7220 */ /* 0x040fe20000410000 */
[C---:B------:R-:W-:Y:S01]  /*9ed0*/  FMUL.FTZ R79, R126.reuse, R79 ;  /* 0x0000004f7e4f7220 */ /* 0x040fe20000410000 */
[----:B------:R-:W-:Y:S01]  /*9ee0*/  FMUL.FTZ R54, R126, R81 ;  /* 0x000000517e367220 */ /* 0x000fe20000410000 */
[----:B------:R-:W4:Y:S01]  /*9ef0*/  LDL.LU R17, [R1+0x20] ;  /* 0x0000200001117983 */ /* 0x000f220000300800 */
[----:B------:R-:W-:Y:S01]  /*9f00*/  PRMT R13, R38, 0x7632, R13 ;  /* 0x00007632260d7816 */ /* 0x000fe2000000000d */
[----:B------:R-:W-:Y:S01]  /*9f10*/  FMUL.FTZ R83, R126, R83 ;  /* 0x000000537e537220 */ /* 0x000fe20000410000 */
[----:B------:R-:W-:Y:S01]  /*9f20*/  F2FP.BF16.F32.PACK_AB R35, R60, R35 ;  /* 0x000000233c23723e */ /* 0x000fe200000010ff */
[C---:B------:R-:W-:Y:S01]  /*9f30*/  FMUL.FTZ R85, R126.reuse, R85 ;  /* 0x000000557e557220 */ /* 0x040fe20000410000 */
[----:B------:R-:W-:Y:S01]  /*9f40*/  F2FP.BF16.F32.PACK_AB R34, R69, R34 ;  /* 0x000000224522723e */ /* 0x000fe200000010ff */
[----:B------:R-:W-:Y:S01]  /*9f50*/  STG.E.U16 desc[UR14][R14.64+0x2], R13 ;  /* 0x0000020d0e007986 */ /* 0x000fe2000c10150e */
[----:B------:R-:W-:Y:S01]  /*9f60*/  PRMT R16, R35, 0x7632, R16 ;  /* 0x0000763223107816 */ /* 0x000fe20000000010 */
[----:B------:R-:W-:Y:S01]  /*9f70*/  FMUL.FTZ R66, R126, R87 ;  /* 0x000000577e427220 */ /* 0x000fe20000410000 */
[----:B------:R-:W-:Y:S01]  /*9f80*/  PRMT R2, R34, 0x7632, R2 ;  /* 0x0000763222027816 */ /* 0x000fe20000000002 */
[----:B------:R-:W-:Y:S01]  /*9f90*/  STG.E.U16 desc[UR14][R14.64+0x6], R11 ;  /* 0x0000060b0e007986 */ /* 0x000fe2000c10150e */
[C---:B------:R-:W-:Y:S01]  /*9fa0*/  FMUL.FTZ R44, R126.reuse, R89 ;  /* 0x000000597e2c7220 */ /* 0x040fe20000410000 */
[C---:B------:R-:W-:Y:S01]  /*9fb0*/  FMUL.FTZ R91, R126.reuse, R91 ;  /* 0x0000005b7e5b7220 */ /* 0x040fe20000410000 */
[C---:B------:R-:W-:Y:S01]  /*9fc0*/  FMUL.FTZ R93, R126.reuse, R93 ;  /* 0x0000005d7e5d7220 */ /* 0x040fe20000410000 */
[----:B------:R0:W-:Y:S01]  /*9fd0*/  STG.E.U16 desc[UR14][R14.64], R38 ;  /* 0x000000260e007986 */ /* 0x0001e2000c10150e */
        /* <DEDUP_REMOVED lines=11> */
[----:B0-----:R-:W-:Y:S01]  /*a090*/  PRMT R15, R33, 0x7632, R15 ;  /* 0x00007632210f7816 */ /* 0x001fe2000000000f */
[C---:B------:R-:W-:Y:S01]  /*a0a0*/  FMUL.FTZ R142, R126.reuse, R142 ;  /* 0x0000008e7e8e7220 */ /* 0x040fe20000410000 */
[C---:B------:R-:W-:Y:S01]  /*a0b0*/  FMUL.FTZ R36, R126.reuse, R105 ;  /* 0x000000697e247220 */ /* 0x040fe20000410000 */
[C---:B------:R-:W-:Y:S01]  /*a0c0*/  FMUL.FTZ R109, R126.reuse, R109 ;  /* 0x0000006d7e6d7220 */ /* 0x040fe20000410000 */
[C---:B------:R-:W-:Y:S01]  /*a0d0*/  FMUL.FTZ R145, R126.reuse, R145 ;  /* 0x000000917e917220 */ /* 0x040fe20000410000 */
[C---:B------:R-:W-:Y:S01]  /*a0e0*/  FMUL.FTZ R146, R126.reuse, R146 ;  /* 0x000000927e927220 */ /* 0x040fe20000410000 */
[C---:B------:R-:W-:Y:S01]  /*a0f0*/  FMUL.FTZ R68, R126.reuse, R113 ;  /* 0x000000717e447220 */ /* 0x040fe20000410000 */
[----:B------:R-:W-:Y:S01]  /*a100*/  FMUL.FTZ R21, R126, R21 ;  /* 0x000000157e157220 */ /* 0x000fe20000410000 */
[----:B------:R-:W-:Y:S01]  /*a110*/  FFMA.FTZ R57, -R57, R115, R114 ;  /* 0x0000007339397223 */ /* 0x000fe20000010172 */
[----:B--2---:R-:W-:-:S05]  /*a120*/  IADD3.X R13, R45, UR23, RZ, P1, !PT ;  /* 0x000000172d0d7c10 */ /* 0x004fca0008ffe4ff */
[----:B------:R0:W-:Y:S01]  /*a130*/  STG.E.U16 desc[UR14][R12.64+0x4], R34 ;  /* 0x000004220c007986 */ /* 0x0001e2000c10150e */
[----:B---3--:R-:W-:-:S04]  /*a140*/  IADD3 R10, P1, R41, UR22, RZ ;  /* 0x00000016290a7c10 */ /* 0x008fc8000ff3e0ff */
[----:B----4-:R-:W-:Y:S01]  /*a150*/  IADD3.X R11, R39, UR23, RZ, P1, !PT ;  /* 0x00000017270b7c10 */ /* 0x010fe20008ffe4ff */
[----:B------:R-:W-:Y:S04]  /*a160*/  STG.E.U16 desc[UR14][R12.64], R35 ;  /* 0x000000230c007986 */ /* 0x000fe8000c10150e */
[----:B0-----:R-:W2:Y:S04]  /*a170*/  LDL.LU R34, [R1+0x14] ;  /* 0x0000140001227983 */ /* 0x001ea80000300800 */
[----:B------:R-:W-:Y:S04]  /*a180*/  STG.E.U16 desc[UR14][R12.64+0x2], R16 ;  /* 0x000002100c007986 */ /* 0x000fe8000c10150e */
[----:B------:R0:W-:Y:S04]  /*a190*/  STG.E.U16 desc[UR14][R12.64+0x6], R2 ;  /* 0x000006020c007986 */ /* 0x0001e8000c10150e */
[----:B------:R1:W-:Y:S01]  /*a1a0*/  STG.E.U16 desc[UR14][R10.64], R33 ;  /* 0x000000210a007986 */ /* 0x0003e2000c10150e */
[----:B------:R-:W-:-:S03]  /*a1b0*/  IADD3 R14, P1, R31, UR22, RZ ;  /* 0x000000161f0e7c10 */ /* 0x000fc6000ff3e0ff */
[----:B------:R3:W-:Y:S01]  /*a1c0*/  STG.E.U16 desc[UR14][R10.64+0x2], R15 ;  /* 0x0000020f0a007986 */ /* 0x0007e2000c10150e */
[----:B0-----:R-:W-:-:S03]  /*a1d0*/  PRMT R13, R32, 0x7632, R13 ;  /* 0x00007632200d7816 */ /* 0x001fc6000000000d */
[----:B-1----:R-:W4:Y:S04]  /*a1e0*/  LDL.LU R33, [R1+0x18] ;  /* 0x0000180001217983 */ /* 0x002f280000300800 */
[----:B------:R-:W4:Y:S04]  /*a1f0*/  LDL.LU R31, [R1+0xc] ;  /* 0x00000c00011f7983 */ /* 0x000f280000300800 */
[----:B------:R0:W-:Y:S01]  /*a200*/  STG.E.U16 desc[UR14][R10.64+0x6], R13 ;  /* 0x0000060d0a007986 */ /* 0x0001e2000c10150e */
[----:B---3--:R-:W-:-:S03]  /*a210*/  IADD3.X R15, R29, UR23, RZ, P1, !PT ;  /* 0x000000171d0f7c10 */ /* 0x008fc60008ffe4ff */
[----:B------:R-:W3:Y:S01]  /*a220*/  LDL.LU R29, [R1+0x10] ;  /* 0x00001000011d7983 */ /* 0x000ee20000300800 */
[----:B------:R-:W-:-:S04]  /*a230*/  IADD3 R12, P1, R37, UR22, RZ ;  /* 0x00000016250c7c10 */ /* 0x000fc8000ff3e0ff */
[----:B0-----:R-:W-:Y:S02]  /*a240*/  IADD3.X R13, R17, UR23, RZ, P1, !PT ;  /* 0x00000017110d7c10 */ /* 0x001fe40008ffe4ff */
[----:B------:R-:W3:Y:S01]  /*a250*/  LDL.LU R17, [R1+0x8] ;  /* 0x0000080001117983 */ /* 0x000ee20000300800 */
[----:B------:R-:W-:Y:S02]  /*a260*/  F2FP.BF16.F32.PACK_AB R27, R56, R27 ;  /* 0x0000001b381b723e */ /* 0x000fe400000010ff */
[----:B------:R-:W-:Y:S02]  /*a270*/  F2FP.BF16.F32.PACK_AB R26, R75, R26 ;  /* 0x0000001a4b1a723e */ /* 0x000fe400000010ff */
[----:B------:R-:W-:Y:S01]  /*a280*/  F2FP.BF16.F32.PACK_AB R24, R77, R24 ;  /* 0x000000184d18723e */ /* 0x000fe200000010ff */
[----:B------:R0:W-:Y:S01]  /*a290*/  STG.E.U16 desc[UR14][R10.64+0x4], R32 ;  /* 0x000004200a007986 */ /* 0x0001e2000c10150e */
[----:B------:R-:W-:Y:S02]  /*a2a0*/  PRMT R16, R27, 0x7632, R16 ;  /* 0x000076321b107816 */ /* 0x000fe40000000010 */
[----:B------:R-:W-:-:S02]  /*a2b0*/  PRMT R2, R26, 0x7632, R2 ;  /* 0x000076321a027816 */ /* 0x000fc40000000002 */
[----:B------:R-:W-:Y:S01]  /*a2c0*/  F2FP.BF16.F32.PACK_AB R20, R79, R20 ;  /* 0x000000144f14723e */ /* 0x000fe200000010ff */
[----:B------:R-:W-:Y:S01]  /*a2d0*/  STG.E.U16 desc[UR14][R14.64], R27 ;  /* 0x0000001b0e007986 */ /* 0x000fe2000c10150e */
[----:B0-----:R-:W-:-:S03]  /*a2e0*/  PRMT R11, R24, 0x7632, R11 ;  /* 0x00007632180b7816 */ /* 0x001fc6000000000b */
[----:B------:R0:W-:Y:S01]  /*a2f0*/  STG.E.U16 desc[UR14][R14.64+0x2], R16 ;  /* 0x000002100e007986 */ /* 0x0001e2000c10150e */
[----:B------:R-:W-:-:S03]  /*a300*/  F2FP.BF16.F32.PACK_AB R19, R54, R19 ;  /* 0x000000133613723e */ /* 0x000fc600000010ff */
[----:B------:R-:W-:Y:S01]  /*a310*/  STG.E.U16 desc[UR14][R14.64+0x4], R26 ;  /* 0x0000041a0e007986 */ /* 0x000fe2000c10150e */
[----:B------:R-:W-:-:S03]  /*a320*/  F2FP.BF16.F32.PACK_AB R18, R83, R18 ;  /* 0x000000125312723e */ /* 0x000fc600000010ff */
[----:B------:R1:W-:Y:S01]  /*a330*/  STG.E.U16 desc[UR14][R14.64+0x6], R2 ;  /* 0x000006020e007986 */ /* 0x0003e2000c10150e */
[----:B------:R-:W-:-:S03]  /*a340*/  F2FP.BF16.F32.PACK_AB R22, R85, R22 ;  /* 0x000000165516723e */ /* 0x000fc600000010ff */
[----:B------:R-:W-:Y:S01]  /*a350*/  STG.E.U16 desc[UR14][R12.64+0x2], R11 ;  /* 0x0000020b0c007986 */ /* 0x000fe2000c10150e */
[----:B0-----:R-:W-:Y:S02]  /*a360*/  PRMT R16, R19, 0x7632, R16 ;  /* 0x0000763213107816 */ /* 0x001fe40000000010 */
[----:B-1----:R-:W-:Y:S01]  /*a370*/  PRMT R15, R20, 0x7632, R15 ;  /* 0x00007632140f7816 */ /* 0x002fe2000000000f */
[----:B------:R-:W-:Y:S01]  /*a380*/  STG.E.U16 desc[UR14][R12.64], R24 ;  /* 0x000000180c007986 */ /* 0x000fe2000c10150e */
[----:B------:R-:W-:-:S03]  /*a390*/  PRMT R2, R18, 0x7632, R2 ;  /* 0x0000763212027816 */ /* 0x000fc60000000002 */
[----:B------:R-:W-:Y:S01]  /*a3a0*/  STG.E.U16 desc[UR14][R12.64+0x4], R20 ;  /* 0x000004140c007986 */ /* 0x000fe2000c10150e */
[----:B------:R-:W-:-:S03]  /*a3b0*/  F2FP.BF16.F32.PACK_AB R23, R66, R23 ;  /* 0x000000174217723e */ /* 0x000fc600000010ff */
[----:B------:R0:W-:Y:S01]  /*a3c0*/  STG.E.U16 desc[UR14][R12.64+0x6], R15 ;  /* 0x0000060f0c007986 */ /* 0x0001e2000c10150e */
[----:B------:R-:W-:Y:S02]  /*a3d0*/  F2FP.BF16.F32.PACK_AB R25, R44, R25 ;  /* 0x000000192c19723e */ /* 0x000fe400000010ff */
[----:B------:R-:W-:Y:S02]  /*a3e0*/  F2FP.BF16.F32.PACK_AB R28, R91, R28 ;  /* 0x0000001c5b1c723e */ /* 0x000fe400000010ff */
[----:B------:R-:W-:Y:S02]  /*a3f0*/  F2FP.BF16.F32.PACK_AB R93, R93, R130 ;  /* 0x000000825d5d723e */ /* 0x000fe400000010ff */
[----:B0-----:R-:W-:Y:S02]  /*a400*/  PRMT R13, R22, 0x7632, R13 ;  /* 0x00007632160d7816 */ /* 0x001fe4000000000d */
[----:B------:R-:W-:Y:S02]  /*a410*/  F2FP.BF16.F32.PACK_AB R62, R62, R129 ;  /* 0x000000813e3e723e */ /* 0x000fe400000010ff */
[----:B------:R-:W-:-:S02]  /*a420*/  F2FP.BF16.F32.PACK_AB R97, R97, R134 ;  /* 0x000000866161723e */ /* 0x000fc400000010ff */
[----:B------:R-:W-:Y:S02]  /*a430*/  F2FP.BF16.F32.PACK_AB R64, R64, R133 ;  /* 0x000000854040723e */ /* 0x000fe400000010ff */
[----:B------:R-:W-:Y:S02]  /*a440*/  F2FP.BF16.F32.PACK_AB R40, R40, R135 ;  /* 0x000000872828723e */ /* 0x000fe400000010ff */
[----:B------:R-:W-:Y:S02]  /*a450*/  F2FP.BF16.F32.PACK_AB R103, R103, R138 ;  /* 0x0000008a6767723e */ /* 0x000fe400000010ff */
[----:B------:R-:W-:Y:S02]  /*a460*/  F2FP.BF16.F32.PACK_AB R36, R36, R139 ;  /* 0x0000008b2424723e */ /* 0x000fe400000010ff */
[----:B------:R-:W-:Y:S01]  /*a470*/  F2FP.BF16.F32.PACK_AB R109, R109, R142 ;  /* 0x0000008e6d6d723e */ /* 0x000fe200000010ff */
[----:B------:R-:W-:Y:S01]  /*a480*/  FMUL.FTZ R147, R126, R147 ;  /* 0x000000937e937220 */ /* 0x000fe20000410000 */
[----:B------:R-:W-:Y:S01]  /*a490*/  F2FP.BF16.F32.PACK_AB R68, R68, R145 ;  /* 0x000000914444723e */ /* 0x000fe200000010ff */
[C---:B------:R-:W-:Y:S01]  /*a4a0*/  FMUL.FTZ R148, R126.reuse, R148 ;  /* 0x000000947e947220 */ /* 0x040fe20000410000 */
[----:B------:R-:W-:Y:S01]  /*a4b0*/  F2FP.BF16.F32.PACK_AB R21, R21, R146 ;  /* 0x000000921515723e */ /* 0x000fe200000010ff */
[C---:B------:R-:W-:Y:S01]  /*a4c0*/  FMUL.FTZ R30, R126.reuse, R111 ;  /* 0x0000006f7e1e7220 */ /* 0x040fe20000410000 */
[----:B------:R-:W-:-:S04]  /*a4d0*/  FMUL.FTZ R57, R126, R57 ;  /* 0x000000397e397220 */ /* 0x000fc80000410000 */
[----:B------:R-:W-:Y:S02]  /*a4e0*/  F2FP.BF16.F32.PACK_AB R30, R30, R147 ;  /* 0x000000931e1e723e */ /* 0x000fe400000010ff */
[----:B------:R-:W-:Y:S01]  /*a4f0*/  F2FP.BF16.F32.PACK_AB R57, R57, R148 ;  /* 0x000000943939723e */ /* 0x000fe200000010ff */
[----:B------:R-:W-:Y:S01]  /*a500*/  ULOP3.LUT UR4, UR4, 0x1, URZ, 0x3c, !UPT ;  /* 0x0000000104047892 */ /* 0x000fe2000f8e3c3f */
[----:B------:R-:W-:Y:S01]  /*a510*/  UMOV UR5, UR11 ;  /* 0x0000000b00057c82 */ /* 0x000fe20008000000 */
[----:B--2---:R-:W-:-:S04]  /*a520*/  IADD3 R10, P1, R34, UR22, RZ ;  /* 0x00000016220a7c10 */ /* 0x004fc8000ff3e0ff */
[----:B----4-:R-:W-:Y:S02]  /*a530*/  IADD3.X R11, R33, UR23, RZ, P1, !PT ;  /* 0x00000017210b7c10 */ /* 0x010fe40008ffe4ff */
[----:B------:R-:W-:-:S03]  /*a540*/  IADD3 R14, P1, R31, UR22, RZ ;  /* 0x000000161f0e7c10 */ /* 0x000fc6000ff3e0ff */
[----:B------:R-:W-:Y:S04]  /*a550*/  STG.E.U16 desc[UR14][R10.64], R19 ;  /* 0x000000130a007986 */ /* 0x000fe8000c10150e */
[----:B------:R0:W-:Y:S01]  /*a560*/  STG.E.U16 desc[UR14][R10.64+0x2], R16 ;  /* 0x000002100a007986 */ /* 0x0001e2000c10150e */
[----:B---3--:R-:W-:Y:S02]  /*a570*/  IADD3.X R15, R29, UR23, RZ, P1, !PT ;  /* 0x000000171d0f7c10 */ /* 0x008fe40008ffe4ff */
[----:B------:R-:W-:Y:S01]  /*a580*/  IADD3 R12, P1, R163, UR22, RZ ;  /* 0x00000016a30c7c10 */ /* 0x000fe2000ff3e0ff */
[----:B------:R-:W-:Y:S04]  /*a590*/  STG.E.U16 desc[UR14][R10.64+0x4], R18 ;  /* 0x000004120a007986 */ /* 0x000fe8000c10150e */
[----:B------:R1:W-:Y:S04]  /*a5a0*/  STG.E.U16 desc[UR14][R10.64+0x6], R2 ;  /* 0x000006020a007986 */ /* 0x0003e8000c10150e */
[----:B------:R2:W-:Y:S01]  /*a5b0*/  STG.E.U16 desc[UR14][R14.64+0x2], R13 ;  /* 0x0000020d0e007986 */ /* 0x0005e2000c10150e */
[----:B0-----:R-:W-:-:S02]  /*a5c0*/  PRMT R16, R25, 0x7632, R16 ;  /* 0x0000763219107816 */ /* 0x001fc40000000010 */
[----:B-1----:R-:W-:Y:S02]  /*a5d0*/  PRMT R11, R23, 0x7632, R11 ;  /* 0x00007632170b7816 */ /* 0x002fe4000000000b */
[----:B--2---:R-:W-:Y:S02]  /*a5e0*/  IADD3.X R13, R17, UR23, RZ, P1, !PT ;  /* 0x00000017110d7c10 */ /* 0x004fe40008ffe4ff */
[----:B------:R-:W-:Y:S01]  /*a5f0*/  IADD3 R10, P1, R161, UR22, RZ ;  /* 0x00000016a10a7c10 */ /* 0x000fe2000ff3e0ff */
[----:B------:R-:W-:Y:S01]  /*a600*/  STG.E.U16 desc[UR14][R14.64], R22 ;  /* 0x000000160e007986 */ /* 0x000fe2000c10150e */
[----:B------:R-:W-:-:S03]  /*a610*/  PRMT R2, R28, 0x7632, R2 ;  /* 0x000076321c027816 */ /* 0x000fc60000000002 */
[----:B------:R-:W-:Y:S04]  /*a620*/  STG.E.U16 desc[UR14][R14.64+0x4], R23 ;  /* 0x000004170e007986 */ /* 0x000fe8000c10150e */
[----:B------:R0:W-:Y:S04]  /*a630*/  STG.E.U16 desc[UR14][R14.64+0x6], R11 ;  /* 0x0000060b0e007986 */ /* 0x0001e8000c10150e */
[----:B------:R-:W-:Y:S04]  /*a640*/  STG.E.U16 desc[UR14][R12.64], R25 ;  /* 0x000000190c007986 */ /* 0x000fe8000c10150e */
[----:B------:R1:W-:Y:S01]  /*a650*/  STG.E.U16 desc[UR14][R12.64+0x2], R16 ;  /* 0x000002100c007986 */ /* 0x0003e2000c10150e */
[----:B0-----:R-:W-:-:S02]  /*a660*/  IADD3.X R11, R162, UR23, RZ, P1, !PT ;  /* 0x00000017a20b7c10 */ /* 0x001fc40008ffe4ff */
[----:B------:R-:W-:Y:S02]  /*a670*/  PRMT R15, R93, 0x7632, R15 ;  /* 0x000076325d0f7816 */ /* 0x000fe4000000000f */
[----:B------:R-:W-:Y:S01]  /*a680*/  IADD3 R14, P1, R159, UR22, RZ ;  /* 0x000000169f0e7c10 */ /* 0x000fe2000ff3e0ff */
[----:B------:R-:W-:Y:S04]  /*a690*/  STG.E.U16 desc[UR14][R12.64+0x4], R28 ;  /* 0x0000041c0c007986 */ /* 0x000fe8000c10150e */
[----:B------:R0:W-:Y:S01]  /*a6a0*/  STG.E.U16 desc[UR14][R12.64+0x6], R2 ;  /* 0x000006020c007986 */ /* 0x0001e2000c10150e */
[----:B-1----:R-:W-:-:S03]  /*a6b0*/  PRMT R16, R97, 0x7632, R16 ;  /* 0x0000763261107816 */ /* 0x002fc60000000010 */
[----:B------:R1:W-:Y:S01]  /*a6c0*/  STG.E.U16 desc[UR14][R10.64+0x2], R15 ;  /* 0x0000020f0a007986 */ /* 0x0003e2000c10150e */
[----:B0-----:R-:W-:Y:S02]  /*a6d0*/  PRMT R13, R62, 0x7632, R13 ;  /* 0x000076323e0d7816 */ /* 0x001fe4000000000d */
[----:B------:R-:W-:Y:S02]  /*a6e0*/  PRMT R2, R64, 0x7632, R2 ;  /* 0x0000763240027816 */ /* 0x000fe40000000002 */
[----:B-1----:R-:W-:Y:S02]  /*a6f0*/  IADD3.X R15, R160, UR23, RZ, P1, !PT ;  /* 0x00000017a00f7c10 */ /* 0x002fe40008ffe4ff */
[----:B------:R-:W-:Y:S01]  /*a700*/  IADD3 R12, P1, R157, UR22, RZ ;  /* 0x000000169d0c7c10 */ /* 0x000fe2000ff3e0ff */
[----:B------:R-:W-:Y:S04]  /*a710*/  STG.E.U16 desc[UR14][R10.64], R93 ;  /* 0x0000005d0a007986 */ /* 0x000fe8000c10150e */
[----:B------:R-:W-:Y:S04]  /*a720*/  STG.E.U16 desc[UR14][R10.64+0x4], R62 ;  /* 0x0000043e0a007986 */ /* 0x000fe8000c10150e */
[----:B------:R0:W-:Y:S04]  /*a730*/  STG.E.U16 desc[UR14][R10.64+0x6], R13 ;  /* 0x0000060d0a007986 */ /* 0x0001e8000c10150e */
[----:B------:R-:W-:Y:S04]  /*a740*/  STG.E.U16 desc[UR14][R14.64], R97 ;  /* 0x000000610e007986 */ /* 0x000fe8000c10150e */
[----:B------:R-:W-:Y:S04]  /*a750*/  STG.E.U16 desc[UR14][R14.64+0x2], R16 ;  /* 0x000002100e007986 */ /* 0x000fe8000c10150e */
[----:B------:R-:W-:Y:S01]  /*a760*/  STG.E.U16 desc[UR14][R14.64+0x4], R64 ;  /* 0x000004400e007986 */ /* 0x000fe2000c10150e */
[----:B0-----:R-:W-:-:S02]  /*a770*/  IADD3.X R13, R158, UR23, RZ, P1, !PT ;  /* 0x000000179e0d7c10 */ /* 0x001fc40008ffe4ff */
[----:B------:R-:W-:Y:S01]  /*a780*/  PRMT R11, R40, 0x7632, R11 ;  /* 0x00007632280b7816 */ /* 0x000fe2000000000b */
[----:B------:R0:W-:Y:S01]  /*a790*/  STG.E.U16 desc[UR14][R14.64+0x6], R2 ;  /* 0x000006020e007986 */ /* 0x0001e2000c10150e */
[----:B------:R-:W-:-:S03]  /*a7a0*/  IADD3 R10, P1, R155, UR22, RZ ;  /* 0x000000169b0a7c10 */ /* 0x000fc6000ff3e0ff */
[----:B------:R-:W-:Y:S01]  /*a7b0*/  STG.E.U16 desc[UR14][R12.64], R40 ;  /* 0x000000280c007986 */ /* 0x000fe2000c10150e */
[----:B0-----:R-:W-:-:S03]  /*a7c0*/  PRMT R15, R103, 0x7632, R15 ;  /* 0x00007632670f7816 */ /* 0x001fc6000000000f */
[----:B------:R0:W-:Y:S01]  /*a7d0*/  STG.E.U16 desc[UR14][R12.64+0x2], R11 ;  /* 0x0000020b0c007986 */ /* 0x0001e2000c10150e */
[----:B------:R-:W-:-:S03]  /*a7e0*/  PRMT R2, R36, 0x7632, R2 ;  /* 0x0000763224027816 */ /* 0x000fc60000000002 */
[----:B------:R-:W-:Y:S04]  /*a7f0*/  STG.E.U16 desc[UR14][R12.64+0x4], R103 ;  /* 0x000004670c007986 */ /* 0x000fe8000c10150e */
[----:B------:R1:W-:Y:S01]  /*a800*/  STG.E.U16 desc[UR14][R12.64+0x6], R15 ;  /* 0x0000060f0c007986 */ /* 0x0003e2000c10150e */
[----:B0-----:R-:W-:Y:S02]  /*a810*/  IADD3.X R11, R156, UR23, RZ, P1, !PT ;  /* 0x000000179c0b7c10 */ /* 0x001fe40008ffe4ff */
[----:B------:R-:W-:Y:S02]  /*a820*/  IADD3 R14, P1, R153, UR22, RZ ;  /* 0x00000016990e7c10 */ /* 0x000fe4000ff3e0ff */
[----:B-1----:R-:W-:Y:S01]  /*a830*/  PRMT R13, R109, 0x7632, R13 ;  /* 0x000076326d0d7816 */ /* 0x002fe2000000000d */
[----:B------:R-:W-:Y:S01]  /*a840*/  STG.E.U16 desc[UR14][R10.64], R36 ;  /* 0x000000240a007986 */ /* 0x000fe2000c10150e */
[----:B------:R-:W-:-:S03]  /*a850*/  IADD3.X R15, R154, UR23, RZ, P1, !PT ;  /* 0x000000179a0f7c10 */ /* 0x000fc60008ffe4ff */
[----:B------:R0:W-:Y:S01]  /*a860*/  STG.E.U16 desc[UR14][R10.64+0x2], R2 ;  /* 0x000002020a007986 */ /* 0x0001e2000c10150e */
[----:B------:R-:W-:-:S03]  /*a870*/  IADD3 R12, P1, R149, UR22, RZ ;  /* 0x00000016950c7c10 */ /* 0x000fc6000ff3e0ff */
[----:B------:R-:W-:Y:S04]  /*a880*/  STG.E.U16 desc[UR14][R10.64+0x4], R109 ;  /* 0x0000046d0a007986 */ /* 0x000fe8000c10150e */
[----:B------:R1:W-:Y:S01]  /*a890*/  STG.E.U16 desc[UR14][R10.64+0x6], R13 ;  /* 0x0000060d0a007986 */ /* 0x0003e2000c10150e */
[----:B0-----:R-:W-:-:S03]  /*a8a0*/  PRMT R2, R21, 0x7632, R2 ;  /* 0x0000763215027816 */ /* 0x001fc60000000002 */
[----:B------:R-:W-:Y:S01]  /*a8b0*/  STG.E.U16 desc[UR14][R14.64], R68 ;  /* 0x000000440e007986 */ /* 0x000fe2000c10150e */
[----:B-1----:R-:W-:-:S03]  /*a8c0*/  PRMT R11, R68, 0x7632, R11 ;  /* 0x00007632440b7816 */ /* 0x002fc6000000000b */
[----:B------:R-:W-:Y:S01]  /*a8d0*/  STG.E.U16 desc[UR14][R14.64+0x4], R21 ;  /* 0x000004150e007986 */ /* 0x000fe2000c10150e */
[----:B------:R-:W-:Y:S02]  /*a8e0*/  IADD3.X R13, R152, UR23, RZ, P1, !PT ;  /* 0x00000017980d7c10 */ /* 0x000fe40008ffe4ff */
[----:B------:R-:W-:Y:S01]  /*a8f0*/  PRMT R10, R30, 0x7632, R10 ;  /* 0x000076321e0a7816 */ /* 0x000fe2000000000a */
[----:B------:R-:W-:Y:S04]  /*a900*/  STG.E.U16 desc[UR14][R14.64+0x2], R11 ;  /* 0x0000020b0e007986 */ /* 0x000fe8000c10150e */
[----:B------:R0:W-:Y:S04]  /*a910*/  STG.E.U16 desc[UR14][R14.64+0x6], R2 ;  /* 0x000006020e007986 */ /* 0x0001e8000c10150e */
[----:B------:R1:W-:Y:S01]  /*a920*/  STG.E.U16 desc[UR14][R12.64], R30 ;  /* 0x0000001e0c007986 */ /* 0x0003e2000c10150e */
[----:B0-----:R-:W-:-:S03]  /*a930*/  PRMT R15, R57, 0x7632, R15 ;  /* 0x00007632390f7816 */ /* 0x001fc6000000000f */
[----:B------:R1:W-:Y:S04]  /*a940*/  STG.E.U16 desc[UR14][R12.64+0x2], R10 ;  /* 0x0000020a0c007986 */ /* 0x0003e8000c10150e */
[----:B------:R1:W-:Y:S04]  /*a950*/  STG.E.U16 desc[UR14][R12.64+0x4], R57 ;  /* 0x000004390c007986 */ /* 0x0003e8000c10150e */
[----:B------:R1:W-:Y:S01]  /*a960*/  STG.E.U16 desc[UR14][R12.64+0x6], R15 ;  /* 0x0000060f0c007986 */ /* 0x0003e2000c10150e */
[----:B------:R-:W-:Y:S05]  /*a970*/  @!P0 BRA `(.L_x_823) ;  /* 0xffffff60002c8947 */ /* 0x000fea000383ffff */
.L_x_809:
[----:B------:R-:W0:Y:S02]  /*a980*/  S2R R0, SR_CTAID.Y ;  /* 0x0000000000007919 */ /* 0x000e240000002600 */
[----:B0-----:R-:W-:-:S04]  /*a990*/  LEA R0, R0, UR20, 0x6 ;  /* 0x0000001400007c11 */ /* 0x001fc8000f8e30ff */
[----:B------:R-:W-:-:S04]  /*a9a0*/  SHF.L.U32 R20, R0, 0x5, RZ ;  /* 0x0000000500147819 */ /* 0x000fc800000006ff */
[----:B------:R-:W-:-:S13]  /*a9b0*/  ISETP.GT.AND P0, PT, R20, 0x13f, PT ;  /* 0x0000013f1400780c */ /* 0x000fda0003f04270 */
[----:B------:R-:W-:Y:S05]  /*a9c0*/  @P0 EXIT ;  /* 0x000000000000094d */ /* 0x000fea0003800000 */
[----:B------:R-:W0:Y:S01]  /*a9d0*/  S2R R6, SR_TID.X ;  /* 0x0000000000067919 */ /* 0x000e220000002100 */
[----:B------:R-:W-:Y:S01]  /*a9e0*/  LOP3.LUT R3, RZ, UR16, RZ, 0x33, !PT ;  /* 0x00000010ff037c12 */ /* 0x000fe2000f8e33ff */
[----:B------:R-:W2:Y:S01]  /*a9f0*/  S2UR UR5, SR_CgaCtaId ;  /* 0x00000000000579c3 */ /* 0x000ea20000008800 */
        /* <DEDUP_REMOVED lines=15> */
[----:B--2---:R-:W-:-:S03]  /*aaf0*/  ULEA UR8, UR5, UR4, 0x18 ;  /* 0x0000000405087291 */ /* 0x004fc6000f8ec03f */
[----:B------:R-:W-:Y:S02]  /*ab00*/  ULDC.64 UR4, c[0x0][0x260] ;  /* 0x0000980000047ab9 */ /* 0x000fe40000000a00 */
[----:B------:R-:W-:Y:S01]  /*ab10*/  UIADD3 UR4, UP1, UR4, 0xe400, URZ ;  /* 0x0000e40004047890 */ /* 0x000fe2000ff3e03f */
[--C-:B0-----:R-:W-:Y:S02]  /*ab20*/  SHF.R.U32.HI R5, RZ, 0x5, R6.reuse ;  /* 0x00000005ff057819 */ /* 0x101fe40000011606 */
[----:B------:R-:W-:Y:S01]  /*ab30*/  SHF.R.U32.HI R2, RZ, 0x4, R6 ;  /* 0x00000004ff027819 */ /* 0x000fe20000011606 */
[----:B------:R-:W-:Y:S01]  /*ab40*/  UIADD3.X UR5, URZ, UR5, URZ, UP1, !UPT ;  /* 0x000000053f057290 */ /* 0x000fe20008ffe43f */
[----:B------:R-:W-:Y:S02]  /*ab50*/  IADD3 R4, P0, P1, -R4, -0x41, -R5 ;  /* 0xffffffbf04047810 */ /* 0x000fe4000791e905 */
[----:B------:R-:W-:Y:S02]  /*ab60*/  SHF.L.U32 R7, R5, 0x1, RZ ;  /* 0x0000000105077819 */ /* 0x000fe400000006ff */
[----:B------:R-:W-:-:S02]  /*ab70*/  IADD3.X R3, ~R3, -0x1, R0, P0, P1 ;  /* 0xffffffff03037810 */ /* 0x000fc400007e2500 */
[----:B------:R-:W-:Y:S02]  /*ab80*/  IADD3 R0, R2, 0x14, RZ ;  /* 0x0000001402007810 */ /* 0x000fe40007ffe0ff */
[----:B-1----:R-:W-:Y:S01]  /*ab90*/  LEA R12, R5, UR8, 0x7 ;  /* 0x00000008050c7c11 */ /* 0x002fe2000f8e38ff */
        /* <DEDUP_REMOVED lines=9> */
[----:B------:R-:W-:Y:S02]  /*ac30*/  IADD3 R8, R13, R14, RZ ;  /* 0x0000000e0d087210 */ /* 0x000fe40007ffe0ff */
[----:B------:R-:W-:Y:S02]  /*ac40*/  SHF.L.U32 R13, R6, 0x1, RZ ;  /* 0x00000001060d7819 */ /* 0x000fe400000006ff */
[----:B------:R-:W-:Y:S01]  /*ac50*/  IADD3 RZ, P0, R9, R10, RZ ;  /* 0x0000000a09ff7210 */ /* 0x000fe20007f1e0ff */
[----:B------:R-:W-:Y:S01]  /*ac60*/  IMAD.WIDE.U32 R14, R8, -0x33333333, RZ ;  /* 0xcccccccd080e7825 */ /* 0x000fe200078e00ff */
[----:B------:R-:W-:-:S02]  /*ac70*/  MOV R16, R11 ;  /* 0x0000000b00107202 */ /* 0x000fc40000000f00 */
[----:B------:R-:W-:Y:S02]  /*ac80*/  LOP3.LUT R12, R12, 0x780, RZ, 0xc0, !PT ;  /* 0x000007800c0c7812 */ /* 0x000fe400078ec0ff */
[----:B------:R-:W-:Y:S01]  /*ac90*/  LOP3.LUT R11, R13, 0x1e, RZ, 0xc0, !PT ;  /* 0x0000001e0d0b7812 */ /* 0x000fe200078ec0ff */
[----:B------:R-:W-:Y:S01]  /*aca0*/  IMAD.WIDE.U32.X R16, R3, -0x33333334, R16, P0 ;  /* 0xcccccccc03107825 */ /* 0x000fe200000e0410 */
[----:B------:R-:W-:Y:S02]  /*acb0*/  IADD3 R9, R2, 0x28, RZ ;  /* 0x0000002802097810 */ /* 0x000fe40007ffe0ff */
[----:B------:R-:W-:Y:S02]  /*acc0*/  IADD3 R13, R12, UR8, RZ ;  /* 0x000000080c0d7c10 */ /* 0x000fe4000fffe0ff */
[-C--:B------:R-:W-:Y:S02]  /*acd0*/  LOP3.LUT R10, R2, R11.reuse, RZ, 0x3c, !PT ;  /* 0x0000000b020a7212 */ /* 0x080fe400078e3cff */
[----:B------:R-:W-:-:S02]  /*ace0*/  LOP3.LUT R12, R0, R11, RZ, 0x3c, !PT ;  /* 0x0000000b000c7212 */ /* 0x000fc400078e3cff */
[----:B------:R-:W-:Y:S02]  /*acf0*/  LOP3.LUT R18, R9, R11, RZ, 0x3c, !PT ;  /* 0x0000000b09127212 */ /* 0x000fe400078e3cff */
[----:B------:R-:W-:Y:S02]  /*ad00*/  SHF.R.U64 R21, R16, 0x3, R17 ;  /* 0x0000000310157819 */ /* 0x000fe40000001211 */
[-C--:B------:R-:W-:Y:S02]  /*ad10*/  LEA R10, R10, R13.reuse, 0x2 ;  /* 0x0000000d0a0a7211 */ /* 0x080fe400078e10ff */
[-C--:B------:R-:W-:Y:S02]  /*ad20*/  LEA R12, R12, R13.reuse, 0x2 ;  /* 0x0000000d0c0c7211 */ /* 0x080fe400078e10ff */
[----:B------:R-:W-:Y:S02]  /*ad30*/  LEA R13, R18, R13, 0x2 ;  /* 0x0000000d120d7211 */ /* 0x000fe400078e10ff */
[----:B------:R-:W-:-:S02]  /*ad40*/  LEA.HI R22, R15, 0x1, RZ, 0x1c ;  /* 0x000000010f167811 */ /* 0x000fc400078fe0ff */
[C---:B------:R-:W-:Y:S02]  /*ad50*/  IADD3 R18, P0, R5.reuse, 0xa, RZ ;  /* 0x0000000a05127810 */ /* 0x040fe40007f1e0ff */
[C---:B------:R-:W-:Y:S02]  /*ad60*/  IADD3 R17, P1, R5.reuse, 0x14, RZ ;  /* 0x0000001405117810 */ /* 0x040fe40007f3e0ff */
[----:B------:R-:W-:Y:S02]  /*ad70*/  IADD3 R37, P2, R5, 0x1e, RZ ;  /* 0x0000001e05257810 */ /* 0x000fe40007f5e0ff */
[----:B------:R-:W-:Y:S02]  /*ad80*/  IADD3 R21, R21, 0x1, RZ ;  /* 0x0000000115157810 */ /* 0x000fe40007ffe0ff */
        /* <DEDUP_REMOVED lines=8> */
.L_x_840:
        /* <DEDUP_REMOVED lines=43> */
.L_x_827:
[----:B------:R-:W-:Y:S05]  /*b0c0*/  BSYNC B1 ;  /* 0x0000000000017941 */ /* 0x000fea0003800000 */
.L_x_826:
        /* <DEDUP_REMOVED lines=20> */
.L_x_830:
        /* <DEDUP_REMOVED lines=55> */
.L_x_829:
[----:B------:R-:W-:Y:S05]  /*b580*/  BSYNC B1 ;  /* 0x0000000000017941 */ /* 0x000fea0003800000 */
.L_x_828:
        /* <DEDUP_REMOVED lines=35> */
.L_x_832:
[----:B------:R-:W-:Y:S05]  /*b7c0*/  BSYNC B1 ;  /* 0x0000000000017941 */ /* 0x000fea0003800000 */
.L_x_831:
        /* <DEDUP_REMOVED lines=15> */
.L_x_825:
[----:B------:R-:W-:Y:S05]  /*b8c0*/  BSYNC B0 ;  /* 0x0000000000007941 */ /* 0x000fea0003800000 */
.L_x_824:
        /* <DEDUP_REMOVED lines=39> */
.L_x_849:
        /* <DEDUP_REMOVED lines=43> */
.L_x_859:
        /* <DEDUP_REMOVED lines=38> */
.L_x_869:
[----:B0-----:R-:W-:Y:S01]  /*c050*/  FADD.FTZ R28, R23, R28 ;  /* 0x0000001c171c7221 */ /* 0x001fe20000010000 */
[----:B------:R-:W-:-:S04]  /*c060*/  @!P2 F2FP.BF16.F32.PACK_AB R23, RZ, R33 ;  /* 0x00000021ff17a23e */ /* 0x000fc800000010ff */
[----:B------:R-:W-:Y:S02]  /*c070*/  PRMT R29, R23, 0x7610, R29 ;  /* 0x00007610171d7816 */ /* 0x000fe4000000001d */
[----:B------:R-:W-:Y:S02]  /*c080*/  @!P2 F2FP.BF16.F32.PACK_AB R28, RZ, R28 ;  /* 0x0000001cff1ca23e */ /* 0x000fe400000010ff */
[----:B------:R-:W-:Y:S01]  /*c090*/  MOV R23, R16 ;  /* 0x0000001000177202 */ /* 0x000fe20000000f00 */
[----:B------:R3:W-:Y:S04]  /*c0a0*/  @!P2 STG.E.U16 desc[UR14][R24.64+0x50], R29 ;  /* 0x0000501d1800a986 */ /* 0x0007e8000c10150e */
[----:B------:R3:W-:Y:S02]  /*c0b0*/  @!P2 STG.E.U16 desc[UR14][R26.64+0x50], R28 ;  /* 0x0000501c1a00a986 */ /* 0x0007e4000c10150e */
.L_x_835:
[----:B------:R-:W-:Y:S05]  /*c0c0*/  BSYNC B0 ;  /* 0x0000000000007941 */ /* 0x000fea0003800000 */
.L_x_834:
        /* <DEDUP_REMOVED lines=145> */
.L_x_903:
[----:B-12---:R-:W-:Y:S01]  /*c9e0*/  FADD.FTZ R28, R44, R23 ;  /* 0x000000172c1c7221 */ /* 0x006fe20000010000 */
[----:B------:R-:W-:-:S04]  /*c9f0*/  @!P0 F2FP.BF16.F32.PACK_AB R23, RZ, R32 ;  /* 0x00000020ff17823e */ /* 0x000fc800000010ff */
[----:B------:R-:W-:Y:S01]  /*ca00*/  @!P0 F2FP.BF16.F32.PACK_AB R28, RZ, R28 ;  /* 0x0000001cff1c823e */ /* 0x000fe200000010ff */
[----:B------:R4:W-:Y:S04]  /*ca10*/  @!P0 STG.E.U16 desc[UR14][R24.64+0x78], R23 ;  /* 0x0000781718008986 */ /* 0x0009e8000c10150e */
[----:B------:R4:W-:Y:S02]  /*ca20*/  @!P0 STG.E.U16 desc[UR14][R26.64+0x78], R28 ;  /* 0x0000781c1a008986 */ /* 0x0009e4000c10150e */
.L_x_833:
[----:B------:R-:W-:Y:S05]  /*ca30*/  WARPSYNC.ALL ;  /* 0x0000000000007948 */ /* 0x000fea0003800000 */
[----:B------:R-:W-:Y:S01]  /*ca40*/  BAR.SYNC.DEFER_BLOCKING 0x0 ;  /* 0x0000000000007b1d */ /* 0x000fe20000010000 */
[C---:B------:R-:W-:Y:S02]  /*ca50*/  ISETP.GE.AND P0, PT, R20.reuse, -0xec0, PT ;  /* 0xfffff1401400780c */ /* 0x040fe40003f06270 */
[----:B------:R-:W-:-:S11]  /*ca60*/  IADD3 R20, R20, 0x1000, RZ ;  /* 0x0000100014147810 */ /* 0x000fd60007ffe0ff */
[----:B------:R-:W-:Y:S05]  /*ca70*/  @!P0 BRA `(.L_x_840) ;  /* 0xffffffe000e48947 */ /* 0x000fea000383ffff */
[----:B------:R-:W-:Y:S05]  /*ca80*/  EXIT ;  /* 0x000000000000794d */ /* 0x000fea0003800000 */
.L_x_836:
[----:B-1----:R-:W-:Y:S02]  /*ca90*/  MOV R50, R23 ;  /* 0x0000001700327202 */ /* 0x002fe40000000f00 */
[----:B------:R-:W-:Y:S02]  /*caa0*/  MOV R51, 0x8 ;  /* 0x0000000800337802 */ /* 0x000fe40000000f00 */
[----:B------:R-:W-:Y:S02]  /*cab0*/  MOV R52, 0x101f ;  /* 0x0000101f00347802 */ /* 0x000fe40000000f00 */
[----:B------:R-:W-:-:S07]  /*cac0*/  MOV R49, 0xffff ;  /* 0x0000ffff00317802 */ /* 0x000fce0000000f00 */
[----:B0-2---:R-:W-:Y:S05]  /*cad0*/  WARPSYNC.COLLECTIVE R49, `(.L_x_841) ;  /* 0x0000000031087348 */ /* 0x005fea0003c00000 */
[----:B------:R1:W3:Y:S02]  /*cae0*/  SHFL.BFLY P3, R47, R50, R51, R52 ;  /* 0x0c000033322f7389 */ /* 0x0002e40000060034 */
[----:B0123--:R-:W-:Y:S01]  /*caf0*/  ENDCOLLECTIVE ;  /* 0x000000000000791b */ /* 0x00ffe20003800000 */
.L_x_841:
[----:B------:R-:W-:Y:S02]  /*cb00*/  MOV R50, R24 ;  /* 0x0000001800327202 */ /* 0x000fe40000000f00 */
[----:B------:R-:W-:-:S07]  /*cb10*/  MOV R26, R47 ;  /* 0x0000002f001a7202 */ /* 0x000fce0000000f00 */
[----:B------:R-:W-:Y:S05]  /*cb20*/  WARPSYNC.COLLECTIVE R49, `(.L_x_842) ;  /* 0x0000000031087348 */ /* 0x000fea0003c00000 */
[----:B------:R0:W1:Y:S02]  /*cb30*/  SHFL.BFLY P3, R47, R50, R51, R52 ;  /* 0x0c000033322f7389 */ /* 0x0000640000060034 */
[----:B01----:R-:W-:Y:S01]  /*cb40*/  ENDCOLLECTIVE ;  /* 0x000000000000791b */ /* 0x003fe20003800000 */
.L_x_842:
[----:B------:R-:W-:-:S05]  /*cb50*/  FADD.FTZ R26, R26, R23 ;  /* 0x000000171a1a7221 */ /* 0x000fca0000010000 */
[----:B------:R-:W-:Y:S02]  /*cb60*/  MOV R50, R26 ;  /* 0x0000001a00327202 */ /* 0x000fe40000000f00 */
[----:B------:R-:W-:Y:S02]  /*cb70*/  MOV R51, 0x4 ;  /* 0x0000000400337802 */ /* 0x000fe40000000f00 */
[----:B------:R-:W-:-:S07]  /*cb80*/  MOV R25, R47 ;  /* 0x0000002f00197202 */ /* 0x000fce0000000f00 */
[----:B------:R-:W-:Y:S05]  /*cb90*/  WARPSYNC.COLLECTIVE R49, `(.L_x_843) ;  /* 0x0000000031087348 */ /* 0x000fea0003c00000 */
[----:B------:R0:W1:Y:S02]  /*cba0*/  SHFL.BFLY P3, R47, R50, R51, R52 ;  /* 0x0c000033322f7389 */ /* 0x0000640000060034 */
[----:B01----:R-:W-:Y:S01]  /*cbb0*/  ENDCOLLECTIVE ;  /* 0x000000000000791b */ /* 0x003fe20003800000 */
.L_x_843:
[----:B------:R-:W-:-:S05]  /*cbc0*/  FADD.FTZ R25, R25, R24 ;  /* 0x0000001819197221 */ /* 0x000fca0000010000 */
[----:B------:R-:W-:Y:S02]  /*cbd0*/  MOV R50, R25 ;  /* 0x0000001900327202 */ /* 0x000fe40000000f00 */
[----:B------:R-:W-:-:S07]  /*cbe0*/  MOV R27, R47 ;  /* 0x0000002f001b7202 */ /* 0x000fce0000000f00 */
[----:B------:R-:W-:Y:S05]  /*cbf0*/  WARPSYNC.COLLECTIVE R49, `(.L_x_844) ;  /* 0x0000000031087348 */ /* 0x000fea0003c00000 */
[----:B------:R0:W1:Y:S02]  /*cc00*/  SHFL.BFLY P3, R47, R50, R51, R52 ;  /* 0x0c000033322f7389 */ /* 0x0000640000060034 */
[----:B01----:R-:W-:Y:S01]  /*cc10*/  ENDCOLLECTIVE ;  /* 0x000000000000791b */ /* 0x003fe20003800000 */
.L_x_844:
[----:B------:R-:W-:-:S05]  /*cc20*/  FADD.FTZ R27, R26, R27 ;  /* 0x0000001b1a1b7221 */ /* 0x000fca0000010000 */
[----:B------:R-:W-:Y:S02]  /*cc30*/  MOV R50, R27 ;  /* 0x0000001b00327202 */ /* 0x000fe40000000f00 */
[----:B------:R-:W-:Y:S02]  /*cc40*/  MOV R51, 0x2 ;  /* 0x0000000200337802 */ /* 0x000fe40000000f00 */
[----:B------:R-:W-:-:S07]  /*cc50*/  MOV R28, R47 ;  /* 0x0000002f001c7202 */ /* 0x000fce0000000f00 */
[----:B------:R-:W-:Y:S05]  /*cc60*/  WARPSYNC.COLLECTIVE R49, `(.L_x_845) ;  /* 0x0000000031087348 */ /* 0x000fea0003c00000 */
[----:B------:R0:W1:Y:S02]  /*cc70*/  SHFL.BFLY P3, R47, R50, R51, R52 ;  /* 0x0c000033322f7389 */ /* 0x0000640000060034 */
[----:B01----:R-:W-:Y:S01]  /*cc80*/  ENDCOLLECTIVE ;  /* 0x000000000000791b */ /* 0x003fe20003800000 */
.L_x_845:
[----:B------:R-:W-:-:S05]  /*cc90*/  FADD.FTZ R28, R25, R28 ;  /* 0x0000001c191c7221 */ /* 0x000fca0000010000 */
[----:B------:R-:W-:Y:S02]  /*cca0*/  MOV R50, R28 ;  /* 0x0000001c00327202 */ /* 0x000fe40000000f00 */
[----:B------:R-:W-:-:S07]  /*ccb0*/  MOV R30, R47 ;  /* 0x0000002f001e7202 */ /* 0x000fce0000000f00 */
[----:B------:R-:W-:Y:S05]  /*ccc0*/  WARPSYNC.COLLECTIVE R49, `(.L_x_846) ;  /* 0x0000000031087348 */ /* 0x000fea0003c00000 */
[----:B------:R0:W1:Y:S02]  /*ccd0*/  SHFL.BFLY P3, R47, R50, R51, R52 ;  /* 0x0c000033322f7389 */ /* 0x0000640000060034 */
[----:B01----:R-:W-:Y:S01]  /*cce0*/  ENDCOLLECTIVE ;  /* 0x000000000000791b */ /* 0x003fe20003800000 */
.L_x_846:
[----:B------:R-:W-:-:S05]  /*ccf0*/  FADD.FTZ R30, R27, R30 ;  /* 0x0000001e1b1e7221 */ /* 0x000fca0000010000 */
[----:B------:R-:W-:Y:S02]  /*cd00*/  MOV R50, R30 ;  /* 0x0000001e00327202 */ /* 0x000fe40000000f00 */
[----:B------:R-:W-:Y:S02]  /*cd10*/  MOV R51, 0x1 ;  /* 0x0000000100337802 */ /* 0x000fe40000000f00 */
[----:B------:R-:W-:-:S07]  /*cd20*/  MOV R23, R47 ;  /* 0x0000002f00177202 */ /* 0x000fce0000000f00 */
[----:B------:R-:W-:Y:S05]  /*cd30*/  WARPSYNC.COLLECTIVE R49, `(.L_x_847) ;  /* 0x0000000031087348 */ /* 0x000fea0003c00000 */
[----:B------:R0:W1:Y:S02]  /*cd40*/  SHFL.BFLY P3, R47, R50, R51, R52 ;  /* 0x0c000033322f7389 */ /* 0x0000640000060034 */
[----:B01----:R-:W-:Y:S01]  /*cd50*/  ENDCOLLECTIVE ;  /* 0x000000000000791b */ /* 0x003fe20003800000 */
.L_x_847:
[----:B------:R-:W-:-:S05]  /*cd60*/  FADD.FTZ R23, R28, R23 ;  /* 0x000000171c177221 */ /* 0x000fca0000010000 */
[----:B------:R-:W-:Y:S02]  /*cd70*/  MOV R50, R23 ;  /* 0x0000001700327202 */ /* 0x000fe40000000f00 */
[----:B------:R-:W-:-:S07]  /*cd80*/  MOV R29, R47 ;  /* 0x0000002f001d7202 */ /* 0x000fce0000000f00 */
[----:B------:R-:W-:Y:S05]  /*cd90*/  WARPSYNC.COLLECTIVE R49, `(.L_x_848) ;  /* 0x0000000031087348 */ /* 0x000fea0003c00000 */
[----:B------:R0:W1:Y:S02]  /*cda0*/  SHFL.BFLY P3, R47, R50, R51, R52 ;  /* 0x0c000033322f7389 */ /* 0x0000640000060034 */
[----:B01----:R-:W-:Y:S01]  /*cdb0*/  ENDCOLLECTIVE ;  /* 0x000000000000791b */ /* 0x003fe20003800000 */
.L_x_848:
[----:B------:R-:W-:Y:S01]  /*cdc0*/  FADD.FTZ R29, R30, R29 ;  /* 0x0000001d1e1d7221 */ /* 0x000fe20000010000 */
[----:B------:R-:W-:Y:S01]  /*cdd0*/  MOV R32, R47 ;  /* 0x0000002f00207202 */ /* 0x000fe20000000f00 */
[----:B------:R-:W-:Y:S06]  /*cde0*/  BRA `(.L_x_849) ;  /* 0xffffffec00547947 */ /* 0x000fec000383ffff */
.L_x_837:
        /* <DEDUP_REMOVED lines=8> */
.L_x_851:
[----:B------:R-:W-:Y:S05]  /*ce70*/  BSYNC B1 ;  /* 0x0000000000017941 */ /* 0x000fea0003800000 */
.L_x_850:
        /* <DEDUP_REMOVED lines=8> */
.L_x_852:
[----:B------:R-:W-:Y:S01]  /*cf00*/  FADD.FTZ R30, R30, R23 ;  /* 0x000000171e1e7221 */ /* 0x000fe20000010000 */
[----:B------:R-:W-:-:S04]  /*cf10*/  HFMA2.MMA R51, -RZ, RZ, 0, 2.384185791015625e-07 ;  /* 0x00000004ff337435 */ /* 0x000fc800000001ff */
[----:B------:R-:W-:Y:S02]  /*cf20*/  MOV R50, R30 ;  /* 0x0000001e00327202 */ /* 0x000fe40000000f00 */
[----:B------:R-:W-:-:S07]  /*cf30*/  MOV R29, R47 ;  /* 0x0000002f001d7202 */ /* 0x000fce0000000f00 */
[----:B------:R-:W-:Y:S05]  /*cf40*/  WARPSYNC.COLLECTIVE R49, `(.L_x_853) ;  /* 0x0000000031087348 */ /* 0x000fea0003c00000 */
[----:B------:R0:W1:Y:S02]  /*cf50*/  SHFL.BFLY P3, R47, R50, R51, R52 ;  /* 0x0c000033322f7389 */ /* 0x0000640000060034 */
[----:B01----:R-:W-:Y:S01]  /*cf60*/  ENDCOLLECTIVE ;  /* 0x000000000000791b */ /* 0x003fe20003800000 */
.L_x_853:
[----:B------:R-:W-:-:S05]  /*cf70*/  FADD.FTZ R29, R29, R28 ;  /* 0x0000001c1d1d7221 */ /* 0x000fca0000010000 */
[----:B------:R-:W-:Y:S02]  /*cf80*/  MOV R50, R29 ;  /* 0x0000001d00327202 */ /* 0x000fe40000000f00 */
[----:B------:R-:W-:-:S07]  /*cf90*/  MOV R31, R47 ;  /* 0x0000002f001f7202 */ /* 0x000fce0000000f00 */
[----:B------:R-:W-:Y:S05]  /*cfa0*/  WARPSYNC.COLLECTIVE R49, `(.L_x_854) ;  /* 0x0000000031087348 */ /* 0x000fea0003c00000 */
[----:B------:R0:W1:Y:S02]  /*cfb0*/  SHFL.BFLY P3, R47, R50, R51, R52 ;  /* 0x0c000033322f7389 */ /* 0x0000640000060034 */
[----:B01----:R-:W-:Y:S01]  /*cfc0*/  ENDCOLLECTIVE ;  /* 0x000000000000791b */ /* 0x003fe20003800000 */
.L_x_854:
[----:B------:R-:W-:Y:S01]  /*cfd0*/  FADD.FTZ R31, R30, R31 ;  /* 0x0000001f1e1f7221 */ /* 0x000fe20000010000 */
[----:B------:R-:W-:-:S04]  /*cfe0*/  HFMA2.MMA R51, -RZ, RZ, 0, 1.1920928955078125e-07 ;  /* 0x00000002ff337435 */ /* 0x000fc800000001ff */
[----:B------:R-:W-:Y:S02]  /*cff0*/  MOV R50, R31 ;  /* 0x0000001f00327202 */ /* 0x000fe40000000f00 */
[----:B------:R-:W-:-:S07]  /*d000*/  MOV R32, R47 ;  /* 0x0000002f00207202 */ /* 0x000fce0000000f00 */
[----:B------:R-:W-:Y:S05]  /*d010*/  WARPSYNC.COLLECTIVE R49, `(.L_x_855) ;  /* 0x0000000031087348 */ /* 0x000fea0003c00000 */
[----:B------:R0:W1:Y:S02]  /*d020*/  SHFL.BFLY P3, R47, R50, R51, R52 ;  /* 0x0c000033322f7389 */ /* 0x0000640000060034 */
[----:B01----:R-:W-:Y:S01]  /*d030*/  ENDCOLLECTIVE ;  /* 0x000000000000791b */ /* 0x003fe20003800000 */
.L_x_855:
[----:B------:R-:W-:-:S05]  /*d040*/  FADD.FTZ R32, R29, R32 ;  /* 0x000000201d207221 */ /* 0x000fca0000010000 */
[----:B------:R-:W-:Y:S02]  /*d050*/  MOV R50, R32 ;  /* 0x0000002000327202 */ /* 0x000fe40000000f00 */
[----:B------:R-:W-:-:S07]  /*d060*/  MOV R34, R47 ;  /* 0x0000002f00227202 */ /* 0x000fce0000000f00 */
[----:B------:R-:W-:Y:S05]  /*d070*/  WARPSYNC.COLLECTIVE R49, `(.L_x_856) ;  /* 0x0000000031087348 */ /* 0x000fea0003c00000 */
[----:B------:R0:W1:Y:S02]  /*d080*/  SHFL.BFLY P3, R47, R50, R51, R52 ;  /* 0x0c000033322f7389 */ /* 0x0000640000060034 */
[----:B01----:R-:W-:Y:S01]  /*d090*/  ENDCOLLECTIVE ;  /* 0x000000000000791b */ /* 0x003fe20003800000 */
.L_x_856:
[----:B------:R-:W-:Y:S01]  /*d0a0*/  FADD.FTZ R34, R31, R34 ;  /* 0x000000221f227221 */ /* 0x000fe20000010000 */
[----:B------:R-:W-:-:S04]  /*d0b0*/  HFMA2.MMA R51, -RZ, RZ, 0, 5.9604644775390625e-08 ;  /* 0x00000001ff337435 */ /* 0x000fc800000001ff */
[----:B------:R-:W-:Y:S02]  /*d0c0*/  MOV R50, R34 ;  /* 0x0000002200327202 */ /* 0x000fe40000000f00 */
[----:B------:R-:W-:-:S07]  /*d0d0*/  MOV R23, R47 ;  /* 0x0000002f00177202 */ /* 0x000fce0000000f00 */
[----:B------:R-:W-:Y:S05]  /*d0e0*/  WARPSYNC.COLLECTIVE R49, `(.L_x_857) ;  /* 0x0000000031087348 */ /* 0x000fea0003c00000 */
[----:B------:R0:W1:Y:S02]  /*d0f0*/  SHFL.BFLY P3, R47, R50, R51, R52 ;  /* 0x0c000033322f7389 */ /* 0x0000640000060034 */
[----:B01----:R-:W-:Y:S01]  /*d100*/  ENDCOLLECTIVE ;  /* 0x000000000000791b */ /* 0x003fe20003800000 */
.L_x_857:
[----:B------:R-:W-:-:S05]  /*d110*/  FADD.FTZ R23, R32, R23 ;  /* 0x0000001720177221 */ /* 0x000fca0000010000 */
[----:B------:R-:W-:Y:S02]  /*d120*/  MOV R50, R23 ;  /* 0x0000001700327202 */ /* 0x000fe40000000f00 */
[----:B------:R-:W-:-:S07]  /*d130*/  MOV R33, R47 ;  /* 0x0000002f00217202 */ /* 0x000fce0000000f00 */
[----:B------:R-:W-:Y:S05]  /*d140*/  WARPSYNC.COLLECTIVE R49, `(.L_x_858) ;  /* 0x0000000031087348 */ /* 0x000fea0003c00000 */
[----:B------:R0:W1:Y:S02]  /*d150*/  SHFL.BFLY P3, R47, R50, R51, R52 ;  /* 0x0c000033322f7389 */ /* 0x0000640000060034 */
[----:B01----:R-:W-:Y:S01]  /*d160*/  ENDCOLLECTIVE ;  /* 0x000000000000791b */ /* 0x003fe20003800000 */
.L_x_858:
[----:B------:R-:W-:Y:S01]  /*d170*/  FADD.FTZ R33, R34, R33 ;  /* 0x0000002122217221 */ /* 0x000fe20000010000 */
[----:B------:R-:W-:Y:S01]  /*d180*/  MOV R28, R47 ;  /* 0x0000002f001c7202 */ /* 0x000fe20000000f00 */
[----:B------:R-:W-:Y:S06]  /*d190*/  BRA `(.L_x_859) ;  /* 0xffffffec00147947 */ /* 0x000fec000383ffff */
.L_x_838:
        /* <DEDUP_REMOVED lines=8> */
.L_x_861:
[----:B------:R-:W-:Y:S05]  /*d220*/  BSYNC B1 ;  /* 0x0000000000017941 */ /* 0x000fea0003800000 */
.L_x_860:
        /* <DEDUP_REMOVED lines=8> */
.L_x_862:
[----:B------:R-:W-:Y:S01]  /*d2b0*/  FADD.FTZ R30, R30, R23 ;  /* 0x000000171e1e7221 */ /* 0x000fe20000010000 */
[----:B------:R-:W-:-:S04]  /*d2c0*/  HFMA2.MMA R51, -RZ, RZ, 0, 2.384185791015625e-07 ;  /* 0x00000004ff337435 */ /* 0x000fc800000001ff */
[----:B------:R-:W-:Y:S02]  /*d2d0*/  MOV R50, R30 ;  /* 0x0000001e00327202 */ /* 0x000fe40000000f00 */
[----:B------:R-:W-:-:S07]  /*d2e0*/  MOV R29, R47 ;  /* 0x0000002f001d7202 */ /* 0x000fce0000000f00 */
[----:B------:R-:W-:Y:S05]  /*d2f0*/  WARPSYNC.COLLECTIVE R49, `(.L_x_863) ;  /* 0x0000000031087348 */ /* 0x000fea0003c00000 */
[----:B------:R0:W1:Y:S02]  /*d300*/  SHFL.BFLY P3, R47, R50, R51, R52 ;  /* 0x0c000033322f7389 */ /* 0x0000640000060034 */
[----:B01----:R-:W-:Y:S01]  /*d310*/  ENDCOLLECTIVE ;  /* 0x000000000000791b */ /* 0x003fe20003800000 */
.L_x_863:
[----:B------:R-:W-:-:S05]  /*d320*/  FADD.FTZ R29, R29, R28 ;  /* 0x0000001c1d1d7221 */ /* 0x000fca0000010000 */
[----:B------:R-:W-:Y:S02]  /*d330*/  MOV R50, R29 ;  /* 0x0000001d00327202 */ /* 0x000fe40000000f00 */
[----:B------:R-:W-:-:S07]  /*d340*/  MOV R31, R47 ;  /* 0x0000002f001f7202 */ /* 0x000fce0000000f00 */
[----:B------:R-:W-:Y:S05]  /*d350*/  WARPSYNC.COLLECTIVE R49, `(.L_x_864) ;  /* 0x0000000031087348 */ /* 0x000fea0003c00000 */
[----:B------:R0:W1:Y:S02]  /*d360*/  SHFL.BFLY P3, R47, R50, R51, R52 ;  /* 0x0c000033322f7389 */ /* 0x0000640000060034 */
[----:B01----:R-:W-:Y:S01]  /*d370*/  ENDCOLLECTIVE ;  /* 0x000000000000791b */ /* 0x003fe20003800000 */
.L_x_864:
[----:B------:R-:W-:Y:S01]  /*d380*/  FADD.FTZ R31, R30, R31 ;  /* 0x0000001f1e1f7221 */ /* 0x000fe20000010000 */
[----:B------:R-:W-:-:S04]  /*d390*/  HFMA2.MMA R51, -RZ, RZ, 0, 1.1920928955078125e-07 ;  /* 0x00000002ff337435 */ /* 0x000fc800000001ff */
[----:B------:R-:W-:Y:S02]  /*d3a0*/  MOV R50, R31 ;  /* 0x0000001f00327202 */ /* 0x000fe40000000f00 */
[----:B------:R-:W-:-:S07]  /*d3b0*/  MOV R32, R47 ;  /* 0x0000002f00207202 */ /* 0x000fce0000000f00 */
[----:B------:R-:W-:Y:S05]  /*d3c0*/  WARPSYNC.COLLECTIVE R49, `(.L_x_865) ;  /* 0x0000000031087348 */ /* 0x000fea0003c00000 */
[----:B------:R0:W1:Y:S02]  /*d3d0*/  SHFL.BFLY P3, R47, R50, R51, R52 ;  /* 0x0c000033322f7389 */ /* 0x0000640000060034 */
[----:B01----:R-:W-:Y:S01]  /*d3e0*/  ENDCOLLECTIVE ;  /* 0x000000000000791b */ /* 0x003fe20003800000 */
.L_x_865:
[----:B------:R-:W-:-:S05]  /*d3f0*/  FADD.FTZ R32, R29, R32 ;  /* 0x000000201d207221 */ /* 0x000fca0000010000 */
[----:B------:R-:W-:Y:S02]  /*d400*/  MOV R50, R32 ;  /* 0x0000002000327202 */ /* 0x000fe40000000f00 */
[----:B------:R-:W-:-:S07]  /*d410*/  MOV R34, R47 ;  /* 0x0000002f00227202 */ /* 0x000fce0000000f00 */
[----:B------:R-:W-:Y:S05]  /*d420*/  WARPSYNC.COLLECTIVE R49, `(.L_x_866) ;  /* 0x0000000031087348 */ /* 0x000fea0003c00000 */
[----:B------:R0:W1:Y:S02]  /*d430*/  SHFL.BFLY P3, R47, R50, R51, R52 ;  /* 0x0c000033322f7389 */ /* 0x0000640000060034 */
[----:B01----:R-:W-:Y:S01]  /*d440*/  ENDCOLLECTIVE ;  /* 0x000000000000791b */ /* 0x003fe20003800000 */
.L_x_866:
[----:B------:R-:W-:Y:S01]  /*d450*/  FADD.FTZ R34, R31, R34 ;  /* 0x000000221f227221 */ /* 0x000fe20000010000 */
[----:B------:R-:W-:-:S04]  /*d460*/  HFMA2.MMA R51, -RZ, RZ, 0, 5.9604644775390625e-08 ;  /* 0x00000001ff337435 */ /* 0x000fc800000001ff */
[----:B------:R-:W-:Y:S02]  /*d470*/  MOV R50, R34 ;  /* 0x0000002200327202 */ /* 0x000fe40000000f00 */
[----:B------:R-:W-:-:S07]  /*d480*/  MOV R23, R47 ;  /* 0x0000002f00177202 */ /* 0x000fce0000000f00 */
[----:B------:R-:W-:Y:S05]  /*d490*/  WARPSYNC.COLLECTIVE R49, `(.L_x_867) ;  /* 0x0000000031087348 */ /* 0x000fea0003c00000 */
[----:B------:R0:W1:Y:S02]  /*d4a0*/  SHFL.BFLY P3, R47, R50, R51, R52 ;  /* 0x0c000033322f7389 */ /* 0x0000640000060034 */
[----:B01----:R-:W-:Y:S01]  /*d4b0*/  ENDCOLLECTIVE ;  /* 0x000000000000791b */ /* 0x003fe20003800000 */
.L_x_867:
[----:B------:R-:W-:-:S05]  /*d4c0*/  FADD.FTZ R23, R32, R23 ;  /* 0x0000001720177221 */ /* 0x000fca0000010000 */
[----:B------:R-:W-:Y:S02]  /*d4d0*/  MOV R50, R23 ;  /* 0x0000001700327202 */ /* 0x000fe40000000f00 */
[----:B------:R-:W-:-:S07]  /*d4e0*/  MOV R33, R47 ;  /* 0x0000002f00217202 */ /* 0x000fce0000000f00 */
[----:B------:R-:W-:Y:S05]  /*d4f0*/  WARPSYNC.COLLECTIVE R49, `(.L_x_868) ;  /* 0x0000000031087348 */ /* 0x000fea0003c00000 */
[----:B------:R0:W1:Y:S02]  /*d500*/  SHFL.BFLY P3, R47, R50, R51, R52 ;  /* 0x0c000033322f7389 */ /* 0x0000640000060034 */
[----:B01----:R-:W-:Y:S01]  /*d510*/  ENDCOLLECTIVE ;  /* 0x000000000000791b */ /* 0x003fe20003800000 */
.L_x_868:
[----:B------:R-:W-:Y:S01]  /*d520*/  FADD.FTZ R33, R34, R33 ;  /* 0x0000002122217221 */ /* 0x000fe20000010000 */
[----:B------:R-:W-:Y:S01]  /*d530*/  MOV R28, R47 ;  /* 0x0000002f001c7202 */ /* 0x000fe20000000f00 */
[----:B------:R-:W-:Y:S06]  /*d540*/  BRA `(.L_x_869) ;  /* 0xffffffe800c07947 */ /* 0x000fec000383ffff */
.L_x_839:
        /* <DEDUP_REMOVED lines=8> */
.L_x_871:
[----:B------:R-:W-:Y:S05]  /*d5d0*/  BSYNC B0 ;  /* 0x0000000000007941 */ /* 0x000fea0003800000 */
.L_x_870:
        /* <DEDUP_REMOVED lines=11> */
.L_x_872:
        /* <DEDUP_REMOVED lines=19> */
.L_x_873:
        /* <DEDUP_REMOVED lines=8> */
.L_x_874:
        /* <DEDUP_REMOVED lines=11> */
.L_x_875:
[----:B------:R-:W-:-:S05]  /*d8f0*/  FADD.FTZ R25, R26, R25 ;  /* 0x000000191a197221 */ /* 0x000fca0000010000 */
[----:B------:R-:W-:Y:S02]  /*d900*/  MOV R50, R25 ;  /* 0x0000001900327202 */ /* 0x000fe40000000f00 */
[----:B------:R-:W-:-:S07]  /*d910*/  MOV R27, R47 ;  /* 0x0000002f001b7202 */ /* 0x000fce0000000f00 */
[----:B------:R-:W-:Y:S05]  /*d920*/  WARPSYNC.COLLECTIVE R49, `(.L_x_876) ;  /* 0x0000000031087348 */ /* 0x000fea0003c00000 */
[----:B------:R0:W1:Y:S02]  /*d930*/  SHFL.BFLY P3, R47, R50, R51, R52 ;  /* 0x0c000033322f7389 */ /* 0x0000640000060034 */
[----:B01----:R-:W-:Y:S01]  /*d940*/  ENDCOLLECTIVE ;  /* 0x000000000000791b */ /* 0x003fe20003800000 */
.L_x_876:
        /* <DEDUP_REMOVED lines=8> */
.L_x_877:
        /* <DEDUP_REMOVED lines=13> */
.L_x_878:
        /* <DEDUP_REMOVED lines=8> */
.L_x_879:
        /* <DEDUP_REMOVED lines=10> */
.L_x_880:
        /* <DEDUP_REMOVED lines=12> */
.L_x_881:
[----:B------:R-:W-:-:S05]  /*dc80*/  FADD.FTZ R34, R34, R33 ;  /* 0x0000002122227221 */ /* 0x000fca0000010000 */
[----:B------:R-:W-:Y:S02]  /*dc90*/  MOV R50, R34 ;  /* 0x0000002200327202 */ /* 0x000fe40000000f00 */
[----:B------:R-:W-:-:S07]  /*dca0*/  MOV R32, R47 ;  /* 0x0000002f00207202 */ /* 0x000fce0000000f00 */
[----:B------:R-:W-:Y:S05]  /*dcb0*/  WARPSYNC.COLLECTIVE R49, `(.L_x_882) ;  /* 0x0000000031087348 */ /* 0x000fea0003c00000 */
[----:B------:R0:W1:Y:S02]  /*dcc0*/  SHFL.BFLY P3, R47, R50, R51, R52 ;  /* 0x0c000033322f7389 */ /* 0x0000640000060034 */
[----:B01----:R-:W-:Y:S01]  /*dcd0*/  ENDCOLLECTIVE ;  /* 0x000000000000791b */ /* 0x003fe20003800000 */
.L_x_882:
[----:B------:R-:W-:Y:S01]  /*dce0*/  FADD.FTZ R32, R35, R32 ;  /* 0x0000002023207221 */ /* 0x000fe20000010000 */
[----:B------:R-:W-:-:S04]  /*dcf0*/  HFMA2.MMA R51, -RZ, RZ, 0, 1.1920928955078125e-07 ;  /* 0x00000002ff337435 */ /* 0x000fc800000001ff */
[----:B------:R-:W-:Y:S02]  /*dd00*/  MOV R50, R32 ;  /* 0x0000002000327202 */ /* 0x000fe40000000f00 */
[----:B------:R-:W-:-:S07]  /*dd10*/  MOV R33, R47 ;  /* 0x0000002f00217202 */ /* 0x000fce0000000f00 */
[----:B------:R-:W-:Y:S05]  /*dd20*/  WARPSYNC.COLLECTIVE R49, `(.L_x_883) ;  /* 0x0000000031087348 */ /* 0x000fea0003c00000 */
[----:B------:R0:W1:Y:S02]  /*dd30*/  SHFL.BFLY P3, R47, R50, R51, R52 ;  /* 0x0c000033322f7389 */ /* 0x0000640000060034 */
[----:B01----:R-:W-:Y:S01]  /*dd40*/  ENDCOLLECTIVE ;  /* 0x000000000000791b */ /* 0x003fe20003800000 */
.L_x_883:
[----:B------:R-:W-:-:S05]  /*dd50*/  FADD.FTZ R33, R34, R33 ;  /* 0x0000002122217221 */ /* 0x000fca0000010000 */
[----:B------:R-:W-:Y:S02]  /*dd60*/  MOV R50, R33 ;  /* 0x0000002100327202 */ /* 0x000fe40000000f00 */
[----:B------:R-:W-:-:S07]  /*dd70*/  MOV R35, R47 ;  /* 0x0000002f00237202 */ /* 0x000fce0000000f00 */
[----:B------:R-:W-:Y:S05]  /*dd80*/  WARPSYNC.COLLECTIVE R49, `(.L_x_884) ;  /* 0x0000000031087348 */ /* 0x000fea0003c00000 */
[----:B------:R0:W1:Y:S02]  /*dd90*/  SHFL.BFLY P3, R47, R50, R51, R52 ;  /* 0x0c000033322f7389 */ /* 0x0000640000060034 */
[----:B01----:R-:W-:Y:S01]  /*dda0*/  ENDCOLLECTIVE ;  /* 0x000000000000791b */ /* 0x003fe20003800000 */
.L_x_884:
[----:B------:R-:W-:Y:S01]  /*ddb0*/  FADD.FTZ R35, R32, R35 ;  /* 0x0000002320237221 */ /* 0x000fe20000010000 */
[----:B------:R-:W-:-:S04]  /*ddc0*/  HFMA2.MMA R51, -RZ, RZ, 0, 5.9604644775390625e-08 ;  /* 0x00000001ff337435 */ /* 0x000fc800000001ff */
[----:B------:R-:W-:Y:S02]  /*ddd0*/  MOV R50, R35 ;  /* 0x0000002300327202 */ /* 0x000fe40000000f00 */
[----:B------:R-:W-:-:S07]  /*dde0*/  MOV R34, R47 ;  /* 0x0000002f00227202 */ /* 0x000fce0000000f00 */
[----:B------:R-:W-:Y:S05]  /*ddf0*/  WARPSYNC.COLLECTIVE R49, `(.L_x_885) ;  /* 0x0000000031087348 */ /* 0x000fea0003c00000 */
[----:B------:R0:W1:Y:S02]  /*de00*/  SHFL.BFLY P3, R47, R50, R51, R52 ;  /* 0x0c000033322f7389 */ /* 0x0000640000060034 */
[----:B01----:R-:W-:Y:S01]  /*de10*/  ENDCOLLECTIVE ;  /* 0x000000000000791b */ /* 0x003fe20003800000 */
.L_x_885:
[----:B------:R-:W-:-:S05]  /*de20*/  FADD.FTZ R34, R33, R34 ;  /* 0x0000002221227221 */ /* 0x000fca0000010000 */
[----:B------:R-:W-:Y:S02]  /*de30*/  MOV R50, R34 ;  /* 0x0000002200327202 */ /* 0x000fe40000000f00 */
[----:B------:R-:W-:-:S07]  /*de40*/  MOV R32, R47 ;  /* 0x0000002f00207202 */ /* 0x000fce0000000f00 */
[----:B------:R-:W-:Y:S05]  /*de50*/  WARPSYNC.COLLECTIVE R49, `(.L_x_886) ;  /* 0x0000000031087348 */ /* 0x000fea0003c00000 */
[----:B------:R0:W1:Y:S02]  /*de60*/  SHFL.BFLY P3, R47, R50, R51, R52 ;  /* 0x0c000033322f7389 */ /* 0x0000640000060034 */
[----:B01----:R-:W-:Y:S01]  /*de70*/  ENDCOLLECTIVE ;  /* 0x000000000000791b */ /* 0x003fe20003800000 */
.L_x_886:
        /* <DEDUP_REMOVED lines=8> */
.L_x_887:
        /* <DEDUP_REMOVED lines=8> */
.L_x_888:
[----:B------:R-:W-:Y:S01]  /*df80*/  FADD.FTZ R42, R42, R39 ;  /* 0x000000272a2a7221 */ /* 0x000fe20000010000 */
[----:B------:R-:W-:-:S04]  /*df90*/  HFMA2.MMA R51, -RZ, RZ, 0, 2.384185791015625e-07 ;  /* 0x00000004ff337435 */ /* 0x000fc800000001ff */
[----:B------:R-:W-:Y:S02]  /*dfa0*/  MOV R50, R42 ;  /* 0x0000002a00327202 */ /* 0x000fe40000000f00 */
[----:B------:R-:W-:-:S07]  /*dfb0*/  MOV R41, R47 ;  /* 0x0000002f00297202 */ /* 0x000fce0000000f00 */
[----:B------:R-:W-:Y:S05]  /*dfc0*/  WARPSYNC.COLLECTIVE R49, `(.L_x_889) ;  /* 0x0000000031087348 */ /* 0x000fea0003c00000 */
[----:B------:R0:W1:Y:S02]  /*dfd0*/  SHFL.BFLY P3, R47, R50, R51, R52 ;  /* 0x0c000033322f7389 */ /* 0x0000640000060034 */
[----:B01----:R-:W-:Y:S01]  /*dfe0*/  ENDCOLLECTIVE ;  /* 0x000000000000791b */ /* 0x003fe20003800000 */
.L_x_889:
[----:B------:R-:W-:-:S05]  /*dff0*/  FADD.FTZ R41, R41, R40 ;  /* 0x0000002829297221 */ /* 0x000fca0000010000 */
[----:B------:R-:W-:Y:S02]  /*e000*/  MOV R50, R41 ;  /* 0x0000002900327202 */ /* 0x000fe40000000f00 */
[----:B------:R-:W-:-:S07]  /*e010*/  MOV R39, R47 ;  /* 0x0000002f00277202 */ /* 0x000fce0000000f00 */
[----:B------:R-:W-:Y:S05]  /*e020*/  WARPSYNC.COLLECTIVE R49, `(.L_x_890) ;  /* 0x0000000031087348 */ /* 0x000fea0003c00000 */
[----:B------:R0:W1:Y:S02]  /*e030*/  SHFL.BFLY P3, R47, R50, R51, R52 ;  /* 0x0c000033322f7389 */ /* 0x0000640000060034 */
[----:B01----:R-:W-:Y:S01]  /*e040*/  ENDCOLLECTIVE ;  /* 0x000000000000791b */ /* 0x003fe20003800000 */
.L_x_890:
[----:B------:R-:W-:Y:S01]  /*e050*/  FADD.FTZ R39, R42, R39 ;  /* 0x000000272a277221 */ /* 0x000fe20000010000 */
[----:B------:R-:W-:-:S04]  /*e060*/  HFMA2.MMA R51, -RZ, RZ, 0, 1.1920928955078125e-07 ;  /* 0x00000002ff337435 */ /* 0x000fc800000001ff */
[----:B------:R-:W-:Y:S02]  /*e070*/  MOV R50, R39 ;  /* 0x0000002700327202 */ /* 0x000fe40000000f00 */
[----:B------:R-:W-:-:S07]  /*e080*/  MOV R40, R47 ;  /* 0x0000002f00287202 */ /* 0x000fce0000000f00 */
[----:B------:R-:W-:Y:S05]  /*e090*/  WARPSYNC.COLLECTIVE R49, `(.L_x_891) ;  /* 0x0000000031087348 */ /* 0x000fea0003c00000 */
[----:B------:R0:W1:Y:S02]  /*e0a0*/  SHFL.BFLY P3, R47, R50, R51, R52 ;  /* 0x0c000033322f7389 */ /* 0x0000640000060034 */
[----:B01----:R-:W-:Y:S01]  /*e0b0*/  ENDCOLLECTIVE ;  /* 0x000000000000791b */ /* 0x003fe20003800000 */
.L_x_891:
[----:B------:R-:W-:-:S05]  /*e0c0*/  FADD.FTZ R40, R41, R40 ;  /* 0x0000002829287221 */ /* 0x000fca0000010000 */
[----:B------:R-:W-:Y:S02]  /*e0d0*/  MOV R50, R40 ;  /* 0x0000002800327202 */ /* 0x000fe40000000f00 */
[----:B------:R-:W-:-:S07]  /*e0e0*/  MOV R42, R47 ;  /* 0x0000002f002a7202 */ /* 0x000fce0000000f00 */
[----:B------:R-:W-:Y:S05]  /*e0f0*/  WARPSYNC.COLLECTIVE R49, `(.L_x_892) ;  /* 0x0000000031087348 */ /* 0x000fea0003c00000 */
[----:B------:R0:W1:Y:S02]  /*e100*/  SHFL.BFLY P3, R47, R50, R51, R52 ;  /* 0x0c000033322f7389 */ /* 0x0000640000060034 */
[----:B01----:R-:W-:Y:S01]  /*e110*/  ENDCOLLECTIVE ;  /* 0x000000000000791b */ /* 0x003fe20003800000 */
.L_x_892:
[----:B------:R-:W-:Y:S01]  /*e120*/  FADD.FTZ R42, R39, R42 ;  /* 0x0000002a272a7221 */ /* 0x000fe20000010000 */
[----:B------:R-:W-:-:S04]  /*e130*/  HFMA2.MMA R51, -RZ, RZ, 0, 5.9604644775390625e-08 ;  /* 0x00000001ff337435 */ /* 0x000fc800000001ff */
[----:B------:R-:W-:Y:S02]  /*e140*/  MOV R50, R42 ;  /* 0x0000002a00327202 */ /* 0x000fe40000000f00 */
[----:B------:R-:W-:-:S07]  /*e150*/  MOV R41, R47 ;  /* 0x0000002f00297202 */ /* 0x000fce0000000f00 */
[----:B------:R-:W-:Y:S05]  /*e160*/  WARPSYNC.COLLECTIVE R49, `(.L_x_893) ;  /* 0x0000000031087348 */ /* 0x000fea0003c00000 */
[----:B------:R0:W1:Y:S02]  /*e170*/  SHFL.BFLY P3, R47, R50, R51, R52 ;  /* 0x0c000033322f7389 */ /* 0x0000640000060034 */
[----:B01----:R-:W-:Y:S01]  /*e180*/  ENDCOLLECTIVE ;  /* 0x000000000000791b */ /* 0x003fe20003800000 */
.L_x_893:
[----:B------:R-:W-:-:S05]  /*e190*/  FADD.FTZ R40, R40, R41 ;  /* 0x0000002928287221 */ /* 0x000fca0000010000 */
[----:B------:R-:W-:Y:S02]  /*e1a0*/  MOV R50, R40 ;  /* 0x0000002800327202 */ /* 0x000fe40000000f00 */
[----:B------:R-:W-:-:S07]  /*e1b0*/  MOV R39, R47 ;  /* 0x0000002f00277202 */ /* 0x000fce0000000f00 */
[----:B------:R-:W-:Y:S05]  /*e1c0*/  WARPSYNC.COLLECTIVE R49, `(.L_x_894) ;  /* 0x0000000031087348 */ /* 0x000fea0003c00000 */
[----:B------:R0:W1:Y:S02]  /*e1d0*/  SHFL.BFLY P3, R47, R50, R51, R52 ;  /* 0x0c000033322f7389 */ /* 0x0000640000060034 */
[----:B01----:R-:W-:Y:S01]  /*e1e0*/  ENDCOLLECTIVE ;  /* 0x000000000000791b */ /* 0x003fe20003800000 */
.L_x_894:
[----:B------:R-:W-:Y:S01]  /*e1f0*/  HFMA2.MMA R51, -RZ, RZ, 0, 4.76837158203125e-07 ;  /* 0x00000008ff337435 */ /* 0x000fe200000001ff */
[----:B------:R-:W-:Y:S02]  /*e200*/  MOV R50, R43 ;  /* 0x0000002b00327202 */ /* 0x000fe40000000f00 */
[----:B------:R-:W-:-:S08]  /*e210*/  MOV R41, R47 ;  /* 0x0000002f00297202 */ /* 0x000fd00000000f00 */
[----:B------:R-:W-:Y:S05]  /*e220*/  WARPSYNC.COLLECTIVE R49, `(.L_x_895) ;  /* 0x0000000031087348 */ /* 0x000fea0003c00000 */
[----:B------:R0:W1:Y:S02]  /*e230*/  SHFL.BFLY P3, R47, R50, R51, R52 ;  /* 0x0c000033322f7389 */ /* 0x0000640000060034 */
[----:B01----:R-:W-:Y:S01]  /*e240*/  ENDCOLLECTIVE ;  /* 0x000000000000791b */ /* 0x003fe20003800000 */
.L_x_895:
[----:B------:R-:W-:-:S05]  /*e250*/  FADD.FTZ R30, R40, R41 ;  /* 0x00000029281e7221 */ /* 0x000fca0000010000 */
[----:B------:R-:W-:Y:S02]  /*e260*/  @!P0 F2FP.BF16.F32.PACK_AB R30, RZ, R30 ;  /* 0x0000001eff1e823e */ /* 0x000fe400000010ff */
[----:B------:R-:W-:Y:S02]  /*e270*/  MOV R50, R44 ;  /* 0x0000002c00327202 */ /* 0x000fe40000000f00 */
[----:B------:R-:W-:-:S07]  /*e280*/  MOV R48, R47 ;  /* 0x0000002f00307202 */ /* 0x000fce0000000f00 */
[----:B------:R-:W-:Y:S05]  /*e290*/  WARPSYNC.COLLECTIVE R49, `(.L_x_896) ;  /* 0x0000000031087348 */ /* 0x000fea0003c00000 */
[----:B------:R0:W1:Y:S02]  /*e2a0*/  SHFL.BFLY P3, R47, R50, R51, R52 ;  /* 0x0c000033322f7389 */ /* 0x0000640000060034 */
[----:B01----:R-:W-:Y:S01]  /*e2b0*/  ENDCOLLECTIVE ;  /* 0x000000000000791b */ /* 0x003fe20003800000 */
.L_x_896:
[----:B------:R-:W-:Y:S01]  /*e2c0*/  FADD.FTZ R48, R48, R43 ;  /* 0x0000002b30307221 */ /* 0x000fe20000010000 */
[----:B------:R-:W-:-:S04]  /*e2d0*/  HFMA2.MMA R51, -RZ, RZ, 0, 2.384185791015625e-07 ;  /* 0x00000004ff337435 */ /* 0x000fc800000001ff */
[----:B------:R-:W-:Y:S02]  /*e2e0*/  MOV R50, R48 ;  /* 0x0000003000327202 */ /* 0x000fe40000000f00 */
[----:B------:R-:W-:-:S07]  /*e2f0*/  MOV R45, R47 ;  /* 0x0000002f002d7202 */ /* 0x000fce0000000f00 */
[----:B------:R-:W-:Y:S05]  /*e300*/  WARPSYNC.COLLECTIVE R49, `(.L_x_897) ;  /* 0x0000000031087348 */ /* 0x000fea0003c00000 */
[----:B------:R0:W1:Y:S02]  /*e310*/  SHFL.BFLY P3, R47, R50, R51, R52 ;  /* 0x0c000033322f7389 */ /* 0x0000640000060034 */
[----:B01----:R-:W-:Y:S01]  /*e320*/  ENDCOLLECTIVE ;  /* 0x000000000000791b */ /* 0x003fe20003800000 */
.L_x_897:
[----:B------:R-:W-:-:S05]  /*e330*/  FADD.FTZ R45, R45, R44 ;  /* 0x0000002c2d2d7221 */ /* 0x000fca0000010000 */
[----:B------:R-:W-:Y:S02]  /*e340*/  MOV R50, R45 ;  /* 0x0000002d00327202 */ /* 0x000fe40000000f00 */
[----:B------:R-:W-:-:S07]  /*e350*/  MOV R43, R47 ;  /* 0x0000002f002b7202 */ /* 0x000fce0000000f00 */
[----:B------:R-:W-:Y:S05]  /*e360*/  WARPSYNC.COLLECTIVE R49, `(.L_x_898) ;  /* 0x0000000031087348 */ /* 0x000fea0003c00000 */
[----:B------:R0:W1:Y:S02]  /*e370*/  SHFL.BFLY P3, R47, R50, R51, R52 ;  /* 0x0c000033322f7389 */ /* 0x0000640000060034 */
[----:B01----:R-:W-:Y:S01]  /*e380*/  ENDCOLLECTIVE ;  /* 0x000000000000791b */ /* 0x003fe20003800000 */
.L_x_898:
[----:B------:R-:W-:Y:S01]  /*e390*/  FADD.FTZ R43, R48, R43 ;  /* 0x0000002b302b7221 */ /* 0x000fe20000010000 */
[----:B------:R-:W-:-:S04]  /*e3a0*/  HFMA2.MMA R51, -RZ, RZ, 0, 1.1920928955078125e-07 ;  /* 0x00000002ff337435 */ /* 0x000fc800000001ff */
[----:B------:R-:W-:Y:S02]  /*e3b0*/  MOV R50, R43 ;  /* 0x0000002b00327202 */ /* 0x000fe40000000f00 */
[----:B------:R-:W-:-:S07]  /*e3c0*/  MOV R44, R47 ;  /* 0x0000002f002c7202 */ /* 0x000fce0000000f00 */
[----:B------:R-:W-:Y:S05]  /*e3d0*/  WARPSYNC.COLLECTIVE R49, `(.L_x_899) ;  /* 0x0000000031087348 */ /* 0x000fea0003c00000 */
[----:B------:R0:W1:Y:S02]  /*e3e0*/  SHFL.BFLY P3, R47, R50, R51, R52 ;  /* 0x0c000033322f7389 */ /* 0x0000640000060034 */
[----:B01----:R-:W-:Y:S01]  /*e3f0*/  ENDCOLLECTIVE ;  /* 0x000000000000791b */ /* 0x003fe20003800000 */
.L_x_899:
[----:B------:R-:W-:-:S05]  /*e400*/  FADD.FTZ R44, R45, R44 ;  /* 0x0000002c2d2c7221 */ /* 0x000fca0000010000 */
[----:B------:R-:W-:Y:S02]  /*e410*/  MOV R50, R44 ;  /* 0x0000002c00327202 */ /* 0x000fe40000000f00 */
[----:B------:R-:W-:-:S07]  /*e420*/  MOV R46, R47 ;  /* 0x0000002f002e7202 */ /* 0x000fce0000000f00 */
[----:B------:R-:W-:Y:S05]  /*e430*/  WARPSYNC.COLLECTIVE R49, `(.L_x_900) ;  /* 0x0000000031087348 */ /* 0x000fea0003c00000 */
[----:B------:R0:W1:Y:S02]  /*e440*/  SHFL.BFLY P3, R47, R50, R51, R52 ;  /* 0x0c000033322f7389 */ /* 0x0000640000060034 */
[----:B01----:R-:W-:Y:S01]  /*e450*/  ENDCOLLECTIVE ;  /* 0x000000000000791b */ /* 0x003fe20003800000 */
.L_x_900:
        /* <DEDUP_REMOVED lines=12> */
.L_x_901:
        /* <DEDUP_REMOVED lines=9> */
.L_x_902:
[----:B------:R-:W-:Y:S01]  /*e5b0*/  FADD.FTZ R32, R43, R32 ;  /* 0x000000202b207221 */ /* 0x000fe20000010000 */
[----:B------:R-:W-:Y:S01]  /*e5c0*/  MOV R23, R47 ;  /* 0x0000002f00177202 */ /* 0x000fe20000000f00 */
[----:B------:R-:W-:Y:S06]  /*e5d0*/  BRA `(.L_x_903) ;  /* 0xffffffe400007947 */ /* 0x000fec000383ffff */
.L_x_904:
        /* <DEDUP_REMOVED lines=10> */
.L_x_2760:


//--------------------- .text._ZN13group_norm_v218gn_bwd_cuda_kernelI13__nv_bfloat16Li320ELi2ELi16ELi20ELi4096ELb1ELb1ELi32ELi320ELi320ELi4ELb1ELi2ELb0ELb0ELNS_15WgradSyncMethodE3ENS_16CompileConditionILi900EEEEEvPT_S6_S6_PKS5_S8_S8_S8_PKfflPfPj --------------------------
	.section	.text._ZN13group_norm_v218gn_bwd_cuda_kernelI13__nv_bfloat16Li320ELi2ELi16ELi20ELi4096ELb1ELb1ELi32ELi320ELi320ELi4ELb1ELi2ELb0ELb0ELNS_15WgradSyncMethodE3ENS_16CompileConditionILi900EEEEEvPT_S6_S6_PKS5_S8_S8_S8_PKfflPfPj,"ax",@progbits
	.align	128
        .global         _ZN13group_norm_v218gn_bwd_cuda_kernelI13__nv_bfloat16Li320ELi2ELi16ELi20ELi4096ELb1ELb1ELi32ELi320ELi320ELi4ELb1ELi2ELb0ELb0ELNS_15WgradSyncMethodE3ENS_16CompileConditionILi900EEEEEvPT_S6_S6_PKS5_S8_S8_S8_PKfflPfPj
        .type           _ZN13group_norm_v218gn_bwd_cuda_kernelI13__nv_bfloat16Li320ELi2ELi16ELi20ELi4096ELb1ELb1ELi32ELi320ELi320ELi4ELb1ELi2ELb0ELb0ELNS_15WgradSyncMethodE3ENS_16CompileConditionILi900EEEEEvPT_S6_S6_PKS5_S8_S8_S8_PKfflPfPj,@function
        .size           _ZN13group_norm_v218gn_bwd_cuda_kernelI13__nv_bfloat16Li320ELi2ELi16ELi20ELi4096ELb1ELb1ELi32ELi320ELi320ELi4ELb1ELi2ELb0ELb0ELNS_15WgradSyncMethodE3ENS_16CompileConditionILi900EEEEEvPT_S6_S6_PKS5_S8_S8_S8_PKfflPfPj,(.L_x_2761 - _ZN13group_norm_v218gn_bwd_cuda_kernelI13__nv_bfloat16Li320ELi2ELi16ELi20ELi4096ELb1ELb1ELi32ELi320ELi320ELi4ELb1ELi2ELb0ELb0ELNS_15WgradSyncMethodE3ENS_16CompileConditionILi900EEEEEvPT_S6_S6_PKS5_S8_S8_S8_PKfflPfPj)
        .other          _ZN13group_norm_v218gn_bwd_cuda_kernelI13__nv_bfloat16Li320ELi2ELi16ELi20ELi4096ELb1ELb1ELi32ELi320ELi320ELi4ELb1ELi2ELb0ELb0ELNS_15WgradSyncMethodE3ENS_16CompileConditionILi900EEEEEvPT_S6_S6_PKS5_S8_S8_S8_PKfflPfPj,@"STO_CUDA_ENTRY STV_DEFAULT"
_ZN13group_norm_v218gn_bwd_cuda_kernelI13__nv_bfloat16Li320ELi2ELi16ELi20ELi4096ELb1ELb1ELi32ELi320ELi320ELi4ELb1ELi2ELb0ELb0ELNS_15WgradSyncMethodE3ENS_16CompileConditionILi900EEEEEvPT_S6_S6_PKS5_S8_S8_S8_PKfflPfPj:
.text._ZN13group_norm_v218gn_bwd_cuda_kernelI13__nv_bfloat16Li320ELi2ELi16ELi20ELi4096ELb1ELb1ELi32ELi320ELi320ELi4ELb1ELi2ELb0ELb0ELNS_15WgradSyncMethodE3ENS_16CompileConditionILi900EEEEEvPT_S6_S6_PKS5_S8_S8_S8_PKfflPfPj:
        /* <DEDUP_REMOVED lines=29> */
.L_x_907:
[----:B------:R-:W2:Y:S04]  /*01d0*/  LD.E.STRONG.GPU R0, desc[UR10][R2.64] ;  /* 0x0000000a02007980 */ /* 0x000ea8000c10f900 */
[----:B--2---:R-:W-:Y:S01]  /*01e0*/  CCTL.IVALL ;  /* 0x00000000ff00798f */ /* 0x004fe20002000000 */
[----:B------:R-:W-:Y:S05]  /*01f0*/  YIELD ;  /* 0x0000000000007946 */ /* 0x000fea0003800000 */
[----:B-----5:R-:W-:-:S04]  /*0200*/  LOP3.LUT R0, R0, R5, RZ, 0x3c, !PT ;  /* 0x0000000500007212 */ /* 0x020fc800078e3cff */
[----:B------:R-:W-:-:S13]  /*0210*/  ISETP.GT.AND P0, PT, R0, -0x1, PT ;  /* 0xffffffff0000780c */ /* 0x000fda0003f04270 */
[----:B------:R-:W-:Y:S05]  /*0220*/  @P0 BRA `(.L_x_907) ;  /* 0xfffffffc00e80947 */ /* 0x000fea000383ffff */
.L_x_906:
[----:B------:R-:W-:Y:S05]  /*0230*/  WARPSYNC.ALL ;  /* 0x0000000000007948 */ /* 0x000fea0003800000 */
[----:B------:R-:W-:Y:S06]  /*0240*/  BAR.SYNC.DEFER_BLOCKING 0x0 ;  /* 0x0000000000007b1d */ /* 0x000fec0000010000 */
[----:B------:R-:W-:Y:S05]  /*0250*/  BRA `(.L_x_908) ;  /* 0x0000006000107947 */ /* 0x000fea0003800000 */
.L_x_905:
        /* <DEDUP_REMOVED lines=11> */
[----:B------:R-:W-:Y:S01]  /*0310*/  SHF.R.S32.HI R0, RZ, 0x1f, R13 ;  /* 0x0000001fff007819 */ /* 0x000fe2000001140d */
[----:B------:R-:W-:Y:S01]  /*0320*/  IMAD.WIDE.U32 R2, R2, -0x33333333, RZ ;  /* 0xcccccccd02027825 */ /* 0x000fe200078e00ff */
[----:B------:R-:W4:Y:S01]  /*0330*/  S2UR UR6, SR_CgaCtaId ;  /* 0x00000000000679c3 */ /* 0x000f220000008800 */
[----:B------:R-:W-:Y:S01]  /*0340*/  UMOV UR4, 0x400 ;  /* 0x0000040000047882 */ /* 0x000fe20000000000 */
[----:B------:R-:W-:Y:S01]  /*0350*/  LEA.HI R8, R0, R13, RZ, 0x2 ;  /* 0x0000000d00087211 */ /* 0x000fe200078f10ff */
[----:B------:R-:W-:Y:S01]  /*0360*/  UIADD3 UR4, UR4, 0x2800, URZ ;  /* 0x0000280004047890 */ /* 0x000fe2000fffe03f */
[----:B0-----:R-:W-:-:S02]  /*0370*/  SHF.R.U32.HI R5, RZ, 0x2, R3 ;  /* 0x00000002ff057819 */ /* 0x001fc40000011603 */
[----:B------:R-:W-:Y:S02]  /*0380*/  CS2R R24, SRZ ;  /* 0x0000000000187805 */ /* 0x000fe4000001ff00 */
[----:B------:R-:W-:Y:S02]  /*0390*/  SHF.R.S32.HI R11, RZ, 0x2, R8 ;  /* 0x00000002ff0b7819 */ /* 0x000fe40000011408 */
[----:B------:R-:W-:Y:S02]  /*03a0*/  CS2R R26, SRZ ;  /* 0x00000000001a7805 */ /* 0x000fe4000001ff00 */
[----:B------:R-:W-:Y:S01]  /*03b0*/  LEA.HI R0, R0, R13, RZ, 0x4 ;  /* 0x0000000d00007211 */ /* 0x000fe200078f20ff */
[----:B------:R0:W-:Y:S01]  /*03c0*/  STL [R1+0x3c], R5 ;  /* 0x00003c0501007387 */ /* 0x0001e20000100800 */
[----:B------:R-:W-:Y:S02]  /*03d0*/  IADD3 R12, R11, 0xf0, RZ ;  /* 0x000000f00b0c7810 */ /* 0x000fe40007ffe0ff */
[----:B------:R-:W-:-:S02]  /*03e0*/  CS2R R28, SRZ ;  /* 0x00000000001c7805 */ /* 0x000fc4000001ff00 */
[C---:B------:R-:W-:Y:S02]  /*03f0*/  IADD3 R9, R11.reuse, 0x50, RZ ;  /* 0x000000500b097810 */ /* 0x040fe40007ffe0ff */
[----:B------:R-:W-:Y:S02]  /*0400*/  CS2R R30, SRZ ;  /* 0x00000000001e7805 */ /* 0x000fe4000001ff00 */
[----:B------:R-:W-:Y:S02]  /*0410*/  IADD3 R10, R11, 0xa0, RZ ;  /* 0x000000a00b0a7810 */ /* 0x000fe40007ffe0ff */
[----:B------:R-:W-:Y:S02]  /*0420*/  SHF.R.S32.HI R3, RZ, 0x1f, R12 ;  /* 0x0000001fff037819 */ /* 0x000fe4000001140c */
[----:B------:R-:W-:Y:S02]  /*0430*/  SHF.R.S32.HI R2, RZ, 0x1f, R9 ;  /* 0x0000001fff027819 */ /* 0x000fe40000011409 */
[----:B------:R-:W-:-:S02]  /*0440*/  LOP3.LUT R8, R8, 0xfffffffc, RZ, 0xc0, !PT ;  /* 0xfffffffc08087812 */ /* 0x000fc400078ec0ff */
[----:B------:R-:W-:Y:S02]  /*0450*/  SHF.R.S32.HI R11, RZ, 0x1f, R10 ;  /* 0x0000001fff0b7819 */ /* 0x000fe4000001140a */
[----:B------:R-:W-:Y:S01]  /*0460*/  LEA.HI R12, R3, R12, RZ, 0x2 ;  /* 0x0000000c030c7211 */ /* 0x000fe200078f10ff */
[----:B----4-:R-:W-:Y:S01]  /*0470*/  ULEA UR6, UR6, UR4, 0x18 ;  /* 0x0000000406067291 */ /* 0x010fe2000f8ec03f */
[----:B------:R-:W-:Y:S02]  /*0480*/  LEA.HI R2, R2, R9, RZ, 0x2 ;  /* 0x0000000902027211 */ /* 0x000fe400078f10ff */
[----:B------:R-:W-:Y:S01]  /*0490*/  SHF.R.U32.HI R3, RZ, 0x4, R0 ;  /* 0x00000004ff037819 */ /* 0x000fe20000011600 */
[----:B------:R-:W-:Y:S01]  /*04a0*/  UMOV UR4, URZ ;  /* 0x0000003f00047c82 */ /* 0x000fe20008000000 */
[----:B------:R-:W-:Y:S02]  /*04b0*/  IADD3 R8, -R8, R13, RZ ;  /* 0x0000000d08087210 */ /* 0x000fe40007ffe1ff */
[----:B------:R-:W-:-:S02]  /*04c0*/  LEA.HI R11, R11, R10, RZ, 0x2 ;  /* 0x0000000a0b0b7211 */ /* 0x000fc400078f10ff */
[----:B0-----:R-:W-:Y:S02]  /*04d0*/  SHF.R.U32.HI R5, RZ, 0x2, R2 ;  /* 0x00000002ff057819 */ /* 0x001fe40000011602 */
[C---:B-1----:R-:W-:Y:S02]  /*04e0*/  LOP3.LUT R6, R8.reuse, 0x3, R3, 0x78, !PT ;  /* 0x0000000308067812 */ /* 0x042fe400078e7803 */
[----:B------:R-:W-:Y:S02]  /*04f0*/  SHF.R.U32.HI R11, RZ, 0x2, R11 ;  /* 0x00000002ff0b7819 */ /* 0x000fe4000001160b */
[----:B------:R-:W-:Y:S01]  /*0500*/  SHF.R.U32.HI R7, RZ, 0x2, R12 ;  /* 0x00000002ff077819 */ /* 0x000fe2000001160c */
[----:B------:R0:W-:Y:S01]  /*0510*/  STL [R1+0x4c], R6 ;  /* 0x00004c0601007387 */ /* 0x0001e20000100800 */
[C---:B------:R-:W-:Y:S02]  /*0520*/  LOP3.LUT R9, R8.reuse, 0x3, R5, 0x78, !PT ;  /* 0x0000000308097812 */ /* 0x040fe400078e7805 */
[----:B------:R-:W-:-:S03]  /*0530*/  LOP3.LUT R0, R8, 0x3, R11, 0x78, !PT ;  /* 0x0000000308007812 */ /* 0x000fc600078e780b */
[----:B------:R-:W-:Y:S01]  /*0540*/  STL [R1+0x48], R9 ;  /* 0x0000480901007387 */ /* 0x000fe20000100800 */
[----:B0-----:R-:W-:-:S03]  /*0550*/  LOP3.LUT R6, R8, 0x3, R7, 0x78, !PT ;  /* 0x0000000308067812 */ /* 0x001fc600078e7807 */
[----:B------:R0:W-:Y:S04]  /*0560*/  STL [R1+0x44], R0 ;  /* 0x0000440001007387 */ /* 0x0001e80000100800 */
[----:B------:R1:W-:Y:S01]  /*0570*/  STL [R1+0x40], R6 ;  /* 0x0000400601007387 */ /* 0x0003e20000100800 */
[----:B--2---:R-:W-:Y:S02]  /*0580*/  PRMT R4, R14, 0x7632, R4 ;  /* 0x000076320e047816 */ /* 0x004fe40000000004 */
[----:B------:R-:W-:Y:S02]  /*0590*/  PRMT R5, R15, 0x7632, R5 ;  /* 0x000076320f057816 */ /* 0x000fe40000000005 */
[----:B---3--:R-:W-:Y:S02]  /*05a0*/  PRMT R3, R16, 0x7632, R3 ;  /* 0x0000763210037816 */ /* 0x008fe40000000003 */
[----:B------:R-:W-:-:S02]  /*05b0*/  PRMT R2, R17, 0x7632, R2 ;  /* 0x0000763211027816 */ /* 0x000fc40000000002 */
[----:B0-----:R-:W-:Y:S02]  /*05c0*/  SHF.L.U32 R0, R14, 0x10, RZ ;  /* 0x000000100e007819 */ /* 0x001fe400000006ff */
[----:B------:R-:W-:Y:S02]  /*05d0*/  SHF.L.U32 R8, R15, 0x10, RZ ;  /* 0x000000100f087819 */ /* 0x000fe400000006ff */
[----:B------:R-:W-:Y:S02]  /*05e0*/  SHF.L.U32 R7, R16, 0x10, RZ ;  /* 0x0000001010077819 */ /* 0x000fe400000006ff */
[----:B-1----:R-:W-:Y:S02]  /*05f0*/  SHF.L.U32 R6, R17, 0x10, RZ ;  /* 0x0000001011067819 */ /* 0x002fe400000006ff */
[----:B------:R-:W-:Y:S02]  /*0600*/  SHF.L.U32 R4, R4, 0x10, RZ ;  /* 0x0000001004047819 */ /* 0x000fe400000006ff */
[----:B------:R-:W-:-:S02]  /*0610*/  SHF.L.U32 R5, R5, 0x10, RZ ;  /* 0x0000001005057819 */ /* 0x000fc400000006ff */
[----:B------:R-:W-:Y:S02]  /*0620*/  SHF.L.U32 R3, R3, 0x10, RZ ;  /* 0x0000001003037819 */ /* 0x000fe400000006ff */
[----:B------:R-:W-:-:S07]  /*0630*/  SHF.L.U32 R2, R2, 0x10, RZ ;  /* 0x0000001002027819 */ /* 0x000fce00000006ff */
.L_x_924:
[----:B------:R-:W2:Y:S01]  /*0640*/  LDL R17, [R1+0x3c] ;  /* 0x00003c0001117983 */ /* 0x000ea20000100800 */
[----:B------:R-:W-:Y:S01]  /*0650*/  USHF.L.U32 UR7, UR16, 0x5, URZ ;  /* 0x0000000510077899 */ /* 0x000fe2000800063f */
[----:B-1----:R-:W-:Y:S01]  /*0660*/  HFMA2.MMA R11, -RZ, RZ, 0, 0 ;  /* 0x00000000ff0b7435 */ /* 0x002fe200000001ff */
[----:B------:R-:W-:Y:S01]  /*0670*/  MOV R15, UR9 ;  /* 0x00000009000f7c02 */ /* 0x000fe20008000f00 */
[----:B------:R-:W0:Y:S01]  /*0680*/  S2R R9, SR_TID.X ;  /* 0x0000000000097919 */ /* 0x000e220000002100 */
[----:B------:R-:W-:Y:S01]  /*0690*/  ULOP3.LUT UR7, UR7, 0xfe0, URZ, 0xc0, !UPT ;  /* 0x00000fe007077892 */ /* 0x000fe2000f8ec03f */
[----:B------:R-:W-:Y:S01]  /*06a0*/  MOV R16, UR9 ;  /* 0x0000000900107c02 */ /* 0x000fe20008000f00 */
[----:B------:R-:W-:Y:S01]  /*06b0*/  ULDC.64 UR12, c[0x0][0x248] ;  /* 0x00009200000c7ab9 */ /* 0x000fe20000000a00 */
[----:B------:R-:W-:Y:S01]  /*06c0*/  ULDC.64 UR14, c[0x0][0x228] ;  /* 0x00008a00000e7ab9 */ /* 0x000fe20000000a00 */
[----:B------:R-:W-:Y:S04]  /*06d0*/  STL [R1+0x64], R24 ;  /* 0x0000641801007387 */ /* 0x000fe80000100800 */
[----:B------:R1:W-:Y:S04]  /*06e0*/  STL [R1+0x60], R25 ;  /* 0x0000601901007387 */ /* 0x0003e80000100800 */
[----:B------:R-:W-:Y:S04]  /*06f0*/  STL [R1+0x5c], R28 ;  /* 0x00005c1c01007387 */ /* 0x000fe80000100800 */
[----:B------:R3:W-:Y:S01]  /*0700*/  STL [R1+0x58], R29 ;  /* 0x0000581d01007387 */ /* 0x0007e20000100800 */
        /* <DEDUP_REMOVED lines=8> */
[----:B------:R-:W-:Y:S01]  /*0790*/  IMAD.WIDE.U32 R10, R9, 0x140000, R10 ;  /* 0x00140000090a7825 */ /* 0x000fe200078e000a */
[----:B------:R-:W-:Y:S02]  /*07a0*/  MOV R9, UR5 ;  /* 0x0000000500097c02 */ /* 0x000fe40008000f00 */
[----:B--2---:R-:W-:-:S04]  /*07b0*/  LEA R15, P0, R15, R17, 0x4 ;  /* 0x000000110f0f7211 */ /* 0x004fc800078020ff */
[----:B------:R-:W-:Y:S02]  /*07c0*/  LEA.HI.X R16, R16, RZ, R9, 0x4, P0 ;  /* 0x000000ff10107211 */ /* 0x000fe400000f2409 */
[----:B------:R-:W-:Y:S02]  /*07d0*/  LEA R32, P0, R15, UR12, 0x3 ;  /* 0x0000000c0f207c11 */ /* 0x000fe4000f8018ff */
[----:B------:R-:W-:Y:S01]  /*07e0*/  IADD3 R9, R11, UR7, RZ ;  /* 0x000000070b097c10 */ /* 0x000fe2000fffe0ff */
[----:B------:R-:W-:Y:S01]  /*07f0*/  ULDC UR7, c[0x0][0x250] ;  /* 0x0000940000077ab9 */ /* 0x000fe20000000800 */
[----:B------:R-:W-:Y:S02]  /*0800*/  IADD3 R11, P1, R13, R10, RZ ;  /* 0x0000000a0d0b7210 */ /* 0x000fe40007f3e0ff */
[----:B------:R-:W-:Y:S01]  /*0810*/  LEA.HI.X R33, R15, UR13, R16, 0x3, P0 ;  /* 0x0000000d0f217c11 */ /* 0x000fe200080f1c10 */
[----:B------:R-:W-:Y:S01]  /*0820*/  ULDC.64 UR12, c[0x0][0x230] ;  /* 0x00008c00000c7ab9 */ /* 0x000fe20000000a00 */
[----:B------:R-:W-:-:S02]  /*0830*/  IADD3.X R16, RZ, R9, RZ, P1, !PT ;  /* 0x00000009ff107210 */ /* 0x000fc40000ffe4ff */
[C---:B------:R-:W-:Y:S02]  /*0840*/  SHF.L.U32 R22, R11.reuse, 0x1, RZ ;  /* 0x000000010b167819 */ /* 0x040fe400000006ff */
[----:B------:R-:W-:Y:S01]  /*0850*/  SHF.L.U64.HI R21, R11, 0x1, R16 ;  /* 0x000000010b157819 */ /* 0x000fe20000010210 */
[----:B------:R-:W2:Y:S01]  /*0860*/  LDG.E.64.CONSTANT R32, desc[UR10][R32.64] ;  /* 0x0000000a20207981 */ /* 0x000ea2000c1e9b00 */
[----:B------:R-:W-:-:S03]  /*0870*/  IADD3 R34, P0, R22, UR12, RZ ;  /* 0x0000000c16227c10 */ /* 0x000fc6000ff1e0ff */
[----:B------:R-:W-:Y:S01]  /*0880*/  STL [R1+0x34], R22 ;  /* 0x0000341601007387 */ /* 0x000fe20000100800 */
[----:B------:R-:W-:Y:S02]  /*0890*/  IADD3.X R35, R21, UR13, RZ, P0, !PT ;  /* 0x0000000d15237c10 */ /* 0x000fe400087fe4ff */
[----:B------:R-:W-:Y:S01]  /*08a0*/  IADD3 R11, R13, 0x500, RZ ;  /* 0x000005000d0b7810 */ /* 0x000fe20007ffe0ff */
[----:B------:R-:W-:Y:S04]  /*08b0*/  STL [R1+0x38], R21 ;  /* 0x0000381501007387 */ /* 0x000fe80000100800 */
[----:B------:R-:W4:Y:S01]  /*08c0*/  LDG.E.64.CONSTANT R34, desc[UR10][R34.64] ;  /* 0x0000000a22227981 */ /* 0x000f22000c1e9b00 */
[----:B------:R-:W-:-:S04]  /*08d0*/  IADD3 R11, P0, R11, R10, RZ ;  /* 0x0000000a0b0b7210 */ /* 0x000fc80007f1e0ff */
[----:B------:R-:W-:Y:S02]  /*08e0*/  IADD3.X R16, RZ, R9, RZ, P0, !PT ;  /* 0x00000009ff107210 */ /* 0x000fe400007fe4ff */
[C---:B------:R-:W-:Y:S02]  /*08f0*/  SHF.L.U32 R20, R11.reuse, 0x1, RZ ;  /* 0x000000010b147819 */ /* 0x040fe400000006ff */
[----:B------:R-:W-:Y:S02]  /*0900*/  SHF.L.U64.HI R19, R11, 0x1, R16 ;  /* 0x000000010b137819 */ /* 0x000fe40000010210 */
[----:B------:R-:W-:Y:S01]  /*0910*/  IADD3 R11, R13, 0xa00, RZ ;  /* 0x00000a000d0b7810 */ /* 0x000fe20007ffe0ff */
[----:B------:R-:W-:Y:S01]  /*0920*/  STL [R1+0x2c], R20 ;  /* 0x00002c1401007387 */ /* 0x000fe20000100800 */
[----:B------:R-:W-:Y:S02]  /*0930*/  IADD3 R36, P0, R20, UR12, RZ ;  /* 0x0000000c14247c10 */ /* 0x000fe4000ff1e0ff */
[----:B------:R-:W-:Y:S01]  /*0940*/  IADD3 R11, P1, R11, R10, RZ ;  /* 0x0000000a0b0b7210 */ /* 0x000fe20007f3e0ff */
[----:B------:R-:W-:Y:S01]  /*0950*/  STL [R1+0x30], R19 ;  /* 0x0000301301007387 */ /* 0x000fe20000100800 */
[----:B------:R-:W-:-:S02]  /*0960*/  IADD3.X R37, R19, UR13, RZ, P0, !PT ;  /* 0x0000000d13257c10 */ /* 0x000fc400087fe4ff */
[----:B------:R-:W-:Y:S02]  /*0970*/  IADD3.X R16, RZ, R9, RZ, P1, !PT ;  /* 0x00000009ff107210 */ /* 0x000fe40000ffe4ff */
[C---:B------:R-:W-:Y:S02]  /*0980*/  SHF.L.U32 R18, R11.reuse, 0x1, RZ ;  /* 0x000000010b127819 */ /* 0x040fe400000006ff */
[----:B------:R-:W-:Y:S01]  /*0990*/  SHF.L.U64.HI R17, R11, 0x1, R16 ;  /* 0x000000010b117819 */ /* 0x000fe20000010210 */
[----:B------:R-:W4:Y:S01]  /*09a0*/  LDG.E.64.CONSTANT R36, desc[UR10][R36.64] ;  /* 0x0000000a24247981 */ /* 0x000f22000c1e9b00 */
[----:B------:R-:W-:-:S03]  /*09b0*/  IADD3 R38, P0, R18, UR12, RZ ;  /* 0x0000000c12267c10 */ /* 0x000fc6000ff1e0ff */
[----:B------:R-:W-:Y:S01]  /*09c0*/  STL [R1+0x24], R18 ;  /* 0x0000241201007387 */ /* 0x000fe20000100800 */
[----:B------:R-:W-:Y:S02]  /*09d0*/  IADD3.X R39, R17, UR13, RZ, P0, !PT ;  /* 0x0000000d11277c10 */ /* 0x000fe400087fe4ff */
[----:B------:R-:W-:Y:S01]  /*09e0*/  IADD3 R11, R13, 0xf00, RZ ;  /* 0x00000f000d0b7810 */ /* 0x000fe20007ffe0ff */
[----:B------:R-:W-:Y:S04]  /*09f0*/  STL [R1+0x28], R17 ;  /* 0x0000281101007387 */ /* 0x000fe80000100800 */
[----:B------:R-:W4:Y:S01]  /*0a00*/  LDG.E.64.CONSTANT R38, desc[UR10][R38.64] ;  /* 0x0000000a26267981 */ /* 0x000f22000c1e9b00 */
[----:B------:R-:W-:-:S04]  /*0a10*/  IADD3 R40, P0, R22, UR14, RZ ;  /* 0x0000000e16287c10 */ /* 0x000fc8000ff1e0ff */
[----:B------:R-:W-:-:S06]  /*0a20*/  IADD3.X R41, R21, UR15, RZ, P0, !PT ;  /* 0x0000000f15297c10 */ /* 0x000fcc00087fe4ff */
[----:B------:R-:W4:Y:S01]  /*0a30*/  LDG.E.64.CONSTANT R40, desc[UR10][R40.64] ;  /* 0x0000000a28287981 */ /* 0x000f22000c1e9b00 */
[----:B------:R-:W-:-:S04]  /*0a40*/  IADD3 R42, P0, R20, UR14, RZ ;  /* 0x0000000e142a7c10 */ /* 0x000fc8000ff1e0ff */
[----:B------:R-:W-:-:S06]  /*0a50*/  IADD3.X R43, R19, UR15, RZ, P0, !PT ;  /* 0x0000000f132b7c10 */ /* 0x000fcc00087fe4ff */
[----:B------:R-:W4:Y:S01]  /*0a60*/  LDG.E.64.CONSTANT R42, desc[UR10][R42.64] ;  /* 0x0000000a2a2a7981 */ /* 0x000f22000c1e9b00 */
[----:B------:R-:W-:Y:S02]  /*0a70*/  IADD3 R15, P0, R11, R10, RZ ;  /* 0x0000000a0b0f7210 */ /* 0x000fe40007f1e0ff */
[----:B------:R-:W-:Y:S02]  /*0a80*/  IADD3 R11, R13, 0x1400, RZ ;  /* 0x000014000d0b7810 */ /* 0x000fe40007ffe0ff */
[----:B------:R-:W-:Y:S02]  /*0a90*/  IADD3.X R16, RZ, R9, RZ, P0, !PT ;  /* 0x00000009ff107210 */ /* 0x000fe400007fe4ff */
[C---:B-1----:R-:W-:Y:S02]  /*0aa0*/  SHF.L.U32 R25, R15.reuse, 0x1, RZ ;  /* 0x000000010f197819 */ /* 0x042fe400000006ff */
[----:B------:R-:W-:Y:S02]  /*0ab0*/  IADD3 R46, P0, R18, UR14, RZ ;  /* 0x0000000e122e7c10 */ /* 0x000fe4000ff1e0ff */
[----:B------:R-:W-:Y:S01]  /*0ac0*/  SHF.L.U64.HI R24, R15, 0x1, R16 ;  /* 0x000000010f187819 */ /* 0x000fe20000010210 */
[----:B------:R-:W-:Y:S01]  /*0ad0*/  STL [R1+0x1c], R25 ;  /* 0x00001c1901007387 */ /* 0x000fe20000100800 */
[----:B------:R-:W-:-:S02]  /*0ae0*/  IADD3 R44, P1, R25, UR12, RZ ;  /* 0x0000000c192c7c10 */ /* 0x000fc4000ff3e0ff */
[----:B------:R-:W-:Y:S01]  /*0af0*/  IADD3.X R47, R17, UR15, RZ, P0, !PT ;  /* 0x0000000f112f7c10 */ /* 0x000fe200087fe4ff */
[----:B------:R0:W-:Y:S01]  /*0b00*/  STL [R1+0x20], R24 ;  /* 0x0000201801007387 */ /* 0x0001e20000100800 */
[----:B------:R-:W-:Y:S02]  /*0b10*/  IADD3.X R45, R24, UR13, RZ, P1, !PT ;  /* 0x0000000d182d7c10 */ /* 0x000fe40008ffe4ff */
[----:B------:R-:W-:Y:S02]  /*0b20*/  IADD3 R11, P2, R11, R10, RZ ;  /* 0x0000000a0b0b7210 */ /* 0x000fe40007f5e0ff */
[----:B------:R-:W4:Y:S02]  /*0b30*/  LDG.E.64.CONSTANT R46, desc[UR10][R46.64] ;  /* 0x0000000a2e2e7981 */ /* 0x000f24000c1e9b00 */
[----:B------:R-:W-:Y:S02]  /*0b40*/  IADD3.X R16, RZ, R9, RZ, P2, !PT ;  /* 0x00000009ff107210 */ /* 0x000fe400017fe4ff */
[----:B------:R-:W4:Y:S01]  /*0b50*/  LDG.E.64.CONSTANT R44, desc[UR10][R44.64] ;  /* 0x0000000a2c2c7981 */ /* 0x000f22000c1e9b00 */
[----:B------:R-:W-:-:S02]  /*0b60*/  SHF.L.U32 R54, R11, 0x1, RZ ;  /* 0x000000010b367819 */ /* 0x000fc400000006ff */
[----:B---3--:R-:W-:Y:S02]  /*0b70*/  SHF.L.U64.HI R29, R11, 0x1, R16 ;  /* 0x000000010b1d7819 */ /* 0x008fe40000010210 */
[----:B------:R-:W-:-:S04]  /*0b80*/  IADD3 R48, P0, R54, UR12, RZ ;  /* 0x0000000c36307c10 */ /* 0x000fc8000ff1e0ff */
[----:B------:R-:W-:-:S06]  /*0b90*/  IADD3.X R49, R29, UR13, RZ, P0, !PT ;  /* 0x0000000d1d317c10 */ /* 0x000fcc00087fe4ff */
[----:B------:R-:W3:Y:S01]  /*0ba0*/  LDG.E.64.CONSTANT R48, desc[UR10][R48.64] ;  /* 0x0000000a30307981 */ /* 0x000ee2000c1e9b00 */
[----:B------:R-:W-:-:S04]  /*0bb0*/  IADD3 R50, P0, R25, UR14, RZ ;  /* 0x0000000e19327c10 */ /* 0x000fc8000ff1e0ff */
[----:B------:R-:W-:-:S06]  /*0bc0*/  IADD3.X R51, R24, UR15, RZ, P0, !PT ;  /* 0x0000000f18337c10 */ /* 0x000fcc00087fe4ff */
[----:B------:R-:W3:Y:S01]  /*0bd0*/  LDG.E.64.CONSTANT R50, desc[UR10][R50.64] ;  /* 0x0000000a32327981 */ /* 0x000ee2000c1e9b00 */
[----:B------:R-:W-:-:S05]  /*0be0*/  MOV R53, 0x28 ;  /* 0x0000002800357802 */ /* 0x000fca0000000f00 */
[----:B------:R-:W-:Y:S01]  /*0bf0*/  IMAD R53, R14, R53, UR6 ;  /* 0x000000060e357e24 */ /* 0x000fe2000f8e0235 */
[C---:B------:R-:W-:Y:S02]  /*0c00*/  IADD3 R89, R13.reuse, 0x1e00, RZ ;  /* 0x00001e000d597810 */ /* 0x040fe40007ffe0ff */
[----:B------:R-:W-:Y:S02]  /*0c10*/  IADD3 R87, R13, 0x2300, RZ ;  /* 0x000023000d577810 */ /* 0x000fe40007ffe0ff */
[----:B0-----:R-:W-:Y:S02]  /*0c20*/  LEA R24, R12, R53, 0x3 ;  /* 0x000000350c187211 */ /* 0x001fe400078e18ff */
[-C--:B------:R-:W-:Y:S02]  /*0c30*/  IADD3 R89, P1, R89, R10.reuse, RZ ;  /* 0x0000000a59597210 */ /* 0x080fe40007f3e0ff */
[----:B------:R-:W-:Y:S01]  /*0c40*/  IADD3 R87, P0, R87, R10, RZ ;  /* 0x0000000a57577210 */ /* 0x000fe20007f1e0ff */
[----:B------:R0:W-:Y:S04]  /*0c50*/  STL [R1+0x14], R54 ;  /* 0x0000143601007387 */ /* 0x0001e80000100800 */
[----:B------:R-:W-:Y:S01]  /*0c60*/  STL [R1+0x18], R29 ;  /* 0x0000181d01007387 */ /* 0x000fe20000100800 */
[----:B--2---:R-:W-:-:S06]  /*0c70*/  FADD.FTZ R19, R33, UR7 ;  /* 0x0000000721137e21 */ /* 0x004fcc0008010000 */
[----:B------:R-:W1:Y:S01]  /*0c80*/  MUFU.RSQ R19, R19 ;  /* 0x0000001300137308 */ /* 0x000e620000001400 */
[----:B----4-:R-:W-:-:S05]  /*0c90*/  SHF.L.U32 R11, R34, 0x10, RZ ;  /* 0x00000010220b7819 */ /* 0x010fca00000006ff */
[--C-:B------:R-:W-:Y:S01]  /*0ca0*/  FADD.FTZ R86, -R32, R11.reuse ;  /* 0x0000000b20567221 */ /* 0x100fe20000010100 */
[----:B------:R-:W-:Y:S02]  /*0cb0*/  PRMT R11, R34, 0x7632, R11 ;  /* 0x00007632220b7816 */ /* 0x000fe4000000000b */
[----:B------:R-:W-:Y:S02]  /*0cc0*/  SHF.L.U32 R15, R35, 0x10, RZ ;  /* 0x00000010230f7819 */ /* 0x000fe400000006ff */
[----:B------:R-:W-:Y:S02]  /*0cd0*/  SHF.L.U32 R11, R11, 0x10, RZ ;  /* 0x000000100b0b7819 */ /* 0x000fe400000006ff */
[----:B------:R-:W-:Y:S01]  /*0ce0*/  PRMT R16, R35, 0x7632, R16 ;  /* 0x0000763223107816 */ /* 0x000fe20000000010 */
[C---:B------:R-:W-:Y:S02]  /*0cf0*/  FADD.FTZ R18, -R32.reuse, R15 ;  /* 0x0000000f20127221 */ /* 0x040fe40000010100 */
[----:B------:R-:W-:Y:S01]  /*0d00*/  FADD.FTZ R20, -R32, R11 ;  /* 0x0000000b20147221 */ /* 0x000fe20000010100 */
[----:B------:R-:W-:Y:S01]  /*0d10*/  SHF.L.U32 R17, R16, 0x10, RZ ;  /* 0x0000001010117819 */ /* 0x000fe200000006ff */
[C---:B-1----:R-:W-:Y:S01]  /*0d20*/  FMUL.FTZ R86, R19.reuse, R86 ;  /* 0x0000005613567220 */ /* 0x042fe20000410000 */
[C---:B------:R-:W-:Y:S01]  /*0d30*/  FMUL.FTZ R85, R19.reuse, R18 ;  /* 0x0000001213557220 */ /* 0x040fe20000410000 */
[----:B------:R-:W-:-:S02]  /*0d40*/  FMUL.FTZ R23, R19, R20 ;  /* 0x0000001413177220 */ /* 0x000fc40000410000 */
[----:B------:R-:W-:Y:S01]  /*0d50*/  FFMA.FTZ R15, R0, R86, R7 ;  /* 0x00000056000f7223 */ /* 0x000fe20000010007 */
[----:B------:R-:W-:Y:S01]  /*0d60*/  FADD.FTZ R22, -R32, R17 ;  /* 0x0000001120167221 */ /* 0x000fe20000010100 */
[----:B------:R-:W-:Y:S01]  /*0d70*/  FFMA.FTZ R17, R4, R23, R3 ;  /* 0x0000001704117223 */ /* 0x000fe20000010003 */
[----:B------:R-:W-:Y:S01]  /*0d80*/  FFMA.FTZ R16, R8, R85, R6 ;  /* 0x0000005508107223 */ /* 0x000fe20000010006 */
[----:B------:R-:W-:Y:S01]  /*0d90*/  FMUL.FTZ R18, R15, -1.4426950216293334961 ;  /* 0xbfb8aa3b0f127820 */ /* 0x000fe20000410000 */
[----:B------:R-:W-:Y:S01]  /*0da0*/  FMUL.FTZ R22, R19, R22 ;  /* 0x0000001613167220 */ /* 0x000fe20000410000 */
[----:B------:R-:W-:Y:S01]  /*0db0*/  FMUL.FTZ R21, R17, -1.4426950216293334961 ;  /* 0xbfb8aa3b11157820 */ /* 0x000fe20000410000 */
[----:B------:R-:W-:Y:S02]  /*0dc0*/  FMUL.FTZ R20, R16, -1.4426950216293334961 ;  /* 0xbfb8aa3b10147820 */ /* 0x000fe40000410000 */
[----:B------:R-:W-:Y:S01]  /*0dd0*/  FFMA.FTZ R11, R5, R22, R2 ;  /* 0x00000016050b7223 */ /* 0x000fe20000010002 */
[----:B------:R-:W1:Y:S03]  /*0de0*/  MUFU.EX2 R18, R18 ;  /* 0x0000001200127308 */ /* 0x000e660000000800 */
[----:B------:R-:W-:-:S05]  /*0df0*/  FMUL.FTZ R52, R11, -1.4426950216293334961 ;  /* 0xbfb8aa3b0b347820 */ /* 0x000fca0000410000 */
[----:B------:R-:W2:Y:S08]  /*0e00*/  MUFU.EX2 R21, R21 ;  /* 0x0000001500157308 */ /* 0x000eb00000000800 */
[----:B------:R-:W4:Y:S08]  /*0e10*/  MUFU.EX2 R20, R20 ;  /* 0x0000001400147308 */ /* 0x000f300000000800 */
[----:B------:R-:W0:Y:S01]  /*0e20*/  MUFU.EX2 R52, R52 ;  /* 0x0000003400347308 */ /* 0x000e220000000800 */
[----:B-1----:R-:W-:Y:S01]  /*0e30*/  FADD.FTZ R18, R18, 1 ;  /* 0x3f80000012127421 */ /* 0x002fe20000010000 */
[----:B--2---:R-:W-:Y:S01]  /*0e40*/  FADD.FTZ R66, R21, 1 ;  /* 0x3f80000015427421 */ /* 0x004fe20000010000 */
[----:B----4-:R-:W-:-:S05]  /*0e50*/  FADD.FTZ R33, R20, 1 ;  /* 0x3f80000014217421 */ /* 0x010fca0000010000 */
[----:B------:R-:W1:Y:S08]  /*0e60*/  MUFU.RCP R18, R18 ;  /* 0x0000001200127308 */ /* 0x000e700000001000 */
[----:B------:R2:W4:Y:S01]  /*0e70*/  MUFU.RCP R20, R33 ;  /* 0x0000002100147308 */ /* 0x0005220000001000 */
[----:B0-----:R-:W-:-:S07]  /*0e80*/  FADD.FTZ R52, R52, 1 ;  /* 0x3f80000034347421 */ /* 0x001fce0000010000 */
[----:B------:R-:W0:Y:S01]  /*0e90*/  MUFU.RCP R66, R66 ;  /* 0x0000004200427308 */ /* 0x000e220000001000 */
[----:B------:R-:W-:-:S07]  /*0ea0*/  IADD3 R21, R13, 0x1900, RZ ;  /* 0x000019000d157810 */ /* 0x000fce0007ffe0ff */
[----:B------:R-:W3:Y:S01]  /*0eb0*/  MUFU.RCP R14, R52 ;  /* 0x00000034000e7308 */ /* 0x000ee20000001000 */
[----:B--2---:R-:W-:Y:S01]  /*0ec0*/  IADD3 R33, P2, R21, R10, RZ ;  /* 0x0000000a15217210 */ /* 0x004fe20007f5e0ff */
[----:B-1----:R-:W-:Y:S01]  /*0ed0*/  FADD.FTZ R12, -R18, 1 ;  /* 0x3f800000120c7421 */ /* 0x002fe20000010100 */
[----:B----4-:R-:W-:-:S03]  /*0ee0*/  FADD.FTZ R13, -R20, 1 ;  /* 0x3f800000140d7421 */ /* 0x010fc60000010100 */
[----:B------:R-:W-:Y:S01]  /*0ef0*/  FFMA.FTZ R15, R15, R12, 1 ;  /* 0x3f8000000f0f7423 */ /* 0x000fe2000001000c */
[----:B0-----:R-:W-:Y:S01]  /*0f00*/  FADD.FTZ R10, -R66, 1 ;  /* 0x3f800000420a7421 */ /* 0x001fe20000010100 */
[----:B------:R-:W-:Y:S01]  /*0f10*/  FFMA.FTZ R21, R16, R13, 1 ;  /* 0x3f80000010157423 */ /* 0x000fe2000001000d */
[----:B------:R-:W-:Y:S02]  /*0f20*/  IADD3.X R12, RZ, R9, RZ, P2, !PT ;  /* 0x00000009ff0c7210 */ /* 0x000fe400017fe4ff */
[----:B------:R-:W-:Y:S01]  /*0f30*/  FFMA.FTZ R13, R17, R10, 1 ;  /* 0x3f800000110d7423 */ /* 0x000fe2000001000a */
[C---:B------:R-:W-:Y:S01]  /*0f40*/  SHF.L.U32 R28, R33.reuse, 0x1, RZ ;  /* 0x00000001211c7819 */ /* 0x040fe200000006ff */
[----:B------:R-:W-:Y:S01]  /*0f50*/  FMUL.FTZ R18, R18, R15 ;  /* 0x0000000f12127220 */ /* 0x000fe20000410000 */
[----:B---3--:R-:W-:Y:S01]  /*0f60*/  FADD.FTZ R10, -R14, 1 ;  /* 0x3f8000000e0a7421 */ /* 0x008fe20000010100 */
[----:B------:R-:W-:Y:S02]  /*0f70*/  SHF.L.U32 R15, R36, 0x10, RZ ;  /* 0x00000010240f7819 */ /* 0x000fe400000006ff */
[----:B------:R-:W-:Y:S01]  /*0f80*/  SHF.L.U64.HI R25, R33, 0x1, R12 ;  /* 0x0000000121197819 */ /* 0x000fe2000001020c */
[----:B------:R-:W-:Y:S01]  /*0f90*/  FFMA.FTZ R11, R11, R10, 1 ;  /* 0x3f8000000b0b7423 */ /* 0x000fe2000001000a */
[----:B------:R-:W-:Y:S01]  /*0fa0*/  IADD3 R52, P3, R28, UR12, RZ ;  /* 0x0000000c1c347c10 */ /* 0x000fe2000ff7e0ff */
[----:B------:R-:W-:Y:S01]  /*0fb0*/  FMUL.FTZ R66, R66, R13 ;  /* 0x0000000d42427220 */ /* 0x000fe20000410000 */
[----:B------:R-:W-:Y:S01]  /*0fc0*/  FADD.FTZ R84, -R32, R15 ;  /* 0x0000000f20547221 */ /* 0x000fe20000010100 */
[----:B------:R-:W-:Y:S01]  /*0fd0*/  FMUL.FTZ R13, R14, R11 ;  /* 0x0000000b0e0d7220 */ /* 0x000fe20000410000 */
[----:B------:R-:W-:-:S02]  /*0fe0*/  IADD3.X R53, R25, UR13, RZ, P3, !PT ;  /* 0x0000000d19357c10 */ /* 0x000fc40009ffe4ff */
[----:B------:R-:W-:Y:S02]  /*0ff0*/  SHF.L.U32 R15, R37, 0x10, RZ ;  /* 0x00000010250f7819 */ /* 0x000fe400000006ff */
[----:B------:R-:W-:Y:S02]  /*1000*/  SHF.L.U32 R11, R38, 0x10, RZ ;  /* 0x00000010260b7819 */ /* 0x000fe400000006ff */
[----:B------:R-:W2:Y:S01]  /*1010*/  LDG.E.64.CONSTANT R52, desc[UR10][R52.64] ;  /* 0x0000000a34347981 */ /* 0x000ea2000c1e9b00 */
[C---:B------:R-:W-:Y:S02]  /*1020*/  FADD.FTZ R10, -R32.reuse, R15 ;  /* 0x0000000f200a7221 */ /* 0x040fe40000010100 */
[----:B------:R-:W-:Y:S01]  /*1030*/  FADD.FTZ R82, -R32, R11 ;  /* 0x0000000b20527221 */ /* 0x000fe20000010100 */
[----:B------:R-:W-:Y:S01]  /*1040*/  SHF.L.U32 R11, R39, 0x10, RZ ;  /* 0x00000010270b7819 */ /* 0x000fe200000006ff */
[C---:B------:R-:W-:Y:S01]  /*1050*/  FMUL.FTZ R83, R19.reuse, R10 ;  /* 0x0000000a13537220 */ /* 0x040fe20000410000 */
[----:B------:R-:W-:Y:S01]  /*1060*/  IADD3 R54, P2, R54, UR14, RZ ;  /* 0x0000000e36367c10 */ /* 0x000fe2000ff5e0ff */
[----:B------:R-:W-:Y:S01]  /*1070*/  FMUL.FTZ R84, R19, R84 ;  /* 0x0000005413547220 */ /* 0x000fe20000410000 */
[----:B------:R-:W-:Y:S01]  /*1080*/  PRMT R10, R36, 0x7632, R10 ;  /* 0x00007632240a7816 */ /* 0x000fe2000000000a */
[----:B------:R-:W-:Y:S01]  /*1090*/  FADD.FTZ R12, -R32, R11 ;  /* 0x0000000b200c7221 */ /* 0x000fe20000010100 */
[----:B------:R-:W-:Y:S01]  /*10a0*/  IADD3.X R55, R29, UR15, RZ, P2, !PT ;  /* 0x0000000f1d377c10 */ /* 0x000fe200097fe4ff */
[----:B------:R-:W-:Y:S01]  /*10b0*/  FMUL.FTZ R17, R20, R21 ;  /* 0x0000001514117220 */ /* 0x000fe20000410000 */
[----:B------:R-:W-:Y:S01]  /*10c0*/  SHF.L.U32 R21, R10, 0x10, RZ ;  /* 0x000000100a157819 */ /* 0x000fe200000006ff */
[----:B------:R-:W-:Y:S01]  /*10d0*/  FFMA.FTZ R59, R0, R84, R7 ;  /* 0x00000054003b7223 */ /* 0x000fe20000010007 */
[----:B------:R-:W-:Y:S01]  /*10e0*/  FFMA.FTZ R67, R8, R83, R6 ;  /* 0x0000005308437223 */ /* 0x000fe20000010006 */
[----:B------:R-:W-:Y:S01]  /*10f0*/  FMUL.FTZ R81, R19, R12 ;  /* 0x0000000c13517220 */ /* 0x000fe20000410000 */
[----:B------:R-:W-:Y:S01]  /*1100*/  PRMT R12, R37, 0x7632, R12 ;  /* 0x00007632250c7816 */ /* 0x000fe2000000000c */
[----:B------:R-:W3:Y:S01]  /*1110*/  LDG.E.64.CONSTANT R54, desc[UR10][R54.64] ;  /* 0x0000000a36367981 */ /* 0x000ee2000c1e9b00 */
[----:B------:R-:W-:Y:S01]  /*1120*/  FMUL.FTZ R33, R59, -1.4426950216293334961 ;  /* 0xbfb8aa3b3b217820 */ /* 0x000fe20000410000 */
[----:B------:R-:W-:Y:S01]  /*1130*/  FMUL.FTZ R56, R67, -1.4426950216293334961 ;  /* 0xbfb8aa3b43387820 */ /* 0x000fe20000410000 */
[----:B------:R-:W-:Y:S01]  /*1140*/  FADD.FTZ R14, -R32, R21 ;  /* 0x00000015200e7221 */ /* 0x000fe20000010100 */
[----:B------:R-:W-:-:S02]  /*1150*/  SHF.L.U32 R21, R12, 0x10, RZ ;  /* 0x000000100c157819 */ /* 0x000fc400000006ff */
[C---:B------:R-:W-:Y:S01]  /*1160*/  SHF.L.U32 R15, R40.reuse, 0x10, RZ ;  /* 0x00000010280f7819 */ /* 0x040fe200000006ff */
[----:B------:R-:W0:Y:S01]  /*1170*/  MUFU.EX2 R33, R33 ;  /* 0x0000002100217308 */ /* 0x000e220000000800 */
[----:B------:R-:W-:Y:S01]  /*1180*/  FMUL.FTZ R91, R19, R14 ;  /* 0x0000000e135b7220 */ /* 0x000fe20000410000 */
[----:B------:R-:W-:Y:S01]  /*1190*/  PRMT R61, R40, 0x7632, R61 ;  /* 0x00007632283d7816 */ /* 0x000fe2000000003d */
[----:B------:R-:W-:Y:S01]  /*11a0*/  FADD.FTZ R62, -R32, R21 ;  /* 0x00000015203e7221 */ /* 0x000fe20000010100 */
[----:B------:R-:W-:-:S04]  /*11b0*/  PRMT R58, R41, 0x7632, R58 ;  /* 0x00007632293a7816 */ /* 0x000fc8000000003a */
[----:B------:R-:W1:Y:S01]  /*11c0*/  MUFU.EX2 R56, R56 ;  /* 0x0000003800387308 */ /* 0x000e620000000800 */
[----:B------:R-:W-:Y:S01]  /*11d0*/  FFMA.FTZ R20, R4, R91, R3 ;  /* 0x0000005b04147223 */ /* 0x000fe20000010003 */
[----:B------:R-:W-:Y:S01]  /*11e0*/  FMUL.FTZ R62, R19, R62 ;  /* 0x0000003e133e7220 */ /* 0x000fe20000410000 */
[----:B------:R-:W-:Y:S01]  /*11f0*/  SHF.L.U32 R61, R61, 0x10, RZ ;  /* 0x000000103d3d7819 */ /* 0x000fe200000006ff */
[----:B------:R-:W-:Y:S01]  /*1200*/  FMUL.FTZ R18, R15, R18 ;  /* 0x000000120f127220 */ /* 0x000fe20000410000 */
[----:B------:R-:W-:Y:S01]  /*1210*/  SHF.L.U32 R12, R41, 0x10, RZ ;  /* 0x00000010290c7819 */ /* 0x000fe200000006ff */
[----:B------:R-:W-:Y:S01]  /*1220*/  FMUL.FTZ R21, R20, -1.4426950216293334961 ;  /* 0xbfb8aa3b14157820 */ /* 0x000fe20000410000 */
[----:B------:R-:W-:Y:S01]  /*1230*/  SHF.L.U32 R58, R58, 0x10, RZ ;  /* 0x000000103a3a7819 */ /* 0x000fe200000006ff */
[----:B------:R-:W-:Y:S01]  /*1240*/  FFMA.FTZ R14, R5, R62, R2 ;  /* 0x0000003e050e7223 */ /* 0x000fe20000010002 */
[----:B------:R-:W-:Y:S01]  /*1250*/  FMUL.FTZ R57, R0, R18 ;  /* 0x0000001200397220 */ /* 0x000fe20000410000 */
[----:B------:R-:W-:Y:S01]  /*1260*/  FMUL.FTZ R66, R61, R66 ;  /* 0x000000423d427220 */ /* 0x000fe20000410000 */
[----:B------:R-:W-:Y:S01]  /*1270*/  FMUL.FTZ R17, R12, R17 ;  /* 0x000000110c117220 */ /* 0x000fe20000410000 */
[----:B------:R-:W-:Y:S01]  /*1280*/  FMUL.FTZ R12, R14, -1.4426950216293334961 ;  /* 0xbfb8aa3b0e0c7820 */ /* 0x000fe20000410000 */
[----:B------:R-:W-:Y:S01]  /*1290*/  FMUL.FTZ R13, R58, R13 ;  /* 0x0000000d3a0d7220 */ /* 0x000fe20000410000 */
[----:B------:R-:W-:Y:S01]  /*12a0*/  FFMA.FTZ R58, R86, R57, RZ ;  /* 0x00000039563a7223 */ /* 0x000fe200000100ff */
[-C--:B------:R-:W-:Y:S01]  /*12b0*/  FMUL.FTZ R61, R4, R66.reuse ;  /* 0x00000042043d7220 */ /* 0x080fe20000410000 */
[----:B------:R-:W4:Y:S01]  /*12c0*/  MUFU.EX2 R21, R21 ;  /* 0x0000001500157308 */ /* 0x000f220000000800 */
[----:B------:R-:W-:Y:S01]  /*12d0*/  FFMA.FTZ R26, R23, R66, R26 ;  /* 0x00000042171a7223 */ /* 0x000fe2000001001a */
[----:B0-----:R-:W-:Y:S01]  /*12e0*/  FADD.FTZ R63, R33, 1 ;  /* 0x3f800000213f7421 */ /* 0x001fe20000010000 */
[----:B------:R-:W-:Y:S01]  /*12f0*/  FFMA.FTZ R23, R23, R61, R58 ;  /* 0x0000003d17177223 */ /* 0x000fe2000001003a */
[----:B-1----:R-:W-:Y:S01]  /*1300*/  FADD.FTZ R65, R56, 1 ;  /* 0x3f80000038417421 */ /* 0x002fe20000010000 */
[----:B------:R-:W-:Y:S01]  /*1310*/  FMUL.FTZ R58, R8, R17 ;  /* 0x00000011083a7220 */ /* 0x000fe20000410000 */
[----:B------:R-:W-:-:S02]  /*1320*/  FFMA.FTZ R57, R0, R18, RZ ;  /* 0x0000001200397223 */ /* 0x000fc400000100ff */
[----:B------:R-:W0:Y:S01]  /*1330*/  MUFU.EX2 R12, R12 ;  /* 0x0000000c000c7308 */ /* 0x000e220000000800 */
[----:B------:R-:W-:Y:S01]  /*1340*/  PRMT R56, R38, 0x7632, R56 ;  /* 0x0000763226387816 */ /* 0x000fe20000000038 */
[----:B------:R-:W-:Y:S01]  /*1350*/  FFMA.FTZ R23, R85, R58, R23 ;  /* 0x0000003a55177223 */ /* 0x000fe20000010017 */
[----:B------:R-:W-:Y:S01]  /*1360*/  IADD3.X R58, RZ, R9, RZ, P1, !PT ;  /* 0x00000009ff3a7210 */ /* 0x000fe20000ffe4ff */
[----:B------:R-:W-:Y:S01]  /*1370*/  STL [R1+0x50], R34 ;  /* 0x0000502201007387 */ /* 0x000fe20000100800 */
[----:B------:R-:W-:Y:S01]  /*1380*/  FFMA.FTZ R33, R4, R66, R57 ;  /* 0x0000004204217223 */ /* 0x000fe20000010039 */
[----:B------:R-:W-:Y:S02]  /*1390*/  SHF.L.U32 R56, R56, 0x10, RZ ;  /* 0x0000001038387819 */ /* 0x000fe400000006ff */
[----:B------:R-:W-:Y:S01]  /*13a0*/  MUFU.RCP R63, R63 ;  /* 0x0000003f003f7308 */ /* 0x000fe20000001000 */
[----:B------:R-:W-:Y:S04]  /*13b0*/  STL [R1+0x68], R35 ;  /* 0x0000682301007387 */ /* 0x000fe80000100800 */
[----:B------:R1:W-:Y:S03]  /*13c0*/  STL [R1+0x6c], R24 ;  /* 0x00006c1801007387 */ /* 0x0003e60000100800 */
[----:B------:R-:W0:Y:S01]  /*13d0*/  MUFU.RCP R65, R65 ;  /* 0x0000004100417308 */ /* 0x000e220000001000 */
[----:B------:R-:W-:Y:S01]  /*13e0*/  FADD.FTZ R66, R66, R27 ;  /* 0x0000001b42427221 */ /* 0x000fe20000010000 */
[----:B------:R-:W-:Y:S01]  /*13f0*/  FADD.FTZ R56, -R32, R56 ;  /* 0x0000003820387221 */ /* 0x000fe20000010100 */
[----:B----4-:R-:W-:Y:S01]  /*1400*/  FADD.FTZ R27, R21, 1 ;  /* 0x3f800000151b7421 */ /* 0x010fe20000010000 */
[----:B-1----:R-:W-:Y:S01]  /*1410*/  SHF.L.U64.HI R24, R89, 0x1, R58 ;  /* 0x0000000159187819 */ /* 0x002fe2000001023a */
[--C-:B------:R-:W-:Y:S01]  /*1420*/  FFMA.FTZ R58, R8, R17, R33.reuse ;  /* 0x00000011083a7223 */ /* 0x100fe20000010021 */
[----:B------:R-:W-:Y:S01]  /*1430*/  PRMT R33, R39, 0x7632, R33 ;  /* 0x0000763227217816 */ /* 0x000fe20000000021 */
[-C--:B------:R-:W-:Y:S01]  /*1440*/  FFMA.FTZ R30, R22, R13.reuse, R30 ;  /* 0x0000000d161e7223 */ /* 0x080fe2000001001e */
[----:B------:R-:W-:Y:S01]  /*1450*/  SHF.L.U32 R89, R89, 0x1, RZ ;  /* 0x0000000159597819 */ /* 0x000fe200000006ff */
[----:B------:R-:W-:Y:S01]  /*1460*/  FADD.FTZ R31, R13, R31 ;  /* 0x0000001f0d1f7221 */ /* 0x000fe20000010000 */
[CC--:B------:R-:W-:Y:S01]  /*1470*/  FFMA.FTZ R21, R5.reuse, R13.reuse, R58 ;  /* 0x0000000d05157223 */ /* 0x0c0fe2000001003a */
[----:B------:R-:W-:Y:S01]  /*1480*/  FMUL.FTZ R57, R5, R13 ;  /* 0x0000000d05397220 */ /* 0x000fe20000410000 */
[----:B------:R-:W-:Y:S01]  /*1490*/  SHF.L.U32 R13, R33, 0x10, RZ ;  /* 0x00000010210d7819 */ /* 0x000fe200000006ff */
[----:B------:R-:W-:Y:S01]  /*14a0*/  FMUL.FTZ R33, R19, R56 ;  /* 0x0000003813217220 */ /* 0x000fe20000410000 */
[----:B0-----:R-:W-:Y:S01]  /*14b0*/  FADD.FTZ R12, R12, 1 ;  /* 0x3f8000000c0c7421 */ /* 0x001fe20000010000 */
[----:B------:R-:W-:Y:S01]  /*14c0*/  IADD3 R56, P1, R89, UR12, RZ ;  /* 0x0000000c59387c10 */ /* 0x000fe2000ff3e0ff */
[----:B------:R-:W-:Y:S01]  /*14d0*/  FFMA.FTZ R22, R22, R57, R23 ;  /* 0x0000003916167223 */ /* 0x000fe20000010017 */
[----:B------:R-:W-:Y:S01]  /*14e0*/  FADD.FTZ R58, -R65, 1 ;  /* 0x3f800000413a7421 */ /* 0x000fe20000010100 */
[----:B------:R0:W-:Y:S01]  /*14f0*/  MUFU.RCP R60, R12 ;  /* 0x0000000c003c7308 */ /* 0x0001e20000001000 */
[----:B------:R-:W-:-:S02]  /*1500*/  IADD3.X R57, R24, UR13, RZ, P1, !PT ;  /* 0x0000000d18397c10 */ /* 0x000fc40008ffe4ff */
[----:B------:R-:W-:Y:S01]  /*1510*/  FFMA.FTZ R67, R67, R58, 1 ;  /* 0x3f80000043437423 */ /* 0x000fe2000001003a */
[----:B------:R-:W-:-:S03]  /*1520*/  IADD3 R58, P1, R28, UR14, RZ ;  /* 0x0000000e1c3a7c10 */ /* 0x000fc6000ff3e0ff */
[----:B------:R-:W4:Y:S01]  /*1530*/  LDG.E.64.CONSTANT R56, desc[UR10][R56.64] ;  /* 0x0000000a38387981 */ /* 0x000f22000c1e9b00 */
[----:B0-----:R-:W-:-:S04]  /*1540*/  FADD.FTZ R12, -R63, 1 ;  /* 0x3f8000003f0c7421 */ /* 0x001fc80000010100 */
[----:B------:R-:W-:-:S04]  /*1550*/  FFMA.FTZ R59, R59, R12, 1 ;  /* 0x3f8000003b3b7423 */ /* 0x000fc8000001000c */
[----:B------:R-:W-:Y:S01]  /*1560*/  FMUL.FTZ R63, R63, R59 ;  /* 0x0000003b3f3f7220 */ /* 0x000fe20000410000 */
[----:B------:R-:W-:-:S06]  /*1570*/  IADD3.X R59, R25, UR15, RZ, P1, !PT ;  /* 0x0000000f193b7c10 */ /* 0x000fcc0008ffe4ff */
[----:B------:R-:W4:Y:S01]  /*1580*/  LDG.E.64.CONSTANT R58, desc[UR10][R58.64] ;  /* 0x0000000a3a3a7981 */ /* 0x000f22000c1e9b00 */
[----:B------:R-:W-:-:S04]  /*1590*/  FMUL.FTZ R82, R19, R82 ;  /* 0x0000005213527220 */ /* 0x000fc80000410000 */
[----:B------:R-:W-:-:S04]  /*15a0*/  FFMA.FTZ R11, R0, R82, R7 ;  /* 0x00000052000b7223 */ /* 0x000fc80000010007 */
[----:B------:R-:W-:Y:S01]  /*15b0*/  FMUL.FTZ R16, R11, -1.4426950216293334961 ;  /* 0xbfb8aa3b0b107820 */ /* 0x000fe20000410000 */
[----:B------:R-:W-:Y:S01]  /*15c0*/  FFMA.FTZ R10, R8, R81, R6 ;  /* 0x00000051080a7223 */ /* 0x000fe20000010006 */
[----:B------:R-:W0:Y:S01]  /*15d0*/  MUFU.RCP R27, R27 ;  /* 0x0000001b001b7308 */ /* 0x000e220000001000 */
[----:B------:R-:W-:Y:S01]  /*15e0*/  FADD.FTZ R72, -R32, R13 ;  /* 0x0000000d20487221 */ /* 0x000fe20000010100 */
[----:B------:R-:W-:Y:S01]  /*15f0*/  FFMA.FTZ R13, R4, R33, R3 ;  /* 0x00000021040d7223 */ /* 0x000fe20000010003 */
[----:B------:R-:W-:-:S05]  /*1600*/  FMUL.FTZ R15, R10, -1.4426950216293334961 ;  /* 0xbfb8aa3b0a0f7820 */ /* 0x000fca0000410000 */
[----:B------:R-:W1:Y:S01]  /*1610*/  MUFU.EX2 R16, R16 ;  /* 0x0000001000107308 */ /* 0x000e620000000800 */
[----:B------:R-:W-:Y:S01]  /*1620*/  FMUL.FTZ R72, R19, R72 ;  /* 0x0000004813487220 */ /* 0x000fe20000410000 */
[----:B------:R-:W-:-:S03]  /*1630*/  FMUL.FTZ R23, R13, -1.4426950216293334961 ;  /* 0xbfb8aa3b0d177820 */ /* 0x000fc60000410000 */
[----:B------:R-:W-:-:S03]  /*1640*/  FFMA.FTZ R12, R5, R72, R2 ;  /* 0x00000048050c7223 */ /* 0x000fc60000010002 */
[----:B------:R-:W1:Y:S01]  /*1650*/  MUFU.EX2 R15, R15 ;  /* 0x0000000f000f7308 */ /* 0x000e620000000800 */
[----:B------:R-:W-:Y:S01]  /*1660*/  FMUL.FTZ R61, R12, -1.4426950216293334961 ;  /* 0xbfb8aa3b0c3d7820 */ /* 0x000fe20000410000 */
[----:B0-----:R-:W-:-:S06]  /*1670*/  FADD.FTZ R64, -R27, 1 ;  /* 0x3f8000001b407421 */ /* 0x001fcc0000010100 */
[----:B------:R-:W0:Y:S01]  /*1680*/  MUFU.EX2 R23, R23 ;  /* 0x0000001700177308 */ /* 0x000e220000000800 */
[----:B------:R-:W-:Y:S01]  /*1690*/  FMUL.FTZ R67, R65, R67 ;  /* 0x0000004341437220 */ /* 0x000fe20000410000 */
[----:B-1----:R-:W-:Y:S01]  /*16a0*/  FADD.FTZ R16, R16, 1 ;  /* 0x3f80000010107421 */ /* 0x002fe20000010000 */
[----:B------:R-:W-:Y:S01]  /*16b0*/  FADD.FTZ R65, -R60, 1 ;  /* 0x3f8000003c417421 */ /* 0x000fe20000010100 */
[----:B------:R-:W-:-:S04]  /*16c0*/  FFMA.FTZ R64, R20, R64, 1 ;  /* 0x3f80000014407423 */ /* 0x000fc80000010040 */
[----:B------:R-:W1:Y:S01]  /*16d0*/  MUFU.EX2 R61, R61 ;  /* 0x0000003d003d7308 */ /* 0x000e620000000800 */
[----:B------:R-:W-:Y:S01]  /*16e0*/  FFMA.FTZ R65, R14, R65, 1 ;  /* 0x3f8000000e417423 */ /* 0x000fe20000010041 */
[----:B------:R-:W-:Y:S01]  /*16f0*/  PRMT R14, R42, 0x7632, R14 ;  /* 0x000076322a0e7816 */ /* 0x000fe2000000000e */
[----:B------:R-:W-:-:S05]  /*1700*/  FADD.FTZ R15, R15, 1 ;  /* 0x3f8000000f0f7421 */ /* 0x000fca0000010000 */
[----:B------:R1:W1:Y:S01]  /*1710*/  MUFU.RCP R20, R16 ;  /* 0x0000001000147308 */ /* 0x0002620000001000 */
[----:B------:R-:W-:Y:S01]  /*1720*/  FMUL.FTZ R64, R27, R64 ;  /* 0x000000401b407220 */ /* 0x000fe20000410000 */
[----:B------:R-:W-:Y:S01]  /*1730*/  SHF.L.U32 R27, R14, 0x10, RZ ;  /* 0x000000100e1b7819 */ /* 0x000fe200000006ff */
[----:B0-----:R-:W-:Y:S01]  /*1740*/  FADD.FTZ R23, R23, 1 ;  /* 0x3f80000017177421 */ /* 0x001fe20000010000 */
[----:B-1----:R-:W-:-:S04]  /*1750*/  SHF.L.U32 R16, R42, 0x10, RZ ;  /* 0x000000102a107819 */ /* 0x002fc800000006ff */
[----:B------:R0:W1:Y:S01]  /*1760*/  MUFU.RCP R14, R15 ;  /* 0x0000000f000e7308 */ /* 0x0000620000001000 */
[----:B------:R-:W-:Y:S01]  /*1770*/  FMUL.FTZ R16, R16, R63 ;  /* 0x0000003f10107220 */ /* 0x000fe20000410000 */
[----:B------:R-:W-:Y:S01]  /*1780*/  FMUL.FTZ R65, R60, R65 ;  /* 0x000000413c417220 */ /* 0x000fe20000410000 */
[----:B------:R-:W-:Y:S02]  /*1790*/  FMUL.FTZ R27, R27, R64 ;  /* 0x000000401b1b7220 */ /* 0x000fe40000410000 */
[-C--:B------:R-:W-:Y:S01]  /*17a0*/  FMUL.FTZ R63, R0, R16.reuse ;  /* 0x00000010003f7220 */ /* 0x080fe20000410000 */
[C---:B0-----:R-:W-:Y:S02]  /*17b0*/  SHF.L.U32 R15, R43.reuse, 0x10, RZ ;  /* 0x000000102b0f7819 */ /* 0x041fe400000006ff */
[----:B------:R-:W0:Y:S01]  /*17c0*/  MUFU.RCP R23, R23 ;  /* 0x0000001700177308 */ /* 0x000e220000001000 */
[----:B------:R-:W-:Y:S01]  /*17d0*/  PRMT R60, R43, 0x7632, R60 ;  /* 0x000076322b3c7816 */ /* 0x000fe2000000003c */
[----:B------:R-:W-:Y:S01]  /*17e0*/  FFMA.FTZ R22, R84, R63, R22 ;  /* 0x0000003f54167223 */ /* 0x000fe20000010016 */
[----:B------:R-:W-:Y:S01]  /*17f0*/  FADD.FTZ R61, R61, 1 ;  /* 0x3f8000003d3d7421 */ /* 0x000fe20000010000 */
[----:B------:R-:W-:Y:S01]  /*1800*/  FMUL.FTZ R15, R15, R67 ;  /* 0x000000430f0f7220 */ /* 0x000fe20000410000 */
[----:B------:R-:W-:Y:S01]  /*1810*/  FMUL.FTZ R63, R4, R27 ;  /* 0x0000001b043f7220 */ /* 0x000fe20000410000 */
[----:B------:R-:W-:Y:S01]  /*1820*/  SHF.L.U32 R60, R60, 0x10, RZ ;  /* 0x000000103c3c7819 */ /* 0x000fe200000006ff */
[----:B------:R-:W-:-:S02]  /*1830*/  FFMA.FTZ R64, R0, R16, R21 ;  /* 0x0000001000407223 */ /* 0x000fc40000010015 */
[----:B------:R1:W0:Y:S01]  /*1840*/  MUFU.RCP R21, R61 ;  /* 0x0000003d00157308 */ /* 0x0002220000001000 */
[C---:B------:R-:W-:Y:S01]  /*1850*/  FFMA.FTZ R22, R91.reuse, R63, R22 ;  /* 0x0000003f5b167223 */ /* 0x040fe20000010016 */
[----:B------:R-:W-:Y:S01]  /*1860*/  FMUL.FTZ R60, R60, R65 ;  /* 0x000000413c3c7220 */ /* 0x000fe20000410000 */
[-C--:B------:R-:W-:Y:S01]  /*1870*/  FFMA.FTZ R64, R4, R27.reuse, R64 ;  /* 0x0000001b04407223 */ /* 0x080fe20000010040 */
[----:B------:R-:W-:Y:S01]  /*1880*/  FFMA.FTZ R91, R91, R27, R26 ;  /* 0x0000001b5b5b7223 */ /* 0x000fe2000001001a */
[----:B-1----:R-:W-:Y:S01]  /*1890*/  FMUL.FTZ R61, R8, R15 ;  /* 0x0000000f083d7220 */ /* 0x002fe20000410000 */
[----:B------:R-:W-:-:S03]  /*18a0*/  FADD.FTZ R26, R31, R60 ;  /* 0x0000003c1f1a7221 */ /* 0x000fc60000010000 */
[----:B------:R-:W-:Y:S01]  /*18b0*/  FFMA.FTZ R22, R83, R61, R22 ;  /* 0x0000003d53167223 */ /* 0x000fe20000010016 */
[----:B------:R-:W-:Y:S01]  /*18c0*/  FADD.FTZ R61, -R20, 1 ;  /* 0x3f800000143d7421 */ /* 0x000fe20000010100 */
[----:B------:R-:W-:Y:S01]  /*18d0*/  FADD.FTZ R66, R66, R27 ;  /* 0x0000001b42427221 */ /* 0x000fe20000010000 */
[----:B------:R-:W-:Y:S01]  /*18e0*/  FADD.FTZ R31, -R14, 1 ;  /* 0x3f8000000e1f7421 */ /* 0x000fe20000010100 */
[----:B------:R-:W-:Y:S01]  /*18f0*/  FFMA.FTZ R27, R8, R15, R64 ;  /* 0x0000000f081b7223 */ /* 0x000fe20000010040 */
[----:B------:R-:W-:Y:S01]  /*1900*/  FFMA.FTZ R61, R11, R61, 1 ;  /* 0x3f8000000b3d7423 */ /* 0x000fe2000001003d */
[----:B------:R-:W-:Y:S01]  /*1910*/  IADD3.X R88, RZ, R9, RZ, P0, !PT ;  /* 0x00000009ff587210 */ /* 0x000fe200007fe4ff */
[----:B0-----:R-:W-:Y:S01]  /*1920*/  FADD.FTZ R11, -R23, 1 ;  /* 0x3f800000170b7421 */ /* 0x001fe20000010100 */
[----:B------:R-:W-:Y:S01]  /*1930*/  FFMA.FTZ R31, R10, R31, 1 ;  /* 0x3f8000000a1f7423 */ /* 0x000fe2000001001f */
[-C--:B------:R-:W-:Y:S01]  /*1940*/  FFMA.FTZ R30, R62, R60.reuse, R30 ;  /* 0x0000003c3e1e7223 */ /* 0x080fe2000001001e */
[CC--:B------:R-:W-:Y:S01]  /*1950*/  FFMA.FTZ R27, R5.reuse, R60.reuse, R27 ;  /* 0x0000003c051b7223 */ /* 0x0c0fe2000001001b */
[----:B------:R-:W-:Y:S01]  /*1960*/  FMUL.FTZ R60, R5, R60 ;  /* 0x0000003c053c7220 */ /* 0x000fe20000410000 */
[----:B------:R-:W-:Y:S01]  /*1970*/  FMUL.FTZ R61, R20, R61 ;  /* 0x0000003d143d7220 */ /* 0x000fe20000410000 */
[----:B------:R-:W-:Y:S01]  /*1980*/  SHF.L.U64.HI R88, R87, 0x1, R88 ;  /* 0x0000000157587819 */ /* 0x000fe20000010258 */
[----:B------:R-:W-:Y:S01]  /*1990*/  FFMA.FTZ R20, R13, R11, 1 ;  /* 0x3f8000000d147423 */ /* 0x000fe2000001000b */
[----:B------:R-:W-:Y:S01]  /*19a0*/  SHF.L.U32 R87, R87, 0x1, RZ ;  /* 0x0000000157577819 */ /* 0x000fe200000006ff */
[----:B------:R-:W-:Y:S01]  /*19b0*/  FMUL.FTZ R13, R14, R31 ;  /* 0x0000001f0e0d7220 */ /* 0x000fe20000410000 */
[----:B------:R-:W-:Y:S01]  /*19c0*/  SHF.L.U32 R14, R46, 0x10, RZ ;  /* 0x000000102e0e7819 */ /* 0x000fe200000006ff */
[----:B------:R-:W-:Y:S01]  /*19d0*/  FFMA.FTZ R62, R62, R60, R22 ;  /* 0x0000003c3e3e7223 */ /* 0x000fe20000010016 */
[----:B------:R-:W-:Y:S01]  /*19e0*/  SHF.L.U32 R9, R44, 0x10, RZ ;  /* 0x000000102c097819 */ /* 0x000fe200000006ff */
[----:B------:R-:W-:Y:S01]  /*19f0*/  FADD.FTZ R11, -R21, 1 ;  /* 0x3f800000150b7421 */ /* 0x000fe20000010100 */
[----:B------:R-:W-:Y:S01]  /*1a00*/  IADD3 R60, P0, R87, UR12, RZ ;  /* 0x0000000c573c7c10 */ /* 0x000fe2000ff1e0ff */
[----:B------:R-:W-:-:S02]  /*1a10*/  FMUL.FTZ R14, R14, R61 ;  /* 0x0000003d0e0e7220 */ /* 0x000fc40000410000 */
[----:B------:R-:W-:Y:S01]  /*1a20*/  FADD.FTZ R80, -R32, R9 ;  /* 0x0000000920507221 */ /* 0x000fe20000010100 */
[----:B------:R-:W-:Y:S01]  /*1a30*/  IADD3.X R61, R88, UR13, RZ, P0, !PT ;  /* 0x0000000d583d7c10 */ /* 0x000fe200087fe4ff */
[----:B------:R-:W-:Y:S01]  /*1a40*/  FFMA.FTZ R10, R12, R11, 1 ;  /* 0x3f8000000c0a7423 */ /* 0x000fe2000001000b */
[----:B------:R-:W-:Y:S01]  /*1a50*/  SHF.L.U32 R9, R45, 0x10, RZ ;  /* 0x000000102d097819 */ /* 0x000fe200000006ff */
[----:B------:R-:W-:Y:S01]  /*1a60*/  FMUL.FTZ R12, R23, R20 ;  /* 0x00000014170c7220 */ /* 0x000fe20000410000 */
[----:B------:R-:W-:Y:S01]  /*1a70*/  PRMT R69, R45, 0x7632, R69 ;  /* 0x000076322d457816 */ /* 0x000fe20000000045 */
[----:B------:R-:W-:Y:S01]  /*1a80*/  FMUL.FTZ R23, R21, R10 ;  /* 0x0000000a15177220 */ /* 0x000fe20000410000 */
[----:B------:R-:W-:Y:S01]  /*1a90*/  FMUL.FTZ R80, R19, R80 ;  /* 0x0000005013507220 */ /* 0x000fe20000410000 */
[--C-:B------:R-:W-:Y:S01]  /*1aa0*/  FADD.FTZ R10, -R32, R9.reuse ;  /* 0x00000009200a7221 */ /* 0x100fe20000010100 */
[----:B------:R-:W4:Y:S01]  /*1ab0*/  LDG.E.64.CONSTANT R60, desc[UR10][R60.64] ;  /* 0x0000000a3c3c7981 */ /* 0x000f22000c1e9b00 */
[----:B------:R-:W-:Y:S01]  /*1ac0*/  PRMT R9, R44, 0x7632, R9 ;  /* 0x000076322c097816 */ /* 0x000fe20000000009 */
[----:B------:R-:W-:Y:S01]  /*1ad0*/  FMUL.FTZ R63, R0, R14 ;  /* 0x0000000e003f7220 */ /* 0x000fe20000410000 */
[----:B------:R-:W-:-:S02]  /*1ae0*/  SHF.L.U32 R69, R69, 0x10, RZ ;  /* 0x0000001045457819 */ /* 0x000fc400000006ff */
[----:B------:R-:W-:Y:S02]  /*1af0*/  SHF.L.U32 R78, R48, 0x10, RZ ;  /* 0x00000010304e7819 */ /* 0x000fe400000006ff */
[----:B------:R-:W-:Y:S01]  /*1b00*/  SHF.L.U32 R77, R49, 0x10, RZ ;  /* 0x00000010314d7819 */ /* 0x000fe200000006ff */
[----:B------:R0:W-:Y:S01]  /*1b10*/  STL [R1+0x10], R25 ;  /* 0x0000101901007387 */ /* 0x0001e20000100800 */
[----:B------:R-:W-:Y:S01]  /*1b20*/  PRMT R20, R46, 0x7632, R20 ;  /* 0x000076322e147816 */ /* 0x000fe20000000014 */
[----:B------:R-:W-:Y:S01]  /*1b30*/  FFMA.FTZ R64, R0, R80, R7 ;  /* 0x0000005000407223 */ /* 0x000fe20000010007 */
[----:B------:R-:W-:Y:S01]  /*1b40*/  SHF.L.U32 R9, R9, 0x10, RZ ;  /* 0x0000001009097819 */ /* 0x000fe200000006ff */
[----:B------:R-:W-:Y:S01]  /*1b50*/  FADD.FTZ R69, -R32, R69 ;  /* 0x0000004520457221 */ /* 0x000fe20000010100 */
[----:B------:R-:W-:Y:S01]  /*1b60*/  SHF.L.U32 R20, R20, 0x10, RZ ;  /* 0x0000001014147819 */ /* 0x000fe200000006ff */
[----:B------:R-:W-:Y:S01]  /*1b70*/  FMUL.FTZ R31, R64, -1.4426950216293334961 ;  /* 0xbfb8aa3b401f7820 */ /* 0x000fe20000410000 */
[C---:B------:R-:W-:Y:S01]  /*1b80*/  FMUL.FTZ R79, R19.reuse, R10 ;  /* 0x0000000a134f7220 */ /* 0x040fe20000410000 */
[----:B------:R-:W-:Y:S01]  /*1b90*/  FADD.FTZ R9, -R32, R9 ;  /* 0x0000000920097221 */ /* 0x000fe20000010100 */
[----:B------:R-:W-:Y:S01]  /*1ba0*/  FMUL.FTZ R69, R19, R69 ;  /* 0x0000004513457220 */ /* 0x000fe20000410000 */
[----:B------:R-:W-:Y:S01]  /*1bb0*/  FMUL.FTZ R12, R20, R12 ;  /* 0x0000000c140c7220 */ /* 0x000fe20000410000 */
[----:B------:R-:W-:Y:S01]  /*1bc0*/  SHF.L.U32 R20, R47, 0x10, RZ ;  /* 0x000000102f147819 */ /* 0x000fe200000006ff */
[----:B------:R-:W-:Y:S01]  /*1bd0*/  FFMA.FTZ R73, R8, R79, R6 ;  /* 0x0000004f08497223 */ /* 0x000fe20000010006 */
[----:B------:R-:W1:Y:S01]  /*1be0*/  MUFU.EX2 R31, R31 ;  /* 0x0000001f001f7308 */ /* 0x000e620000000800 */
[----:B------:R-:W-:Y:S01]  /*1bf0*/  FMUL.FTZ R9, R19, R9 ;  /* 0x0000000913097220 */ /* 0x000fe20000410000 */
[----:B------:R-:W-:Y:S01]  /*1c00*/  FFMA.FTZ R74, R5, R69, R2 ;  /* 0x00000045054a7223 */ /* 0x000fe20000010002 */
[----:B------:R-:W-:Y:S01]  /*1c10*/  FMUL.FTZ R13, R20, R13 ;  /* 0x0000000d140d7220 */ /* 0x000fe20000410000 */
[----:B------:R-:W-:Y:S01]  /*1c20*/  FMUL.FTZ R22, R73, -1.4426950216293334961 ;  /* 0xbfb8aa3b49167820 */ /* 0x000fe20000410000 */
[----:B------:R-:W-:Y:S01]  /*1c30*/  FFMA.FTZ R75, R4, R9, R3 ;  /* 0x00000009044b7223 */ /* 0x000fe20000010003 */
[----:B------:R-:W-:Y:S01]  /*1c40*/  FMUL.FTZ R20, R74, -1.4426950216293334961 ;  /* 0xbfb8aa3b4a147820 */ /* 0x000fe20000410000 */
[----:B------:R-:W-:Y:S01]  /*1c50*/  PRMT R65, R47, 0x7632, R65 ;  /* 0x000076322f417816 */ /* 0x000fe20000000041 */
[----:B------:R-:W-:Y:S01]  /*1c60*/  UIADD3 UR7, UP0, UR9, 0x2, URZ ;  /* 0x0000000209077890 */ /* 0x000fe2000ff1e03f */
[----:B------:R-:W-:Y:S01]  /*1c70*/  FMUL.FTZ R21, R75, -1.4426950216293334961 ;  /* 0xbfb8aa3b4b157820 */ /* 0x000fe20000410000 */
[----:B------:R-:W0:Y:S01]  /*1c80*/  MUFU.EX2 R22, R22 ;  /* 0x0000001600167308 */ /* 0x000e220000000800 */
[----:B------:R-:W-:Y:S01]  /*1c90*/  FFMA.FTZ R62, R82, R63, R62 ;  /* 0x0000003f523e7223 */ /* 0x000fe2000001003e */
[----:B------:R-:W-:Y:S01]  /*1ca0*/  FMUL.FTZ R63, R4, R12 ;  /* 0x0000000c043f7220 */ /* 0x000fe20000410000 */
[----:B------:R-:W-:Y:S01]  /*1cb0*/  SHF.L.U32 R65, R65, 0x10, RZ ;  /* 0x0000001041417819 */ /* 0x000fe200000006ff */
[----:B------:R-:W-:-:S04]  /*1cc0*/  ULDC.64 UR12, c[0x0][0x258] ;  /* 0x00009600000c7ab9 */ /* 0x000fc80000000a00 */
[----:B------:R-:W2:Y:S01]  /*1cd0*/  MUFU.EX2 R20, R20 ;  /* 0x0000001400147308 */ /* 0x000ea20000000800 */
[C---:B------:R-:W-:Y:S01]  /*1ce0*/  FFMA.FTZ R91, R33.reuse, R12, R91 ;  /* 0x0000000c215b7223 */ /* 0x040fe2000001005b */
[----:B------:R-:W-:Y:S01]  /*1cf0*/  FFMA.FTZ R62, R33, R63, R62 ;  /* 0x0000003f213e7223 */ /* 0x000fe2000001003e */
[----:B------:R-:W-:Y:S01]  /*1d00*/  FFMA.FTZ R33, R0, R14, R27 ;  /* 0x0000000e00217223 */ /* 0x000fe2000001001b */
[----:B-1----:R-:W-:-:S04]  /*1d10*/  FADD.FTZ R31, R31, 1 ;  /* 0x3f8000001f1f7421 */ /* 0x002fc80000010000 */
[----:B------:R-:W1:Y:S01]  /*1d20*/  MUFU.EX2 R21, R21 ;  /* 0x0000001500157308 */ /* 0x000e620000000800 */
[----:B------:R-:W-:Y:S01]  /*1d30*/  FMUL.FTZ R23, R65, R23 ;  /* 0x0000001741177220 */ /* 0x000fe20000410000 */
[----:B------:R-:W-:Y:S01]  /*1d40*/  FMUL.FTZ R27, R8, R13 ;  /* 0x0000000d081b7220 */ /* 0x000fe20000410000 */
[----:B------:R-:W-:Y:S01]  /*1d50*/  FADD.FTZ R66, R66, R12 ;  /* 0x0000000c42427221 */ /* 0x000fe20000010000 */
[----:B------:R-:W-:Y:S02]  /*1d60*/  FFMA.FTZ R33, R4, R12, R33 ;  /* 0x0000000c04217223 */ /* 0x000fe40000010021 */
[----:B------:R-:W-:Y:S02]  /*1d70*/  FFMA.FTZ R62, R81, R27, R62 ;  /* 0x0000001b513e7223 */ /* 0x000fe4000001003e */
[----:B------:R2:W3:Y:S01]  /*1d80*/  MUFU.RCP R12, R31 ;  /* 0x0000001f000c7308 */ /* 0x0004e20000001000 */
[----:B------:R-:W-:Y:S01]  /*1d90*/  FADD.FTZ R78, -R32, R78 ;  /* 0x0000004e204e7221 */ /* 0x000fe20000010100 */
[-C--:B------:R-:W-:Y:S01]  /*1da0*/  FFMA.FTZ R30, R72, R23.reuse, R30 ;  /* 0x00000017481e7223 */ /* 0x080fe2000001001e */
[----:B0-----:R-:W-:Y:S01]  /*1db0*/  FADD.FTZ R22, R22, 1 ;  /* 0x3f80000016167421 */ /* 0x001fe20000010000 */
[----:B--2---:R-:W-:Y:S01]  /*1dc0*/  FMUL.FTZ R31, R5, R23 ;  /* 0x00000017051f7220 */ /* 0x004fe20000410000 */
[----:B------:R-:W-:-:S03]  /*1dd0*/  FMUL.FTZ R78, R19, R78 ;  /* 0x0000004e134e7220 */ /* 0x000fc60000410000 */
[----:B------:R-:W-:Y:S01]  /*1de0*/  FFMA.FTZ R72, R72, R31, R62 ;  /* 0x0000001f48487223 */ /* 0x000fe2000001003e */
[----:B------:R-:W-:Y:S01]  /*1df0*/  FADD.FTZ R31, R20, 1 ;  /* 0x3f800000141f7421 */ /* 0x000fe20000010000 */
[----:B------:R-:W-:Y:S01]  /*1e00*/  IADD3 R62, P0, R89, UR14, RZ ;  /* 0x0000000e593e7c10 */ /* 0x000fe2000ff1e0ff */
[----:B------:R-:W-:Y:S01]  /*1e10*/  FADD.FTZ R77, -R32, R77 ;  /* 0x0000004d204d7221 */ /* 0x000fe20000010100 */
[----:B------:R-:W0:Y:S01]  /*1e20*/  MUFU.RCP R27, R22 ;  /* 0x00000016001b7308 */ /* 0x000e220000001000 */
[----:B-1----:R-:W-:Y:S01]  /*1e30*/  FADD.FTZ R71, R21, 1 ;  /* 0x3f80000015477421 */ /* 0x002fe20000010000 */
[----:B------:R-:W-:Y:S01]  /*1e40*/  FFMA.FTZ R10, R0, R78, R7 ;  /* 0x0000004e000a7223 */ /* 0x000fe20000010007 */
[----:B------:R-:W-:Y:S01]  /*1e50*/  PRMT R21, R49, 0x7632, R21 ;  /* 0x0000763231157816 */ /* 0x000fe20000000015 */
[----:B------:R-:W-:Y:S01]  /*1e60*/  FMUL.FTZ R77, R19, R77 ;  /* 0x0000004d134d7220 */ /* 0x000fe20000410000 */
[----:B------:R-:W-:-:S03]  /*1e70*/  IADD3.X R63, R24, UR15, RZ, P0, !PT ;  /* 0x0000000f183f7c10 */ /* 0x000fc600087fe4ff */
[----:B------:R-:W1:Y:S01]  /*1e80*/  MUFU.RCP R31, R31 ;  /* 0x0000001f001f7308 */ /* 0x000e620000001000 */
[----:B------:R-:W-:Y:S01]  /*1e90*/  FMUL.FTZ R11, R10, -1.4426950216293334961 ;  /* 0xbfb8aa3b0a0b7820 */ /* 0x000fe20000410000 */
[----:B------:R-:W-:Y:S01]  /*1ea0*/  SHF.L.U32 R20, R21, 0x10, RZ ;  /* 0x0000001015147819 */ /* 0x000fe200000006ff */
[----:B------:R-:W-:Y:S01]  /*1eb0*/  FFMA.FTZ R21, R8, R77, R6 ;  /* 0x0000004d08157223 */ /* 0x000fe20000010006 */
[----:B------:R-:W2:Y:S01]  /*1ec0*/  LDG.E.64.CONSTANT R62, desc[UR10][R62.64] ;  /* 0x0000000a3e3e7981 */ /* 0x000ea2000c1e9b00 */
[----:B---3--:R-:W-:Y:S02]  /*1ed0*/  FADD.FTZ R67, -R12, 1 ;  /* 0x3f8000000c437421 */ /* 0x008fe40000010100 */
[----:B------:R-:W-:Y:S01]  /*1ee0*/  FMUL.FTZ R65, R21, -1.4426950216293334961 ;  /* 0xbfb8aa3b15417820 */ /* 0x000fe20000410000 */
[----:B------:R-:W3:Y:S01]  /*1ef0*/  MUFU.EX2 R11, R11 ;  /* 0x0000000b000b7308 */ /* 0x000ee20000000800 */
[----:B------:R-:W-:Y:S01]  /*1f00*/  FFMA.FTZ R64, R64, R67, 1 ;  /* 0x3f80000040407423 */ /* 0x000fe20000010043 */
[----:B------:R-:W-:Y:S01]  /*1f10*/  FFMA.FTZ R33, R8, R13, R33 ;  /* 0x0000000d08217223 */ /* 0x000fe20000010021 */
[----:B0-----:R-:W-:Y:S01]  /*1f20*/  FADD.FTZ R68, -R27, 1 ;  /* 0x3f8000001b447421 */ /* 0x001fe20000010100 */
[----:B------:R-:W-:Y:S01]  /*1f30*/  FADD.FTZ R26, R26, R23 ;  /* 0x000000171a1a7221 */ /* 0x000fe20000010000 */
[----:B------:R-:W-:-:S03]  /*1f40*/  FMUL.FTZ R12, R12, R64 ;  /* 0x000000400c0c7220 */ /* 0x000fc60000410000 */
[----:B------:R-:W0:Y:S01]  /*1f50*/  MUFU.EX2 R65, R65 ;  /* 0x0000004100417308 */ /* 0x000e220000000800 */
[--C-:B------:R-:W-:Y:S01]  /*1f60*/  FFMA.FTZ R23, R5, R23, R33.reuse ;  /* 0x0000001705177223 */ /* 0x100fe20000010021 */
[----:B-1----:R-:W-:Y:S01]  /*1f70*/  FADD.FTZ R64, -R31, 1 ;  /* 0x3f8000001f407421 */ /* 0x002fe20000010100 */
[----:B------:R-:W-:Y:S01]  /*1f80*/  PRMT R33, R48, 0x7632, R33 ;  /* 0x0000763230217816 */ /* 0x000fe20000000021 */
[----:B------:R-:W-:Y:S02]  /*1f90*/  FFMA.FTZ R73, R73, R68, 1 ;  /* 0x3f80000049497423 */ /* 0x000fe40000010044 */
[----:B------:R-:W-:Y:S01]  /*1fa0*/  FFMA.FTZ R74, R74, R64, 1 ;  /* 0x3f8000004a4a7423 */ /* 0x000fe20000010040 */
[----:B------:R-:W-:Y:S01]  /*1fb0*/  SHF.L.U32 R33, R33, 0x10, RZ ;  /* 0x0000001021217819 */ /* 0x000fe200000006ff */
[----:B------:R-:W-:Y:S01]  /*1fc0*/  FMUL.FTZ R27, R27, R73 ;  /* 0x000000491b1b7220 */ /* 0x000fe20000410000 */
[----:B------:R-:W-:Y:S01]  /*1fd0*/  SHF.L.U32 R64, R51, 0x10, RZ ;  /* 0x0000001033407819 */ /* 0x000fe200000006ff */
[----:B------:R-:W1:Y:S01]  /*1fe0*/  MUFU.RCP R71, R71 ;  /* 0x0000004700477308 */ /* 0x000e620000001000 */
[----:B------:R-:W-:Y:S01]  /*1ff0*/  FMUL.FTZ R31, R31, R74 ;  /* 0x0000004a1f1f7220 */ /* 0x000fe20000410000 */
[----:B---3--:R-:W-:Y:S01]  /*2000*/  FADD.FTZ R74, R11, 1 ;  /* 0x3f8000000b4a7421 */ /* 0x008fe20000010000 */
[----:B------:R-:W-:Y:S01]  /*2010*/  FADD.FTZ R33, -R32, R33 ;  /* 0x0000002120217221 */ /* 0x000fe20000010100 */
[----:B------:R-:W-:Y:S01]  /*2020*/  FMUL.FTZ R11, R64, R27 ;  /* 0x0000001b400b7220 */ /* 0x000fe20000410000 */
[----:B------:R-:W-:-:S02]  /*2030*/  IADD3 R64, P0, R87, UR14, RZ ;  /* 0x0000000e57407c10 */ /* 0x000fc4000ff1e0ff */
[----:B------:R-:W-:Y:S01]  /*2040*/  FMUL.FTZ R33, R19, R33 ;  /* 0x0000002113217220 */ /* 0x000fe20000410000 */
[----:B0-----:R-:W-:Y:S01]  /*2050*/  FADD.FTZ R90, R65, 1 ;  /* 0x3f800000415a7421 */ /* 0x001fe20000010000 */
[----:B------:R-:W-:Y:S01]  /*2060*/  IADD3.X R65, R88, UR15, RZ, P0, !PT ;  /* 0x0000000f58417c10 */ /* 0x000fe200087fe4ff */
[----:B------:R-:W-:Y:S01]  /*2070*/  FADD.FTZ R20, -R32, R20 ;  /* 0x0000001420147221 */ /* 0x000fe20000010100 */
[----:B------:R-:W-:-:S03]  /*2080*/  FFMA.FTZ R22, R4, R33, R3 ;  /* 0x0000002104167223 */ /* 0x000fc60000010003 */
[----:B------:R-:W-:Y:S01]  /*2090*/  FMUL.FTZ R20, R19, R20 ;  /* 0x0000001413147220 */ /* 0x000fe20000410000 */
[----:B------:R-:W3:Y:S01]  /*20a0*/  LDG.E.64.CONSTANT R64, desc[UR10][R64.64] ;  /* 0x0000000a40407981 */ /* 0x000ee2000c1e9b00 */
[----:B------:R-:W-:Y:S01]  /*20b0*/  FMUL.FTZ R67, R22, -1.4426950216293334961 ;  /* 0xbfb8aa3b16437820 */ /* 0x000fe20000410000 */
[----:B-1----:R-:W-:Y:S01]  /*20c0*/  FADD.FTZ R68, -R71, 1 ;  /* 0x3f80000047447421 */ /* 0x002fe20000010100 */
[----:B------:R-:W-:-:S03]  /*20d0*/  FFMA.FTZ R70, R5, R20, R2 ;  /* 0x0000001405467223 */ /* 0x000fc60000010002 */
[----:B------:R-:W-:Y:S01]  /*20e0*/  FFMA.FTZ R75, R75, R68, 1 ;  /* 0x3f8000004b4b7423 */ /* 0x000fe20000010044 */
[----:B------:R-:W0:Y:S01]  /*20f0*/  MUFU.EX2 R67, R67 ;  /* 0x0000004300437308 */ /* 0x000e220000000800 */
[----:B------:R-:W-:Y:S01]  /*2100*/  FMUL.FTZ R68, R70, -1.4426950216293334961 ;  /* 0xbfb8aa3b46447820 */ /* 0x000fe20000410000 */
[C---:B------:R-:W-:Y:S01]  /*2110*/  SHF.L.U32 R73, R50.reuse, 0x10, RZ ;  /* 0x0000001032497819 */ /* 0x040fe200000006ff */
[----:B------:R-:W-:Y:S01]  /*2120*/  FMUL.FTZ R71, R71, R75 ;  /* 0x0000004b47477220 */ /* 0x000fe20000410000 */
[----:B------:R-:W-:-:S04]  /*2130*/  PRMT R75, R50, 0x7632, R75 ;  /* 0x00007632324b7816 */ /* 0x000fc8000000004b */
[----:B------:R-:W1:Y:S01]  /*2140*/  MUFU.EX2 R68, R68 ;  /* 0x0000004400447308 */ /* 0x000e620000000800 */
[----:B------:R-:W-:Y:S01]  /*2150*/  FMUL.FTZ R12, R73, R12 ;  /* 0x0000000c490c7220 */ /* 0x000fe20000410000 */
[----:B------:R-:W-:-:S03]  /*2160*/  SHF.L.U32 R75, R75, 0x10, RZ ;  /* 0x000000104b4b7819 */ /* 0x000fc600000006ff */
[-C--:B------:R-:W-:Y:S02]  /*2170*/  FMUL.FTZ R73, R0, R12.reuse ;  /* 0x0000000c00497220 */ /* 0x080fe40000410000 */
[----:B------:R-:W-:Y:S01]  /*2180*/  FMUL.FTZ R71, R75, R71 ;  /* 0x000000474b477220 */ /* 0x000fe20000410000 */
[----:B0-----:R-:W-:Y:S01]  /*2190*/  FADD.FTZ R67, R67, 1 ;  /* 0x3f80000043437421 */ /* 0x001fe20000010000 */
[----:B------:R-:W-:Y:S01]  /*21a0*/  FFMA.FTZ R72, R80, R73, R72 ;  /* 0x0000004950487223 */ /* 0x000fe20000010048 */
[----:B------:R0:W0:Y:S01]  /*21b0*/  MUFU.RCP R27, R74 ;  /* 0x0000004a001b7308 */ /* 0x0000220000001000 */
[-C--:B------:R-:W-:Y:S01]  /*21c0*/  FMUL.FTZ R73, R4, R71.reuse ;  /* 0x0000004704497220 */ /* 0x080fe20000410000 */
[----:B------:R-:W-:Y:S01]  /*21d0*/  FFMA.FTZ R23, R0, R12, R23 ;  /* 0x0000000c00177223 */ /* 0x000fe20000010017 */
[C---:B------:R-:W-:Y:S02]  /*21e0*/  FFMA.FTZ R91, R9.reuse, R71, R91 ;  /* 0x00000047095b7223 */ /* 0x040fe4000001005b */
[----:B------:R-:W-:Y:S01]  /*21f0*/  FFMA.FTZ R72, R9, R73, R72 ;  /* 0x0000004909487223 */ /* 0x000fe20000010048 */
[----:B-1----:R-:W-:Y:S01]  /*2200*/  FADD.FTZ R73, R68, 1 ;  /* 0x3f80000044497421 */ /* 0x002fe20000010000 */
[----:B0-----:R-:W-:Y:S01]  /*2210*/  PRMT R74, R51, 0x7632, R74 ;  /* 0x00007632334a7816 */ /* 0x001fe2000000004a */
[----:B------:R-:W0:Y:S01]  /*2220*/  MUFU.RCP R67, R67 ;  /* 0x0000004300437308 */ /* 0x000e220000001000 */
[----:B------:R-:W-:Y:S01]  /*2230*/  FMUL.FTZ R9, R8, R11 ;  /* 0x0000000b08097220 */ /* 0x000fe20000410000 */
[----:B------:R-:W-:Y:S01]  /*2240*/  FFMA.FTZ R68, R4, R71, R23 ;  /* 0x0000004704447223 */ /* 0x000fe20000010017 */
[----:B------:R-:W-:Y:S01]  /*2250*/  SHF.L.U32 R74, R74, 0x10, RZ ;  /* 0x000000104a4a7819 */ /* 0x000fe200000006ff */
[----:B------:R-:W-:Y:S01]  /*2260*/  FADD.FTZ R23, R66, R71 ;  /* 0x0000004742177221 */ /* 0x000fe20000010000 */
[----:B------:R-:W-:Y:S01]  /*2270*/  FFMA.FTZ R72, R79, R9, R72 ;  /* 0x000000094f487223 */ /* 0x000fe20000010048 */
[----:B------:R-:W-:-:S02]  /*2280*/  FFMA.FTZ R9, R8, R11, R68 ;  /* 0x0000000b08097223 */ /* 0x000fc40000010044 */
[----:B------:R-:W1:Y:S01]  /*2290*/  MUFU.RCP R71, R73 ;  /* 0x0000004900477308 */ /* 0x000e620000001000 */
[----:B------:R-:W-:Y:S01]  /*22a0*/  FMUL.FTZ R31, R74, R31 ;  /* 0x0000001f4a1f7220 */ /* 0x000fe20000410000 */
[----:B------:R-:W-:-:S03]  /*22b0*/  FADD.FTZ R66, -R27, 1 ;  /* 0x3f8000001b427421 */ /* 0x000fc60000010100 */
[-C--:B------:R-:W-:Y:S01]  /*22c0*/  FFMA.FTZ R30, R69, R31.reuse, R30 ;  /* 0x0000001f451e7223 */ /* 0x080fe2000001001e */
[----:B------:R-:W-:Y:S01]  /*22d0*/  FADD.FTZ R26, R26, R31 ;  /* 0x0000001f1a1a7221 */ /* 0x000fe20000010000 */
[CC--:B------:R-:W-:Y:S01]  /*22e0*/  FFMA.FTZ R9, R5.reuse, R31.reuse, R9 ;  /* 0x0000001f05097223 */ /* 0x0c0fe20000010009 */
[----:B------:R-:W-:Y:S01]  /*22f0*/  FMUL.FTZ R31, R5, R31 ;  /* 0x0000001f051f7220 */ /* 0x000fe20000410000 */
[----:B------:R-:W-:Y:S01]  /*2300*/  FFMA.FTZ R10, R10, R66, 1 ;  /* 0x3f8000000a0a7423 */ /* 0x000fe20000010042 */
[----:B------:R-:W1:Y:S02]  /*2310*/  MUFU.RCP R90, R90 ;  /* 0x0000005a005a7308 */ /* 0x000e640000001000 */
[----:B------:R-:W-:Y:S01]  /*2320*/  FFMA.FTZ R69, R69, R31, R72 ;  /* 0x0000001f45457223 */ /* 0x000fe20000010048 */
[----:B0-----:R-:W-:Y:S01]  /*2330*/  FADD.FTZ R31, -R67, 1 ;  /* 0x3f800000431f7421 */ /* 0x001fe20000010100 */
[----:B------:R-:W-:Y:S01]  /*2340*/  FMUL.FTZ R10, R27, R10 ;  /* 0x0000000a1b0a7220 */ /* 0x000fe20000410000 */
[----:B------:R-:W-:-:S02]  /*2350*/  SHF.L.U32 R75, R53, 0x10, RZ ;  /* 0x00000010354b7819 */ /* 0x000fc400000006ff */
[----:B------:R-:W-:Y:S01]  /*2360*/  FFMA.FTZ R22, R22, R31, 1 ;  /* 0x3f80000016167423 */ /* 0x000fe2000001001f */
[C---:B------:R-:W-:Y:S01]  /*2370*/  PRMT R31, R52.reuse, 0x7632, R31 ;  /* 0x00007632341f7816 */ /* 0x040fe2000000001f */
[----:B-1----:R-:W-:Y:S01]  /*2380*/  FADD.FTZ R27, -R71, 1 ;  /* 0x3f800000471b7421 */ /* 0x002fe20000010100 */
[----:B------:R-:W-:Y:S01]  /*2390*/  SHF.L.U32 R66, R52, 0x10, RZ ;  /* 0x0000001034427819 */ /* 0x000fe200000006ff */
[----:B------:R-:W-:Y:S01]  /*23a0*/  FADD.FTZ R75, -R32, R75 ;  /* 0x0000004b204b7221 */ /* 0x000fe20000010100 */
[----:B------:R-:W-:Y:S01]  /*23b0*/  SHF.L.U32 R31, R31, 0x10, RZ ;  /* 0x000000101f1f7819 */ /* 0x000fe200000006ff */
[----:B------:R-:W-:Y:S01]  /*23c0*/  FFMA.FTZ R70, R70, R27, 1 ;  /* 0x3f80000046467423 */ /* 0x000fe2000001001b */
[----:B------:R-:W-:Y:S01]  /*23d0*/  PRMT R27, R53, 0x7632, R27 ;  /* 0x00007632351b7816 */ /* 0x000fe2000000001b */
[C---:B------:R-:W-:Y:S01]  /*23e0*/  FADD.FTZ R66, -R32.reuse, R66 ;  /* 0x0000004220427221 */ /* 0x040fe20000010100 */
[----:B------:R-:W-:Y:S01]  /*23f0*/  FMUL.FTZ R75, R19, R75 ;  /* 0x0000004b134b7220 */ /* 0x000fe20000410000 */
[----:B------:R-:W-:Y:S01]  /*2400*/  FADD.FTZ R31, -R32, R31 ;  /* 0x0000001f201f7221 */ /* 0x000fe20000010100 */
[----:B------:R-:W-:Y:S01]  /*2410*/  SHF.L.U32 R27, R27, 0x10, RZ ;  /* 0x000000101b1b7819 */ /* 0x000fe200000006ff */
[C---:B------:R-:W-:Y:S01]  /*2420*/  FMUL.FTZ R76, R19.reuse, R66 ;  /* 0x00000042134c7220 */ /* 0x040fe20000410000 */
[----:B------:R-:W-:Y:S01]  /*2430*/  PRMT R72, R54, 0x7632, R72 ;  /* 0x0000763236487816 */ /* 0x000fe20000000048 */
[----:B------:R-:W-:Y:S01]  /*2440*/  FADD.FTZ R68, -R90, 1 ;  /* 0x3f8000005a447421 */ /* 0x000fe20000010100 */
[----:B------:R-:W-:Y:S01]  /*2450*/  FFMA.FTZ R66, R8, R75, R6 ;  /* 0x0000004b08427223 */ /* 0x000fe20000010006 */
[----:B------:R-:W-:Y:S01]  /*2460*/  FMUL.FTZ R31, R19, R31 ;  /* 0x0000001f131f7220 */ /* 0x000fe20000410000 */
[----:B------:R-:W-:Y:S01]  /*2470*/  FADD.FTZ R27, -R32, R27 ;  /* 0x0000001b201b7221 */ /* 0x000fe20000010100 */
[----:B------:R-:W-:Y:S01]  /*2480*/  FMUL.FTZ R67, R67, R22 ;  /* 0x0000001643437220 */ /* 0x000fe20000410000 */
[----:B------:R-:W-:Y:S01]  /*2490*/  SHF.L.U32 R72, R72, 0x10, RZ ;  /* 0x0000001048487819 */ /* 0x000fe200000006ff */
[----:B------:R-:W-:Y:S01]  /*24a0*/  FFMA.FTZ R68, R21, R68, 1 ;  /* 0x3f80000015447423 */ /* 0x000fe20000010044 */
[----:B------:R-:W-:Y:S01]  /*24b0*/  FMUL.FTZ R73, R66, -1.4426950216293334961 ;  /* 0xbfb8aa3b42497820 */ /* 0x000fe20000410000 */
[----:B------:R-:W-:Y:S01]  /*24c0*/  FFMA.FTZ R22, R4, R31, R3 ;  /* 0x0000001f04167223 */ /* 0x000fe20000010003 */
[----:B------:R-:W-:Y:S01]  /*24d0*/  FFMA.FTZ R21, R0, R76, R7 ;  /* 0x0000004c00157223 */ /* 0x000fe20000010007 */
[----:B------:R-:W-:Y:S01]  /*24e0*/  FMUL.FTZ R27, R19, R27 ;  /* 0x0000001b131b7220 */ /* 0x000fe20000410000 */
[----:B------:R-:W-:Y:S01]  /*24f0*/  FMUL.FTZ R71, R71, R70 ;  /* 0x0000004647477220 */ /* 0x000fe20000410000 */
[----:B------:R-:W-:Y:S01]  /*2500*/  SHF.L.U32 R74, R54, 0x10, RZ ;  /* 0x00000010364a7819 */ /* 0x000fe200000006ff */
[----:B------:R-:W-:Y:S01]  /*2510*/  FMUL.FTZ R90, R90, R68 ;  /* 0x000000445a5a7220 */ /* 0x000fe20000410000 */
[----:B------:R-:W-:Y:S01]  /*2520*/  FMUL.FTZ R70, R22, -1.4426950216293334961 ;  /* 0xbfb8aa3b16467820 */ /* 0x000fe20000410000 */
[----:B------:R-:W-:Y:S01]  /*2530*/  FMUL.FTZ R72, R72, R67 ;  /* 0x0000004348487220 */ /* 0x000fe20000410000 */
[----:B------:R-:W-:Y:S01]  /*2540*/  FMUL.FTZ R68, R21, -1.4426950216293334961 ;  /* 0xbfb8aa3b15447820 */ /* 0x000fe20000410000 */
[----:B------:R-:W-:Y:S01]  /*2550*/  FFMA.FTZ R67, R5, R27, R2 ;  /* 0x0000001b05437223 */ /* 0x000fe20000010002 */
[----:B------:R-:W0:Y:S01]  /*2560*/  MUFU.EX2 R73, R73 ;  /* 0x0000004900497308 */ /* 0x000e220000000800 */
[----:B------:R-:W-:Y:S01]  /*2570*/  FMUL.FTZ R10, R74, R10 ;  /* 0x0000000a4a0a7220 */ /* 0x000fe20000410000 */
[----:B------:R-:W-:Y:S01]  /*2580*/  PRMT R92, R55, 0x7632, R92 ;  /* 0x00007632375c7816 */ /* 0x000fe2000000005c */
[----:B------:R-:W-:-:S03]  /*2590*/  FMUL.FTZ R74, R67, -1.4426950216293334961 ;  /* 0xbfb8aa3b434a7820 */ /* 0x000fc60000410000 */
[----:B------:R-:W-:Y:S02]  /*25a0*/  SHF.L.U32 R92, R92, 0x10, RZ ;  /* 0x000000105c5c7819 */ /* 0x000fe400000006ff */
[----:B------:R-:W1:Y:S08]  /*25b0*/  MUFU.EX2 R70, R70 ;  /* 0x0000004600467308 */ /* 0x000e700000000800 */
[----:B------:R-:W1:Y:S01]  /*25c0*/  MUFU.EX2 R68, R68 ;  /* 0x0000004400447308 */ /* 0x000e620000000800 */
[----:B------:R-:W-:Y:S01]  /*25d0*/  FMUL.FTZ R71, R92, R71 ;  /* 0x000000475c477220 */ /* 0x000fe20000410000 */
[----:B------:R-:W-:-:S06]  /*25e0*/  FMUL.FTZ R92, R0, R10 ;  /* 0x0000000a005c7220 */ /* 0x000fcc0000410000 */
[----:B------:R-:W1:Y:S01]  /*25f0*/  MUFU.EX2 R74, R74 ;  /* 0x0000004a004a7308 */ /* 0x000e620000000800 */
[----:B------:R-:W-:Y:S01]  /*2600*/  FFMA.FTZ R92, R78, R92, R69 ;  /* 0x0000005c4e5c7223 */ /* 0x000fe20000010045 */
[----:B0-----:R-:W-:Y:S01]  /*2610*/  FADD.FTZ R69, R73, 1 ;  /* 0x3f80000049457421 */ /* 0x001fe20000010000 */
[----:B------:R-:W-:Y:S01]  /*2620*/  FMUL.FTZ R73, R4, R72 ;  /* 0x0000004804497220 */ /* 0x000fe20000410000 */
[----:B-1----:R-:W-:-:S03]  /*2630*/  FADD.FTZ R70, R70, 1 ;  /* 0x3f80000046467421 */ /* 0x002fc60000010000 */
[----:B------:R-:W-:Y:S01]  /*2640*/  FFMA.FTZ R73, R33, R73, R92 ;  /* 0x0000004921497223 */ /* 0x000fe2000001005c */
[----:B------:R-:W-:Y:S01]  /*2650*/  SHF.L.U32 R92, R55, 0x10, RZ ;  /* 0x00000010375c7819 */ /* 0x000fe200000006ff */
[----:B------:R-:W-:Y:S01]  /*2660*/  FADD.FTZ R68, R68, 1 ;  /* 0x3f80000044447421 */ /* 0x000fe20000010000 */
[----:B------:R-:W0:Y:S01]  /*2670*/  MUFU.RCP R69, R69 ;  /* 0x0000004500457308 */ /* 0x000e220000001000 */
[----:B------:R-:W-:Y:S01]  /*2680*/  FFMA.FTZ R33, R33, R72, R91 ;  /* 0x0000004821217223 */ /* 0x000fe2000001005b */
[----:B------:R-:W-:Y:S01]  /*2690*/  FFMA.FTZ R91, R0, R10, R9 ;  /* 0x0000000a005b7223 */ /* 0x000fe20000010009 */
[----:B------:R-:W-:Y:S01]  /*26a0*/  FMUL.FTZ R9, R92, R90 ;  /* 0x0000005a5c097220 */ /* 0x000fe20000410000 */
[----:B------:R-:W-:Y:S01]  /*26b0*/  FADD.FTZ R23, R23, R72 ;  /* 0x0000004817177221 */ /* 0x000fe20000010000 */
[----:B------:R-:W-:-:S03]  /*26c0*/  FADD.FTZ R74, R74, 1 ;  /* 0x3f8000004a4a7421 */ /* 0x000fc60000010000 */
[----:B------:R-:W1:Y:S01]  /*26d0*/  MUFU.RCP R70, R70 ;  /* 0x0000004600467308 */ /* 0x000e620000001000 */
[----:B------:R-:W-:Y:S01]  /*26e0*/  FFMA.FTZ R91, R4, R72, R91 ;  /* 0x00000048045b7223 */ /* 0x000fe2000001005b */
[----:B------:R-:W-:-:S06]  /*26f0*/  FMUL.FTZ R90, R8, R9 ;  /* 0x00000009085a7220 */ /* 0x000fcc0000410000 */
[----:B------:R-:W1:Y:S01]  /*2700*/  MUFU.RCP R68, R68 ;  /* 0x0000004400447308 */ /* 0x000e620000001000 */
[----:B------:R-:W-:Y:S01]  /*2710*/  FFMA.FTZ R91, R8, R9, R91 ;  /* 0x00000009085b7223 */ /* 0x000fe2000001005b */
[----:B------:R-:W-:-:S06]  /*2720*/  FFMA.FTZ R73, R77, R90, R73 ;  /* 0x0000005a4d497223 */ /* 0x000fcc0000010049 */
[----:B------:R0:W1:Y:S01]  /*2730*/  MUFU.RCP R72, R74 ;  /* 0x0000004a00487308 */ /* 0x0000620000001000 */
[----:B------:R-:W-:Y:S01]  /*2740*/  FADD.FTZ R25, R26, R71 ;  /* 0x000000471a197221 */ /* 0x000fe20000010000 */
[-C--:B------:R-:W-:Y:S01]  /*2750*/  FFMA.FTZ R30, R20, R71.reuse, R30 ;  /* 0x00000047141e7223 */ /* 0x080fe2000001001e */
[CC--:B------:R-:W-:Y:S01]  /*2760*/  FFMA.FTZ R26, R5.reuse, R71.reuse, R91 ;  /* 0x00000047051a7223 */ /* 0x0c0fe2000001005b */
[----:B0-----:R-:W-:-:S04]  /*2770*/  FMUL.FTZ R74, R5, R71 ;  /* 0x00000047054a7220 */ /* 0x001fc80000410000 */
[----:B------:R-:W-:Y:S01]  /*2780*/  FFMA.FTZ R71, R20, R74, R73 ;  /* 0x0000004a14477223 */ /* 0x000fe20000010049 */
[----:B------:R-:W-:Y:S01]  /*2790*/  FADD.FTZ R20, -R69, 1 ;  /* 0x3f80000045147421 */ /* 0x000fe20000010100 */
[----:B----4-:R-:W-:Y:S01]  /*27a0*/  SHF.L.U32 R74, R56, 0x10, RZ ;  /* 0x00000010384a7819 */ /* 0x010fe200000006ff */
[----:B-1----:R-:W-:Y:S01]  /*27b0*/  FADD.FTZ R73, -R70, 1 ;  /* 0x3f80000046497421 */ /* 0x002fe20000010100 */
[----:B------:R-:W-:Y:S01]  /*27c0*/  FADD.FTZ R90, -R68, 1 ;  /* 0x3f800000445a7421 */ /* 0x000fe20000010100 */
[----:B------:R-:W-:Y:S01]  /*27d0*/  FFMA.FTZ R20, R66, R20, 1 ;  /* 0x3f80000042147423 */ /* 0x000fe20000010014 */
[----:B------:R-:W-:Y:S01]  /*27e0*/  FADD.FTZ R66, -R72, 1 ;  /* 0x3f80000048427421 */ /* 0x000fe20000010100 */
[----:B------:R-:W-:Y:S01]  /*27f0*/  FADD.FTZ R74, -R32, R74 ;  /* 0x0000004a204a7221 */ /* 0x000fe20000010100 */
[----:B------:R-:W-:Y:S01]  /*2800*/  FFMA.FTZ R73, R22, R73, 1 ;  /* 0x3f80000016497423 */ /* 0x000fe20000010049 */
[----:B------:R-:W-:Y:S01]  /*2810*/  FFMA.FTZ R21, R21, R90, 1 ;  /* 0x3f80000015157423 */ /* 0x000fe2000001005a */
[----:B------:R-:W-:Y:S01]  /*2820*/  FMUL.FTZ R22, R69, R20 ;  /* 0x0000001445167220 */ /* 0x000fe20000410000 */
[----:B------:R-:W-:Y:S01]  /*2830*/  FMUL.FTZ R74, R19, R74 ;  /* 0x0000004a134a7220 */ /* 0x000fe20000410000 */
[----:B------:R-:W-:Y:S01]  /*2840*/  SHF.L.U32 R20, R57, 0x10, RZ ;  /* 0x0000001039147819 */ /* 0x000fe200000006ff */
[----:B------:R-:W-:Y:S01]  /*2850*/  FFMA.FTZ R66, R67, R66, 1 ;  /* 0x3f80000043427423 */ /* 0x000fe20000010042 */
[----:B------:R-:W-:Y:S01]  /*2860*/  PRMT R92, R59, 0x7632, R92 ;  /* 0x000076323b5c7816 */ /* 0x000fe2000000005c */
[----:B------:R-:W-:Y:S01]  /*2870*/  FMUL.FTZ R21, R68, R21 ;  /* 0x0000001544157220 */ /* 0x000fe20000410000 */
[----:B------:R-:W-:Y:S01]  /*2880*/  PRMT R67, R58, 0x7632, R67 ;  /* 0x000076323a437816 */ /* 0x000fe20000000043 */
[----:B------:R-:W-:Y:S01]  /*2890*/  FFMA.FTZ R68, R0, R74, R7 ;  /* 0x0000004a00447223 */ /* 0x000fe20000010007 */
[----:B------:R-:W-:Y:S01]  /*28a0*/  SHF.L.U32 R92, R92, 0x10, RZ ;  /* 0x000000105c5c7819 */ /* 0x000fe200000006ff */
[----:B------:R-:W-:Y:S01]  /*28b0*/  FADD.FTZ R20, -R32, R20 ;  /* 0x0000001420147221 */ /* 0x000fe20000010100 */
[----:B------:R-:W-:Y:S01]  /*28c0*/  SHF.L.U32 R67, R67, 0x10, RZ ;  /* 0x0000001043437819 */ /* 0x000fe200000006ff */
[----:B------:R-:W-:Y:S01]  /*28d0*/  FMUL.FTZ R72, R72, R66 ;  /* 0x0000004248487220 */ /* 0x000fe20000410000 */
[----:B------:R-:W-:Y:S01]  /*28e0*/  FMUL.FTZ R73, R70, R73 ;  /* 0x0000004946497220 */ /* 0x000fe20000410000 */
[----:B------:R-:W-:Y:S01]  /*28f0*/  FMUL.FTZ R69, R68, -1.4426950216293334961 ;  /* 0xbfb8aa3b44457820 */ /* 0x000fe20000410000 */
[----:B------:R-:W-:Y:S01]  /*2900*/  FMUL.FTZ R20, R19, R20 ;  /* 0x0000001413147220 */ /* 0x000fe20000410000 */
[----:B------:R-:W-:Y:S01]  /*2910*/  FMUL.FTZ R92, R92, R72 ;  /* 0x000000485c5c7220 */ /* 0x000fe20000410000 */
[----:B------:R-:W-:Y:S01]  /*2920*/  FMUL.FTZ R66, R67, R73 ;  /* 0x0000004943427220 */ /* 0x000fe20000410000 */
[----:B------:R-:W-:Y:S01]  /*2930*/  SHF.L.U32 R72, R58, 0x10, RZ ;  /* 0x000000103a487819 */ /* 0x000fe200000006ff */
[----:B------:R0:W1:Y:S01]  /*2940*/  MUFU.EX2 R67, R69 ;  /* 0x0000004500437308 */ /* 0x0000620000000800 */
[----:B------:R-:W-:-:S03]  /*2950*/  SHF.L.U32 R73, R59, 0x10, RZ ;  /* 0x000000103b497819 */ /* 0x000fc600000006ff */
[----:B------:R-:W-:Y:S01]  /*2960*/  FMUL.FTZ R21, R72, R21 ;  /* 0x0000001548157220 */ /* 0x000fe20000410000 */
[----:B0-----:R-:W-:Y:S01]  /*2970*/  FFMA.FTZ R69, R8, R20, R6 ;  /* 0x0000001408457223 */ /* 0x001fe20000010006 */
[----:B------:R-:W-:-:S03]  /*2980*/  PRMT R70, R56, 0x7632, R70 ;  /* 0x0000763238467816 */ /* 0x000fc60000000046 */
[----:B------:R-:W-:Y:S01]  /*2990*/  FMUL.FTZ R72, R69, -1.4426950216293334961 ;  /* 0xbfb8aa3b45487820 */ /* 0x000fe20000410000 */
[----:B------:R-:W-:Y:S01]  /*29a0*/  SHF.L.U32 R70, R70, 0x10, RZ ;  /* 0x0000001046467819 */ /* 0x000fe200000006ff */
[----:B------:R-:W-:Y:S01]  /*29b0*/  FMUL.FTZ R22, R73, R22 ;  /* 0x0000001649167220 */ /* 0x000fe20000410000 */
[----:B------:R-:W-:-:S03]  /*29c0*/  FMUL.FTZ R73, R0, R21 ;  /* 0x0000001500497220 */ /* 0x000fc60000410000 */
[----:B------:R-:W0:Y:S01]  /*29d0*/  MUFU.EX2 R72, R72 ;  /* 0x0000004800487308 */ /* 0x000e220000000800 */
[----:B------:R-:W-:Y:S01]  /*29e0*/  FADD.FTZ R70, -R32, R70 ;  /* 0x0000004620467221 */ /* 0x000fe20000010100 */
[----:B------:R-:W-:Y:S01]  /*29f0*/  FFMA.FTZ R71, R76, R73, R71 ;  /* 0x000000494c477223 */ /* 0x000fe20000010047 */
[----:B------:R-:W-:Y:S01]  /*2a00*/  FMUL.FTZ R73, R4, R66 ;  /* 0x0000004204497220 */ /* 0x000fe20000410000 */
[----:B-1----:R-:W-:Y:S01]  /*2a10*/  FADD.FTZ R67, R67, 1 ;  /* 0x3f80000043437421 */ /* 0x002fe20000010000 */
[----:B------:R1:W-:Y:S01]  /*2a20*/  STL [R1+0xc], R28 ;  /* 0x00000c1c01007387 */ /* 0x0003e20000100800 */
[----:B------:R-:W-:Y:S01]  /*2a30*/  FMUL.FTZ R91, R19, R70 ;  /* 0x00000046135b7220 */ /* 0x000fe20000410000 */
[C---:B------:R-:W-:Y:S01]  /*2a40*/  FFMA.FTZ R71, R31.reuse, R73, R71 ;  /* 0x000000491f477223 */ /* 0x040fe20000010047 */
[----:B------:R4:W0:Y:S01]  /*2a50*/  MUFU.RCP R70, R67 ;  /* 0x0000004300467308 */ /* 0x0008220000001000 */
[----:B-1----:R-:W-:Y:S01]  /*2a60*/  FFMA.FTZ R28, R31, R66, R33 ;  /* 0x000000421f1c7223 */ /* 0x002fe20000010021 */
[----:B------:R-:W-:Y:S01]  /*2a70*/  FMUL.FTZ R31, R8, R22 ;  /* 0x00000016081f7220 */ /* 0x000fe20000410000 */
[----:B----4-:R-:W-:-:S03]  /*2a80*/  FFMA.FTZ R67, R4, R91, R3 ;  /* 0x0000005b04437223 */ /* 0x010fc60000010003 */
[----:B------:R-:W-:Y:S01]  /*2a90*/  FFMA.FTZ R31, R75, R31, R71 ;  /* 0x0000001f4b1f7223 */ /* 0x000fe20000010047 */
[----:B0-----:R-:W-:Y:S01]  /*2aa0*/  FADD.FTZ R71, R72, 1 ;  /* 0x3f80000048477421 */ /* 0x001fe20000010000 */
[----:B------:R-:W-:Y:S01]  /*2ab0*/  FMUL.FTZ R33, R67, -1.4426950216293334961 ;  /* 0xbfb8aa3b43217820 */ /* 0x000fe20000410000 */
[-C--:B------:R-:W-:Y:S01]  /*2ac0*/  FMUL.FTZ R72, R5, R92.reuse ;  /* 0x0000005c05487220 */ /* 0x080fe20000410000 */
[----:B------:R-:W-:-:S03]  /*2ad0*/  FFMA.FTZ R34, R27, R92, R30 ;  /* 0x0000005c1b227223 */ /* 0x000fc6000001001e */
[----:B------:R-:W-:Y:S01]  /*2ae0*/  FFMA.FTZ R31, R27, R72, R31 ;  /* 0x000000481b1f7223 */ /* 0x000fe2000001001f */
[----:B------:R-:W0:Y:S01]  /*2af0*/  MUFU.RCP R71, R71 ;  /* 0x0000004700477308 */ /* 0x000e220000001000 */
[----:B------:R-:W-:-:S07]  /*2b00*/  PRMT R27, R57, 0x7632, R27 ;  /* 0x00007632391b7816 */ /* 0x000fce000000001b */
[----:B------:R-:W1:Y:S01]  /*2b10*/  MUFU.EX2 R33, R33 ;  /* 0x0000002100217308 */ /* 0x000e620000000800 */
[----:B------:R-:W-:-:S05]  /*2b20*/  SHF.L.U32 R27, R27, 0x10, RZ ;  /* 0x000000101b1b7819 */ /* 0x000fca00000006ff */
[----:B------:R-:W-:Y:S01]  /*2b30*/  FADD.FTZ R27, -R32, R27 ;  /* 0x0000001b201b7221 */ /* 0x000fe20000010100 */
[----:B------:R-:W-:-:S03]  /*2b40*/  FADD.FTZ R30, -R70, 1 ;  /* 0x3f800000461e7421 */ /* 0x000fc60000010100 */
[----:B------:R-:W-:Y:S01]  /*2b50*/  FMUL.FTZ R90, R19, R27 ;  /* 0x0000001b135a7220 */ /* 0x000fe20000410000 */
[----:B0-----:R-:W-:-:S03]  /*2b60*/  FADD.FTZ R27, -R71, 1 ;  /* 0x3f800000471b7421 */ /* 0x001fc60000010100 */
[----:B------:R-:W-:Y:S01]  /*2b70*/  FFMA.FTZ R93, R5, R90, R2 ;  /* 0x0000005a055d7223 */ /* 0x000fe20000010002 */
[----:B-1----:R-:W-:Y:S01]  /*2b80*/  FADD.FTZ R33, R33, 1 ;  /* 0x3f80000021217421 */ /* 0x002fe20000010000 */
[----:B------:R-:W-:Y:S01]  /*2b90*/  FFMA.FTZ R30, R68, R30, 1 ;  /* 0x3f800000441e7423 */ /* 0x000fe2000001001e */
[----:B------:R-:W-:Y:S01]  /*2ba0*/  FFMA.FTZ R69, R69, R27, 1 ;  /* 0x3f80000045457423 */ /* 0x000fe2000001001b */
[----:B------:R-:W-:Y:S01]  /*2bb0*/  FMUL.FTZ R27, R93, -1.4426950216293334961 ;  /* 0xbfb8aa3b5d1b7820 */ /* 0x000fe20000410000 */
[----:B------:R-:W0:Y:S08]  /*2bc0*/  MUFU.RCP R68, R33 ;  /* 0x0000002100447308 */ /* 0x000e300000001000 */
[----:B------:R-:W1:Y:S01]  /*2bd0*/  MUFU.EX2 R27, R27 ;  /* 0x0000001b001b7308 */ /* 0x000e620000000800 */
[----:B------:R-:W-:Y:S01]  /*2be0*/  FADD.FTZ R29, R23, R66 ;  /* 0x00000042171d7221 */ /* 0x000fe20000010000 */
[----:B------:R-:W-:Y:S01]  /*2bf0*/  FMUL.FTZ R71, R71, R69 ;  /* 0x0000004547477220 */ /* 0x000fe20000410000 */
[----:B------:R-:W-:Y:S01]  /*2c00*/  SHF.L.U32 R23, R60, 0x10, RZ ;  /* 0x000000103c177819 */ /* 0x000fe200000006ff */
[----:B0-----:R-:W-:Y:S01]  /*2c10*/  FADD.FTZ R33, -R68, 1 ;  /* 0x3f80000044217421 */ /* 0x001fe20000010100 */
[----:B------:R-:W-:-:S03]  /*2c20*/  PRMT R69, R60, 0x7632, R69 ;  /* 0x000076323c457816 */ /* 0x000fc60000000045 */
[----:B------:R-:W-:Y:S01]  /*2c30*/  FFMA.FTZ R67, R67, R33, 1 ;  /* 0x3f80000043437423 */ /* 0x000fe20000010021 */
[----:B-1----:R-:W-:-:S03]  /*2c40*/  FADD.FTZ R27, R27, 1 ;  /* 0x3f8000001b1b7421 */ /* 0x002fc60000010000 */
[----:B------:R-:W-:Y:S01]  /*2c50*/  FMUL.FTZ R68, R68, R67 ;  /* 0x0000004344447220 */ /* 0x000fe20000410000 */
[----:B------:R-:W-:Y:S01]  /*2c60*/  SHF.L.U32 R69, R69, 0x10, RZ ;  /* 0x0000001045457819 */ /* 0x000fe200000006ff */
[----:B------:R-:W-:Y:S01]  /*2c70*/  FADD.FTZ R23, -R32, R23 ;  /* 0x0000001720177221 */ /* 0x000fe20000010100 */
[----:B------:R0:W1:Y:S01]  /*2c80*/  MUFU.RCP R67, R27 ;  /* 0x0000001b00437308 */ /* 0x0000620000001000 */
[----:B------:R-:W-:Y:S02]  /*2c90*/  FFMA.FTZ R26, R0, R21, R26 ;  /* 0x00000015001a7223 */ /* 0x000fe4000001001a */
[----:B------:R-:W-:Y:S01]  /*2ca0*/  FMUL.FTZ R23, R19, R23 ;  /* 0x0000001713177220 */ /* 0x000fe20000410000 */
[----:B------:R-:W-:Y:S01]  /*2cb0*/  FADD.FTZ R69, -R32, R69 ;  /* 0x0000004520457221 */ /* 0x000fe20000010100 */
[----:B------:R4:W-:Y:S01]  /*2cc0*/  STL [R1], R24 ;  /* 0x0000001801007387 */ /* 0x0009e20000100800 */
[----:B------:R-:W-:Y:S02]  /*2cd0*/  SHF.L.U32 R33, R61, 0x10, RZ ;  /* 0x000000103d217819 */ /* 0x000fe400000006ff */
[----:B------:R-:W-:Y:S01]  /*2ce0*/  FMUL.FTZ R69, R19, R69 ;  /* 0x0000004513457220 */ /* 0x000fe20000410000 */
[----:B------:R-:W-:Y:S01]  /*2cf0*/  FMUL.FTZ R70, R70, R30 ;  /* 0x0000001e46467220 */ /* 0x000fe20000410000 */
[----:B----4-:R-:W-:Y:S01]  /*2d00*/  FFMA.FTZ R24, R4, R66, R26 ;  /* 0x0000004204187223 */ /* 0x010fe2000001001a */
[----:B------:R-:W-:Y:S01]  /*2d10*/  FFMA.FTZ R66, R0, R23, R7 ;  /* 0x0000001700427223 */ /* 0x000fe20000010007 */
[----:B------:R-:W-:Y:S01]  /*2d20*/  FFMA.FTZ R30, R4, R69, R3 ;  /* 0x00000045041e7223 */ /* 0x000fe20000010003 */
[----:B------:R-:W-:-:S02]  /*2d30*/  FADD.FTZ R33, -R32, R33 ;  /* 0x0000002120217221 */ /* 0x000fc40000010100 */
[----:B------:R-:W-:Y:S01]  /*2d40*/  FMUL.FTZ R72, R66, -1.4426950216293334961 ;  /* 0xbfb8aa3b42487820 */ /* 0x000fe20000410000 */
[----:B0-----:R-:W-:Y:S01]  /*2d50*/  FMUL.FTZ R27, R30, -1.4426950216293334961 ;  /* 0xbfb8aa3b1e1b7820 */ /* 0x001fe20000410000 */
[----:B-1----:R-:W-:Y:S01]  /*2d60*/  FADD.FTZ R26, -R67, 1 ;  /* 0x3f800000431a7421 */ /* 0x002fe20000010100 */
[----:B------:R-:W-:-:S03]  /*2d70*/  FMUL.FTZ R33, R19, R33 ;  /* 0x0000002113217220 */ /* 0x000fc60000410000 */
[----:B------:R-:W0:Y:S01]  /*2d80*/  MUFU.EX2 R72, R72 ;  /* 0x0000004800487308 */ /* 0x000e220000000800 */
[----:B------:R-:W-:Y:S01]  /*2d90*/  FFMA.FTZ R93, R93, R26, 1 ;  /* 0x3f8000005d5d7423 */ /* 0x000fe2000001001a */
[----:B------:R-:W-:-:S06]  /*2da0*/  FFMA.FTZ R26, R8, R33, R6 ;  /* 0x00000021081a7223 */ /* 0x000fcc0000010006 */
[----:B------:R-:W1:Y:S01]  /*2db0*/  MUFU.EX2 R27, R27 ;  /* 0x0000001b001b7308 */ /* 0x000e620000000800 */
[----:B------:R-:W-:-:S07]  /*2dc0*/  FMUL.FTZ R73, R26, -1.4426950216293334961 ;  /* 0xbfb8aa3b1a497820 */ /* 0x000fce0000410000 */
[----:B------:R-:W4:Y:S01]  /*2dd0*/  MUFU.EX2 R73, R73 ;  /* 0x0000004900497308 */ /* 0x000f220000000800 */
[----:B0-----:R-:W-:Y:S01]  /*2de0*/  FADD.FTZ R72, R72, 1 ;  /* 0x3f80000048487421 */ /* 0x001fe20000010000 */
[----:B------:R-:W-:-:S06]  /*2df0*/  FMUL.FTZ R67, R67, R93 ;  /* 0x0000005d43437220 */ /* 0x000fcc0000410000 */
[----:B------:R-:W0:Y:S01]  /*2e00*/  MUFU.RCP R72, R72 ;  /* 0x0000004800487308 */ /* 0x000e220000001000 */
[----:B-1----:R-:W-:Y:S01]  /*2e10*/  FADD.FTZ R27, R27, 1 ;  /* 0x3f8000001b1b7421 */ /* 0x002fe20000010000 */
[----:B--2---:R-:W-:-:S06]  /*2e20*/  PRMT R93, R62, 0x7632, R93 ;  /* 0x000076323e5d7816 */ /* 0x004fcc000000005d */
[----:B------:R-:W1:Y:S01]  /*2e30*/  MUFU.RCP R27, R27 ;  /* 0x0000001b001b7308 */ /* 0x000e620000001000 */
[----:B----4-:R-:W-:Y:S01]  /*2e40*/  FADD.FTZ R73, R73, 1 ;  /* 0x3f80000049497421 */ /* 0x010fe20000010000 */
[----:B------:R-:W-:-:S06]  /*2e50*/  SHF.L.U32 R93, R93, 0x10, RZ ;  /* 0x000000105d5d7819 */ /* 0x000fcc00000006ff */
[----:B------:R-:W2:Y:S01]  /*2e60*/  MUFU.RCP R73, R73 ;  /* 0x0000004900497308 */ /* 0x000ea20000001000 */
[----:B------:R-:W-:Y:S01]  /*2e70*/  FMUL.FTZ R68, R93, R68 ;  /* 0x000000445d447220 */ /* 0x000fe20000410000 */
[----:B0-----:R-:W-:-:S04]  /*2e80*/  FADD.FTZ R93, -R72, 1 ;  /* 0x3f800000485d7421 */ /* 0x001fc80000010100 */
[----:B------:R-:W-:Y:S01]  /*2e90*/  FFMA.FTZ R66, R66, R93, 1 ;  /* 0x3f80000042427423 */ /* 0x000fe2000001005d */
[----:B-1----:R-:W-:-:S04]  /*2ea0*/  FADD.FTZ R93, -R27, 1 ;  /* 0x3f8000001b5d7421 */ /* 0x002fc80000010100 */
[----:B------:R-:W-:-:S04]  /*2eb0*/  FFMA.FTZ R30, R30, R93, 1 ;  /* 0x3f8000001e1e7423 */ /* 0x000fc8000001005d */
[----:B------:R-:W-:Y:S01]  /*2ec0*/  FMUL.FTZ R30, R27, R30 ;  /* 0x0000001e1b1e7220 */ /* 0x000fe20000410000 */
[----:B--2---:R-:W-:Y:S01]  /*2ed0*/  FADD.FTZ R27, -R73, 1 ;  /* 0x3f800000491b7421 */ /* 0x004fe20000010100 */
[----:B------:R-:W-:-:S03]  /*2ee0*/  FMUL.FTZ R72, R72, R66 ;  /* 0x0000004248487220 */ /* 0x000fc60000410000 */
[----:B------:R-:W-:Y:S01]  /*2ef0*/  FFMA.FTZ R27, R26, R27, 1 ;  /* 0x3f8000001a1b7423 */ /* 0x000fe2000001001b */
[----:B------:R-:W-:Y:S02]  /*2f00*/  PRMT R93, R63, 0x7632, R93 ;  /* 0x000076323f5d7816 */ /* 0x000fe4000000005d */
[----:B---3--:R-:W-:Y:S01]  /*2f10*/  PRMT R66, R64, 0x7632, R66 ;  /* 0x0000763240427816 */ /* 0x008fe20000000042 */
[----:B------:R-:W-:Y:S01]  /*2f20*/  FMUL.FTZ R73, R73, R27 ;  /* 0x0000001b49497220 */ /* 0x000fe20000410000 */
[----:B------:R-:W-:Y:S02]  /*2f30*/  PRMT R26, R61, 0x7632, R26 ;  /* 0x000076323d1a7816 */ /* 0x000fe4000000001a */
[----:B------:R-:W-:Y:S02]  /*2f40*/  SHF.L.U32 R27, R62, 0x10, RZ ;  /* 0x000000103e1b7819 */ /* 0x000fe400000006ff */
[----:B------:R-:W-:Y:S02]  /*2f50*/  SHF.L.U32 R93, R93, 0x10, RZ ;  /* 0x000000105d5d7819 */ /* 0x000fe400000006ff */
[----:B------:R-:W-:Y:S01]  /*2f60*/  SHF.L.U32 R66, R66, 0x10, RZ ;  /* 0x0000001042427819 */ /* 0x000fe200000006ff */
[----:B------:R-:W-:Y:S01]  /*2f70*/  FMUL.FTZ R70, R27, R70 ;  /* 0x000000461b467220 */ /* 0x000fe20000410000 */
[----:B------:R-:W-:Y:S01]  /*2f80*/  SHF.L.U32 R26, R26, 0x10, RZ ;  /* 0x000000101a1a7819 */ /* 0x000fe200000006ff */
[----:B------:R-:W-:-:S02]  /*2f90*/  FMUL.FTZ R67, R93, R67 ;  /* 0x000000435d437220 */ /* 0x000fc40000410000 */
[----:B------:R-:W-:Y:S01]  /*2fa0*/  FMUL.FTZ R66, R66, R30 ;  /* 0x0000001e42427220 */ /* 0x000fe20000410000 */
[----:B------:R-:W-:Y:S01]  /*2fb0*/  FMUL.FTZ R93, R0, R70 ;  /* 0x00000046005d7220 */ /* 0x000fe20000410000 */
[----:B------:R-:W-:Y:S01]  /*2fc0*/  FADD.FTZ R30, -R32, R26 ;  /* 0x0000001a201e7221 */ /* 0x000fe20000010100 */
[----:B------:R-:W-:Y:S02]  /*2fd0*/  SHF.L.U32 R26, R63, 0x10, RZ ;  /* 0x000000103f1a7819 */ /* 0x000fe400000006ff */
[----:B------:R-:W-:Y:S01]  /*2fe0*/  FFMA.FTZ R31, R74, R93, R31 ;  /* 0x0000005d4a1f7223 */ /* 0x000fe2000001001f */
[----:B------:R-:W-:Y:S02]  /*2ff0*/  FMUL.FTZ R93, R4, R68 ;  /* 0x00000044045d7220 */ /* 0x000fe40000410000 */
[----:B------:R-:W-:Y:S02]  /*3000*/  FMUL.FTZ R71, R26, R71 ;  /* 0x000000471a477220 */ /* 0x000fe40000410000 */
[----:B------:R-:W-:-:S02]  /*3010*/  FFMA.FTZ R31, R91, R93, R31 ;  /* 0x0000005d5b1f7223 */ /* 0x000fc4000001001f */
[----:B------:R-:W-:-:S04]  /*3020*/  FMUL.FTZ R93, R8, R71 ;  /* 0x00000047085d7220 */ /* 0x000fc80000410000 */
[----:B------:R-:W-:Y:S01]  /*3030*/  FFMA.FTZ R31, R20, R93, R31 ;  /* 0x0000005d141f7223 */ /* 0x000fe2000001001f */
[----:B------:R-:W-:-:S05]  /*3040*/  SHF.L.U32 R93, R64, 0x10, RZ ;  /* 0x00000010405d7819 */ /* 0x000fca00000006ff */
[----:B------:R-:W-:Y:S01]  /*3050*/  FMUL.FTZ R72, R93, R72 ;  /* 0x000000485d487220 */ /* 0x000fe20000410000 */
[----:B------:R-:W-:-:S04]  /*3060*/  FMUL.FTZ R93, R5, R67 ;  /* 0x00000043055d7220 */ /* 0x000fc80000410000 */
[----:B------:R-:W-:Y:S01]  /*3070*/  FFMA.FTZ R31, R90, R93, R31 ;  /* 0x0000005d5a1f7223 */ /* 0x000fe2000001001f */
[----:B------:R-:W-:-:S04]  /*3080*/  FMUL.FTZ R93, R0, R72 ;  /* 0x00000048005d7220 */ /* 0x000fc80000410000 */
[----:B------:R-:W-:Y:S01]  /*3090*/  FFMA.FTZ R31, R23, R93, R31 ;  /* 0x0000005d171f7223 */ /* 0x000fe2000001001f */
[----:B------:R-:W-:-:S04]  /*30a0*/  FMUL.FTZ R93, R4, R66 ;  /* 0x00000042045d7220 */ /* 0x000fc80000410000 */
[----:B------:R-:W-:Y:S01]  /*30b0*/  FFMA.FTZ R35, R69, R93, R31 ;  /* 0x0000005d45237223 */ /* 0x000fe2000001001f */
[----:B------:R-:W-:Y:S02]  /*30c0*/  FFMA.FTZ R31, R8, R22, R24 ;  /* 0x00000016081f7223 */ /* 0x000fe40000010018 */
[----:B------:R-:W2:Y:S01]  /*30d0*/  LDL.LU R24, [R1+0x6c] ;  /* 0x00006c0001187983 */ /* 0x000ea20000300800 */
[----:B------:R-:W-:-:S04]  /*30e0*/  FMUL.FTZ R30, R19, R30 ;  /* 0x0000001e131e7220 */ /* 0x000fc80000410000 */
[----:B------:R-:W-:-:S04]  /*30f0*/  FFMA.FTZ R26, R5, R30, R2 ;  /* 0x0000001e051a7223 */ /* 0x000fc80000010002 */
[----:B------:R-:W-:-:S06]  /*3100*/  FMUL.FTZ R27, R26, -1.4426950216293334961 ;  /* 0xbfb8aa3b1a1b7820 */ /* 0x000fcc0000410000 */
[----:B------:R-:W0:Y:S02]  /*3110*/  MUFU.EX2 R27, R27 ;  /* 0x0000001b001b7308 */ /* 0x000e240000000800 */
[----:B0-----:R-:W-:-:S06]  /*3120*/  FADD.FTZ R27, R27, 1 ;  /* 0x3f8000001b1b7421 */ /* 0x001fcc0000010000 */
[----:B------:R-:W0:Y:S01]  /*3130*/  MUFU.RCP R27, R27 ;  /* 0x0000001b001b7308 */ /* 0x000e220000001000 */
[----:B------:R-:W-:Y:S01]  /*3140*/  FFMA.FTZ R31, R5, R92, R31 ;  /* 0x0000005c051f7223 */ /* 0x000fe2000001001f */
[----:B0-----:R-:W-:-:S04]  /*3150*/  FADD.FTZ R93, -R27, 1 ;  /* 0x3f8000001b5d7421 */ /* 0x001fc80000010100 */
[----:B------:R-:W-:Y:S01]  /*3160*/  FFMA.FTZ R93, R26, R93, 1 ;  /* 0x3f8000001a5d7423 */ /* 0x000fe2000001005d */
[----:B------:R-:W-:-:S04]  /*3170*/  FFMA.FTZ R26, R0, R70, R31 ;  /* 0x00000046001a7223 */ /* 0x000fc8000001001f */
[----:B------:R-:W-:Y:S01]  /*3180*/  FFMA.FTZ R26, R4, R68, R26 ;  /* 0x00000044041a7223 */ /* 0x000fe2000001001a */
[----:B------:R-:W-:-:S03]  /*3190*/  FMUL.FTZ R93, R27, R93 ;  /* 0x0000005d1b5d7220 */ /* 0x000fc60000410000 */
[----:B------:R-:W-:Y:S01]  /*31a0*/  FFMA.FTZ R26, R8, R71, R26 ;  /* 0x00000047081a7223 */ /* 0x000fe2000001001a */
[C---:B------:R-:W-:Y:S02]  /*31b0*/  SHF.L.U32 R27, R65.reuse, 0x10, RZ ;  /* 0x00000010411b7819 */ /* 0x040fe400000006ff */
[----:B------:R-:W-:Y:S01]  /*31c0*/  PRMT R31, R65, 0x7632, R31 ;  /* 0x00007632411f7816 */ /* 0x000fe2000000001f */
[----:B------:R-:W-:Y:S02]  /*31d0*/  FFMA.FTZ R26, R5, R67, R26 ;  /* 0x00000043051a7223 */ /* 0x000fe4000001001a */
[----:B------:R-:W-:Y:S01]  /*31e0*/  FMUL.FTZ R73, R27, R73 ;  /* 0x000000491b497220 */ /* 0x000fe20000410000 */
[----:B------:R-:W-:Y:S01]  /*31f0*/  SHF.L.U32 R31, R31, 0x10, RZ ;  /* 0x000000101f1f7819 */ /* 0x000fe200000006ff */
[----:B------:R-:W-:Y:S02]  /*3200*/  FFMA.FTZ R26, R0, R72, R26 ;  /* 0x00000048001a7223 */ /* 0x000fe4000001001a */
[----:B------:R-:W-:-:S02]  /*3210*/  FMUL.FTZ R27, R8, R73 ;  /* 0x00000049081b7220 */ /* 0x000fc40000410000 */
[----:B------:R-:W-:Y:S01]  /*3220*/  FMUL.FTZ R31, R31, R93 ;  /* 0x0000005d1f1f7220 */ /* 0x000fe20000410000 */
[----:B------:R-:W-:Y:S01]  /*3230*/  FFMA.FTZ R26, R4, R66, R26 ;  /* 0x00000042041a7223 */ /* 0x000fe2000001001a */
[----:B------:R-:W-:Y:S02]  /*3240*/  FFMA.FTZ R27, R33, R27, R35 ;  /* 0x0000001b211b7223 */ /* 0x000fe40000010023 */
[C---:B------:R-:W-:Y:S01]  /*3250*/  FMUL.FTZ R93, R5.reuse, R31 ;  /* 0x0000001f055d7220 */ /* 0x040fe20000410000 */
[----:B------:R-:W-:Y:S01]  /*3260*/  FFMA.FTZ R26, R8, R73, R26 ;  /* 0x00000049081a7223 */ /* 0x000fe2000001001a */
[----:B------:R0:W5:Y:S02]  /*3270*/  LDL.LU R35, [R1+0x68] ;  /* 0x0000680001237983 */ /* 0x0001640000300800 */
[----:B------:R-:W-:Y:S01]  /*3280*/  FFMA.FTZ R27, R30, R93, R27 ;  /* 0x0000005d1e1b7223 */ /* 0x000fe2000001001b */
[----:B------:R-:W-:Y:S01]  /*3290*/  FFMA.FTZ R26, R5, R31, R26 ;  /* 0x0000001f051a7223 */ /* 0x000fe2000001001a */
[----:B------:R-:W-:Y:S01]  /*32a0*/  FADD.FTZ R92, R25, R92 ;  /* 0x0000005c195c7221 */ /* 0x000fe20000010000 */
[----:B------:R-:W-:-:S03]  /*32b0*/  FFMA.FTZ R90, R90, R67, R34 ;  /* 0x000000435a5a7223 */ /* 0x000fc60000010022 */
[----:B--2---:R1:W-:Y:S04]  /*32c0*/  STS.64 [R24], R26 ;  /* 0x0000001a18007388 */ /* 0x0043e80000000a00 */
[----:B-1----:R-:W2:Y:S01]  /*32d0*/  LDL.LU R24, [R1+0x64] ;  /* 0x0000640001187983 */ /* 0x002ea20000300800 */
[----:B------:R-:W-:Y:S01]  /*32e0*/  FFMA.FTZ R26, R91, R68, R28 ;  /* 0x000000445b1a7223 */ /* 0x000fe2000001001c */
[----:B------:R-:W-:Y:S02]  /*32f0*/  FADD.FTZ R27, R29, R68 ;  /* 0x000000441d1b7221 */ /* 0x000fe40000010000 */
[----:B------:R-:W3:Y:S04]  /*3300*/  LDL.LU R25, [R1+0x60] ;  /* 0x0000600001197983 */ /* 0x000ee80000300800 */
[----:B------:R-:W4:Y:S04]  /*3310*/  LDL.LU R28, [R1+0x5c] ;  /* 0x00005c00011c7983 */ /* 0x000f280000300800 */
[----:B------:R-:W4:Y:S04]  /*3320*/  LDL.LU R29, [R1+0x58] ;  /* 0x00005800011d7983 */ /* 0x000f280000300800 */
[----:B------:R0:W5:Y:S01]  /*3330*/  LDL.LU R34, [R1+0x50] ;  /* 0x0000500001227983 */ /* 0x0001620000300800 */
[----:B------:R-:W1:Y:S01]  /*3340*/  S2R R93, SR_TID.X ;  /* 0x00000000005d7919 */ /* 0x000e620000002100 */
[----:B------:R-:W-:-:S02]  /*3350*/  UIADD3.X UR9, URZ, UR5, URZ, UP0, !UPT ;  /* 0x000000053f097290 */ /* 0x000fc400087fe43f */
[----:B------:R-:W-:-:S04]  /*3360*/  UISETP.GE.U32.AND UP0, UPT, UR7, UR12, UPT ;  /* 0x0000000c0700728c */ /* 0x000fc8000bf06070 */
[----:B------:R-:W-:-:S06]  /*3370*/  UISETP.GE.AND.EX UP0, UPT, UR9, UR13, UPT, UP0 ;  /* 0x0000000d0900728c */ /* 0x000fcc000bf06300 */
[----:B------:R-:W-:Y:S01]  /*3380*/  PLOP3.LUT P0, PT, PT, PT, UP0, 0x80, 0x0 ;  /* 0x000000000000781c */ /* 0x000fe20003f0f008 */
[----:B------:R-:W-:Y:S01]  /*3390*/  FADD.FTZ R67, R92, R67 ;  /* 0x000000435c437221 */ /* 0x000fe20000010000 */
[----:B------:R-:W-:Y:S01]  /*33a0*/  FFMA.FTZ R30, R30, R31, R90 ;  /* 0x0000001f1e1e7223 */ /* 0x000fe2000001005a */
[----:B------:R-:W-:Y:S01]  /*33b0*/  FFMA.FTZ R26, R69, R66, R26 ;  /* 0x00000042451a7223 */ /* 0x000fe2000001001a */
[----:B------:R-:W-:Y:S01]  /*33c0*/  FADD.FTZ R27, R27, R66 ;  /* 0x000000421b1b7221 */ /* 0x000fe20000010000 */
[----:B------:R-:W-:Y:S01]  /*33d0*/  FADD.FTZ R31, R67, R31 ;  /* 0x0000001f431f7221 */ /* 0x000fe20000010000 */
[----:B------:R-:W-:Y:S01]  /*33e0*/  BAR.SYNC.DEFER_BLOCKING 0x0 ;  /* 0x0000000000007b1d */ /* 0x000fe20000010000 */
[----:B-1----:R-:W-:Y:S01]  /*33f0*/  ISETP.GT.U32.AND P1, PT, R93, 0x3f, PT ;  /* 0x0000003f5d00780c */ /* 0x002fe20003f24070 */
        /* <DEDUP_REMOVED lines=32> */
[----:B0-----:R-:W-:Y:S06]  /*3600*/  @!P0 BRA `(.L_x_909) ;  /* 0x0000000000d48947 */ /* 0x001fec0003800000 */
[----:B------:R-:W0:Y:S01]  /*3610*/  S2UR UR14, SR_CgaCtaId ;  /* 0x00000000000e79c3 */ /* 0x000e220000008800 */
[----:B------:R-:W-:Y:S01]  /*3620*/  UMOV UR5, 0x400 ;  /* 0x0000040000057882 */ /* 0x000fe20000000000 */
[----:B------:R-:W-:Y:S01]  /*3630*/  SHF.L.U32 R67, R93, 0x1, RZ ;  /* 0x000000015d437819 */ /* 0x000fe200000006ff */
[----:B------:R1:W-:Y:S03]  /*3640*/  STL [R1+0x50], R0 ;  /* 0x0000500001007387 */ /* 0x0003e60000100800 */
[----:B------:R-:W-:Y:S01]  /*3650*/  LOP3.LUT R67, R67, 0x18, RZ, 0xc0, !PT ;  /* 0x0000001843437812 */ /* 0x000fe200078ec0ff */
[----:B------:R-:W2:Y:S04]  /*3660*/  LDL R69, [R1+0x48] ;  /* 0x0000480001457983 */ /* 0x000ea80000100800 */
[----:B------:R-:W3:Y:S04]  /*3670*/  LDL R92, [R1+0x44] ;  /* 0x00004400015c7983 */ /* 0x000ee80000100800 */
[----:B------:R-:W4:Y:S01]  /*3680*/  LDL R91, [R1+0x40] ;  /* 0x00004000015b7983 */ /* 0x000f220000100800 */
[----:B-1----:R-:W1:Y:S01]  /*3690*/  S2R R0, SR_TID.X ;  /* 0x0000000000007919 */ /* 0x002e620000002100 */
[----:B0-----:R-:W-:-:S06]  /*36a0*/  ULEA UR5, UR14, UR5, 0x18 ;  /* 0x000000050e057291 */ /* 0x001fcc000f8ec03f */
[----:B------:R-:W-:-:S04]  /*36b0*/  LEA R66, R93, UR5, 0x5 ;  /* 0x000000055d427c11 */ /* 0x000fc8000f8e28ff */
[----:B------:R-:W-:-:S05]  /*36c0*/  IADD3 R68, R66, R67, RZ ;  /* 0x0000004342447210 */ /* 0x000fca0007ffe0ff */
[----:B------:R0:W-:Y:S02]  /*36d0*/  STS.64 [R68], R24 ;  /* 0x0000001844007388 */ /* 0x0001e40000000a00 */
[----:B0-----:R-:W-:-:S04]  /*36e0*/  LOP3.LUT R68, R67, 0x8, RZ, 0x3c, !PT ;  /* 0x0000000843447812 */ /* 0x001fc800078e3cff */
[----:B------:R-:W-:-:S05]  /*36f0*/  IADD3 R68, R66, R68, RZ ;  /* 0x0000004442447210 */ /* 0x000fca0007ffe0ff */
[----:B------:R0:W-:Y:S02]  /*3700*/  STS.64 [R68], R26 ;  /* 0x0000001a44007388 */ /* 0x0001e40000000a00 */
[----:B0-----:R-:W-:-:S04]  /*3710*/  LOP3.LUT R68, R67, 0x10, RZ, 0x3c, !PT ;  /* 0x0000001043447812 */ /* 0x001fc800078e3cff */
[----:B------:R-:W-:-:S05]  /*3720*/  IADD3 R68, R66, R68, RZ ;  /* 0x0000004442447210 */ /* 0x000fca0007ffe0ff */
[----:B------:R0:W-:Y:S04]  /*3730*/  STS.64 [R68], R28 ;  /* 0x0000001c44007388 */ /* 0x0001e80000000a00 */
[----:B0-----:R-:W2:Y:S01]  /*3740*/  LDL R68, [R1+0x4c] ;  /* 0x00004c0001447983 */ /* 0x001ea20000100800 */
[----:B-1----:R-:W-:-:S04]  /*3750*/  SHF.R.S32.HI R90, RZ, 0x1f, R0 ;  /* 0x0000001fff5a7819 */ /* 0x002fc80000011400 */
[----:B------:R-:W-:Y:S02]  /*3760*/  LEA.HI R90, R90, R0, RZ, 0x2 ;  /* 0x000000005a5a7211 */ /* 0x000fe400078f10ff */
[----:B------:R0:W5:Y:S01]  /*3770*/  LDL.LU R0, [R1+0x50] ;  /* 0x0000500001007983 */ /* 0x0001620000300800 */
[----:B------:R-:W-:Y:S02]  /*3780*/  LOP3.LUT R67, R67, 0x18, RZ, 0x3c, !PT ;  /* 0x0000001843437812 */ /* 0x000fe400078e3cff */
[----:B------:R-:W-:Y:S02]  /*3790*/  SHF.R.S32.HI R90, RZ, 0x2, R90 ;  /* 0x00000002ff5a7819 */ /* 0x000fe4000001145a */
[----:B------:R-:W-:Y:S02]  /*37a0*/  IADD3 R67, R66, R67, RZ ;  /* 0x0000004342437210 */ /* 0x000fe40007ffe0ff */
[----:B------:R-:W-:Y:S01]  /*37b0*/  LEA R90, R90, UR5, 0x5 ;  /* 0x000000055a5a7c11 */ /* 0x000fe2000f8e28ff */
[----:B------:R-:W-:-:S02]  /*37c0*/  USHF.L.U32 UR5, UR8, 0x7, URZ ;  /* 0x0000000708057899 */ /* 0x000fc4000800063f */
[----:B------:R-:W-:Y:S02]  /*37d0*/  STS.64 [R67], R30 ;  /* 0x0000001e43007388 */ /* 0x000fe40000000a00 */
[----:B------:R-:W-:Y:S01]  /*37e0*/  ULOP3.LUT UR5, UR5, 0xffffff80, UR16, 0xe2, !UPT ;  /* 0xffffff8005057892 */ /* 0x000fe2000f8ee210 */
[----:B------:R-:W-:Y:S01]  /*37f0*/  BAR.SYNC.DEFER_BLOCKING 0x0 ;  /* 0x0000000000007b1d */ /* 0x000fe20000010000 */
[-C--:B--2---:R-:W-:Y:S02]  /*3800*/  LEA R66, R68, R90.reuse, 0x3 ;  /* 0x0000005a44427211 */ /* 0x084fe400078e18ff */
[----:B------:R-:W-:-:S04]  /*3810*/  LEA R68, R69, R90, 0x3 ;  /* 0x0000005a45447211 */ /* 0x000fc800078e18ff */
[----:B------:R-:W1:Y:S04]  /*3820*/  LDS.64 R66, [R66] ;  /* 0x0000000042427984 */ /* 0x000e680000000a00 */
[----:B------:R-:W2:Y:S01]  /*3830*/  LDS.64 R68, [R68+0xa00] ;  /* 0x000a000044447984 */ /* 0x000ea20000000a00 */
[----:B-1----:R-:W-:Y:S01]  /*3840*/  FADD.FTZ R66, RZ, R66 ;  /* 0x00000042ff427221 */ /* 0x002fe20000010000 */
[----:B------:R-:W-:-:S03]  /*3850*/  FADD.FTZ R67, RZ, R67 ;  /* 0x00000043ff437221 */ /* 0x000fc60000010000 */
[----:B--2---:R-:W-:Y:S01]  /*3860*/  FADD.FTZ R68, R66, R68 ;  /* 0x0000004442447221 */ /* 0x004fe20000010000 */
[----:B---3--:R-:W-:Y:S01]  /*3870*/  LEA R66, R92, R90, 0x3 ;  /* 0x0000005a5c427211 */ /* 0x008fe200078e18ff */
[----:B------:R-:W-:-:S05]  /*3880*/  FADD.FTZ R69, R67, R69 ;  /* 0x0000004543457221 */ /* 0x000fca0000010000 */
[----:B------:R-:W1:Y:S02]  /*3890*/  LDS.64 R66, [R66+0x1400] ;  /* 0x0014000042427984 */ /* 0x000e640000000a00 */
[----:B-1----:R-:W-:Y:S01]  /*38a0*/  FADD.FTZ R68, R68, R66 ;  /* 0x0000004244447221 */ /* 0x002fe20000010000 */
[----:B----4-:R-:W-:Y:S01]  /*38b0*/  LEA R66, R91, R90, 0x3 ;  /* 0x0000005a5b427211 */ /* 0x010fe200078e18ff */
[----:B------:R-:W-:Y:S01]  /*38c0*/  FADD.FTZ R69, R69, R67 ;  /* 0x0000004345457221 */ /* 0x000fe20000010000 */
[----:B------:R-:W1:Y:S04]  /*38d0*/  LDC.64 R90, c[0x0][0x260] ;  /* 0x00009800ff5a7b82 */ /* 0x000e680000000a00 */
[----:B------:R-:W2:Y:S02]  /*38e0*/  LDS.64 R66, [R66+0x1e00] ;  /* 0x001e000042427984 */ /* 0x000ea40000000a00 */
[----:B--2---:R-:W-:Y:S01]  /*38f0*/  FADD.FTZ R66, R68, R66 ;  /* 0x0000004244427221 */ /* 0x004fe20000010000 */
[----:B------:R-:W-:Y:S01]  /*3900*/  MOV R68, UR5 ;  /* 0x0000000500447c02 */ /* 0x000fe20008000f00 */
[----:B------:R-:W-:-:S04]  /*3910*/  FADD.FTZ R67, R69, R67 ;  /* 0x0000004345437221 */ /* 0x000fc80000010000 */
[----:B------:R-:W-:-:S05]  /*3920*/  IMAD R68, R68, 0x140, R93 ;  /* 0x0000014044447824 */ /* 0x000fca00078e025d */
[----:B------:R-:W-:-:S05]  /*3930*/  SHF.L.U32 R68, R68, 0x1, RZ ;  /* 0x0000000144447819 */ /* 0x000fca00000006ff */
[----:B-1----:R-:W-:-:S05]  /*3940*/  IMAD.WIDE.U32 R68, R68, 0x4, R90 ;  /* 0x0000000444447825 */ /* 0x002fca00078e005a */
[----:B------:R0:W-:Y:S02]  /*3950*/  STG.E.64 desc[UR10][R68.64+0x10000], R66 ;  /* 0x0100004244007986 */ /* 0x0001e4000c101b0a */
.L_x_909:
        /* <DEDUP_REMOVED lines=13> */
[----:B------:R-:W-:-:S04]  /*3a30*/  SHF.R.U32.HI R66, RZ, 0x2, R90 ;  /* 0x00000002ff427819 */ /* 0x000fc8000001165a */
[----:B------:R-:W-:Y:S01]  /*3a40*/  IADD3 R68, R91, R68, RZ ;  /* 0x000000445b447210 */ /* 0x000fe20007ffe0ff */
[----:B------:R-:W-:-:S05]  /*3a50*/  IMAD R66, R66, R67, UR6 ;  /* 0x0000000642427e24 */ /* 0x000fca000f8e0243 */
[----:B------:R-:W-:Y:S01]  /*3a60*/  IADD3 R66, R66, R91, RZ ;  /* 0x0000005b42427210 */ /* 0x000fe20007ffe0ff */
[----:B------:R-:W-:Y:S05]  /*3a70*/  LDS.64 R68, [R68] ;  /* 0x0000000044447984 */ /* 0x000fea0000000a00 */
[----:B------:R-:W0:Y:S02]  /*3a80*/  LDS.64 R66, [R66] ;  /* 0x0000000042427984 */ /* 0x000e240000000a00 */
[----:B0-----:R-:W-:Y:S01]  /*3a90*/  FADD.FTZ R67, RZ, R67 ;  /* 0x00000043ff437221 */ /* 0x001fe20000010000 */
[----:B------:R-:W-:-:S03]  /*3aa0*/  FADD.FTZ R66, RZ, R66 ;  /* 0x00000042ff427221 */ /* 0x000fc60000010000 */
[----:B------:R-:W-:Y:S01]  /*3ab0*/  FADD.FTZ R69, R67, R69 ;  /* 0x0000004543457221 */ /* 0x000fe20000010000 */
[----:B------:R-:W-:Y:S01]  /*3ac0*/  FADD.FTZ R68, R66, R68 ;  /* 0x0000004442447221 */ /* 0x000fe20000010000 */
[----:B------:R-:W-:Y:S01]  /*3ad0*/  HFMA2.MMA R67, -RZ, RZ, 0, 2.384185791015625e-06 ;  /* 0x00000028ff437435 */ /* 0x000fe200000001ff */
[----:B------:R-:W-:-:S04]  /*3ae0*/  IADD3 R66, R90, 0x8, RZ ;  /* 0x000000085a427810 */ /* 0x000fc80007ffe0ff */
[----:B------:R-:W-:-:S05]  /*3af0*/  SHF.R.U32.HI R66, RZ, 0x2, R66 ;  /* 0x00000002ff427819 */ /* 0x000fca0000011642 */
[----:B------:R-:W-:-:S05]  /*3b00*/  IMAD R66, R66, R67, UR6 ;  /* 0x0000000642427e24 */ /* 0x000fca000f8e0243 */
[----:B------:R-:W-:-:S06]  /*3b10*/  IADD3 R66, R91, R66, RZ ;  /* 0x000000425b427210 */ /* 0x000fcc0007ffe0ff */
[----:B------:R-:W0:Y:S02]  /*3b20*/  LDS.64 R66, [R66] ;  /* 0x0000000042427984 */ /* 0x000e240000000a00 */
[----:B0-----:R-:W-:Y:S01]  /*3b30*/  FADD.FTZ R68, R68, R66 ;  /* 0x0000004244447221 */ /* 0x001fe20000010000 */
[C---:B------:R-:W-:Y:S01]  /*3b40*/  IADD3 R66, R90.reuse, 0xc, RZ ;  /* 0x0000000c5a427810 */ /* 0x040fe20007ffe0ff */
[----:B------:R-:W-:Y:S01]  /*3b50*/  FADD.FTZ R69, R69, R67 ;  /* 0x0000004345457221 */ /* 0x000fe20000010000 */
[----:B------:R-:W-:Y:S02]  /*3b60*/  MOV R67, 0x28 ;  /* 0x0000002800437802 */ /* 0x000fe40000000f00 */
[----:B------:R-:W-:Y:S02]  /*3b70*/  SHF.R.U32.HI R66, RZ, 0x2, R66 ;  /* 0x00000002ff427819 */ /* 0x000fe40000011642 */
[----:B------:R-:W-:-:S03]  /*3b80*/  IADD3 R90, R90, 0x10, RZ ;  /* 0x000000105a5a7810 */ /* 0x000fc60007ffe0ff */
[----:B------:R-:W-:Y:S01]  /*3b90*/  IMAD R66, R66, R67, UR6 ;  /* 0x0000000642427e24 */ /* 0x000fe2000f8e0243 */
[----:B------:R-:W-:-:S04]  /*3ba0*/  SHF.R.U32.HI R90, RZ, 0x2, R90 ;  /* 0x00000002ff5a7819 */ /* 0x000fc8000001165a */
[----:B------:R-:W-:-:S06]  /*3bb0*/  IADD3 R66, R91, R66, RZ ;  /* 0x000000425b427210 */ /* 0x000fcc0007ffe0ff */
[----:B------:R-:W0:Y:S02]  /*3bc0*/  LDS.64 R66, [R66] ;  /* 0x0000000042427984 */ /* 0x000e240000000a00 */
[----:B0-----:R-:W-:Y:S01]  /*3bd0*/  FADD.FTZ R68, R68, R66 ;  /* 0x0000004244447221 */ /* 0x001fe20000010000 */
[----:B------:R-:W-:Y:S01]  /*3be0*/  HFMA2.MMA R66, -RZ, RZ, 0, 2.384185791015625e-06 ;  /* 0x00000028ff427435 */ /* 0x000fe200000001ff */
[----:B------:R-:W-:-:S09]  /*3bf0*/  FADD.FTZ R69, R69, R67 ;  /* 0x0000004345457221 */ /* 0x000fd20000010000 */
[----:B------:R-:W-:-:S05]  /*3c00*/  IMAD R90, R90, R66, UR6 ;  /* 0x000000065a5a7e24 */ /* 0x000fca000f8e0242 */
[----:B------:R-:W-:-:S06]  /*3c10*/  IADD3 R66, R91, R90, RZ ;  /* 0x0000005a5b427210 */ /* 0x000fcc0007ffe0ff */
[----:B------:R-:W0:Y:S02]  /*3c20*/  LDS.64 R66, [R66] ;  /* 0x0000000042427984 */ /* 0x000e240000000a00 */
[----:B0-----:R-:W-:Y:S01]  /*3c30*/  FADD.FTZ R68, R68, R66 ;  /* 0x0000004244447221 */ /* 0x001fe20000010000 */
[----:B------:R-:W-:-:S07]  /*3c40*/  FADD.FTZ R66, R69, R67 ;  /* 0x0000004345427221 */ /* 0x000fce0000010000 */
.L_x_911:
[----:B------:R-:W-:Y:S05]  /*3c50*/  BSYNC B0 ;  /* 0x0000000000007941 */ /* 0x000fea0003800000 */
.L_x_910:
[----:B------:R-:W0:Y:S01]  /*3c60*/  SHFL.BFLY PT, R69, R68, 0x2, 0x1f ;  /* 0x0c401f0044457f89 */ /* 0x000e2200000e0000 */
[----:B-----5:R-:W-:Y:S01]  /*3c70*/  PRMT R91, R34, 0x7632, R91 ;  /* 0x00007632225b7816 */ /* 0x020fe2000000005b */
        /* <DEDUP_REMOVED lines=19> */
[----:B------:R-:W-:Y:S02]  /*3db0*/  LOP3.LUT R66, R67, 0xffffff80, R66, 0xe2, !PT ;  /* 0xffffff8043427812 */ /* 0x000fe400078ee242 */
[----:B------:R-:W-:-:S04]  /*3dc0*/  MOV R67, UR5 ;  /* 0x0000000500437c02 */ /* 0x000fc80008000f00 */
[----:B------:R-:W-:-:S04]  /*3dd0*/  LEA R66, R67, R66, 0xb ;  /* 0x0000004243427211 */ /* 0x000fc800078e58ff */
[----:B------:R-:W-:-:S05]  /*3de0*/  SHF.L.U32 R66, R66, 0x1, RZ ;  /* 0x0000000142427819 */ /* 0x000fca00000006ff */
[----:B0-----:R-:W-:-:S05]  /*3df0*/  IMAD.WIDE.U32 R66, R66, 0x4, R68 ;  /* 0x0000000442427825 */ /* 0x001fca00078e0044 */
[----:B------:R0:W-:Y:S02]  /*3e00*/  STG.E.64 desc[UR10][R66.64], R34 ;  /* 0x0000002242007986 */ /* 0x0001e4000c101b0a */
.L_x_913:
[----:B------:R-:W-:Y:S05]  /*3e10*/  BSYNC B0 ;  /* 0x0000000000007941 */ /* 0x000fea0003800000 */
.L_x_912:
[----:B------:R-:W-:Y:S01]  /*3e20*/  UISETP.GE.U32.AND UP0, UPT, UR7, UR12, UPT ;  /* 0x0000000c0700728c */ /* 0x000fe2000bf06070 */
[----:B------:R-:W-:Y:S02]  /*3e30*/  PRMT R44, R40, 0x7632, R44 ;  /* 0x00007632282c7816 */ /* 0x000fe4000000002c */
[----:B0-----:R-:W-:Y:S01]  /*3e40*/  PRMT R66, R46, 0x7632, R66 ;  /* 0x000076322e427816 */ /* 0x001fe20000000042 */
        /* <DEDUP_REMOVED lines=45> */
.L_x_916:
[----:B------:R-:W2:Y:S04]  /*4120*/  LD.E.STRONG.GPU R37, desc[UR10][R34.64] ;  /* 0x0000000a22257980 */ /* 0x000ea8000c10f900 */
[----:B--2---:R-:W-:Y:S01]  /*4130*/  CCTL.IVALL ;  /* 0x00000000ff00798f */ /* 0x004fe20002000000 */
[----:B------:R-:W-:Y:S05]  /*4140*/  YIELD ;  /* 0x0000000000007946 */ /* 0x000fea0003800000 */
[----:B-----5:R-:W-:-:S04]  /*4150*/  LOP3.LUT R37, R37, R36, RZ, 0x3c, !PT ;  /* 0x0000002425257212 */ /* 0x020fc800078e3cff */
[----:B------:R-:W-:-:S13]  /*4160*/  ISETP.GT.AND P1, PT, R37, -0x1, PT ;  /* 0xffffffff2500780c */ /* 0x000fda0003f24270 */
[----:B------:R-:W-:Y:S05]  /*4170*/  @P1 BRA `(.L_x_916) ;  /* 0xfffffffc00e81947 */ /* 0x000fea000383ffff */
.L_x_915:
[----:B------:R-:W-:Y:S05]  /*4180*/  WARPSYNC.ALL ;  /* 0x0000000000007948 */ /* 0x000fea0003800000 */
[----:B------:R-:W-:Y:S06]  /*4190*/  BAR.SYNC.DEFER_BLOCKING 0x0 ;  /* 0x0000000000007b1d */ /* 0x000fec0000010000 */
[----:B------:R-:W-:Y:S05]  /*41a0*/  BRA `(.L_x_917) ;  /* 0x0000000000647947 */ /* 0x000fea0003800000 */
.L_x_914:
        /* <DEDUP_REMOVED lines=17> */
.L_x_919:
[----:B------:R-:W2:Y:S04]  /*42c0*/  LD.E.STRONG.GPU R37, desc[UR10][R34.64] ;  /* 0x0000000a22257980 */ /* 0x000ea8000c10f900 */
[----:B--2---:R-:W-:Y:S01]  /*42d0*/  CCTL.IVALL ;  /* 0x00000000ff00798f */ /* 0x004fe20002000000 */
[----:B------:R-:W-:Y:S05]  /*42e0*/  YIELD ;  /* 0x0000000000007946 */ /* 0x000fea0003800000 */
[----:B-----5:R-:W-:-:S04]  /*42f0*/  LOP3.LUT R37, R37, R36, RZ, 0x3c, !PT ;  /* 0x0000002425257212 */ /* 0x020fc800078e3cff */
[----:B------:R-:W-:-:S13]  /*4300*/  ISETP.GT.AND P1, PT, R37, -0x1, PT ;  /* 0xffffffff2500780c */ /* 0x000fda0003f24270 */
[----:B------:R-:W-:Y:S05]  /*4310*/  @P1 BRA `(.L_x_919) ;  /* 0xfffffffc00e81947 */ /* 0x000fea000383ffff */
.L_x_918:
[----:B------:R-:W-:Y:S05]  /*4320*/  WARPSYNC.ALL ;  /* 0x0000000000007948 */ /* 0x000fea0003800000 */
[----:B------:R-:W-:Y:S06]  /*4330*/  BAR.SYNC.DEFER_BLOCKING 0x0 ;  /* 0x0000000000007b1d */ /* 0x000fec0000010000 */
.L_x_917:
        /* <DEDUP_REMOVED lines=8> */
[----:B------:R-:W-:Y:S02]  /*43c0*/  SHF.L.U32 R35, R36, 0x3, RZ ;  /* 0x0000000324237819 */ /* 0x000fe400000006ff */
[----:B------:R1:W-:Y:S02]  /*43d0*/  STL [R1+0x50], R0 ;  /* 0x0000500001007387 */ /* 0x0003e40000100800 */
[----:B------:R-:W-:Y:S02]  /*43e0*/  LOP3.LUT R35, R35, 0x7fffff80, RZ, 0xc0, !PT ;  /* 0x7fffff8023237812 */ /* 0x000fe400078ec0ff */
[----:B------:R-:W-:Y:S01]  /*43f0*/  MOV R34, UR5 ;  /* 0x0000000500227c02 */ /* 0x000fe20008000f00 */
[----:B0-----:R-:W0:Y:S03]  /*4400*/  LDC.64 R2, c[0x0][0x260] ;  /* 0x00009800ff027b82 */ /* 0x001e260000000a00 */
[----:B------:R-:W-:-:S02]  /*4410*/  LEA R34, R34, R35, 0xb ;  /* 0x0000002322227211 */ /* 0x000fc400078e58ff */
        /* <DEDUP_REMOVED lines=13> */
[----:B------:R-:W4:Y:S01]  /*44f0*/  LDG.E.64 R34, desc[UR10][R34.64] ;  /* 0x0000000a22227981 */ /* 0x000f22000c1e1b00 */
[----:B--2---:R-:W-:Y:S01]  /*4500*/  FADD.FTZ R36, RZ, R36 ;  /* 0x00000024ff247221 */ /* 0x004fe20000010000 */
[----:B------:R-:W-:-:S03]  /*4510*/  FADD.FTZ R37, RZ, R37 ;  /* 0x00000025ff257221 */ /* 0x000fc60000010000 */
[----:B---3--:R-:W-:Y:S01]  /*4520*/  FADD.FTZ R36, R38, R36 ;  /* 0x0000002426247221 */ /* 0x008fe20000010000 */
[----:B------:R-:W-:Y:S01]  /*4530*/  FADD.FTZ R37, R39, R37 ;  /* 0x0000002527257221 */ /* 0x000fe20000010000 */
[----:B------:R-:W-:Y:S02]  /*4540*/  IADD3 R38, R42, 0xa0, RZ ;  /* 0x000000a02a267810 */ /* 0x000fe40007ffe0ff */
[----:B----4-:R-:W-:Y:S01]  /*4550*/  FADD.FTZ R36, R40, R36 ;  /* 0x0000002428247221 */ /* 0x010fe20000010000 */
[----:B-1----:R-:W-:Y:S01]  /*4560*/  FADD.FTZ R0, R41, R37 ;  /* 0x0000002529007221 */ /* 0x002fe20000010000 */
[----:B------:R-:W-:Y:S01]  /*4570*/  IADD3 R40, R42, 0xc0, RZ ;  /* 0x000000c02a287810 */ /* 0x000fe20007ffe0ff */
[----:B------:R-:W-:-:S04]  /*4580*/  IMAD.WIDE.U32 R38, R38, 0x4, R2 ;  /* 0x0000000426267825 */ /* 0x000fc800078e0002 */
[----:B------:R-:W-:Y:S01]  /*4590*/  FADD.FTZ R34, R34, R36 ;  /* 0x0000002422227221 */ /* 0x000fe20000010000 */
[----:B------:R-:W-:Y:S01]  /*45a0*/  IADD3 R36, R42, 0x80, RZ ;  /* 0x000000802a247810 */ /* 0x000fe20007ffe0ff */
[--C-:B------:R-:W-:Y:S01]  /*45b0*/  IMAD.WIDE.U32 R40, R40, 0x4, R2.reuse ;  /* 0x0000000428287825 */ /* 0x100fe200078e0002 */
[----:B------:R-:W2:Y:S03]  /*45c0*/  LDG.E.64 R38, desc[UR10][R38.64] ;  /* 0x0000000a26267981 */ /* 0x000ea6000c1e1b00 */
[--C-:B------:R-:W-:Y:S01]  /*45d0*/  IMAD.WIDE.U32 R36, R36, 0x4, R2.reuse ;  /* 0x0000000424247825 */ /* 0x100fe200078e0002 */
[----:B------:R-:W-:Y:S01]  /*45e0*/  IADD3 R42, R42, 0xe0, RZ ;  /* 0x000000e02a2a7810 */ /* 0x000fe20007ffe0ff */
[----:B------:R-:W3:Y:S04]  /*45f0*/  LDG.E.64 R40, desc[UR10][R40.64] ;  /* 0x0000000a28287981 */ /* 0x000ee8000c1e1b00 */
[----:B------:R-:W4:Y:S01]  /*4600*/  LDG.E.64 R36, desc[UR10][R36.64] ;  /* 0x0000000a24247981 */ /* 0x000f22000c1e1b00 */
[----:B------:R-:W-:-:S04]  /*4610*/  IMAD.WIDE.U32 R42, R42, 0x4, R2 ;  /* 0x000000042a2a7825 */ /* 0x000fc800078e0002 */
[----:B------:R-:W-:Y:S01]  /*4620*/  FADD.FTZ R35, R35, R0 ;  /* 0x0000000023237221 */ /* 0x000fe20000010000 */
[----:B------:R0:W5:Y:S04]  /*4630*/  LDL.LU.64 R2, [R1+0x58] ;  /* 0x0000580001027983 */ /* 0x0001680000300a00 */
[----:B------:R-:W3:Y:S04]  /*4640*/  LDG.E.64 R42, desc[UR10][R42.64] ;  /* 0x0000000a2a2a7981 */ /* 0x000ee8000c1e1b00 */
[----:B------:R0:W5:Y:S01]  /*4650*/  LDL.LU R0, [R1+0x50] ;  /* 0x0000500001007983 */ /* 0x0001620000300800 */
[----:B----4-:R-:W-:Y:S01]  /*4660*/  FADD.FTZ R34, R36, R34 ;  /* 0x0000002224227221 */ /* 0x010fe20000010000 */
[----:B------:R-:W-:-:S03]  /*4670*/  FADD.FTZ R35, R37, R35 ;  /* 0x0000002325237221 */ /* 0x000fc60000010000 */
[----:B--2---:R-:W-:Y:S01]  /*4680*/  FADD.FTZ R34, R38, R34 ;  /* 0x0000002226227221 */ /* 0x004fe20000010000 */
[----:B------:R-:W-:-:S03]  /*4690*/  FADD.FTZ R35, R39, R35 ;  /* 0x0000002327237221 */ /* 0x000fc60000010000 */
[----:B---3--:R-:W-:Y:S01]  /*46a0*/  FADD.FTZ R34, R40, R34 ;  /* 0x0000002228227221 */ /* 0x008fe20000010000 */
[----:B------:R-:W-:-:S03]  /*46b0*/  FADD.FTZ R35, R41, R35 ;  /* 0x0000002329237221 */ /* 0x000fc60000010000 */
[----:B------:R-:W-:Y:S01]  /*46c0*/  FADD.FTZ R34, R42, R34 ;  /* 0x000000222a227221 */ /* 0x000fe20000010000 */
[----:B0-----:R-:W-:-:S07]  /*46d0*/  FADD.FTZ R35, R43, R35 ;  /* 0x000000232b237221 */ /* 0x001fce0000010000 */
.L_x_921:
[----:B------:R-:W-:Y:S05]  /*46e0*/  BSYNC B0 ;  /* 0x0000000000007941 */ /* 0x000fea0003800000 */
.L_x_920:
        /* <DEDUP_REMOVED lines=29> */
.L_x_923:
[----:B------:R-:W-:Y:S05]  /*48c0*/  BSYNC B0 ;  /* 0x0000000000007941 */ /* 0x000fea0003800000 */
.L_x_922:
[----:B0-----:R-:W2:Y:S04]  /*48d0*/  LDL.LU R34, [R1+0x4] ;  /* 0x0000040001227983 */ /* 0x001ea80000300800 */
[----:B------:R-:W3:Y:S04]  /*48e0*/  LDL R39, [R1+0x3c] ;  /* 0x00003c0001277983 */ /* 0x000ee80000100800 */
[----:B------:R-:W4:Y:S01]  /*48f0*/  LDL.LU R38, [R1+0x8] ;  /* 0x0000080001267983 */ /* 0x000f220000300800 */
[----:B------:R-:W0:Y:S01]  /*4900*/  S2UR UR14, SR_CgaCtaId ;  /* 0x00000000000e79c3 */ /* 0x000e220000008800 */
[----:B------:R-:W-:Y:S01]  /*4910*/  UMOV UR5, 0x400 ;  /* 0x0000040000057882 */ /* 0x000fe20000000000 */
[----:B------:R-:W-:Y:S01]  /*4920*/  SHF.L.U32 R44, R44, 0x10, RZ ;  /* 0x000000102c2c7819 */ /* 0x000fe200000006ff */
[----:B------:R-:W-:-:S04]  /*4930*/  UIADD3 UR5, UR5, 0x3480, URZ ;  /* 0x0000348005057890 */ /* 0x000fc8000fffe03f */
[----:B0-----:R-:W-:Y:S01]  /*4940*/  ULEA UR5, UR14, UR5, 0x18 ;  /* 0x000000050e057291 */ /* 0x001fe2000f8ec03f */
[----:B------:R-:W-:Y:S02]  /*4950*/  SHF.L.U32 R92, R92, 0x10, RZ ;  /* 0x000000105c5c7819 */ /* 0x000fe400000006ff */
[----:B------:R-:W-:Y:S01]  /*4960*/  SHF.L.U32 R91, R91, 0x10, RZ ;  /* 0x000000105b5b7819 */ /* 0x000fe200000006ff */
[----:B------:R-:W-:Y:S01]  /*4970*/  ULDC.64 UR14, c[0x0][0x210] ;  /* 0x00008400000e7ab9 */ /* 0x000fe20000000a00 */
[----:B------:R-:W-:Y:S01]  /*4980*/  BAR.SYNC.DEFER_BLOCKING 0x0 ;  /* 0x0000000000007b1d */ /* 0x000fe20000010000 */
[----:B--2---:R-:W-:-:S05]  /*4990*/  SHF.L.U32 R34, R34, 0x10, RZ ;  /* 0x0000001022227819 */ /* 0x004fca00000006ff */
[----:B------:R-:W-:-:S04]  /*49a0*/  FADD.FTZ R34, -R32, R34 ;  /* 0x0000002220227221 */ /* 0x000fc80000010100 */
[----:B------:R-:W-:-:S04]  /*49b0*/  FMUL.FTZ R36, R19, R34 ;  /* 0x0000002213247220 */ /* 0x000fc80000410000 */
[----:B-----5:R-:W-:-:S04]  /*49c0*/  FFMA.FTZ R34, R4, R36, R3 ;  /* 0x0000002404227223 */ /* 0x020fc80000010003 */
[----:B------:R-:W-:-:S06]  /*49d0*/  FMUL.FTZ R35, R34, -1.4426950216293334961 ;  /* 0xbfb8aa3b22237820 */ /* 0x000fcc0000410000 */
[----:B------:R-:W0:Y:S02]  /*49e0*/  MUFU.EX2 R35, R35 ;  /* 0x0000002300237308 */ /* 0x000e240000000800 */
[----:B0-----:R-:W-:-:S06]  /*49f0*/  FADD.FTZ R35, R35, 1 ;  /* 0x3f80000023237421 */ /* 0x001fcc0000010000 */
[----:B------:R-:W0:Y:S02]  /*4a00*/  MUFU.RCP R35, R35 ;  /* 0x0000002300237308 */ /* 0x000e240000001000 */
[----:B0-----:R-:W-:-:S04]  /*4a10*/  FADD.FTZ R37, -R35, 1 ;  /* 0x3f80000023257421 */ /* 0x001fc80000010100 */
[----:B------:R-:W-:Y:S01]  /*4a20*/  FFMA.FTZ R37, R34, R37, 1 ;  /* 0x3f80000022257423 */ /* 0x000fe20000010025 */
[----:B---3--:R-:W-:-:S03]  /*4a30*/  LEA R34, R39, UR5, 0x3 ;  /* 0x0000000527227c11 */ /* 0x008fc6000f8e18ff */
[----:B------:R-:W-:-:S03]  /*4a40*/  FMUL.FTZ R37, R35, R37 ;  /* 0x0000002523257220 */ /* 0x000fc60000410000 */
[----:B------:R-:W0:Y:S01]  /*4a50*/  LDS.64 R34, [R34] ;  /* 0x0000000022227984 */ /* 0x000e220000000a00 */
[----:B------:R-:W-:-:S04]  /*4a60*/  FMUL.FTZ R37, R44, R37 ;  /* 0x000000252c257220 */ /* 0x000fc80000410000 */
[--C-:B0-----:R-:W-:Y:S01]  /*4a70*/  FFMA.FTZ R37, R4, R37, -R34.reuse ;  /* 0x0000002504257223 */ /* 0x101fe20000010822 */
[--C-:B------:R-:W-:Y:S01]  /*4a80*/  FFMA.FTZ R17, R8, R17, -R34.reuse ;  /* 0x0000001108117223 */ /* 0x100fe20000010822 */
[----:B------:R-:W-:Y:S02]  /*4a90*/  FFMA.FTZ R18, R0, R18, -R34 ;  /* 0x0000001200127223 */ /* 0x000fe40000010822 */
[----:B------:R-:W-:Y:S01]  /*4aa0*/  FFMA.FTZ R37, -R35, R36, R37 ;  /* 0x0000002423257223 */ /* 0x000fe20000010125 */
[----:B----4-:R-:W-:Y:S01]  /*4ab0*/  SHF.L.U32 R36, R38, 0x10, RZ ;  /* 0x0000001026247819 */ /* 0x010fe200000006ff */
[-C--:B------:R-:W-:Y:S01]  /*4ac0*/  FFMA.FTZ R85, R85, -R35.reuse, R17 ;  /* 0x8000002355557223 */ /* 0x080fe20000010011 */
[----:B------:R-:W-:Y:S01]  /*4ad0*/  FFMA.FTZ R18, R86, -R35, R18 ;  /* 0x8000002356127223 */ /* 0x000fe20000010012 */
[C---:B------:R-:W-:Y:S01]  /*4ae0*/  FMUL.FTZ R37, R19.reuse, R37 ;  /* 0x0000002513257220 */ /* 0x040fe20000410000 */
[----:B------:R-:W-:Y:S01]  /*4af0*/  FFMA.FTZ R16, R0, R16, -R34 ;  /* 0x0000001000107223 */ /* 0x000fe20000010822 */
[----:B------:R-:W-:Y:S01]  /*4b00*/  FADD.FTZ R17, -R32, R36 ;  /* 0x0000002420117221 */ /* 0x000fe20000010100 */
[C---:B------:R-:W-:Y:S01]  /*4b10*/  FMUL.FTZ R18, R19.reuse, R18 ;  /* 0x0000001213127220 */ /* 0x040fe20000410000 */
[----:B------:R-:W-:Y:S01]  /*4b20*/  SHF.L.U32 R68, R68, 0x10, RZ ;  /* 0x0000001044447819 */ /* 0x000fe200000006ff */
[----:B------:R-:W2:Y:S01]  /*4b30*/  LDL.LU R86, [R1+0x38] ;  /* 0x0000380001567983 */ /* 0x000ea20000300800 */
[----:B------:R-:W-:-:S02]  /*4b40*/  FMUL.FTZ R17, R19, R17 ;  /* 0x0000001113117220 */ /* 0x000fc40000410000 */
[----:B------:R-:W-:Y:S02]  /*4b50*/  F2FP.BF16.F32.PACK_AB R18, R37, R18 ;  /* 0x000000122512723e */ /* 0x000fe400000010ff */
[----:B------:R-:W-:-:S04]  /*4b60*/  FFMA.FTZ R36, R5, R17, R2 ;  /* 0x0000001105247223 */ /* 0x000fc80000010002 */
        /* <DEDUP_REMOVED lines=9> */
[----:B------:R-:W-:Y:S01]  /*4c00*/  FADD.FTZ R68, -R32, R68 ;  /* 0x0000004420447221 */ /* 0x000fe20000010100 */
[----:B------:R-:W-:Y:S01]  /*4c10*/  SHF.L.U32 R67, R67, 0x10, RZ ;  /* 0x0000001043437819 */ /* 0x000fe200000006ff */
[C---:B------:R-:W-:Y:S01]  /*4c20*/  FMUL.FTZ R38, R19.reuse, R38 ;  /* 0x0000002613267220 */ /* 0x040fe20000410000 */
[----:B------:R-:W-:Y:S01]  /*4c30*/  SHF.L.U32 R66, R66, 0x10, RZ ;  /* 0x0000001042427819 */ /* 0x000fe200000006ff */
[----:B------:R-:W3:Y:S01]  /*4c40*/  LDL.LU R92, [R1+0x34] ;  /* 0x00003400015c7983 */ /* 0x000ee20000300800 */
[----:B------:R-:W-:Y:S01]  /*4c50*/  FADD.FTZ R16, -R32, R91 ;  /* 0x0000005b20107221 */ /* 0x000fe20000010100 */
[----:B------:R-:W-:Y:S01]  /*4c60*/  FFMA.FTZ R37, R4, R38, R3 ;  /* 0x0000002604257223 */ /* 0x000fe20000010003 */
[----:B------:R-:W-:Y:S01]  /*4c70*/  FADD.FTZ R67, -R32, R67 ;  /* 0x0000004320437221 */ /* 0x000fe20000010100 */
[----:B------:R-:W-:Y:S01]  /*4c80*/  SHF.L.U32 R46, R46, 0x10, RZ ;  /* 0x000000102e2e7819 */ /* 0x000fe200000006ff */
[----:B------:R-:W-:Y:S01]  /*4c90*/  FMUL.FTZ R16, R19, R16 ;  /* 0x0000001013107220 */ /* 0x000fe20000410000 */
[----:B------:R-:W-:Y:S01]  /*4ca0*/  FMUL.FTZ R39, R37, -1.4426950216293334961 ;  /* 0xbfb8aa3b25277820 */ /* 0x000fe20000410000 */
[----:B------:R-:W-:Y:S01]  /*4cb0*/  SHF.L.U32 R45, R45, 0x10, RZ ;  /* 0x000000102d2d7819 */ /* 0x000fe200000006ff */
[----:B------:R-:W-:Y:S01]  /*4cc0*/  FFMA.FTZ R72, R0, R72, -R34 ;  /* 0x0000004800487223 */ /* 0x000fe20000010822 */
[----:B------:R-:W-:Y:S01]  /*4cd0*/  FADD.FTZ R46, -R32, R46 ;  /* 0x0000002e202e7221 */ /* 0x000fe20000010100 */
[----:B------:R-:W-:Y:S01]  /*4ce0*/  SHF.L.U32 R47, R47, 0x10, RZ ;  /* 0x000000102f2f7819 */ /* 0x000fe200000006ff */
[----:B------:R-:W-:Y:S01]  /*4cf0*/  FFMA.FTZ R15, R8, R15, -R34 ;  /* 0x0000000f080f7223 */ /* 0x000fe20000010822 */
[----:B------:R-:W0:Y:S01]  /*4d00*/  MUFU.EX2 R39, R39 ;  /* 0x0000002700277308 */ /* 0x000e220000000800 */
[----:B------:R-:W-:Y:S01]  /*4d10*/  FADD.FTZ R45, -R32, R45 ;  /* 0x0000002d202d7221 */ /* 0x000fe20000010100 */
[----:B------:R-:W-:Y:S01]  /*4d20*/  SHF.L.U32 R50, R50, 0x10, RZ ;  /* 0x0000001032327819 */ /* 0x000fe200000006ff */
[----:B------:R-:W-:Y:S01]  /*4d30*/  FFMA.FTZ R72, R23, -R35, R72 ;  /* 0x8000002317487223 */ /* 0x000fe20000010048 */
[----:B------:R-:W-:Y:S01]  /*4d40*/  SHF.L.U32 R48, R48, 0x10, RZ ;  /* 0x0000001030307819 */ /* 0x000fe200000006ff */
[----:B------:R-:W-:Y:S01]  /*4d50*/  FMUL.FTZ R45, R19, R45 ;  /* 0x0000002d132d7220 */ /* 0x000fe20000410000 */
[----:B------:R-:W-:Y:S01]  /*4d60*/  SHF.L.U32 R51, R51, 0x10, RZ ;  /* 0x0000001033337819 */ /* 0x000fe200000006ff */
[----:B------:R-:W-:Y:S01]  /*4d70*/  FFMA.FTZ R11, R8, R11, -R34 ;  /* 0x0000000b080b7223 */ /* 0x000fe20000010822 */
[----:B------:R-:W-:Y:S01]  /*4d80*/  SHF.L.U32 R49, R49, 0x10, RZ ;  /* 0x0000001031317819 */ /* 0x000fe200000006ff */
[----:B------:R-:W-:Y:S01]  /*4d90*/  FADD.FTZ R48, -R32, R48 ;  /* 0x0000003020307221 */ /* 0x000fe20000010100 */
[----:B------:R-:W-:Y:S01]  /*4da0*/  SHF.L.U32 R54, R54, 0x10, RZ ;  /* 0x0000001036367819 */ /* 0x000fe200000006ff */
[--C-:B------:R-:W-:Y:S01]  /*4db0*/  FFMA.FTZ R10, R0, R10, -R34.reuse ;  /* 0x0000000a000a7223 */ /* 0x100fe20000010822 */
[----:B------:R-:W-:Y:S01]  /*4dc0*/  SHF.L.U32 R52, R52, 0x10, RZ ;  /* 0x0000001034347819 */ /* 0x000fe200000006ff */
[----:B------:R-:W-:Y:S01]  /*4dd0*/  FADD.FTZ R49, -R32, R49 ;  /* 0x0000003120317221 */ /* 0x000fe20000010100 */
[----:B------:R-:W-:Y:S01]  /*4de0*/  SHF.L.U32 R55, R55, 0x10, RZ ;  /* 0x0000001037377819 */ /* 0x000fe200000006ff */
[----:B------:R-:W-:Y:S01]  /*4df0*/  FFMA.FTZ R14, R0, R14, -R34 ;  /* 0x0000000e000e7223 */ /* 0x000fe20000010822 */
[----:B------:R-:W-:Y:S01]  /*4e00*/  SHF.L.U32 R53, R53, 0x10, RZ ;  /* 0x0000001035357819 */ /* 0x000fe200000006ff */
[----:B0-----:R-:W-:Y:S01]  /*4e10*/  FADD.FTZ R39, R39, 1 ;  /* 0x3f80000027277421 */ /* 0x001fe20000010000 */
[----:B------:R-:W-:Y:S01]  /*4e20*/  FADD.FTZ R52, -R32, R52 ;  /* 0x0000003420347221 */ /* 0x000fe20000010100 */
[----:B------:R-:W-:Y:S01]  /*4e30*/  SHF.L.U32 R58, R58, 0x10, RZ ;  /* 0x000000103a3a7819 */ /* 0x000fe200000006ff */
[--C-:B------:R-:W-:Y:S01]  /*4e40*/  FFMA.FTZ R13, R8, R13, -R34.reuse ;  /* 0x0000000d080d7223 */ /* 0x100fe20000010822 */
[----:B------:R-:W-:Y:S01]  /*4e50*/  FADD.FTZ R53, -R32, R53 ;  /* 0x0000003520357221 */ /* 0x000fe20000010100 */
[----:B------:R-:W-:Y:S01]  /*4e60*/  SHF.L.U32 R56, R56, 0x10, RZ ;  /* 0x0000001038387819 */ /* 0x000fe200000006ff */
[----:B------:R-:W0:Y:S01]  /*4e70*/  MUFU.RCP R39, R39 ;  /* 0x0000002700277308 */ /* 0x000e220000001000 */
        /* <DEDUP_REMOVED lines=9> */
[--C-:B------:R-:W-:Y:S01]  /*4f10*/  FFMA.FTZ R21, R0, R21, -R34.reuse ;  /* 0x0000001500157223 */ /* 0x100fe20000010822 */
[----:B------:R-:W-:Y:S01]  /*4f20*/  SHF.L.U32 R61, R61, 0x10, RZ ;  /* 0x000000103d3d7819 */ /* 0x000fe200000006ff */
[----:B------:R-:W-:Y:S01]  /*4f30*/  FFMA.FTZ R22, R8, R22, -R34 ;  /* 0x0000001608167223 */ /* 0x000fe20000010822 */
[----:B------:R-:W-:Y:S01]  /*4f40*/  SHF.L.U32 R93, R93, 0x10, RZ ;  /* 0x000000105d5d7819 */ /* 0x000fe200000006ff */
[C---:B------:R-:W-:Y:S01]  /*4f50*/  FADD.FTZ R60, -R32.reuse, R60 ;  /* 0x0000003c203c7221 */ /* 0x040fe20000010100 */
[----:B------:R-:W-:Y:S01]  /*4f60*/  SHF.L.U32 R69, R69, 0x10, RZ ;  /* 0x0000001045457819 */ /* 0x000fe200000006ff */
[----:B------:R-:W-:Y:S01]  /*4f70*/  FADD.FTZ R32, -R32, R61 ;  /* 0x0000003d20207221 */ /* 0x000fe20000010100 */
[----:B0-----:R-:W-:Y:S01]  /*4f80*/  FADD.FTZ R40, -R39, 1 ;  /* 0x3f80000027287421 */ /* 0x001fe20000010100 */
[----:B------:R-:W-:Y:S01]  /*4f90*/  SHF.L.U32 R64, R64, 0x10, RZ ;  /* 0x0000001040407819 */ /* 0x000fe200000006ff */
[----:B------:R-:W-:Y:S01]  /*4fa0*/  FMUL.FTZ R36, R93, R36 ;  /* 0x000000245d247220 */ /* 0x000fe20000410000 */
[----:B------:R-:W-:Y:S01]  /*4fb0*/  FMUL.FTZ R32, R19, R32 ;  /* 0x0000002013207220 */ /* 0x000fe20000410000 */
[----:B------:R-:W-:Y:S01]  /*4fc0*/  FFMA.FTZ R40, R37, R40, 1 ;  /* 0x3f80000025287423 */ /* 0x000fe20000010028 */
[C---:B------:R-:W-:Y:S01]  /*4fd0*/  FFMA.FTZ R37, R5.reuse, R16, R2 ;  /* 0x0000001005257223 */ /* 0x040fe20000010002 */
[----:B------:R-:W-:Y:S01]  /*4fe0*/  SHF.L.U32 R90, R90, 0x10, RZ ;  /* 0x000000105a5a7819 */ /* 0x000fe200000006ff */
[----:B------:R-:W-:Y:S01]  /*4ff0*/  FFMA.FTZ R36, R5, R36, -R34 ;  /* 0x0000002405247223 */ /* 0x000fe20000010822 */
[----:B------:R-:W-:Y:S01]  /*5000*/  FMUL.FTZ R39, R39, R40 ;  /* 0x0000002827277220 */ /* 0x000fe20000410000 */
[----:B------:R-:W-:Y:S01]  /*5010*/  FMUL.FTZ R40, R37, -1.4426950216293334961 ;  /* 0xbfb8aa3b25287820 */ /* 0x000fe20000410000 */
[----:B------:R-:W-:Y:S01]  /*5020*/  SHF.L.U32 R65, R65, 0x10, RZ ;  /* 0x0000001041417819 */ /* 0x000fe200000006ff */
[----:B------:R-:W-:Y:S01]  /*5030*/  FFMA.FTZ R36, -R35, R17, R36 ;  /* 0x0000001123247223 */ /* 0x000fe20000010124 */
[----:B------:R-:W-:Y:S01]  /*5040*/  FMUL.FTZ R39, R90, R39 ;  /* 0x000000275a277220 */ /* 0x000fe20000410000 */
[--C-:B------:R-:W-:Y:S01]  /*5050*/  FFMA.FTZ R71, R8, R71, -R34.reuse ;  /* 0x0000004708477223 */ /* 0x100fe20000010822 */
[----:B------:R-:W-:Y:S01]  /*5060*/  FFMA.FTZ R15, R83, -R35, R15 ;  /* 0x80000023530f7223 */ /* 0x000fe2000001000f */
[----:B------:R-:W0:Y:S01]  /*5070*/  MUFU.EX2 R40, R40 ;  /* 0x0000002800287308 */ /* 0x000e220000000800 */
[----:B------:R-:W-:Y:S01]  /*5080*/  FFMA.FTZ R39, R4, R39, -R34 ;  /* 0x0000002704277223 */ /* 0x000fe20000010822 */
[-C--:B------:R-:W-:Y:S01]  /*5090*/  FFMA.FTZ R11, R79, -R35.reuse, R11 ;  /* 0x800000234f0b7223 */ /* 0x080fe2000001000b */
[-C--:B------:R-:W-:Y:S01]  /*50a0*/  FFMA.FTZ R10, R78, -R35.reuse, R10 ;  /* 0x800000234e0a7223 */ /* 0x080fe2000001000a */
[-C--:B------:R-:W-:Y:S01]  /*50b0*/  FFMA.FTZ R14, R82, -R35.reuse, R14 ;  /* 0x80000023520e7223 */ /* 0x080fe2000001000e */
[----:B------:R-:W-:Y:S01]  /*50c0*/  FFMA.FTZ R38, -R35, R38, R39 ;  /* 0x0000002623267223 */ /* 0x000fe20000010127 */
[-C--:B------:R-:W-:Y:S01]  /*50d0*/  FFMA.FTZ R13, R81, -R35.reuse, R13 ;  /* 0x80000023510d7223 */ /* 0x080fe2000001000d */
[-C--:B------:R-:W-:Y:S01]  /*50e0*/  FFMA.FTZ R12, R80, -R35.reuse, R12 ;  /* 0x80000023500c7223 */ /* 0x080fe2000001000c */
[-C--:B------:R-:W-:Y:S01]  /*50f0*/  FFMA.FTZ R9, R77, -R35.reuse, R9 ;  /* 0x800000234d097223 */ /* 0x080fe20000010009 */
[-C--:B------:R-:W-:Y:S01]  /*5100*/  FFMA.FTZ R21, R76, -R35.reuse, R21 ;  /* 0x800000234c157223 */ /* 0x080fe20000010015 */
[-C--:B------:R-:W-:Y:S01]  /*5110*/  FFMA.FTZ R22, R75, -R35.reuse, R22 ;  /* 0x800000234b167223 */ /* 0x080fe20000010016 */
[----:B------:R-:W-:Y:S01]  /*5120*/  FFMA.FTZ R20, R20, -R35, R71 ;  /* 0x8000002314147223 */ /* 0x000fe20000010047 */
        /* <DEDUP_REMOVED lines=8> */
[----:B------:R-:W-:-:S03]  /*51b0*/  FMUL.FTZ R42, R41, -1.4426950216293334961 ;  /* 0xbfb8aa3b292a7820 */ /* 0x000fc60000410000 */
[----:B------:R-:W-:-:S03]  /*51c0*/  FFMA.FTZ R23, R5, R40, -R34 ;  /* 0x0000002805177223 */ /* 0x000fc60000010822 */
        /* <DEDUP_REMOVED lines=11> */
[----:B------:R-:W0:Y:S01]  /*5280*/  MUFU.EX2 R44, R44 ;  /* 0x0000002c002c7308 */ /* 0x000e220000000800 */
[----:B------:R-:W-:Y:S01]  /*5290*/  FFMA.FTZ R42, -R35, R37, R42 ;  /* 0x00000025232a7223 */ /* 0x000fe2000001012a */
        /* <DEDUP_REMOVED lines=20> */
[----:B------:R-:W0:Y:S01]  /*53e0*/  MUFU.EX2 R47, R47 ;  /* 0x0000002f002f7308 */ /* 0x000e220000000800 */
[----:B------:R-:W-:Y:S01]  /*53f0*/  FFMA.FTZ R50, R4, R50, -R34 ;  /* 0x0000003204327223 */ /* 0x000fe20000010822 */
[----:B------:R-:W-:-:S03]  /*5400*/  FMUL.FTZ R84, R19, R84 ;  /* 0x0000005413547220 */ /* 0x000fc60000410000 */
        /* <DEDUP_REMOVED lines=82> */
[----:B------:R-:W-:Y:S02]  /*5930*/  FFMA.FTZ R66, -R35, R56, R66 ;  /* 0x0000003823427223 */ /* 0x000fe40000010142 */
[----:B------:R-:W4:Y:S04]  /*5940*/  LDL.LU R56, [R1+0x2c] ;  /* 0x00002c0001387983 */ /* 0x000f280000300800 */
[----:B------:R-:W4:Y:S04]  /*5950*/  LDL.LU R55, [R1+0x30] ;  /* 0x0000300001377983 */ /* 0x000f280000300800 */
[----:B------:R-:W4:Y:S04]  /*5960*/  LDL.LU R53, [R1+0x24] ;  /* 0x0000240001357983 */ /* 0x000f280000300800 */
[----:B------:R-:W4:Y:S01]  /*5970*/  LDL.LU R51, [R1+0x28] ;  /* 0x0000280001337983 */ /* 0x000f220000300800 */
[----:B0-----:R-:W-:-:S03]  /*5980*/  FADD.FTZ R60, R60, 1 ;  /* 0x3f8000003c3c7421 */ /* 0x001fc60000010000 */
[----:B------:R-:W4:Y:S03]  /*5990*/  LDL.LU R49, [R1+0x1c] ;  /* 0x00001c0001317983 */ /* 0x000f260000300800 */
[----:B------:R-:W0:Y:S02]  /*59a0*/  MUFU.RCP R60, R60 ;  /* 0x0000003c003c7308 */ /* 0x000e240000001000 */
[----:B0-----:R-:W-:-:S04]  /*59b0*/  FADD.FTZ R61, -R60, 1 ;  /* 0x3f8000003c3d7421 */ /* 0x001fc80000010100 */
[----:B------:R-:W-:Y:S01]  /*59c0*/  FFMA.FTZ R61, R59, R61, 1 ;  /* 0x3f8000003b3d7423 */ /* 0x000fe2000001003d */
[----:B------:R-:W-:-:S03]  /*59d0*/  FFMA.FTZ R59, R5, R32, R2 ;  /* 0x00000020053b7223 */ /* 0x000fc60000010002 */
[----:B------:R-:W-:Y:S01]  /*59e0*/  FMUL.FTZ R61, R60, R61 ;  /* 0x0000003d3c3d7220 */ /* 0x000fe20000410000 */
[----:B------:R-:W-:-:S03]  /*59f0*/  FMUL.FTZ R63, R59, -1.4426950216293334961 ;  /* 0xbfb8aa3b3b3f7820 */ /* 0x000fc60000410000 */
[----:B------:R-:W-:Y:S01]  /*5a00*/  FMUL.FTZ R61, R64, R61 ;  /* 0x0000003d403d7220 */ /* 0x000fe20000410000 */
[----:B------:R-:W-:Y:S02]  /*5a10*/  FFMA.FTZ R64, R8, R73, -R34 ;  /* 0x0000004908407223 */ /* 0x000fe40000010822 */
[----:B------:R-:W0:Y:S02]  /*5a20*/  MUFU.EX2 R63, R63 ;  /* 0x0000003f003f7308 */ /* 0x000e240000000800 */
[----:B------:R-:W-:Y:S01]  /*5a30*/  FFMA.FTZ R64, R33, -R35, R64 ;  /* 0x8000002321407223 */ /* 0x000fe20000010040 */
[C-C-:B------:R-:W-:Y:S01]  /*5a40*/  FFMA.FTZ R33, R4.reuse, R54, -R34.reuse ;  /* 0x0000003604217223 */ /* 0x140fe20000010822 */
[----:B------:R-:W-:-:S03]  /*5a50*/  FFMA.FTZ R54, R4, R61, -R34 ;  /* 0x0000003d04367223 */ /* 0x000fc60000010822 */
[C---:B------:R-:W-:Y:S01]  /*5a60*/  FFMA.FTZ R46, -R35.reuse, R46, R33 ;  /* 0x0000002e232e7223 */ /* 0x040fe20000010121 */
[----:B------:R-:W-:Y:S01]  /*5a70*/  FFMA.FTZ R54, -R35, R57, R54 ;  /* 0x0000003923367223 */ /* 0x000fe20000010136 */
[----:B0-----:R-:W-:-:S06]  /*5a80*/  FADD.FTZ R63, R63, 1 ;  /* 0x3f8000003f3f7421 */ /* 0x001fcc0000010000 */
[----:B------:R-:W0:Y:S02]  /*5a90*/  MUFU.RCP R63, R63 ;  /* 0x0000003f003f7308 */ /* 0x000e240000001000 */
[----:B0-----:R-:W-:-:S04]  /*5aa0*/  FADD.FTZ R60, -R63, 1 ;  /* 0x3f8000003f3c7421 */ /* 0x001fc80000010100 */
[----:B------:R-:W-:Y:S01]  /*5ab0*/  FFMA.FTZ R60, R59, R60, 1 ;  /* 0x3f8000003b3c7423 */ /* 0x000fe2000001003c */
[----:B------:R-:W-:-:S03]  /*5ac0*/  FFMA.FTZ R59, R0, R70, -R34 ;  /* 0x00000046003b7223 */ /* 0x000fc60000010822 */
[----:B------:R-:W-:Y:S01]  /*5ad0*/  FMUL.FTZ R60, R63, R60 ;  /* 0x0000003c3f3c7220 */ /* 0x000fe20000410000 */
[----:B------:R-:W-:-:S03]  /*5ae0*/  FFMA.FTZ R74, R74, -R35, R59 ;  /* 0x800000234a4a7223 */ /* 0x000fc6000001003b */
[----:B------:R-:W-:-:S04]  /*5af0*/  FMUL.FTZ R60, R65, R60 ;  /* 0x0000003c413c7220 */ /* 0x000fc80000410000 */
[----:B------:R-:W-:Y:S01]  /*5b00*/  FFMA.FTZ R47, R5, R60, -R34 ;  /* 0x0000003c052f7223 */ /* 0x000fe20000010822 */
[----:B------:R-:W-:Y:S01]  /*5b10*/  FFMA.FTZ R34, -R35, R16, R23 ;  /* 0x0000001023227223 */ /* 0x000fe20000010117 */
[C---:B------:R-:W-:Y:S01]  /*5b20*/  FMUL.FTZ R23, R19.reuse, R85 ;  /* 0x0000005513177220 */ /* 0x040fe20000410000 */
[----:B------:R-:W-:Y:S01]  /*5b30*/  FMUL.FTZ R60, R19, R36 ;  /* 0x00000024133c7220 */ /* 0x000fe20000410000 */
[----:B---3--:R-:W-:Y:S01]  /*5b40*/  IADD3 R16, P1, R92, UR14, RZ ;  /* 0x0000000e5c107c10 */ /* 0x008fe2000ff3e0ff */
[----:B------:R-:W-:Y:S01]  /*5b50*/  FFMA.FTZ R36, -R35, R32, R47 ;  /* 0x0000002023247223 */ /* 0x000fe2000001012f */
[C---:B------:R-:W-:Y:S01]  /*5b60*/  FMUL.FTZ R35, R19.reuse, R15 ;  /* 0x0000000f13237220 */ /* 0x040fe20000410000 */
[C---:B------:R-:W-:Y:S01]  /*5b70*/  FMUL.FTZ R33, R19.reuse, R11 ;  /* 0x0000000b13217220 */ /* 0x040fe20000410000 */
[C---:B------:R-:W-:Y:S01]  /*5b80*/  FMUL.FTZ R34, R19.reuse, R34 ;  /* 0x0000002213227220 */ /* 0x040fe20000410000 */
[C---:B------:R-:W-:Y:S01]  /*5b90*/  FMUL.FTZ R11, R19.reuse, R38 ;  /* 0x00000026130b7220 */ /* 0x040fe20000410000 */
[----:B------:R-:W-:Y:S01]  /*5ba0*/  F2FP.BF16.F32.PACK_AB R23, R60, R23 ;  /* 0x000000173c17723e */ /* 0x000fe200000010ff */
[C---:B------:R-:W-:Y:S01]  /*5bb0*/  FMUL.FTZ R32, R19.reuse, R10 ;  /* 0x0000000a13207220 */ /* 0x040fe20000410000 */
[----:B--2---:R-:W-:Y:S01]  /*5bc0*/  IADD3.X R17, R86, UR15, RZ, P1, !PT ;  /* 0x0000000f56117c10 */ /* 0x004fe20008ffe4ff */
[C---:B------:R-:W-:Y:S01]  /*5bd0*/  FMUL.FTZ R15, R19.reuse, R12 ;  /* 0x0000000c130f7220 */ /* 0x040fe20000410000 */
[----:B------:R-:W-:Y:S01]  /*5be0*/  F2FP.BF16.F32.PACK_AB R35, R34, R35 ;  /* 0x000000232223723e */ /* 0x000fe200000010ff */
[C---:B------:R-:W-:Y:S01]  /*5bf0*/  FMUL.FTZ R45, R19.reuse, R46 ;  /* 0x0000002e132d7220 */ /* 0x040fe20000410000 */
[----:B------:R-:W-:Y:S01]  /*5c00*/  PRMT R12, R18, 0x7632, R12 ;  /* 0x00007632120c7816 */ /* 0x000fe2000000000c */
[----:B------:R-:W-:Y:S01]  /*5c10*/  FMUL.FTZ R14, R19, R14 ;  /* 0x0000000e130e7220 */ /* 0x000fe20000410000 */
[----:B------:R-:W-:Y:S01]  /*5c20*/  F2FP.BF16.F32.PACK_AB R84, R11, R84 ;  /* 0x000000540b54723e */ /* 0x000fe200000010ff */
[----:B------:R-:W-:Y:S01]  /*5c30*/  FMUL.FTZ R47, R19, R42 ;  /* 0x0000002a132f7220 */ /* 0x000fe20000410000 */
[----:B------:R-:W-:Y:S01]  /*5c40*/  PRMT R34, R23, 0x7632, R34 ;  /* 0x0000763217227816 */ /* 0x000fe20000000022 */
[----:B------:R-:W2:Y:S01]  /*5c50*/  LDL.LU R46, [R1+0x20] ;  /* 0x00002000012e7983 */ /* 0x000ea20000300800 */
[C---:B------:R-:W-:Y:S01]  /*5c60*/  FMUL.FTZ R13, R19.reuse, R13 ;  /* 0x0000000d130d7220 */ /* 0x040fe20000410000 */
[----:B------:R-:W-:-:S02]  /*5c70*/  FMUL.FTZ R44, R19, R44 ;  /* 0x0000002c132c7220 */ /* 0x000fc40000410000 */
[----:B------:R-:W3:Y:S01]  /*5c80*/  LDL.LU R42, [R1+0x14] ;  /* 0x00001400012a7983 */ /* 0x000ee20000300800 */
[----:B------:R-:W-:Y:S01]  /*5c90*/  F2FP.BF16.F32.PACK_AB R14, R47, R14 ;  /* 0x0000000e2f0e723e */ /* 0x000fe200000010ff */
[C---:B------:R-:W-:Y:S02]  /*5ca0*/  FMUL.FTZ R9, R19.reuse, R9 ;  /* 0x0000000913097220 */ /* 0x040fe40000410000 */
[----:B------:R-:W-:Y:S01]  /*5cb0*/  STG.E.U16 desc[UR10][R16.64], R18 ;  /* 0x0000001210007986 */ /* 0x000fe2000c10150a */
[C---:B------:R-:W-:Y:S01]  /*5cc0*/  FMUL.FTZ R21, R19.reuse, R21 ;  /* 0x0000001513157220 */ /* 0x040fe20000410000 */
[C---:B------:R-:W-:Y:S02]  /*5cd0*/  FMUL.FTZ R22, R19.reuse, R22 ;  /* 0x0000001613167220 */ /* 0x040fe40000410000 */
[----:B------:R-:W-:Y:S01]  /*5ce0*/  STG.E.U16 desc[UR10][R16.64+0x2], R12 ;  /* 0x0000020c10007986 */ /* 0x000fe2000c10150a */
[C---:B------:R-:W-:Y:S01]  /*5cf0*/  FMUL.FTZ R74, R19.reuse, R74 ;  /* 0x0000004a134a7220 */ /* 0x040fe20000410000 */
[----:B------:R-:W-:-:S02]  /*5d00*/  FMUL.FTZ R20, R19, R20 ;  /* 0x0000001413147220 */ /* 0x000fc40000410000 */
[----:B------:R-:W-:Y:S01]  /*5d10*/  STG.E.U16 desc[UR10][R16.64+0x4], R23 ;  /* 0x0000041710007986 */ /* 0x000fe2000c10150a */
[C---:B------:R-:W-:Y:S01]  /*5d20*/  FMUL.FTZ R72, R19.reuse, R72 ;  /* 0x0000004813487220 */ /* 0x040fe20000410000 */
[C---:B------:R-:W-:Y:S02]  /*5d30*/  FMUL.FTZ R64, R19.reuse, R64 ;  /* 0x0000004013407220 */ /* 0x040fe40000410000 */
[----:B------:R0:W-:Y:S01]  /*5d40*/  STG.E.U16 desc[UR10][R16.64+0x6], R34 ;  /* 0x0000062210007986 */ /* 0x0001e2000c10150a */
[C---:B------:R-:W-:Y:S01]  /*5d50*/  FMUL.FTZ R50, R19.reuse, R50 ;  /* 0x0000003213327220 */ /* 0x040fe20000410000 */
        /* <DEDUP_REMOVED lines=8> */
[----:B------:R-:W-:Y:S01]  /*5de0*/  FMUL.FTZ R19, R19, R36 ;  /* 0x0000002413137220 */ /* 0x000fe20000410000 */
[----:B0-----:R-:W-:-:S02]  /*5df0*/  PRMT R17, R35, 0x7632, R17 ;  /* 0x0000763223117816 */ /* 0x001fc40000000011 */
[----:B------:R-:W-:Y:S02]  /*5e00*/  PRMT R36, R84, 0x7632, R36 ;  /* 0x0000763254247816 */ /* 0x000fe40000000024 */
[----:B------:R-:W-:Y:S02]  /*5e10*/  F2FP.BF16.F32.PACK_AB R44, R44, R13 ;  /* 0x0000000d2c2c723e */ /* 0x000fe400000010ff */
[----:B------:R-:W-:Y:S02]  /*5e20*/  PRMT R18, R14, 0x7610, R18 ;  /* 0x000076100e127816 */ /* 0x000fe40000000012 */
[----:B----4-:R-:W-:-:S04]  /*5e30*/  IADD3 R10, P1, R56, UR14, RZ ;  /* 0x0000000e380a7c10 */ /* 0x010fc8000ff3e0ff */
[----:B------:R-:W-:Y:S02]  /*5e40*/  IADD3.X R11, R55, UR15, RZ, P1, !PT ;  /* 0x0000000f370b7c10 */ /* 0x000fe40008ffe4ff */
[----:B------:R-:W-:-:S03]  /*5e50*/  IADD3 R12, P1, R53, UR14, RZ ;  /* 0x0000000e350c7c10 */ /* 0x000fc6000ff3e0ff */
[----:B------:R0:W-:Y:S01]  /*5e60*/  STG.E.U16 desc[UR10][R10.64+0x4], R35 ;  /* 0x000004230a007986 */ /* 0x0001e2000c10150a */
[----:B------:R-:W-:-:S03]  /*5e70*/  IADD3.X R13, R51, UR15, RZ, P1, !PT ;  /* 0x0000000f330d7c10 */ /* 0x000fc60008ffe4ff */
[----:B------:R-:W-:Y:S04]  /*5e80*/  STG.E.U16 desc[UR10][R10.64], R84 ;  /* 0x000000540a007986 */ /* 0x000fe8000c10150a */
[----:B0-----:R-:W4:Y:S04]  /*5e90*/  LDL.LU R35, [R1+0xc] ;  /* 0x00000c0001237983 */ /* 0x001f280000300800 */
[----:B------:R-:W4:Y:S04]  /*5ea0*/  LDL.LU R34, [R1+0x10] ;  /* 0x0000100001227983 */ /* 0x000f280000300800 */
[----:B------:R-:W-:Y:S04]  /*5eb0*/  STG.E.U16 desc[UR10][R10.64+0x2], R36 ;  /* 0x000002240a007986 */ /* 0x000fe8000c10150a */
[----:B------:R-:W-:Y:S04]  /*5ec0*/  STG.E.U16 desc[UR10][R10.64+0x6], R17 ;  /* 0x000006110a007986 */ /* 0x000fe8000c10150a */
[----:B------:R0:W-:Y:S04]  /*5ed0*/  STG.E.U16 desc[UR10][R12.64], R18 ;  /* 0x000000120c007986 */ /* 0x0001e8000c10150a */
[----:B0-----:R-:W4:Y:S01]  /*5ee0*/  LDL.LU R18, [R1] ;  /* 0x0000000001127983 */ /* 0x001f220000300800 */
[----:B------:R-:W-:-:S02]  /*5ef0*/  PRMT R23, R14, 0x7632, R23 ;  /* 0x000076320e177816 */ /* 0x000fc40000000017 */
[----:B------:R-:W-:Y:S02]  /*5f00*/  IADD3 R14, P1, R49, UR14, RZ ;  /* 0x0000000e310e7c10 */ /* 0x000fe4000ff3e0ff */
[----:B------:R-:W-:Y:S02]  /*5f10*/  PRMT R11, R44, 0x7632, R11 ;  /* 0x000076322c0b7816 */ /* 0x000fe4000000000b */
[----:B------:R-:W-:Y:S02]  /*5f20*/  F2FP.BF16.F32.PACK_AB R50, R50, R15 ;  /* 0x0000000f3232723e */ /* 0x000fe400000010ff */
[----:B------:R-:W-:Y:S01]  /*5f30*/  F2FP.BF16.F32.PACK_AB R33, R40, R33 ;  /* 0x000000212821723e */ /* 0x000fe200000010ff */
[----:B------:R-:W-:Y:S01]  /*5f40*/  STG.E.U16 desc[UR10][R12.64+0x2], R23 ;  /* 0x000002170c007986 */ /* 0x000fe2000c10150a */
[----:B------:R-:W-:-:S03]  /*5f50*/  PRMT R16, R50, 0x7632, R16 ;  /* 0x0000763232107816 */ /* 0x000fc60000000010 */
[----:B------:R-:W-:Y:S01]  /*5f60*/  STG.E.U16 desc[UR10][R12.64+0x4], R44 ;  /* 0x0000042c0c007986 */ /* 0x000fe2000c10150a */
[----:B------:R-:W-:-:S03]  /*5f70*/  F2FP.BF16.F32.PACK_AB R32, R45, R32 ;  /* 0x000000202d20723e */ /* 0x000fc600000010ff */
[----:B------:R0:W-:Y:S01]  /*5f80*/  STG.E.U16 desc[UR10][R12.64+0x6], R11 ;  /* 0x0000060b0c007986 */ /* 0x0001e2000c10150a */
[----:B------:R-:W-:Y:S02]  /*5f90*/  F2FP.BF16.F32.PACK_AB R9, R48, R9 ;  /* 0x000000093009723e */ /* 0x000fe400000010ff */
[----:B------:R-:W-:Y:S02]  /*5fa0*/  PRMT R17, R32, 0x7632, R17 ;  /* 0x0000763220117816 */ /* 0x000fe40000000011 */
[----:B------:R-:W-:Y:S02]  /*5fb0*/  F2FP.BF16.F32.PACK_AB R21, R58, R21 ;  /* 0x000000153a15723e */ /* 0x000fe400000010ff */
[----:B0-----:R-:W-:Y:S02]  /*5fc0*/  PRMT R13, R33, 0x7632, R13 ;  /* 0x00007632210d7816 */ /* 0x001fe4000000000d */
[----:B------:R-:W-:Y:S02]  /*5fd0*/  F2FP.BF16.F32.PACK_AB R22, R43, R22 ;  /* 0x000000162b16723e */ /* 0x000fe400000010ff */
[----:B------:R-:W-:-:S02]  /*5fe0*/  F2FP.BF16.F32.PACK_AB R41, R41, R74 ;  /* 0x0000004a2929723e */ /* 0x000fc400000010ff */
[----:B------:R-:W-:Y:S02]  /*5ff0*/  F2FP.BF16.F32.PACK_AB R20, R39, R20 ;  /* 0x000000142714723e */ /* 0x000fe400000010ff */
[----:B------:R-:W-:Y:S02]  /*6000*/  F2FP.BF16.F32.PACK_AB R37, R37, R72 ;  /* 0x000000482525723e */ /* 0x000fe400000010ff */
[----:B------:R-:W-:Y:S02]  /*6010*/  F2FP.BF16.F32.PACK_AB R19, R19, R64 ;  /* 0x000000401313723e */ /* 0x000fe400000010ff */
[----:B--2---:R-:W-:Y:S02]  /*6020*/  IADD3.X R15, R46, UR15, RZ, P1, !PT ;  /* 0x0000000f2e0f7c10 */ /* 0x004fe40008ffe4ff */
[----:B---3--:R-:W-:-:S03]  /*6030*/  IADD3 R10, P1, R42, UR14, RZ ;  /* 0x0000000e2a0a7c10 */ /* 0x008fc6000ff3e0ff */
[----:B------:R-:W-:Y:S04]  /*6040*/  STG.E.U16 desc[UR10][R14.64], R50 ;  /* 0x000000320e007986 */ /* 0x000fe8000c10150a */
[----:B------:R-:W-:Y:S04]  /*6050*/  STG.E.U16 desc[UR10][R14.64+0x2], R16 ;  /* 0x000002100e007986 */ /* 0x000fe8000c10150a */
[----:B------:R-:W-:Y:S04]  /*6060*/  STG.E.U16 desc[UR10][R14.64+0x4], R33 ;  /* 0x000004210e007986 */ /* 0x000fe8000c10150a */
[----:B------:R0:W-:Y:S01]  /*6070*/  STG.E.U16 desc[UR10][R14.64+0x6], R13 ;  /* 0x0000060d0e007986 */ /* 0x0001e2000c10150a */
[----:B------:R-:W-:-:S02]  /*6080*/  IADD3.X R11, R38, UR15, RZ, P1, !PT ;  /* 0x0000000f260b7c10 */ /* 0x000fc40008ffe4ff */
[----:B0-----:R-:W-:-:S03]  /*6090*/  PRMT R15, R9, 0x7632, R15 ;  /* 0x00007632090f7816 */ /* 0x001fc6000000000f */
[----:B------:R0:W-:Y:S01]  /*60a0*/  STG.E.U16 desc[UR10][R10.64+0x4], R9 ;  /* 0x000004090a007986 */ /* 0x0001e2000c10150a */
[----:B------:R-:W-:-:S03]  /*60b0*/  PRMT R16, R21, 0x7632, R16 ;  /* 0x0000763215107816 */ /* 0x000fc60000000010 */
[----:B------:R-:W-:Y:S04]  /*60c0*/  STG.E.U16 desc[UR10][R10.64], R32 ;  /* 0x000000200a007986 */ /* 0x000fe8000c10150a */
[----:B------:R-:W-:Y:S04]  /*60d0*/  STG.E.U16 desc[UR10][R10.64+0x2], R17 ;  /* 0x000002110a007986 */ /* 0x000fe8000c10150a */
[----:B------:R1:W-:Y:S01]  /*60e0*/  STG.E.U16 desc[UR10][R10.64+0x6], R15 ;  /* 0x0000060f0a007986 */ /* 0x0003e2000c10150a */
[----:B0-----:R-:W-:Y:S02]  /*60f0*/  PRMT R9, R22, 0x7632, R9 ;  /* 0x0000763216097816 */ /* 0x001fe40000000009 */
[----:B-1----:R-:W-:Y:S01]  /*6100*/  PRMT R11, R41, 0x7632, R11 ;  /* 0x00007632290b7816 */ /* 0x002fe2000000000b */
[----:B------:R-:W-:Y:S01]  /*6110*/  UMOV UR5, UR9 ;  /* 0x0000000900057c82 */ /* 0x000fe20008000000 */
[----:B------:R-:W-:Y:S01]  /*6120*/  ULOP3.LUT UR4, UR4, 0x1, URZ, 0x3c, !UPT ;  /* 0x0000000104047892 */ /* 0x000fe2000f8e3c3f */
[----:B------:R-:W-:Y:S01]  /*6130*/  UMOV UR9, UR7 ;  /* 0x0000000700097c82 */ /* 0x000fe20008000000 */
[----:B----4-:R-:W-:-:S04]  /*6140*/  IADD3 R12, P1, R35, UR14, RZ ;  /* 0x0000000e230c7c10 */ /* 0x010fc8000ff3e0ff */
[----:B------:R-:W-:Y:S02]  /*6150*/  IADD3.X R13, R34, UR15, RZ, P1, !PT ;  /* 0x0000000f220d7c10 */ /* 0x000fe40008ffe4ff */
[----:B------:R-:W-:-:S03]  /*6160*/  IADD3 R14, P1, R89, UR14, RZ ;  /* 0x0000000e590e7c10 */ /* 0x000fc6000ff3e0ff */
[----:B------:R-:W-:Y:S04]  /*6170*/  STG.E.U16 desc[UR10][R12.64], R21 ;  /* 0x000000150c007986 */ /* 0x000fe8000c10150a */
[----:B------:R-:W-:Y:S04]  /*6180*/  STG.E.U16 desc[UR10][R12.64+0x2], R16 ;  /* 0x000002100c007986 */ /* 0x000fe8000c10150a */
[----:B------:R-:W-:Y:S04]  /*6190*/  STG.E.U16 desc[UR10][R12.64+0x4], R22 ;  /* 0x000004160c007986 */ /* 0x000fe8000c10150a */
[----:B------:R0:W-:Y:S01]  /*61a0*/  STG.E.U16 desc[UR10][R12.64+0x6], R9 ;  /* 0x000006090c007986 */ /* 0x0001e2000c10150a */
[----:B------:R-:W-:-:S02]  /*61b0*/  IADD3.X R15, R18, UR15, RZ, P1, !PT ;  /* 0x0000000f120f7c10 */ /* 0x000fc40008ffe4ff */
[----:B------:R-:W-:Y:S02]  /*61c0*/  IADD3 R10, P1, R87, UR14, RZ ;  /* 0x0000000e570a7c10 */ /* 0x000fe4000ff3e0ff */
[----:B0-----:R-:W-:Y:S01]  /*61d0*/  PRMT R13, R20, 0x7632, R13 ;  /* 0x00007632140d7816 */ /* 0x001fe2000000000d */
[----:B------:R0:W-:Y:S01]  /*61e0*/  STG.E.U16 desc[UR10][R14.64+0x2], R11 ;  /* 0x0000020b0e007986 */ /* 0x0001e2000c10150a */
[----:B------:R-:W-:Y:S02]  /*61f0*/  PRMT R9, R37, 0x7632, R9 ;  /* 0x0000763225097816 */ /* 0x000fe40000000009 */
[----:B------:R-:W-:Y:S01]  /*6200*/  PRMT R12, R19, 0x7632, R12 ;  /* 0x00007632130c7816 */ /* 0x000fe2000000000c */
        /* <DEDUP_REMOVED lines=9> */
.L_x_908:
        /* <DEDUP_REMOVED lines=12> */
[----:B------:R-:W-:Y:S02]  /*6360*/  MOV R48, UR7 ;  /* 0x0000000700307c02 */ /* 0x000fe40008000f00 */
[----:B------:R-:W-:Y:S01]  /*6370*/  ISETP.GT.AND.EX P0, PT, R3, -0x1, PT, P0 ;  /* 0xffffffff0300780c */ /* 0x000fe20003f04300 */
[----:B------:R-:W-:-:S03]  /*6380*/  UISETP.LT.AND.EX UP0, UPT, UR13, URZ, UPT, UP0 ;  /* 0x0000003f0d00728c */ /* 0x000fc6000bf01300 */
[----:B------:R-:W-:Y:S01]  /*6390*/  SEL R38, R38, 0xfffffffd, P0 ;  /* 0xfffffffd26267807 */ /* 0x000fe20000000000 */
[----:B------:R-:W-:Y:S01]  /*63a0*/  USEL UR6, UR12, 0x2, UP0 ;  /* 0x000000020c067887 */ /* 0x000fe20008000000 */
[----:B------:R-:W-:Y:S01]  /*63b0*/  SEL R3, R3, 0xffffffff, P0 ;  /* 0xffffffff03037807 */ /* 0x000fe20000000000 */
[----:B------:R-:W-:Y:S01]  /*63c0*/  USEL UR7, UR13, URZ, UP0 ;  /* 0x0000003f0d077287 */ /* 0x000fe20008000000 */
[C---:B-1----:R-:W-:Y:S02]  /*63d0*/  SHF.L.U32 R37, R38.reuse, 0x7, RZ ;  /* 0x0000000726257819 */ /* 0x042fe400000006ff */
        /* <DEDUP_REMOVED lines=13> */
[----:B------:R-:W-:Y:S02]  /*64b0*/  LOP3.LUT R41, R5, 0x1f, R0, 0x78, !PT ;  /* 0x0000001f05297812 */ /* 0x000fe400078e7800 */
[----:B------:R-:W-:Y:S01]  /*64c0*/  SHF.L.U32 R43, R0, 0x1, RZ ;  /* 0x00000001002b7819 */ /* 0x000fe200000006ff */
[----:B------:R-:W-:Y:S01]  /*64d0*/  IMAD.WIDE.U32 R2, R38, -0x33333333, RZ ;  /* 0xcccccccd26027825 */ /* 0x000fe200078e00ff */
[----:B------:R-:W-:Y:S02]  /*64e0*/  LEA R6, R36, UR8, 0x7 ;  /* 0x0000000824067c11 */ /* 0x000fe4000f8e38ff */
[----:B------:R-:W-:Y:S02]  /*64f0*/  IADD3 R40, R39, 0x14, RZ ;  /* 0x0000001427287810 */ /* 0x000fe40007ffe0ff */
[----:B------:R-:W-:Y:S01]  /*6500*/  LOP3.LUT R43, R43, 0x1e, RZ, 0xc0, !PT ;  /* 0x0000001e2b2b7812 */ /* 0x000fe200078ec0ff */
[----:B------:R-:W-:Y:S01]  /*6510*/  IMAD.WIDE.U32 R4, P0, R37, -0x33333334, R2 ;  /* 0xcccccccc25047825 */ /* 0x000fe20007800002 */
[----:B------:R-:W-:-:S02]  /*6520*/  LEA R41, R41, R6, 0x2 ;  /* 0x0000000629297211 */ /* 0x000fc400078e10ff */
[----:B------:R-:W-:Y:S01]  /*6530*/  LOP3.LUT R9, RZ, R39, RZ, 0x33, !PT ;  /* 0x00000027ff097212 */ /* 0x000fe200078e33ff */
[----:B------:R-:W-:Y:S01]  /*6540*/  IMAD.WIDE.U32 R2, R37, -0x33333333, RZ ;  /* 0xcccccccd25027825 */ /* 0x000fe200078e00ff */
[----:B------:R-:W-:Y:S02]  /*6550*/  SHF.L.U32 R2, R0, 0x7, RZ ;  /* 0x0000000700027819 */ /* 0x000fe400000006ff */
[----:B------:R-:W-:Y:S02]  /*6560*/  IADD3.X R7, RZ, RZ, RZ, P0, !PT ;  /* 0x000000ffff077210 */ /* 0x000fe400007fe4ff */
[----:B------:R-:W-:Y:S02]  /*6570*/  LOP3.LUT R2, R2, 0x780, RZ, 0xc0, !PT ;  /* 0x0000078002027812 */ /* 0x000fe400078ec0ff */
[----:B------:R-:W-:Y:S02]  /*6580*/  MOV R6, R5 ;  /* 0x0000000500067202 */ /* 0x000fe40000000f00 */
[----:B------:R-:W-:-:S02]  /*6590*/  VIMNMX.U32 R42, R40, 0x20, !PT ;  /* 0x00000020282a7848 */ /* 0x000fc40007fe0000 */
[----:B------:R-:W-:Y:S02]  /*65a0*/  IADD3 RZ, P0, R3, R4, RZ ;  /* 0x0000000403ff7210 */ /* 0x000fe40007f1e0ff */
[----:B------:R-:W-:Y:S02]  /*65b0*/  IADD3 R8, R2, UR8, RZ ;  /* 0x0000000802087c10 */ /* 0x000fe4000fffe0ff */
[----:B------:R-:W-:Y:S02]  /*65c0*/  LOP3.LUT R5, R40, R43, RZ, 0x3c, !PT ;  /* 0x0000002b28057212 */ /* 0x000fe400078e3cff */
[----:B------:R-:W-:Y:S02]  /*65d0*/  IADD3 R42, R42, R9, RZ ;  /* 0x000000092a2a7210 */ /* 0x000fe40007ffe0ff */
[----:B------:R-:W-:Y:S01]  /*65e0*/  LEA R46, R5, R8, 0x2 ;  /* 0x00000008052e7211 */ /* 0x000fe200078e10ff */
[----:B------:R-:W-:Y:S01]  /*65f0*/  IMAD.WIDE.U32.X R4, R38, -0x33333334, R6, P0 ;  /* 0xcccccccc26047825 */ /* 0x000fe200000e0406 */
[----:B------:R-:W-:-:S02]  /*6600*/  IADD3 R44, R39, 0x28, RZ ;  /* 0x00000028272c7810 */ /* 0x000fc40007ffe0ff */
[-C--:B------:R-:W-:Y:S01]  /*6610*/  LOP3.LUT R45, R39, R43.reuse, RZ, 0x3c, !PT ;  /* 0x0000002b272d7212 */ /* 0x080fe200078e3cff */
[----:B------:R-:W-:Y:S01]  /*6620*/  IMAD.WIDE.U32 R2, R42, -0x33333333, RZ ;  /* 0xcccccccd2a027825 */ /* 0x000fe200078e00ff */
[----:B------:R-:W-:Y:S02]  /*6630*/  SHF.R.U64 R56, R4, 0x3, R5 ;  /* 0x0000000304387819 */ /* 0x000fe40000001205 */
[----:B------:R-:W-:Y:S02]  /*6640*/  LOP3.LUT R47, R44, R43, RZ, 0x3c, !PT ;  /* 0x0000002b2c2f7212 */ /* 0x000fe400078e3cff */
[----:B------:R-:W-:Y:S02]  /*6650*/  LEA.HI R2, R3, 0x1, RZ, 0x1c ;  /* 0x0000000103027811 */ /* 0x000fe400078fe0ff */
[C---:B------:R-:W-:Y:S02]  /*6660*/  IADD3 R50, P0, R36.reuse, 0xa, RZ ;  /* 0x0000000a24327810 */ /* 0x040fe40007f1e0ff */
[----:B------:R-:W-:-:S02]  /*6670*/  IADD3 R51, P1, R36, 0x14, RZ ;  /* 0x0000001424337810 */ /* 0x000fc40007f3e0ff */
[----:B------:R-:W-:Y:S02]  /*6680*/  IADD3 R64, P2, R36, 0x1e, RZ ;  /* 0x0000001e24407810 */ /* 0x000fe40007f5e0ff */
[----:B------:R-:W-:Y:S02]  /*6690*/  IADD3 R56, R56, 0x1, RZ ;  /* 0x0000000138387810 */ /* 0x000fe40007ffe0ff */
[-C--:B------:R-:W-:Y:S02]  /*66a0*/  LEA R45, R45, R8.reuse, 0x2 ;  /* 0x000000082d2d7211 */ /* 0x080fe400078e10ff */
[----:B------:R-:W-:Y:S02]  /*66b0*/  LEA R47, R47, R8, 0x2 ;  /* 0x000000082f2f7211 */ /* 0x000fe400078e10ff */
        /* <DEDUP_REMOVED lines=8> */
.L_x_941:
[----:B------:R-:W-:Y:S01]  /*6740*/  ISETP.LT.U32.AND P0, PT, R36, UR6, PT ;  /* 0x0000000624007c0c */ /* 0x000fe2000bf01070 */
[----:B------:R-:W-:Y:S01]  /*6750*/  BSSY B0, `(.L_x_925) ;  /* 0x00000a9000007945 */ /* 0x000fe20003800000 */
[----:B0-2-4-:R-:W-:Y:S01]  /*6760*/  MOV R2, UR7 ;  /* 0x0000000700027c02 */ /* 0x015fe20008000f00 */
[----:B------:R-:W-:Y:S01]  /*6770*/  HFMA2.MMA R57, -RZ, RZ, 0, 0 ;  /* 0x00000000ff397435 */ /* 0x000fe200000001ff */
[----:B------:R-:W-:Y:S02]  /*6780*/  MOV R58, RZ ;  /* 0x000000ff003a7202 */ /* 0x000fe40000000f00 */
[----:B------:R-:W-:-:S13]  /*6790*/  ISETP.GT.AND.EX P0, PT, R2, RZ, PT, P0 ;  /* 0x000000ff0200720c */ /* 0x000fda0003f04300 */
[----:B-1-3--:R-:W-:Y:S05]  /*67a0*/  @!P0 BRA `(.L_x_926) ;  /* 0x00000008008c8947 */ /* 0x00afea0003800000 */
[----:B------:R-:W-:Y:S01]  /*67b0*/  ISETP.NE.U32.AND P1, PT, R56, RZ, PT ;  /* 0x000000ff3800720c */ /* 0x000fe20003f25070 */
[----:B------:R-:W-:Y:S01]  /*67c0*/  BSSY B1, `(.L_x_927) ;  /* 0x0000022000017945 */ /* 0x000fe20003800000 */
[----:B------:R-:W-:Y:S02]  /*67d0*/  ISETP.GE.U32.AND P0, PT, R37, 0x1e, PT ;  /* 0x0000001e2500780c */ /* 0x000fe40003f06070 */
[----:B------:R-:W-:Y:S02]  /*67e0*/  CS2R R58, SRZ ;  /* 0x00000000003a7805 */ /* 0x000fe4000001ff00 */
[----:B------:R-:W-:Y:S02]  /*67f0*/  ISETP.NE.AND.EX P1, PT, RZ, RZ, PT, P1 ;  /* 0x000000ffff00720c */ /* 0x000fe40003f25310 */
[----:B------:R-:W-:Y:S02]  /*6800*/  IADD3 R2, P2, R49, R48, RZ ;  /* 0x0000003031027210 */ /* 0x000fe40007f5e0ff */
[----:B------:R-:W-:-:S02]  /*6810*/  ISETP.GE.U32.AND.EX P0, PT, R38, RZ, PT, P0 ;  /* 0x000000ff2600720c */ /* 0x000fc40003f06100 */
[----:B------:R-:W-:Y:S02]  /*6820*/  MOV R60, R36 ;  /* 0x00000024003c7202 */ /* 0x000fe40000000f00 */
[----:B------:R-:W-:Y:S02]  /*6830*/  MOV R57, RZ ;  /* 0x000000ff00397202 */ /* 0x000fe40000000f00 */
[----:B------:R-:W-:-:S03]  /*6840*/  LEA.HI.X.SX32 R3, R48, RZ, 0x1, P2 ;  /* 0x000000ff30037211 */ /* 0x000fc600010f0eff */
[----:B------:R-:W-:Y:S05]  /*6850*/  @!P1 BRA `(.L_x_928) ;  /* 0x0000000000609947 */ /* 0x000fea0003800000 */
        /* <DEDUP_REMOVED lines=24> */
.L_x_928:
[----:B------:R-:W-:Y:S05]  /*69e0*/  BSYNC B1 ;  /* 0x0000000000017941 */ /* 0x000fea0003800000 */
.L_x_927:
[----:B------:R-:W-:Y:S05]  /*69f0*/  @!P0 BRA `(.L_x_926) ;  /* 0x0000000400f88947 */ /* 0x000fea0003800000 */
[C---:B------:R-:W-:Y:S01]  /*6a00*/  SHF.L.U64.HI R5, R2.reuse, 0x1, R3 ;  /* 0x0000000102057819 */ /* 0x040fe20000010203 */
        /* <DEDUP_REMOVED lines=18> */
.L_x_931:
        /* <DEDUP_REMOVED lines=55> */
.L_x_930:
[----:B------:R-:W-:Y:S05]  /*6ea0*/  BSYNC B1 ;  /* 0x0000000000017941 */ /* 0x000fea0003800000 */
.L_x_929:
        /* <DEDUP_REMOVED lines=35> */
.L_x_933:
[----:B------:R-:W-:Y:S05]  /*70e0*/  BSYNC B1 ;  /* 0x0000000000017941 */ /* 0x000fea0003800000 */
.L_x_932:
        /* <DEDUP_REMOVED lines=15> */
.L_x_926:
[----:B------:R-:W-:Y:S05]  /*71e0*/  BSYNC B0 ;  /* 0x0000000000007941 */ /* 0x000fea0003800000 */
.L_x_925:
        /* <DEDUP_REMOVED lines=15> */
[----:B------:R-:W-:Y:S02]  /*72e0*/  MOV R7, 0xffff ;  /* 0x0000ffff00077802 */ /* 0x000fe40000000f00 */
[----:B------:R-:W-:Y:S02]  /*72f0*/  MOV R6, 0xffff ;  /* 0x0000ffff00067802 */ /* 0x000fe40000000f00 */
        /* <DEDUP_REMOVED lines=20> */
.L_x_950:
        /* <DEDUP_REMOVED lines=15> */
[----:B------:R-:W-:Y:S01]  /*7530*/  MOV R12, RZ ;  /* 0x000000ff000c7202 */ /* 0x000fe20000000f00 */
[----:B------:R-:W-:-:S05]  /*7540*/  UMOV UR9, 0xffff ;  /* 0x0000ffff00097882 */ /* 0x000fca0000000000 */
[----:B------:R3:W4:Y:S04]  /*7550*/  @!P0 LDS R12, [R46+0x500] ;  /* 0x000500002e0c8984 */ /* 0x0007280000000800 */
[----:B------:R3:W0:Y:S01]  /*7560*/  @!P0 LDS R10, [R46] ;  /* 0x000000002e0a8984 */ /* 0x0006220000000800 */
[----:B------:R-:W-:Y:S05]  /*7570*/  BRA.DIV UR9, `(.L_x_938) ;  /* 0x0000001209507947 */ /* 0x000fea000b800000 */
[----:B------:R-:W-:Y:S02]  /*7580*/  MOV R7, 0xffff ;  /* 0x0000ffff00077802 */ /* 0x000fe40000000f00 */
[----:B------:R-:W-:Y:S02]  /*7590*/  MOV R9, 0xffff ;  /* 0x0000ffff00097802 */ /* 0x000fe40000000f00 */
[----:B--2---:R-:W-:Y:S01]  /*75a0*/  MOV R6, 0xffff ;  /* 0x0000ffff00067802 */ /* 0x004fe20000000f00 */
[----:B0-----:R-:W0:Y:S01]  /*75b0*/  SHFL.BFLY PT, R13, R10, 0x8, 0x101f ;  /* 0x0d101f000a0d7f89 */ /* 0x001e2200000e0000 */
[----:B------:R-:W-:Y:S02]  /*75c0*/  MOV R8, 0xffff ;  /* 0x0000ffff00087802 */ /* 0x000fe40000000f00 */
[----:B------:R-:W-:Y:S01]  /*75d0*/  MOV R11, 0xffff ;  /* 0x0000ffff000b7802 */ /* 0x000fe20000000f00 */
[----:B----4-:R-:W2:Y:S01]  /*75e0*/  SHFL.BFLY PT, R15, R12, 0x8, 0x101f ;  /* 0x0d101f000c0f7f89 */ /* 0x010ea200000e0000 */
[----:B0-----:R-:W-:Y:S01]  /*75f0*/  FADD.FTZ R13, R13, R10 ;  /* 0x0000000a0d0d7221 */ /* 0x001fe20000010000 */
[----:B--2---:R-:W-:-:S04]  /*7600*/  FADD.FTZ R15, R15, R12 ;  /* 0x0000000c0f0f7221 */ /* 0x004fc80000010000 */
        /* <DEDUP_REMOVED lines=12> */
.L_x_960:
[----:B----4-:R-:W-:Y:S01]  /*76d0*/  FADD.FTZ R7, R19, R9 ;  /* 0x0000000913077221 */ /* 0x010fe20000010000 */
[----:B------:R-:W-:Y:S02]  /*76e0*/  @!P1 F2FP.BF16.F32.PACK_AB R6, RZ, R10 ;  /* 0x0000000aff06923e */ /* 0x000fe400000010ff */
[----:B------:R-:W-:Y:S02]  /*76f0*/  ISETP.NE.AND P2, PT, R55, 0x2, PT ;  /* 0x000000023700780c */ /* 0x000fe40003f45270 */
[----:B------:R-:W-:Y:S01]  /*7700*/  @!P1 F2FP.BF16.F32.PACK_AB R7, RZ, R7 ;  /* 0x00000007ff07923e */ /* 0x000fe200000010ff */
[----:B------:R4:W-:Y:S01]  /*7710*/  @!P1 STG.E.U16 desc[UR10][R2.64+0x28], R6 ;  /* 0x0000280602009986 */ /* 0x0009e2000c10150a */
[----:B------:R-:W-:-:S03]  /*7720*/  MOV R13, R44 ;  /* 0x0000002c000d7202 */ /* 0x000fc60000000f00 */
        /* <DEDUP_REMOVED lines=8> */
[----:B----4-:R-:W-:Y:S02]  /*77b0*/  MOV R7, 0xffff ;  /* 0x0000ffff00077802 */ /* 0x010fe40000000f00 */
[----:B------:R-:W-:Y:S02]  /*77c0*/  MOV R9, 0xffff ;  /* 0x0000ffff00097802 */ /* 0x000fe40000000f00 */
[----:B------:R-:W-:Y:S01]  /*77d0*/  MOV R6, 0xffff ;  /* 0x0000ffff00067802 */ /* 0x000fe20000000f00 */
[----:B0-----:R-:W0:Y:S01]  /*77e0*/  SHFL.BFLY PT, R13, R10, 0x8, 0x101f ;  /* 0x0d101f000a0d7f89 */ /* 0x001e2200000e0000 */
[----:B------:R-:W-:Y:S02]  /*77f0*/  MOV R8, 0xffff ;  /* 0x0000ffff00087802 */ /* 0x000fe40000000f00 */
[----:B------:R-:W-:Y:S01]  /*7800*/  MOV R11, 0xffff ;  /* 0x0000ffff000b7802 */ /* 0x000fe20000000f00 */
[----:B--2---:R-:W2:Y:S01]  /*7810*/  SHFL.BFLY PT, R15, R12, 0x8, 0x101f ;  /* 0x0d101f000c0f7f89 */ /* 0x004ea200000e0000 */
        /* <DEDUP_REMOVED lines=14> */
.L_x_970:
[----:B----4-:R-:W-:Y:S01]  /*7900*/  FADD.FTZ R7, R19, R9 ;  /* 0x0000000913077221 */ /* 0x010fe20000010000 */
[----:B------:R-:W-:Y:S02]  /*7910*/  @!P1 F2FP.BF16.F32.PACK_AB R6, RZ, R10 ;  /* 0x0000000aff06923e */ /* 0x000fe400000010ff */
[----:B------:R-:W-:Y:S02]  /*7920*/  MOV R13, R52 ;  /* 0x00000034000d7202 */ /* 0x000fe40000000f00 */
[----:B------:R-:W-:Y:S01]  /*7930*/  @!P1 F2FP.BF16.F32.PACK_AB R7, RZ, R7 ;  /* 0x00000007ff07923e */ /* 0x000fe200000010ff */
[----:B------:R0:W-:Y:S04]  /*7940*/  @!P1 STG.E.U16 desc[UR10][R2.64+0x50], R6 ;  /* 0x0000500602009986 */ /* 0x0001e8000c10150a */
[----:B------:R0:W-:Y:S02]  /*7950*/  @!P1 STG.E.U16 desc[UR10][R4.64+0x50], R7 ;  /* 0x0000500704009986 */ /* 0x0001e4000c10150a */
.L_x_936:
[----:B------:R-:W-:Y:S05]  /*7960*/  BSYNC B0 ;  /* 0x0000000000007941 */ /* 0x000fea0003800000 */
.L_x_935:
        /* <DEDUP_REMOVED lines=12> */
[----:B------:R-:W-:Y:S01]  /*7a30*/  HFMA2.MMA R14, -RZ, RZ, 0, 0 ;  /* 0x00000000ff0e7435 */ /* 0x000fe200000001ff */
[----:B0-----:R-:W-:Y:S01]  /*7a40*/  @!P0 IADD3 R4, R13, 0x28, RZ ;  /* 0x000000280d048810 */ /* 0x001fe20007ffe0ff */
[----:B------:R-:W-:Y:S01]  /*7a50*/  HFMA2.MMA R20, -RZ, RZ, 0, 0 ;  /* 0x00000000ff147435 */ /* 0x000fe200000001ff */
[C---:B------:R-:W-:Y:S01]  /*7a60*/  @!P0 LEA R15, R63.reuse, UR8, 0x7 ;  /* 0x000000083f0f8c11 */ /* 0x040fe2000f8e38ff */
[----:B------:R-:W-:Y:S01]  /*7a70*/  HFMA2.MMA R24, -RZ, RZ, 0, 0 ;  /* 0x00000000ff187435 */ /* 0x000fe200000001ff */
[-C--:B------:R-:W-:Y:S02]  /*7a80*/  @!P0 LOP3.LUT R10, R10, R43.reuse, RZ, 0x3c, !PT ;  /* 0x0000002b0a0a8212 */ /* 0x080fe400078e3cff */
[----:B------:R-:W-:Y:S02]  /*7a90*/  @!P0 LEA R5, R63, UR8, 0x7 ;  /* 0x000000083f058c11 */ /* 0x000fe4000f8e38ff */
[----:B------:R-:W-:-:S02]  /*7aa0*/  @!P0 LOP3.LUT R4, R4, R43, RZ, 0x3c, !PT ;  /* 0x0000002b04048212 */ /* 0x000fc400078e3cff */
[----:B------:R-:W-:Y:S02]  /*7ab0*/  @!P0 LEA R10, R10, R15, 0x2 ;  /* 0x0000000f0a0a8211 */ /* 0x000fe400078e10ff */
[----:B------:R-:W-:Y:S02]  /*7ac0*/  @!P0 LEA R4, R4, R5, 0x2 ;  /* 0x0000000504048211 */ /* 0x000fe400078e10ff */
[----:B------:R-:W-:Y:S01]  /*7ad0*/  @!P0 IADD3 R18, R13, 0x3c, RZ ;  /* 0x0000003c0d128810 */ /* 0x000fe20007ffe0ff */
[----:B------:R-:W0:Y:S01]  /*7ae0*/  @!P0 LDS R15, [R10] ;  /* 0x000000000a0f8984 */ /* 0x000e220000000800 */
[----:B------:R-:W-:Y:S02]  /*7af0*/  @!P0 LEA R9, R63, UR8, 0x7 ;  /* 0x000000083f098c11 */ /* 0x000fe4000f8e38ff */
[----:B------:R-:W-:Y:S01]  /*7b00*/  @!P0 LOP3.LUT R18, R18, R43, RZ, 0x3c, !PT ;  /* 0x0000002b12128212 */ /* 0x000fe200078e3cff */
[----:B------:R-:W5:Y:S01]  /*7b10*/  @!P0 LDS R5, [R4] ;  /* 0x0000000004058984 */ /* 0x000f620000000800 */
[----:B------:R-:W-:-:S02]  /*7b20*/  MOV R7, 0xffff ;  /* 0x0000ffff00077802 */ /* 0x000fc40000000f00 */
[----:B------:R-:W-:Y:S01]  /*7b30*/  @!P0 LEA R18, R18, R9, 0x2 ;  /* 0x0000000912128211 */ /* 0x000fe200078e10ff */
[----:B------:R1:W3:Y:S01]  /*7b40*/  @!P0 LDS R17, [R10+0x500] ;  /* 0x000500000a118984 */ /* 0x0002e20000000800 */
[----:B------:R-:W-:Y:S02]  /*7b50*/  MOV R6, 0xffff ;  /* 0x0000ffff00067802 */ /* 0x000fe40000000f00 */
[----:B------:R-:W-:Y:S01]  /*7b60*/  MOV R11, 0xffff ;  /* 0x0000ffff000b7802 */ /* 0x000fe20000000f00 */
[----:B------:R-:W-:Y:S01]  /*7b70*/  @!P0 LDS R23, [R4+0x500] ;  /* 0x0005000004178984 */ /* 0x000fe20000000800 */
[----:B------:R-:W-:Y:S02]  /*7b80*/  MOV R16, RZ ;  /* 0x000000ff00107202 */ /* 0x000fe40000000f00 */
[----:B------:R-:W-:Y:S01]  /*7b90*/  MOV R22, RZ ;  /* 0x000000ff00167202 */ /* 0x000fe20000000f00 */
[----:B------:R-:W-:Y:S01]  /*7ba0*/  @!P0 LDS R27, [R18] ;  /* 0x00000000121b8984 */ /* 0x000fe20000000800 */
[----:B------:R-:W-:-:S02]  /*7bb0*/  MOV R29, 0xffff ;  /* 0x0000ffff001d7802 */ /* 0x000fc40000000f00 */
[----:B------:R-:W-:Y:S01]  /*7bc0*/  MOV R8, 0xffff ;  /* 0x0000ffff00087802 */ /* 0x000fe20000000f00 */
[----:B------:R-:W-:Y:S01]  /*7bd0*/  @!P0 LDS R28, [R18+0x500] ;  /* 0x00050000121c8984 */ /* 0x000fe20000000800 */
[----:B------:R-:W-:Y:S02]  /*7be0*/  MOV R12, 0xffff ;  /* 0x0000ffff000c7802 */ /* 0x000fe40000000f00 */
[----:B-1----:R-:W-:Y:S01]  /*7bf0*/  MOV R10, 0xffff ;  /* 0x0000ffff000a7802 */ /* 0x002fe20000000f00 */
[----:B----4-:R-:W1:Y:S01]  /*7c00*/  SHFL.BFLY PT, R9, R3, 0x8, 0x101f ;  /* 0x0d101f0003097f89 */ /* 0x010e6200000e0000 */
[----:B------:R-:W-:Y:S02]  /*7c10*/  MOV R26, RZ ;  /* 0x000000ff001a7202 */ /* 0x000fe40000000f00 */
[----:B0-----:R-:W-:Y:S02]  /*7c20*/  @!P0 MOV R14, R15 ;  /* 0x0000000f000e8202 */ /* 0x001fe40000000f00 */
[----:B------:R-:W-:-:S02]  /*7c30*/  MOV R15, 0xffff ;  /* 0x0000ffff000f7802 */ /* 0x000fc40000000f00 */
[----:B-----5:R-:W-:Y:S01]  /*7c40*/  @!P0 MOV R20, R5 ;  /* 0x0000000500148202 */ /* 0x020fe20000000f00 */
[----:B------:R-:W0:Y:S01]  /*7c50*/  SHFL.BFLY PT, R19, R14, 0x8, 0x101f ;  /* 0x0d101f000e137f89 */ /* 0x000e2200000e0000 */
[----:B---3--:R-:W-:-:S03]  /*7c60*/  @!P0 MOV R16, R17 ;  /* 0x0000001100108202 */ /* 0x008fc60000000f00 */
[----:B--2---:R-:W2:Y:S01]  /*7c70*/  SHFL.BFLY PT, R5, R2, 0x8, 0x101f ;  /* 0x0d101f0002057f89 */ /* 0x004ea200000e0000 */
[----:B------:R-:W-:Y:S01]  /*7c80*/  MOV R17, 0xffff ;  /* 0x0000ffff00117802 */ /* 0x000fe20000000f00 */
[----:B-1----:R-:W-:Y:S01]  /*7c90*/  FADD.FTZ R4, R9, R3 ;  /* 0x0000000309047221 */ /* 0x002fe20000010000 */
[----:B------:R-:W-:Y:S01]  /*7ca0*/  @!P0 MOV R22, R23 ;  /* 0x0000001700168202 */ /* 0x000fe20000000f00 */
[----:B------:R-:W1:Y:S01]  /*7cb0*/  SHFL.BFLY PT, R21, R16, 0x8, 0x101f ;  /* 0x0d101f0010157f89 */ /* 0x000e6200000e0000 */
[----:B------:R-:W-:Y:S02]  /*7cc0*/  MOV R9, 0xffff ;  /* 0x0000ffff00097802 */ /* 0x000fe40000000f00 */
[----:B------:R-:W-:Y:S01]  /*7cd0*/  @!P0 MOV R24, R27 ;  /* 0x0000001b00188202 */ /* 0x000fe20000000f00 */
        /* <DEDUP_REMOVED lines=32> */
[----:B------:R-:W-:-:S02]  /*7ee0*/  MOV R21, 0xffff ;  /* 0x0000ffff00157802 */ /* 0x000fc40000000f00 */
        /* <DEDUP_REMOVED lines=17> */
[----:B------:R-:W-:Y:S01]  /*8000*/  IADD3 R7, R13, R48, RZ ;  /* 0x000000300d077210 */ /* 0x000fe20007ffe0ff */
[----:B----4-:R-:W-:Y:S01]  /*8010*/  FADD.FTZ R14, R16, R19 ;  /* 0x00000013100e7221 */ /* 0x010fe20000010000 */
[----:B------:R-:W4:Y:S01]  /*8020*/  SHFL.BFLY PT, R17, R10, 0x1, 0x101f ;  /* 0x0c301f000a117f89 */ /* 0x000f2200000e0000 */
[----:B------:R-:W-:Y:S01]  /*8030*/  MOV R19, 0xffff ;  /* 0x0000ffff00137802 */ /* 0x000fe20000000f00 */
[----:B-----5:R-:W-:Y:S01]  /*8040*/  FADD.FTZ R16, R18, R21 ;  /* 0x0000001512107221 */ /* 0x020fe20000010000 */
[----:B------:R-:W-:-:S02]  /*8050*/  MOV R21, 0xffff ;  /* 0x0000ffff00157802 */ /* 0x000fc40000000f00 */
[----:B------:R-:W5:Y:S01]  /*8060*/  LDC.64 R2, c[0x0][0x220] ;  /* 0x00008800ff027b82 */ /* 0x000f620000000a00 */
[----:B------:R-:W-:Y:S01]  /*8070*/  MOV R18, 0xffff ;  /* 0x0000ffff00127802 */ /* 0x000fe20000000f00 */
[----:B0-----:R-:W-:Y:S01]  /*8080*/  FADD.FTZ R22, R22, R25 ;  /* 0x0000001916167221 */ /* 0x001fe20000010000 */
[----:B------:R-:W-:Y:S01]  /*8090*/  MOV R25, 0xffff ;  /* 0x0000ffff00197802 */ /* 0x000fe20000000f00 */
[----:B------:R-:W0:Y:S01]  /*80a0*/  SHFL.BFLY PT, R19, R16, 0x1, 0x101f ;  /* 0x0c301f0010137f89 */ /* 0x000e2200000e0000 */
[----:B------:R-:W-:Y:S01]  /*80b0*/  MOV R13, 0xffff ;  /* 0x0000ffff000d7802 */ /* 0x000fe20000000f00 */
[----:B------:R-:W-:Y:S02]  /*80c0*/  FADD.FTZ R23, R20, R23 ;  /* 0x0000001714177221 */ /* 0x000fe40000010000 */
        /* <DEDUP_REMOVED lines=31> */
.L_x_1004:
[----:B01----:R-:W-:Y:S01]  /*82c0*/  FADD.FTZ R7, R26, R9 ;  /* 0x000000091a077221 */ /* 0x003fe20000010000 */
[----:B------:R-:W-:-:S04]  /*82d0*/  @!P0 F2FP.BF16.F32.PACK_AB R6, RZ, R13 ;  /* 0x0000000dff06823e */ /* 0x000fc800000010ff */
[----:B------:R-:W-:Y:S01]  /*82e0*/  @!P0 F2FP.BF16.F32.PACK_AB R7, RZ, R7 ;  /* 0x00000007ff07823e */ /* 0x000fe200000010ff */
[----:B------:R0:W-:Y:S04]  /*82f0*/  @!P0 STG.E.U16 desc[UR10][R4.64+0x78], R6 ;  /* 0x0000780604008986 */ /* 0x0001e8000c10150a */
[----:B------:R0:W-:Y:S02]  /*8300*/  @!P0 STG.E.U16 desc[UR10][R2.64+0x78], R7 ;  /* 0x0000780702008986 */ /* 0x0001e4000c10150a */
.L_x_934:
[----:B------:R-:W-:Y:S05]  /*8310*/  WARPSYNC.ALL ;  /* 0x0000000000007948 */ /* 0x000fea0003800000 */
[----:B------:R-:W-:Y:S01]  /*8320*/  BAR.SYNC.DEFER_BLOCKING 0x0 ;  /* 0x0000000000007b1d */ /* 0x000fe20000010000 */
[C---:B------:R-:W-:Y:S02]  /*8330*/  ISETP.GE.AND P0, PT, R48.reuse, -0x1ec0, PT ;  /* 0xffffe1403000780c */ /* 0x040fe40003f06270 */
[----:B------:R-:W-:-:S11]  /*8340*/  IADD3 R48, R48, 0x2000, RZ ;  /* 0x0000200030307810 */ /* 0x000fd60007ffe0ff */
[----:B------:R-:W-:Y:S05]  /*8350*/  @!P0 BRA `(.L_x_941) ;  /* 0xffffffe000f88947 */ /* 0x000fea000383ffff */
[----:B------:R-:W-:Y:S05]  /*8360*/  EXIT ;  /* 0x000000000000794d */ /* 0x000fea0003800000 */
.L_x_937:
[----:B------:R-:W-:Y:S01]  /*8370*/  HFMA2.MMA R8, -RZ, RZ, 0, 4.76837158203125e-07 ;  /* 0x00000008ff087435 */ /* 0x000fe200000001ff */
[----:B--2---:R-:W-:Y:S02]  /*8380*/  MOV R11, R2 ;  /* 0x00000002000b7202 */ /* 0x004fe40000000f00 */
[----:B------:R-:W-:Y:S02]  /*8390*/  MOV R7, 0x101f ;  /* 0x0000101f00077802 */ /* 0x000fe40000000f00 */
[----:B------:R-:W-:-:S07]  /*83a0*/  MOV R6, 0xffff ;  /* 0x0000ffff00067802 */ /* 0x000fce0000000f00 */
[----:B01-3--:R-:W-:Y:S05]  /*83b0*/  WARPSYNC.COLLECTIVE R6, `(.L_x_942) ;  /* 0x0000000006087348 */ /* 0x00bfea0003c00000 */
[----:B------:R2:W4:Y:S02]  /*83c0*/  SHFL.BFLY P2, R9, R11, R8, R7 ;  /* 0x0c0000080b097389 */ /* 0x0005240000040007 */
[----:B01234-:R-:W-:Y:S01]  /*83d0*/  ENDCOLLECTIVE ;  /* 0x000000000000791b */ /* 0x01ffe20003800000 */
.L_x_942:
[----:B------:R-:W-:Y:S02]  /*83e0*/  MOV R11, R3 ;  /* 0x00000003000b7202 */ /* 0x000fe40000000f00 */
[----:B------:R-:W-:-:S07]  /*83f0*/  MOV R5, R9 ;  /* 0x0000000900057202 */ /* 0x000fce0000000f00 */
[----:B------:R-:W-:Y:S05]  /*8400*/  WARPSYNC.COLLECTIVE R6, `(.L_x_943) ;  /* 0x0000000006087348 */ /* 0x000fea0003c00000 */
[----:B------:R0:W1:Y:S02]  /*8410*/  SHFL.BFLY P2, R9, R11, R8, R7 ;  /* 0x0c0000080b097389 */ /* 0x0000640000040007 */
[----:B01----:R-:W-:Y:S01]  /*8420*/  ENDCOLLECTIVE ;  /* 0x000000000000791b */ /* 0x003fe20003800000 */
.L_x_943:
[----:B------:R-:W-:Y:S01]  /*8430*/  FADD.FTZ R5, R5, R2 ;  /* 0x0000000205057221 */ /* 0x000fe20000010000 */
[----:B------:R-:W-:-:S04]  /*8440*/  HFMA2.MMA R8, -RZ, RZ, 0, 2.384185791015625e-07 ;  /* 0x00000004ff087435 */ /* 0x000fc800000001ff */
[----:B------:R-:W-:Y:S02]  /*8450*/  MOV R11, R5 ;  /* 0x00000005000b7202 */ /* 0x000fe40000000f00 */
[----:B------:R-:W-:-:S07]  /*8460*/  MOV R4, R9 ;  /* 0x0000000900047202 */ /* 0x000fce0000000f00 */
[----:B------:R-:W-:Y:S05]  /*8470*/  WARPSYNC.COLLECTIVE R6, `(.L_x_944) ;  /* 0x0000000006087348 */ /* 0x000fea0003c00000 */
[----:B------:R0:W1:Y:S02]  /*8480*/  SHFL.BFLY P2, R9, R11, R8, R7 ;  /* 0x0c0000080b097389 */ /* 0x0000640000040007 */
[----:B01----:R-:W-:Y:S01]  /*8490*/  ENDCOLLECTIVE ;  /* 0x000000000000791b */ /* 0x003fe20003800000 */
.L_x_944:
[----:B------:R-:W-:-:S05]  /*84a0*/  FADD.FTZ R4, R4, R3 ;  /* 0x0000000304047221 */ /* 0x000fca0000010000 */
[----:B------:R-:W-:Y:S02]  /*84b0*/  MOV R11, R4 ;  /* 0x00000004000b7202 */ /* 0x000fe40000000f00 */
[----:B------:R-:W-:-:S07]  /*84c0*/  MOV R10, R9 ;  /* 0x00000009000a7202 */ /* 0x000fce0000000f00 */
[----:B------:R-:W-:Y:S05]  /*84d0*/  WARPSYNC.COLLECTIVE R6, `(.L_x_945) ;  /* 0x0000000006087348 */ /* 0x000fea0003c00000 */
[----:B------:R0:W1:Y:S02]  /*84e0*/  SHFL.BFLY P2, R9, R11, R8, R7 ;  /* 0x0c0000080b097389 */ /* 0x0000640000040007 */
[----:B01----:R-:W-:Y:S01]  /*84f0*/  ENDCOLLECTIVE ;  /* 0x000000000000791b */ /* 0x003fe20003800000 */
.L_x_945:
[----:B------:R-:W-:Y:S01]  /*8500*/  FADD.FTZ R10, R5, R10 ;  /* 0x0000000a050a7221 */ /* 0x000fe20000010000 */
[----:B------:R-:W-:-:S04]  /*8510*/  HFMA2.MMA R8, -RZ, RZ, 0, 1.1920928955078125e-07 ;  /* 0x00000002ff087435 */ /* 0x000fc800000001ff */
[----:B------:R-:W-:Y:S02]  /*8520*/  MOV R11, R10 ;  /* 0x0000000a000b7202 */ /* 0x000fe40000000f00 */
[----:B------:R-:W-:-:S07]  /*8530*/  MOV R13, R9 ;  /* 0x00000009000d7202 */ /* 0x000fce0000000f00 */
[----:B------:R-:W-:Y:S05]  /*8540*/  WARPSYNC.COLLECTIVE R6, `(.L_x_946) ;  /* 0x0000000006087348 */ /* 0x000fea0003c00000 */
[----:B------:R0:W1:Y:S02]  /*8550*/  SHFL.BFLY P2, R9, R11, R8, R7 ;  /* 0x0c0000080b097389 */ /* 0x0000640000040007 */
[----:B01----:R-:W-:Y:S01]  /*8560*/  ENDCOLLECTIVE ;  /* 0x000000000000791b */ /* 0x003fe20003800000 */
.L_x_946:
[----:B------:R-:W-:-:S05]  /*8570*/  FADD.FTZ R13, R4, R13 ;  /* 0x0000000d040d7221 */ /* 0x000fca0000010000 */
[----:B------:R-:W-:Y:S02]  /*8580*/  MOV R11, R13 ;  /* 0x0000000d000b7202 */ /* 0x000fe40000000f00 */
[----:B------:R-:W-:-:S07]  /*8590*/  MOV R15, R9 ;  /* 0x00000009000f7202 */ /* 0x000fce0000000f00 */
[----:B------:R-:W-:Y:S05]  /*85a0*/  WARPSYNC.COLLECTIVE R6, `(.L_x_947) ;  /* 0x0000000006087348 */ /* 0x000fea0003c00000 */
[----:B------:R0:W1:Y:S02]  /*85b0*/  SHFL.BFLY P2, R9, R11, R8, R7 ;  /* 0x0c0000080b097389 */ /* 0x0000640000040007 */
[----:B01----:R-:W-:Y:S01]  /*85c0*/  ENDCOLLECTIVE ;  /* 0x000000000000791b */ /* 0x003fe20003800000 */
.L_x_947:
[----:B------:R-:W-:Y:S01]  /*85d0*/  FADD.FTZ R15, R10, R15 ;  /* 0x0000000f0a0f7221 */ /* 0x000fe20000010000 */
[----:B------:R-:W-:-:S04]  /*85e0*/  HFMA2.MMA R8, -RZ, RZ, 0, 5.9604644775390625e-08 ;  /* 0x00000001ff087435 */ /* 0x000fc800000001ff */
[----:B------:R-:W-:Y:S02]  /*85f0*/  MOV R11, R15 ;  /* 0x0000000f000b7202 */ /* 0x000fe40000000f00 */
[----:B------:R-:W-:-:S07]  /*8600*/  MOV R2, R9 ;  /* 0x0000000900027202 */ /* 0x000fce0000000f00 */
[----:B------:R-:W-:Y:S05]  /*8610*/  WARPSYNC.COLLECTIVE R6, `(.L_x_948) ;  /* 0x0000000006087348 */ /* 0x000fea0003c00000 */
[----:B------:R0:W1:Y:S02]  /*8620*/  SHFL.BFLY P2, R9, R11, R8, R7 ;  /* 0x0c0000080b097389 */ /* 0x0000640000040007 */
[----:B01----:R-:W-:Y:S01]  /*8630*/  ENDCOLLECTIVE ;  /* 0x000000000000791b */ /* 0x003fe20003800000 */
.L_x_948:
[----:B------:R-:W-:-:S05]  /*8640*/  FADD.FTZ R12, R13, R2 ;  /* 0x000000020d0c7221 */ /* 0x000fca0000010000 */
[----:B------:R-:W-:Y:S02]  /*8650*/  MOV R11, R12 ;  /* 0x0000000c000b7202 */ /* 0x000fe40000000f00 */
[----:B------:R-:W-:-:S07]  /*8660*/  MOV R14, R9 ;  /* 0x00000009000e7202 */ /* 0x000fce0000000f00 */
[----:B------:R-:W-:Y:S05]  /*8670*/  WARPSYNC.COLLECTIVE R6, `(.L_x_949) ;  /* 0x0000000006087348 */ /* 0x000fea0003c00000 */
[----:B------:R0:W1:Y:S02]  /*8680*/  SHFL.BFLY P2, R9, R11, R8, R7 ;  /* 0x0c0000080b097389 */ /* 0x0000640000040007 */
[----:B01----:R-:W-:Y:S01]  /*8690*/  ENDCOLLECTIVE ;  /* 0x000000000000791b */ /* 0x003fe20003800000 */
.L_x_949:
[----:B------:R-:W-:Y:S01]  /*86a0*/  FADD.FTZ R14, R15, R14 ;  /* 0x0000000e0f0e7221 */ /* 0x000fe20000010000 */
[----:B------:R-:W-:Y:S06]  /*86b0*/  BRA `(.L_x_950) ;  /* 0xffffffec00607947 */ /* 0x000fec000383ffff */
.L_x_938:
[----:B------:R-:W-:Y:S01]  /*86c0*/  BSSY B1, `(.L_x_951) ;  /* 0x0000008000017945 */ /* 0x000fe20003800000 */
[----:B0-----:R-:W-:Y:S02]  /*86d0*/  MOV R11, R10 ;  /* 0x0000000a000b7202 */ /* 0x001fe40000000f00 */
[----:B--2---:R-:W-:Y:S02]  /*86e0*/  MOV R8, 0x8 ;  /* 0x0000000800087802 */ /* 0x004fe40000000f00 */
[----:B------:R-:W-:Y:S02]  /*86f0*/  MOV R7, 0x101f ;  /* 0x0000101f00077802 */ /* 0x000fe40000000f00 */
[----:B------:R-:W-:-:S07]  /*8700*/  MOV R6, 0xffff ;  /* 0x0000ffff00067802 */ /* 0x000fce0000000f00 */
[----:B-1-34-:R-:W-:Y:S05]  /*8710*/  WARPSYNC.COLLECTIVE R6, `(.L_x_952) ;  /* 0x0000000006087348 */ /* 0x01afea0003c00000 */
[----:B------:R0:W2:Y:S02]  /*8720*/  SHFL.BFLY P2, R9, R11, R8, R7 ;  /* 0x0c0000080b097389 */ /* 0x0000a40000040007 */
[----:B01234-:R-:W-:Y:S01]  /*8730*/  ENDCOLLECTIVE ;  /* 0x000000000000791b */ /* 0x01ffe20003800000 */
.L_x_952:
[----:B------:R-:W-:Y:S05]  /*8740*/  BSYNC B1 ;  /* 0x0000000000017941 */ /* 0x000fea0003800000 */
.L_x_951:
        /* <DEDUP_REMOVED lines=8> */
.L_x_953:
[----:B------:R-:W-:Y:S01]  /*87d0*/  FADD.FTZ R13, R13, R10 ;  /* 0x0000000a0d0d7221 */ /* 0x000fe20000010000 */
[----:B------:R-:W-:-:S04]  /*87e0*/  HFMA2.MMA R8, -RZ, RZ, 0, 2.384185791015625e-07 ;  /* 0x00000004ff087435 */ /* 0x000fc800000001ff */
[----:B------:R-:W-:Y:S02]  /*87f0*/  MOV R11, R13 ;  /* 0x0000000d000b7202 */ /* 0x000fe40000000f00 */
[----:B------:R-:W-:-:S07]  /*8800*/  MOV R15, R9 ;  /* 0x00000009000f7202 */ /* 0x000fce0000000f00 */
[----:B------:R-:W-:Y:S05]  /*8810*/  WARPSYNC.COLLECTIVE R6, `(.L_x_954) ;  /* 0x0000000006087348 */ /* 0x000fea0003c00000 */
[----:B------:R0:W1:Y:S02]  /*8820*/  SHFL.BFLY P2, R9, R11, R8, R7 ;  /* 0x0c0000080b097389 */ /* 0x0000640000040007 */
[----:B01----:R-:W-:Y:S01]  /*8830*/  ENDCOLLECTIVE ;  /* 0x000000000000791b */ /* 0x003fe20003800000 */
.L_x_954:
[----:B------:R-:W-:-:S05]  /*8840*/  FADD.FTZ R15, R15, R12 ;  /* 0x0000000c0f0f7221 */ /* 0x000fca0000010000 */
[----:B------:R-:W-:Y:S02]  /*8850*/  MOV R11, R15 ;  /* 0x0000000f000b7202 */ /* 0x000fe40000000f00 */
[----:B------:R-:W-:-:S07]  /*8860*/  MOV R14, R9 ;  /* 0x00000009000e7202 */ /* 0x000fce0000000f00 */
[----:B------:R-:W-:Y:S05]  /*8870*/  WARPSYNC.COLLECTIVE R6, `(.L_x_955) ;  /* 0x0000000006087348 */ /* 0x000fea0003c00000 */
[----:B------:R0:W1:Y:S02]  /*8880*/  SHFL.BFLY P2, R9, R11, R8, R7 ;  /* 0x0c0000080b097389 */ /* 0x0000640000040007 */
[----:B01----:R-:W-:Y:S01]  /*8890*/  ENDCOLLECTIVE ;  /* 0x000000000000791b */ /* 0x003fe20003800000 */
.L_x_955:
[----:B------:R-:W-:Y:S01]  /*88a0*/  FADD.FTZ R14, R13, R14 ;  /* 0x0000000e0d0e7221 */ /* 0x000fe20000010000 */
[----:B------:R-:W-:-:S04]  /*88b0*/  HFMA2.MMA R8, -RZ, RZ, 0, 1.1920928955078125e-07 ;  /* 0x00000002ff087435 */ /* 0x000fc800000001ff */
[----:B------:R-:W-:Y:S02]  /*88c0*/  MOV R11, R14 ;  /* 0x0000000e000b7202 */ /* 0x000fe40000000f00 */
[----:B------:R-:W-:-:S07]  /*88d0*/  MOV R16, R9 ;  /* 0x0000000900107202 */ /* 0x000fce0000000f00 */
[----:B------:R-:W-:Y:S05]  /*88e0*/  WARPSYNC.COLLECTIVE R6, `(.L_x_956) ;  /* 0x0000000006087348 */ /* 0x000fea0003c00000 */
[----:B------:R0:W1:Y:S02]  /*88f0*/  SHFL.BFLY P2, R9, R11, R8, R7 ;  /* 0x0c0000080b097389 */ /* 0x0000640000040007 */
[----:B01----:R-:W-:Y:S01]  /*8900*/  ENDCOLLECTIVE ;  /* 0x000000000000791b */ /* 0x003fe20003800000 */
.L_x_956:
[----:B------:R-:W-:-:S05]  /*8910*/  FADD.FTZ R16, R15, R16 ;  /* 0x000000100f107221 */ /* 0x000fca0000010000 */
[----:B------:R-:W-:Y:S02]  /*8920*/  MOV R11, R16 ;  /* 0x00000010000b7202 */ /* 0x000fe40000000f00 */
[----:B------:R-:W-:-:S07]  /*8930*/  MOV R17, R9 ;  /* 0x0000000900117202 */ /* 0x000fce0000000f00 */
[----:B------:R-:W-:Y:S05]  /*8940*/  WARPSYNC.COLLECTIVE R6, `(.L_x_957) ;  /* 0x0000000006087348 */ /* 0x000fea0003c00000 */
[----:B------:R0:W1:Y:S02]  /*8950*/  SHFL.BFLY P2, R9, R11, R8, R7 ;  /* 0x0c0000080b097389 */ /* 0x0000640000040007 */
[----:B01----:R-:W-:Y:S01]  /*8960*/  ENDCOLLECTIVE ;  /* 0x000000000000791b */ /* 0x003fe20003800000 */
.L_x_957:
[----:B------:R-:W-:Y:S01]  /*8970*/  FADD.FTZ R17, R14, R17 ;  /* 0x000000110e117221 */ /* 0x000fe20000010000 */
[----:B------:R-:W-:-:S04]  /*8980*/  HFMA2.MMA R8, -RZ, RZ, 0, 5.9604644775390625e-08 ;  /* 0x00000001ff087435 */ /* 0x000fc800000001ff */
[----:B------:R-:W-:Y:S02]  /*8990*/  MOV R11, R17 ;  /* 0x00000011000b7202 */ /* 0x000fe40000000f00 */
[----:B------:R-:W-:-:S07]  /*89a0*/  MOV R19, R9 ;  /* 0x0000000900137202 */ /* 0x000fce0000000f00 */
[----:B------:R-:W-:Y:S05]  /*89b0*/  WARPSYNC.COLLECTIVE R6, `(.L_x_958) ;  /* 0x0000000006087348 */ /* 0x000fea0003c00000 */
[----:B------:R0:W1:Y:S02]  /*89c0*/  SHFL.BFLY P2, R9, R11, R8, R7 ;  /* 0x0c0000080b097389 */ /* 0x0000640000040007 */
[----:B01----:R-:W-:Y:S01]  /*89d0*/  ENDCOLLECTIVE ;  /* 0x000000000000791b */ /* 0x003fe20003800000 */
.L_x_958:
[----:B------:R-:W-:-:S05]  /*89e0*/  FADD.FTZ R19, R16, R19 ;  /* 0x0000001310137221 */ /* 0x000fca0000010000 */
[----:B------:R-:W-:Y:S02]  /*89f0*/  MOV R11, R19 ;  /* 0x00000013000b7202 */ /* 0x000fe40000000f00 */
[----:B------:R-:W-:-:S07]  /*8a00*/  MOV R10, R9 ;  /* 0x00000009000a7202 */ /* 0x000fce0000000f00 */
[----:B------:R-:W-:Y:S05]  /*8a10*/  WARPSYNC.COLLECTIVE R6, `(.L_x_959) ;  /* 0x0000000006087348 */ /* 0x000fea0003c00000 */
[----:B------:R0:W1:Y:S02]  /*8a20*/  SHFL.BFLY P2, R9, R11, R8, R7 ;  /* 0x0c0000080b097389 */ /* 0x0000640000040007 */
[----:B01----:R-:W-:Y:S01]  /*8a30*/  ENDCOLLECTIVE ;  /* 0x000000000000791b */ /* 0x003fe20003800000 */
.L_x_959:
[----:B------:R-:W-:Y:S01]  /*8a40*/  FADD.FTZ R10, R17, R10 ;  /* 0x0000000a110a7221 */ /* 0x000fe20000010000 */
[----:B------:R-:W-:Y:S06]  /*8a50*/  BRA `(.L_x_960) ;  /* 0xffffffec001c7947 */ /* 0x000fec000383ffff */
.L_x_939:
[----:B------:R-:W-:Y:S01]  /*8a60*/  BSSY B1, `(.L_x_961) ;  /* 0x0000008000017945 */ /* 0x000fe20003800000 */
[----:B0-----:R-:W-:Y:S02]  /*8a70*/  MOV R11, R10 ;  /* 0x0000000a000b7202 */ /* 0x001fe40000000f00 */
[----:B------:R-:W-:Y:S02]  /*8a80*/  MOV R8, 0x8 ;  /* 0x0000000800087802 */ /* 0x000fe40000000f00 */
[----:B----4-:R-:W-:Y:S02]  /*8a90*/  MOV R7, 0x101f ;  /* 0x0000101f00077802 */ /* 0x010fe40000000f00 */
[----:B------:R-:W-:-:S07]  /*8aa0*/  MOV R6, 0xffff ;  /* 0x0000ffff00067802 */ /* 0x000fce0000000f00 */
[----:B-123--:R-:W-:Y:S05]  /*8ab0*/  WARPSYNC.COLLECTIVE R6, `(.L_x_962) ;  /* 0x0000000006087348 */ /* 0x00efea0003c00000 */
[----:B------:R0:W4:Y:S02]  /*8ac0*/  SHFL.BFLY P2, R9, R11, R8, R7 ;  /* 0x0c0000080b097389 */ /* 0x0001240000040007 */
[----:B01234-:R-:W-:Y:S01]  /*8ad0*/  ENDCOLLECTIVE ;  /* 0x000000000000791b */ /* 0x01ffe20003800000 */
.L_x_962:
[----:B------:R-:W-:Y:S05]  /*8ae0*/  BSYNC B1 ;  /* 0x0000000000017941 */ /* 0x000fea0003800000 */
.L_x_961:
        /* <DEDUP_REMOVED lines=8> */
.L_x_963:
[----:B------:R-:W-:Y:S01]  /*8b70*/  FADD.FTZ R13, R13, R10 ;  /* 0x0000000a0d0d7221 */ /* 0x000fe20000010000 */
[----:B------:R-:W-:-:S04]  /*8b80*/  HFMA2.MMA R8, -RZ, RZ, 0, 2.384185791015625e-07 ;  /* 0x00000004ff087435 */ /* 0x000fc800000001ff */
[----:B------:R-:W-:Y:S02]  /*8b90*/  MOV R11, R13 ;  /* 0x0000000d000b7202 */ /* 0x000fe40000000f00 */
[----:B------:R-:W-:-:S07]  /*8ba0*/  MOV R15, R9 ;  /* 0x00000009000f7202 */ /* 0x000fce0000000f00 */
[----:B------:R-:W-:Y:S05]  /*8bb0*/  WARPSYNC.COLLECTIVE R6, `(.L_x_964) ;  /* 0x0000000006087348 */ /* 0x000fea0003c00000 */
[----:B------:R0:W1:Y:S02]  /*8bc0*/  SHFL.BFLY P2, R9, R11, R8, R7 ;  /* 0x0c0000080b097389 */ /* 0x0000640000040007 */
[----:B01----:R-:W-:Y:S01]  /*8bd0*/  ENDCOLLECTIVE ;  /* 0x000000000000791b */ /* 0x003fe20003800000 */
.L_x_964:
[----:B------:R-:W-:-:S05]  /*8be0*/  FADD.FTZ R15, R15, R12 ;  /* 0x0000000c0f0f7221 */ /* 0x000fca0000010000 */
[----:B------:R-:W-:Y:S02]  /*8bf0*/  MOV R11, R15 ;  /* 0x0000000f000b7202 */ /* 0x000fe40000000f00 */
[----:B------:R-:W-:-:S07]  /*8c00*/  MOV R14, R9 ;  /* 0x00000009000e7202 */ /* 0x000fce0000000f00 */
[----:B------:R-:W-:Y:S05]  /*8c10*/  WARPSYNC.COLLECTIVE R6, `(.L_x_965) ;  /* 0x0000000006087348 */ /* 0x000fea0003c00000 */
[----:B------:R0:W1:Y:S02]  /*8c20*/  SHFL.BFLY P2, R9, R11, R8, R7 ;  /* 0x0c0000080b097389 */ /* 0x0000640000040007 */
[----:B01----:R-:W-:Y:S01]  /*8c30*/  ENDCOLLECTIVE ;  /* 0x000000000000791b */ /* 0x003fe20003800000 */
.L_x_965:
[----:B------:R-:W-:Y:S01]  /*8c40*/  FADD.FTZ R14, R13, R14 ;  /* 0x0000000e0d0e7221 */ /* 0x000fe20000010000 */
[----:B------:R-:W-:-:S04]  /*8c50*/  HFMA2.MMA R8, -RZ, RZ, 0, 1.1920928955078125e-07 ;  /* 0x00000002ff087435 */ /* 0x000fc800000001ff */
[----:B------:R-:W-:Y:S02]  /*8c60*/  MOV R11, R14 ;  /* 0x0000000e000b7202 */ /* 0x000fe40000000f00 */
[----:B------:R-:W-:-:S07]  /*8c70*/  MOV R16, R9 ;  /* 0x0000000900107202 */ /* 0x000fce0000000f00 */
[----:B------:R-:W-:Y:S05]  /*8c80*/  WARPSYNC.COLLECTIVE R6, `(.L_x_966) ;  /* 0x0000000006087348 */ /* 0x000fea0003c00000 */
[----:B------:R0:W1:Y:S02]  /*8c90*/  SHFL.BFLY P2, R9, R11, R8, R7 ;  /* 0x0c0000080b097389 */ /* 0x0000640000040007 */
[----:B01----:R-:W-:Y:S01]  /*8ca0*/  ENDCOLLECTIVE ;  /* 0x000000000000791b */ /* 0x003fe20003800000 */
.L_x_966:
[----:B------:R-:W-:-:S05]  /*8cb0*/  FADD.FTZ R16, R15, R16 ;  /* 0x000000100f107221 */ /* 0x000fca0000010000 */
[----:B------:R-:W-:Y:S02]  /*8cc0*/  MOV R11, R16 ;  /* 0x00000010000b7202 */ /* 0x000fe40000000f00 */
[----:B------:R-:W-:-:S07]  /*8cd0*/  MOV R17, R9 ;  /* 0x0000000900117202 */ /* 0x000fce0000000f00 */
[----:B------:R-:W-:Y:S05]  /*8ce0*/  WARPSYNC.COLLECTIVE R6, `(.L_x_967) ;  /* 0x0000000006087348 */ /* 0x000fea0003c00000 */
[----:B------:R0:W1:Y:S02]  /*8cf0*/  SHFL.BFLY P2, R9, R11, R8, R7 ;  /* 0x0c0000080b097389 */ /* 0x0000640000040007 */
[----:B01----:R-:W-:Y:S01]  /*8d00*/  ENDCOLLECTIVE ;  /* 0x000000000000791b */ /* 0x003fe20003800000 */
.L_x_967:
[----:B------:R-:W-:Y:S01]  /*8d10*/  FADD.FTZ R17, R14, R17 ;  /* 0x000000110e117221 */ /* 0x000fe20000010000 */
[----:B------:R-:W-:-:S04]  /*8d20*/  HFMA2.MMA R8, -RZ, RZ, 0, 5.9604644775390625e-08 ;  /* 0x00000001ff087435 */ /* 0x000fc800000001ff */
[----:B------:R-:W-:Y:S02]  /*8d30*/  MOV R11, R17 ;  /* 0x00000011000b7202 */ /* 0x000fe40000000f00 */
[----:B------:R-:W-:-:S07]  /*8d40*/  MOV R19, R9 ;  /* 0x0000000900137202 */ /* 0x000fce0000000f00 */
[----:B------:R-:W-:Y:S05]  /*8d50*/  WARPSYNC.COLLECTIVE R6, `(.L_x_968) ;  /* 0x0000000006087348 */ /* 0x000fea0003c00000 */
[----:B------:R0:W1:Y:S02]  /*8d60*/  SHFL.BFLY P2, R9, R11, R8, R7 ;  /* 0x0c0000080b097389 */ /* 0x0000640000040007 */
[----:B01----:R-:W-:Y:S01]  /*8d70*/  ENDCOLLECTIVE ;  /* 0x000000000000791b */ /* 0x003fe20003800000 */
.L_x_968:
[----:B------:R-:W-:-:S05]  /*8d80*/  FADD.FTZ R19, R16, R19 ;  /* 0x0000001310137221 */ /* 0x000fca0000010000 */
[----:B------:R-:W-:Y:S02]  /*8d90*/  MOV R11, R19 ;  /* 0x00000013000b7202 */ /* 0x000fe40000000f00 */
[----:B------:R-:W-:-:S07]  /*8da0*/  MOV R10, R9 ;  /* 0x00000009000a7202 */ /* 0x000fce0000000f00 */
[----:B------:R-:W-:Y:S05]  /*8db0*/  WARPSYNC.COLLECTIVE R6, `(.L_x_969) ;  /* 0x0000000006087348 */ /* 0x000fea0003c00000 */
[----:B------:R0:W1:Y:S02]  /*8dc0*/  SHFL.BFLY P2, R9, R11, R8, R7 ;  /* 0x0c0000080b097389 */ /* 0x0000640000040007 */
[----:B01----:R-:W-:Y:S01]  /*8dd0*/  ENDCOLLECTIVE ;  /* 0x000000000000791b */ /* 0x003fe20003800000 */
.L_x_969:
[----:B------:R-:W-:Y:S01]  /*8de0*/  FADD.FTZ R10, R17, R10 ;  /* 0x0000000a110a7221 */ /* 0x000fe20000010000 */
[----:B------:R-:W-:Y:S06]  /*8df0*/  BRA `(.L_x_970) ;  /* 0xffffffe800c07947 */ /* 0x000fec000383ffff */
.L_x_940:
[----:B------:R-:W-:Y:S01]  /*8e00*/  HFMA2.MMA R8, -RZ, RZ, 0, 4.76837158203125e-07 ;  /* 0x00000008ff087435 */ /* 0x000fe200000001ff */
[----:B------:R-:W-:Y:S01]  /*8e10*/  BSSY B0, `(.L_x_971) ;  /* 0x0000007000007945 */ /* 0x000fe20003800000 */
[----:B--2---:R-:W-:Y:S02]  /*8e20*/  MOV R11, R2 ;  /* 0x00000002000b7202 */ /* 0x004fe40000000f00 */
[----:B------:R-:W-:Y:S02]  /*8e30*/  MOV R7, 0x101f ;  /* 0x0000101f00077802 */ /* 0x000fe40000000f00 */
[----:B------:R-:W-:-:S07]  /*8e40*/  MOV R6, 0xffff ;  /* 0x0000ffff00067802 */ /* 0x000fce0000000f00 */
[----:B01-34-:R-:W-:Y:S05]  /*8e50*/  WARPSYNC.COLLECTIVE R6, `(.L_x_972) ;  /* 0x0000000006087348 */ /* 0x01bfea0003c00000 */
[----:B------:R2:W0:Y:S02]  /*8e60*/  SHFL.BFLY P2, R9, R11, R8, R7 ;  /* 0x0c0000080b097389 */ /* 0x0004240000040007 */
[----:B01234-:R-:W-:Y:S01]  /*8e70*/  ENDCOLLECTIVE ;  /* 0x000000000000791b */ /* 0x01ffe20003800000 */
.L_x_972:
[----:B------:R-:W-:Y:S05]  /*8e80*/  BSYNC B0 ;  /* 0x0000000000007941 */ /* 0x000fea0003800000 */
.L_x_971:
[----:B------:R-:W-:Y:S01]  /*8e90*/  HFMA2.MMA R8, -RZ, RZ, 0, 4.76837158203125e-07 ;  /* 0x00000008ff087435 */ /* 0x000fe200000001ff */
[----:B------:R-:W-:Y:S01]  /*8ea0*/  MOV R11, R3 ;  /* 0x00000003000b7202 */ /* 0x000fe20000000f00 */
[----:B------:R-:W-:Y:S01]  /*8eb0*/  HFMA2.MMA R14, -RZ, RZ, 0, 0 ;  /* 0x00000000ff0e7435 */ /* 0x000fe200000001ff */
[----:B------:R-:W-:Y:S01]  /*8ec0*/  MOV R7, 0x101f ;  /* 0x0000101f00077802 */ /* 0x000fe20000000f00 */
[----:B------:R-:W-:Y:S01]  /*8ed0*/  HFMA2.MMA R20, -RZ, RZ, 0, 0 ;  /* 0x00000000ff147435 */ /* 0x000fe200000001ff */
        /* <DEDUP_REMOVED lines=8> */
.L_x_973:
[----:B------:R-:W-:Y:S01]  /*8f60*/  @!P0 LEA R15, R63, UR8, 0x7 ;  /* 0x000000083f0f8c11 */ /* 0x000fe2000f8e38ff */
[----:B------:R-:W-:Y:S01]  /*8f70*/  FADD.FTZ R5, R5, R2 ;  /* 0x0000000205057221 */ /* 0x000fe20000010000 */
[----:B------:R-:W-:Y:S02]  /*8f80*/  @!P0 LOP3.LUT R10, R10, R43, RZ, 0x3c, !PT ;  /* 0x0000002b0a0a8212 */ /* 0x000fe400078e3cff */
[----:B------:R-:W-:Y:S02]  /*8f90*/  MOV R16, RZ ;  /* 0x000000ff00107202 */ /* 0x000fe40000000f00 */
        /* <DEDUP_REMOVED lines=10> */
.L_x_974:
[----:B------:R-:W-:Y:S02]  /*9040*/  MOV R11, R4 ;  /* 0x00000004000b7202 */ /* 0x000fe40000000f00 */
[----:B------:R-:W-:-:S07]  /*9050*/  MOV R2, R9 ;  /* 0x0000000900027202 */ /* 0x000fce0000000f00 */
[----:B------:R-:W-:Y:S05]  /*9060*/  WARPSYNC.COLLECTIVE R6, `(.L_x_975) ;  /* 0x0000000006087348 */ /* 0x000fea0003c00000 */
[----:B------:R0:W1:Y:S02]  /*9070*/  SHFL.BFLY P2, R9, R11, R8, R7 ;  /* 0x0c0000080b097389 */ /* 0x0000640000040007 */
[----:B01----:R-:W-:Y:S01]  /*9080*/  ENDCOLLECTIVE ;  /* 0x000000000000791b */ /* 0x003fe20003800000 */
.L_x_975:
[----:B------:R-:W-:Y:S01]  /*9090*/  @!P0 MOV R16, R17 ;  /* 0x0000001100108202 */ /* 0x000fe20000000f00 */
        /* <DEDUP_REMOVED lines=9> */
.L_x_976:
[----:B------:R-:W-:Y:S02]  /*9130*/  @!P0 LOP3.LUT R4, R4, R43, RZ, 0x3c, !PT ;  /* 0x0000002b04048212 */ /* 0x000fe400078e3cff */
[----:B------:R-:W-:Y:S02]  /*9140*/  MOV R11, R3 ;  /* 0x00000003000b7202 */ /* 0x000fe40000000f00 */
[----:B------:R-:W-:-:S07]  /*9150*/  MOV R5, R9 ;  /* 0x0000000900057202 */ /* 0x000fce0000000f00 */
[----:B------:R-:W-:Y:S05]  /*9160*/  WARPSYNC.COLLECTIVE R6, `(.L_x_977) ;  /* 0x0000000006087348 */ /* 0x000fea0003c00000 */
[----:B------:R0:W1:Y:S02]  /*9170*/  SHFL.BFLY P2, R9, R11, R8, R7 ;  /* 0x0c0000080b097389 */ /* 0x0000640000040007 */
[----:B01----:R-:W-:Y:S01]  /*9180*/  ENDCOLLECTIVE ;  /* 0x000000000000791b */ /* 0x003fe20003800000 */
.L_x_977:
        /* <DEDUP_REMOVED lines=11> */
.L_x_978:
[----:B------:R-:W0:Y:S01]  /*9240*/  LDC.64 R2, c[0x0][0x220] ;  /* 0x00008800ff027b82 */ /* 0x000e220000000a00 */
[----:B------:R-:W-:Y:S02]  /*9250*/  MOV R11, R12 ;  /* 0x0000000c000b7202 */ /* 0x000fe40000000f00 */
[----:B------:R-:W-:-:S07]  /*9260*/  MOV R17, R9 ;  /* 0x0000000900117202 */ /* 0x000fce0000000f00 */
[----:B0-----:R-:W-:Y:S05]  /*9270*/  WARPSYNC.COLLECTIVE R6, `(.L_x_979) ;  /* 0x0000000006087348 */ /* 0x001fea0003c00000 */
[----:B------:R1:W2:Y:S02]  /*9280*/  SHFL.BFLY P2, R9, R11, R8, R7 ;  /* 0x0c0000080b097389 */ /* 0x0002a40000040007 */
[----:B012---:R-:W-:Y:S01]  /*9290*/  ENDCOLLECTIVE ;  /* 0x000000000000791b */ /* 0x007fe20003800000 */
.L_x_979:
[----:B------:R-:W-:Y:S02]  /*92a0*/  @!P0 MOV R20, R5 ;  /* 0x0000000500148202 */ /* 0x000fe40000000f00 */
[----:B------:R-:W0:Y:S01]  /*92b0*/  LDC.64 R4, c[0x0][0x218] ;  /* 0x00008600ff047b82 */ /* 0x000e220000000a00 */
[----:B------:R-:W-:Y:S01]  /*92c0*/  FADD.FTZ R10, R10, R17 ;  /* 0x000000110a0a7221 */ /* 0x000fe20000010000 */
[----:B------:R-:W-:Y:S01]  /*92d0*/  @!P0 MOV R22, R23 ;  /* 0x0000001700168202 */ /* 0x000fe20000000f00 */
[----:B------:R-:W-:Y:S01]  /*92e0*/  HFMA2.MMA R8, -RZ, RZ, 0, 4.76837158203125e-07 ;  /* 0x00000008ff087435 */ /* 0x000fe200000001ff */
[----:B------:R-:W-:Y:S02]  /*92f0*/  MOV R11, R14 ;  /* 0x0000000e000b7202 */ /* 0x000fe40000000f00 */
[----:B------:R-:W-:-:S08]  /*9300*/  MOV R15, R9 ;  /* 0x00000009000f7202 */ /* 0x000fd00000000f00 */
[----:B0-----:R-:W-:Y:S05]  /*9310*/  WARPSYNC.COLLECTIVE R6, `(.L_x_980) ;  /* 0x0000000006087348 */ /* 0x001fea0003c00000 */
[----:B------:R1:W2:Y:S02]  /*9320*/  SHFL.BFLY P2, R9, R11, R8, R7 ;  /* 0x0c0000080b097389 */ /* 0x0002a40000040007 */
[----:B012---:R-:W-:Y:S01]  /*9330*/  ENDCOLLECTIVE ;  /* 0x000000000000791b */ /* 0x007fe20003800000 */
.L_x_980:
[----:B------:R-:W-:Y:S01]  /*9340*/  FADD.FTZ R12, R12, R15 ;  /* 0x0000000f0c0c7221 */ /* 0x000fe20000010000 */
[----:B------:R-:W-:Y:S02]  /*9350*/  MOV R11, R16 ;  /* 0x00000010000b7202 */ /* 0x000fe40000000f00 */
[----:B------:R-:W-:-:S07]  /*9360*/  MOV R19, R9 ;  /* 0x0000000900137202 */ /* 0x000fce0000000f00 */
[----:B------:R-:W-:Y:S05]  /*9370*/  WARPSYNC.COLLECTIVE R6, `(.L_x_981) ;  /* 0x0000000006087348 */ /* 0x000fea0003c00000 */
[----:B------:R0:W1:Y:S02]  /*9380*/  SHFL.BFLY P2, R9, R11, R8, R7 ;  /* 0x0c0000080b097389 */ /* 0x0000640000040007 */
[----:B01----:R-:W-:Y:S01]  /*9390*/  ENDCOLLECTIVE ;  /* 0x000000000000791b */ /* 0x003fe20003800000 */
.L_x_981:
[----:B------:R-:W-:Y:S01]  /*93a0*/  FADD.FTZ R19, R19, R14 ;  /* 0x0000000e13137221 */ /* 0x000fe20000010000 */
[----:B------:R-:W-:-:S04]  /*93b0*/  HFMA2.MMA R8, -RZ, RZ, 0, 2.384185791015625e-07 ;  /* 0x00000004ff087435 */ /* 0x000fc800000001ff */
[----:B------:R-:W-:Y:S02]  /*93c0*/  MOV R11, R19 ;  /* 0x00000013000b7202 */ /* 0x000fe40000000f00 */
[----:B------:R-:W-:-:S07]  /*93d0*/  MOV R21, R9 ;  /* 0x0000000900157202 */ /* 0x000fce0000000f00 */
[----:B------:R-:W-:Y:S05]  /*93e0*/  WARPSYNC.COLLECTIVE R6, `(.L_x_982) ;  /* 0x0000000006087348 */ /* 0x000fea0003c00000 */
[----:B------:R0:W1:Y:S02]  /*93f0*/  SHFL.BFLY P2, R9, R11, R8, R7 ;  /* 0x0c0000080b097389 */ /* 0x0000640000040007 */
[----:B01----:R-:W-:Y:S01]  /*9400*/  ENDCOLLECTIVE ;  /* 0x000000000000791b */ /* 0x003fe20003800000 */
.L_x_982:
[----:B------:R-:W-:-:S05]  /*9410*/  FADD.FTZ R21, R21, R16 ;  /* 0x0000001015157221 */ /* 0x000fca0000010000 */
[----:B------:R-:W-:Y:S02]  /*9420*/  MOV R11, R21 ;  /* 0x00000015000b7202 */ /* 0x000fe40000000f00 */
[----:B------:R-:W-:-:S07]  /*9430*/  MOV R14, R9 ;  /* 0x00000009000e7202 */ /* 0x000fce0000000f00 */
[----:B------:R-:W-:Y:S05]  /*9440*/  WARPSYNC.COLLECTIVE R6, `(.L_x_983) ;  /* 0x0000000006087348 */ /* 0x000fea0003c00000 */
[----:B------:R0:W1:Y:S02]  /*9450*/  SHFL.BFLY P2, R9, R11, R8, R7 ;  /* 0x0c0000080b097389 */ /* 0x0000640000040007 */
[----:B01----:R-:W-:Y:S01]  /*9460*/  ENDCOLLECTIVE ;  /* 0x000000000000791b */ /* 0x003fe20003800000 */
.L_x_983:
[----:B------:R-:W-:Y:S01]  /*9470*/  FADD.FTZ R16, R19, R14 ;  /* 0x0000000e13107221 */ /* 0x000fe20000010000 */
[----:B------:R-:W-:-:S04]  /*9480*/  HFMA2.MMA R8, -RZ, RZ, 0, 1.1920928955078125e-07 ;  /* 0x00000002ff087435 */ /* 0x000fc800000001ff */
[----:B------:R-:W-:Y:S02]  /*9490*/  MOV R11, R16 ;  /* 0x00000010000b7202 */ /* 0x000fe40000000f00 */
[----:B------:R-:W-:-:S07]  /*94a0*/  MOV R18, R9 ;  /* 0x0000000900127202 */ /* 0x000fce0000000f00 */
[----:B------:R-:W-:Y:S05]  /*94b0*/  WARPSYNC.COLLECTIVE R6, `(.L_x_984) ;  /* 0x0000000006087348 */ /* 0x000fea0003c00000 */
[----:B------:R0:W1:Y:S02]  /*94c0*/  SHFL.BFLY P2, R9, R11, R8, R7 ;  /* 0x0c0000080b097389 */ /* 0x0000640000040007 */
[----:B01----:R-:W-:Y:S01]  /*94d0*/  ENDCOLLECTIVE ;  /* 0x000000000000791b */ /* 0x003fe20003800000 */
.L_x_984:
[----:B------:R-:W-:-:S05]  /*94e0*/  FADD.FTZ R18, R21, R18 ;  /* 0x0000001215127221 */ /* 0x000fca0000010000 */
[----:B------:R-:W-:Y:S02]  /*94f0*/  MOV R11, R18 ;  /* 0x00000012000b7202 */ /* 0x000fe40000000f00 */
[----:B------:R-:W-:-:S07]  /*9500*/  MOV R19, R9 ;  /* 0x0000000900137202 */ /* 0x000fce0000000f00 */
[----:B------:R-:W-:Y:S05]  /*9510*/  WARPSYNC.COLLECTIVE R6, `(.L_x_985) ;  /* 0x0000000006087348 */ /* 0x000fea0003c00000 */
[----:B------:R0:W1:Y:S02]  /*9520*/  SHFL.BFLY P2, R9, R11, R8, R7 ;  /* 0x0c0000080b097389 */ /* 0x0000640000040007 */
[----:B01----:R-:W-:Y:S01]  /*9530*/  ENDCOLLECTIVE ;  /* 0x000000000000791b */ /* 0x003fe20003800000 */
.L_x_985:
[----:B------:R-:W-:Y:S01]  /*9540*/  FADD.FTZ R14, R16, R19 ;  /* 0x00000013100e7221 */ /* 0x000fe20000010000 */
[----:B------:R-:W-:-:S04]  /*9550*/  HFMA2.MMA R8, -RZ, RZ, 0, 5.9604644775390625e-08 ;  /* 0x00000001ff087435 */ /* 0x000fc800000001ff */
[----:B------:R-:W-:Y:S02]  /*9560*/  MOV R11, R14 ;  /* 0x0000000e000b7202 */ /* 0x000fe40000000f00 */
[----:B------:R-:W-:-:S07]  /*9570*/  MOV R21, R9 ;  /* 0x0000000900157202 */ /* 0x000fce0000000f00 */
[----:B------:R-:W-:Y:S05]  /*9580*/  WARPSYNC.COLLECTIVE R6, `(.L_x_986) ;  /* 0x0000000006087348 */ /* 0x000fea0003c00000 */
[----:B------:R0:W1:Y:S02]  /*9590*/  SHFL.BFLY P2, R9, R11, R8, R7 ;  /* 0x0c0000080b097389 */ /* 0x0000640000040007 */
[----:B01----:R-:W-:Y:S01]  /*95a0*/  ENDCOLLECTIVE ;  /* 0x000000000000791b */ /* 0x003fe20003800000 */
.L_x_986:
[----:B------:R-:W-:Y:S01]  /*95b0*/  FADD.FTZ R16, R18, R21 ;  /* 0x0000001512107221 */ /* 0x000fe20000010000 */
[C---:B------:R-:W-:Y:S02]  /*95c0*/  @!P0 IADD3 R18, R13.reuse, 0x3c, RZ ;  /* 0x0000003c0d128810 */ /* 0x040fe40007ffe0ff */
[----:B------:R-:W-:Y:S02]  /*95d0*/  IADD3 R13, R13, R48, RZ ;  /* 0x000000300d0d7210 */ /* 0x000fe40007ffe0ff */
[----:B------:R-:W-:-:S03]  /*95e0*/  @!P0 LOP3.LUT R18, R18, R43, RZ, 0x3c, !PT ;  /* 0x0000002b12128212 */ /* 0x000fc600078e3cff */
[----:B------:R-:W-:Y:S01]  /*95f0*/  IMAD.WIDE R4, R13, 0x2, R4 ;  /* 0x000000020d047825 */ /* 0x000fe200078e0204 */
[----:B------:R-:W-:-:S03]  /*9600*/  MOV R11, R16 ;  /* 0x00000010000b7202 */ /* 0x000fc60000000f00 */
[----:B------:R-:W-:Y:S01]  /*9610*/  IMAD.WIDE R2, R13, 0x2, R2 ;  /* 0x000000020d027825 */ /* 0x000fe200078e0202 */
[----:B------:R-:W-:-:S07]  /*9620*/  MOV R21, R9 ;  /* 0x0000000900157202 */ /* 0x000fce0000000f00 */
[----:B------:R-:W-:Y:S05]  /*9630*/  WARPSYNC.COLLECTIVE R6, `(.L_x_987) ;  /* 0x0000000006087348 */ /* 0x000fea0003c00000 */
[----:B------:R0:W1:Y:S02]  /*9640*/  SHFL.BFLY P2, R9, R11, R8, R7 ;  /* 0x0c0000080b097389 */ /* 0x0000640000040007 */
[----:B01----:R-:W-:Y:S01]  /*9650*/  ENDCOLLECTIVE ;  /* 0x000000000000791b */ /* 0x003fe20003800000 */
.L_x_987:
[----:B------:R-:W-:Y:S01]  /*9660*/  FADD.FTZ R14, R14, R21 ;  /* 0x000000150e0e7221 */ /* 0x000fe20000010000 */
[----:B------:R-:W-:Y:S01]  /*9670*/  HFMA2.MMA R8, -RZ, RZ, 0, 4.76837158203125e-07 ;  /* 0x00000008ff087435 */ /* 0x000fe200000001ff */
[----:B------:R-:W-:Y:S02]  /*9680*/  MOV R11, R20 ;  /* 0x00000014000b7202 */ /* 0x000fe40000000f00 */
[----:B------:R-:W-:-:S08]  /*9690*/  MOV R19, R9 ;  /* 0x0000000900137202 */ /* 0x000fd00000000f00 */
[----:B------:R-:W-:Y:S05]  /*96a0*/  WARPSYNC.COLLECTIVE R6, `(.L_x_988) ;  /* 0x0000000006087348 */ /* 0x000fea0003c00000 */
[----:B------:R0:W1:Y:S02]  /*96b0*/  SHFL.BFLY P2, R9, R11, R8, R7 ;  /* 0x0c0000080b097389 */ /* 0x0000640000040007 */
[----:B01----:R-:W-:Y:S01]  /*96c0*/  ENDCOLLECTIVE ;  /* 0x000000000000791b */ /* 0x003fe20003800000 */
.L_x_988:
[----:B------:R-:W-:Y:S01]  /*96d0*/  FADD.FTZ R16, R16, R19 ;  /* 0x0000001310107221 */ /* 0x000fe20000010000 */
[----:B------:R-:W-:Y:S02]  /*96e0*/  MOV R11, R22 ;  /* 0x00000016000b7202 */ /* 0x000fe40000000f00 */
[----:B------:R-:W-:-:S07]  /*96f0*/  MOV R23, R9 ;  /* 0x0000000900177202 */ /* 0x000fce0000000f00 */
[----:B------:R-:W-:Y:S05]  /*9700*/  WARPSYNC.COLLECTIVE R6, `(.L_x_989) ;  /* 0x0000000006087348 */ /* 0x000fea0003c00000 */
[----:B------:R0:W1:Y:S02]  /*9710*/  SHFL.BFLY P2, R9, R11, R8, R7 ;  /* 0x0c0000080b097389 */ /* 0x0000640000040007 */
[----:B01----:R-:W-:Y:S01]  /*9720*/  ENDCOLLECTIVE ;  /* 0x000000000000791b */ /* 0x003fe20003800000 */
.L_x_989:
[----:B------:R-:W-:Y:S01]  /*9730*/  FADD.FTZ R23, R23, R20 ;  /* 0x0000001417177221 */ /* 0x000fe20000010000 */
[----:B------:R-:W-:-:S04]  /*9740*/  HFMA2.MMA R8, -RZ, RZ, 0, 2.384185791015625e-07 ;  /* 0x00000004ff087435 */ /* 0x000fc800000001ff */
[----:B------:R-:W-:Y:S02]  /*9750*/  MOV R11, R23 ;  /* 0x00000017000b7202 */ /* 0x000fe40000000f00 */
[----:B------:R-:W-:-:S07]  /*9760*/  MOV R25, R9 ;  /* 0x0000000900197202 */ /* 0x000fce0000000f00 */
[----:B------:R-:W-:Y:S05]  /*9770*/  WARPSYNC.COLLECTIVE R6, `(.L_x_990) ;  /* 0x0000000006087348 */ /* 0x000fea0003c00000 */
[----:B------:R0:W1:Y:S02]  /*9780*/  SHFL.BFLY P2, R9, R11, R8, R7 ;  /* 0x0c0000080b097389 */ /* 0x0000640000040007 */
[----:B01----:R-:W-:Y:S01]  /*9790*/  ENDCOLLECTIVE ;  /* 0x000000000000791b */ /* 0x003fe20003800000 */
.L_x_990:
[----:B------:R-:W-:-:S05]  /*97a0*/  FADD.FTZ R25, R25, R22 ;  /* 0x0000001619197221 */ /* 0x000fca0000010000 */
[----:B------:R-:W-:Y:S02]  /*97b0*/  MOV R11, R25 ;  /* 0x00000019000b7202 */ /* 0x000fe40000000f00 */
[----:B------:R-:W-:-:S07]  /*97c0*/  MOV R20, R9 ;  /* 0x0000000900147202 */ /* 0x000fce0000000f00 */
[----:B------:R-:W-:Y:S05]  /*97d0*/  WARPSYNC.COLLECTIVE R6, `(.L_x_991) ;  /* 0x0000000006087348 */ /* 0x000fea0003c00000 */
[----:B------:R0:W1:Y:S02]  /*97e0*/  SHFL.BFLY P2, R9, R11, R8, R7 ;  /* 0x0c0000080b097389 */ /* 0x0000640000040007 */
[----:B01----:R-:W-:Y:S01]  /*97f0*/  ENDCOLLECTIVE ;  /* 0x000000000000791b */ /* 0x003fe20003800000 */
.L_x_991:
[----:B------:R-:W-:Y:S01]  /*9800*/  FADD.FTZ R20, R23, R20 ;  /* 0x0000001417147221 */ /* 0x000fe20000010000 */
[----:B------:R-:W-:-:S04]  /*9810*/  HFMA2.MMA R8, -RZ, RZ, 0, 1.1920928955078125e-07 ;  /* 0x00000002ff087435 */ /* 0x000fc800000001ff */
[----:B------:R-:W-:Y:S02]  /*9820*/  MOV R11, R20 ;  /* 0x00000014000b7202 */ /* 0x000fe40000000f00 */
[----:B------:R-:W-:Y:S02]  /*9830*/  MOV R22, R9 ;  /* 0x0000000900167202 */ /* 0x000fe40000000f00 */
[----:B------:R-:W-:-:S03]  /*9840*/  @!P0 LEA R9, R63, UR8, 0x7 ;  /* 0x000000083f098c11 */ /* 0x000fc6000f8e38ff */
[----:B------:R-:W-:Y:S01]  /*9850*/  FADD.FTZ R22, R25, R22 ;  /* 0x0000001619167221 */ /* 0x000fe20000010000 */
[----:B------:R-:W-:-:S07]  /*9860*/  @!P0 LEA R18, R18, R9, 0x2 ;  /* 0x0000000912128211 */ /* 0x000fce00078e10ff */
[----:B------:R-:W-:Y:S05]  /*9870*/  WARPSYNC.COLLECTIVE R6, `(.L_x_992) ;  /* 0x0000000006087348 */ /* 0x000fea0003c00000 */
[----:B------:R0:W1:Y:S02]  /*9880*/  SHFL.BFLY P2, R9, R11, R8, R7 ;  /* 0x0c0000080b097389 */ /* 0x0000640000040007 */
[----:B01----:R-:W-:Y:S01]  /*9890*/  ENDCOLLECTIVE ;  /* 0x000000000000791b */ /* 0x003fe20003800000 */
.L_x_992:
[----:B------:R0:W1:Y:S04]  /*98a0*/  @!P0 LDS R27, [R18] ;  /* 0x00000000121b8984 */ /* 0x0000680000000800 */
[----:B------:R0:W2:Y:S01]  /*98b0*/  @!P0 LDS R28, [R18+0x500] ;  /* 0x00050000121c8984 */ /* 0x0000a20000000800 */
[----:B------:R-:W-:Y:S02]  /*98c0*/  MOV R11, R22 ;  /* 0x00000016000b7202 */ /* 0x000fe40000000f00 */
[----:B------:R-:W-:-:S07]  /*98d0*/  MOV R23, R9 ;  /* 0x0000000900177202 */ /* 0x000fce0000000f00 */
[----:B012---:R-:W-:Y:S05]  /*98e0*/  WARPSYNC.COLLECTIVE R6, `(.L_x_993) ;  /* 0x0000000006087348 */ /* 0x007fea0003c00000 */
[----:B------:R3:W4:Y:S02]  /*98f0*/  SHFL.BFLY P2, R9, R11, R8, R7 ;  /* 0x0c0000080b097389 */ /* 0x0007240000040007 */
[----:B01234-:R-:W-:Y:S01]  /*9900*/  ENDCOLLECTIVE ;  /* 0x000000000000791b */ /* 0x01ffe20003800000 */
.L_x_993:
[----:B------:R-:W-:Y:S01]  /*9910*/  FADD.FTZ R23, R20, R23 ;  /* 0x0000001714177221 */ /* 0x000fe20000010000 */
[----:B------:R-:W-:-:S04]  /*9920*/  HFMA2.MMA R8, -RZ, RZ, 0, 5.9604644775390625e-08 ;  /* 0x00000001ff087435 */ /* 0x000fc800000001ff */
[----:B------:R-:W-:Y:S02]  /*9930*/  MOV R11, R23 ;  /* 0x00000017000b7202 */ /* 0x000fe40000000f00 */
[----:B------:R-:W-:Y:S02]  /*9940*/  @!P0 MOV R24, R27 ;  /* 0x0000001b00188202 */ /* 0x000fe40000000f00 */
[----:B------:R-:W-:Y:S02]  /*9950*/  @!P0 MOV R26, R28 ;  /* 0x0000001c001a8202 */ /* 0x000fe40000000f00 */
[----:B------:R-:W-:-:S07]  /*9960*/  MOV R25, R9 ;  /* 0x0000000900197202 */ /* 0x000fce0000000f00 */
[----:B------:R-:W-:Y:S05]  /*9970*/  WARPSYNC.COLLECTIVE R6, `(.L_x_994) ;  /* 0x0000000006087348 */ /* 0x000fea0003c00000 */
[----:B------:R0:W1:Y:S02]  /*9980*/  SHFL.BFLY P2, R9, R11, R8, R7 ;  /* 0x0c0000080b097389 */ /* 0x0000640000040007 */
[----:B01----:R-:W-:Y:S01]  /*9990*/  ENDCOLLECTIVE ;  /* 0x000000000000791b */ /* 0x003fe20003800000 */
.L_x_994:
[----:B------:R-:W-:Y:S01]  /*99a0*/  ISETP.NE.AND P0, PT, R63, RZ, PT ;  /* 0x000000ff3f00720c */ /* 0x000fe20003f05270 */
[----:B------:R-:W-:-:S05]  /*99b0*/  FADD.FTZ R22, R22, R25 ;  /* 0x0000001916167221 */ /* 0x000fca0000010000 */
[----:B------:R-:W-:Y:S02]  /*99c0*/  MOV R11, R22 ;  /* 0x00000016000b7202 */ /* 0x000fe40000000f00 */
[----:B------:R-:W-:-:S07]  /*99d0*/  MOV R18, R9 ;  /* 0x0000000900127202 */ /* 0x000fce0000000f00 */
[----:B------:R-:W-:Y:S05]  /*99e0*/  WARPSYNC.COLLECTIVE R6, `(.L_x_995) ;  /* 0x0000000006087348 */ /* 0x000fea0003c00000 */
[----:B------:R0:W1:Y:S02]  /*99f0*/  SHFL.BFLY P2, R9, R11, R8, R7 ;  /* 0x0c0000080b097389 */ /* 0x0000640000040007 */
[----:B01----:R-:W-:Y:S01]  /*9a00*/  ENDCOLLECTIVE ;  /* 0x000000000000791b */ /* 0x003fe20003800000 */
.L_x_995:
[----:B------:R-:W-:Y:S01]  /*9a10*/  HFMA2.MMA R8, -RZ, RZ, 0, 4.76837158203125e-07 ;  /* 0x00000008ff087435 */ /* 0x000fe200000001ff */
[----:B------:R-:W-:Y:S02]  /*9a20*/  MOV R11, R24 ;  /* 0x00000018000b7202 */ /* 0x000fe40000000f00 */
[----:B------:R-:W-:-:S08]  /*9a30*/  MOV R25, R9 ;  /* 0x0000000900197202 */ /* 0x000fd00000000f00 */
[----:B------:R-:W-:Y:S05]  /*9a40*/  WARPSYNC.COLLECTIVE R6, `(.L_x_996) ;  /* 0x0000000006087348 */ /* 0x000fea0003c00000 */
[----:B------:R0:W1:Y:S02]  /*9a50*/  SHFL.BFLY P2, R9, R11, R8, R7 ;  /* 0x0c0000080b097389 */ /* 0x0000640000040007 */
[----:B01----:R-:W-:Y:S01]  /*9a60*/  ENDCOLLECTIVE ;  /* 0x000000000000791b */ /* 0x003fe20003800000 */
.L_x_996:
[----:B------:R-:W-:Y:S02]  /*9a70*/  MOV R11, R26 ;  /* 0x0000001a000b7202 */ /* 0x000fe40000000f00 */
[----:B------:R-:W-:-:S07]  /*9a80*/  MOV R27, R9 ;  /* 0x00000009001b7202 */ /* 0x000fce0000000f00 */
[----:B------:R-:W-:Y:S05]  /*9a90*/  WARPSYNC.COLLECTIVE R6, `(.L_x_997) ;  /* 0x0000000006087348 */ /* 0x000fea0003c00000 */
[----:B------:R0:W1:Y:S02]  /*9aa0*/  SHFL.BFLY P2, R9, R11, R8, R7 ;  /* 0x0c0000080b097389 */ /* 0x0000640000040007 */
[----:B01----:R-:W-:Y:S01]  /*9ab0*/  ENDCOLLECTIVE ;  /* 0x000000000000791b */ /* 0x003fe20003800000 */
.L_x_997:
[----:B------:R-:W-:Y:S01]  /*9ac0*/  FADD.FTZ R27, R27, R24 ;  /* 0x000000181b1b7221 */ /* 0x000fe20000010000 */
[----:B------:R-:W-:-:S04]  /*9ad0*/  HFMA2.MMA R8, -RZ, RZ, 0, 2.384185791015625e-07 ;  /* 0x00000004ff087435 */ /* 0x000fc800000001ff */
[----:B------:R-:W-:Y:S02]  /*9ae0*/  MOV R11, R27 ;  /* 0x0000001b000b7202 */ /* 0x000fe40000000f00 */
[----:B------:R-:W-:-:S07]  /*9af0*/  MOV R29, R9 ;  /* 0x00000009001d7202 */ /* 0x000fce0000000f00 */
[----:B------:R-:W-:Y:S05]  /*9b00*/  WARPSYNC.COLLECTIVE R6, `(.L_x_998) ;  /* 0x0000000006087348 */ /* 0x000fea0003c00000 */
[----:B------:R0:W1:Y:S02]  /*9b10*/  SHFL.BFLY P2, R9, R11, R8, R7 ;  /* 0x0c0000080b097389 */ /* 0x0000640000040007 */
[----:B01----:R-:W-:Y:S01]  /*9b20*/  ENDCOLLECTIVE ;  /* 0x000000000000791b */ /* 0x003fe20003800000 */
.L_x_998:
[----:B------:R-:W-:-:S05]  /*9b30*/  FADD.FTZ R29, R29, R26 ;  /* 0x0000001a1d1d7221 */ /* 0x000fca0000010000 */
[----:B------:R-:W-:Y:S02]  /*9b40*/  MOV R11, R29 ;  /* 0x0000001d000b7202 */ /* 0x000fe40000000f00 */
[----:B------:R-:W-:-:S07]  /*9b50*/  MOV R24, R9 ;  /* 0x0000000900187202 */ /* 0x000fce0000000f00 */
[----:B------:R-:W-:Y:S05]  /*9b60*/  WARPSYNC.COLLECTIVE R6, `(.L_x_999) ;  /* 0x0000000006087348 */ /* 0x000fea0003c00000 */
[----:B------:R0:W1:Y:S02]  /*9b70*/  SHFL.BFLY P2, R9, R11, R8, R7 ;  /* 0x0c0000080b097389 */ /* 0x0000640000040007 */
[----:B01----:R-:W-:Y:S01]  /*9b80*/  ENDCOLLECTIVE ;  /* 0x000000000000791b */ /* 0x003fe20003800000 */
.L_x_999:
[----:B------:R-:W-:Y:S01]  /*9b90*/  FADD.FTZ R24, R27, R24 ;  /* 0x000000181b187221 */ /* 0x000fe20000010000 */
[----:B------:R-:W-:-:S04]  /*9ba0*/  HFMA2.MMA R8, -RZ, RZ, 0, 1.1920928955078125e-07 ;  /* 0x00000002ff087435 */ /* 0x000fc800000001ff */
[----:B------:R-:W-:Y:S02]  /*9bb0*/  MOV R11, R24 ;  /* 0x00000018000b7202 */ /* 0x000fe40000000f00 */
[----:B------:R-:W-:-:S07]  /*9bc0*/  MOV R26, R9 ;  /* 0x00000009001a7202 */ /* 0x000fce0000000f00 */
[----:B------:R-:W-:Y:S05]  /*9bd0*/  WARPSYNC.COLLECTIVE R6, `(.L_x_1000) ;  /* 0x0000000006087348 */ /* 0x000fea0003c00000 */
[----:B------:R0:W1:Y:S02]  /*9be0*/  SHFL.BFLY P2, R9, R11, R8, R7 ;  /* 0x0c0000080b097389 */ /* 0x0000640000040007 */
[----:B01----:R-:W-:Y:S01]  /*9bf0*/  ENDCOLLECTIVE ;  /* 0x000000000000791b */ /* 0x003fe20003800000 */
.L_x_1000:
[----:B------:R-:W-:-:S05]  /*9c00*/  FADD.FTZ R26, R29, R26 ;  /* 0x0000001a1d1a7221 */ /* 0x000fca0000010000 */
[----:B------:R-:W-:Y:S02]  /*9c10*/  MOV R11, R26 ;  /* 0x0000001a000b7202 */ /* 0x000fe40000000f00 */
[----:B------:R-:W-:-:S07]  /*9c20*/  MOV R27, R9 ;  /* 0x00000009001b7202 */ /* 0x000fce0000000f00 */
[----:B------:R-:W-:Y:S05]  /*9c30*/  WARPSYNC.COLLECTIVE R6, `(.L_x_1001) ;  /* 0x0000000006087348 */ /* 0x000fea0003c00000 */
[----:B------:R0:W1:Y:S02]  /*9c40*/  SHFL.BFLY P2, R9, R11, R8, R7 ;  /* 0x0c0000080b097389 */ /* 0x0000640000040007 */
[----:B01----:R-:W-:Y:S01]  /*9c50*/  ENDCOLLECTIVE ;  /* 0x000000000000791b */ /* 0x003fe20003800000 */
.L_x_1001:
[----:B------:R-:W-:Y:S01]  /*9c60*/  FADD.FTZ R24, R24, R27 ;  /* 0x0000001b18187221 */ /* 0x000fe20000010000 */
[----:B------:R-:W-:Y:S01]  /*9c70*/  FADD.FTZ R8, R23, R18 ;  /* 0x0000001217087221 */ /* 0x000fe20000010000 */
[----:B------:R-:W-:Y:S02]  /*9c80*/  @!P0 F2FP.BF16.F32.PACK_AB R6, RZ, R14 ;  /* 0x0000000eff06823e */ /* 0x000fe400000010ff */
[----:B------:R-:W-:Y:S02]  /*9c90*/  @!P0 F2FP.BF16.F32.PACK_AB R7, RZ, R16 ;  /* 0x00000010ff07823e */ /* 0x000fe400000010ff */
[----:B------:R-:W-:Y:S02]  /*9ca0*/  @!P0 F2FP.BF16.F32.PACK_AB R8, RZ, R8 ;  /* 0x00000008ff08823e */ /* 0x000fe400000010ff */
[----:B------:R-:W-:Y:S02]  /*9cb0*/  PRMT R14, R6, 0x7610, R14 ;  /* 0x00007610060e7816 */ /* 0x000fe4000000000e */
[----:B------:R-:W-:Y:S01]  /*9cc0*/  PRMT R16, R8, 0x7610, R16 ;  /* 0x0000761008107816 */ /* 0x000fe20000000010 */
[----:B------:R-:W-:Y:S01]  /*9cd0*/  HFMA2.MMA R8, -RZ, RZ, 0, 5.9604644775390625e-08 ;  /* 0x00000001ff087435 */ /* 0x000fe200000001ff */
[----:B------:R-:W-:-:S02]  /*9ce0*/  MOV R29, R9 ;  /* 0x00000009001d7202 */ /* 0x000fc40000000f00 */
[----:B------:R-:W-:Y:S02]  /*9cf0*/  @!P0 F2FP.BF16.F32.PACK_AB R9, RZ, R10 ;  /* 0x0000000aff09823e */ /* 0x000fe400000010ff */
[----:B------:R-:W-:Y:S01]  /*9d00*/  PRMT R15, R7, 0x7610, R15 ;  /* 0x00007610070f7816 */ /* 0x000fe2000000000f */
[----:B------:R-:W-:Y:S01]  /*9d10*/  FADD.FTZ R26, R26, R29 ;  /* 0x0000001d1a1a7221 */ /* 0x000fe20000010000 */
[----:B------:R-:W-:Y:S01]  /*9d20*/  MOV R11, R24 ;  /* 0x00000018000b7202 */ /* 0x000fe20000000f00 */
[----:B------:R0:W-:Y:S01]  /*9d30*/  @!P0 STG.E.U16 desc[UR10][R4.64], R9 ;  /* 0x0000000904008986 */ /* 0x0001e2000c10150a */
[----:B------:R-:W-:Y:S02]  /*9d40*/  MOV R7, 0x101f ;  /* 0x0000101f00077802 */ /* 0x000fe40000000f00 */
[----:B------:R-:W-:Y:S02]  /*9d50*/  MOV R6, 0xffff ;  /* 0x0000ffff00067802 */ /* 0x000fe40000000f00 */
[----:B------:R-:W-:-:S07]  /*9d60*/  @!P0 F2FP.BF16.F32.PACK_AB R10, RZ, R12 ;  /* 0x0000000cff0a823e */ /* 0x000fce00000010ff */
[----:B0-----:R-:W-:Y:S05]  /*9d70*/  WARPSYNC.COLLECTIVE R6, `(.L_x_1002) ;  /* 0x0000000006087348 */ /* 0x001fea0003c00000 */
[----:B0-----:R0:W1:Y:S02]  /*9d80*/  SHFL.BFLY P2, R9, R11, R8, R7 ;  /* 0x0c0000080b097389 */ /* 0x0010640000040007 */
[----:B01----:R-:W-:Y:S01]  /*9d90*/  ENDCOLLECTIVE ;  /* 0x000000000000791b */ /* 0x003fe20003800000 */
.L_x_1002:
        /* <DEDUP_REMOVED lines=13> */
.L_x_1003:
[----:B------:R-:W-:Y:S01]  /*9e70*/  FADD.FTZ R13, R24, R13 ;  /* 0x0000000d180d7221 */ /* 0x000fe20000010000 */
[----:B------:R-:W-:Y:S06]  /*9e80*/  BRA `(.L_x_1004) ;  /* 0xffffffe4000c7947 */ /* 0x000fec000383ffff */
.L_x_1005:
        /* <DEDUP_REMOVED lines=15> */
.L_x_2761:


//--------------------- .text._ZN13group_norm_v218gn_bwd_cuda_kernelI13__nv_bfloat16Li320ELi3ELi16ELi20ELi4096ELb1ELb1ELi32ELi320ELi320ELi4ELb1ELi2ELb0ELb0ELNS_15WgradSyncMethodE3ENS_16CompileConditionILi900EEEEEvPT_S6_S6_PKS5_S8_S8_S8_PKfflPfPj --------------------------
	.section	.text._ZN13group_norm_v218gn_bwd_cuda_kernelI13__nv_bfloat16Li320ELi3ELi16ELi20ELi4096ELb1ELb1ELi32ELi320ELi320ELi4ELb1ELi2ELb0ELb0ELNS_15WgradSyncMethodE3ENS_16CompileConditionILi900EEEEEvPT_S6_S6_PKS5_S8_S8_S8_PKfflPfPj,"ax",@progbits
	.align	128
        .global         _ZN13group_norm_v218gn_bwd_cuda_kernelI13__nv_bfloat16Li320ELi3ELi16ELi20ELi4096ELb1ELb1ELi32ELi320ELi320ELi4ELb1ELi2ELb0ELb0ELNS_15WgradSyncMethodE3ENS_16CompileConditionILi900EEEEEvPT_S6_S6_PKS5_S8_S8_S8_PKfflPfPj
        .type           _ZN13group_norm_v218gn_bwd_cuda_kernelI13__nv_bfloat16Li320ELi3ELi16ELi20ELi4096ELb1ELb1ELi32ELi320ELi320ELi4ELb1ELi2ELb0ELb0ELNS_15WgradSyncMethodE3ENS_16CompileConditionILi900EEEEEvPT_S6_S6_PKS5_S8_S8_S8_PKfflPfPj,@function
        .size           _ZN13group_norm_v218gn_bwd_cuda_kernelI13__nv_bfloat16Li320ELi3ELi16ELi20ELi4096ELb1ELb1ELi32ELi320ELi320ELi4ELb1ELi2ELb0ELb0ELNS_15WgradSyncMethodE3ENS_16CompileConditionILi900EEEEEvPT_S6_S6_PKS5_S8_S8_S8_PKfflPfPj,(.L_x_2762 - _ZN13group_norm_v218gn_bwd_cuda_kernelI13__nv_bfloat16Li320ELi3ELi16ELi20ELi4096ELb1ELb1ELi32ELi320ELi320ELi4ELb1ELi2ELb0ELb0ELNS_15WgradSyncMethodE3ENS_16CompileConditionILi900EEEEEvPT_S6_S6_PKS5_S8_S8_S8_PKfflPfPj)
        .other          _ZN13group_norm_v218gn_bwd_cuda_kernelI13__nv_bfloat16Li320ELi3ELi16ELi20ELi4096ELb1ELb1ELi32ELi320ELi320ELi4ELb1ELi2ELb0ELb0ELNS_15WgradSyncMethodE3ENS_16CompileConditionILi900EEEEEvPT_S6_S6_PKS5_S8_S8_S8_PKfflPfPj,@"STO_CUDA_ENTRY STV_DEFAULT"
_ZN13group_norm_v218gn_bwd_cuda_kernelI13__nv_bfloat16Li320ELi3ELi16ELi20ELi4096ELb1ELb1ELi32ELi320ELi320ELi4ELb1ELi2ELb0ELb0ELNS_15WgradSyncMethodE3ENS_16CompileConditionILi900EEEEEvPT_S6_S6_PKS5_S8_S8_S8_PKfflPfPj:
.text._ZN13group_norm_v218gn_bwd_cuda_kernelI13__nv_bfloat16Li320ELi3ELi16ELi20ELi4096ELb1ELb1ELi32ELi320ELi320ELi4ELb1ELi2ELb0ELb0ELNS_15WgradSyncMethodE3ENS_16CompileConditionILi900EEEEEvPT_S6_S6_PKS5_S8_S8_S8_PKfflPfPj:
        /* <DEDUP_REMOVED lines=29> */
.L_x_1008:
[----:B------:R-:W2:Y:S04]  /*01d0*/  LD.E.STRONG.GPU R0, desc[UR10][R2.64] ;  /* 0x0000000a02007980 */ /* 0x000ea8000c10f900 */
[----:B--2---:R-:W-:Y:S01]  /*01e0*/  CCTL.IVALL ;  /* 0x00000000ff00798f */ /* 0x004fe20002000000 */
[----:B------:R-:W-:Y:S05]  /*01f0*/  YIELD ;  /* 0x0000000000007946 */ /* 0x000fea0003800000 */
[----:B-----5:R-:W-:-:S04]  /*0200*/  LOP3.LUT R0, R0, R5, RZ, 0x3c, !PT ;  /* 0x0000000500007212 */ /* 0x020fc800078e3cff */
[----:B------:R-:W-:-:S13]  /*0210*/  ISETP.GT.AND P0, PT, R0, -0x1, PT ;  /* 0xffffffff0000780c */ /* 0x000fda0003f04270 */
[----:B------:R-:W-:Y:S05]  /*0220*/  @P0 BRA `(.L_x_1008) ;  /* 0xfffffffc00e80947 */ /* 0x000fea000383ffff */
.L_x_1007:
[----:B------:R-:W-:Y:S05]  /*0230*/  WARPSYNC.ALL ;  /* 0x0000000000007948 */ /* 0x000fea0003800000 */
[----:B------:R-:W-:Y:S06]  /*0240*/  BAR.SYNC.DEFER_BLOCKING 0x0 ;  /* 0x0000000000007b1d */ /* 0x000fec0000010000 */
[----:B------:R-:W-:Y:S05]  /*0250*/  BRA `(.L_x_1009) ;  /* 0x0000006800847947 */ /* 0x000fea0003800000 */
.L_x_1006:
        /* <DEDUP_REMOVED lines=18> */
[----:B------:R-:W-:Y:S02]  /*0380*/  SHF.R.S32.HI R13, RZ, 0x2, R9 ;  /* 0x00000002ff0d7819 */ /* 0x000fe40000011409 */
[----:B------:R-:W-:Y:S01]  /*0390*/  LEA.HI R8, R8, R14, RZ, 0x4 ;  /* 0x0000000e08087211 */ /* 0x000fe200078f20ff */
[----:B------:R1:W-:Y:S01]  /*03a0*/  STL [R1+0xd0], R6 ;  /* 0x0000d00601007387 */ /* 0x0003e20000100800 */
[C---:B------:R-:W-:Y:S02]  /*03b0*/  IADD3 R10, R13.reuse, 0x50, RZ ;  /* 0x000000500d0a7810 */ /* 0x040fe40007ffe0ff */
[C---:B------:R-:W-:Y:S02]  /*03c0*/  IADD3 R12, R13.reuse, 0xa0, RZ ;  /* 0x000000a00d0c7810 */ /* 0x040fe40007ffe0ff */
[----:B------:R-:W-:Y:S02]  /*03d0*/  IADD3 R0, R13, 0xf0, RZ ;  /* 0x000000f00d007810 */ /* 0x000fe40007ffe0ff */
[----:B------:R-:W-:-:S02]  /*03e0*/  SHF.R.S32.HI R11, RZ, 0x1f, R10 ;  /* 0x0000001fff0b7819 */ /* 0x000fc4000001140a */
[----:B------:R-:W-:Y:S02]  /*03f0*/  SHF.R.S32.HI R13, RZ, 0x1f, R12 ;  /* 0x0000001fff0d7819 */ /* 0x000fe4000001140c */
[----:B------:R-:W-:Y:S02]  /*0400*/  SHF.R.S32.HI R7, RZ, 0x1f, R0 ;  /* 0x0000001fff077819 */ /* 0x000fe40000011400 */
[----:B------:R-:W-:Y:S02]  /*0410*/  LOP3.LUT R9, R9, 0xfffffffc, RZ, 0xc0, !PT ;  /* 0xfffffffc09097812 */ /* 0x000fe400078ec0ff */
[----:B------:R-:W-:Y:S01]  /*0420*/  LEA.HI R11, R11, R10, RZ, 0x2 ;  /* 0x0000000a0b0b7211 */ /* 0x000fe200078f10ff */
[----:B0-----:R-:W-:Y:S01]  /*0430*/  ULEA UR6, UR6, UR4, 0x18 ;  /* 0x0000000406067291 */ /* 0x001fe2000f8ec03f */
[----:B------:R-:W-:Y:S02]  /*0440*/  LEA.HI R13, R13, R12, RZ, 0x2 ;  /* 0x0000000c0d0d7211 */ /* 0x000fe400078f10ff */
[----:B------:R-:W-:Y:S01]  /*0450*/  LEA.HI R7, R7, R0, RZ, 0x2 ;  /* 0x0000000007077211 */ /* 0x000fe200078f10ff */
[----:B------:R-:W-:Y:S01]  /*0460*/  UMOV UR4, URZ ;  /* 0x0000003f00047c82 */ /* 0x000fe20008000000 */
[----:B------:R-:W-:-:S02]  /*0470*/  SHF.R.U32.HI R8, RZ, 0x4, R8 ;  /* 0x00000004ff087819 */ /* 0x000fc40000011608 */
[----:B------:R-:W-:Y:S02]  /*0480*/  IADD3 R9, -R9, R14, RZ ;  /* 0x0000000e09097210 */ /* 0x000fe40007ffe1ff */
[----:B------:R-:W-:Y:S02]  /*0490*/  SHF.R.U32.HI R0, RZ, 0x2, R11 ;  /* 0x00000002ff007819 */ /* 0x000fe4000001160b */
[----:B-1----:R-:W-:Y:S02]  /*04a0*/  SHF.R.U32.HI R6, RZ, 0x2, R13 ;  /* 0x00000002ff067819 */ /* 0x002fe4000001160d */
[C---:B------:R-:W-:Y:S02]  /*04b0*/  LOP3.LUT R12, R9.reuse, 0x3, R8, 0x78, !PT ;  /* 0x00000003090c7812 */ /* 0x040fe400078e7808 */
[C---:B------:R-:W-:Y:S02]  /*04c0*/  LOP3.LUT R11, R9.reuse, 0x3, R0, 0x78, !PT ;  /* 0x00000003090b7812 */ /* 0x040fe400078e7800 */
[----:B------:R-:W-:Y:S01]  /*04d0*/  LOP3.LUT R0, R9, 0x3, R6, 0x78, !PT ;  /* 0x0000000309007812 */ /* 0x000fe200078e7806 */
[----:B------:R0:W-:Y:S01]  /*04e0*/  STL [R1+0xe0], R12 ;  /* 0x0000e00c01007387 */ /* 0x0001e20000100800 */
[----:B------:R-:W-:-:S03]  /*04f0*/  SHF.R.U32.HI R10, RZ, 0x2, R7 ;  /* 0x00000002ff0a7819 */ /* 0x000fc60000011607 */
[----:B------:R-:W-:Y:S01]  /*0500*/  STL [R1+0xdc], R11 ;  /* 0x0000dc0b01007387 */ /* 0x000fe20000100800 */
[----:B------:R-:W-:-:S03]  /*0510*/  LOP3.LUT R10, R9, 0x3, R10, 0x78, !PT ;  /* 0x00000003090a7812 */ /* 0x000fc600078e780a */
[----:B------:R-:W-:Y:S01]  /*0520*/  STL [R1+0xd8], R0 ;  /* 0x0000d80001007387 */ /* 0x000fe20000100800 */
[----:B0-----:R-:W-:-:S03]  /*0530*/  CS2R R12, SRZ ;  /* 0x00000000000c7805 */ /* 0x001fc6000001ff00 */
[----:B------:R0:W-:Y:S02]  /*0540*/  STL [R1+0xd4], R10 ;  /* 0x0000d40a01007387 */ /* 0x0001e40000100800 */
[----:B0-----:R-:W-:Y:S02]  /*0550*/  CS2R R10, SRZ ;  /* 0x00000000000a7805 */ /* 0x001fe4000001ff00 */
[C---:B--2---:R-:W-:Y:S02]  /*0560*/  PRMT R6, R2.reuse, 0x7632, R6 ;  /* 0x0000763202067816 */ /* 0x044fe40000000006 */
[----:B------:R-:W-:Y:S02]  /*0570*/  SHF.L.U32 R0, R2, 0x10, RZ ;  /* 0x0000001002007819 */ /* 0x000fe400000006ff */
[----:B---3--:R-:W-:Y:S02]  /*0580*/  PRMT R8, R4, 0x7632, R8 ;  /* 0x0000763204087816 */ /* 0x008fe40000000008 */
[----:B------:R-:W-:-:S02]  /*0590*/  PRMT R7, R3, 0x7632, R7 ;  /* 0x0000763203077816 */ /* 0x000fc40000000007 */
[----:B------:R-:W-:Y:S02]  /*05a0*/  SHF.L.U32 R2, R3, 0x10, RZ ;  /* 0x0000001003027819 */ /* 0x000fe400000006ff */
[----:B------:R-:W-:Y:S02]  /*05b0*/  SHF.L.U32 R4, R4, 0x10, RZ ;  /* 0x0000001004047819 */ /* 0x000fe400000006ff */
[C---:B------:R-:W-:Y:S02]  /*05c0*/  SHF.L.U32 R3, R5.reuse, 0x10, RZ ;  /* 0x0000001005037819 */ /* 0x040fe400000006ff */
[----:B------:R-:W-:Y:S01]  /*05d0*/  PRMT R9, R5, 0x7632, R9 ;  /* 0x0000763205097816 */ /* 0x000fe20000000009 */
[----:B------:R0:W-:Y:S01]  /*05e0*/  STL [R1+0x1c], R4 ;  /* 0x00001c0401007387 */ /* 0x0001e20000100800 */
[----:B------:R-:W-:-:S03]  /*05f0*/  SHF.L.U32 R5, R8, 0x10, RZ ;  /* 0x0000001008057819 */ /* 0x000fc600000006ff */
[----:B------:R1:W-:Y:S04]  /*0600*/  STL [R1+0x14], R3 ;  /* 0x0000140301007387 */ /* 0x0003e80000100800 */
[----:B------:R2:W-:Y:S01]  /*0610*/  STL [R1+0x8c], RZ ;  /* 0x00008cff01007387 */ /* 0x0005e20000100800 */
[----:B0-----:R-:W-:-:S03]  /*0620*/  SHF.L.U32 R4, R7, 0x10, RZ ;  /* 0x0000001007047819 */ /* 0x001fc600000006ff */
[----:B------:R2:W-:Y:S01]  /*0630*/  STL [R1+0x84], RZ ;  /* 0x000084ff01007387 */ /* 0x0005e20000100800 */
[----:B-1----:R-:W-:-:S03]  /*0640*/  SHF.L.U32 R3, R6, 0x10, RZ ;  /* 0x0000001006037819 */ /* 0x002fc600000006ff */
[----:B------:R2:W-:Y:S01]  /*0650*/  STL [R1+0x88], RZ ;  /* 0x000088ff01007387 */ /* 0x0005e20000100800 */
[----:B------:R-:W-:-:S03]  /*0660*/  SHF.L.U32 R6, R9, 0x10, RZ ;  /* 0x0000001009067819 */ /* 0x000fc600000006ff */
[----:B------:R2:W-:Y:S04]  /*0670*/  STL [R1+0x80], RZ ;  /* 0x000080ff01007387 */ /* 0x0005e80000100800 */
.L_x_1025:
[----:B-1----:R-:W3:Y:S01]  /*0680*/  LDL R14, [R1+0xd0] ;  /* 0x0000d000010e7983 */ /* 0x002ee20000100800 */
[----:B------:R-:W0:Y:S01]  /*0690*/  S2R R7, SR_TID.X ;  /* 0x0000000000077919 */ /* 0x000e220000002100 */
[----:B------:R-:W-:Y:S01]  /*06a0*/  USHF.L.U32 UR7, UR16, 0x5, URZ ;  /* 0x0000000510077899 */ /* 0x000fe2000800063f */
[----:B------:R-:W-:Y:S01]  /*06b0*/  HFMA2.MMA R45, -RZ, RZ, 0, 0 ;  /* 0x00000000ff2d7435 */ /* 0x000fe200000001ff */
[----:B------:R-:W-:Y:S01]  /*06c0*/  MOV R16, UR9 ;  /* 0x0000000900107c02 */ /* 0x000fe20008000f00 */
[----:B------:R-:W-:Y:S01]  /*06d0*/  ULDC.64 UR12, c[0x0][0x248] ;  /* 0x00009200000c7ab9 */ /* 0x000fe20000000a00 */
[----:B------:R-:W-:Y:S01]  /*06e0*/  ULOP3.LUT UR7, UR7, 0xfe0, URZ, 0xc0, !UPT ;  /* 0x00000fe007077892 */ /* 0x000fe2000f8ec03f */
[----:B------:R-:W-:Y:S01]  /*06f0*/  ULDC.64 UR14, c[0x0][0x228] ;  /* 0x00008a00000e7ab9 */ /* 0x000fe20000000a00 */
[----:B0-----:R-:W-:-:S05]  /*0700*/  IMAD.WIDE.U32 R8, R7, -0x33333333, RZ ;  /* 0xcccccccd07087825 */ /* 0x001fca00078e00ff */
[----:B------:R-:W-:-:S05]  /*0710*/  SHF.R.U32.HI R41, RZ, 0x6, R9 ;  /* 0x00000006ff297819 */ /* 0x000fca0000011609 */
[----:B------:R-:W-:Y:S01]  /*0720*/  IMAD R39, R41, -0x50, R7 ;  /* 0xffffffb029277824 */ /* 0x000fe200078e0207 */
[----:B------:R-:W-:Y:S02]  /*0730*/  MOV R7, UR9 ;  /* 0x0000000900077c02 */ /* 0x000fe40008000f00 */
[----:B------:R-:W-:Y:S02]  /*0740*/  MOV R9, UR9 ;  /* 0x0000000900097c02 */ /* 0x000fe40008000f00 */
[----:B------:R-:W-:Y:S02]  /*0750*/  SHF.L.U32 R44, R39, 0x2, RZ ;  /* 0x00000002272c7819 */ /* 0x000fe400000006ff */
[----:B------:R-:W-:Y:S01]  /*0760*/  IADD3 R40, R41, UR7, RZ ;  /* 0x0000000729287c10 */ /* 0x000fe2000fffe0ff */
[----:B------:R-:W-:Y:S02]  /*0770*/  UIMAD UR7, UR5, 0x140000, URZ ;  /* 0x00140000050778a4 */ /* 0x000fe4000f8e023f */
[----:B------:R-:W-:Y:S01]  /*0780*/  IMAD.WIDE.U32 R44, R7, 0x140000, R44 ;  /* 0x00140000072c7825 */ /* 0x000fe200078e002c */
[----:B------:R-:W-:-:S03]  /*0790*/  MOV R7, UR5 ;  /* 0x0000000500077c02 */ /* 0x000fc60008000f00 */
[----:B------:R-:W-:Y:S01]  /*07a0*/  IMAD R40, R40, 0x140, RZ ;  /* 0x0000014028287824 */ /* 0x000fe200078e02ff */
[----:B------:R-:W-:Y:S01]  /*07b0*/  IADD3 R8, R45, UR7, RZ ;  /* 0x000000072d087c10 */ /* 0x000fe2000fffe0ff */
[----:B-----5:R0:W-:Y:S01]  /*07c0*/  STL [R1+0x154], R13 ;  /* 0x0001540d01007387 */ /* 0x0201e20000100800 */
[----:B------:R-:W-:Y:S01]  /*07d0*/  ULDC UR7, c[0x0][0x250] ;  /* 0x0000940000077ab9 */ /* 0x000fe20000000800 */
[----:B---3--:R-:W-:-:S04]  /*07e0*/  LEA R9, P0, R9, R14, 0x4 ;  /* 0x0000000e09097211 */ /* 0x008fc800078020ff */
[----:B------:R-:W-:Y:S02]  /*07f0*/  LEA.HI.X R16, R16, RZ, R7, 0x4, P0 ;  /* 0x000000ff10107211 */ /* 0x000fe400000f2407 */
[C---:B------:R-:W-:Y:S02]  /*0800*/  LEA R14, P0, R9.reuse, UR12, 0x3 ;  /* 0x0000000c090e7c11 */ /* 0x040fe4000f8018ff */
[----:B------:R-:W-:Y:S02]  /*0810*/  IADD3 R7, P1, R40, R44, RZ ;  /* 0x0000002c28077210 */ /* 0x000fe40007f3e0ff */
[----:B------:R-:W-:Y:S01]  /*0820*/  LEA.HI.X R15, R9, UR13, R16, 0x3, P0 ;  /* 0x0000000d090f7c11 */ /* 0x000fe200080f1c10 */
[----:B------:R-:W-:Y:S01]  /*0830*/  ULDC.64 UR12, c[0x0][0x230] ;  /* 0x00008c00000c7ab9 */ /* 0x000fe20000000a00 */
[----:B------:R-:W-:Y:S02]  /*0840*/  IADD3.X R16, RZ, R8, RZ, P1, !PT ;  /* 0x00000008ff107210 */ /* 0x000fe40000ffe4ff */
[----:B------:R-:W-:-:S02]  /*0850*/  SHF.L.U32 R22, R7, 0x1, RZ ;  /* 0x0000000107167819 */ /* 0x000fc400000006ff */
[----:B------:R-:W-:Y:S01]  /*0860*/  SHF.L.U64.HI R25, R7, 0x1, R16 ;  /* 0x0000000107197819 */ /* 0x000fe20000010210 */
[----:B------:R-:W3:Y:S01]  /*0870*/  LDG.E.64.CONSTANT R14, desc[UR10][R14.64] ;  /* 0x0000000a0e0e7981 */ /* 0x000ee2000c1e9b00 */
[----:B------:R-:W-:Y:S02]  /*0880*/  IADD3 R16, P0, R22, UR12, RZ ;  /* 0x0000000c16107c10 */ /* 0x000fe4000ff1e0ff */
[----:B------:R-:W-:Y:S02]  /*0890*/  IADD3 R7, R40, 0x500, RZ ;  /* 0x0000050028077810 */ /* 0x000fe40007ffe0ff */
[----:B------:R-:W-:Y:S02]  /*08a0*/  IADD3.X R17, R25, UR13, RZ, P0, !PT ;  /* 0x0000000d19117c10 */ /* 0x000fe400087fe4ff */
[----:B------:R-:W-:-:S04]  /*08b0*/  IADD3 R7, P0, R7, R44, RZ ;  /* 0x0000002c07077210 */ /* 0x000fc80007f1e0ff */
[----:B------:R-:W-:Y:S01]  /*08c0*/  IADD3.X R18, RZ, R8, RZ, P0, !PT ;  /* 0x00000008ff127210 */ /* 0x000fe200007fe4ff */
[----:B------:R1:W-:Y:S01]  /*08d0*/  STL [R1+0x9c], R22 ;  /* 0x00009c1601007387 */ /* 0x0003e20000100800 */
[C---:B------:R-:W-:Y:S02]  /*08e0*/  SHF.L.U32 R24, R7.reuse, 0x1, RZ ;  /* 0x0000000107187819 */ /* 0x040fe400000006ff */
[----:B------:R-:W-:Y:S01]  /*08f0*/  SHF.L.U64.HI R26, R7, 0x1, R18 ;  /* 0x00000001071a7819 */ /* 0x000fe20000010212 */
[----:B------:R-:W4:Y:S01]  /*0900*/  LDG.E.64.CONSTANT R16, desc[UR10][R16.64] ;  /* 0x0000000a10107981 */ /* 0x000f22000c1e9b00 */
[----:B------:R-:W-:-:S04]  /*0910*/  IADD3 R7, R40, 0xa00, RZ ;  /* 0x00000a0028077810 */ /* 0x000fc80007ffe0ff */
[----:B------:R-:W-:Y:S02]  /*0920*/  IADD3 R7, P1, R7, R44, RZ ;  /* 0x0000002c07077210 */ /* 0x000fe40007f3e0ff */
[----:B------:R-:W-:Y:S02]  /*0930*/  IADD3 R18, P0, R24, UR12, RZ ;  /* 0x0000000c18127c10 */ /* 0x000fe4000ff1e0ff */
[----:B------:R-:W-:Y:S02]  /*0940*/  IADD3.X R20, RZ, R8, RZ, P1, !PT ;  /* 0x00000008ff147210 */ /* 0x000fe40000ffe4ff */
[C---:B------:R-:W-:Y:S02]  /*0950*/  SHF.L.U32 R28, R7.reuse, 0x1, RZ ;  /* 0x00000001071c7819 */ /* 0x040fe400000006ff */
[----:B------:R-:W-:Y:S02]  /*0960*/  IADD3.X R19, R26, UR13, RZ, P0, !PT ;  /* 0x0000000d1a137c10 */ /* 0x000fe400087fe4ff */
[----:B0-----:R-:W-:-:S02]  /*0970*/  SHF.L.U64.HI R13, R7, 0x1, R20 ;  /* 0x00000001070d7819 */ /* 0x001fc40000010214 */
[----:B------:R-:W-:Y:S01]  /*0980*/  IADD3 R20, P0, R28, UR12, RZ ;  /* 0x0000000c1c147c10 */ /* 0x000fe2000ff1e0ff */
[----:B------:R-:W-:Y:S03]  /*0990*/  STL [R1+0xa0], R25 ;  /* 0x0000a01901007387 */ /* 0x000fe60000100800 */
[----:B------:R-:W-:Y:S01]  /*09a0*/  IADD3.X R21, R13, UR13, RZ, P0, !PT ;  /* 0x0000000d0d157c10 */ /* 0x000fe200087fe4ff */
[----:B------:R-:W2:Y:S01]  /*09b0*/  LDG.E.64.CONSTANT R18, desc[UR10][R18.64] ;  /* 0x0000000a12127981 */ /* 0x000ea2000c1e9b00 */
[----:B-1----:R-:W-:-:S03]  /*09c0*/  IADD3 R22, P0, R22, UR14, RZ ;  /* 0x0000000e16167c10 */ /* 0x002fc6000ff1e0ff */
[----:B------:R0:W-:Y:S01]  /*09d0*/  STL [R1+0xa4], R24 ;  /* 0x0000a41801007387 */ /* 0x0001e20000100800 */
[----:B------:R-:W-:Y:S02]  /*09e0*/  IADD3.X R23, R25, UR15, RZ, P0, !PT ;  /* 0x0000000f19177c10 */ /* 0x000fe400087fe4ff */
[C---:B------:R-:W-:Y:S01]  /*09f0*/  IADD3 R7, R40.reuse, 0xf00, RZ ;  /* 0x00000f0028077810 */ /* 0x040fe20007ffe0ff */
[----:B------:R1:W-:Y:S01]  /*0a00*/  STL [R1+0xb4], R26 ;  /* 0x0000b41a01007387 */ /* 0x0003e20000100800 */
[----:B------:R-:W-:-:S03]  /*0a10*/  IADD3 R48, R40, 0x1e00, RZ ;  /* 0x00001e0028307810 */ /* 0x000fc60007ffe0ff */
[----:B------:R-:W2:Y:S01]  /*0a20*/  LDG.E.64.CONSTANT R20, desc[UR10][R20.64] ;  /* 0x0000000a14147981 */ /* 0x000ea2000c1e9b00 */
[----:B0-----:R-:W-:-:S03]  /*0a30*/  IADD3 R24, P0, R24, UR14, RZ ;  /* 0x0000000e18187c10 */ /* 0x001fc6000ff1e0ff */
[----:B------:R-:W2:Y:S01]  /*0a40*/  LDG.E.64.CONSTANT R22, desc[UR10][R22.64] ;  /* 0x0000000a16167981 */ /* 0x000ea2000c1e9b00 */
[----:B------:R-:W-:Y:S02]  /*0a50*/  IADD3.X R25, R26, UR15, RZ, P0, !PT ;  /* 0x0000000f1a197c10 */ /* 0x000fe400087fe4ff */
[----:B------:R-:W-:Y:S02]  /*0a60*/  IADD3 R9, P0, R7, R44, RZ ;  /* 0x0000002c07097210 */ /* 0x000fe40007f1e0ff */
[----:B------:R-:W-:Y:S02]  /*0a70*/  IADD3 R7, R40, 0x1400, RZ ;  /* 0x0000140028077810 */ /* 0x000fe40007ffe0ff */
[----:B-1----:R-:W-:Y:S01]  /*0a80*/  IADD3.X R26, RZ, R8, RZ, P0, !PT ;  /* 0x00000008ff1a7210 */ /* 0x002fe200007fe4ff */
[----:B------:R0:W-:Y:S01]  /*0a90*/  STL [R1+0xa8], R28 ;  /* 0x0000a81c01007387 */ /* 0x0001e20000100800 */
[C---:B------:R-:W-:Y:S02]  /*0aa0*/  SHF.L.U32 R38, R9.reuse, 0x1, RZ ;  /* 0x0000000109267819 */ /* 0x040fe400000006ff */
[----:B------:R-:W-:Y:S01]  /*0ab0*/  SHF.L.U64.HI R42, R9, 0x1, R26 ;  /* 0x00000001092a7819 */ /* 0x000fe2000001021a */
[----:B------:R-:W2:Y:S01]  /*0ac0*/  LDG.E.64.CONSTANT R24, desc[UR10][R24.64] ;  /* 0x0000000a18187981 */ /* 0x000ea2000c1e9b00 */
[----:B------:R-:W-:-:S02]  /*0ad0*/  IADD3 R26, P1, R38, UR12, RZ ;  /* 0x0000000c261a7c10 */ /* 0x000fc4000ff3e0ff */
[----:B------:R-:W-:Y:S02]  /*0ae0*/  IADD3 R7, P2, R7, R44, RZ ;  /* 0x0000002c07077210 */ /* 0x000fe40007f5e0ff */
[----:B0-----:R-:W-:Y:S02]  /*0af0*/  IADD3 R28, P0, R28, UR14, RZ ;  /* 0x0000000e1c1c7c10 */ /* 0x001fe4000ff1e0ff */
[----:B------:R-:W-:Y:S02]  /*0b00*/  IADD3.X R27, R42, UR13, RZ, P1, !PT ;  /* 0x0000000d2a1b7c10 */ /* 0x000fe40008ffe4ff */
[----:B------:R-:W-:Y:S02]  /*0b10*/  IADD3.X R30, RZ, R8, RZ, P2, !PT ;  /* 0x00000008ff1e7210 */ /* 0x000fe400017fe4ff */
[----:B------:R-:W-:Y:S02]  /*0b20*/  SHF.L.U32 R51, R7, 0x1, RZ ;  /* 0x0000000107337819 */ /* 0x000fe400000006ff */
[----:B------:R-:W-:Y:S01]  /*0b30*/  IADD3.X R29, R13, UR15, RZ, P0, !PT ;  /* 0x0000000f0d1d7c10 */ /* 0x000fe200087fe4ff */
[----:B------:R-:W3:Y:S01]  /*0b40*/  LDG.E.64.CONSTANT R26, desc[UR10][R26.64] ;  /* 0x0000000a1a1a7981 */ /* 0x000ee2000c1e9b00 */
[----:B------:R-:W-:-:S02]  /*0b50*/  SHF.L.U64.HI R47, R7, 0x1, R30 ;  /* 0x00000001072f7819 */ /* 0x000fc4000001021e */
[----:B------:R-:W-:Y:S02]  /*0b60*/  IADD3 R30, P0, R51, UR12, RZ ;  /* 0x0000000c331e7c10 */ /* 0x000fe4000ff1e0ff */
[----:B------:R-:W4:Y:S02]  /*0b70*/  LDG.E.64.CONSTANT R28, desc[UR10][R28.64] ;  /* 0x0000000a1c1c7981 */ /* 0x000f24000c1e9b00 */
[----:B------:R-:W-:-:S06]  /*0b80*/  IADD3.X R31, R47, UR13, RZ, P0, !PT ;  /* 0x0000000d2f1f7c10 */ /* 0x000fcc00087fe4ff */
[----:B------:R-:W2:Y:S04]  /*0b90*/  LDG.E.64.CONSTANT R30, desc[UR10][R30.64] ;  /* 0x0000000a1e1e7981 */ /* 0x000ea8000c1e9b00 */
[----:B------:R-:W-:Y:S04]  /*0ba0*/  STL [R1+0xbc], R13 ;  /* 0x0000bc0d01007387 */ /* 0x000fe80000100800 */
[----:B------:R-:W-:Y:S04]  /*0bb0*/  STL [R1+0xb8], R38 ;  /* 0x0000b82601007387 */ /* 0x000fe80000100800 */
[----:B------:R-:W-:Y:S04]  /*0bc0*/  STL [R1+0xc8], R42 ;  /* 0x0000c82a01007387 */ /* 0x000fe80000100800 */
[----:B---3--:R-:W-:Y:S04]  /*0bd0*/  STL [R1+0x150], R27 ;  /* 0x0001501b01007387 */ /* 0x008fe80000100800 */
[----:B------:R-:W-:Y:S04]  /*0be0*/  STL [R1+0xc0], R51 ;  /* 0x0000c03301007387 */ /* 0x000fe80000100800 */
[----:B----4-:R0:W-:Y:S04]  /*0bf0*/  STL [R1+0x148], R29 ;  /* 0x0001481d01007387 */ /* 0x0101e80000100800 */
[----:B------:R-:W-:Y:S04]  /*0c00*/  STL [R1+0xc4], R47 ;  /* 0x0000c42f01007387 */ /* 0x000fe80000100800 */
[----:B0-----:R-:W3:Y:S04]  /*0c10*/  LDL R29, [R1+0x1c] ;  /* 0x00001c00011d7983 */ /* 0x001ee80000100800 */
[----:B--2---:R0:W-:Y:S04]  /*0c20*/  STL [R1+0x14c], R31 ;  /* 0x00014c1f01007387 */ /* 0x0041e80000100800 */
[----:B0-----:R-:W2:Y:S01]  /*0c30*/  LDL R31, [R1+0x14] ;  /* 0x00001400011f7983 */ /* 0x001ea20000100800 */
[----:B------:R-:W-:-:S06]  /*0c40*/  FADD.FTZ R7, R15, UR7 ;  /* 0x000000070f077e21 */ /* 0x000fcc0008010000 */
[----:B------:R-:W0:Y:S01]  /*0c50*/  MUFU.RSQ R7, R7 ;  /* 0x0000000700077308 */ /* 0x000e220000001400 */
[C---:B------:R-:W-:Y:S02]  /*0c60*/  SHF.L.U32 R9, R16.reuse, 0x10, RZ ;  /* 0x0000001010097819 */ /* 0x040fe400000006ff */
[C---:B------:R-:W-:Y:S02]  /*0c70*/  SHF.L.U32 R15, R17.reuse, 0x10, RZ ;  /* 0x00000010110f7819 */ /* 0x040fe400000006ff */
[----:B------:R-:W-:Y:S01]  /*0c80*/  PRMT R46, R16, 0x7632, R46 ;  /* 0x00007632102e7816 */ /* 0x000fe2000000002e */
[C---:B------:R-:W-:Y:S02]  /*0c90*/  FADD.FTZ R32, -R14.reuse, R9 ;  /* 0x000000090e207221 */ /* 0x040fe40000010100 */
[----:B------:R-:W-:Y:S01]  /*0ca0*/  FADD.FTZ R15, -R14, R15 ;  /* 0x0000000f0e0f7221 */ /* 0x000fe20000010100 */
[----:B------:R-:W-:Y:S02]  /*0cb0*/  SHF.L.U32 R46, R46, 0x10, RZ ;  /* 0x000000102e2e7819 */ /* 0x000fe400000006ff */
[----:B------:R-:W-:Y:S01]  /*0cc0*/  PRMT R49, R17, 0x7632, R49 ;  /* 0x0000763211317816 */ /* 0x000fe20000000031 */
[C---:B0-----:R-:W-:Y:S01]  /*0cd0*/  FMUL.FTZ R13, R7.reuse, R32 ;  /* 0x00000020070d7220 */ /* 0x041fe20000410000 */
[----:B------:R-:W-:Y:S01]  /*0ce0*/  FMUL.FTZ R57, R7, R15 ;  /* 0x0000000f07397220 */ /* 0x000fe20000410000 */
[----:B------:R-:W-:Y:S01]  /*0cf0*/  FADD.FTZ R46, -R14, R46 ;  /* 0x0000002e0e2e7221 */ /* 0x000fe20000010100 */
[----:B------:R-:W-:-:S03]  /*0d00*/  SHF.L.U32 R49, R49, 0x10, RZ ;  /* 0x0000001031317819 */ /* 0x000fc600000006ff */
[----:B------:R-:W-:Y:S02]  /*0d10*/  FMUL.FTZ R46, R7, R46 ;  /* 0x0000002e072e7220 */ /* 0x000fe40000410000 */
[----:B------:R-:W-:Y:S02]  /*0d20*/  FADD.FTZ R49, -R14, R49 ;  /* 0x000000310e317221 */ /* 0x000fe40000010100 */
[----:B------:R-:W-:Y:S02]  /*0d30*/  FFMA.FTZ R35, R3, R46, R5 ;  /* 0x0000002e03237223 */ /* 0x000fe40000010005 */
[----:B------:R-:W-:Y:S02]  /*0d40*/  FMUL.FTZ R49, R7, R49 ;  /* 0x0000003107317220 */ /* 0x000fe40000410000 */
[----:B------:R-:W-:Y:S02]  /*0d50*/  FMUL.FTZ R60, R35, -1.4426950216293334961 ;  /* 0xbfb8aa3b233c7820 */ /* 0x000fe40000410000 */
[----:B------:R-:W-:-:S04]  /*0d60*/  FFMA.FTZ R37, R4, R49, R6 ;  /* 0x0000003104257223 */ /* 0x000fc80000010006 */
[----:B------:R-:W0:Y:S01]  /*0d70*/  MUFU.EX2 R60, R60 ;  /* 0x0000003c003c7308 */ /* 0x000e220000000800 */
[----:B------:R-:W-:-:S07]  /*0d80*/  FMUL.FTZ R15, R37, -1.4426950216293334961 ;  /* 0xbfb8aa3b250f7820 */ /* 0x000fce0000410000 */
[----:B------:R-:W1:Y:S01]  /*0d90*/  MUFU.EX2 R15, R15 ;  /* 0x0000000f000f7308 */ /* 0x000e620000000800 */
[----:B0-----:R-:W-:-:S07]  /*0da0*/  FADD.FTZ R60, R60, 1 ;  /* 0x3f8000003c3c7421 */ /* 0x001fce0000010000 */
[----:B------:R-:W-:Y:S01]  /*0db0*/  MUFU.RCP R60, R60 ;  /* 0x0000003c003c7308 */ /* 0x000fe20000001000 */
[----:B-1----:R-:W-:Y:S01]  /*0dc0*/  FADD.FTZ R15, R15, 1 ;  /* 0x3f8000000f0f7421 */ /* 0x002fe20000010000 */
[----:B------:R0:W-:Y:S01]  /*0dd0*/  STL [R1+0xe4], R16 ;  /* 0x0000e41001007387 */ /* 0x0001e20000100800 */
[----:B------:R-:W-:Y:S01]  /*0de0*/  IADD3 R48, P1, R48, R44, RZ ;  /* 0x0000002c30307210 */ /* 0x000fe20007f3e0ff */
[----:B---3--:R-:W-:-:S04]  /*0df0*/  FFMA.FTZ R9, R0, R13, R29 ;  /* 0x0000000d00097223 */ /* 0x008fc8000001001d */
[----:B------:R-:W-:-:S06]  /*0e00*/  FMUL.FTZ R32, R9, -1.4426950216293334961 ;  /* 0xbfb8aa3b09207820 */ /* 0x000fcc0000410000 */
[----:B------:R-:W1:Y:S01]  /*0e10*/  MUFU.EX2 R32, R32 ;  /* 0x0000002000207308 */ /* 0x000e620000000800 */
[----:B--2---:R-:W-:-:S04]  /*0e20*/  FFMA.FTZ R34, R2, R57, R31 ;  /* 0x0000003902227223 */ /* 0x004fc8000001001f */
[----:B------:R-:W-:-:S06]  /*0e30*/  FMUL.FTZ R33, R34, -1.4426950216293334961 ;  /* 0xbfb8aa3b22217820 */ /* 0x000fcc0000410000 */
[----:B------:R-:W2:Y:S01]  /*0e40*/  MUFU.EX2 R33, R33 ;  /* 0x0000002100217308 */ /* 0x000ea20000000800 */
[----:B-1----:R-:W-:-:S07]  /*0e50*/  FADD.FTZ R32, R32, 1 ;  /* 0x3f80000020207421 */ /* 0x002fce0000010000 */
[----:B------:R1:W3:Y:S02]  /*0e60*/  MUFU.RCP R36, R32 ;  /* 0x0000002000247308 */ /* 0x0002e40000001000 */
[----:B-1----:R-:W-:Y:S01]  /*0e70*/  IADD3 R32, P0, R38, UR14, RZ ;  /* 0x0000000e26207c10 */ /* 0x002fe2000ff1e0ff */
[----:B--2---:R-:W-:-:S03]  /*0e80*/  FADD.FTZ R38, R33, 1 ;  /* 0x3f80000021267421 */ /* 0x004fc60000010000 */
[----:B------:R-:W-:Y:S02]  /*0e90*/  IADD3.X R33, R42, UR15, RZ, P0, !PT ;  /* 0x0000000f2a217c10 */ /* 0x000fe400087fe4ff */
[----:B------:R-:W-:Y:S01]  /*0ea0*/  MOV R42, 0x28 ;  /* 0x00000028002a7802 */ /* 0x000fe20000000f00 */
[----:B------:R-:W1:Y:S01]  /*0eb0*/  MUFU.RCP R38, R38 ;  /* 0x0000002600267308 */ /* 0x000e620000001000 */
[----:B------:R2:W-:Y:S03]  /*0ec0*/  STL [R1+0xe8], R17 ;  /* 0x0000e81101007387 */ /* 0x0005e60000100800 */
[----:B------:R-:W-:Y:S01]  /*0ed0*/  IMAD R42, R39, R42, UR6 ;  /* 0x00000006272a7e24 */ /* 0x000fe2000f8e022a */
[----:B------:R-:W-:Y:S01]  /*0ee0*/  SHF.L.U32 R53, R23, 0x10, RZ ;  /* 0x0000001017357819 */ /* 0x000fe200000006ff */
[----:B------:R-:W4:Y:S02]  /*0ef0*/  LDG.E.64.CONSTANT R32, desc[UR10][R32.64] ;  /* 0x0000000a20207981 */ /* 0x000f24000c1e9b00 */
[----:B------:R3:W2:Y:S01]  /*0f00*/  MUFU.RCP R39, R15 ;  /* 0x0000000f00277308 */ /* 0x0006a20000001000 */
[----:B0-----:R-:W-:-:S02]  /*0f10*/  LEA R16, R41, R42, 0x3 ;  /* 0x0000002a29107211 */ /* 0x001fc400078e18ff */
[C---:B------:R-:W-:Y:S02]  /*0f20*/  IADD3 R41, R40.reuse, 0x2300, RZ ;  /* 0x0000230028297810 */ /* 0x040fe40007ffe0ff */
[----:B---3--:R-:W-:Y:S01]  /*0f30*/  IADD3 R15, R40, 0x1900, RZ ;  /* 0x00001900280f7810 */ /* 0x008fe20007ffe0ff */
[----:B------:R-:W-:-:S03]  /*0f40*/  FADD.FTZ R40, -R36, 1 ;  /* 0x3f80000024287421 */ /* 0x000fc60000010100 */
[-C--:B------:R-:W-:Y:S02]  /*0f50*/  IADD3 R15, P2, R15, R44.reuse, RZ ;  /* 0x0000002c0f0f7210 */ /* 0x080fe40007f5e0ff */
[----:B------:R-:W-:Y:S01]  /*0f60*/  IADD3 R44, P0, R41, R44, RZ ;  /* 0x0000002c292c7210 */ /* 0x000fe20007f1e0ff */
[----:B-1----:R-:W-:Y:S01]  /*0f70*/  FADD.FTZ R41, -R38, 1 ;  /* 0x3f80000026297421 */ /* 0x002fe20000010100 */
[----:B------:R-:W-:Y:S01]  /*0f80*/  FFMA.FTZ R9, R9, R40, 1 ;  /* 0x3f80000009097423 */ /* 0x000fe20000010028 */
[----:B------:R-:W-:Y:S01]  /*0f90*/  FADD.FTZ R42, -R60, 1 ;  /* 0x3f8000003c2a7421 */ /* 0x000fe20000010100 */
[----:B------:R-:W-:Y:S01]  /*0fa0*/  IADD3.X R40, RZ, R8, RZ, P2, !PT ;  /* 0x00000008ff287210 */ /* 0x000fe200017fe4ff */
[----:B------:R-:W-:Y:S01]  /*0fb0*/  FFMA.FTZ R34, R34, R41, 1 ;  /* 0x3f80000022227423 */ /* 0x000fe20000010029 */
[----:B------:R-:W-:Y:S01]  /*0fc0*/  SHF.L.U32 R58, R15, 0x1, RZ ;  /* 0x000000010f3a7819 */ /* 0x000fe200000006ff */
[----:B------:R-:W-:Y:S01]  /*0fd0*/  FFMA.FTZ R35, R35, R42, 1 ;  /* 0x3f80000023237423 */ /* 0x000fe2000001002a */
[----:B------:R-:W-:Y:S01]  /*0fe0*/  SHF.L.U64.HI R61, R15, 0x1, R40 ;  /* 0x000000010f3d7819 */ /* 0x000fe20000010228 */
[----:B------:R-:W-:Y:S01]  /*0ff0*/  FMUL.FTZ R38, R38, R34 ;  /* 0x0000002226267220 */ /* 0x000fe20000410000 */
[----:B------:R-:W-:Y:S01]  /*1000*/  IADD3 R34, P3, R58, UR12, RZ ;  /* 0x0000000c3a227c10 */ /* 0x000fe2000ff7e0ff */
[----:B------:R-:W-:-:S03]  /*1010*/  FMUL.FTZ R60, R60, R35 ;  /* 0x000000233c3c7220 */ /* 0x000fc60000410000 */
[----:B------:R-:W-:-:S06]  /*1020*/  IADD3.X R35, R61, UR13, RZ, P3, !PT ;  /* 0x0000000d3d237c10 */ /* 0x000fcc0009ffe4ff */
[----:B------:R-:W3:Y:S01]  /*1030*/  LDG.E.64.CONSTANT R34, desc[UR10][R34.64] ;  /* 0x0000000a22227981 */ /* 0x000ee2000c1e9b00 */
[----:B------:R-:W-:Y:S02]  /*1040*/  SHF.L.U32 R15, R18, 0x10, RZ ;  /* 0x00000010120f7819 */ /* 0x000fe400000006ff */
[----:B------:R-:W-:-:S03]  /*1050*/  SHF.L.U32 R40, R19, 0x10, RZ ;  /* 0x0000001013287819 */ /* 0x000fc600000006ff */
[----:B------:R-:W-:Y:S01]  /*1060*/  FADD.FTZ R15, -R14, R15 ;  /* 0x0000000f0e0f7221 */ /* 0x000fe20000010100 */
[----:B------:R-:W-:Y:S03]  /*1070*/  STL [R1+0x54], R13 ;  /* 0x0000540d01007387 */ /* 0x000fe60000100800 */
[----:B------:R-:W-:Y:S01]  /*1080*/  FMUL.FTZ R27, R7, R15 ;  /* 0x0000000f071b7220 */ /* 0x000fe20000410000 */
[----:B------:R-:W-:Y:S01]  /*1090*/  SHF.L.U32 R15, R20, 0x10, RZ ;  /* 0x00000010140f7819 */ /* 0x000fe200000006ff */
[----:B------:R-:W-:Y:S01]  /*10a0*/  STL [R1+0x58], R57 ;  /* 0x0000583901007387 */ /* 0x000fe20000100800 */
[----:B------:R-:W-:Y:S01]  /*10b0*/  SHF.L.U32 R41, R21, 0x10, RZ ;  /* 0x0000001015297819 */ /* 0x000fe200000006ff */
[C---:B------:R-:W-:Y:S02]  /*10c0*/  FADD.FTZ R40, -R14.reuse, R40 ;  /* 0x000000280e287221 */ /* 0x040fe40000010100 */
[----:B------:R0:W-:Y:S01]  /*10d0*/  STL [R1+0xcc], R16 ;  /* 0x0000cc1001007387 */ /* 0x0001e20000100800 */
[----:B------:R-:W-:-:S03]  /*10e0*/  FADD.FTZ R15, -R14, R15 ;  /* 0x0000000f0e0f7221 */ /* 0x000fc60000010100 */
[----:B------:R-:W-:Y:S01]  /*10f0*/  STL [R1+0xb0], R61 ;  /* 0x0000b03d01007387 */ /* 0x000fe20000100800 */
[----:B------:R-:W-:-:S03]  /*1100*/  FADD.FTZ R41, -R14, R41 ;  /* 0x000000290e297221 */ /* 0x000fc60000010100 */
[----:B------:R-:W-:Y:S04]  /*1110*/  STL [R1+0xac], R58 ;  /* 0x0000ac3a01007387 */ /* 0x000fe80000100800 */
[----:B------:R-:W-:Y:S01]  /*1120*/  STL [R1+0x5c], R27 ;  /* 0x00005c1b01007387 */ /* 0x000fe20000100800 */
[C---:B--2---:R-:W-:Y:S01]  /*1130*/  FMUL.FTZ R17, R7.reuse, R15 ;  /* 0x0000000f07117220 */ /* 0x044fe20000410000 */
[----:B------:R-:W-:Y:S01]  /*1140*/  FMUL.FTZ R9, R36, R9 ;  /* 0x0000000924097220 */ /* 0x000fe20000410000 */
[----:B0-----:R-:W-:Y:S01]  /*1150*/  FMUL.FTZ R16, R7, R41 ;  /* 0x0000002907107220 */ /* 0x001fe20000410000 */
[----:B------:R-:W-:Y:S01]  /*1160*/  FADD.FTZ R36, -R39, 1 ;  /* 0x3f80000027247421 */ /* 0x000fe20000010100 */
[----:B------:R-:W-:Y:S02]  /*1170*/  PRMT R50, R23, 0x7632, R50 ;  /* 0x0000763217327816 */ /* 0x000fe40000000032 */
[----:B------:R-:W-:Y:S01]  /*1180*/  FFMA.FTZ R45, R2, R16, R31 ;  /* 0x00000010022d7223 */ /* 0x000fe2000001001f */
[----:B------:R-:W-:Y:S01]  /*1190*/  FFMA.FTZ R37, R37, R36, 1 ;  /* 0x3f80000025257423 */ /* 0x000fe20000010024 */
[----:B------:R-:W-:Y:S01]  /*11a0*/  SHF.L.U32 R50, R50, 0x10, RZ ;  /* 0x0000001032327819 */ /* 0x000fe200000006ff */
[----:B------:R-:W-:-:S02]  /*11b0*/  FMUL.FTZ R59, R53, R38 ;  /* 0x00000026353b7220 */ /* 0x000fc40000410000 */
[----:B------:R-:W-:-:S04]  /*11c0*/  FMUL.FTZ R39, R39, R37 ;  /* 0x0000002527277220 */ /* 0x000fc80000410000 */
[----:B------:R-:W-:Y:S01]  /*11d0*/  FMUL.FTZ R39, R50, R39 ;  /* 0x0000002732277220 */ /* 0x000fe20000410000 */
[----:B---3--:R0:W-:Y:S02]  /*11e0*/  STL [R1+0x144], R35 ;  /* 0x0001442301007387 */ /* 0x0081e40000100800 */
[----:B0-----:R-:W-:Y:S01]  /*11f0*/  FMUL.FTZ R35, R7, R40 ;  /* 0x0000002807237220 */ /* 0x001fe20000410000 */
[----:B------:R-:W-:-:S04]  /*1200*/  SHF.L.U32 R40, R22, 0x10, RZ ;  /* 0x0000001016287819 */ /* 0x000fc800000006ff */
[----:B------:R-:W-:Y:S04]  /*1210*/  STL [R1+0x74], R35 ;  /* 0x0000742301007387 */ /* 0x000fe80000100800 */
[----:B------:R-:W-:Y:S04]  /*1220*/  STL [R1+0xec], R18 ;  /* 0x0000ec1201007387 */ /* 0x000fe80000100800 */
[----:B------:R-:W-:Y:S04]  /*1230*/  STL [R1+0x70], R17 ;  /* 0x0000701101007387 */ /* 0x000fe80000100800 */
[----:B------:R-:W-:Y:S04]  /*1240*/  STL [R1+0xf0], R19 ;  /* 0x0000f01301007387 */ /* 0x000fe80000100800 */
[----:B------:R0:W-:Y:S02]  /*1250*/  STL [R1+0x78], R16 ;  /* 0x0000781001007387 */ /* 0x0001e40000100800 */
[----:B0-----:R-:W-:-:S04]  /*1260*/  FMUL.FTZ R16, R40, R9 ;  /* 0x0000000928107220 */ /* 0x001fc80000410000 */
[----:B------:R-:W-:Y:S01]  /*1270*/  FMUL.FTZ R53, R0, R16 ;  /* 0x0000001000357220 */ /* 0x000fe20000410000 */
[----:B------:R-:W-:Y:S04]  /*1280*/  STL [R1+0x40], R16 ;  /* 0x0000401001007387 */ /* 0x000fe80000100800 */
[----:B------:R0:W-:Y:S01]  /*1290*/  STL [R1+0xf4], R22 ;  /* 0x0000f41601007387 */ /* 0x0001e20000100800 */
[----:B------:R-:W-:-:S03]  /*12a0*/  FFMA.FTZ R50, R13, R53, RZ ;  /* 0x000000350d327223 */ /* 0x000fc600000100ff */
[----:B------:R-:W-:Y:S04]  /*12b0*/  STL [R1+0xf8], R23 ;  /* 0x0000f81701007387 */ /* 0x000fe80000100800 */
[----:B------:R-:W-:Y:S04]  /*12c0*/  STL [R1+0x44], R59 ;  /* 0x0000443b01007387 */ /* 0x000fe80000100800 */
[----:B------:R-:W2:Y:S01]  /*12d0*/  LDL.LU R13, [R1+0x154] ;  /* 0x00015400010d7983 */ /* 0x000ea20000300800 */
[----:B------:R-:W-:Y:S02]  /*12e0*/  PRMT R42, R18, 0x7632, R42 ;  /* 0x00007632122a7816 */ /* 0x000fe4000000002a */
[----:B------:R-:W-:-:S02]  /*12f0*/  PRMT R43, R19, 0x7632, R43 ;  /* 0x00007632132b7816 */ /* 0x000fc4000000002b */
[----:B------:R-:W-:Y:S02]  /*1300*/  SHF.L.U32 R42, R42, 0x10, RZ ;  /* 0x000000102a2a7819 */ /* 0x000fe400000006ff */
[----:B------:R-:W-:Y:S01]  /*1310*/  SHF.L.U32 R43, R43, 0x10, RZ ;  /* 0x000000102b2b7819 */ /* 0x000fe200000006ff */
[----:B------:R-:W-:Y:S02]  /*1320*/  FFMA.FTZ R54, R0, R27, R29 ;  /* 0x0000001b00367223 */ /* 0x000fe4000001001d */
[----:B------:R-:W-:Y:S01]  /*1330*/  FADD.FTZ R42, -R14, R42 ;  /* 0x0000002a0e2a7221 */ /* 0x000fe20000010100 */
[----:B------:R-:W-:Y:S01]  /*1340*/  FFMA.FTZ R56, R2, R35, R31 ;  /* 0x0000002302387223 */ /* 0x000fe2000001001f */
[----:B------:R-:W-:Y:S01]  /*1350*/  FADD.FTZ R43, -R14, R43 ;  /* 0x0000002b0e2b7221 */ /* 0x000fe20000010100 */
[----:B------:R-:W-:Y:S01]  /*1360*/  FMUL.FTZ R52, R54, -1.4426950216293334961 ;  /* 0xbfb8aa3b36347820 */ /* 0x000fe20000410000 */
[----:B------:R-:W-:Y:S01]  /*1370*/  FMUL.FTZ R42, R7, R42 ;  /* 0x0000002a072a7220 */ /* 0x000fe20000410000 */
[----:B------:R-:W-:Y:S01]  /*1380*/  IADD3 R36, P2, R51, UR14, RZ ;  /* 0x0000000e33247c10 */ /* 0x000fe2000ff5e0ff */
[----:B------:R-:W-:Y:S01]  /*1390*/  FMUL.FTZ R9, R45, -1.4426950216293334961 ;  /* 0xbfb8aa3b2d097820 */ /* 0x000fe20000410000 */
[----:B------:R-:W-:Y:S01]  /*13a0*/  FMUL.FTZ R51, R56, -1.4426950216293334961 ;  /* 0xbfb8aa3b38337820 */ /* 0x000fe20000410000 */
[----:B------:R-:W-:Y:S01]  /*13b0*/  FMUL.FTZ R43, R7, R43 ;  /* 0x0000002b072b7220 */ /* 0x000fe20000410000 */
[----:B------:R-:W-:Y:S01]  /*13c0*/  FFMA.FTZ R40, R3, R42, R5 ;  /* 0x0000002a03287223 */ /* 0x000fe20000010005 */
[----:B------:R1:W-:Y:S01]  /*13d0*/  MUFU.EX2 R18, R9 ;  /* 0x0000000900127308 */ /* 0x0003e20000000800 */
[----:B------:R-:W-:-:S02]  /*13e0*/  PRMT R55, R22, 0x7632, R55 ;  /* 0x0000763216377816 */ /* 0x000fc40000000037 */
[----:B------:R-:W-:Y:S01]  /*13f0*/  IADD3.X R37, R47, UR15, RZ, P2, !PT ;  /* 0x0000000f2f257c10 */ /* 0x000fe200097fe4ff */
[----:B------:R-:W-:-:S04]  /*1400*/  FMUL.FTZ R47, R40, -1.4426950216293334961 ;  /* 0xbfb8aa3b282f7820 */ /* 0x000fc80000410000 */
[----:B------:R-:W3:Y:S01]  /*1410*/  MUFU.EX2 R52, R52 ;  /* 0x0000003400347308 */ /* 0x000ee20000000800 */
[----:B-1----:R-:W-:Y:S01]  /*1420*/  FFMA.FTZ R9, R4, R43, R6 ;  /* 0x0000002b04097223 */ /* 0x002fe20000010006 */
[----:B------:R-:W-:Y:S01]  /*1430*/  SHF.L.U32 R55, R55, 0x10, RZ ;  /* 0x0000001037377819 */ /* 0x000fe200000006ff */
[----:B------:R-:W-:-:S05]  /*1440*/  FFMA.FTZ R53, R0, R16, RZ ;  /* 0x0000001000357223 */ /* 0x000fca00000100ff */
[----:B------:R-:W1:Y:S01]  /*1450*/  MUFU.EX2 R51, R51 ;  /* 0x0000003300337308 */ /* 0x000e620000000800 */
[----:B------:R-:W-:Y:S01]  /*1460*/  FMUL.FTZ R38, R9, -1.4426950216293334961 ;  /* 0xbfb8aa3b09267820 */ /* 0x000fe20000410000 */
[----:B------:R-:W-:Y:S01]  /*1470*/  FMUL.FTZ R60, R55, R60 ;  /* 0x0000003c373c7220 */ /* 0x000fe20000410000 */
[----:B0-----:R-:W-:Y:S01]  /*1480*/  SHF.L.U32 R22, R48, 0x1, RZ ;  /* 0x0000000130167819 */ /* 0x001fe200000006ff */
[----:B------:R-:W-:Y:S01]  /*1490*/  FFMA.FTZ R15, R0, R17, R29 ;  /* 0x00000011000f7223 */ /* 0x000fe2000001001d */
[----:B------:R0:W-:Y:S03]  /*14a0*/  STL [R1+0xfc], R20 ;  /* 0x0000fc1401007387 */ /* 0x0001e60000100800 */
[----:B------:R-:W4:Y:S01]  /*14b0*/  MUFU.EX2 R47, R47 ;  /* 0x0000002f002f7308 */ /* 0x000f220000000800 */
[CC--:B------:R-:W-:Y:S01]  /*14c0*/  FMUL.FTZ R55, R3.reuse, R60.reuse ;  /* 0x0000003c03377220 */ /* 0x0c0fe20000410000 */
[CC--:B------:R-:W-:Y:S01]  /*14d0*/  FFMA.FTZ R19, R46.reuse, R60.reuse, R10 ;  /* 0x0000003c2e137223 */ /* 0x0c0fe2000001000a */
[----:B------:R-:W2:Y:S05]  /*14e0*/  LDG.E.64.CONSTANT R36, desc[UR10][R36.64] ;  /* 0x0000000a24247981 */ /* 0x000eaa000c1e9b00 */
[----:B------:R-:W0:Y:S01]  /*14f0*/  MUFU.EX2 R38, R38 ;  /* 0x0000002600267308 */ /* 0x000e220000000800 */
[----:B------:R-:W-:Y:S01]  /*1500*/  FFMA.FTZ R10, R46, R55, R50 ;  /* 0x000000372e0a7223 */ /* 0x000fe20000010032 */
[----:B---3--:R-:W-:Y:S01]  /*1510*/  FADD.FTZ R52, R52, 1 ;  /* 0x3f80000034347421 */ /* 0x008fe20000010000 */
[-C--:B------:R-:W-:Y:S01]  /*1520*/  FMUL.FTZ R46, R2, R59.reuse ;  /* 0x0000003b022e7220 */ /* 0x080fe20000410000 */
[----:B------:R-:W-:Y:S01]  /*1530*/  FFMA.FTZ R53, R3, R60, R53 ;  /* 0x0000003c03357223 */ /* 0x000fe20000010035 */
[----:B------:R-:W-:Y:S01]  /*1540*/  FADD.FTZ R60, R60, R11 ;  /* 0x0000000b3c3c7221 */ /* 0x000fe20000010000 */
[----:B-1----:R-:W-:Y:S01]  /*1550*/  FADD.FTZ R51, R51, 1 ;  /* 0x3f80000033337421 */ /* 0x002fe20000010000 */
[----:B------:R-:W-:Y:S01]  /*1560*/  IADD3.X R11, RZ, R8, RZ, P1, !PT ;  /* 0x00000008ff0b7210 */ /* 0x000fe20000ffe4ff */
[----:B------:R-:W-:Y:S01]  /*1570*/  FFMA.FTZ R10, R57, R46, R10 ;  /* 0x0000002e390a7223 */ /* 0x000fe2000001000a */
[----:B------:R-:W-:Y:S01]  /*1580*/  FFMA.FTZ R53, R2, R59, R53 ;  /* 0x0000003b02357223 */ /* 0x000fe20000010035 */
[----:B------:R-:W1:Y:S01]  /*1590*/  MUFU.RCP R52, R52 ;  /* 0x0000003400347308 */ /* 0x000e620000001000 */
[----:B------:R-:W-:Y:S01]  /*15a0*/  SHF.L.U64.HI R16, R48, 0x1, R11 ;  /* 0x0000000130107819 */ /* 0x000fe2000001020b */
[-CC-:B------:R-:W-:Y:S01]  /*15b0*/  FFMA.FTZ R46, R49, R39.reuse, R12.reuse ;  /* 0x00000027312e7223 */ /* 0x180fe2000001000c */
[----:B----4-:R-:W-:Y:S01]  /*15c0*/  FADD.FTZ R48, R47, 1 ;  /* 0x3f8000002f307421 */ /* 0x010fe20000010000 */
[----:B------:R-:W-:Y:S01]  /*15d0*/  PRMT R12, R20, 0x7632, R12 ;  /* 0x00007632140c7816 */ /* 0x000fe2000000000c */
[----:B------:R-:W-:-:S03]  /*15e0*/  FFMA.FTZ R47, R4, R39, R53 ;  /* 0x00000027042f7223 */ /* 0x000fc60000010035 */
[----:B------:R-:W3:Y:S01]  /*15f0*/  MUFU.RCP R57, R51 ;  /* 0x0000003300397308 */ /* 0x000ee20000001000 */
[----:B0-----:R-:W-:Y:S01]  /*1600*/  FADD.FTZ R53, R38, 1 ;  /* 0x3f80000026357421 */ /* 0x001fe20000010000 */
[----:B------:R-:W-:Y:S01]  /*1610*/  SHF.L.U32 R12, R12, 0x10, RZ ;  /* 0x000000100c0c7819 */ /* 0x000fe200000006ff */
[----:B------:R-:W-:-:S05]  /*1620*/  FMUL.FTZ R41, R15, -1.4426950216293334961 ;  /* 0xbfb8aa3b0f297820 */ /* 0x000fca0000410000 */
[----:B------:R-:W0:Y:S01]  /*1630*/  MUFU.RCP R48, R48 ;  /* 0x0000003000307308 */ /* 0x000e220000001000 */
[----:B------:R-:W-:-:S07]  /*1640*/  FADD.FTZ R12, -R14, R12 ;  /* 0x0000000c0e0c7221 */ /* 0x000fce0000010100 */
[----:B------:R-:W4:Y:S01]  /*1650*/  MUFU.RCP R53, R53 ;  /* 0x0000003500357308 */ /* 0x000f220000001000 */
[----:B------:R-:W-:-:S07]  /*1660*/  IADD3 R38, P1, R22, UR12, RZ ;  /* 0x0000000c16267c10 */ /* 0x000fce000ff3e0ff */
[----:B------:R-:W4:Y:S01]  /*1670*/  MUFU.EX2 R41, R41 ;  /* 0x0000002900297308 */ /* 0x000f220000000800 */
[----:B------:R-:W-:Y:S04]  /*1680*/  STL [R1+0x98], R16 ;  /* 0x0000981001007387 */ /* 0x000fe80000100800 */
[----:B------:R-:W-:Y:S04]  /*1690*/  STL [R1+0x94], R22 ;  /* 0x0000941601007387 */ /* 0x000fe80000100800 */
[----:B------:R-:W-:Y:S04]  /*16a0*/  STL [R1+0x100], R21 ;  /* 0x0001001501007387 */ /* 0x000fe80000100800 */
[----:B------:R-:W-:Y:S04]  /*16b0*/  STL [R1+0x104], R24 ;  /* 0x0001041801007387 */ /* 0x000fe80000100800 */
[----:B------:R4:W-:Y:S01]  /*16c0*/  STL [R1+0x108], R25 ;  /* 0x0001081901007387 */ /* 0x0009e20000100800 */
[----:B--2---:R-:W-:Y:S01]  /*16d0*/  FADD.FTZ R50, R39, R13 ;  /* 0x0000000d27327221 */ /* 0x004fe20000010000 */
[----:B------:R-:W-:Y:S01]  /*16e0*/  FMUL.FTZ R39, R4, R39 ;  /* 0x0000002704277220 */ /* 0x000fe20000410000 */
[----:B-1----:R-:W-:-:S03]  /*16f0*/  FADD.FTZ R13, -R52, 1 ;  /* 0x3f800000340d7421 */ /* 0x002fc60000010100 */
[----:B------:R-:W-:Y:S01]  /*1700*/  FFMA.FTZ R49, R49, R39, R10 ;  /* 0x0000002731317223 */ /* 0x000fe2000001000a */
[----:B------:R-:W-:Y:S01]  /*1710*/  FMUL.FTZ R10, R7, R12 ;  /* 0x0000000c070a7220 */ /* 0x000fe20000410000 */
[----:B---3--:R-:W-:Y:S01]  /*1720*/  FADD.FTZ R12, -R57, 1 ;  /* 0x3f800000390c7421 */ /* 0x008fe20000010100 */
[----:B------:R-:W-:Y:S01]  /*1730*/  IADD3.X R39, R16, UR13, RZ, P1, !PT ;  /* 0x0000000d10277c10 */ /* 0x000fe20008ffe4ff */
[----:B------:R-:W-:Y:S02]  /*1740*/  FFMA.FTZ R13, R54, R13, 1 ;  /* 0x3f800000360d7423 */ /* 0x000fe4000001000d */
[----:B------:R-:W-:Y:S01]  /*1750*/  FFMA.FTZ R56, R56, R12, 1 ;  /* 0x3f80000038387423 */ /* 0x000fe2000001000c */
[----:B------:R-:W-:Y:S01]  /*1760*/  IADD3 R12, P1, R58, UR14, RZ ;  /* 0x0000000e3a0c7c10 */ /* 0x000fe2000ff3e0ff */
[----:B------:R-:W-:Y:S01]  /*1770*/  FMUL.FTZ R52, R52, R13 ;  /* 0x0000000d34347220 */ /* 0x000fe20000410000 */
[----:B0-----:R-:W-:Y:S01]  /*1780*/  FADD.FTZ R58, -R48, 1 ;  /* 0x3f800000303a7421 */ /* 0x001fe20000010100 */
[----:B------:R-:W-:Y:S01]  /*1790*/  FFMA.FTZ R51, R3, R10, R5 ;  /* 0x0000000a03337223 */ /* 0x000fe20000010005 */
[----:B------:R-:W-:Y:S01]  /*17a0*/  IADD3.X R13, R61, UR15, RZ, P1, !PT ;  /* 0x0000000f3d0d7c10 */ /* 0x000fe20008ffe4ff */
[----:B----4-:R-:W-:Y:S01]  /*17b0*/  FADD.FTZ R61, -R53, 1 ;  /* 0x3f800000353d7421 */ /* 0x010fe20000010100 */
[----:B------:R-:W-:Y:S01]  /*17c0*/  FMUL.FTZ R56, R57, R56 ;  /* 0x0000003839387220 */ /* 0x000fe20000410000 */
[----:B------:R-:W-:Y:S01]  /*17d0*/  FFMA.FTZ R58, R40, R58, 1 ;  /* 0x3f800000283a7423 */ /* 0x000fe2000001003a */
[----:B------:R-:W-:Y:S01]  /*17e0*/  FADD.FTZ R57, R41, 1 ;  /* 0x3f80000029397421 */ /* 0x000fe20000010000 */
[----:B------:R-:W-:Y:S01]  /*17f0*/  FFMA.FTZ R61, R9, R61, 1 ;  /* 0x3f800000093d7423 */ /* 0x000fe2000001003d */
[----:B------:R0:W2:Y:S01]  /*1800*/  LDG.E.64.CONSTANT R40, desc[UR10][R12.64] ;  /* 0x0000000a0c287981 */ /* 0x0000a2000c1e9b00 */
[----:B------:R-:W-:Y:S01]  /*1810*/  PRMT R9, R24, 0x7632, R9 ;  /* 0x0000763218097816 */ /* 0x000fe20000000009 */
[----:B------:R-:W-:Y:S01]  /*1820*/  FMUL.FTZ R58, R48, R58 ;  /* 0x0000003a303a7220 */ /* 0x000fe20000410000 */
[----:B------:R-:W-:Y:S01]  /*1830*/  PRMT R11, R21, 0x7632, R11 ;  /* 0x00007632150b7816 */ /* 0x000fe2000000000b */
[----:B------:R-:W3:Y:S01]  /*1840*/  LDG.E.64.CONSTANT R38, desc[UR10][R38.64] ;  /* 0x0000000a26267981 */ /* 0x000ee2000c1e9b00 */
[----:B------:R-:W-:-:S02]  /*1850*/  SHF.L.U32 R9, R9, 0x10, RZ ;  /* 0x0000001009097819 */ /* 0x000fc400000006ff */
[----:B0-----:R-:W-:-:S03]  /*1860*/  SHF.L.U32 R12, R24, 0x10, RZ ;  /* 0x00000010180c7819 */ /* 0x001fc600000006ff */
[----:B------:R-:W-:Y:S02]  /*1870*/  FMUL.FTZ R58, R9, R58 ;  /* 0x0000003a093a7220 */ /* 0x000fe40000410000 */
[----:B------:R-:W-:-:S04]  /*1880*/  FMUL.FTZ R20, R12, R52 ;  /* 0x000000340c147220 */ /* 0x000fc80000410000 */
[----:B------:R-:W-:Y:S01]  /*1890*/  FMUL.FTZ R9, R0, R20 ;  /* 0x0000001400097220 */ /* 0x000fe20000410000 */
[----:B------:R-:W-:Y:S03]  /*18a0*/  STL [R1+0x30], R20 ;  /* 0x0000301401007387 */ /* 0x000fe60000100800 */
[----:B------:R-:W-:Y:S02]  /*18b0*/  FFMA.FTZ R9, R27, R9, R49 ;  /* 0x000000091b097223 */ /* 0x000fe40000010031 */
[----:B------:R-:W4:Y:S01]  /*18c0*/  LDL.LU R27, [R1+0x150] ;  /* 0x00015000011b7983 */ /* 0x000f220000300800 */
[----:B------:R-:W-:Y:S01]  /*18d0*/  FMUL.FTZ R55, R51, -1.4426950216293334961 ;  /* 0xbfb8aa3b33377820 */ /* 0x000fe20000410000 */
[----:B------:R-:W-:-:S05]  /*18e0*/  SHF.L.U32 R11, R11, 0x10, RZ ;  /* 0x000000100b0b7819 */ /* 0x000fca00000006ff */
[----:B------:R-:W0:Y:S01]  /*18f0*/  MUFU.EX2 R55, R55 ;  /* 0x0000003700377308 */ /* 0x000e220000000800 */
[----:B------:R-:W-:-:S04]  /*1900*/  FADD.FTZ R11, -R14, R11 ;  /* 0x0000000b0e0b7221 */ /* 0x000fc80000010100 */
[----:B------:R-:W-:Y:S01]  /*1910*/  FMUL.FTZ R11, R7, R11 ;  /* 0x0000000b070b7220 */ /* 0x000fe20000410000 */
[----:B------:R-:W-:Y:S02]  /*1920*/  PRMT R12, R25, 0x7632, R12 ;  /* 0x00007632190c7816 */ /* 0x000fe4000000000c */
[----:B------:R-:W1:Y:S01]  /*1930*/  MUFU.RCP R57, R57 ;  /* 0x0000003900397308 */ /* 0x000e620000001000 */
[----:B------:R-:W-:Y:S01]  /*1940*/  FFMA.FTZ R54, R4, R11, R6 ;  /* 0x0000000b04367223 */ /* 0x000fe20000010006 */
[----:B------:R-:W-:-:S03]  /*1950*/  SHF.L.U32 R52, R12, 0x10, RZ ;  /* 0x000000100c347819 */ /* 0x000fc600000006ff */
[----:B------:R-:W-:Y:S01]  /*1960*/  FMUL.FTZ R59, R54, -1.4426950216293334961 ;  /* 0xbfb8aa3b363b7820 */ /* 0x000fe20000410000 */
[----:B0-----:R-:W-:Y:S01]  /*1970*/  FADD.FTZ R55, R55, 1 ;  /* 0x3f80000037377421 */ /* 0x001fe20000010000 */
[----:B------:R-:W-:Y:S01]  /*1980*/  SHF.L.U32 R48, R25, 0x10, RZ ;  /* 0x0000001019307819 */ /* 0x000fe200000006ff */
[----:B------:R-:W-:Y:S02]  /*1990*/  FADD.FTZ R13, R18, 1 ;  /* 0x3f800000120d7421 */ /* 0x000fe40000010000 */
[----:B------:R-:W0:Y:S02]  /*19a0*/  MUFU.RCP R12, R55 ;  /* 0x00000037000c7308 */ /* 0x000e240000001000 */
[----:B------:R-:W-:Y:S01]  /*19b0*/  FMUL.FTZ R18, R48, R56 ;  /* 0x0000003830127220 */ /* 0x000fe20000410000 */
[----:B------:R-:W-:-:S05]  /*19c0*/  FMUL.FTZ R48, R3, R58 ;  /* 0x0000003a03307220 */ /* 0x000fca0000410000 */
[----:B------:R-:W0:Y:S01]  /*19d0*/  MUFU.EX2 R59, R59 ;  /* 0x0000003b003b7308 */ /* 0x000e220000000800 */
[----:B------:R-:W-:Y:S01]  /*19e0*/  FFMA.FTZ R48, R42, R48, R9 ;  /* 0x000000302a307223 */ /* 0x000fe20000010009 */
[----:B------:R-:W-:Y:S01]  /*19f0*/  FFMA.FTZ R47, R0, R20, R47 ;  /* 0x00000014002f7223 */ /* 0x000fe2000001002f */
[----:B------:R-:W-:-:S05]  /*1a00*/  FFMA.FTZ R9, R42, R58, R19 ;  /* 0x0000003a2a097223 */ /* 0x000fca0000010013 */
[----:B------:R-:W0:Y:S01]  /*1a10*/  MUFU.RCP R13, R13 ;  /* 0x0000000d000d7308 */ /* 0x000e220000001000 */
[----:B-1----:R-:W-:Y:S01]  /*1a20*/  FADD.FTZ R42, -R57, 1 ;  /* 0x3f800000392a7421 */ /* 0x002fe20000010100 */
[----:B------:R-:W-:Y:S01]  /*1a30*/  FMUL.FTZ R61, R53, R61 ;  /* 0x0000003d353d7220 */ /* 0x000fe20000410000 */
[----:B------:R-:W-:Y:S02]  /*1a40*/  FFMA.FTZ R47, R3, R58, R47 ;  /* 0x0000003a032f7223 */ /* 0x000fe4000001002f */
[----:B------:R-:W-:Y:S01]  /*1a50*/  FFMA.FTZ R42, R15, R42, 1 ;  /* 0x3f8000000f2a7423 */ /* 0x000fe2000001002a */
[----:B0-----:R-:W-:Y:S01]  /*1a60*/  FADD.FTZ R15, -R12, 1 ;  /* 0x3f8000000c0f7421 */ /* 0x001fe20000010100 */
[-C--:B------:R-:W-:Y:S01]  /*1a70*/  FMUL.FTZ R49, R2, R18.reuse ;  /* 0x0000001202317220 */ /* 0x080fe20000410000 */
[----:B------:R-:W-:Y:S01]  /*1a80*/  FMUL.FTZ R52, R52, R61 ;  /* 0x0000003d34347220 */ /* 0x000fe20000410000 */
[----:B------:R-:W-:Y:S01]  /*1a90*/  FFMA.FTZ R47, R2, R18, R47 ;  /* 0x00000012022f7223 */ /* 0x000fe2000001002f */
[----:B------:R-:W-:Y:S01]  /*1aa0*/  FADD.FTZ R53, R59, 1 ;  /* 0x3f8000003b357421 */ /* 0x000fe20000010000 */
[----:B------:R-:W-:Y:S01]  /*1ab0*/  FFMA.FTZ R15, R51, R15, 1 ;  /* 0x3f800000330f7423 */ /* 0x000fe2000001000f */
[----:B------:R-:W-:Y:S01]  /*1ac0*/  FFMA.FTZ R49, R35, R49, R48 ;  /* 0x0000003123317223 */ /* 0x000fe20000010030 */
[----:B------:R-:W-:Y:S01]  /*1ad0*/  FFMA.FTZ R48, R4, R52, R47 ;  /* 0x0000003404307223 */ /* 0x000fe2000001002f */
[----:B------:R-:W-:Y:S01]  /*1ae0*/  IADD3.X R8, RZ, R8, RZ, P0, !PT ;  /* 0x00000008ff087210 */ /* 0x000fe200007fe4ff */
[----:B------:R-:W-:Y:S01]  /*1af0*/  FMUL.FTZ R55, R12, R15 ;  /* 0x0000000f0c377220 */ /* 0x000fe20000410000 */
[----:B------:R-:W-:Y:S01]  /*1b00*/  FADD.FTZ R47, -R13, 1 ;  /* 0x3f8000000d2f7421 */ /* 0x000fe20000010100 */
[----:B------:R-:W-:Y:S01]  /*1b10*/  SHF.L.U32 R12, R28, 0x10, RZ ;  /* 0x000000101c0c7819 */ /* 0x000fe200000006ff */
[----:B------:R-:W0:Y:S01]  /*1b20*/  MUFU.RCP R53, R53 ;  /* 0x0000003500357308 */ /* 0x000e220000001000 */
[----:B------:R-:W-:Y:S01]  /*1b30*/  FMUL.FTZ R42, R57, R42 ;  /* 0x0000002a392a7220 */ /* 0x000fe20000410000 */
[----:B------:R-:W-:Y:S01]  /*1b40*/  FFMA.FTZ R47, R45, R47, 1 ;  /* 0x3f8000002d2f7423 */ /* 0x000fe2000001002f */
[----:B------:R-:W-:-:S02]  /*1b50*/  SHF.L.U32 R45, R26, 0x10, RZ ;  /* 0x000000101a2d7819 */ /* 0x000fc400000006ff */
[----:B------:R-:W-:Y:S01]  /*1b60*/  SHF.L.U64.HI R19, R44, 0x1, R8 ;  /* 0x000000012c137819 */ /* 0x000fe20000010208 */
[----:B------:R-:W-:Y:S01]  /*1b70*/  FMUL.FTZ R15, R12, R42 ;  /* 0x0000002a0c0f7220 */ /* 0x000fe20000410000 */
[----:B------:R-:W-:Y:S01]  /*1b80*/  SHF.L.U32 R35, R44, 0x1, RZ ;  /* 0x000000012c237819 */ /* 0x000fe200000006ff */
[----:B------:R-:W-:Y:S01]  /*1b90*/  STL [R1+0x50], R18 ;  /* 0x0000501201007387 */ /* 0x000fe20000100800 */
[----:B------:R-:W-:-:S03]  /*1ba0*/  FADD.FTZ R45, -R14, R45 ;  /* 0x0000002d0e2d7221 */ /* 0x000fc60000010100 */
[----:B------:R-:W-:Y:S01]  /*1bb0*/  STL [R1+0x90], R19 ;  /* 0x0000901301007387 */ /* 0x000fe20000100800 */
[----:B------:R-:W-:-:S03]  /*1bc0*/  FFMA.FTZ R46, R43, R52, R46 ;  /* 0x000000342b2e7223 */ /* 0x000fc6000001002e */
[----:B------:R-:W-:Y:S01]  /*1bd0*/  STL [R1+0x7c], R35 ;  /* 0x00007c2301007387 */ /* 0x000fe20000100800 */
[----:B------:R-:W-:Y:S01]  /*1be0*/  FADD.FTZ R50, R50, R52 ;  /* 0x0000003432327221 */ /* 0x000fe20000010000 */
[----:B------:R-:W-:Y:S02]  /*1bf0*/  FMUL.FTZ R25, R7, R45 ;  /* 0x0000002d07197220 */ /* 0x000fe40000410000 */
[----:B------:R1:W-:Y:S01]  /*1c00*/  STL [R1+0x38], R15 ;  /* 0x0000380f01007387 */ /* 0x0003e20000100800 */
[----:B------:R-:W-:-:S03]  /*1c10*/  FMUL.FTZ R52, R4, R52 ;  /* 0x0000003404347220 */ /* 0x000fc60000410000 */
[----:B------:R-:W-:Y:S01]  /*1c20*/  STL [R1+0x6c], R25 ;  /* 0x00006c1901007387 */ /* 0x000fe20000100800 */
[----:B-1----:R-:W-:Y:S01]  /*1c30*/  SHF.L.U32 R15, R30, 0x10, RZ ;  /* 0x000000101e0f7819 */ /* 0x002fe200000006ff */
[----:B------:R-:W-:Y:S01]  /*1c40*/  FFMA.FTZ R52, R43, R52, R49 ;  /* 0x000000342b347223 */ /* 0x000fe20000010031 */
[----:B0-----:R-:W-:Y:S01]  /*1c50*/  FADD.FTZ R43, -R53, 1 ;  /* 0x3f800000352b7421 */ /* 0x001fe20000010100 */
[----:B------:R-:W-:Y:S02]  /*1c60*/  STL [R1+0x10c], R28 ;  /* 0x00010c1c01007387 */ /* 0x000fe40000100800 */
[----:B------:R-:W-:Y:S01]  /*1c70*/  FADD.FTZ R15, -R14, R15 ;  /* 0x0000000f0e0f7221 */ /* 0x000fe20000010100 */
[----:B------:R-:W-:Y:S01]  /*1c80*/  FMUL.FTZ R13, R13, R47 ;  /* 0x0000002f0d0d7220 */ /* 0x000fe20000410000 */
[----:B------:R0:W-:Y:S02]  /*1c90*/  STL [R1+0x110], R26 ;  /* 0x0001101a01007387 */ /* 0x0001e40000100800 */
[----:B------:R-:W-:Y:S01]  /*1ca0*/  FMUL.FTZ R23, R7, R15 ;  /* 0x0000000f07177220 */ /* 0x000fe20000410000 */
[----:B------:R-:W-:Y:S01]  /*1cb0*/  FFMA.FTZ R43, R54, R43, 1 ;  /* 0x3f800000362b7423 */ /* 0x000fe2000001002b */
[----:B------:R-:W-:-:S02]  /*1cc0*/  FFMA.FTZ R49, R0, R25, R29 ;  /* 0x0000001900317223 */ /* 0x000fc4000001001d */
[----:B------:R-:W-:Y:S01]  /*1cd0*/  FFMA.FTZ R15, R0, R23, R29 ;  /* 0x00000017000f7223 */ /* 0x000fe2000001001d */
[----:B----4-:R-:W-:-:S05]  /*1ce0*/  SHF.L.U32 R8, R27, 0x10, RZ ;  /* 0x000000101b087819 */ /* 0x010fca00000006ff */
[----:B------:R-:W-:-:S04]  /*1cf0*/  FADD.FTZ R12, -R14, R8 ;  /* 0x000000080e0c7221 */ /* 0x000fc80000010100 */
[----:B------:R-:W-:Y:S01]  /*1d00*/  FMUL.FTZ R21, R7, R12 ;  /* 0x0000000c07157220 */ /* 0x000fe20000410000 */
[----:B------:R-:W-:Y:S02]  /*1d10*/  PRMT R12, R26, 0x7632, R12 ;  /* 0x000076321a0c7816 */ /* 0x000fe4000000000c */
[----:B0-----:R-:W4:Y:S01]  /*1d20*/  LDL R26, [R1+0x78] ;  /* 0x00007800011a7983 */ /* 0x001f220000100800 */
[----:B------:R-:W-:Y:S01]  /*1d30*/  FFMA.FTZ R47, R2, R21, R31 ;  /* 0x00000015022f7223 */ /* 0x000fe2000001001f */
[----:B------:R-:W-:Y:S02]  /*1d40*/  PRMT R54, R27, 0x7632, R54 ;  /* 0x000076321b367816 */ /* 0x000fe40000000036 */
[----:B------:R-:W-:Y:S04]  /*1d50*/  STL [R1+0x64], R21 ;  /* 0x0000641501007387 */ /* 0x000fe80000100800 */
[----:B------:R-:W2:Y:S04]  /*1d60*/  LDL.LU R31, [R1+0x14c] ;  /* 0x00014c00011f7983 */ /* 0x000ea80000300800 */
[----:B------:R0:W-:Y:S04]  /*1d70*/  STL [R1+0x114], R27 ;  /* 0x0001141b01007387 */ /* 0x0001e80000100800 */
[----:B0-----:R-:W3:Y:S04]  /*1d80*/  LDL R27, [R1+0x38] ;  /* 0x00003800011b7983 */ /* 0x001ee80000100800 */
[----:B------:R-:W-:Y:S04]  /*1d90*/  STL [R1+0x68], R23 ;  /* 0x0000681701007387 */ /* 0x000fe80000100800 */
[----:B------:R-:W4:Y:S01]  /*1da0*/  LDL.LU R29, [R1+0x148] ;  /* 0x00014800011d7983 */ /* 0x000f220000300800 */
[----:B------:R-:W-:-:S02]  /*1db0*/  SHF.L.U32 R12, R12, 0x10, RZ ;  /* 0x000000100c0c7819 */ /* 0x000fc400000006ff */
[----:B------:R-:W-:Y:S02]  /*1dc0*/  PRMT R8, R28, 0x7632, R8 ;  /* 0x000076321c087816 */ /* 0x000fe40000000008 */
[----:B------:R-:W-:Y:S01]  /*1dd0*/  SHF.L.U32 R54, R54, 0x10, RZ ;  /* 0x0000001036367819 */ /* 0x000fe200000006ff */
[----:B------:R-:W-:Y:S01]  /*1de0*/  FADD.FTZ R12, -R14, R12 ;  /* 0x0000000c0e0c7221 */ /* 0x000fe20000010100 */
[----:B------:R-:W-:Y:S01]  /*1df0*/  SHF.L.U32 R8, R8, 0x10, RZ ;  /* 0x0000001008087819 */ /* 0x000fe200000006ff */
[----:B------:R-:W-:Y:S02]  /*1e00*/  FMUL.FTZ R56, R49, -1.4426950216293334961 ;  /* 0xbfb8aa3b31387820 */ /* 0x000fe40000410000 */
[----:B------:R-:W-:Y:S01]  /*1e10*/  FMUL.FTZ R12, R7, R12 ;  /* 0x0000000c070c7220 */ /* 0x000fe20000410000 */
[----:B------:R-:W-:Y:S01]  /*1e20*/  FADD.FTZ R54, -R14, R54 ;  /* 0x000000360e367221 */ /* 0x000fe20000010100 */
[----:B------:R-:W-:Y:S01]  /*1e30*/  FMUL.FTZ R55, R8, R55 ;  /* 0x0000003708377220 */ /* 0x000fe20000410000 */
[----:B------:R-:W-:Y:S01]  /*1e40*/  FMUL.FTZ R44, R47, -1.4426950216293334961 ;  /* 0xbfb8aa3b2f2c7820 */ /* 0x000fe20000410000 */
[----:B------:R-:W-:Y:S01]  /*1e50*/  FFMA.FTZ R8, R3, R12, R5 ;  /* 0x0000000c03087223 */ /* 0x000fe20000010005 */
[----:B------:R-:W-:Y:S01]  /*1e60*/  FMUL.FTZ R54, R7, R54 ;  /* 0x0000003607367220 */ /* 0x000fe20000410000 */
[----:B------:R-:W-:Y:S02]  /*1e70*/  MUFU.EX2 R56, R56 ;  /* 0x0000003800387308 */ /* 0x000fe40000000800 */
[----:B------:R-:W-:Y:S01]  /*1e80*/  FMUL.FTZ R45, R8, -1.4426950216293334961 ;  /* 0xbfb8aa3b082d7820 */ /* 0x000fe20000410000 */
[----:B------:R-:W-:Y:S01]  /*1e90*/  FFMA.FTZ R51, R4, R54, R6 ;  /* 0x0000003604337223 */ /* 0x000fe20000010006 */
[----:B------:R-:W-:Y:S01]  /*1ea0*/  FMUL.FTZ R53, R53, R43 ;  /* 0x0000002b35357220 */ /* 0x000fe20000410000 */
[----:B------:R-:W-:-:S03]  /*1eb0*/  FADD.FTZ R60, R60, R58 ;  /* 0x0000003a3c3c7221 */ /* 0x000fc60000010000 */
[----:B------:R-:W0:Y:S08]  /*1ec0*/  MUFU.EX2 R44, R44 ;  /* 0x0000002c002c7308 */ /* 0x000e300000000800 */
[----:B------:R-:W1:Y:S01]  /*1ed0*/  MUFU.EX2 R45, R45 ;  /* 0x0000002d002d7308 */ /* 0x000e620000000800 */
[----:B------:R-:W-:Y:S01]  /*1ee0*/  FFMA.FTZ R18, R10, R55, R9 ;  /* 0x000000370a127223 */ /* 0x000fe20000010009 */
[----:B0-----:R-:W-:Y:S01]  /*1ef0*/  FADD.FTZ R44, R44, 1 ;  /* 0x3f8000002c2c7421 */ /* 0x001fe20000010000 */
[----:B-1----:R-:W-:Y:S01]  /*1f00*/  FADD.FTZ R45, R45, 1 ;  /* 0x3f8000002d2d7421 */ /* 0x002fe20000010000 */
[----:B------:R-:W-:-:S04]  /*1f10*/  IADD3 R42, P0, R35, UR12, RZ ;  /* 0x0000000c232a7c10 */ /* 0x000fc8000ff1e0ff */
[----:B------:R-:W-:Y:S01]  /*1f20*/  IADD3.X R43, R19, UR13, RZ, P0, !PT ;  /* 0x0000000d132b7c10 */ /* 0x000fe200087fe4ff */
[----:B------:R-:W-:Y:S01]  /*1f30*/  FMUL.FTZ R61, R15, -1.4426950216293334961 ;  /* 0xbfb8aa3b0f3d7820 */ /* 0x000fe20000410000 */
[----:B------:R-:W-:Y:S01]  /*1f40*/  UIADD3 UR7, UP0, UR9, 0x2, URZ ;  /* 0x0000000209077890 */ /* 0x000fe2000ff1e03f */
[----:B------:R-:W-:-:S03]  /*1f50*/  ULDC.64 UR12, c[0x0][0x258] ;  /* 0x00009600000c7ab9 */ /* 0x000fc60000000a00 */
[----:B------:R-:W2:Y:S01]  /*1f60*/  LDG.E.64.CONSTANT R42, desc[UR10][R42.64] ;  /* 0x0000000a2a2a7981 */ /* 0x000ea2000c1e9b00 */
[----:B---3--:R-:W-:Y:S01]  /*1f70*/  FMUL.FTZ R58, R0, R27 ;  /* 0x0000001b003a7220 */ /* 0x008fe20000410000 */
[C---:B----4-:R-:W-:Y:S02]  /*1f80*/  SHF.L.U32 R59, R29.reuse, 0x10, RZ ;  /* 0x000000101d3b7819 */ /* 0x050fe400000006ff */
[----:B------:R-:W-:-:S03]  /*1f90*/  PRMT R57, R29, 0x7632, R57 ;  /* 0x000076321d397816 */ /* 0x000fc60000000039 */
[----:B------:R-:W-:Y:S01]  /*1fa0*/  FMUL.FTZ R28, R59, R13 ;  /* 0x0000000d3b1c7220 */ /* 0x000fe20000410000 */
[----:B------:R-:W-:Y:S01]  /*1fb0*/  SHF.L.U32 R57, R57, 0x10, RZ ;  /* 0x0000001039397819 */ /* 0x000fe200000006ff */
[----:B------:R-:W-:Y:S01]  /*1fc0*/  FMUL.FTZ R13, R51, -1.4426950216293334961 ;  /* 0xbfb8aa3b330d7820 */ /* 0x000fe20000410000 */
[----:B------:R0:W-:Y:S01]  /*1fd0*/  STL [R1+0x118], R29 ;  /* 0x0001181d01007387 */ /* 0x0001e20000100800 */
[----:B------:R-:W-:Y:S01]  /*1fe0*/  FFMA.FTZ R52, R17, R58, R52 ;  /* 0x0000003a11347223 */ /* 0x000fe20000010034 */
[----:B------:R-:W-:Y:S01]  /*1ff0*/  FFMA.FTZ R48, R0, R27, R48 ;  /* 0x0000001b00307223 */ /* 0x000fe20000010030 */
[----:B------:R-:W-:Y:S01]  /*2000*/  FMUL.FTZ R57, R57, R53 ;  /* 0x0000003539397220 */ /* 0x000fe20000410000 */
[CC--:B------:R-:W-:Y:S01]  /*2010*/  FMUL.FTZ R58, R3.reuse, R55.reuse ;  /* 0x00000037033a7220 */ /* 0x0c0fe20000410000 */
[----:B------:R1:W3:Y:S01]  /*2020*/  MUFU.EX2 R53, R13 ;  /* 0x0000000d00357308 */ /* 0x0002e20000000800 */
[----:B0-----:R-:W4:Y:S01]  /*2030*/  LDL R29, [R1+0x14] ;  /* 0x00001400011d7983 */ /* 0x001f220000100800 */
[----:B------:R-:W-:Y:S01]  /*2040*/  FFMA.FTZ R48, R3, R55, R48 ;  /* 0x0000003703307223 */ /* 0x000fe20000010030 */
[----:B------:R-:W-:Y:S01]  /*2050*/  FFMA.FTZ R58, R10, R58, R52 ;  /* 0x0000003a0a3a7223 */ /* 0x000fe20000010034 */
[----:B------:R-:W-:Y:S01]  /*2060*/  FADD.FTZ R52, R56, 1 ;  /* 0x3f80000038347421 */ /* 0x000fe20000010000 */
[CC--:B------:R-:W-:Y:S01]  /*2070*/  FMUL.FTZ R9, R2.reuse, R28.reuse ;  /* 0x0000001c02097220 */ /* 0x0c0fe20000410000 */
[----:B------:R-:W-:Y:S01]  /*2080*/  FFMA.FTZ R48, R2, R28, R48 ;  /* 0x0000001c02307223 */ /* 0x000fe20000010030 */
[----:B-1----:R-:W-:-:S02]  /*2090*/  FADD.FTZ R13, R50, R57 ;  /* 0x00000039320d7221 */ /* 0x002fc40000010000 */
[----:B------:R-:W-:Y:S01]  /*20a0*/  FFMA.FTZ R58, R26, R9, R58 ;  /* 0x000000091a3a7223 */ /* 0x000fe2000001003a */
[CC--:B------:R-:W-:Y:S01]  /*20b0*/  FMUL.FTZ R9, R4.reuse, R57.reuse ;  /* 0x0000003904097220 */ /* 0x0c0fe20000410000 */
[----:B------:R-:W0:Y:S01]  /*20c0*/  MUFU.RCP R52, R52 ;  /* 0x0000003400347308 */ /* 0x000e220000001000 */
[CC--:B------:R-:W-:Y:S01]  /*20d0*/  FFMA.FTZ R59, R11.reuse, R57.reuse, R46 ;  /* 0x000000390b3b7223 */ /* 0x0c0fe2000001002e */
[----:B------:R-:W-:Y:S01]  /*20e0*/  FFMA.FTZ R50, R4, R57, R48 ;  /* 0x0000003904327223 */ /* 0x000fe20000010030 */
[----:B------:R-:W-:Y:S01]  /*20f0*/  FFMA.FTZ R11, R11, R9, R58 ;  /* 0x000000090b0b7223 */ /* 0x000fe2000001003a */
[----:B------:R-:W-:-:S04]  /*2100*/  PRMT R9, R30, 0x7632, R9 ;  /* 0x000076321e097816 */ /* 0x000fc80000000009 */
[----:B------:R1:W0:Y:S01]  /*2110*/  MUFU.RCP R57, R44 ;  /* 0x0000002c00397308 */ /* 0x0002220000001000 */
[--C-:B------:R-:W-:Y:S01]  /*2120*/  FADD.FTZ R17, R60, R55.reuse ;  /* 0x000000373c117221 */ /* 0x100fe20000010000 */
[----:B---3--:R-:W-:Y:S01]  /*2130*/  FADD.FTZ R53, R53, 1 ;  /* 0x3f80000035357421 */ /* 0x008fe20000010000 */
[----:B--2---:R-:W-:Y:S02]  /*2140*/  PRMT R55, R31, 0x7632, R55 ;  /* 0x000076321f377816 */ /* 0x004fe40000000037 */
[----:B------:R-:W-:-:S03]  /*2150*/  SHF.L.U32 R9, R9, 0x10, RZ ;  /* 0x0000001009097819 */ /* 0x000fc600000006ff */
[----:B------:R2:W3:Y:S01]  /*2160*/  MUFU.RCP R46, R45 ;  /* 0x0000002d002e7308 */ /* 0x0004e20000001000 */
[----:B------:R-:W-:Y:S01]  /*2170*/  SHF.L.U32 R55, R55, 0x10, RZ ;  /* 0x0000001037377819 */ /* 0x000fe200000006ff */
[----:B------:R-:W-:Y:S01]  /*2180*/  FADD.FTZ R9, -R14, R9 ;  /* 0x000000090e097221 */ /* 0x000fe20000010100 */
[----:B-1----:R-:W-:-:S05]  /*2190*/  IADD3 R44, P0, R22, UR14, RZ ;  /* 0x0000000e162c7c10 */ /* 0x002fca000ff1e0ff */
[----:B------:R-:W1:Y:S01]  /*21a0*/  MUFU.RCP R56, R53 ;  /* 0x0000003500387308 */ /* 0x000e620000001000 */
[----:B------:R-:W-:Y:S01]  /*21b0*/  FADD.FTZ R55, -R14, R55 ;  /* 0x000000370e377221 */ /* 0x000fe20000010100 */
[----:B------:R-:W-:Y:S01]  /*21c0*/  FMUL.FTZ R60, R7, R9 ;  /* 0x00000009073c7220 */ /* 0x000fe20000410000 */
[----:B0-----:R-:W-:Y:S01]  /*21d0*/  FADD.FTZ R58, -R52, 1 ;  /* 0x3f800000343a7421 */ /* 0x001fe20000010100 */
[----:B--2---:R-:W-:Y:S01]  /*21e0*/  IADD3.X R45, R16, UR15, RZ, P0, !PT ;  /* 0x0000000f102d7c10 */ /* 0x004fe200087fe4ff */
[----:B------:R-:W-:Y:S01]  /*21f0*/  FADD.FTZ R9, -R57, 1 ;  /* 0x3f80000039097421 */ /* 0x000fe20000010100 */
[----:B------:R-:W-:Y:S01]  /*2200*/  FMUL.FTZ R16, R7, R55 ;  /* 0x0000003707107220 */ /* 0x000fe20000410000 */
[----:B------:R-:W-:Y:S02]  /*2210*/  FFMA.FTZ R49, R49, R58, 1 ;  /* 0x3f80000031317423 */ /* 0x000fe4000001003a */
[----:B------:R-:W-:Y:S01]  /*2220*/  FFMA.FTZ R47, R47, R9, 1 ;  /* 0x3f8000002f2f7423 */ /* 0x000fe20000010009 */
[----:B---3--:R-:W-:Y:S01]  /*2230*/  FADD.FTZ R58, -R46, 1 ;  /* 0x3f8000002e3a7421 */ /* 0x008fe20000010100 */
[----:B------:R-:W-:Y:S01]  /*2240*/  FFMA.FTZ R9, R4, R16, R6 ;  /* 0x0000001004097223 */ /* 0x000fe20000010006 */
[----:B------:R-:W-:Y:S01]  /*2250*/  FMUL.FTZ R52, R52, R49 ;  /* 0x0000003134347220 */ /* 0x000fe20000410000 */
[----:B------:R-:W-:Y:S01]  /*2260*/  SHF.L.U32 R10, R31, 0x10, RZ ;  /* 0x000000101f0a7819 */ /* 0x000fe200000006ff */
[----:B------:R-:W-:Y:S01]  /*2270*/  FFMA.FTZ R8, R8, R58, 1 ;  /* 0x3f80000008087423 */ /* 0x000fe2000001003a */
[----:B------:R-:W-:Y:S01]  /*2280*/  FMUL.FTZ R58, R9, -1.4426950216293334961 ;  /* 0xbfb8aa3b093a7820 */ /* 0x000fe20000410000 */
[----:B------:R-:W-:Y:S01]  /*2290*/  STL [R1+0x34], R28 ;  /* 0x0000341c01007387 */ /* 0x000fe20000100800 */
[----:B-1----:R-:W-:Y:S01]  /*22a0*/  FADD.FTZ R49, -R56, 1 ;  /* 0x3f80000038317421 */ /* 0x002fe20000010100 */
[----:B------:R-:W-:Y:S01]  /*22b0*/  FMUL.FTZ R47, R57, R47 ;  /* 0x0000002f392f7220 */ /* 0x000fe20000410000 */
[----:B------:R-:W-:Y:S01]  /*22c0*/  FADD.FTZ R10, -R14, R10 ;  /* 0x0000000a0e0a7221 */ /* 0x000fe20000010100 */
[----:B------:R-:W2:Y:S01]  /*22d0*/  LDG.E.64.CONSTANT R44, desc[UR10][R44.64] ;  /* 0x0000000a2c2c7981 */ /* 0x000ea2000c1e9b00 */
[----:B------:R-:W-:Y:S01]  /*22e0*/  FFMA.FTZ R57, R51, R49, 1 ;  /* 0x3f80000033397423 */ /* 0x000fe20000010031 */
[----:B------:R-:W-:Y:S01]  /*22f0*/  SHF.L.U32 R49, R32, 0x10, RZ ;  /* 0x0000001020317819 */ /* 0x000fe200000006ff */
[----:B------:R0:W-:Y:S01]  /*2300*/  MUFU.EX2 R51, R58 ;  /* 0x0000003a00337308 */ /* 0x0001e20000000800 */
[----:B------:R-:W-:Y:S01]  /*2310*/  FMUL.FTZ R22, R7, R10 ;  /* 0x0000000a07167220 */ /* 0x000fe20000410000 */
[----:B------:R1:W-:Y:S02]  /*2320*/  STL [R1+0x11c], R27 ;  /* 0x00011c1b01007387 */ /* 0x0003e40000100800 */
[----:B------:R-:W-:Y:S01]  /*2330*/  FMUL.FTZ R24, R49, R52 ;  /* 0x0000003431187220 */ /* 0x000fe20000410000 */
[----:B0-----:R-:W-:Y:S01]  /*2340*/  SHF.L.U32 R58, R33, 0x10, RZ ;  /* 0x00000010213a7819 */ /* 0x001fe200000006ff */
[----:B------:R-:W-:Y:S04]  /*2350*/  STL [R1+0x120], R26 ;  /* 0x0001201a01007387 */ /* 0x000fe80000100800 */
[----:B------:R-:W-:Y:S01]  /*2360*/  FMUL.FTZ R20, R58, R47 ;  /* 0x0000002f3a147220 */ /* 0x000fe20000410000 */
[----:B------:R-:W-:Y:S01]  /*2370*/  STL [R1+0x124], R28 ;  /* 0x0001241c01007387 */ /* 0x000fe20000100800 */
[----:B------:R-:W-:Y:S01]  /*2380*/  FMUL.FTZ R8, R46, R8 ;  /* 0x000000082e087220 */ /* 0x000fe20000410000 */
[----:B------:R-:W-:-:S02]  /*2390*/  IADD3 R46, P0, R35, UR14, RZ ;  /* 0x0000000e232e7c10 */ /* 0x000fc4000ff1e0ff */
[----:B------:R-:W-:Y:S04]  /*23a0*/  STL [R1+0x60], R22 ;  /* 0x0000601601007387 */ /* 0x000fe80000100800 */
[----:B------:R-:W-:Y:S04]  /*23b0*/  STL [R1+0x2c], R24 ;  /* 0x00002c1801007387 */ /* 0x000fe80000100800 */
[----:B------:R-:W-:Y:S04]  /*23c0*/  STL [R1+0x28], R20 ;  /* 0x0000281401007387 */ /* 0x000fe80000100800 */
[----:B------:R-:W3:Y:S04]  /*23d0*/  LDL.LU R35, [R1+0x144] ;  /* 0x0001440001237983 */ /* 0x000ee80000300800 */
[----:B-1----:R-:W2:Y:S01]  /*23e0*/  LDL R27, [R1+0x1c] ;  /* 0x00001c00011b7983 */ /* 0x002ea20000100800 */
[----:B------:R-:W-:Y:S01]  /*23f0*/  FFMA.FTZ R10, R3, R60, R5 ;  /* 0x0000003c030a7223 */ /* 0x000fe20000010005 */
[----:B------:R-:W-:-:S03]  /*2400*/  IADD3.X R47, R19, UR15, RZ, P0, !PT ;  /* 0x0000000f132f7c10 */ /* 0x000fc600087fe4ff */
[----:B------:R-:W-:Y:S01]  /*2410*/  FMUL.FTZ R55, R10, -1.4426950216293334961 ;  /* 0xbfb8aa3b0a377820 */ /* 0x000fe20000410000 */
[----:B------:R-:W0:Y:S02]  /*2420*/  MUFU.EX2 R61, R61 ;  /* 0x0000003d003d7308 */ /* 0x000e240000000800 */
[----:B------:R-:W2:Y:S06]  /*2430*/  LDG.E.64.CONSTANT R46, desc[UR10][R46.64] ;  /* 0x0000000a2e2e7981 */ /* 0x000eac000c1e9b00 */
[----:B------:R-:W1:Y:S01]  /*2440*/  MUFU.EX2 R55, R55 ;  /* 0x0000003700377308 */ /* 0x000e620000000800 */
[----:B------:R-:W-:-:S04]  /*2450*/  PRMT R52, R32, 0x7632, R52 ;  /* 0x0000763220347816 */ /* 0x000fc80000000034 */
[----:B------:R-:W-:Y:S01]  /*2460*/  SHF.L.U32 R52, R52, 0x10, RZ ;  /* 0x0000001034347819 */ /* 0x000fe200000006ff */
[----:B------:R-:W-:Y:S01]  /*2470*/  FMUL.FTZ R57, R56, R57 ;  /* 0x0000003938397220 */ /* 0x000fe20000410000 */
[----:B0-----:R-:W-:-:S03]  /*2480*/  FADD.FTZ R56, R61, 1 ;  /* 0x3f8000003d387421 */ /* 0x001fc60000010000 */
[----:B------:R-:W-:Y:S01]  /*2490*/  FMUL.FTZ R52, R52, R8 ;  /* 0x0000000834347220 */ /* 0x000fe20000410000 */
[----:B------:R-:W-:Y:S01]  /*24a0*/  PRMT R49, R33, 0x7632, R49 ;  /* 0x0000763221317816 */ /* 0x000fe20000000031 */
[----:B------:R-:W-:Y:S01]  /*24b0*/  FFMA.FTZ R50, R0, R24, R50 ;  /* 0x0000001800327223 */ /* 0x000fe20000010032 */
[----:B-1----:R-:W-:Y:S01]  /*24c0*/  FADD.FTZ R8, R55, 1 ;  /* 0x3f80000037087421 */ /* 0x002fe20000010000 */
[----:B------:R-:W-:Y:S01]  /*24d0*/  MUFU.RCP R56, R56 ;  /* 0x0000003800387308 */ /* 0x000fe20000001000 */
[-C--:B------:R-:W-:Y:S01]  /*24e0*/  FMUL.FTZ R55, R3, R52.reuse ;  /* 0x0000003403377220 */ /* 0x080fe20000410000 */
[----:B------:R-:W-:Y:S01]  /*24f0*/  SHF.L.U32 R49, R49, 0x10, RZ ;  /* 0x0000001031317819 */ /* 0x000fe200000006ff */
[----:B------:R-:W-:Y:S01]  /*2500*/  FFMA.FTZ R50, R3, R52, R50 ;  /* 0x0000003403327223 */ /* 0x000fe20000010032 */
[----:B------:R-:W-:-:S04]  /*2510*/  FADD.FTZ R51, R51, 1 ;  /* 0x3f80000033337421 */ /* 0x000fc80000010000 */
[----:B------:R-:W-:Y:S01]  /*2520*/  MUFU.RCP R8, R8 ;  /* 0x0000000800087308 */ /* 0x000fe20000001000 */
[----:B------:R-:W-:Y:S01]  /*2530*/  FMUL.FTZ R49, R49, R57 ;  /* 0x0000003931317220 */ /* 0x000fe20000410000 */
[----:B------:R-:W-:-:S03]  /*2540*/  FADD.FTZ R17, R17, R52 ;  /* 0x0000003411117221 */ /* 0x000fc60000010000 */
[----:B------:R-:W-:Y:S01]  /*2550*/  FADD.FTZ R13, R13, R49 ;  /* 0x000000310d0d7221 */ /* 0x000fe20000010000 */
[----:B------:R-:W-:-:S04]  /*2560*/  PRMT R61, R37, 0x7632, R61 ;  /* 0x00007632253d7816 */ /* 0x000fc8000000003d */
[----:B------:R-:W-:Y:S01]  /*2570*/  SHF.L.U32 R61, R61, 0x10, RZ ;  /* 0x000000103d3d7819 */ /* 0x000fe200000006ff */
[----:B----4-:R-:W-:-:S04]  /*2580*/  FFMA.FTZ R48, R2, R22, R29 ;  /* 0x0000001602307223 */ /* 0x010fc8000001001d */
[----:B------:R-:W-:-:S06]  /*2590*/  FMUL.FTZ R53, R48, -1.4426950216293334961 ;  /* 0xbfb8aa3b30357820 */ /* 0x000fcc0000410000 */
[----:B------:R-:W0:Y:S02]  /*25a0*/  MUFU.EX2 R53, R53 ;  /* 0x0000003500357308 */ /* 0x000e240000000800 */
[----:B0-----:R-:W-:Y:S01]  /*25b0*/  FADD.FTZ R58, R53, 1 ;  /* 0x3f800000353a7421 */ /* 0x001fe20000010000 */
[----:B------:R-:W-:-:S05]  /*25c0*/  FMUL.FTZ R53, R0, R24 ;  /* 0x0000001800357220 */ /* 0x000fca0000410000 */
[----:B------:R-:W0:Y:S01]  /*25d0*/  MUFU.RCP R58, R58 ;  /* 0x0000003a003a7308 */ /* 0x000e220000001000 */
[----:B------:R-:W-:Y:S01]  /*25e0*/  FFMA.FTZ R53, R25, R53, R11 ;  /* 0x0000003519357223 */ /* 0x000fe2000001000b */
[----:B------:R-:W-:-:S03]  /*25f0*/  FFMA.FTZ R11, R12, R52, R18 ;  /* 0x000000340c0b7223 */ /* 0x000fc60000010012 */
[----:B------:R-:W-:Y:S01]  /*2600*/  FFMA.FTZ R53, R12, R55, R53 ;  /* 0x000000370c357223 */ /* 0x000fe20000010035 */
[CC--:B------:R-:W-:Y:S01]  /*2610*/  FMUL.FTZ R12, R2.reuse, R20.reuse ;  /* 0x00000014020c7220 */ /* 0x0c0fe20000410000 */
[----:B------:R-:W-:Y:S01]  /*2620*/  FFMA.FTZ R55, R2, R20, R50 ;  /* 0x0000001402377223 */ /* 0x000fe20000010032 */
[----:B------:R0:W1:Y:S02]  /*2630*/  MUFU.RCP R52, R51 ;  /* 0x0000003300347308 */ /* 0x0000640000001000 */
[----:B------:R-:W-:Y:S01]  /*2640*/  FFMA.FTZ R53, R21, R12, R53 ;  /* 0x0000000c15357223 */ /* 0x000fe20000010035 */
[-C--:B------:R-:W-:Y:S01]  /*2650*/  FFMA.FTZ R12, R54, R49.reuse, R59 ;  /* 0x00000031360c7223 */ /* 0x080fe2000001003b */
[CC--:B------:R-:W-:Y:S01]  /*2660*/  FFMA.FTZ R55, R4.reuse, R49.reuse, R55 ;  /* 0x0000003104377223 */ /* 0x0c0fe20000010037 */
[----:B------:R-:W-:Y:S01]  /*2670*/  FMUL.FTZ R49, R4, R49 ;  /* 0x0000003104317220 */ /* 0x000fe20000410000 */
[----:B------:R-:W-:Y:S01]  /*2680*/  FADD.FTZ R50, -R56, 1 ;  /* 0x3f80000038327421 */ /* 0x000fe20000010100 */
[----:B0-----:R-:W-:-:S02]  /*2690*/  FADD.FTZ R51, -R58, 1 ;  /* 0x3f8000003a337421 */ /* 0x001fc40000010100 */
[----:B------:R-:W-:Y:S01]  /*26a0*/  FFMA.FTZ R54, R54, R49, R53 ;  /* 0x0000003136367223 */ /* 0x000fe20000010035 */
[----:B------:R-:W-:Y:S01]  /*26b0*/  FADD.FTZ R49, -R8, 1 ;  /* 0x3f80000008317421 */ /* 0x000fe20000010100 */
[----:B------:R-:W-:Y:S01]  /*26c0*/  FFMA.FTZ R50, R15, R50, 1 ;  /* 0x3f8000000f327423 */ /* 0x000fe20000010032 */
[----:B------:R-:W-:Y:S01]  /*26d0*/  FFMA.FTZ R51, R48, R51, 1 ;  /* 0x3f80000030337423 */ /* 0x000fe20000010033 */
[----:B------:R-:W-:Y:S01]  /*26e0*/  SHF.L.U32 R15, R34, 0x10, RZ ;  /* 0x00000010220f7819 */ /* 0x000fe200000006ff */
[----:B------:R-:W-:Y:S02]  /*26f0*/  FFMA.FTZ R49, R10, R49, 1 ;  /* 0x3f8000000a317423 */ /* 0x000fe40000010031 */
[----:B------:R-:W-:Y:S01]  /*2700*/  FMUL.FTZ R58, R58, R51 ;  /* 0x000000333a3a7220 */ /* 0x000fe20000410000 */
[----:B-1----:R-:W-:Y:S01]  /*2710*/  FADD.FTZ R51, -R52, 1 ;  /* 0x3f80000034337421 */ /* 0x002fe20000010100 */
[----:B------:R-:W-:Y:S01]  /*2720*/  FADD.FTZ R15, -R14, R15 ;  /* 0x0000000f0e0f7221 */ /* 0x000fe20000010100 */
[----:B------:R-:W-:Y:S01]  /*2730*/  FMUL.FTZ R56, R56, R50 ;  /* 0x0000003238387220 */ /* 0x000fe20000410000 */
[----:B------:R-:W-:Y:S01]  /*2740*/  PRMT R50, R34, 0x7632, R50 ;  /* 0x0000763222327816 */ /* 0x000fe20000000032 */
[----:B------:R-:W-:Y:S01]  /*2750*/  FFMA.FTZ R51, R9, R51, 1 ;  /* 0x3f80000009337423 */ /* 0x000fe20000010033 */
[----:B------:R-:W-:Y:S01]  /*2760*/  FMUL.FTZ R19, R7, R15 ;  /* 0x0000000f07137220 */ /* 0x000fe20000410000 */
[----:B------:R-:W-:Y:S01]  /*2770*/  FMUL.FTZ R8, R8, R49 ;  /* 0x0000003108087220 */ /* 0x000fe20000410000 */
[----:B---3--:R-:W-:-:S02]  /*2780*/  SHF.L.U32 R10, R35, 0x10, RZ ;  /* 0x00000010230a7819 */ /* 0x008fc400000006ff */
[----:B------:R-:W-:-:S03]  /*2790*/  PRMT R9, R35, 0x7632, R9 ;  /* 0x0000763223097816 */ /* 0x000fc60000000009 */
[----:B------:R-:W-:Y:S01]  /*27a0*/  FADD.FTZ R48, -R14, R10 ;  /* 0x0000000a0e307221 */ /* 0x000fe20000010100 */
[----:B------:R-:W-:-:S03]  /*27b0*/  SHF.L.U32 R10, R50, 0x10, RZ ;  /* 0x00000010320a7819 */ /* 0x000fc600000006ff */
[----:B------:R-:W-:Y:S01]  /*27c0*/  FMUL.FTZ R18, R7, R48 ;  /* 0x0000003007127220 */ /* 0x000fe20000410000 */
[----:B--2---:R-:W-:Y:S01]  /*27d0*/  FFMA.FTZ R15, R0, R19, R27 ;  /* 0x00000013000f7223 */ /* 0x004fe2000001001b */
[----:B------:R-:W-:Y:S02]  /*27e0*/  SHF.L.U32 R9, R9, 0x10, RZ ;  /* 0x0000001009097819 */ /* 0x000fe400000006ff */
[----:B------:R-:W-:Y:S01]  /*27f0*/  FFMA.FTZ R48, R2, R18, R29 ;  /* 0x0000001202307223 */ /* 0x000fe2000001001d */
[----:B------:R-:W-:Y:S01]  /*2800*/  PRMT R50, R36, 0x7632, R50 ;  /* 0x0000763224327816 */ /* 0x000fe20000000032 */
[----:B------:R-:W-:Y:S01]  /*2810*/  FMUL.FTZ R53, R15, -1.4426950216293334961 ;  /* 0xbfb8aa3b0f357820 */ /* 0x000fe20000410000 */
[----:B------:R-:W-:Y:S01]  /*2820*/  FADD.FTZ R10, -R14, R10 ;  /* 0x0000000a0e0a7221 */ /* 0x000fe20000010100 */
[----:B------:R-:W-:Y:S01]  /*2830*/  FMUL.FTZ R57, R48, -1.4426950216293334961 ;  /* 0xbfb8aa3b30397820 */ /* 0x000fe20000410000 */
[----:B------:R-:W-:Y:S01]  /*2840*/  SHF.L.U32 R50, R50, 0x10, RZ ;  /* 0x0000001032327819 */ /* 0x000fe200000006ff */
[----:B------:R-:W-:Y:S01]  /*2850*/  FADD.FTZ R9, -R14, R9 ;  /* 0x000000090e097221 */ /* 0x000fe20000010100 */
[C---:B------:R-:W-:Y:S01]  /*2860*/  FMUL.FTZ R10, R7.reuse, R10 ;  /* 0x0000000a070a7220 */ /* 0x040fe20000410000 */
[----:B------:R-:W0:Y:S02]  /*2870*/  MUFU.EX2 R53, R53 ;  /* 0x0000003500357308 */ /* 0x000e240000000800 */
[----:B------:R-:W-:Y:S01]  /*2880*/  FMUL.FTZ R9, R7, R9 ;  /* 0x0000000907097220 */ /* 0x000fe20000410000 */
[----:B------:R-:W-:Y:S01]  /*2890*/  FMUL.FTZ R50, R50, R8 ;  /* 0x0000000832327220 */ /* 0x000fe20000410000 */
[----:B------:R-:W-:Y:S01]  /*28a0*/  SHF.L.U32 R8, R36, 0x10, RZ ;  /* 0x0000001024087819 */ /* 0x000fe200000006ff */
[----:B------:R-:W-:Y:S01]  /*28b0*/  FFMA.FTZ R49, R3, R10, R5 ;  /* 0x0000000a03317223 */ /* 0x000fe20000010005 */
[----:B------:R-:W-:-:S02]  /*28c0*/  FMUL.FTZ R52, R52, R51 ;  /* 0x0000003334347220 */ /* 0x000fc40000410000 */
[----:B------:R-:W1:Y:S01]  /*28d0*/  MUFU.EX2 R57, R57 ;  /* 0x0000003900397308 */ /* 0x000e620000000800 */
[----:B------:R-:W-:Y:S01]  /*28e0*/  FFMA.FTZ R51, R4, R9, R6 ;  /* 0x0000000904337223 */ /* 0x000fe20000010006 */
[----:B------:R-:W-:Y:S01]  /*28f0*/  FMUL.FTZ R59, R49, -1.4426950216293334961 ;  /* 0xbfb8aa3b313b7820 */ /* 0x000fe20000410000 */
[----:B------:R-:W-:Y:S02]  /*2900*/  FMUL.FTZ R56, R8, R56 ;  /* 0x0000003808387220 */ /* 0x000fe40000410000 */
[----:B------:R-:W-:Y:S01]  /*2910*/  FMUL.FTZ R8, R51, -1.4426950216293334961 ;  /* 0xbfb8aa3b33087820 */ /* 0x000fe20000410000 */
[----:B------:R-:W-:Y:S01]  /*2920*/  FMUL.FTZ R52, R61, R52 ;  /* 0x000000343d347220 */ /* 0x000fe20000410000 */
[----:B------:R-:W-:Y:S01]  /*2930*/  FMUL.FTZ R61, R0, R56 ;  /* 0x00000038003d7220 */ /* 0x000fe20000410000 */
[----:B------:R-:W2:Y:S01]  /*2940*/  MUFU.EX2 R59, R59 ;  /* 0x0000003b003b7308 */ /* 0x000ea20000000800 */
[----:B0-----:R-:W-:Y:S02]  /*2950*/  FADD.FTZ R53, R53, 1 ;  /* 0x3f80000035357421 */ /* 0x001fe40000010000 */
[----:B------:R-:W-:-:S05]  /*2960*/  FFMA.FTZ R61, R23, R61, R54 ;  /* 0x0000003d173d7223 */ /* 0x000fca0000010036 */
[----:B------:R-:W0:Y:S01]  /*2970*/  MUFU.EX2 R8, R8 ;  /* 0x0000000800087308 */ /* 0x000e220000000800 */
[----:B-1----:R-:W-:Y:S01]  /*2980*/  FADD.FTZ R54, R57, 1 ;  /* 0x3f80000039367421 */ /* 0x002fe20000010000 */
[----:B------:R-:W-:-:S04]  /*2990*/  FMUL.FTZ R57, R3, R50 ;  /* 0x0000003203397220 */ /* 0x000fc80000410000 */
[C---:B------:R-:W-:Y:S01]  /*29a0*/  FFMA.FTZ R57, R60.reuse, R57, R61 ;  /* 0x000000393c397223 */ /* 0x040fe2000001003d */
[----:B------:R-:W-:Y:S01]  /*29b0*/  SHF.L.U32 R61, R37, 0x10, RZ ;  /* 0x00000010253d7819 */ /* 0x000fe200000006ff */
[----:B------:R-:W1:Y:S01]  /*29c0*/  MUFU.RCP R53, R53 ;  /* 0x0000003500357308 */ /* 0x000e620000001000 */
[----:B------:R-:W-:Y:S01]  /*29d0*/  FFMA.FTZ R11, R60, R50, R11 ;  /* 0x000000323c0b7223 */ /* 0x000fe2000001000b */
[----:B------:R-:W-:Y:S01]  /*29e0*/  FFMA.FTZ R60, R0, R56, R55 ;  /* 0x00000038003c7223 */ /* 0x000fe20000010037 */
[----:B--2---:R-:W-:Y:S01]  /*29f0*/  FADD.FTZ R59, R59, 1 ;  /* 0x3f8000003b3b7421 */ /* 0x004fe20000010000 */
[----:B------:R-:W-:-:S04]  /*2a00*/  FMUL.FTZ R55, R61, R58 ;  /* 0x0000003a3d377220 */ /* 0x000fc80000410000 */
[----:B------:R-:W2:Y:S01]  /*2a10*/  MUFU.RCP R54, R54 ;  /* 0x0000003600367308 */ /* 0x000ea20000001000 */
[----:B0-----:R-:W-:Y:S01]  /*2a20*/  FADD.FTZ R58, R8, 1 ;  /* 0x3f800000083a7421 */ /* 0x001fe20000010000 */
[----:B------:R-:W-:Y:S01]  /*2a30*/  FFMA.FTZ R60, R3, R50, R60 ;  /* 0x00000032033c7223 */ /* 0x000fe2000001003c */
[----:B------:R-:W-:Y:S01]  /*2a40*/  FADD.FTZ R8, R17, R50 ;  /* 0x0000003211087221 */ /* 0x000fe20000010000 */
[----:B------:R-:W-:-:S04]  /*2a50*/  FMUL.FTZ R50, R2, R55 ;  /* 0x0000003702327220 */ /* 0x000fc80000410000 */
[----:B------:R-:W0:Y:S01]  /*2a60*/  MUFU.RCP R59, R59 ;  /* 0x0000003b003b7308 */ /* 0x000e220000001000 */
[----:B------:R-:W-:Y:S01]  /*2a70*/  FFMA.FTZ R60, R2, R55, R60 ;  /* 0x00000037023c7223 */ /* 0x000fe2000001003c */
[----:B------:R-:W-:Y:S01]  /*2a80*/  FADD.FTZ R17, R13, R52 ;  /* 0x000000340d117221 */ /* 0x000fe20000010000 */
[----:B-1----:R-:W-:-:S05]  /*2a90*/  FADD.FTZ R13, -R53, 1 ;  /* 0x3f800000350d7421 */ /* 0x002fca0000010100 */
[----:B------:R-:W1:Y:S01]  /*2aa0*/  MUFU.RCP R58, R58 ;  /* 0x0000003a003a7308 */ /* 0x000e620000001000 */
[----:B------:R-:W-:Y:S01]  /*2ab0*/  FFMA.FTZ R57, R22, R50, R57 ;  /* 0x0000003216397223 */ /* 0x000fe20000010039 */
[-C--:B------:R-:W-:Y:S01]  /*2ac0*/  FMUL.FTZ R50, R4, R52.reuse ;  /* 0x0000003404327220 */ /* 0x080fe20000410000 */
[-C--:B------:R-:W-:Y:S01]  /*2ad0*/  FFMA.FTZ R12, R16, R52.reuse, R12 ;  /* 0x00000034100c7223 */ /* 0x080fe2000001000c */
[----:B------:R-:W-:Y:S01]  /*2ae0*/  FFMA.FTZ R52, R4, R52, R60 ;  /* 0x0000003404347223 */ /* 0x000fe2000001003c */
[----:B------:R-:W-:Y:S01]  /*2af0*/  FFMA.FTZ R60, R15, R13, 1 ;  /* 0x3f8000000f3c7423 */ /* 0x000fe2000001000d */
[----:B------:R-:W-:Y:S01]  /*2b00*/  SHF.L.U32 R15, R38, 0x10, RZ ;  /* 0x00000010260f7819 */ /* 0x000fe200000006ff */
[----:B------:R-:W-:Y:S01]  /*2b10*/  FFMA.FTZ R50, R16, R50, R57 ;  /* 0x0000003210327223 */ /* 0x000fe20000010039 */
[----:B--2---:R-:W-:Y:S01]  /*2b20*/  FADD.FTZ R57, -R54, 1 ;  /* 0x3f80000036397421 */ /* 0x004fe20000010100 */
[----:B------:R-:W-:Y:S02]  /*2b30*/  STL [R1+0x4c], R19 ;  /* 0x00004c1301007387 */ /* 0x000fe40000100800 */
[----:B------:R-:W-:Y:S01]  /*2b40*/  FADD.FTZ R15, -R14, R15 ;  /* 0x0000000f0e0f7221 */ /* 0x000fe20000010100 */
[----:B0-----:R-:W-:Y:S01]  /*2b50*/  FADD.FTZ R13, -R59, 1 ;  /* 0x3f8000003b0d7421 */ /* 0x001fe20000010100 */
[----:B------:R-:W-:Y:S01]  /*2b60*/  STL [R1+0x3c], R18 ;  /* 0x00003c1201007387 */ /* 0x000fe20000100800 */
[----:B------:R-:W-:-:S03]  /*2b70*/  FFMA.FTZ R57, R48, R57, 1 ;  /* 0x3f80000030397423 */ /* 0x000fc60000010039 */
[----:B------:R0:W-:Y:S01]  /*2b80*/  STL [R1+0x48], R17 ;  /* 0x0000481101007387 */ /* 0x0001e20000100800 */
[----:B-1----:R-:W-:Y:S01]  /*2b90*/  FADD.FTZ R48, -R58, 1 ;  /* 0x3f8000003a307421 */ /* 0x002fe20000010100 */
[----:B------:R-:W-:Y:S01]  /*2ba0*/  FFMA.FTZ R49, R49, R13, 1 ;  /* 0x3f80000031317423 */ /* 0x000fe2000001000d */
[----:B------:R-:W-:Y:S02]  /*2bb0*/  FMUL.FTZ R13, R54, R57 ;  /* 0x00000039360d7220 */ /* 0x000fe40000410000 */
[----:B------:R-:W-:Y:S01]  /*2bc0*/  FFMA.FTZ R48, R51, R48, 1 ;  /* 0x3f80000033307423 */ /* 0x000fe20000010030 */
[----:B0-----:R-:W-:Y:S01]  /*2bd0*/  FMUL.FTZ R17, R7, R15 ;  /* 0x0000000f07117220 */ /* 0x001fe20000410000 */
[----:B------:R-:W-:-:S03]  /*2be0*/  SHF.L.U32 R51, R39, 0x10, RZ ;  /* 0x0000001027337819 */ /* 0x000fc600000006ff */
[----:B------:R-:W-:Y:S01]  /*2bf0*/  FFMA.FTZ R57, R0, R17, R27 ;  /* 0x0000001100397223 */ /* 0x000fe2000001001b */
[----:B------:R-:W-:Y:S01]  /*2c00*/  FMUL.FTZ R58, R58, R48 ;  /* 0x000000303a3a7220 */ /* 0x000fe20000410000 */
[----:B------:R-:W-:Y:S01]  /*2c10*/  FMUL.FTZ R53, R53, R60 ;  /* 0x0000003c35357220 */ /* 0x000fe20000410000 */
[----:B------:R-:W-:Y:S01]  /*2c20*/  PRMT R15, R40, 0x7632, R15 ;  /* 0x00007632280f7816 */ /* 0x000fe2000000000f */
[----:B------:R-:W-:Y:S01]  /*2c30*/  FMUL.FTZ R48, R57, -1.4426950216293334961 ;  /* 0xbfb8aa3b39307820 */ /* 0x000fe20000410000 */
[----:B------:R-:W-:Y:S01]  /*2c40*/  PRMT R60, R41, 0x7632, R60 ;  /* 0x00007632293c7816 */ /* 0x000fe2000000003c */
[----:B------:R-:W-:Y:S01]  /*2c50*/  FADD.FTZ R51, -R14, R51 ;  /* 0x000000330e337221 */ /* 0x000fe20000010100 */
[----:B------:R-:W-:Y:S01]  /*2c60*/  SHF.L.U32 R15, R15, 0x10, RZ ;  /* 0x000000100f0f7819 */ /* 0x000fe200000006ff */
[----:B------:R-:W-:Y:S01]  /*2c70*/  FMUL.FTZ R49, R59, R49 ;  /* 0x000000313b317220 */ /* 0x000fe20000410000 */
[----:B------:R-:W-:Y:S01]  /*2c80*/  SHF.L.U32 R60, R60, 0x10, RZ ;  /* 0x000000103c3c7819 */ /* 0x000fe200000006ff */
[----:B------:R-:W0:Y:S01]  /*2c90*/  MUFU.EX2 R48, R48 ;  /* 0x0000003000307308 */ /* 0x000e220000000800 */
[----:B------:R-:W-:Y:S01]  /*2ca0*/  FMUL.FTZ R16, R7, R51 ;  /* 0x0000003307107220 */ /* 0x000fe20000410000 */
[----:B------:R-:W-:Y:S01]  /*2cb0*/  SHF.L.U32 R54, R40, 0x10, RZ ;  /* 0x0000001028367819 */ /* 0x000fe200000006ff */
[----:B------:R-:W-:Y:S01]  /*2cc0*/  FMUL.FTZ R15, R15, R49 ;  /* 0x000000310f0f7220 */ /* 0x000fe20000410000 */
[----:B------:R-:W-:Y:S01]  /*2cd0*/  FMUL.FTZ R60, R60, R58 ;  /* 0x0000003a3c3c7220 */ /* 0x000fe20000410000 */
[----:B------:R-:W-:Y:S01]  /*2ce0*/  SHF.L.U32 R58, R41, 0x10, RZ ;  /* 0x00000010293a7819 */ /* 0x000fe200000006ff */
[----:B------:R-:W-:Y:S01]  /*2cf0*/  FFMA.FTZ R51, R2, R16, R29 ;  /* 0x0000001002337223 */ /* 0x000fe2000001001d */
[----:B------:R-:W-:Y:S01]  /*2d00*/  PRMT R49, R38, 0x7632, R49 ;  /* 0x0000763226317816 */ /* 0x000fe20000000031 */
[----:B------:R-:W-:-:S02]  /*2d10*/  FMUL.FTZ R54, R54, R53 ;  /* 0x0000003536367220 */ /* 0x000fc40000410000 */
[----:B------:R-:W-:Y:S01]  /*2d20*/  FMUL.FTZ R59, R51, -1.4426950216293334961 ;  /* 0xbfb8aa3b333b7820 */ /* 0x000fe20000410000 */
[----:B------:R-:W-:Y:S01]  /*2d30*/  SHF.L.U32 R49, R49, 0x10, RZ ;  /* 0x0000001031317819 */ /* 0x000fe200000006ff */
[----:B------:R-:W-:Y:S01]  /*2d40*/  FMUL.FTZ R53, R58, R13 ;  /* 0x0000000d3a357220 */ /* 0x000fe20000410000 */
[----:B------:R-:W-:Y:S01]  /*2d50*/  FMUL.FTZ R58, R0, R54 ;  /* 0x00000036003a7220 */ /* 0x000fe20000410000 */
[----:B------:R-:W1:Y:S02]  /*2d60*/  MUFU.EX2 R13, R59 ;  /* 0x0000003b000d7308 */ /* 0x000e640000000800 */
[----:B------:R-:W-:Y:S01]  /*2d70*/  FADD.FTZ R49, -R14, R49 ;  /* 0x000000310e317221 */ /* 0x000fe20000010100 */
[----:B------:R-:W-:Y:S01]  /*2d80*/  FFMA.FTZ R50, R19, R58, R50 ;  /* 0x0000003a13327223 */ /* 0x000fe20000010032 */
[----:B------:R-:W-:Y:S01]  /*2d90*/  FMUL.FTZ R58, R3, R15 ;  /* 0x0000000f033a7220 */ /* 0x000fe20000410000 */
[----:B0-----:R-:W-:Y:S01]  /*2da0*/  FADD.FTZ R48, R48, 1 ;  /* 0x3f80000030307421 */ /* 0x001fe20000010000 */
[----:B------:R-:W-:-:S02]  /*2db0*/  FMUL.FTZ R49, R7, R49 ;  /* 0x0000003107317220 */ /* 0x000fc40000410000 */
[C---:B------:R-:W-:Y:S02]  /*2dc0*/  FFMA.FTZ R58, R10.reuse, R58, R50 ;  /* 0x0000003a0a3a7223 */ /* 0x040fe40000010032 */
[----:B------:R0:W-:Y:S01]  /*2dd0*/  MUFU.RCP R50, R48 ;  /* 0x0000003000327308 */ /* 0x0001e20000001000 */
[----:B------:R-:W-:Y:S01]  /*2de0*/  FFMA.FTZ R26, R10, R15, R11 ;  /* 0x0000000f0a1a7223 */ /* 0x000fe2000001000b */
[----:B------:R-:W-:Y:S01]  /*2df0*/  FMUL.FTZ R10, R2, R53 ;  /* 0x00000035020a7220 */ /* 0x000fe20000410000 */
[----:B0-----:R-:W-:-:S04]  /*2e00*/  FFMA.FTZ R48, R3, R49, R5 ;  /* 0x0000003103307223 */ /* 0x001fc80000010005 */
[----:B------:R-:W-:Y:S01]  /*2e10*/  FMUL.FTZ R11, R48, -1.4426950216293334961 ;  /* 0xbfb8aa3b300b7820 */ /* 0x000fe20000410000 */
[----:B------:R-:W-:Y:S01]  /*2e20*/  FFMA.FTZ R58, R18, R10, R58 ;  /* 0x0000000a123a7223 */ /* 0x000fe2000001003a */
[----:B-1----:R-:W-:Y:S01]  /*2e30*/  FADD.FTZ R10, R13, 1 ;  /* 0x3f8000000d0a7421 */ /* 0x002fe20000010000 */
[----:B------:R-:W-:Y:S01]  /*2e40*/  FMUL.FTZ R13, R4, R60 ;  /* 0x0000003c040d7220 */ /* 0x000fe20000410000 */
[----:B------:R-:W-:Y:S02]  /*2e50*/  STL [R1+0x10], R17 ;  /* 0x0000101101007387 */ /* 0x000fe40000100800 */
[----:B------:R-:W0:Y:S02]  /*2e60*/  MUFU.EX2 R11, R11 ;  /* 0x0000000b000b7308 */ /* 0x000e240000000800 */
[----:B------:R-:W-:Y:S01]  /*2e70*/  STL [R1+0x8], R16 ;  /* 0x0000081001007387 */ /* 0x000fe20000100800 */
[----:B------:R-:W-:-:S03]  /*2e80*/  FFMA.FTZ R13, R9, R13, R58 ;  /* 0x0000000d090d7223 */ /* 0x000fc6000001003a */
[----:B------:R1:W-:Y:S02]  /*2e90*/  STL [R1+0x24], R26 ;  /* 0x0000241a01007387 */ /* 0x0003e40000100800 */
[----:B------:R-:W2:Y:S01]  /*2ea0*/  MUFU.RCP R10, R10 ;  /* 0x0000000a000a7308 */ /* 0x000ea20000001000 */
[----:B-1----:R-:W-:Y:S01]  /*2eb0*/  FFMA.FTZ R26, R9, R60, R12 ;  /* 0x0000003c091a7223 */ /* 0x002fe2000001000c */
[----:B------:R-:W-:-:S04]  /*2ec0*/  PRMT R9, R39, 0x7632, R9 ;  /* 0x0000763227097816 */ /* 0x000fc80000000009 */
[----:B------:R-:W-:Y:S01]  /*2ed0*/  SHF.L.U32 R9, R9, 0x10, RZ ;  /* 0x0000001009097819 */ /* 0x000fe200000006ff */
[----:B0-----:R-:W-:-:S04]  /*2ee0*/  FADD.FTZ R11, R11, 1 ;  /* 0x3f8000000b0b7421 */ /* 0x001fc80000010000 */
[----:B------:R-:W-:Y:S02]  /*2ef0*/  FADD.FTZ R59, -R14, R9 ;  /* 0x000000090e3b7221 */ /* 0x000fe40000010100 */
[----:B------:R2:W0:Y:S02]  /*2f00*/  MUFU.RCP R9, R11 ;  /* 0x0000000b00097308 */ /* 0x0004240000001000 */
[----:B------:R-:W-:-:S04]  /*2f10*/  FMUL.FTZ R59, R7, R59 ;  /* 0x0000003b073b7220 */ /* 0x000fc80000410000 */
[----:B------:R-:W-:Y:S01]  /*2f20*/  FFMA.FTZ R61, R4, R59, R6 ;  /* 0x0000003b043d7223 */ /* 0x000fe20000010006 */
[----:B--2---:R-:W-:-:S04]  /*2f30*/  FADD.FTZ R11, -R10, 1 ;  /* 0x3f8000000a0b7421 */ /* 0x004fc80000010100 */
[----:B------:R-:W-:Y:S01]  /*2f40*/  FFMA.FTZ R51, R51, R11, 1 ;  /* 0x3f80000033337423 */ /* 0x000fe2000001000b */
[----:B------:R-:W-:Y:S01]  /*2f50*/  FMUL.FTZ R11, R61, -1.4426950216293334961 ;  /* 0xbfb8aa3b3d0b7820 */ /* 0x000fe20000410000 */
[----:B------:R-:W-:-:S05]  /*2f60*/  FADD.FTZ R12, -R50, 1 ;  /* 0x3f800000320c7421 */ /* 0x000fca0000010100 */
[----:B------:R-:W1:Y:S01]  /*2f70*/  MUFU.EX2 R11, R11 ;  /* 0x0000000b000b7308 */ /* 0x000e620000000800 */
[----:B------:R-:W-:Y:S01]  /*2f80*/  FFMA.FTZ R57, R57, R12, 1 ;  /* 0x3f80000039397423 */ /* 0x000fe2000001000c */
[----:B0-----:R-:W-:Y:S01]  /*2f90*/  FADD.FTZ R12, -R9, 1 ;  /* 0x3f800000090c7421 */ /* 0x001fe20000010100 */
[----:B------:R-:W-:-:S03]  /*2fa0*/  FADD.FTZ R8, R8, R15 ;  /* 0x0000000f08087221 */ /* 0x000fc60000010000 */
[----:B------:R-:W-:Y:S01]  /*2fb0*/  FFMA.FTZ R48, R48, R12, 1 ;  /* 0x3f80000030307423 */ /* 0x000fe2000001000c */
[C---:B------:R-:W-:Y:S01]  /*2fc0*/  SHF.L.U32 R58, R42.reuse, 0x10, RZ ;  /* 0x000000102a3a7819 */ /* 0x040fe200000006ff */
[----:B------:R-:W-:Y:S02]  /*2fd0*/  STL [R1+0x20], R26 ;  /* 0x0000201a01007387 */ /* 0x000fe40000100800 */
[----:B------:R-:W-:Y:S01]  /*2fe0*/  FMUL.FTZ R48, R9, R48 ;  /* 0x0000003009307220 */ /* 0x000fe20000410000 */
[----:B------:R-:W-:Y:S01]  /*2ff0*/  PRMT R9, R42, 0x7632, R9 ;  /* 0x000076322a097816 */ /* 0x000fe20000000009 */
[----:B------:R0:W-:Y:S01]  /*3000*/  STL [R1+0x18], R8 ;  /* 0x0000180801007387 */ /* 0x0001e20000100800 */
[----:B------:R-:W-:Y:S01]  /*3010*/  FADD.FTZ R58, -R14, R58 ;  /* 0x0000003a0e3a7221 */ /* 0x000fe20000010100 */
[----:B-1----:R-:W-:Y:S01]  /*3020*/  FADD.FTZ R11, R11, 1 ;  /* 0x3f8000000b0b7421 */ /* 0x002fe20000010000 */
[----:B------:R-:W-:Y:S01]  /*3030*/  SHF.L.U32 R9, R9, 0x10, RZ ;  /* 0x0000001009097819 */ /* 0x000fe200000006ff */
[----:B------:R-:W-:Y:S01]  /*3040*/  FFMA.FTZ R52, R0, R54, R52 ;  /* 0x0000003600347223 */ /* 0x000fe20000010034 */
[----:B0-----:R-:W-:-:S02]  /*3050*/  FMUL.FTZ R8, R10, R51 ;  /* 0x000000330a087220 */ /* 0x001fc40000410000 */
[----:B------:R0:W1:Y:S01]  /*3060*/  MUFU.RCP R51, R11 ;  /* 0x0000000b00337308 */ /* 0x0000620000001000 */
[----:B------:R-:W-:Y:S01]  /*3070*/  FMUL.FTZ R58, R7, R58 ;  /* 0x0000003a073a7220 */ /* 0x000fe20000410000 */
[----:B------:R-:W-:Y:S01]  /*3080*/  FADD.FTZ R9, -R14, R9 ;  /* 0x000000090e097221 */ /* 0x000fe20000010100 */
[----:B------:R-:W-:Y:S01]  /*3090*/  FFMA.FTZ R26, R3, R15, R52 ;  /* 0x0000000f031a7223 */ /* 0x000fe20000010034 */
[----:B------:R-:W-:Y:S01]  /*30a0*/  FMUL.FTZ R52, R50, R57 ;  /* 0x0000003932347220 */ /* 0x000fe20000410000 */
[----:B------:R-:W-:Y:S01]  /*30b0*/  FFMA.FTZ R50, R0, R58, R27 ;  /* 0x0000003a00327223 */ /* 0x000fe2000001001b */
[----:B------:R-:W-:Y:S01]  /*30c0*/  FMUL.FTZ R28, R7, R9 ;  /* 0x00000009071c7220 */ /* 0x000fe20000410000 */
[----:B------:R-:W-:Y:S01]  /*30d0*/  SHF.L.U32 R57, R43, 0x10, RZ ;  /* 0x000000102b397819 */ /* 0x000fe200000006ff */
[----:B------:R-:W2:Y:S01]  /*30e0*/  LDL R27, [R1+0x30] ;  /* 0x00003000011b7983 */ /* 0x000ea20000100800 */
[----:B------:R-:W-:Y:S01]  /*30f0*/  FMUL.FTZ R9, R50, -1.4426950216293334961 ;  /* 0xbfb8aa3b32097820 */ /* 0x000fe20000410000 */
[----:B------:R-:W-:-:S02]  /*3100*/  FFMA.FTZ R12, R3, R28, R5 ;  /* 0x0000001c030c7223 */ /* 0x000fc40000010005 */
[----:B------:R-:W-:Y:S02]  /*3110*/  FADD.FTZ R57, -R14, R57 ;  /* 0x000000390e397221 */ /* 0x000fe40000010100 */
[----:B0-----:R-:W-:Y:S01]  /*3120*/  FMUL.FTZ R11, R12, -1.4426950216293334961 ;  /* 0xbfb8aa3b0c0b7820 */ /* 0x001fe20000410000 */
[----:B------:R-:W0:Y:S01]  /*3130*/  MUFU.EX2 R9, R9 ;  /* 0x0000000900097308 */ /* 0x000e220000000800 */
[----:B------:R-:W-:Y:S01]  /*3140*/  FMUL.FTZ R57, R7, R57 ;  /* 0x0000003907397220 */ /* 0x000fe20000410000 */
[----:B-1----:R-:W-:-:S04]  /*3150*/  FADD.FTZ R10, -R51, 1 ;  /* 0x3f800000330a7421 */ /* 0x002fc80000010100 */
[----:B------:R-:W-:Y:S01]  /*3160*/  FFMA.FTZ R61, R61, R10, 1 ;  /* 0x3f8000003d3d7423 */ /* 0x000fe2000001000a */
[----:B------:R-:W-:Y:S01]  /*3170*/  FFMA.FTZ R10, R2, R57, R29 ;  /* 0x00000039020a7223 */ /* 0x000fe2000001001d */
[----:B------:R-:W1:Y:S03]  /*3180*/  MUFU.EX2 R11, R11 ;  /* 0x0000000b000b7308 */ /* 0x000e660000000800 */
[----:B------:R-:W-:-:S06]  /*3190*/  FMUL.FTZ R15, R10, -1.4426950216293334961 ;  /* 0xbfb8aa3b0a0f7820 */ /* 0x000fcc0000410000 */
[----:B------:R-:W3:Y:S01]  /*31a0*/  MUFU.EX2 R15, R15 ;  /* 0x0000000f000f7308 */ /* 0x000ee20000000800 */
[----:B0-----:R-:W-:Y:S01]  /*31b0*/  FADD.FTZ R9, R9, 1 ;  /* 0x3f80000009097421 */ /* 0x001fe20000010000 */
[----:B-1----:R-:W-:-:S06]  /*31c0*/  FADD.FTZ R11, R11, 1 ;  /* 0x3f8000000b0b7421 */ /* 0x002fcc0000010000 */
[----:B------:R-:W0:Y:S01]  /*31d0*/  MUFU.RCP R9, R9 ;  /* 0x0000000900097308 */ /* 0x000e220000001000 */
[----:B------:R-:W-:Y:S01]  /*31e0*/  FMUL.FTZ R51, R51, R61 ;  /* 0x0000003d33337220 */ /* 0x000fe20000410000 */
[----:B------:R-:W-:-:S06]  /*31f0*/  PRMT R61, R44, 0x7632, R61 ;  /* 0x000076322c3d7816 */ /* 0x000fcc000000003d */
[----:B------:R-:W1:Y:S01]  /*3200*/  MUFU.RCP R11, R11 ;  /* 0x0000000b000b7308 */ /* 0x000e620000001000 */
[----:B---3--:R-:W-:Y:S01]  /*3210*/  FADD.FTZ R15, R15, 1 ;  /* 0x3f8000000f0f7421 */ /* 0x008fe20000010000 */
[----:B------:R-:W-:-:S06]  /*3220*/  SHF.L.U32 R61, R61, 0x10, RZ ;  /* 0x000000103d3d7819 */ /* 0x000fcc00000006ff */
[----:B------:R-:W3:Y:S01]  /*3230*/  MUFU.RCP R15, R15 ;  /* 0x0000000f000f7308 */ /* 0x000ee20000001000 */
[----:B------:R-:W-:Y:S01]  /*3240*/  FMUL.FTZ R48, R61, R48 ;  /* 0x000000303d307220 */ /* 0x000fe20000410000 */
[----:B0-----:R-:W-:-:S04]  /*3250*/  FADD.FTZ R61, -R9, 1 ;  /* 0x3f800000093d7421 */ /* 0x001fc80000010100 */
[----:B------:R-:W-:Y:S01]  /*3260*/  FFMA.FTZ R50, R50, R61, 1 ;  /* 0x3f80000032327423 */ /* 0x000fe2000001003d */
[----:B-1----:R-:W-:-:S04]  /*3270*/  FADD.FTZ R61, -R11, 1 ;  /* 0x3f8000000b3d7421 */ /* 0x002fc80000010100 */
[----:B------:R-:W-:-:S04]  /*3280*/  FFMA.FTZ R12, R12, R61, 1 ;  /* 0x3f8000000c0c7423 */ /* 0x000fc8000001003d */
[----:B------:R-:W-:Y:S01]  /*3290*/  FMUL.FTZ R12, R11, R12 ;  /* 0x0000000c0b0c7220 */ /* 0x000fe20000410000 */
[----:B---3--:R-:W-:Y:S01]  /*32a0*/  FADD.FTZ R11, -R15, 1 ;  /* 0x3f8000000f0b7421 */ /* 0x008fe20000010100 */
[----:B------:R-:W-:-:S03]  /*32b0*/  FMUL.FTZ R9, R9, R50 ;  /* 0x0000003209097220 */ /* 0x000fc60000410000 */
[----:B------:R-:W-:Y:S01]  /*32c0*/  FFMA.FTZ R11, R10, R11, 1 ;  /* 0x3f8000000a0b7423 */ /* 0x000fe2000001000b */
[----:B------:R-:W-:Y:S02]  /*32d0*/  PRMT R61, R45, 0x7632, R61 ;  /* 0x000076322d3d7816 */ /* 0x000fe4000000003d */
[----:B------:R-:W-:Y:S01]  /*32e0*/  PRMT R50, R46, 0x7632, R50 ;  /* 0x000076322e327816 */ /* 0x000fe20000000032 */
        /* <DEDUP_REMOVED lines=27> */
[----:B------:R-:W2:Y:S04]  /*34a0*/  LDL R26, [R1+0x5c] ;  /* 0x00005c00011a7983 */ /* 0x000ea80000100800 */
[----:B------:R0:W-:Y:S04]  /*34b0*/  STL [R1+0x140], R30 ;  /* 0x0001401e01007387 */ /* 0x0001e80000100800 */
[----:B0-----:R-:W3:Y:S01]  /*34c0*/  LDL.LU R30, [R1+0xcc] ;  /* 0x0000cc00011e7983 */ /* 0x001ee20000300800 */
        /* <DEDUP_REMOVED lines=18> */
[----:B------:R-:W-:Y:S01]  /*35f0*/  FFMA.FTZ R10, R0, R9, R10 ;  /* 0x00000009000a7223 */ /* 0x000fe2000001000a */
[----:B------:R0:W-:Y:S01]  /*3600*/  STL [R1+0x13c], R14 ;  /* 0x00013c0e01007387 */ /* 0x0001e20000100800 */
[----:B------:R-:W-:-:S02]  /*3610*/  FMUL.FTZ R11, R2, R15 ;  /* 0x0000000f020b7220 */ /* 0x000fc40000410000 */
[----:B------:R-:W-:Y:S01]  /*3620*/  FMUL.FTZ R13, R13, R61 ;  /* 0x0000003d0d0d7220 */ /* 0x000fe20000410000 */
[----:B------:R-:W-:Y:S01]  /*3630*/  FFMA.FTZ R10, R3, R50, R10 ;  /* 0x00000032030a7223 */ /* 0x000fe2000001000a */
[----:B------:R-:W-:Y:S02]  /*3640*/  FFMA.FTZ R11, R57, R11, R29 ;  /* 0x0000000b390b7223 */ /* 0x000fe4000001001d */
[----:B------:R-:W-:Y:S01]  /*3650*/  FMUL.FTZ R61, R4, R13 ;  /* 0x0000000d043d7220 */ /* 0x000fe20000410000 */
[----:B------:R-:W-:Y:S01]  /*3660*/  FFMA.FTZ R10, R2, R15, R10 ;  /* 0x0000000f020a7223 */ /* 0x000fe2000001000a */
[----:B0-----:R-:W4:Y:S04]  /*3670*/  LDL.LU R14, [R1+0x48] ;  /* 0x00004800010e7983 */ /* 0x001f280000300800 */
[----:B------:R0:W-:Y:S01]  /*3680*/  STL [R1+0x138], R7 ;  /* 0x0001380701007387 */ /* 0x0001e20000100800 */
[----:B------:R-:W-:Y:S01]  /*3690*/  FFMA.FTZ R11, R12, R61, R11 ;  /* 0x0000003d0c0b7223 */ /* 0x000fe2000001000b */
[----:B------:R-:W-:-:S02]  /*36a0*/  FFMA.FTZ R10, R4, R13, R10 ;  /* 0x0000000d040a7223 */ /* 0x000fc4000001000a */
[----:B0-----:R-:W2:Y:S04]  /*36b0*/  LDL.LU R7, [R1+0x20] ;  /* 0x0000200001077983 */ /* 0x001ea80000300800 */
[----:B------:R0:W-:Y:S04]  /*36c0*/  STL [R1+0x134], R6 ;  /* 0x0001340601007387 */ /* 0x0001e80000100800 */
[----:B0-----:R-:W2:Y:S04]  /*36d0*/  LDL.LU R6, [R1+0x88] ;  /* 0x0000880001067983 */ /* 0x001ea80000300800 */
[----:B------:R0:W-:Y:S04]  /*36e0*/  STL [R1+0x130], R5 ;  /* 0x0001300501007387 */ /* 0x0001e80000100800 */
[----:B0-----:R-:W2:Y:S04]  /*36f0*/  LDL.LU R5, [R1+0x8c] ;  /* 0x00008c0001057983 */ /* 0x001ea80000300800 */
[----:B------:R0:W-:Y:S04]  /*3700*/  STL [R1+0x12c], R3 ;  /* 0x00012c0301007387 */ /* 0x0001e80000100800 */
[----:B0-----:R-:W2:Y:S04]  /*3710*/  LDL.LU R3, [R1+0x80] ;  /* 0x0000800001037983 */ /* 0x001ea80000300800 */
[----:B------:R0:W-:Y:S04]  /*3720*/  STL [R1+0x128], R0 ;  /* 0x0001280001007387 */ /* 0x0001e80000100800 */
[----:B0-----:R-:W2:Y:S04]  /*3730*/  LDL.LU R0, [R1+0x84] ;  /* 0x0000840001007983 */ /* 0x001ea80000300800 */
[----:B------:R-:W2:Y:S04]  /*3740*/  LDL R29, [R1+0x74] ;  /* 0x00007400011d7983 */ /* 0x000ea80000100800 */
[----:B------:R-:W2:Y:S04]  /*3750*/  LDL R61, [R1+0x54] ;  /* 0x00005400013d7983 */ /* 0x000ea80000100800 */
[----:B---3--:R0:W-:Y:S04]  /*3760*/  STS.64 [R30], R10 ;  /* 0x0000000a1e007388 */ /* 0x0081e80000000a00 */
[----:B0-----:R0:W5:Y:S04]  /*3770*/  LDL.LU R30, [R1+0x140] ;  /* 0x00014000011e7983 */ /* 0x0011680000300800 */
[----:B------:R-:W3:Y:S04]  /*3780*/  LDL.LU R10, [R1+0x24] ;  /* 0x00002400010a7983 */ /* 0x000ee80000300800 */
[----:B------:R-:W3:Y:S01]  /*3790*/  LDL.LU R11, [R1+0x18] ;  /* 0x00001800010b7983 */ /* 0x000ee20000300800 */
[----:B----4-:R-:W-:-:S03]  /*37a0*/  FADD.FTZ R60, R14, R60 ;  /* 0x0000003c0e3c7221 */ /* 0x010fc60000010000 */
[----:B------:R0:W5:Y:S01]  /*37b0*/  LDL.LU R14, [R1+0x13c] ;  /* 0x00013c00010e7983 */ /* 0x0001620000300800 */
[----:B--2---:R-:W-:Y:S01]  /*37c0*/  FFMA.FTZ R59, R59, R51, R7 ;  /* 0x000000333b3b7223 */ /* 0x004fe20000010007 */
[----:B------:R-:W-:Y:S01]  /*37d0*/  FADD.FTZ R51, R60, R51 ;  /* 0x000000333c337221 */ /* 0x000fe20000010000 */
[----:B------:R-:W-:Y:S01]  /*37e0*/  UIADD3.X UR9, URZ, UR5, URZ, UP0, !UPT ;  /* 0x000000053f097290 */ /* 0x000fe200087fe43f */
[----:B------:R-:W-:Y:S01]  /*37f0*/  BAR.SYNC.DEFER_BLOCKING 0x0 ;  /* 0x0000000000007b1d */ /* 0x000fe20000010000 */
[----:B---3--:R-:W-:-:S05]  /*3800*/  FFMA.FTZ R10, R49, R48, R10 ;  /* 0x00000030310a7223 */ /* 0x008fca000001000a */
[----:B------:R-:W2:Y:S01]  /*3810*/  LDL R49, [R1+0x44] ;  /* 0x0000440001317983 */ /* 0x000ea20000100800 */
[----:B------:R-:W-:-:S03]  /*3820*/  FADD.FTZ R11, R11, R48 ;  /* 0x000000300b0b7221 */ /* 0x000fc60000010000 */
[----:B------:R-:W2:Y:S04]  /*3830*/  LDL R48, [R1+0x58] ;  /* 0x0000580001307983 */ /* 0x000ea80000100800 */
[----:B------:R0:W5:Y:S04]  /*3840*/  LDL.LU R7, [R1+0x138] ;  /* 0x0001380001077983 */ /* 0x0001680000300800 */
[----:B------:R-:W3:Y:S01]  /*3850*/  LDL R60, [R1+0x40] ;  /* 0x00004000013c7983 */ /* 0x000ee20000100800 */
[----:B------:R-:W-:Y:S01]  /*3860*/  FFMA.FTZ R10, R28, R50, R10 ;  /* 0x000000321c0a7223 */ /* 0x000fe2000001000a */
[----:B------:R-:W-:Y:S01]  /*3870*/  FFMA.FTZ R12, R12, R13, R59 ;  /* 0x0000000d0c0c7223 */ /* 0x000fe2000001003b */
[----:B------:R-:W-:Y:S01]  /*3880*/  FADD.FTZ R13, R51, R13 ;  /* 0x0000000d330d7221 */ /* 0x000fe20000010000 */
[----:B--2---:R-:W-:Y:S01]  /*3890*/  FFMA.FTZ R48, R48, R49, R3 ;  /* 0x0000003130307223 */ /* 0x004fe20000010003 */
[----:B------:R-:W-:Y:S01]  /*38a0*/  FADD.FTZ R49, R49, R0 ;  /* 0x0000000031317221 */ /* 0x000fe20000010000 */
[----:B---3--:R-:W-:Y:S01]  /*38b0*/  FFMA.FTZ R61, R61, R60, R6 ;  /* 0x0000003c3d3d7223 */ /* 0x008fe20000010006 */
[----:B------:R-:W-:Y:S01]  /*38c0*/  FADD.FTZ R60, R60, R5 ;  /* 0x000000053c3c7221 */ /* 0x000fe20000010000 */
[----:B------:R0:W5:Y:S04]  /*38d0*/  LDL.LU R6, [R1+0x134] ;  /* 0x0001340001067983 */ /* 0x0001680000300800 */
[----:B------:R0:W5:Y:S01]  /*38e0*/  LDL.LU R5, [R1+0x130] ;  /* 0x0001300001057983 */ /* 0x0001620000300800 */
[----:B------:R-:W-:-:S03]  /*38f0*/  FFMA.FTZ R61, R26, R27, R61 ;  /* 0x0000001b1a3d7223 */ /* 0x000fc6000001003d */
[----:B------:R0:W5:Y:S01]  /*3900*/  LDL.LU R3, [R1+0x12c] ;  /* 0x00012c0001037983 */ /* 0x0001620000300800 */
[----:B------:R-:W-:-:S03]  /*3910*/  FADD.FTZ R60, R60, R27 ;  /* 0x0000001b3c3c7221 */ /* 0x000fc60000010000 */
[----:B------:R0:W5:Y:S04]  /*3920*/  LDL.LU R0, [R1+0x128] ;  /* 0x0001280001007983 */ /* 0x0001680000300800 */
[----:B------:R-:W2:Y:S04]  /*3930*/  LDL.LU R28, [R1+0x124] ;  /* 0x00012400011c7983 */ /* 0x000ea80000300800 */
[----:B------:R-:W3:Y:S04]  /*3940*/  LDL R59, [R1+0x70] ;  /* 0x00007000013b7983 */ /* 0x000ee80000100800 */
[----:B------:R-:W4:Y:S04]  /*3950*/  LDL R51, [R1+0x50] ;  /* 0x0000500001337983 */ /* 0x000f280000100800 */
[----:B------:R-:W2:Y:S04]  /*3960*/  LDL.LU R26, [R1+0x120] ;  /* 0x00012000011a7983 */ /* 0x000ea80000300800 */
[----:B------:R-:W3:Y:S01]  /*3970*/  LDL.LU R27, [R1+0x11c] ;  /* 0x00011c00011b7983 */ /* 0x000ee20000300800 */
[----:B------:R-:W-:-:S02]  /*3980*/  FADD.FTZ R11, R11, R50 ;  /* 0x000000320b0b7221 */ /* 0x000fc40000010000 */
[----:B------:R-:W1:Y:S01]  /*3990*/  S2R R50, SR_TID.X ;  /* 0x0000000000327919 */ /* 0x000e620000002100 */
[----:B------:R-:W-:-:S04]  /*39a0*/  UISETP.GE.U32.AND UP0, UPT, UR7, UR12, UPT ;  /* 0x0000000c0700728c */ /* 0x000fc8000bf06070 */
[----:B------:R-:W-:-:S06]  /*39b0*/  UISETP.GE.AND.EX UP0, UPT, UR9, UR13, UPT, UP0 ;  /* 0x0000000d0900728c */ /* 0x000fcc000bf06300 */
[----:B------:R-:W-:Y:S02]  /*39c0*/  PLOP3.LUT P0, PT, PT, PT, UP0, 0x80, 0x0 ;  /* 0x000000000000781c */ /* 0x000fe40003f0f008 */
[----:B-1----:R-:W-:Y:S01]  /*39d0*/  ISETP.GT.U32.AND P1, PT, R50, 0x3f, PT ;  /* 0x0000003f3200780c */ /* 0x002fe20003f24070 */
[----:B----4-:R-:W-:Y:S01]  /*39e0*/  FFMA.FTZ R48, R29, R51, R48 ;  /* 0x000000331d307223 */ /* 0x010fe20000010030 */
[----:B------:R-:W-:Y:S01]  /*39f0*/  FADD.FTZ R49, R49, R51 ;  /* 0x0000003331317221 */ /* 0x000fe20000010000 */
[----:B------:R0:W5:Y:S01]  /*3a00*/  LDL.LU R29, [R1+0x118] ;  /* 0x00011800011d7983 */ /* 0x0001620000300800 */
[----:B---3--:R-:W-:Y:S01]  /*3a10*/  FFMA.FTZ R61, R59, R27, R61 ;  /* 0x0000001b3b3d7223 */ /* 0x008fe2000001003d */
[----:B------:R-:W-:Y:S01]  /*3a20*/  FADD.FTZ R60, R60, R27 ;  /* 0x0000001b3c3c7221 */ /* 0x000fe20000010000 */
[----:B--2---:R-:W-:Y:S01]  /*3a30*/  FFMA.FTZ R48, R26, R28, R48 ;  /* 0x0000001c1a307223 */ /* 0x004fe20000010030 */
[----:B------:R-:W-:Y:S01]  /*3a40*/  FADD.FTZ R49, R49, R28 ;  /* 0x0000001c31317221 */ /* 0x000fe20000010000 */
[----:B------:R-:W-:Y:S01]  /*3a50*/  FFMA.FTZ R61, R25, R24, R61 ;  /* 0x00000018193d7223 */ /* 0x000fe2000001003d */
[----:B------:R-:W-:Y:S01]  /*3a60*/  FADD.FTZ R60, R60, R24 ;  /* 0x000000183c3c7221 */ /* 0x000fe20000010000 */
[----:B------:R-:W-:Y:S01]  /*3a70*/  FFMA.FTZ R48, R21, R20, R48 ;  /* 0x0000001415307223 */ /* 0x000fe20000010030 */
[----:B------:R0:W5:Y:S01]  /*3a80*/  LDL.LU R27, [R1+0x114] ;  /* 0x00011400011b7983 */ /* 0x0001620000300800 */
[----:B------:R-:W-:Y:S01]  /*3a90*/  FFMA.FTZ R61, R23, R56, R61 ;  /* 0x00000038173d7223 */ /* 0x000fe2000001003d */
[----:B------:R-:W-:Y:S01]  /*3aa0*/  FADD.FTZ R49, R49, R20 ;  /* 0x0000001431317221 */ /* 0x000fe20000010000 */
[----:B------:R-:W-:Y:S01]  /*3ab0*/  FADD.FTZ R60, R60, R56 ;  /* 0x000000383c3c7221 */ /* 0x000fe20000010000 */
[----:B------:R0:W5:Y:S01]  /*3ac0*/  LDL.LU R26, [R1+0x110] ;  /* 0x00011000011a7983 */ /* 0x0001620000300800 */
[----:B------:R-:W-:Y:S01]  /*3ad0*/  FFMA.FTZ R61, R19, R54, R61 ;  /* 0x00000036133d7223 */ /* 0x000fe2000001003d */
[----:B------:R-:W-:Y:S01]  /*3ae0*/  FFMA.FTZ R48, R22, R55, R48 ;  /* 0x0000003716307223 */ /* 0x000fe20000010030 */
[----:B------:R-:W-:Y:S01]  /*3af0*/  FADD.FTZ R49, R49, R55 ;  /* 0x0000003731317221 */ /* 0x000fe20000010000 */
[----:B------:R0:W5:Y:S01]  /*3b00*/  LDL.LU R28, [R1+0x10c] ;  /* 0x00010c00011c7983 */ /* 0x0001620000300800 */
[----:B------:R-:W-:Y:S01]  /*3b10*/  FADD.FTZ R60, R60, R54 ;  /* 0x000000363c3c7221 */ /* 0x000fe20000010000 */
[----:B------:R-:W-:-:S02]  /*3b20*/  FFMA.FTZ R61, R17, R52, R61 ;  /* 0x00000034113d7223 */ /* 0x000fc4000001003d */
[----:B------:R0:W5:Y:S01]  /*3b30*/  LDL.LU R25, [R1+0x108] ;  /* 0x0001080001197983 */ /* 0x0001620000300800 */
[----:B------:R-:W-:Y:S01]  /*3b40*/  FFMA.FTZ R48, R18, R53, R48 ;  /* 0x0000003512307223 */ /* 0x000fe20000010030 */
[----:B------:R-:W-:Y:S02]  /*3b50*/  FADD.FTZ R49, R49, R53 ;  /* 0x0000003531317221 */ /* 0x000fe40000010000 */
[----:B------:R0:W5:Y:S01]  /*3b60*/  LDL.LU R24, [R1+0x104] ;  /* 0x0001040001187983 */ /* 0x0001620000300800 */
[----:B------:R-:W-:-:S03]  /*3b70*/  FADD.FTZ R60, R60, R52 ;  /* 0x000000343c3c7221 */ /* 0x000fc60000010000 */
[----:B------:R0:W5:Y:S01]  /*3b80*/  LDL.LU R21, [R1+0x100] ;  /* 0x0001000001157983 */ /* 0x0001620000300800 */
[----:B------:R-:W-:-:S03]  /*3b90*/  FFMA.FTZ R51, R58, R9, R61 ;  /* 0x000000093a337223 */ /* 0x000fc6000001003d */
[----:B------:R0:W5:Y:S01]  /*3ba0*/  LDL.LU R20, [R1+0xfc] ;  /* 0x0000fc0001147983 */ /* 0x0001620000300800 */
[----:B------:R-:W-:-:S03]  /*3bb0*/  FFMA.FTZ R48, R16, R8, R48 ;  /* 0x0000000810307223 */ /* 0x000fc60000010030 */
[----:B------:R0:W5:Y:S01]  /*3bc0*/  LDL.LU R23, [R1+0xf8] ;  /* 0x0000f80001177983 */ /* 0x0001620000300800 */
[----:B------:R-:W-:-:S03]  /*3bd0*/  FADD.FTZ R49, R49, R8 ;  /* 0x0000000831317221 */ /* 0x000fc60000010000 */
[----:B------:R0:W5:Y:S01]  /*3be0*/  LDL.LU R22, [R1+0xf4] ;  /* 0x0000f40001167983 */ /* 0x0001620000300800 */
[----:B------:R-:W-:-:S03]  /*3bf0*/  FADD.FTZ R61, R60, R9 ;  /* 0x000000093c3d7221 */ /* 0x000fc60000010000 */
[----:B------:R0:W5:Y:S01]  /*3c00*/  LDL.LU R19, [R1+0xf0] ;  /* 0x0000f00001137983 */ /* 0x0001620000300800 */
[----:B------:R-:W-:-:S03]  /*3c10*/  FFMA.FTZ R59, R57, R15, R48 ;  /* 0x0000000f393b7223 */ /* 0x000fc60000010030 */
[----:B------:R0:W5:Y:S04]  /*3c20*/  LDL.LU R18, [R1+0xec] ;  /* 0x0000ec0001127983 */ /* 0x0001680000300800 */
[----:B------:R0:W5:Y:S04]  /*3c30*/  LDL.LU R17, [R1+0xe8] ;  /* 0x0000e80001117983 */ /* 0x0001680000300800 */
[----:B------:R0:W5:Y:S04]  /*3c40*/  LDL.LU R16, [R1+0xe4] ;  /* 0x0000e40001107983 */ /* 0x0001680000300800 */
[----:B------:R1:W-:Y:S04]  /*3c50*/  STL [R1+0x88], R51 ;  /* 0x0000883301007387 */ /* 0x0003e80000100800 */
[----:B------:R0:W-:Y:S01]  /*3c60*/  STL [R1+0x8c], R61 ;  /* 0x00008c3d01007387 */ /* 0x0001e20000100800 */
[----:B-1----:R-:W-:-:S03]  /*3c70*/  FADD.FTZ R51, R49, R15 ;  /* 0x0000000f31337221 */ /* 0x002fc60000010000 */
[----:B------:R0:W-:Y:S04]  /*3c80*/  STL [R1+0x80], R59 ;  /* 0x0000803b01007387 */ /* 0x0001e80000100800 */
[----:B------:R0:W-:Y:S01]  /*3c90*/  STL [R1+0x84], R51 ;  /* 0x0000843301007387 */ /* 0x0001e20000100800 */
[----:B------:R-:W-:Y:S05]  /*3ca0*/  @!P0 BRA `(.L_x_1010) ;  /* 0x0000000000ec8947 */ /* 0x000fea0003800000 */
[----:B------:R-:W2:Y:S01]  /*3cb0*/  LDL R60, [R1+0x88] ;  /* 0x00008800013c7983 */ /* 0x000ea20000100800 */
[----:B------:R-:W1:Y:S01]  /*3cc0*/  S2UR UR14, SR_CgaCtaId ;  /* 0x00000000000e79c3 */ /* 0x000e620000008800 */
[----:B------:R-:W-:Y:S01]  /*3cd0*/  UMOV UR5, 0x400 ;  /* 0x0000040000057882 */ /* 0x000fe20000000000 */
[----:B------:R-:W-:Y:S01]  /*3ce0*/  SHF.L.U32 R49, R50, 0x1, RZ ;  /* 0x0000000132317819 */ /* 0x000fe200000006ff */
[----:B-----5:R3:W-:Y:S03]  /*3cf0*/  STL.64 [R1+0xe8], R2 ;  /* 0x0000e80201007387 */ /* 0x0207e60000100a00 */
[----:B------:R-:W-:Y:S02]  /*3d00*/  LOP3.LUT R49, R49, 0x18, RZ, 0xc0, !PT ;  /* 0x0000001831317812 */ /* 0x000fe400078ec0ff */
[----:B---3--:R-:W-:Y:S02]  /*3d10*/  MOV R2, R59 ;  /* 0x0000003b00027202 */ /* 0x008fe40000000f00 */
[----:B------:R-:W-:-:S02]  /*3d20*/  MOV R3, R51 ;  /* 0x0000003300037202 */ /* 0x000fc40000000f00 */
[----:B0-----:R-:W3:Y:S01]  /*3d30*/  LDL R51, [R1+0xdc] ;  /* 0x0000dc0001337983 */ /* 0x001ee20000100800 */
[----:B-1----:R-:W-:-:S06]  /*3d40*/  ULEA UR5, UR14, UR5, 0x18 ;  /* 0x000000050e057291 */ /* 0x002fcc000f8ec03f */
[----:B------:R-:W-:-:S04]  /*3d50*/  LEA R48, R50, UR5, 0x5 ;  /* 0x0000000532307c11 */ /* 0x000fc8000f8e28ff */
[----:B------:R-:W-:-:S05]  /*3d60*/  IADD3 R50, R48, R49, RZ ;  /* 0x0000003130327210 */ /* 0x000fca0007ffe0ff */
[----:B--2---:R0:W-:Y:S02]  /*3d70*/  STS.64 [R50], R60 ;  /* 0x0000003c32007388 */ /* 0x0041e40000000a00 */
[----:B0-----:R-:W-:Y:S02]  /*3d80*/  LOP3.LUT R50, R49, 0x8, RZ, 0x3c, !PT ;  /* 0x0000000831327812 */ /* 0x001fe400078e3cff */
[----:B------:R-:W2:Y:S02]  /*3d90*/  LDL R61, [R1+0xd8] ;  /* 0x0000d800013d7983 */ /* 0x000ea40000100800 */
[----:B------:R-:W-:-:S05]  /*3da0*/  IADD3 R50, R48, R50, RZ ;  /* 0x0000003230327210 */ /* 0x000fca0007ffe0ff */
[----:B------:R0:W-:Y:S02]  /*3db0*/  STS.64 [R50], R10 ;  /* 0x0000000a32007388 */ /* 0x0001e40000000a00 */
[----:B0-----:R-:W-:-:S04]  /*3dc0*/  LOP3.LUT R50, R49, 0x10, RZ, 0x3c, !PT ;  /* 0x0000001031327812 */ /* 0x001fc800078e3cff */
[----:B------:R-:W-:-:S05]  /*3dd0*/  IADD3 R50, R48, R50, RZ ;  /* 0x0000003230327210 */ /* 0x000fca0007ffe0ff */
[----:B------:R0:W-:Y:S04]  /*3de0*/  STS.64 [R50], R2 ;  /* 0x0000000232007388 */ /* 0x0001e80000000a00 */
[----:B0-----:R1:W5:Y:S04]  /*3df0*/  LDL.LU.64 R2, [R1+0xe8] ;  /* 0x0000e80001027983 */ /* 0x0013680000300a00 */
[----:B------:R-:W4:Y:S04]  /*3e00*/  LDL R50, [R1+0xe0] ;  /* 0x0000e00001327983 */ /* 0x000f280000100800 */
[----:B------:R-:W2:Y:S01]  /*3e10*/  LDL R60, [R1+0xd4] ;  /* 0x0000d400013c7983 */ /* 0x000ea20000100800 */
[----:B------:R-:W0:Y:S02]  /*3e20*/  S2R R49, SR_TID.X ;  /* 0x0000000000317919 */ /* 0x000e240000002100 */
[----:B0-----:R-:W-:-:S04]  /*3e30*/  SHF.R.S32.HI R59, RZ, 0x1f, R49 ;  /* 0x0000001fff3b7819 */ /* 0x001fc80000011431 */
[----:B------:R-:W-:Y:S02]  /*3e40*/  LEA.HI R59, R59, R49, RZ, 0x2 ;  /* 0x000000313b3b7211 */ /* 0x000fe400078f10ff */
[----:B------:R-:W-:-:S04]  /*3e50*/  SHF.L.U32 R49, R49, 0x1, RZ ;  /* 0x0000000131317819 */ /* 0x000fc800000006ff */
[----:B------:R-:W-:-:S04]  /*3e60*/  LOP3.LUT R49, R49, 0x18, RZ, 0xc0, !PT ;  /* 0x0000001831317812 */ /* 0x000fc800078ec0ff */
[----:B------:R-:W-:-:S04]  /*3e70*/  LOP3.LUT R49, R49, 0x18, RZ, 0x3c, !PT ;  /* 0x0000001831317812 */ /* 0x000fc800078e3cff */
[----:B------:R-:W-:-:S05]  /*3e80*/  IADD3 R49, R48, R49, RZ ;  /* 0x0000003130317210 */ /* 0x000fca0007ffe0ff */
[----:B------:R-:W-:Y:S01]  /*3e90*/  STS.64 [R49], R12 ;  /* 0x0000000c31007388 */ /* 0x000fe20000000a00 */
[----:B------:R-:W-:-:S04]  /*3ea0*/  SHF.R.S32.HI R59, RZ, 0x2, R59 ;  /* 0x00000002ff3b7819 */ /* 0x000fc8000001143b */
[----:B------:R-:W-:Y:S01]  /*3eb0*/  LEA R59, R59, UR5, 0x5 ;  /* 0x000000053b3b7c11 */ /* 0x000fe2000f8e28ff */
[----:B------:R-:W-:-:S04]  /*3ec0*/  USHF.L.U32 UR5, UR8, 0x7, URZ ;  /* 0x0000000708057899 */ /* 0x000fc8000800063f */
[----:B------:R-:W-:Y:S01]  /*3ed0*/  ULOP3.LUT UR5, UR5, 0xffffff80, UR16, 0xe2, !UPT ;  /* 0xffffff8005057892 */ /* 0x000fe2000f8ee210 */
[----:B------:R-:W-:Y:S01]  /*3ee0*/  BAR.SYNC.DEFER_BLOCKING 0x0 ;  /* 0x0000000000007b1d */ /* 0x000fe20000010000 */
[-C--:B----4-:R-:W-:Y:S02]  /*3ef0*/  LEA R48, R50, R59.reuse, 0x3 ;  /* 0x0000003b32307211 */ /* 0x090fe400078e18ff */
[----:B---3--:R-:W-:-:S04]  /*3f00*/  LEA R50, R51, R59, 0x3 ;  /* 0x0000003b33327211 */ /* 0x008fc800078e18ff */
[----:B------:R-:W0:Y:S04]  /*3f10*/  LDS.64 R48, [R48] ;  /* 0x0000000030307984 */ /* 0x000e280000000a00 */
[----:B------:R-:W3:Y:S01]  /*3f20*/  LDS.64 R50, [R50+0xa00] ;  /* 0x000a000032327984 */ /* 0x000ee20000000a00 */
[----:B0-----:R-:W-:Y:S01]  /*3f30*/  FADD.FTZ R48, RZ, R48 ;  /* 0x00000030ff307221 */ /* 0x001fe20000010000 */
[----:B------:R-:W-:-:S03]  /*3f40*/  FADD.FTZ R49, RZ, R49 ;  /* 0x00000031ff317221 */ /* 0x000fc60000010000 */
[----:B---3--:R-:W-:Y:S01]  /*3f50*/  FADD.FTZ R50, R48, R50 ;  /* 0x0000003230327221 */ /* 0x008fe20000010000 */
[----:B--2---:R-:W-:Y:S01]  /*3f60*/  LEA R48, R61, R59, 0x3 ;  /* 0x0000003b3d307211 */ /* 0x004fe200078e18ff */
[----:B------:R-:W-:-:S05]  /*3f70*/  FADD.FTZ R51, R49, R51 ;  /* 0x0000003331337221 */ /* 0x000fca0000010000 */
[----:B------:R-:W0:Y:S02]  /*3f80*/  LDS.64 R48, [R48+0x1400] ;  /* 0x0014000030307984 */ /* 0x000e240000000a00 */
[----:B0-----:R-:W-:Y:S01]  /*3f90*/  FADD.FTZ R50, R50, R48 ;  /* 0x0000003032327221 */ /* 0x001fe20000010000 */
[----:B------:R-:W-:Y:S01]  /*3fa0*/  LEA R48, R60, R59, 0x3 ;  /* 0x0000003b3c307211 */ /* 0x000fe200078e18ff */
[----:B------:R-:W-:Y:S01]  /*3fb0*/  FADD.FTZ R51, R51, R49 ;  /* 0x0000003133337221 */ /* 0x000fe20000010000 */
[----:B------:R-:W0:Y:S04]  /*3fc0*/  LDC.64 R60, c[0x0][0x260] ;  /* 0x00009800ff3c7b82 */ /* 0x000e280000000a00 */
[----:B------:R-:W2:Y:S01]  /*3fd0*/  LDS.64 R48, [R48+0x1e00] ;  /* 0x001e000030307984 */ /* 0x000ea20000000a00 */
[----:B------:R-:W3:Y:S01]  /*3fe0*/  S2R R59, SR_TID.X ;  /* 0x00000000003b7919 */ /* 0x000ee20000002100 */
[----:B--2---:R-:W-:Y:S01]  /*3ff0*/  FADD.FTZ R48, R50, R48 ;  /* 0x0000003032307221 */ /* 0x004fe20000010000 */
[----:B------:R-:W-:-:S05]  /*4000*/  MOV R50, UR5 ;  /* 0x0000000500327c02 */ /* 0x000fca0008000f00 */
[----:B---3--:R-:W-:Y:S02]  /*4010*/  IMAD R50, R50, 0x140, R59 ;  /* 0x0000014032327824 */ /* 0x008fe400078e023b */
[----:B------:R-:W-:-:S03]  /*4020*/  FADD.FTZ R49, R51, R49 ;  /* 0x0000003133317221 */ /* 0x000fc60000010000 */
[----:B------:R-:W-:-:S05]  /*4030*/  SHF.L.U32 R50, R50, 0x1, RZ ;  /* 0x0000000132327819 */ /* 0x000fca00000006ff */
[----:B0-----:R-:W-:-:S05]  /*4040*/  IMAD.WIDE.U32 R50, R50, 0x4, R60 ;  /* 0x0000000432327825 */ /* 0x001fca00078e003c */
[----:B------:R1:W-:Y:S02]  /*4050*/  STG.E.64 desc[UR10][R50.64+0x10000], R48 ;  /* 0x0100003032007986 */ /* 0x0003e4000c101b0a */
.L_x_1010:
[----:B0-----:R-:W0:Y:S01]  /*4060*/  S2R R61, SR_TID.X ;  /* 0x00000000003d7919 */ /* 0x001e220000002100 */
[----:B------:R-:W-:Y:S01]  /*4070*/  BSSY B0, `(.L_x_1011) ;  /* 0x000002e000007945 */ /* 0x000fe20003800000 */
[----:B-1----:R-:W-:-:S03]  /*4080*/  CS2R R48, SRZ ;  /* 0x0000000000307805 */ /* 0x002fc6000001ff00 */
[----:B------:R-:W-:Y:S05]  /*4090*/  @P1 BRA `(.L_x_1012) ;  /* 0x0000000000ac1947 */ /* 0x000fea0003800000 */
[----:B0-----:R-:W-:Y:S01]  /*40a0*/  SHF.R.U32.HI R59, RZ, 0x2, R61 ;  /* 0x00000002ff3b7819 */ /* 0x001fe2000001163d */
        /* <DEDUP_REMOVED lines=25> */
[----:B------:R-:W-:Y:S01]  /*4240*/  IADD3 R48, R59, 0xc, RZ ;  /* 0x0000000c3b307810 */ /* 0x000fe20007ffe0ff */
        /* <DEDUP_REMOVED lines=16> */
.L_x_1012:
[----:B------:R-:W-:Y:S05]  /*4350*/  BSYNC B0 ;  /* 0x0000000000007941 */ /* 0x000fea0003800000 */
.L_x_1011:
[----:B------:R-:W1:Y:S01]  /*4360*/  SHFL.BFLY PT, R59, R48, 0x2, 0x1f ;  /* 0x0c401f00303b7f89 */ /* 0x000e6200000e0000 */
[----:B0-----:R-:W-:Y:S01]  /*4370*/  LOP3.LUT P1, RZ, R61, 0xffffffc3, RZ, 0xc0, !PT ;  /* 0xffffffc33dff7812 */ /* 0x001fe2000782c0ff */
[----:B------:R-:W-:Y:S01]  /*4380*/  BSSY B0, `(.L_x_1013) ;  /* 0x0000017000007945 */ /* 0x000fe20003800000 */
[----:B-----5:R-:W-:Y:S01]  /*4390*/  PRMT R51, R17, 0x7632, R51 ;  /* 0x0000763211337816 */ /* 0x020fe20000000033 */
[----:B------:R-:W0:Y:S01]  /*43a0*/  SHFL.BFLY PT, R50, R49, 0x2, 0x1f ;  /* 0x0c401f0031327f89 */ /* 0x000e2200000e0000 */
[----:B-1----:R-:W-:Y:S01]  /*43b0*/  FADD.FTZ R59, R59, R48 ;  /* 0x000000303b3b7221 */ /* 0x002fe20000010000 */
[----:B0-----:R-:W-:-:S04]  /*43c0*/  FADD.FTZ R48, R50, R49 ;  /* 0x0000003132307221 */ /* 0x001fc80000010000 */
[----:B------:R-:W0:Y:S01]  /*43d0*/  SHFL.BFLY PT, R60, R59, 0x1, 0x1f ;  /* 0x0c201f003b3c7f89 */ /* 0x000e2200000e0000 */
[----:B------:R-:W-:-:S03]  /*43e0*/  PRMT R50, R16, 0x7632, R50 ;  /* 0x0000763210327816 */ /* 0x000fc60000000032 */
[----:B------:R-:W1:Y:S01]  /*43f0*/  SHFL.BFLY PT, R49, R48, 0x1, 0x1f ;  /* 0x0c201f0030317f89 */ /* 0x000e6200000e0000 */
[----:B0-----:R-:W-:Y:S01]  /*4400*/  FADD.FTZ R16, R59, R60 ;  /* 0x0000003c3b107221 */ /* 0x001fe20000010000 */
[----:B-1----:R-:W-:Y:S01]  /*4410*/  FADD.FTZ R17, R48, R49 ;  /* 0x0000003130117221 */ /* 0x002fe20000010000 */
[----:B------:R-:W-:Y:S06]  /*4420*/  @P1 BRA `(.L_x_1014) ;  /* 0x0000000000301947 */ /* 0x000fec0003800000 */
[----:B------:R-:W-:Y:S01]  /*4430*/  SHF.R.U32.HI R49, RZ, 0x2, R61 ;  /* 0x00000002ff317819 */ /* 0x000fe2000001163d */
[----:B------:R-:W-:Y:S01]  /*4440*/  ULDC UR5, c[0x0][0x10] ;  /* 0x0000040000057ab9 */ /* 0x000fe20000000800 */
[----:B------:R-:W0:Y:S01]  /*4450*/  LDC.64 R60, c[0x0][0x260] ;  /* 0x00009800ff3c7b82 */ /* 0x000e220000000a00 */
[----:B------:R-:W-:Y:S01]  /*4460*/  UIMAD UR5, UR5, UR4, UR8 ;  /* 0x00000004050572a4 */ /* 0x000fe2000f8e0208 */
[----:B------:R-:W-:Y:S02]  /*4470*/  SHF.L.U32 R49, R49, 0x7, RZ ;  /* 0x0000000731317819 */ /* 0x000fe400000006ff */
[----:B------:R-:W-:-:S04]  /*4480*/  MOV R48, UR16 ;  /* 0x0000001000307c02 */ /* 0x000fc80008000f00 */
[----:B------:R-:W-:Y:S02]  /*4490*/  LOP3.LUT R48, R49, 0xffffff80, R48, 0xe2, !PT ;  /* 0xffffff8031307812 */ /* 0x000fe400078ee230 */
[----:B------:R-:W-:-:S04]  /*44a0*/  MOV R49, UR5 ;  /* 0x0000000500317c02 */ /* 0x000fc80008000f00 */
[----:B------:R-:W-:-:S04]  /*44b0*/  LEA R48, R49, R48, 0xb ;  /* 0x0000003031307211 */ /* 0x000fc800078e58ff */
[----:B------:R-:W-:-:S05]  /*44c0*/  SHF.L.U32 R48, R48, 0x1, RZ ;  /* 0x0000000130307819 */ /* 0x000fca00000006ff */
[----:B0-----:R-:W-:-:S05]  /*44d0*/  IMAD.WIDE.U32 R48, R48, 0x4, R60 ;  /* 0x0000000430307825 */ /* 0x001fca00078e003c */
[----:B------:R0:W-:Y:S02]  /*44e0*/  STG.E.64 desc[UR10][R48.64], R16 ;  /* 0x0000001030007986 */ /* 0x0001e4000c101b0a */
.L_x_1014:
[----:B------:R-:W-:Y:S05]  /*44f0*/  BSYNC B0 ;  /* 0x0000000000007941 */ /* 0x000fea0003800000 */
.L_x_1013:
[----:B------:R-:W-:Y:S01]  /*4500*/  PRMT R45, R18, 0x7632, R45 ;  /* 0x00007632122d7816 */ /* 0x000fe2000000002d */
[----:B------:R-:W-:Y:S01]  /*4510*/  UISETP.GE.U32.AND UP0, UPT, UR7, UR12, UPT ;  /* 0x0000000c0700728c */ /* 0x000fe2000bf06070 */
[----:B------:R-:W-:Y:S02]  /*4520*/  PRMT R43, R24, 0x7632, R43 ;  /* 0x00007632182b7816 */ /* 0x000fe4000000002b */
[----:B------:R-:W-:Y:S01]  /*4530*/  PRMT R46, R23, 0x7632, R46 ;  /* 0x00007632172e7816 */ /* 0x000fe2000000002e */
[----:B------:R-:W-:Y:S01]  /*4540*/  UISETP.GE.AND.EX UP0, UPT, UR9, UR13, UPT, UP0 ;  /* 0x0000000d0900728c */ /* 0x000fe2000bf06300 */
[----:B------:R-:W-:Y:S02]  /*4550*/  PRMT R44, R19, 0x7632, R44 ;  /* 0x00007632132c7816 */ /* 0x000fe4000000002c */
[----:B------:R-:W-:Y:S02]  /*4560*/  PRMT R19, R45, 0x7632, R19 ;  /* 0x000076322d137816 */ /* 0x000fe40000000013 */
[----:B------:R-:W-:-:S02]  /*4570*/  PRMT R18, R43, 0x7632, R18 ;  /* 0x000076322b127816 */ /* 0x000fc40000000012 */
[----:B0-----:R-:W-:Y:S01]  /*4580*/  PRMT R16, R47, 0x7632, R16 ;  /* 0x000076322f107816 */ /* 0x001fe20000000010 */
[----:B------:R0:W-:Y:S01]  /*4590*/  STL.S16 [R1+0x4], R19 ;  /* 0x0000041301007387 */ /* 0x0001e20000100600 */
[----:B------:R-:W-:Y:S02]  /*45a0*/  PRMT R17, R46, 0x7632, R17 ;  /* 0x000076322e117816 */ /* 0x000fe40000000011 */
[----:B------:R-:W-:Y:S01]  /*45b0*/  PLOP3.LUT P1, PT, PT, PT, UP0, 0x80, 0x0 ;  /* 0x000000000000781c */ /* 0x000fe20003f2f008 */
[----:B------:R0:W-:Y:S01]  /*45c0*/  STL.S16 [R1], R18 ;  /* 0x0000001201007387 */ /* 0x0001e20000100600 */
[----:B------:R-:W-:Y:S02]  /*45d0*/  PRMT R26, R22, 0x7632, R26 ;  /* 0x00007632161a7816 */ /* 0x000fe4000000001a */
[----:B------:R-:W-:Y:S01]  /*45e0*/  PRMT R42, R25, 0x7632, R42 ;  /* 0x00007632192a7816 */ /* 0x000fe2000000002a */
[----:B------:R0:W-:Y:S01]  /*45f0*/  STL.S16 [R1+0x18], R16 ;  /* 0x0000181001007387 */ /* 0x0001e20000100600 */
[----:B------:R-:W-:-:S02]  /*4600*/  PRMT R41, R20, 0x7632, R41 ;  /* 0x0000763214297816 */ /* 0x000fc40000000029 */
[----:B------:R-:W-:Y:S01]  /*4610*/  PRMT R39, R21, 0x7632, R39 ;  /* 0x0000763215277816 */ /* 0x000fe20000000027 */
[----:B------:R0:W-:Y:S01]  /*4620*/  STL.S16 [R1+0xc], R17 ;  /* 0x00000c1101007387 */ /* 0x0001e20000100600 */
        /* <DEDUP_REMOVED lines=33> */
.L_x_1017:
[----:B------:R-:W2:Y:S04]  /*4840*/  LD.E.STRONG.GPU R19, desc[UR10][R16.64] ;  /* 0x0000000a10137980 */ /* 0x000ea8000c10f900 */
[----:B--2---:R-:W-:Y:S01]  /*4850*/  CCTL.IVALL ;  /* 0x00000000ff00798f */ /* 0x004fe20002000000 */
[----:B------:R-:W-:Y:S05]  /*4860*/  YIELD ;  /* 0x0000000000007946 */ /* 0x000fea0003800000 */
[----:B-----5:R-:W-:-:S04]  /*4870*/  LOP3.LUT R19, R19, R18, RZ, 0x3c, !PT ;  /* 0x0000001213137212 */ /* 0x020fc800078e3cff */
[----:B------:R-:W-:-:S13]  /*4880*/  ISETP.GT.AND P1, PT, R19, -0x1, PT ;  /* 0xffffffff1300780c */ /* 0x000fda0003f24270 */
[----:B------:R-:W-:Y:S05]  /*4890*/  @P1 BRA `(.L_x_1017) ;  /* 0xfffffffc00e81947 */ /* 0x000fea000383ffff */
.L_x_1016:
[----:B------:R-:W-:Y:S05]  /*48a0*/  WARPSYNC.ALL ;  /* 0x0000000000007948 */ /* 0x000fea0003800000 */
[----:B------:R-:W-:Y:S06]  /*48b0*/  BAR.SYNC.DEFER_BLOCKING 0x0 ;  /* 0x0000000000007b1d */ /* 0x000fec0000010000 */
[----:B------:R-:W-:Y:S05]  /*48c0*/  BRA `(.L_x_1018) ;  /* 0x0000000000647947 */ /* 0x000fea0003800000 */
.L_x_1015:
        /* <DEDUP_REMOVED lines=17> */
.L_x_1020:
[----:B------:R-:W2:Y:S04]  /*49e0*/  LD.E.STRONG.GPU R19, desc[UR10][R16.64] ;  /* 0x0000000a10137980 */ /* 0x000ea8000c10f900 */
[----:B--2---:R-:W-:Y:S01]  /*49f0*/  CCTL.IVALL ;  /* 0x00000000ff00798f */ /* 0x004fe20002000000 */
[----:B------:R-:W-:Y:S05]  /*4a00*/  YIELD ;  /* 0x0000000000007946 */ /* 0x000fea0003800000 */
[----:B-----5:R-:W-:-:S04]  /*4a10*/  LOP3.LUT R19, R19, R18, RZ, 0x3c, !PT ;  /* 0x0000001213137212 */ /* 0x020fc800078e3cff */
[----:B------:R-:W-:-:S13]  /*4a20*/  ISETP.GT.AND P1, PT, R19, -0x1, PT ;  /* 0xffffffff1300780c */ /* 0x000fda0003f24270 */
[----:B------:R-:W-:Y:S05]  /*4a30*/  @P1 BRA `(.L_x_1020) ;  /* 0xfffffffc00e81947 */ /* 0x000fea000383ffff */
.L_x_1019:
[----:B------:R-:W-:Y:S05]  /*4a40*/  WARPSYNC.ALL ;  /* 0x0000000000007948 */ /* 0x000fea0003800000 */
[----:B------:R-:W-:Y:S06]  /*4a50*/  BAR.SYNC.DEFER_BLOCKING 0x0 ;  /* 0x0000000000007b1d */ /* 0x000fec0000010000 */
.L_x_1018:
        /* <DEDUP_REMOVED lines=27> */
[----:B------:R-:W-:Y:S01]  /*4c10*/  IADD3 R25, R24, 0xc0, RZ ;  /* 0x000000c018197810 */ /* 0x000fe20007ffe0ff */
[----:B--2---:R-:W-:Y:S01]  /*4c20*/  FADD.FTZ R18, RZ, R18 ;  /* 0x00000012ff127221 */ /* 0x004fe20000010000 */
[----:B------:R-:W-:-:S03]  /*4c30*/  FADD.FTZ R19, RZ, R19 ;  /* 0x00000013ff137221 */ /* 0x000fc60000010000 */
[----:B---3--:R-:W-:Y:S01]  /*4c40*/  FADD.FTZ R18, R22, R18 ;  /* 0x0000001216127221 */ /* 0x008fe20000010000 */
[----:B------:R-:W-:-:S03]  /*4c50*/  FADD.FTZ R19, R23, R19 ;  /* 0x0000001317137221 */ /* 0x000fc60000010000 */
[----:B----4-:R-:W-:Y:S01]  /*4c60*/  FADD.FTZ R18, R20, R18 ;  /* 0x0000001214127221 */ /* 0x010fe20000010000 */
[----:B------:R-:W-:Y:S01]  /*4c70*/  IADD3 R20, R24, 0x80, RZ ;  /* 0x0000008018147810 */ /* 0x000fe20007ffe0ff */
[----:B------:R-:W-:Y:S02]  /*4c80*/  FADD.FTZ R47, R21, R19 ;  /* 0x00000013152f7221 */ /* 0x000fe40000010000 */
[----:B------:R-:W-:Y:S01]  /*4c90*/  FADD.FTZ R16, R16, R18 ;  /* 0x0000001210107221 */ /* 0x000fe20000010000 */
[----:B------:R-:W-:Y:S01]  /*4ca0*/  IADD3 R18, R24, 0xa0, RZ ;  /* 0x000000a018127810 */ /* 0x000fe20007ffe0ff */
[----:B------:R-:W-:Y:S01]  /*4cb0*/  IMAD.WIDE.U32 R20, R20, 0x4, R2 ;  /* 0x0000000414147825 */ /* 0x000fe200078e0002 */
        /* <DEDUP_REMOVED lines=9> */
[----:B------:R-:W-:Y:S01]  /*4d50*/  FADD.FTZ R17, R17, R47 ;  /* 0x0000002f11117221 */ /* 0x000fe20000010000 */
[----:B--2---:R-:W-:-:S03]  /*4d60*/  FADD.FTZ R16, R20, R16 ;  /* 0x0000001014107221 */ /* 0x004fc60000010000 */
[----:B------:R-:W-:Y:S01]  /*4d70*/  FADD.FTZ R17, R21, R17 ;  /* 0x0000001115117221 */ /* 0x000fe20000010000 */
[----:B---3--:R-:W-:-:S03]  /*4d80*/  FADD.FTZ R16, R18, R16 ;  /* 0x0000001012107221 */ /* 0x008fc60000010000 */
[----:B------:R-:W-:Y:S01]  /*4d90*/  FADD.FTZ R17, R19, R17 ;  /* 0x0000001113117221 */ /* 0x000fe20000010000 */
[----:B----4-:R-:W-:-:S03]  /*4da0*/  FADD.FTZ R16, R24, R16 ;  /* 0x0000001018107221 */ /* 0x010fc60000010000 */
[----:B------:R-:W-:Y:S01]  /*4db0*/  FADD.FTZ R17, R25, R17 ;  /* 0x0000001119117221 */ /* 0x000fe20000010000 */
[----:B------:R-:W-:-:S03]  /*4dc0*/  FADD.FTZ R16, R22, R16 ;  /* 0x0000001016107221 */ /* 0x000fc60000010000 */
[----:B0-----:R-:W-:-:S07]  /*4dd0*/  FADD.FTZ R17, R23, R17 ;  /* 0x0000001117117221 */ /* 0x001fce0000010000 */
.L_x_1022:
[----:B------:R-:W-:Y:S05]  /*4de0*/  BSYNC B0 ;  /* 0x0000000000007941 */ /* 0x000fea0003800000 */
.L_x_1021:
        /* <DEDUP_REMOVED lines=29> */
.L_x_1024:
[----:B------:R-:W-:Y:S05]  /*4fc0*/  BSYNC B0 ;  /* 0x0000000000007941 */ /* 0x000fea0003800000 */
.L_x_1023:
[----:B------:R-:W2:Y:S04]  /*4fd0*/  LDL R24, [R1+0xd0] ;  /* 0x0000d00001187983 */ /* 0x000ea80000100800 */
[----:B------:R-:W3:Y:S04]  /*4fe0*/  LDL.LU R20, [R1+0x40] ;  /* 0x0000400001147983 */ /* 0x000ee80000300800 */
[----:B------:R-:W4:Y:S04]  /*4ff0*/  LDL.LU R22, [R1+0x54] ;  /* 0x0000540001167983 */ /* 0x000f280000300800 */
[----:B------:R-:W4:Y:S04]  /*5000*/  LDL.LU R23, [R1+0x44] ;  /* 0x0000440001177983 */ /* 0x000f280000300800 */
[----:B------:R-:W4:Y:S01]  /*5010*/  LDL.LU R21, [R1+0x58] ;  /* 0x0000580001157983 */ /* 0x000f220000300800 */
[----:B------:R-:W-:Y:S01]  /*5020*/  SHF.L.U32 R50, R50, 0x10, RZ ;  /* 0x0000001032327819 */ /* 0x000fe200000006ff */
[----:B------:R-:W1:Y:S01]  /*5030*/  S2UR UR14, SR_CgaCtaId ;  /* 0x00000000000e79c3 */ /* 0x000e620000008800 */
[----:B------:R-:W-:Y:S01]  /*5040*/  UMOV UR5, 0x400 ;  /* 0x0000040000057882 */ /* 0x000fe20000000000 */
[----:B------:R-:W-:Y:S01]  /*5050*/  SHF.L.U32 R26, R26, 0x10, RZ ;  /* 0x000000101a1a7819 */ /* 0x000fe200000006ff */
[----:B------:R-:W-:Y:S01]  /*5060*/  UIADD3 UR5, UR5, 0x3480, URZ ;  /* 0x0000348005057890 */ /* 0x000fe2000fffe03f */
[----:B0-----:R-:W-:Y:S01]  /*5070*/  FADD.FTZ R18, -R14, R50 ;  /* 0x000000320e127221 */ /* 0x001fe20000010100 */
[----:B------:R-:W-:Y:S01]  /*5080*/  SHF.L.U32 R45, R45, 0x10, RZ ;  /* 0x000000102d2d7819 */ /* 0x000fe200000006ff */
[----:B------:R-:W-:Y:S02]  /*5090*/  STL [R1+0x104], R8 ;  /* 0x0001040801007387 */ /* 0x000fe40000100800 */
[----:B------:R-:W-:Y:S01]  /*50a0*/  FMUL.FTZ R18, R7, R18 ;  /* 0x0000001207127220 */ /* 0x000fe20000410000 */
[----:B------:R-:W-:Y:S01]  /*50b0*/  SHF.L.U32 R44, R44, 0x10, RZ ;  /* 0x000000102c2c7819 */ /* 0x000fe200000006ff */
[----:B------:R0:W-:Y:S02]  /*50c0*/  STL [R1+0x100], R9 ;  /* 0x0001000901007387 */ /* 0x0001e40000100800 */
[----:B-----5:R-:W-:Y:S01]  /*50d0*/  FFMA.FTZ R16, R3, R18, R5 ;  /* 0x0000001203107223 */ /* 0x020fe20000010005 */
[----:B-1----:R-:W-:-:S03]  /*50e0*/  ULEA UR5, UR14, UR5, 0x18 ;  /* 0x000000050e057291 */ /* 0x002fc6000f8ec03f */
[----:B------:R-:W-:Y:S01]  /*50f0*/  FMUL.FTZ R17, R16, -1.4426950216293334961 ;  /* 0xbfb8aa3b10117820 */ /* 0x000fe20000410000 */
[----:B------:R-:W-:Y:S01]  /*5100*/  FADD.FTZ R44, -R14, R44 ;  /* 0x0000002c0e2c7221 */ /* 0x000fe20000010100 */
[----:B------:R-:W-:Y:S06]  /*5110*/  BAR.SYNC.DEFER_BLOCKING 0x0 ;  /* 0x0000000000007b1d */ /* 0x000fec0000010000 */
[----:B------:R-:W1:Y:S01]  /*5120*/  MUFU.EX2 R17, R17 ;  /* 0x0000001100117308 */ /* 0x000e620000000800 */
[----:B------:R-:W-:Y:S01]  /*5130*/  SHF.L.U32 R43, R43, 0x10, RZ ;  /* 0x000000102b2b7819 */ /* 0x000fe200000006ff */
[----:B------:R-:W-:Y:S01]  /*5140*/  STL [R1+0xfc], R15 ;  /* 0x0000fc0f01007387 */ /* 0x000fe20000100800 */
[----:B------:R-:W-:Y:S01]  /*5150*/  SHF.L.U32 R41, R41, 0x10, RZ ;  /* 0x0000001029297819 */ /* 0x000fe200000006ff */
[----:B------:R-:W-:Y:S01]  /*5160*/  ULDC.64 UR14, c[0x0][0x210] ;  /* 0x00008400000e7ab9 */ /* 0x000fe20000000a00 */
[----:B------:R-:W-:Y:S01]  /*5170*/  SHF.L.U32 R42, R42, 0x10, RZ ;  /* 0x000000102a2a7819 */ /* 0x000fe200000006ff */
[----:B------:R-:W-:Y:S01]  /*5180*/  STL [R1+0xf8], R58 ;  /* 0x0000f83a01007387 */ /* 0x000fe20000100800 */
[----:B-1----:R-:W-:Y:S01]  /*5190*/  FADD.FTZ R17, R17, 1 ;  /* 0x3f80000011117421 */ /* 0x002fe20000010000 */
[----:B------:R-:W-:-:S02]  /*51a0*/  FADD.FTZ R41, -R14, R41 ;  /* 0x000000290e297221 */ /* 0x000fc40000010100 */
[----:B------:R-:W-:Y:S03]  /*51b0*/  STL [R1+0xf4], R57 ;  /* 0x0000f43901007387 */ /* 0x000fe60000100800 */
[----:B------:R-:W1:Y:S01]  /*51c0*/  MUFU.RCP R17, R17 ;  /* 0x0000001100117308 */ /* 0x000e620000001000 */
[----:B------:R-:W-:Y:S04]  /*51d0*/  STL [R1+0xf0], R13 ;  /* 0x0000f00d01007387 */ /* 0x000fe80000100800 */
[----:B------:R-:W-:Y:S04]  /*51e0*/  STL [R1+0xec], R12 ;  /* 0x0000ec0c01007387 */ /* 0x000fe80000100800 */
[----:B------:R0:W-:Y:S04]  /*51f0*/  STL [R1+0xe8], R11 ;  /* 0x0000e80b01007387 */ /* 0x0001e80000100800 */
[----:B------:R0:W-:Y:S01]  /*5200*/  STL [R1+0xe4], R10 ;  /* 0x0000e40a01007387 */ /* 0x0001e20000100800 */
[----:B-1----:R-:W-:-:S03]  /*5210*/  FADD.FTZ R19, -R17, 1 ;  /* 0x3f80000011137421 */ /* 0x002fc60000010100 */
[----:B0-----:R-:W4:Y:S01]  /*5220*/  LDL.LU R9, [R1+0x30] ;  /* 0x0000300001097983 */ /* 0x001f220000300800 */
[----:B------:R-:W-:-:S03]  /*5230*/  FFMA.FTZ R19, R16, R19, 1 ;  /* 0x3f80000010137423 */ /* 0x000fc60000010013 */
[----:B------:R-:W4:Y:S01]  /*5240*/  LDL.LU R8, [R1+0x5c] ;  /* 0x00005c0001087983 */ /* 0x000f220000300800 */
[----:B------:R-:W-:Y:S01]  /*5250*/  FMUL.FTZ R19, R17, R19 ;  /* 0x0000001311137220 */ /* 0x000fe20000410000 */
[----:B------:R-:W-:Y:S02]  /*5260*/  SHF.L.U32 R38, R38, 0x10, RZ ;  /* 0x0000001026267819 */ /* 0x000fe400000006ff */
[----:B------:R-:W4:Y:S01]  /*5270*/  LDL.LU R11, [R1] ;  /* 0x00000000010b7983 */ /* 0x000f220000300800 */
[----:B------:R-:W-:Y:S01]  /*5280*/  FMUL.FTZ R19, R26, R19 ;  /* 0x000000131a137220 */ /* 0x000fe20000410000 */
[----:B------:R-:W-:Y:S02]  /*5290*/  SHF.L.U32 R29, R29, 0x10, RZ ;  /* 0x000000101d1d7819 */ /* 0x000fe400000006ff */
[----:B------:R-:W4:Y:S01]  /*52a0*/  LDL.LU R10, [R1+0x4] ;  /* 0x00000400010a7983 */ /* 0x000f220000300800 */
[----:B--2---:R-:W-:-:S06]  /*52b0*/  LEA R16, R24, UR5, 0x3 ;  /* 0x0000000518107c11 */ /* 0x004fcc000f8e18ff */
[----:B------:R-:W3:Y:S02]  /*52c0*/  LDS.64 R16, [R16] ;  /* 0x0000000010107984 */ /* 0x000ee40000000a00 */
[--C-:B---3--:R-:W-:Y:S01]  /*52d0*/  FFMA.FTZ R20, R0, R20, -R16.reuse ;  /* 0x0000001400147223 */ /* 0x108fe20000010810 */
[----:B------:R-:W-:-:S03]  /*52e0*/  FFMA.FTZ R19, R3, R19, -R16 ;  /* 0x0000001303137223 */ /* 0x000fc60000010810 */
[----:B----4-:R-:W-:Y:S01]  /*52f0*/  FFMA.FTZ R20, R22, -R17, R20 ;  /* 0x8000001116147223 */ /* 0x010fe20000010014 */
[----:B------:R-:W-:Y:S01]  /*5300*/  SHF.L.U32 R22, R51, 0x10, RZ ;  /* 0x0000001033167819 */ /* 0x000fe200000006ff */
[----:B------:R-:W-:Y:S01]  /*5310*/  FFMA.FTZ R18, -R17, R18, R19 ;  /* 0x0000001211127223 */ /* 0x000fe20000010113 */
[----:B------:R-:W-:-:S03]  /*5320*/  FFMA.FTZ R19, R2, R23, -R16 ;  /* 0x0000001702137223 */ /* 0x000fc60000010810 */
[----:B------:R-:W-:Y:S01]  /*5330*/  FADD.FTZ R22, -R14, R22 ;  /* 0x000000160e167221 */ /* 0x000fe20000010100 */
[----:B------:R-:W-:Y:S01]  /*5340*/  FFMA.FTZ R19, R21, -R17, R19 ;  /* 0x8000001115137223 */ /* 0x000fe20000010013 */
[C---:B------:R-:W-:Y:S01]  /*5350*/  FMUL.FTZ R21, R7.reuse, R20 ;  /* 0x0000001407157220 */ /* 0x040fe20000410000 */
[C---:B------:R-:W-:Y:S01]  /*5360*/  FMUL.FTZ R18, R7.reuse, R18 ;  /* 0x0000001207127220 */ /* 0x040fe20000410000 */
[----:B------:R-:W-:-:S04]  /*5370*/  FMUL.FTZ R20, R7, R22 ;  /* 0x0000001607147220 */ /* 0x000fc80000410000 */
[----:B------:R-:W-:Y:S01]  /*5380*/  F2FP.BF16.F32.PACK_AB R18, R18, R21 ;  /* 0x000000151212723e */ /* 0x000fe200000010ff */
        /* <DEDUP_REMOVED lines=8> */
[----:B------:R-:W-:-:S04]  /*5410*/  FADD.FTZ R22, -R14, R45 ;  /* 0x0000002d0e167221 */ /* 0x000fc80000010100 */
[----:B------:R-:W-:-:S04]  /*5420*/  FMUL.FTZ R22, R7, R22 ;  /* 0x0000001607167220 */ /* 0x000fc80000410000 */
        /* <DEDUP_REMOVED lines=14> */
[----:B------:R-:W-:Y:S01]  /*5510*/  FMUL.FTZ R25, R43, R25 ;  /* 0x000000192b197220 */ /* 0x000fe20000410000 */
[----:B0-----:R-:W-:-:S04]  /*5520*/  FADD.FTZ R43, -R44, 1 ;  /* 0x3f8000002c2b7421 */ /* 0x001fc80000010100 */
[----:B------:R-:W-:Y:S01]  /*5530*/  FFMA.FTZ R43, R26, R43, 1 ;  /* 0x3f8000001a2b7423 */ /* 0x000fe2000001002b */
[----:B------:R-:W-:-:S04]  /*5540*/  FMUL.FTZ R26, R7, R41 ;  /* 0x00000029071a7220 */ /* 0x000fc80000410000 */
[----:B------:R-:W-:Y:S01]  /*5550*/  FFMA.FTZ R41, R3, R26, R5 ;  /* 0x0000001a03297223 */ /* 0x000fe20000010005 */
[----:B------:R-:W-:-:S03]  /*5560*/  FMUL.FTZ R44, R44, R43 ;  /* 0x0000002b2c2c7220 */ /* 0x000fc60000410000 */
[----:B------:R-:W-:-:S06]  /*5570*/  FMUL.FTZ R43, R41, -1.4426950216293334961 ;  /* 0xbfb8aa3b292b7820 */ /* 0x000fcc0000410000 */
[----:B------:R-:W0:Y:S02]  /*5580*/  MUFU.EX2 R43, R43 ;  /* 0x0000002b002b7308 */ /* 0x000e240000000800 */
[----:B0-----:R-:W-:-:S06]  /*5590*/  FADD.FTZ R43, R43, 1 ;  /* 0x3f8000002b2b7421 */ /* 0x001fcc0000010000 */
[----:B------:R-:W0:Y:S01]  /*55a0*/  MUFU.RCP R43, R43 ;  /* 0x0000002b002b7308 */ /* 0x000e220000001000 */
[----:B------:R-:W-:Y:S01]  /*55b0*/  SHF.L.U32 R45, R39, 0x10, RZ ;  /* 0x00000010272d7819 */ /* 0x000fe200000006ff */
[----:B------:R-:W-:-:S04]  /*55c0*/  FMUL.FTZ R39, R42, R44 ;  /* 0x0000002c2a277220 */ /* 0x000fc80000410000 */
[----:B------:R-:W-:Y:S01]  /*55d0*/  FADD.FTZ R45, -R14, R45 ;  /* 0x0000002d0e2d7221 */ /* 0x000fe20000010100 */
[----:B0-----:R-:W-:-:S04]  /*55e0*/  FADD.FTZ R42, -R43, 1 ;  /* 0x3f8000002b2a7421 */ /* 0x001fc80000010100 */
[----:B------:R-:W-:Y:S01]  /*55f0*/  FFMA.FTZ R42, R41, R42, 1 ;  /* 0x3f800000292a7423 */ /* 0x000fe2000001002a */
[----:B------:R-:W-:-:S03]  /*5600*/  FMUL.FTZ R41, R7, R45 ;  /* 0x0000002d07297220 */ /* 0x000fc60000410000 */
[----:B------:R-:W-:Y:S01]  /*5610*/  FMUL.FTZ R44, R43, R42 ;  /* 0x0000002a2b2c7220 */ /* 0x000fe20000410000 */
[----:B------:R-:W-:-:S04]  /*5620*/  FFMA.FTZ R43, R4, R41, R6 ;  /* 0x00000029042b7223 */ /* 0x000fc80000010006 */
[----:B------:R-:W-:-:S06]  /*5630*/  FMUL.FTZ R42, R43, -1.4426950216293334961 ;  /* 0xbfb8aa3b2b2a7820 */ /* 0x000fcc0000410000 */
[----:B------:R-:W0:Y:S01]  /*5640*/  MUFU.EX2 R42, R42 ;  /* 0x0000002a002a7308 */ /* 0x000e220000000800 */
[----:B------:R-:W-:Y:S01]  /*5650*/  SHF.L.U32 R45, R28, 0x10, RZ ;  /* 0x000000101c2d7819 */ /* 0x000fe200000006ff */
[----:B0-----:R-:W-:-:S06]  /*5660*/  FADD.FTZ R42, R42, 1 ;  /* 0x3f8000002a2a7421 */ /* 0x001fcc0000010000 */
[----:B------:R-:W0:Y:S01]  /*5670*/  MUFU.RCP R42, R42 ;  /* 0x0000002a002a7308 */ /* 0x000e220000001000 */
[----:B------:R-:W-:Y:S01]  /*5680*/  FMUL.FTZ R28, R38, R44 ;  /* 0x0000002c261c7220 */ /* 0x000fe20000410000 */
[----:B------:R-:W-:-:S04]  /*5690*/  FADD.FTZ R38, -R14, R45 ;  /* 0x0000002d0e267221 */ /* 0x000fc80000010100 */
[----:B------:R-:W-:Y:S01]  /*56a0*/  FMUL.FTZ R38, R7, R38 ;  /* 0x0000002607267220 */ /* 0x000fe20000410000 */
[----:B0-----:R-:W-:-:S04]  /*56b0*/  FADD.FTZ R44, -R42, 1 ;  /* 0x3f8000002a2c7421 */ /* 0x001fc80000010100 */
[----:B------:R-:W-:Y:S01]  /*56c0*/  FFMA.FTZ R44, R43, R44, 1 ;  /* 0x3f8000002b2c7423 */ /* 0x000fe2000001002c */
[----:B------:R-:W-:-:S03]  /*56d0*/  FFMA.FTZ R43, R3, R38, R5 ;  /* 0x00000026032b7223 */ /* 0x000fc60000010005 */
[----:B------:R-:W-:Y:S01]  /*56e0*/  FMUL.FTZ R44, R42, R44 ;  /* 0x0000002c2a2c7220 */ /* 0x000fe20000410000 */
        /* <DEDUP_REMOVED lines=17> */
[----:B------:R-:W-:Y:S01]  /*5800*/  SHF.L.U32 R45, R30, 0x10, RZ ;  /* 0x000000101e2d7819 */ /* 0x000fe200000006ff */
[----:B------:R-:W-:-:S04]  /*5810*/  FMUL.FTZ R30, R32, R44 ;  /* 0x0000002c201e7220 */ /* 0x000fc80000410000 */
        /* <DEDUP_REMOVED lines=23> */
[----:B------:R-:W-:Y:S02]  /*5990*/  SHF.L.U32 R36, R36, 0x10, RZ ;  /* 0x0000001024247819 */ /* 0x000fe400000006ff */
[----:B------:R-:W-:-:S03]  /*59a0*/  SHF.L.U32 R45, R34, 0x10, RZ ;  /* 0x00000010222d7819 */ /* 0x000fc600000006ff */
[----:B------:R-:W-:Y:S02]  /*59b0*/  FMUL.FTZ R34, R36, R44 ;  /* 0x0000002c24227220 */ /* 0x000fe40000410000 */
[----:B------:R-:W-:-:S04]  /*59c0*/  FADD.FTZ R36, -R14, R45 ;  /* 0x0000002d0e247221 */ /* 0x000fc80000010100 */
[----:B------:R-:W-:Y:S01]  /*59d0*/  FMUL.FTZ R36, R7, R36 ;  /* 0x0000002407247220 */ /* 0x000fe20000410000 */
[----:B0-----:R-:W-:-:S04]  /*59e0*/  FADD.FTZ R44, -R42, 1 ;  /* 0x3f8000002a2c7421 */ /* 0x001fc80000010100 */
[----:B------:R-:W-:-:S04]  /*59f0*/  FFMA.FTZ R44, R43, R44, 1 ;  /* 0x3f8000002b2c7423 */ /* 0x000fc8000001002c */
[----:B------:R-:W-:Y:S01]  /*5a00*/  FMUL.FTZ R44, R42, R44 ;  /* 0x0000002c2a2c7220 */ /* 0x000fe20000410000 */
[----:B------:R-:W-:-:S04]  /*5a10*/  FFMA.FTZ R42, R3, R36, R5 ;  /* 0x00000024032a7223 */ /* 0x000fc80000010005 */
[----:B------:R-:W-:-:S06]  /*5a20*/  FMUL.FTZ R43, R42, -1.4426950216293334961 ;  /* 0xbfb8aa3b2a2b7820 */ /* 0x000fcc0000410000 */
[----:B------:R-:W0:Y:S01]  /*5a30*/  MUFU.EX2 R43, R43 ;  /* 0x0000002b002b7308 */ /* 0x000e220000000800 */
[----:B------:R-:W-:Y:S02]  /*5a40*/  FFMA.FTZ R23, R0, R9, -R16 ;  /* 0x0000000900177223 */ /* 0x000fe40000010810 */
[----:B------:R-:W2:Y:S02]  /*5a50*/  LDL.LU R9, [R1+0xc] ;  /* 0x00000c0001097983 */ /* 0x000ea40000300800 */
[----:B------:R-:W-:Y:S02]  /*5a60*/  FFMA.FTZ R23, R8, -R17, R23 ;  /* 0x8000001108177223 */ /* 0x000fe40000010017 */
[----:B------:R-:W3:Y:S01]  /*5a70*/  LDL.LU R8, [R1+0x18] ;  /* 0x0000180001087983 */ /* 0x000ee20000300800 */
[----:B------:R-:W-:Y:S02]  /*5a80*/  SHF.L.U32 R37, R37, 0x10, RZ ;  /* 0x0000001025257819 */ /* 0x000fe400000006ff */
[----:B------:R-:W-:Y:S01]  /*5a90*/  SHF.L.U32 R45, R35, 0x10, RZ ;  /* 0x00000010232d7819 */ /* 0x000fe200000006ff */
[----:B------:R-:W4:Y:S01]  /*5aa0*/  LDL.LU R51, [R1+0x50] ;  /* 0x0000500001337983 */ /* 0x000f220000300800 */
[----:B0-----:R-:W-:Y:S01]  /*5ab0*/  FADD.FTZ R43, R43, 1 ;  /* 0x3f8000002b2b7421 */ /* 0x001fe20000010000 */
[----:B------:R-:W-:Y:S01]  /*5ac0*/  FMUL.FTZ R35, R37, R44 ;  /* 0x0000002c25237220 */ /* 0x000fe20000410000 */
[----:B------:R-:W-:Y:S01]  /*5ad0*/  SHF.L.U32 R46, R46, 0x10, RZ ;  /* 0x000000102e2e7819 */ /* 0x000fe200000006ff */
[----:B------:R-:W4:Y:S03]  /*5ae0*/  LDL.LU R13, [R1+0x38] ;  /* 0x00003800010d7983 */ /* 0x000f260000300800 */
[----:B------:R-:W0:Y:S01]  /*5af0*/  MUFU.RCP R43, R43 ;  /* 0x0000002b002b7308 */ /* 0x000e220000001000 */
[----:B------:R-:W-:Y:S01]  /*5b00*/  FADD.FTZ R37, -R14, R45 ;  /* 0x0000002d0e257221 */ /* 0x000fe20000010100 */
[----:B------:R-:W-:Y:S01]  /*5b10*/  FMUL.FTZ R21, R46, R21 ;  /* 0x000000152e157220 */ /* 0x000fe20000410000 */
[----:B------:R-:W-:Y:S01]  /*5b20*/  SHF.L.U32 R47, R49, 0x10, RZ ;  /* 0x00000010312f7819 */ /* 0x000fe200000006ff */
[----:B------:R-:W4:Y:S01]  /*5b30*/  LDL.LU R12, [R1+0x74] ;  /* 0x00007400010c7983 */ /* 0x000f220000300800 */
[----:B------:R-:W-:Y:S01]  /*5b40*/  FMUL.FTZ R37, R7, R37 ;  /* 0x0000002507257220 */ /* 0x000fe20000410000 */
[----:B0-----:R-:W-:-:S04]  /*5b50*/  FADD.FTZ R44, -R43, 1 ;  /* 0x3f8000002b2c7421 */ /* 0x001fc80000010100 */
[----:B------:R-:W-:-:S04]  /*5b60*/  FFMA.FTZ R44, R42, R44, 1 ;  /* 0x3f8000002a2c7423 */ /* 0x000fc8000001002c */
[----:B------:R-:W-:Y:S01]  /*5b70*/  FMUL.FTZ R43, R43, R44 ;  /* 0x0000002c2b2b7220 */ /* 0x000fe20000410000 */
[----:B------:R-:W-:-:S04]  /*5b80*/  FFMA.FTZ R44, R4, R37, R6 ;  /* 0x00000025042c7223 */ /* 0x000fc80000010006 */
        /* <DEDUP_REMOVED lines=11> */
[----:B------:R-:W-:-:S04]  /*5c40*/  FFMA.FTZ R44, R3, R46, R5 ;  /* 0x0000002e032c7223 */ /* 0x000fc80000010005 */
[----:B------:R-:W-:-:S06]  /*5c50*/  FMUL.FTZ R40, R44, -1.4426950216293334961 ;  /* 0xbfb8aa3b2c287820 */ /* 0x000fcc0000410000 */
[----:B------:R-:W0:Y:S01]  /*5c60*/  MUFU.EX2 R40, R40 ;  /* 0x0000002800287308 */ /* 0x000e220000000800 */
[----:B------:R-:W-:Y:S01]  /*5c70*/  FMUL.FTZ R42, R42, R45 ;  /* 0x0000002d2a2a7220 */ /* 0x000fe20000410000 */
[----:B------:R-:W-:Y:S01]  /*5c80*/  SHF.L.U32 R45, R59, 0x10, RZ ;  /* 0x000000103b2d7819 */ /* 0x000fe200000006ff */
[----:B0-----:R-:W-:-:S06]  /*5c90*/  FADD.FTZ R40, R40, 1 ;  /* 0x3f80000028287421 */ /* 0x001fcc0000010000 */
[----:B------:R-:W0:Y:S01]  /*5ca0*/  MUFU.RCP R40, R40 ;  /* 0x0000002800287308 */ /* 0x000e220000001000 */
[----:B------:R-:W-:Y:S01]  /*5cb0*/  FADD.FTZ R45, -R14, R45 ;  /* 0x0000002d0e2d7221 */ /* 0x000fe20000010100 */
[----:B------:R-:W-:-:S03]  /*5cc0*/  FMUL.FTZ R42, R47, R42 ;  /* 0x0000002a2f2a7220 */ /* 0x000fc60000410000 */
        /* <DEDUP_REMOVED lines=9> */
[----:B------:R0:W1:Y:S01]  /*5d60*/  MUFU.RCP R48, R47 ;  /* 0x0000002f00307308 */ /* 0x0000620000001000 */
[----:B------:R-:W-:Y:S01]  /*5d70*/  FMUL.FTZ R40, R49, R40 ;  /* 0x0000002831287220 */ /* 0x000fe20000410000 */
[----:B0-----:R-:W-:-:S05]  /*5d80*/  SHF.L.U32 R47, R61, 0x10, RZ ;  /* 0x000000103d2f7819 */ /* 0x001fca00000006ff */
[----:B------:R-:W-:Y:S01]  /*5d90*/  FADD.FTZ R47, -R14, R47 ;  /* 0x0000002f0e2f7221 */ /* 0x000fe20000010100 */
[----:B-1----:R-:W-:-:S04]  /*5da0*/  FADD.FTZ R49, -R48, 1 ;  /* 0x3f80000030317421 */ /* 0x002fc80000010100 */
[----:B------:R-:W-:Y:S01]  /*5db0*/  FFMA.FTZ R49, R44, R49, 1 ;  /* 0x3f8000002c317423 */ /* 0x000fe20000010031 */
[----:B------:R-:W-:-:S04]  /*5dc0*/  FMUL.FTZ R44, R7, R47 ;  /* 0x0000002f072c7220 */ /* 0x000fc80000410000 */
[----:B------:R-:W-:-:S04]  /*5dd0*/  FFMA.FTZ R50, R3, R44, R5 ;  /* 0x0000002c03327223 */ /* 0x000fc80000010005 */
[----:B------:R-:W-:-:S06]  /*5de0*/  FMUL.FTZ R47, R50, -1.4426950216293334961 ;  /* 0xbfb8aa3b322f7820 */ /* 0x000fcc0000410000 */
[----:B------:R-:W0:Y:S01]  /*5df0*/  MUFU.EX2 R47, R47 ;  /* 0x0000002f002f7308 */ /* 0x000e220000000800 */
[----:B------:R-:W-:Y:S01]  /*5e00*/  SHF.L.U32 R60, R11, 0x10, RZ ;  /* 0x000000100b3c7819 */ /* 0x000fe200000006ff */
[----:B0-----:R-:W-:-:S06]  /*5e10*/  FADD.FTZ R47, R47, 1 ;  /* 0x3f8000002f2f7421 */ /* 0x001fcc0000010000 */
[----:B------:R-:W0:Y:S01]  /*5e20*/  MUFU.RCP R47, R47 ;  /* 0x0000002f002f7308 */ /* 0x000e220000001000 */
[----:B------:R-:W-:Y:S01]  /*5e30*/  FADD.FTZ R60, -R14, R60 ;  /* 0x0000003c0e3c7221 */ /* 0x000fe20000010100 */
[----:B------:R-:W-:Y:S01]  /*5e40*/  SHF.L.U32 R14, R10, 0x10, RZ ;  /* 0x000000100a0e7819 */ /* 0x000fe200000006ff */
[----:B------:R-:W-:Y:S02]  /*5e50*/  FMUL.FTZ R48, R48, R49 ;  /* 0x0000003130307220 */ /* 0x000fe40000410000 */
[----:B------:R-:W-:Y:S02]  /*5e60*/  FMUL.FTZ R60, R7, R60 ;  /* 0x0000003c073c7220 */ /* 0x000fe40000410000 */
[----:B------:R-:W-:Y:S02]  /*5e70*/  FMUL.FTZ R14, R14, R48 ;  /* 0x000000300e0e7220 */ /* 0x000fe40000410000 */
[----:B------:R-:W-:Y:S01]  /*5e80*/  FFMA.FTZ R49, R4, R60, R6 ;  /* 0x0000003c04317223 */ /* 0x000fe20000010006 */
[----:B0-----:R-:W-:-:S04]  /*5e90*/  FADD.FTZ R48, -R47, 1 ;  /* 0x3f8000002f307421 */ /* 0x001fc80000010100 */
[----:B------:R-:W-:Y:S01]  /*5ea0*/  FFMA.FTZ R50, R50, R48, 1 ;  /* 0x3f80000032327423 */ /* 0x000fe20000010030 */
[----:B------:R-:W-:-:S06]  /*5eb0*/  FMUL.FTZ R48, R49, -1.4426950216293334961 ;  /* 0xbfb8aa3b31307820 */ /* 0x000fcc0000410000 */
[----:B------:R-:W0:Y:S02]  /*5ec0*/  MUFU.EX2 R48, R48 ;  /* 0x0000003000307308 */ /* 0x000e240000000800 */
[----:B0-----:R-:W-:-:S06]  /*5ed0*/  FADD.FTZ R48, R48, 1 ;  /* 0x3f80000030307421 */ /* 0x001fcc0000010000 */
[----:B------:R-:W0:Y:S01]  /*5ee0*/  MUFU.RCP R48, R48 ;  /* 0x0000003000307308 */ /* 0x000e220000001000 */
[----:B------:R-:W-:Y:S01]  /*5ef0*/  FMUL.FTZ R50, R47, R50 ;  /* 0x000000322f327220 */ /* 0x000fe20000410000 */
[----:B--2---:R-:W-:Y:S01]  /*5f00*/  SHF.L.U32 R59, R9, 0x10, RZ ;  /* 0x00000010093b7819 */ /* 0x004fe200000006ff */
[----:B0-----:R-:W-:-:S04]  /*5f10*/  FADD.FTZ R47, -R48, 1 ;  /* 0x3f800000302f7421 */ /* 0x001fc80000010100 */
[----:B------:R-:W-:Y:S02]  /*5f20*/  FFMA.FTZ R47, R49, R47, 1 ;  /* 0x3f800000312f7423 */ /* 0x000fe4000001002f */
[----:B------:R-:W2:Y:S02]  /*5f30*/  LDL.LU R49, [R1+0x70] ;  /* 0x0000700001317983 */ /* 0x000ea40000300800 */
[----:B------:R-:W-:Y:S02]  /*5f40*/  FMUL.FTZ R61, R48, R47 ;  /* 0x0000002f303d7220 */ /* 0x000fe40000410000 */
[----:B------:R-:W2:Y:S01]  /*5f50*/  LDL.LU R48, [R1+0x34] ;  /* 0x0000340001307983 */ /* 0x000ea20000300800 */
[----:B---3--:R-:W-:-:S03]  /*5f60*/  SHF.L.U32 R47, R8, 0x10, RZ ;  /* 0x00000010082f7819 */ /* 0x008fc600000006ff */
[----:B------:R-:W3:Y:S04]  /*5f70*/  LDL.LU R11, [R1+0x2c] ;  /* 0x00002c00010b7983 */ /* 0x000ee80000300800 */
[----:B------:R-:W3:Y:S04]  /*5f80*/  LDL.LU R10, [R1+0x28] ;  /* 0x00002800010a7983 */ /* 0x000ee80000300800 */
[----:B------:R-:W3:Y:S04]  /*5f90*/  LDL.LU R8, [R1+0x78] ;  /* 0x0000780001087983 */ /* 0x000ee80000300800 */
[----:B------:R-:W3:Y:S04]  /*5fa0*/  LDL.LU R9, [R1+0x6c] ;  /* 0x00006c0001097983 */ /* 0x000ee80000300800 */
[----:B------:R-:W3:Y:S04]  /*5fb0*/  LDL.LU R15, [R1+0x64] ;  /* 0x00006400010f7983 */ /* 0x000ee80000300800 */
[----:B------:R-:W3:Y:S04]  /*5fc0*/  LDL.LU R58, [R1+0x68] ;  /* 0x00006800013a7983 */ /* 0x000ee80000300800 */
[----:B------:R-:W3:Y:S01]  /*5fd0*/  LDL.LU R57, [R1+0x60] ;  /* 0x0000600001397983 */ /* 0x000ee20000300800 */
[----:B------:R-:W-:Y:S01]  /*5fe0*/  FMUL.FTZ R59, R59, R50 ;  /* 0x000000323b3b7220 */ /* 0x000fe20000410000 */
[--C-:B----4-:R-:W-:Y:S01]  /*5ff0*/  FFMA.FTZ R50, R0, R13, -R16.reuse ;  /* 0x0000000d00327223 */ /* 0x110fe20000010810 */
[----:B------:R-:W-:Y:S01]  /*6000*/  FFMA.FTZ R51, R2, R51, -R16 ;  /* 0x0000003302337223 */ /* 0x000fe20000010810 */
[----:B------:R-:W-:Y:S01]  /*6010*/  FMUL.FTZ R61, R47, R61 ;  /* 0x0000003d2f3d7220 */ /* 0x000fe20000410000 */
[----:B------:R-:W4:Y:S02]  /*6020*/  LDL.LU R13, [R1+0x4c] ;  /* 0x00004c00010d7983 */ /* 0x000f240000300800 */
[----:B------:R-:W-:-:S02]  /*6030*/  FFMA.FTZ R51, R12, -R17, R51 ;  /* 0x800000110c337223 */ /* 0x000fc40000010033 */
[----:B------:R-:W4:Y:S01]  /*6040*/  LDL.LU R12, [R1+0x3c] ;  /* 0x00003c00010c7983 */ /* 0x000f220000300800 */
[--C-:B------:R-:W-:Y:S01]  /*6050*/  FFMA.FTZ R56, R0, R56, -R16.reuse ;  /* 0x0000003800387223 */ /* 0x100fe20000010810 */
[C---:B------:R-:W-:Y:S01]  /*6060*/  FFMA.FTZ R55, R2.reuse, R55, -R16 ;  /* 0x0000003702377223 */ /* 0x040fe20000010810 */
[----:B--2---:R-:W-:Y:S01]  /*6070*/  FFMA.FTZ R50, R49, -R17, R50 ;  /* 0x8000001131327223 */ /* 0x004fe20000010032 */
[--C-:B------:R-:W-:Y:S01]  /*6080*/  FFMA.FTZ R49, R2, R48, -R16.reuse ;  /* 0x0000003002317223 */ /* 0x100fe20000010810 */
[--C-:B---3--:R-:W-:Y:S02]  /*6090*/  FFMA.FTZ R48, R0, R11, -R16.reuse ;  /* 0x0000000b00307223 */ /* 0x108fe40000010810 */
[----:B------:R-:W2:Y:S01]  /*60a0*/  LDL.LU R11, [R1+0x10] ;  /* 0x00001000010b7983 */ /* 0x000ea20000300800 */
[----:B------:R-:W-:-:S03]  /*60b0*/  FFMA.FTZ R47, R2, R10, -R16 ;  /* 0x0000000a022f7223 */ /* 0x000fc60000010810 */
[----:B------:R-:W3:Y:S01]  /*60c0*/  LDL.LU R10, [R1+0x8] ;  /* 0x00000800010a7983 */ /* 0x000ee20000300800 */
[----:B------:R-:W-:-:S03]  /*60d0*/  FFMA.FTZ R49, R8, -R17, R49 ;  /* 0x8000001108317223 */ /* 0x000fc60000010031 */
        /* <DEDUP_REMOVED lines=9> */
[--C-:B------:R-:W-:Y:S01]  /*6170*/  FFMA.FTZ R54, R0, R54, -R16.reuse ;  /* 0x0000003600367223 */ /* 0x100fe20000010810 */
[--C-:B------:R-:W-:Y:S01]  /*6180*/  FFMA.FTZ R53, R2, R53, -R16.reuse ;  /* 0x0000003502357223 */ /* 0x100fe20000010810 */
[----:B------:R-:W-:Y:S02]  /*6190*/  FFMA.FTZ R52, R0, R52, -R16 ;  /* 0x0000003400347223 */ /* 0x000fe40000010810 */
[-C--:B----4-:R-:W-:Y:S02]  /*61a0*/  FFMA.FTZ R54, R13, -R17.reuse, R54 ;  /* 0x800000110d367223 */ /* 0x090fe40000010036 */
[----:B------:R1:W5:Y:S01]  /*61b0*/  LDL.LU R13, [R1+0xf0] ;  /* 0x0000f000010d7983 */ /* 0x0003620000300800 */
[----:B------:R-:W-:-:S03]  /*61c0*/  FFMA.FTZ R53, R12, -R17, R53 ;  /* 0x800000110c357223 */ /* 0x000fc60000010035 */
[----:B------:R1:W5:Y:S01]  /*61d0*/  LDL.LU R12, [R1+0xec] ;  /* 0x0000ec00010c7983 */ /* 0x0003620000300800 */
[--C-:B------:R-:W-:Y:S01]  /*61e0*/  FFMA.FTZ R28, R3, R28, -R16.reuse ;  /* 0x0000001c031c7223 */ /* 0x100fe20000010810 */
[----:B------:R-:W-:-:S03]  /*61f0*/  FFMA.FTZ R39, R4, R39, -R16 ;  /* 0x0000002704277223 */ /* 0x000fc60000010810 */
[C---:B------:R-:W-:Y:S01]  /*6200*/  FFMA.FTZ R28, -R17.reuse, R26, R28 ;  /* 0x0000001a111c7223 */ /* 0x040fe2000001011c */
[----:B------:R-:W-:Y:S01]  /*6210*/  FFMA.FTZ R39, -R17, R24, R39 ;  /* 0x0000001811277223 */ /* 0x000fe20000010127 */
[----:B--2---:R-:W-:Y:S02]  /*6220*/  FFMA.FTZ R52, R11, -R17, R52 ;  /* 0x800000110b347223 */ /* 0x004fe40000010034 */
[----:B------:R1:W5:Y:S01]  /*6230*/  LDL.LU R11, [R1+0xe8] ;  /* 0x0000e800010b7983 */ /* 0x0003620000300800 */
[--C-:B---3--:R-:W-:Y:S01]  /*6240*/  FFMA.FTZ R8, R2, R8, -R16.reuse ;  /* 0x0000000802087223 */ /* 0x108fe20000010810 */
[----:B------:R-:W-:-:S03]  /*6250*/  FFMA.FTZ R9, R0, R9, -R16 ;  /* 0x0000000900097223 */ /* 0x000fc60000010810 */
[----:B------:R-:W-:Y:S02]  /*6260*/  FFMA.FTZ R8, R10, -R17, R8 ;  /* 0x800000110a087223 */ /* 0x000fe40000010008 */
[----:B------:R1:W5:Y:S01]  /*6270*/  LDL.LU R10, [R1+0xe4] ;  /* 0x0000e400010a7983 */ /* 0x0003620000300800 */
[----:B------:R-:W-:Y:S01]  /*6280*/  FFMA.FTZ R15, R2, R15, -R16 ;  /* 0x0000000f020f7223 */ /* 0x000fe20000010810 */
[-C--:B------:R-:W-:Y:S02]  /*6290*/  FFMA.FTZ R9, R58, -R17.reuse, R9 ;  /* 0x800000113a097223 */ /* 0x080fe40000010009 */
[----:B------:R-:W2:Y:S01]  /*62a0*/  LDL.LU R58, [R1+0xa0] ;  /* 0x0000a000013a7983 */ /* 0x000ea20000300800 */
[----:B------:R-:W-:-:S03]  /*62b0*/  FFMA.FTZ R15, R57, -R17, R15 ;  /* 0x80000011390f7223 */ /* 0x000fc6000001000f */
[----:B------:R-:W3:Y:S04]  /*62c0*/  LDL.LU R57, [R1+0x9c] ;  /* 0x00009c0001397983 */ /* 0x000ee80000300800 */
[----:B------:R-:W4:Y:S04]  /*62d0*/  LDL.LU R26, [R1+0xa4] ;  /* 0x0000a400011a7983 */ /* 0x000f280000300800 */
        /* <DEDUP_REMOVED lines=14> */
[C---:B------:R-:W-:Y:S01]  /*63c0*/  FFMA.FTZ R35, -R17.reuse, R33, R35 ;  /* 0x0000002111237223 */ /* 0x040fe20000010123 */
[C---:B------:R-:W-:Y:S01]  /*63d0*/  FFMA.FTZ R21, -R17.reuse, R20, R21 ;  /* 0x0000001411157223 */ /* 0x040fe20000010115 */
[----:B------:R-:W4:Y:S01]  /*63e0*/  LDL.LU R33, [R1+0xa8] ;  /* 0x0000a80001217983 */ /* 0x000f220000300800 */
[C---:B------:R-:W-:Y:S01]  /*63f0*/  FFMA.FTZ R25, -R17.reuse, R22, R25 ;  /* 0x0000001611197223 */ /* 0x040fe20000010119 */
        /* <DEDUP_REMOVED lines=9> */
[----:B------:R-:W-:Y:S01]  /*6490*/  FFMA.FTZ R61, -R17, R60, R61 ;  /* 0x0000003c113d7223 */ /* 0x000fe2000001013d */
[C---:B------:R-:W-:Y:S01]  /*64a0*/  FMUL.FTZ R20, R7.reuse, R8 ;  /* 0x0000000807147220 */ /* 0x040fe20000410000 */
[C---:B------:R-:W-:Y:S01]  /*64b0*/  FMUL.FTZ R19, R7.reuse, R19 ;  /* 0x0000001307137220 */ /* 0x040fe20000410000 */
[C---:B------:R-:W-:Y:S01]  /*64c0*/  FMUL.FTZ R21, R7.reuse, R21 ;  /* 0x0000001507157220 */ /* 0x040fe20000410000 */
[----:B------:R-:W4:Y:S01]  /*64d0*/  LDL.LU R29, [R1+0xbc] ;  /* 0x0000bc00011d7983 */ /* 0x000f220000300800 */
[----:B------:R-:W-:Y:S01]  /*64e0*/  PRMT R8, R18, 0x7632, R8 ;  /* 0x0000763212087816 */ /* 0x000fe20000000008 */
[----:B------:R-:W-:-:S02]  /*64f0*/  FMUL.FTZ R23, R7, R23 ;  /* 0x0000001707177220 */ /* 0x000fc40000410000 */
[----:B------:R-:W4:Y:S01]  /*6500*/  LDL.LU R32, [R1+0xb8] ;  /* 0x0000b80001207983 */ /* 0x000f220000300800 */
        /* <DEDUP_REMOVED lines=29> */
[----:B---3--:R-:W-:-:S04]  /*66e0*/  IADD3 R16, P1, R57, UR14, RZ ;  /* 0x0000000e39107c10 */ /* 0x008fc8000ff3e0ff */
[----:B--2---:R-:W-:-:S05]  /*66f0*/  IADD3.X R17, R58, UR15, RZ, P1, !PT ;  /* 0x0000000f3a117c10 */ /* 0x004fca0008ffe4ff */
[----:B------:R4:W-:Y:S04]  /*6700*/  STG.E.U16 desc[UR10][R16.64+0x2], R8 ;  /* 0x0000020810007986 */ /* 0x0009e8000c10150a */
[----:B------:R0:W-:Y:S01]  /*6710*/  STG.E.U16 desc[UR10][R16.64], R18 ;  /* 0x0000001210007986 */ /* 0x0001e2000c10150a */
[----:B----4-:R-:W-:-:S03]  /*6720*/  IADD3 R8, P1, R26, UR14, RZ ;  /* 0x0000000e1a087c10 */ /* 0x010fc6000ff3e0ff */
[----:B------:R-:W2:Y:S01]  /*6730*/  LDL.LU R26, [R1+0xc8] ;  /* 0x0000c800011a7983 */ /* 0x000ea20000300800 */
[----:B------:R-:W-:-:S03]  /*6740*/  IADD3.X R9, R24, UR15, RZ, P1, !PT ;  /* 0x0000000f18097c10 */ /* 0x000fc60008ffe4ff */
[----:B------:R-:W3:Y:S01]  /*6750*/  LDL.LU R24, [R1+0xc0] ;  /* 0x0000c00001187983 */ /* 0x000ee20000300800 */
[----:B0-----:R-:W-:-:S03]  /*6760*/  PRMT R18, R23, 0x7632, R18 ;  /* 0x0000763217127816 */ /* 0x001fc60000000012 */
[----:B------:R-:W-:Y:S04]  /*6770*/  STG.E.U16 desc[UR10][R16.64+0x4], R19 ;  /* 0x0000041310007986 */ /* 0x000fe8000c10150a */
[----:B------:R-:W-:Y:S04]  /*6780*/  STG.E.U16 desc[UR10][R16.64+0x6], R7 ;  /* 0x0000060710007986 */ /* 0x000fe8000c10150a */
[----:B------:R0:W-:Y:S04]  /*6790*/  STG.E.U16 desc[UR10][R8.64], R23 ;  /* 0x0000001708007986 */ /* 0x0001e8000c10150a */
[----:B0-----:R-:W4:Y:S01]  /*67a0*/  LDL.LU R23, [R1+0xc4] ;  /* 0x0000c40001177983 */ /* 0x001f220000300800 */
[----:B------:R-:W-:-:S02]  /*67b0*/  F2FP.BF16.F32.PACK_AB R39, R39, R51 ;  /* 0x000000332727723e */ /* 0x000fc400000010ff */
[----:B------:R-:W-:Y:S02]  /*67c0*/  IADD3 R16, P1, R33, UR14, RZ ;  /* 0x0000000e21107c10 */ /* 0x000fe4000ff3e0ff */
[----:B------:R-:W-:Y:S02]  /*67d0*/  PRMT R19, R39, 0x7632, R19 ;  /* 0x0000763227137816 */ /* 0x000fe40000000013 */
[----:B------:R-:W-:Y:S02]  /*67e0*/  F2FP.BF16.F32.PACK_AB R28, R28, R50 ;  /* 0x000000321c1c723e */ /* 0x000fe400000010ff */
[----:B------:R-:W-:Y:S01]  /*67f0*/  IADD3.X R17, R29, UR15, RZ, P1, !PT ;  /* 0x0000000f1d117c10 */ /* 0x000fe20008ffe4ff */
[----:B------:R-:W-:Y:S01]  /*6800*/  STG.E.U16 desc[UR10][R8.64+0x2], R18 ;  /* 0x0000021208007986 */ /* 0x000fe2000c10150a */
[----:B------:R-:W-:-:S03]  /*6810*/  F2FP.BF16.F32.PACK_AB R27, R27, R49 ;  /* 0x000000311b1b723e */ /* 0x000fc600000010ff */
[----:B------:R-:W-:Y:S01]  /*6820*/  STG.E.U16 desc[UR10][R8.64+0x4], R39 ;  /* 0x0000042708007986 */ /* 0x000fe2000c10150a */
[----:B------:R-:W-:-:S03]  /*6830*/  PRMT R22, R28, 0x7632, R22 ;  /* 0x000076321c167816 */ /* 0x000fc60000000016 */
[----:B------:R-:W4:Y:S04]  /*6840*/  LDL.LU R29, [R1+0xac] ;  /* 0x0000ac00011d7983 */ /* 0x000f280000300800 */
[----:B------:R0:W-:Y:S01]  /*6850*/  STG.E.U16 desc[UR10][R8.64+0x6], R19 ;  /* 0x0000061308007986 */ /* 0x0001e2000c10150a */
[----:B------:R-:W-:-:S03]  /*6860*/  PRMT R7, R27, 0x7632, R7 ;  /* 0x000076321b077816 */ /* 0x000fc60000000007 */
[----:B------:R1:W-:Y:S01]  /*6870*/  STG.E.U16 desc[UR10][R16.64], R28 ;  /* 0x0000001c10007986 */ /* 0x0003e2000c10150a */
[----:B0-----:R-:W-:-:S03]  /*6880*/  IADD3 R8, P1, R32, UR14, RZ ;  /* 0x0000000e20087c10 */ /* 0x001fc6000ff3e0ff */
[----:B-1----:R-:W4:Y:S04]  /*6890*/  LDL.LU R28, [R1+0xb0] ;  /* 0x0000b000011c7983 */ /* 0x002f280000300800 */
[----:B------:R-:W-:Y:S04]  /*68a0*/  STG.E.U16 desc[UR10][R16.64+0x2], R22 ;  /* 0x0000021610007986 */ /* 0x000fe8000c10150a */
[----:B------:R-:W-:Y:S04]  /*68b0*/  STG.E.U16 desc[UR10][R16.64+0x4], R27 ;  /* 0x0000041b10007986 */ /* 0x000fe8000c10150a */
[----:B------:R3:W-:Y:S01]  /*68c0*/  STG.E.U16 desc[UR10][R16.64+0x6], R7 ;  /* 0x0000060710007986 */ /* 0x0007e2000c10150a */
[----:B--2---:R-:W-:-:S03]  /*68d0*/  IADD3.X R9, R26, UR15, RZ, P1, !PT ;  /* 0x0000000f1a097c10 */ /* 0x004fc60008ffe4ff */
[----:B------:R-:W2:Y:S01]  /*68e0*/  LDL.LU R26, [R1+0x94] ;  /* 0x00009400011a7983 */ /* 0x000ea20000300800 */
[----:B---3--:R-:W-:-:S03]  /*68f0*/  IADD3 R16, P1, R24, UR14, RZ ;  /* 0x0000000e18107c10 */ /* 0x008fc6000ff3e0ff */
[----:B------:R-:W3:Y:S04]  /*6900*/  LDL.LU R25, [R1+0x98] ;  /* 0x0000980001197983 */ /* 0x000ee80000300800 */
[----:B------:R-:W3:Y:S01]  /*6910*/  LDL.LU R24, [R1+0x7c] ;  /* 0x00007c0001187983 */ /* 0x000ee20000300800 */
[----:B----4-:R-:W-:-:S03]  /*6920*/  IADD3.X R17, R23, UR15, RZ, P1, !PT ;  /* 0x0000000f17117c10 */ /* 0x010fc60008ffe4ff */
[----:B------:R-:W4:Y:S01]  /*6930*/  LDL.LU R23, [R1+0x90] ;  /* 0x0000900001177983 */ /* 0x000f220000300800 */
[----:B------:R-:W-:Y:S02]  /*6940*/  F2FP.BF16.F32.PACK_AB R30, R30, R48 ;  /* 0x000000301e1e723e */ /* 0x000fe400000010ff */
[----:B------:R-:W-:Y:S02]  /*6950*/  F2FP.BF16.F32.PACK_AB R31, R31, R47 ;  /* 0x0000002f1f1f723e */ /* 0x000fe400000010ff */
[----:B------:R-:W-:Y:S02]  /*6960*/  PRMT R18, R30, 0x7632, R18 ;  /* 0x000076321e127816 */ /* 0x000fe40000000012 */
[----:B------:R-:W-:Y:S01]  /*6970*/  PRMT R19, R31, 0x7632, R19 ;  /* 0x000076321f137816 */ /* 0x000fe20000000013 */
[----:B------:R-:W-:Y:S01]  /*6980*/  STG.E.U16 desc[UR10][R8.64], R30 ;  /* 0x0000001e08007986 */ /* 0x000fe2000c10150a */
[----:B------:R-:W-:Y:S02]  /*6990*/  F2FP.BF16.F32.PACK_AB R34, R34, R56 ;  /* 0x000000382222723e */ /* 0x000fe400000010ff */
[----:B------:R-:W-:Y:S01]  /*69a0*/  F2FP.BF16.F32.PACK_AB R35, R35, R55 ;  /* 0x000000372323723e */ /* 0x000fe200000010ff */
[----:B------:R-:W-:Y:S01]  /*69b0*/  STG.E.U16 desc[UR10][R8.64+0x2], R18 ;  /* 0x0000021208007986 */ /* 0x000fe2000c10150a */
[----:B------:R-:W-:-:S03]  /*69c0*/  F2FP.BF16.F32.PACK_AB R43, R43, R54 ;  /* 0x000000362b2b723e */ /* 0x000fc600000010ff */
[----:B------:R-:W-:Y:S01]  /*69d0*/  STG.E.U16 desc[UR10][R8.64+0x4], R31 ;  /* 0x0000041f08007986 */ /* 0x000fe2000c10150a */
[----:B------:R-:W-:-:S03]  /*69e0*/  PRMT R7, R34, 0x7632, R7 ;  /* 0x0000763222077816 */ /* 0x000fc60000000007 */
[----:B------:R0:W-:Y:S01]  /*69f0*/  STG.E.U16 desc[UR10][R8.64+0x6], R19 ;  /* 0x0000061308007986 */ /* 0x0001e2000c10150a */
[----:B------:R-:W-:Y:S02]  /*6a00*/  PRMT R22, R35, 0x7632, R22 ;  /* 0x0000763223167816 */ /* 0x000fe40000000016 */
[----:B------:R-:W-:Y:S01]  /*6a10*/  F2FP.BF16.F32.PACK_AB R42, R42, R53 ;  /* 0x000000352a2a723e */ /* 0x000fe200000010ff */
[----:B------:R1:W-:Y:S01]  /*6a20*/  STG.E.U16 desc[UR10][R16.64+0x2], R7 ;  /* 0x0000020710007986 */ /* 0x0003e2000c10150a */
[----:B------:R-:W-:Y:S02]  /*6a30*/  F2FP.BF16.F32.PACK_AB R14, R14, R20 ;  /* 0x000000140e0e723e */ /* 0x000fe400000010ff */
[----:B0-----:R-:W-:Y:S02]  /*6a40*/  IADD3 R8, P1, R29, UR14, RZ ;  /* 0x0000000e1d087c10 */ /* 0x001fe4000ff3e0ff */
[----:B------:R-:W-:Y:S02]  /*6a50*/  PRMT R19, R43, 0x7632, R19 ;  /* 0x000076322b137816 */ /* 0x000fe40000000013 */
[----:B------:R-:W-:Y:S01]  /*6a60*/  IADD3.X R9, R28, UR15, RZ, P1, !PT ;  /* 0x0000000f1c097c10 */ /* 0x000fe20008ffe4ff */
[----:B------:R-:W-:Y:S01]  /*6a70*/  STG.E.U16 desc[UR10][R16.64], R34 ;  /* 0x0000002210007986 */ /* 0x000fe2000c10150a */
[----:B-1----:R-:W-:-:S03]  /*6a80*/  PRMT R7, R42, 0x7632, R7 ;  /* 0x000076322a077816 */ /* 0x002fc60000000007 */
[----:B------:R-:W-:Y:S01]  /*6a90*/  STG.E.U16 desc[UR10][R16.64+0x4], R35 ;  /* 0x0000042310007986 */ /* 0x000fe2000c10150a */
[----:B------:R-:W-:-:S03]  /*6aa0*/  F2FP.BF16.F32.PACK_AB R40, R40, R52 ;  /* 0x000000342828723e */ /* 0x000fc600000010ff */
[----:B------:R0:W-:Y:S01]  /*6ab0*/  STG.E.U16 desc[UR10][R16.64+0x6], R22 ;  /* 0x0000061610007986 */ /* 0x0001e2000c10150a */
[----:B------:R-:W-:-:S03]  /*6ac0*/  F2FP.BF16.F32.PACK_AB R21, R59, R21 ;  /* 0x000000153b15723e */ /* 0x000fc600000010ff */
[----:B------:R-:W-:Y:S01]  /*6ad0*/  STG.E.U16 desc[UR10][R8.64+0x2], R19 ;  /* 0x0000021308007986 */ /* 0x000fe2000c10150a */
[----:B------:R-:W-:-:S03]  /*6ae0*/  F2FP.BF16.F32.PACK_AB R61, R61, R15 ;  /* 0x0000000f3d3d723e */ /* 0x000fc600000010ff */
[----:B------:R-:W-:Y:S01]  /*6af0*/  STG.E.U16 desc[UR10][R8.64], R43 ;  /* 0x0000002b08007986 */ /* 0x000fe2000c10150a */
[C---:B0-----:R-:W-:Y:S02]  /*6b00*/  PRMT R16, R14.reuse, 0x7610, R16 ;  /* 0x000076100e107816 */ /* 0x041fe40000000010 */
[----:B------:R-:W-:Y:S01]  /*6b10*/  PRMT R17, R14, 0x7632, R17 ;  /* 0x000076320e117816 */ /* 0x000fe20000000011 */
        /* <DEDUP_REMOVED lines=9> */
[----:B---3--:R-:W-:Y:S02]  /*6bb0*/  IADD3.X R19, R25, UR15, RZ, P1, !PT ;  /* 0x0000000f19137c10 */ /* 0x008fe40008ffe4ff */
[----:B------:R-:W-:-:S03]  /*6bc0*/  IADD3 R14, P1, R24, UR14, RZ ;  /* 0x0000000e180e7c10 */ /* 0x000fc6000ff3e0ff */
[----:B------:R1:W-:Y:S04]  /*6bd0*/  STG.E.U16 desc[UR10][R18.64], R40 ;  /* 0x0000002812007986 */ /* 0x0003e8000c10150a */
[----:B------:R1:W-:Y:S04]  /*6be0*/  STG.E.U16 desc[UR10][R18.64+0x2], R9 ;  /* 0x0000020912007986 */ /* 0x0003e8000c10150a */
[----:B------:R1:W-:Y:S04]  /*6bf0*/  STG.E.U16 desc[UR10][R18.64+0x4], R16 ;  /* 0x0000041012007986 */ /* 0x0003e8000c10150a */
[----:B------:R1:W-:Y:S01]  /*6c00*/  STG.E.U16 desc[UR10][R18.64+0x6], R17 ;  /* 0x0000061112007986 */ /* 0x0003e2000c10150a */
[----:B----4-:R-:W-:-:S05]  /*6c10*/  IADD3.X R15, R23, UR15, RZ, P1, !PT ;  /* 0x0000000f170f7c10 */ /* 0x010fca0008ffe4ff */
[----:B------:R1:W-:Y:S04]  /*6c20*/  STG.E.U16 desc[UR10][R14.64], R21 ;  /* 0x000000150e007986 */ /* 0x0003e8000c10150a */
[----:B------:R1:W-:Y:S04]  /*6c30*/  STG.E.U16 desc[UR10][R14.64+0x2], R7 ;  /* 0x000002070e007986 */ /* 0x0003e8000c10150a */
[----:B------:R1:W-:Y:S04]  /*6c40*/  STG.E.U16 desc[UR10][R14.64+0x4], R61 ;  /* 0x0000043d0e007986 */ /* 0x0003e8000c10150a */
[----:B------:R1:W-:Y:S01]  /*6c50*/  STG.E.U16 desc[UR10][R14.64+0x6], R8 ;  /* 0x000006080e007986 */ /* 0x0003e2000c10150a */
[----:B------:R-:W-:Y:S05]  /*6c60*/  @!P0 BRA `(.L_x_1025) ;  /* 0xffffff9800848947 */ /* 0x000fea000383ffff */
.L_x_1009:
        /* <DEDUP_REMOVED lines=30> */
[----:B------:R-:W-:Y:S01]  /*6e50*/  LOP3.LUT R3, R6, 0x1f, R57, 0x78, !PT ;  /* 0x0000001f06037812 */ /* 0x000fe200078e7839 */
[----:B------:R-:W-:Y:S01]  /*6e60*/  IMAD.WIDE.U32 R4, R2, -0x33333333, RZ ;  /* 0xcccccccd02047825 */ /* 0x000fe200078e00ff */
[----:B-1----:R-:W-:Y:S02]  /*6e70*/  LEA R8, R49, UR8, 0x7 ;  /* 0x0000000831087c11 */ /* 0x002fe4000f8e38ff */
[----:B-----5:R-:W-:Y:S02]  /*6e80*/  LOP3.LUT R10, RZ, R50, RZ, 0x33, !PT ;  /* 0x00000032ff0a7212 */ /* 0x020fe400078e33ff */
        /* <DEDUP_REMOVED lines=8> */
[----:B------:R-:W-:Y:S02]  /*6f10*/  IADD3 RZ, P0, R5, R6, RZ ;  /* 0x0000000605ff7210 */ /* 0x000fe40007f1e0ff */
[----:B------:R-:W-:-:S02]  /*6f20*/  MOV R10, R7 ;  /* 0x00000007000a7202 */ /* 0x000fc40000000f00 */
[----:B------:R-:W-:Y:S02]  /*6f30*/  LOP3.LUT R8, R8, 0x780, RZ, 0xc0, !PT ;  /* 0x0000078008087812 */ /* 0x000fe400078ec0ff */
[----:B------:R-:W-:Y:S01]  /*6f40*/  LOP3.LUT R48, R48, 0x1e, RZ, 0xc0, !PT ;  /* 0x0000001e30307812 */ /* 0x000fe200078ec0ff */
[----:B------:R-:W-:Y:S01]  /*6f50*/  IMAD.WIDE.U32.X R10, R2, -0x33333334, R10, P0 ;  /* 0xcccccccc020a7825 */ /* 0x000fe200000e040a */
[----:B------:R-:W-:Y:S02]  /*6f60*/  IADD3 R54, R50, 0x28, RZ ;  /* 0x0000002832367810 */ /* 0x000fe40007ffe0ff */
[----:B------:R-:W-:Y:S01]  /*6f70*/  IADD3 R12, R8, UR8, RZ ;  /* 0x00000008080c7c10 */ /* 0x000fe2000fffe0ff */
[----:B------:R-:W-:Y:S01]  /*6f80*/  IMAD.WIDE.U32 R8, R4, -0x33333333, RZ ;  /* 0xcccccccd04087825 */ /* 0x000fe200078e00ff */
        /* <DEDUP_REMOVED lines=12> */
[----:B------:R-:W-:Y:S01]  /*7050*/  MOV R8, UR7 ;  /* 0x0000000700087c02 */ /* 0x000fe20008000f00 */
[----:B------:R-:W-:Y:S01]  /*7060*/  USEL UR7, UR13, URZ, UP0 ;  /* 0x0000003f0d077287 */ /* 0x000fe20008000000 */
[----:B------:R-:W-:-:S02]  /*7070*/  LOP3.LUT R56, R57, 0x1f, RZ, 0xc0, !PT ;  /* 0x0000001f39387812 */ /* 0x000fc400078ec0ff */
[----:B------:R-:W-:Y:S01]  /*7080*/  LOP3.LUT R9, R57, 0xf, RZ, 0xc0, !PT ;  /* 0x0000000f39097812 */ /* 0x000fe200078ec0ff */
[----:B------:R-:W-:Y:S01]  /*7090*/  USHF.L.U64.HI UR7, UR6, 0x7, UR7 ;  /* 0x0000000706077899 */ /* 0x000fe20008010207 */
[----:B------:R-:W-:Y:S01]  /*70a0*/  IADD3 R55, R50, 0x3c, RZ ;  /* 0x0000003c32377810 */ /* 0x000fe20007ffe0ff */
[----:B------:R-:W-:Y:S01]  /*70b0*/  USHF.L.U32 UR6, UR6, 0x7, URZ ;  /* 0x0000000706067899 */ /* 0x000fe2000800063f */
[----:B------:R-:W-:Y:S02]  /*70c0*/  IADD3.X R13, RZ, RZ, RZ, P0, !PT ;  /* 0x000000ffff0d7210 */ /* 0x000fe400007fe4ff */
[----:B------:R-:W-:Y:S02]  /*70d0*/  IADD3.X R14, RZ, RZ, RZ, P1, !PT ;  /* 0x000000ffff0e7210 */ /* 0x000fe40000ffe4ff */
[----:B------:R-:W-:Y:S02]  /*70e0*/  IADD3.X R15, RZ, RZ, RZ, P2, !PT ;  /* 0x000000ffff0f7210 */ /* 0x000fe400017fe4ff */
[----:B------:R-:W-:-:S02]  /*70f0*/  LOP3.LUT R16, R16, 0x3, RZ, 0xc0, !PT ;  /* 0x0000000310107812 */ /* 0x000fc400078ec0ff */
[----:B------:R-:W-:-:S07]  /*7100*/  LOP3.LUT R17, R17, 0x3, RZ, 0xc0, !PT ;  /* 0x0000000311117812 */ /* 0x000fce00078ec0ff */
.L_x_1042:
        /* <DEDUP_REMOVED lines=12> */
[----:B------:R-:W-:Y:S02]  /*71d0*/  IADD3 R18, P2, R56, R8, RZ ;  /* 0x0000000838127210 */ /* 0x000fe40007f5e0ff */
[----:B------:R-:W-:-:S02]  /*71e0*/  ISETP.GE.U32.AND.EX P0, PT, R2, RZ, PT, P0 ;  /* 0x000000ff0200720c */ /* 0x000fc40003f06100 */
[----:B------:R-:W-:Y:S02]  /*71f0*/  MOV R47, R49 ;  /* 0x00000031002f7202 */ /* 0x000fe40000000f00 */
[----:B------:R-:W-:-:S03]  /*7200*/  LEA.HI.X.SX32 R19, R8, RZ, 0x1, P2 ;  /* 0x000000ff08137211 */ /* 0x000fc600010f0eff */
        /* <DEDUP_REMOVED lines=25> */
.L_x_1029:
[----:B------:R-:W-:Y:S05]  /*73a0*/  BSYNC B1 ;  /* 0x0000000000017941 */ /* 0x000fea0003800000 */
.L_x_1028:
        /* <DEDUP_REMOVED lines=20> */
.L_x_1032:
        /* <DEDUP_REMOVED lines=39> */
[----:B------:R-:W-:Y:S01]  /*7760*/  FADD.FTZ R59, R59, R32 ;  /* 0x000000203b3b7221 */ /* 0x000fe20000010000 */
[----:B------:R-:W-:Y:S02]  /*7770*/  IADD3.X R19, RZ, R19, RZ, P2, !PT ;  /* 0x00000013ff137210 */ /* 0x000fe400017fe4ff */
        /* <DEDUP_REMOVED lines=14> */
.L_x_1031:
[----:B------:R-:W-:Y:S05]  /*7860*/  BSYNC B1 ;  /* 0x0000000000017941 */ /* 0x000fea0003800000 */
.L_x_1030:
        /* <DEDUP_REMOVED lines=35> */
.L_x_1034:
[----:B------:R-:W-:Y:S05]  /*7aa0*/  BSYNC B1 ;  /* 0x0000000000017941 */ /* 0x000fea0003800000 */
.L_x_1033:
        /* <DEDUP_REMOVED lines=15> */
.L_x_1027:
[----:B------:R-:W-:Y:S05]  /*7ba0*/  BSYNC B0 ;  /* 0x0000000000007941 */ /* 0x000fea0003800000 */
.L_x_1026:
        /* <DEDUP_REMOVED lines=22> */
[----:B------:R-:W-:Y:S01]  /*7d10*/  MOV R28, 0xffff ;  /* 0x0000ffff001c7802 */ /* 0x000fe20000000f00 */
        /* <DEDUP_REMOVED lines=15> */
.L_x_1051:
        /* <DEDUP_REMOVED lines=19> */
[----:B------:R-:W-:Y:S02]  /*7f40*/  MOV R29, 0xffff ;  /* 0x0000ffff001d7802 */ /* 0x000fe40000000f00 */
[----:B------:R-:W-:Y:S02]  /*7f50*/  MOV R28, 0xffff ;  /* 0x0000ffff001c7802 */ /* 0x000fe40000000f00 */
[----:B------:R-:W-:Y:S01]  /*7f60*/  MOV R30, 0xffff ;  /* 0x0000ffff001e7802 */ /* 0x000fe20000000f00 */
[----:B---3--:R-:W3:Y:S01]  /*7f70*/  SHFL.BFLY PT, R25, R22, 0x8, 0x101f ;  /* 0x0d101f0016197f89 */ /* 0x008ee200000e0000 */
[----:B------:R-:W-:Y:S02]  /*7f80*/  MOV R31, 0xffff ;  /* 0x0000ffff001f7802 */ /* 0x000fe40000000f00 */
[----:B------:R-:W-:Y:S01]  /*7f90*/  MOV R33, 0xffff ;  /* 0x0000ffff00217802 */ /* 0x000fe20000000f00 */
[----:B----4-:R-:W4:Y:S01]  /*7fa0*/  SHFL.BFLY PT, R24, R23, 0x8, 0x101f ;  /* 0x0d101f0017187f89 */ /* 0x010f2200000e0000 */
[----:B------:R-:W-:-:S02]  /*7fb0*/  MOV R32, 0xffff ;  /* 0x0000ffff00207802 */ /* 0x000fc40000000f00 */
[----:B------:R-:W-:Y:S01]  /*7fc0*/  MOV R34, 0xffff ;  /* 0x0000ffff00227802 */ /* 0x000fe20000000f00 */
        /* <DEDUP_REMOVED lines=14> */
.L_x_1061:
        /* <DEDUP_REMOVED lines=36> */
.L_x_1071:
[----:B0-----:R-:W-:Y:S01]  /*82f0*/  FADD.FTZ R23, R22, R38 ;  /* 0x0000002616177221 */ /* 0x001fe20000010000 */
[----:B------:R-:W-:Y:S02]  /*8300*/  @!P1 F2FP.BF16.F32.PACK_AB R22, RZ, R28 ;  /* 0x0000001cff16923e */ /* 0x000fe400000010ff */
[----:B------:R-:W-:Y:S02]  /*8310*/  MOV R29, R55 ;  /* 0x00000037001d7202 */ /* 0x000fe40000000f00 */
[----:B------:R-:W-:Y:S01]  /*8320*/  @!P1 F2FP.BF16.F32.PACK_AB R23, RZ, R23 ;  /* 0x00000017ff17923e */ /* 0x000fe200000010ff */
[----:B------:R4:W-:Y:S04]  /*8330*/  @!P1 STG.E.U16 desc[UR10][R18.64+0x50], R22 ;  /* 0x0000501612009986 */ /* 0x0009e8000c10150a */
[----:B------:R4:W-:Y:S02]  /*8340*/  @!P1 STG.E.U16 desc[UR10][R20.64+0x50], R23 ;  /* 0x0000501714009986 */ /* 0x0009e4000c10150a */
.L_x_1037:
[----:B------:R-:W-:Y:S05]  /*8350*/  BSYNC B0 ;  /* 0x0000000000007941 */ /* 0x000fea0003800000 */
.L_x_1036:
[----:B------:R-:W-:-:S13]  /*8360*/  ISETP.GE.U32.AND P0, PT, R4, 0x3c, PT ;  /* 0x0000003c0400780c */ /* 0x000fda0003f06070 */
[----:B------:R-:W-:Y:S05]  /*8370*/  @!P0 BRA `(.L_x_1035) ;  /* 0x0000000800688947 */ /* 0x000fea0003800000 */
[----:B------:R-:W-:Y:S01]  /*8380*/  ISETP.GT.U32.AND P0, PT, R9, 0x9, PT ;  /* 0x000000090900780c */ /* 0x000fe20003f04070 */
[----:B--234-:R-:W-:Y:S01]  /*8390*/  HFMA2.MMA R19, -RZ, RZ, 0, 0 ;  /* 0x00000000ff137435 */ /* 0x01cfe200000001ff */
[----:B------:R-:W-:Y:S01]  /*83a0*/  MOV R25, RZ ;  /* 0x000000ff00197202 */ /* 0x000fe20000000f00 */
[----:B------:R-:W-:-:S10]  /*83b0*/  UMOV UR9, 0xffff ;  /* 0x0000ffff00097882 */ /* 0x000fd40000000000 */
[----:B------:R-:W-:Y:S02]  /*83c0*/  @!P0 LOP3.LUT R18, R29, R48, RZ, 0x3c, !PT ;  /* 0x000000301d128212 */ /* 0x000fe400078e3cff */
[----:B------:R-:W-:-:S04]  /*83d0*/  @!P0 LEA R21, R9, UR8, 0x7 ;  /* 0x0000000809158c11 */ /* 0x000fc8000f8e38ff */
[----:B------:R-:W-:-:S05]  /*83e0*/  @!P0 LEA R18, R18, R21, 0x2 ;  /* 0x0000001512128211 */ /* 0x000fca00078e10ff */
[----:B------:R2:W3:Y:S04]  /*83f0*/  @!P0 LDS R19, [R18] ;  /* 0x0000000012138984 */ /* 0x0004e80000000800 */
[----:B------:R2:W4:Y:S01]  /*8400*/  @!P0 LDS R25, [R18+0x500] ;  /* 0x0005000012198984 */ /* 0x0005220000000800 */
[----:B------:R-:W-:Y:S05]  /*8410*/  BRA.DIV UR9, `(.L_x_1041) ;  /* 0x0000001209fc7947 */ /* 0x000fea000b800000 */
[----:B------:R-:W-:Y:S02]  /*8420*/  @!P0 IADD3 R21, R29, 0x14, RZ ;  /* 0x000000141d158810 */ /* 0x000fe40007ffe0ff */
[----:B--2---:R-:W-:Y:S02]  /*8430*/  @!P0 LEA R18, R9, UR8, 0x7 ;  /* 0x0000000809128c11 */ /* 0x004fe4000f8e38ff */
[----:B------:R-:W-:Y:S02]  /*8440*/  @!P0 LOP3.LUT R21, R21, R48, RZ, 0x3c, !PT ;  /* 0x0000003015158212 */ /* 0x000fe400078e3cff */
[----:B------:R-:W-:Y:S02]  /*8450*/  @!P0 IADD3 R23, R29, 0x28, RZ ;  /* 0x000000281d178810 */ /* 0x000fe40007ffe0ff */
[----:B------:R-:W-:Y:S02]  /*8460*/  @!P0 LEA R21, R21, R18, 0x2 ;  /* 0x0000001215158211 */ /* 0x000fe400078e10ff */
[----:B------:R-:W-:-:S02]  /*8470*/  @!P0 LEA R28, R9, UR8, 0x7 ;  /* 0x00000008091c8c11 */ /* 0x000fc4000f8e38ff */
[----:B------:R-:W-:Y:S01]  /*8480*/  @!P0 LOP3.LUT R23, R23, R48, RZ, 0x3c, !PT ;  /* 0x0000003017178212 */ /* 0x000fe200078e3cff */
[----:B------:R-:W2:Y:S01]  /*8490*/  @!P0 LDS R20, [R21+0x500] ;  /* 0x0005000015148984 */ /* 0x000ea20000000800 */
[----:B0-----:R-:W-:Y:S02]  /*84a0*/  @!P0 LEA R44, R9, UR8, 0x7 ;  /* 0x00000008092c8c11 */ /* 0x001fe4000f8e38ff */
[----:B------:R-:W-:Y:S01]  /*84b0*/  @!P0 LEA R28, R23, R28, 0x2 ;  /* 0x0000001c171c8211 */ /* 0x000fe200078e10ff */
[----:B------:R-:W-:Y:S01]  /*84c0*/  @!P0 LDS R18, [R21] ;  /* 0x0000000015128984 */ /* 0x000fe20000000800 */
[----:B------:R-:W-:Y:S02]  /*84d0*/  @!P0 IADD3 R23, R29, 0x3c, RZ ;  /* 0x0000003c1d178810 */ /* 0x000fe40007ffe0ff */
[----:B------:R-:W-:Y:S01]  /*84e0*/  MOV R40, RZ ;  /* 0x000000ff00287202 */ /* 0x000fe20000000f00 */
[----:B------:R-:W-:Y:S01]  /*84f0*/  @!P0 LDS R41, [R28] ;  /* 0x000000001c298984 */ /* 0x000fe20000000800 */
[----:B------:R-:W-:-:S02]  /*8500*/  @!P0 LOP3.LUT R23, R23, R48, RZ, 0x3c, !PT ;  /* 0x0000003017178212 */ /* 0x000fc400078e3cff */
[----:B------:R-:W-:Y:S01]  /*8510*/  MOV R30, 0xffff ;  /* 0x0000ffff001e7802 */ /* 0x000fe20000000f00 */
[----:B------:R-:W-:Y:S01]  /*8520*/  @!P0 LDS R42, [R28+0x500] ;  /* 0x000500001c2a8984 */ /* 0x000fe20000000800 */
[----:B------:R-:W-:Y:S02]  /*8530*/  @!P0 LEA R44, R23, R44, 0x2 ;  /* 0x0000002c172c8211 */ /* 0x000fe400078e10ff */
[----:B------:R-:W-:Y:S02]  /*8540*/  CS2R R22, SRZ ;  /* 0x0000000000167805 */ /* 0x000fe4000001ff00 */
[----:B------:R-:W-:Y:S01]  /*8550*/  MOV R33, 0xffff ;  /* 0x0000ffff00217802 */ /* 0x000fe20000000f00 */
[----:B---3--:R-:W0:Y:S01]  /*8560*/  SHFL.BFLY PT, R24, R19, 0x8, 0x101f ;  /* 0x0d101f0013187f89 */ /* 0x008e2200000e0000 */
[----:B------:R-:W-:Y:S02]  /*8570*/  MOV R31, RZ ;  /* 0x000000ff001f7202 */ /* 0x000fe40000000f00 */
[----:B------:R-:W-:Y:S01]  /*8580*/  MOV R38, 0xffff ;  /* 0x0000ffff00267802 */ /* 0x000fe20000000f00 */
[----:B------:R-:W-:Y:S01]  /*8590*/  @!P0 LDS R21, [R44] ;  /* 0x000000002c158984 */ /* 0x000fe20000000800 */
[----:B------:R-:W-:-:S02]  /*85a0*/  MOV R32, 0xffff ;  /* 0x0000ffff00207802 */ /* 0x000fc40000000f00 */
[----:B------:R-:W-:Y:S02]  /*85b0*/  MOV R36, 0xffff ;  /* 0x0000ffff00247802 */ /* 0x000fe40000000f00 */
[----:B----4-:R-:W3:Y:S01]  /*85c0*/  SHFL.BFLY PT, R38, R25, 0x8, 0x101f ;  /* 0x0d101f0019267f89 */ /* 0x010ee200000e0000 */
[----:B------:R-:W-:Y:S02]  /*85d0*/  MOV R35, 0xffff ;  /* 0x0000ffff00237802 */ /* 0x000fe40000000f00 */
[----:B------:R-:W-:Y:S02]  /*85e0*/  MOV R37, 0xffff ;  /* 0x0000ffff00257802 */ /* 0x000fe40000000f00 */
[----:B------:R-:W-:Y:S02]  /*85f0*/  MOV R39, 0xffff ;  /* 0x0000ffff00277802 */ /* 0x000fe40000000f00 */
[----:B------:R-:W-:Y:S02]  /*8600*/  IADD3 R29, R29, R8, RZ ;  /* 0x000000081d1d7210 */ /* 0x000fe40007ffe0ff */
[----:B--2---:R-:W-:Y:S01]  /*8610*/  @!P0 MOV R40, R20 ;  /* 0x0000001400288202 */ /* 0x004fe20000000f00 */
[----:B0-----:R-:W-:Y:S01]  /*8620*/  FADD.FTZ R24, R24, R19 ;  /* 0x0000001318187221 */ /* 0x001fe20000010000 */
[----:B------:R-:W-:Y:S01]  /*8630*/  @!P0 LDS R20, [R44+0x500] ;  /* 0x000500002c148984 */ /* 0x000fe20000000800 */
[----:B------:R-:W-:-:S02]  /*8640*/  @!P0 MOV R31, R18 ;  /* 0x00000012001f8202 */ /* 0x000fc40000000f00 */
[----:B------:R-:W-:Y:S01]  /*8650*/  CS2R R18, SRZ ;  /* 0x0000000000127805 */ /* 0x000fe2000001ff00 */
[----:B------:R-:W0:Y:S01]  /*8660*/  SHFL.BFLY PT, R27, R40, 0x8, 0x101f ;  /* 0x0d101f00281b7f89 */ /* 0x000e2200000e0000 */
[----:B------:R-:W-:Y:S01]  /*8670*/  @!P0 MOV R23, R41 ;  /* 0x0000002900178202 */ /* 0x000fe20000000f00 */
[----:B---3--:R-:W-:Y:S01]  /*8680*/  FADD.FTZ R34, R38, R25 ;  /* 0x0000001926227221 */ /* 0x008fe20000010000 */
[----:B------:R-:W-:Y:S01]  /*8690*/  MOV R41, 0xffff ;  /* 0x0000ffff00297802 */ /* 0x000fe20000000f00 */
[----:B------:R-:W2:Y:S01]  /*86a0*/  SHFL.BFLY PT, R26, R31, 0x8, 0x101f ;  /* 0x0d101f001f1a7f89 */ /* 0x000ea200000e0000 */
[----:B------:R-:W-:Y:S02]  /*86b0*/  @!P0 MOV R22, R42 ;  /* 0x0000002a00168202 */ /* 0x000fe40000000f00 */
[----:B------:R-:W-:Y:S01]  /*86c0*/  MOV R38, 0xffff ;  /* 0x0000ffff00267802 */ /* 0x000fe20000000f00 */
[----:B------:R-:W3:Y:S04]  /*86d0*/  SHFL.BFLY PT, R28, R23, 0x8, 0x101f ;  /* 0x0d101f00171c7f89 */ /* 0x000ee800000e0000 */
[----:B------:R-:W4:Y:S01]  /*86e0*/  SHFL.BFLY PT, R41, R22, 0x8, 0x101f ;  /* 0x0d101f0016297f89 */ /* 0x000f2200000e0000 */
[----:B------:R-:W-:-:S03]  /*86f0*/  @!P0 MOV R18, R21 ;  /* 0x0000001500128202 */ /* 0x000fc60000000f00 */
[----:B------:R-:W-:Y:S04]  /*8700*/  SHFL.BFLY PT, R37, R34, 0x4, 0x101f ;  /* 0x0c901f0022257f89 */ /* 0x000fe800000e0000 */
[----:B------:R-:W5:Y:S01]  /*8710*/  SHFL.BFLY PT, R21, R18, 0x8, 0x101f ;  /* 0x0d101f0012157f89 */ /* 0x000f6200000e0000 */
[----:B0-----:R-:W-:Y:S01]  /*8720*/  FADD.FTZ R27, R27, R40 ;  /* 0x000000281b1b7221 */ /* 0x001fe20000010000 */
[----:B------:R-:W-:Y:S01]  /*8730*/  MOV R40, 0xffff ;  /* 0x0000ffff00287802 */ /* 0x000fe20000000f00 */
[----:B--2---:R-:W-:-:S05]  /*8740*/  FADD.FTZ R26, R26, R31 ;  /* 0x0000001f1a1a7221 */ /* 0x004fca0000010000 */
[----:B------:R-:W-:Y:S01]  /*8750*/  SHFL.BFLY PT, R40, R27, 0x4, 0x101f ;  /* 0x0c901f001b287f89 */ /* 0x000fe200000e0000 */
[----:B---3--:R-:W-:-:S03]  /*8760*/  FADD.FTZ R28, R28, R23 ;  /* 0x000000171c1c7221 */ /* 0x008fc60000010000 */
[----:B------:R-:W0:Y:S01]  /*8770*/  SHFL.BFLY PT, R23, R24, 0x4, 0x101f ;  /* 0x0c901f0018177f89 */ /* 0x000e2200000e0000 */
[----:B------:R-:W-:Y:S01]  /*8780*/  @!P0 MOV R19, R20 ;  /* 0x0000001400138202 */ /* 0x000fe20000000f00 */
[----:B----4-:R-:W-:Y:S01]  /*8790*/  FADD.FTZ R31, R41, R22 ;  /* 0x00000016291f7221 */ /* 0x010fe20000010000 */
[----:B------:R-:W-:Y:S01]  /*87a0*/  MOV R20, 0xffff ;  /* 0x0000ffff00147802 */ /* 0x000fe20000000f00 */
[----:B------:R-:W2:Y:S01]  /*87b0*/  SHFL.BFLY PT, R25, R26, 0x4, 0x101f ;  /* 0x0c901f001a197f89 */ /* 0x000ea200000e0000 */
[----:B------:R-:W-:Y:S02]  /*87c0*/  MOV R41, 0xffff ;  /* 0x0000ffff00297802 */ /* 0x000fe40000000f00 */
[----:B------:R-:W-:Y:S01]  /*87d0*/  ISETP.NE.AND P0, PT, R9, RZ, PT ;  /* 0x000000ff0900720c */ /* 0x000fe20003f05270 */
[----:B------:R-:W3:Y:S01]  /*87e0*/  SHFL.BFLY PT, R38, R31, 0x4, 0x101f ;  /* 0x0c901f001f267f89 */ /* 0x000ee200000e0000 */
[----:B-----5:R-:W-:Y:S01]  /*87f0*/  FADD.FTZ R21, R21, R18 ;  /* 0x0000001215157221 */ /* 0x020fe20000010000 */
[----:B------:R-:W-:-:S02]  /*8800*/  MOV R18, 0xffff ;  /* 0x0000ffff00127802 */ /* 0x000fc40000000f00 */
        /* <DEDUP_REMOVED lines=13> */
[----:B------:R-:W-:Y:S01]  /*88e0*/  MOV R20, 0xffff ;  /* 0x0000ffff00147802 */ /* 0x000fe20000000f00 */
[----:B------:R-:W2:Y:S01]  /*88f0*/  SHFL.BFLY PT, R39, R22, 0x2, 0x101f ;  /* 0x0c501f0016277f89 */ /* 0x000ea200000e0000 */
[----:B------:R-:W-:Y:S01]  /*8900*/  MOV R19, 0xffff ;  /* 0x0000ffff00137802 */ /* 0x000fe20000000f00 */
[----:B-----5:R-:W-:Y:S01]  /*8910*/  FADD.FTZ R42, R28, R41 ;  /* 0x000000291c2a7221 */ /* 0x020fe20000010000 */
[----:B------:R-:W-:Y:S01]  /*8920*/  MOV R28, 0xffff ;  /* 0x0000ffff001c7802 */ /* 0x000fe20000000f00 */
[----:B------:R-:W3:Y:S01]  /*8930*/  SHFL.BFLY PT, R26, R25, 0x2, 0x101f ;  /* 0x0c501f00191a7f89 */ /* 0x000ee200000e0000 */
[----:B------:R-:W-:-:S03]  /*8940*/  MOV R41, 0xffff ;  /* 0x0000ffff00297802 */ /* 0x000fc60000000f00 */
[----:B------:R-:W4:Y:S04]  /*8950*/  SHFL.BFLY PT, R38, R23, 0x2, 0x101f ;  /* 0x0c501f0017267f89 */ /* 0x000f2800000e0000 */
[----:B------:R-:W5:Y:S04]  /*8960*/  SHFL.BFLY PT, R28, R43, 0x2, 0x101f ;  /* 0x0c501f002b1c7f89 */ /* 0x000f6800000e0000 */
[----:B------:R-:W1:Y:S01]  /*8970*/  SHFL.BFLY PT, R19, R42, 0x2, 0x101f ;  /* 0x0c501f002a137f89 */ /* 0x000e6200000e0000 */
[----:B0-----:R-:W-:Y:S01]  /*8980*/  FADD.FTZ R27, R24, R27 ;  /* 0x0000001b181b7221 */ /* 0x001fe20000010000 */
[----:B------:R-:W-:-:S02]  /*8990*/  MOV R24, 0xffff ;  /* 0x0000ffff00187802 */ /* 0x000fc40000000f00 */
[----:B------:R-:W0:Y:S01]  /*89a0*/  SHFL.BFLY PT, R41, R40, 0x4, 0x101f ;  /* 0x0c901f0028297f89 */ /* 0x000e2200000e0000 */
[----:B--2---:R-:W-:-:S03]  /*89b0*/  FADD.FTZ R39, R22, R39 ;  /* 0x0000002716277221 */ /* 0x004fc60000010000 */
[----:B------:R-:W2:Y:S01]  /*89c0*/  SHFL.BFLY PT, R24, R27, 0x1, 0x101f ;  /* 0x0c301f001b187f89 */ /* 0x000ea200000e0000 */
[----:B---3--:R-:W-:Y:S01]  /*89d0*/  FADD.FTZ R26, R25, R26 ;  /* 0x0000001a191a7221 */ /* 0x008fe20000010000 */
[----:B------:R-:W-:Y:S02]  /*89e0*/  MOV R25, 0xffff ;  /* 0x0000ffff00197802 */ /* 0x000fe40000000f00 */
[----:B------:R-:W3:Y:S01]  /*89f0*/  SHFL.BFLY PT, R36, R39, 0x1, 0x101f ;  /* 0x0c301f0027247f89 */ /* 0x000ee200000e0000 */
[----:B----4-:R-:W-:-:S03]  /*8a00*/  FADD.FTZ R37, R23, R38 ;  /* 0x0000002617257221 */ /* 0x010fc60000010000 */
[----:B------:R-:W4:Y:S01]  /*8a10*/  SHFL.BFLY PT, R25, R26, 0x1, 0x101f ;  /* 0x0c301f001a197f89 */ /* 0x000f2200000e0000 */
[----:B-----5:R-:W-:Y:S01]  /*8a20*/  FADD.FTZ R22, R43, R28 ;  /* 0x0000001c2b167221 */ /* 0x020fe20000010000 */
[----:B------:R-:W-:Y:S01]  /*8a30*/  MOV R28, 0xffff ;  /* 0x0000ffff001c7802 */ /* 0x000fe20000000f00 */
[----:B------:R-:W-:Y:S01]  /*8a40*/  FADD.FTZ R43, R21, R18 ;  /* 0x00000012152b7221 */ /* 0x000fe20000010000 */
[----:B------:R-:W5:Y:S01]  /*8a50*/  SHFL.BFLY PT, R34, R37, 0x1, 0x101f ;  /* 0x0c301f0025227f89 */ /* 0x000f6200000e0000 */
[----:B-1----:R-:W-:Y:S01]  /*8a60*/  FADD.FTZ R23, R42, R19 ;  /* 0x000000132a177221 */ /* 0x002fe20000010000 */
[----:B------:R-:W-:Y:S01]  /*8a70*/  MOV R42, 0xffff ;  /* 0x0000ffff002a7802 */ /* 0x000fe20000000f00 */
[----:B------:R-:W1:Y:S01]  /*8a80*/  LDC.64 R18, c[0x0][0x218] ;  /* 0x00008600ff127b82 */ /* 0x000e620000000a00 */
[----:B------:R-:W1:Y:S01]  /*8a90*/  SHFL.BFLY PT, R31, R22, 0x1, 0x101f ;  /* 0x0c301f00161f7f89 */ /* 0x000e6200000e0000 */
[----:B0-----:R-:W-:Y:S01]  /*8aa0*/  FADD.FTZ R41, R40, R41 ;  /* 0x0000002928297221 */ /* 0x001fe20000010000 */
[----:B------:R-:W-:-:S02]  /*8ab0*/  MOV R40, 0xffff ;  /* 0x0000ffff00287802 */ /* 0x000fc40000000f00 */
[----:B------:R-:W0:Y:S01]  /*8ac0*/  SHFL.BFLY PT, R28, R23, 0x1, 0x101f ;  /* 0x0c301f00171c7f89 */ /* 0x000e2200000e0000 */
[----:B--2---:R-:W-:Y:S02]  /*8ad0*/  FADD.FTZ R24, R27, R24 ;  /* 0x000000181b187221 */ /* 0x004fe40000010000 */
[----:B------:R-:W2:Y:S01]  /*8ae0*/  LDC.64 R20, c[0x0][0x220] ;  /* 0x00008800ff147b82 */ /* 0x000ea20000000a00 */
[----:B------:R-:W2:Y:S01]  /*8af0*/  SHFL.BFLY PT, R42, R43, 0x2, 0x101f ;  /* 0x0c501f002b2a7f89 */ /* 0x000ea200000e0000 */
[----:B------:R-:W-:Y:S01]  /*8b00*/  MOV R27, 0xffff ;  /* 0x0000ffff001b7802 */ /* 0x000fe20000000f00 */
[----:B---3--:R-:W-:Y:S02]  /*8b10*/  FADD.FTZ R36, R39, R36 ;  /* 0x0000002427247221 */ /* 0x008fe40000010000 */
[----:B------:R-:W3:Y:S01]  /*8b20*/  SHFL.BFLY PT, R40, R41, 0x2, 0x101f ;  /* 0x0c501f0029287f89 */ /* 0x000ee200000e0000 */
[----:B----4-:R-:W-:Y:S01]  /*8b30*/  FADD.FTZ R25, R26, R25 ;  /* 0x000000191a197221 */ /* 0x010fe20000010000 */
[----:B-----5:R-:W-:Y:S01]  /*8b40*/  FADD.FTZ R37, R37, R34 ;  /* 0x0000002225257221 */ /* 0x020fe20000010000 */
[----:B------:R-:W-:Y:S01]  /*8b50*/  @!P0 F2FP.BF16.F32.PACK_AB R34, RZ, R36 ;  /* 0x00000024ff22823e */ /* 0x000fe200000010ff */
[----:B-1----:R-:W-:-:S04]  /*8b60*/  IMAD.WIDE R18, R29, 0x2, R18 ;  /* 0x000000021d127825 */ /* 0x002fc800078e0212 */
[----:B------:R-:W-:Y:S01]  /*8b70*/  FADD.FTZ R31, R22, R31 ;  /* 0x0000001f161f7221 */ /* 0x000fe20000010000 */
[----:B------:R-:W-:Y:S02]  /*8b80*/  @!P0 F2FP.BF16.F32.PACK_AB R22, RZ, R25 ;  /* 0x00000019ff16823e */ /* 0x000fe400000010ff */
[----:B------:R-:W-:Y:S01]  /*8b90*/  @!P0 F2FP.BF16.F32.PACK_AB R36, RZ, R37 ;  /* 0x00000025ff24823e */ /* 0x000fe200000010ff */
[----:B0-----:R-:W-:Y:S01]  /*8ba0*/  FADD.FTZ R28, R23, R28 ;  /* 0x0000001c171c7221 */ /* 0x001fe20000010000 */
[----:B------:R-:W-:Y:S01]  /*8bb0*/  @!P0 F2FP.BF16.F32.PACK_AB R23, RZ, R24 ;  /* 0x00000018ff17823e */ /* 0x000fe200000010ff */
[----:B------:R-:W-:Y:S01]  /*8bc0*/  @!P0 STG.E.U16 desc[UR10][R18.64], R34 ;  /* 0x0000002212008986 */ /* 0x000fe2000c10150a */
[----:B--2---:R-:W-:-:S04]  /*8bd0*/  IMAD.WIDE R20, R29, 0x2, R20 ;  /* 0x000000021d147825 */ /* 0x004fc800078e0214 */
[----:B------:R-:W-:Y:S01]  /*8be0*/  FADD.FTZ R42, R43, R42 ;  /* 0x0000002a2b2a7221 */ /* 0x000fe20000010000 */
[----:B------:R-:W-:Y:S02]  /*8bf0*/  @!P0 F2FP.BF16.F32.PACK_AB R24, RZ, R28 ;  /* 0x0000001cff18823e */ /* 0x000fe400000010ff */
[----:B------:R-:W-:Y:S01]  /*8c00*/  PRMT R26, R22, 0x7610, R26 ;  /* 0x00007610161a7816 */ /* 0x000fe2000000001a */
[----:B---3--:R-:W-:Y:S01]  /*8c10*/  FADD.FTZ R40, R41, R40 ;  /* 0x0000002829287221 */ /* 0x008fe20000010000 */
[----:B------:R-:W-:Y:S01]  /*8c20*/  PRMT R28, R23, 0x7610, R28 ;  /* 0x00007610171c7816 */ /* 0x000fe2000000001c */
[----:B------:R-:W-:Y:S01]  /*8c30*/  @!P0 STG.E.U16 desc[UR10][R20.64], R36 ;  /* 0x0000002414008986 */ /* 0x000fe2000c10150a */
[----:B------:R-:W-:Y:S02]  /*8c40*/  @!P0 F2FP.BF16.F32.PACK_AB R25, RZ, R31 ;  /* 0x0000001fff19823e */ /* 0x000fe400000010ff */
[----:B------:R-:W-:Y:S01]  /*8c50*/  MOV R23, 0xffff ;  /* 0x0000ffff00177802 */ /* 0x000fe20000000f00 */
[----:B------:R-:W0:Y:S04]  /*8c60*/  SHFL.BFLY PT, R27, R42, 0x1, 0x101f ;  /* 0x0c301f002a1b7f89 */ /* 0x000e2800000e0000 */
[----:B------:R1:W-:Y:S04]  /*8c70*/  @!P0 STG.E.U16 desc[UR10][R18.64+0x28], R26 ;  /* 0x0000281a12008986 */ /* 0x0003e8000c10150a */
[----:B------:R1:W-:Y:S04]  /*8c80*/  @!P0 STG.E.U16 desc[UR10][R20.64+0x28], R28 ;  /* 0x0000281c14008986 */ /* 0x0003e8000c10150a */
[----:B------:R1:W-:Y:S04]  /*8c90*/  @!P0 STG.E.U16 desc[UR10][R18.64+0x50], R24 ;  /* 0x0000501812008986 */ /* 0x0003e8000c10150a */
[----:B------:R1:W2:Y:S04]  /*8ca0*/  SHFL.BFLY PT, R38, R40, 0x1, 0x101f ;  /* 0x0c301f0028267f89 */ /* 0x0002a800000e0000 */
[----:B------:R1:W-:Y:S01]  /*8cb0*/  @!P0 STG.E.U16 desc[UR10][R20.64+0x50], R25 ;  /* 0x0000501914008986 */ /* 0x0003e2000c10150a */
[----:B0-----:R-:W-:-:S07]  /*8cc0*/  FADD.FTZ R22, R42, R27 ;  /* 0x0000001b2a167221 */ /* 0x001fce0000010000 */
.L_x_1105:
[----:B--2---:R-:W-:Y:S01]  /*8cd0*/  FADD.FTZ R23, R40, R38 ;  /* 0x0000002628177221 */ /* 0x004fe20000010000 */
[----:B------:R-:W-:-:S04]  /*8ce0*/  @!P0 F2FP.BF16.F32.PACK_AB R22, RZ, R22 ;  /* 0x00000016ff16823e */ /* 0x000fc800000010ff */
[----:B------:R-:W-:Y:S01]  /*8cf0*/  @!P0 F2FP.BF16.F32.PACK_AB R23, RZ, R23 ;  /* 0x00000017ff17823e */ /* 0x000fe200000010ff */
[----:B------:R0:W-:Y:S04]  /*8d00*/  @!P0 STG.E.U16 desc[UR10][R18.64+0x78], R22 ;  /* 0x0000781612008986 */ /* 0x0001e8000c10150a */
[----:B------:R0:W-:Y:S02]  /*8d10*/  @!P0 STG.E.U16 desc[UR10][R20.64+0x78], R23 ;  /* 0x0000781714008986 */ /* 0x0001e4000c10150a */
.L_x_1035:
[----:B------:R-:W-:Y:S05]  /*8d20*/  WARPSYNC.ALL ;  /* 0x0000000000007948 */ /* 0x000fea0003800000 */
[----:B------:R-:W-:Y:S01]  /*8d30*/  BAR.SYNC.DEFER_BLOCKING 0x0 ;  /* 0x0000000000007b1d */ /* 0x000fe20000010000 */
[C---:B------:R-:W-:Y:S02]  /*8d40*/  ISETP.GE.AND P0, PT, R8.reuse, -0x1ec0, PT ;  /* 0xffffe1400800780c */ /* 0x040fe40003f06270 */
[----:B------:R-:W-:-:S11]  /*8d50*/  IADD3 R8, R8, 0x2000, RZ ;  /* 0x0000200008087810 */ /* 0x000fd60007ffe0ff */
[----:B------:R-:W-:Y:S05]  /*8d60*/  @!P0 BRA `(.L_x_1042) ;  /* 0xffffffe000e88947 */ /* 0x000fea000383ffff */
[----:B------:R-:W-:Y:S05]  /*8d70*/  EXIT ;  /* 0x000000000000794d */ /* 0x000fea0003800000 */
.L_x_1038:
[----:B------:R-:W-:Y:S01]  /*8d80*/  HFMA2.MMA R32, -RZ, RZ, 0, 4.76837158203125e-07 ;  /* 0x00000008ff207435 */ /* 0x000fe200000001ff */
[----:B--2---:R-:W-:Y:S02]  /*8d90*/  MOV R35, R18 ;  /* 0x0000001200237202 */ /* 0x004fe40000000f00 */
[----:B------:R-:W-:Y:S02]  /*8da0*/  MOV R33, 0x101f ;  /* 0x0000101f00217802 */ /* 0x000fe40000000f00 */
[----:B------:R-:W-:-:S07]  /*8db0*/  MOV R30, 0xffff ;  /* 0x0000ffff001e7802 */ /* 0x000fce0000000f00 */
[----:B01-3--:R-:W-:Y:S05]  /*8dc0*/  WARPSYNC.COLLECTIVE R30, `(.L_x_1043) ;  /* 0x000000001e087348 */ /* 0x00bfea0003c00000 */
[----:B------:R2:W4:Y:S02]  /*8dd0*/  SHFL.BFLY P2, R38, R35, R32, R33 ;  /* 0x0c00002023267389 */ /* 0x0005240000040021 */
[----:B01234-:R-:W-:Y:S01]  /*8de0*/  ENDCOLLECTIVE ;  /* 0x000000000000791b */ /* 0x01ffe20003800000 */
.L_x_1043:
[----:B------:R-:W-:Y:S02]  /*8df0*/  MOV R35, R19 ;  /* 0x0000001300237202 */ /* 0x000fe40000000f00 */
[----:B------:R-:W-:-:S07]  /*8e00*/  MOV R21, R38 ;  /* 0x0000002600157202 */ /* 0x000fce0000000f00 */
[----:B------:R-:W-:Y:S05]  /*8e10*/  WARPSYNC.COLLECTIVE R30, `(.L_x_1044) ;  /* 0x000000001e087348 */ /* 0x000fea0003c00000 */
[----:B------:R0:W1:Y:S02]  /*8e20*/  SHFL.BFLY P2, R38, R35, R32, R33 ;  /* 0x0c00002023267389 */ /* 0x0000640000040021 */
[----:B01----:R-:W-:Y:S01]  /*8e30*/  ENDCOLLECTIVE ;  /* 0x000000000000791b */ /* 0x003fe20003800000 */
.L_x_1044:
[----:B------:R-:W-:Y:S01]  /*8e40*/  FADD.FTZ R21, R21, R18 ;  /* 0x0000001215157221 */ /* 0x000fe20000010000 */
[----:B------:R-:W-:-:S04]  /*8e50*/  HFMA2.MMA R32, -RZ, RZ, 0, 2.384185791015625e-07 ;  /* 0x00000004ff207435 */ /* 0x000fc800000001ff */
[----:B------:R-:W-:Y:S02]  /*8e60*/  MOV R35, R21 ;  /* 0x0000001500237202 */ /* 0x000fe40000000f00 */
[----:B------:R-:W-:-:S07]  /*8e70*/  MOV R20, R38 ;  /* 0x0000002600147202 */ /* 0x000fce0000000f00 */
[----:B------:R-:W-:Y:S05]  /*8e80*/  WARPSYNC.COLLECTIVE R30, `(.L_x_1045) ;  /* 0x000000001e087348 */ /* 0x000fea0003c00000 */
[----:B------:R0:W1:Y:S02]  /*8e90*/  SHFL.BFLY P2, R38, R35, R32, R33 ;  /* 0x0c00002023267389 */ /* 0x0000640000040021 */
[----:B01----:R-:W-:Y:S01]  /*8ea0*/  ENDCOLLECTIVE ;  /* 0x000000000000791b */ /* 0x003fe20003800000 */
.L_x_1045:
[----:B------:R-:W-:-:S05]  /*8eb0*/  FADD.FTZ R20, R20, R19 ;  /* 0x0000001314147221 */ /* 0x000fca0000010000 */
[----:B------:R-:W-:Y:S02]  /*8ec0*/  MOV R35, R20 ;  /* 0x0000001400237202 */ /* 0x000fe40000000f00 */
[----:B------:R-:W-:-:S07]  /*8ed0*/  MOV R22, R38 ;  /* 0x0000002600167202 */ /* 0x000fce0000000f00 */
[----:B------:R-:W-:Y:S05]  /*8ee0*/  WARPSYNC.COLLECTIVE R30, `(.L_x_1046) ;  /* 0x000000001e087348 */ /* 0x000fea0003c00000 */
[----:B------:R0:W1:Y:S02]  /*8ef0*/  SHFL.BFLY P2, R38, R35, R32, R33 ;  /* 0x0c00002023267389 */ /* 0x0000640000040021 */
[----:B01----:R-:W-:Y:S01]  /*8f00*/  ENDCOLLECTIVE ;  /* 0x000000000000791b */ /* 0x003fe20003800000 */
.L_x_1046:
[----:B------:R-:W-:Y:S01]  /*8f10*/  FADD.FTZ R22, R21, R22 ;  /* 0x0000001615167221 */ /* 0x000fe20000010000 */
[----:B------:R-:W-:-:S04]  /*8f20*/  HFMA2.MMA R32, -RZ, RZ, 0, 1.1920928955078125e-07 ;  /* 0x00000002ff207435 */ /* 0x000fc800000001ff */
[----:B------:R-:W-:Y:S02]  /*8f30*/  MOV R35, R22 ;  /* 0x0000001600237202 */ /* 0x000fe40000000f00 */
[----:B------:R-:W-:-:S07]  /*8f40*/  MOV R23, R38 ;  /* 0x0000002600177202 */ /* 0x000fce0000000f00 */
[----:B------:R-:W-:Y:S05]  /*8f50*/  WARPSYNC.COLLECTIVE R30, `(.L_x_1047) ;  /* 0x000000001e087348 */ /* 0x000fea0003c00000 */
[----:B------:R0:W1:Y:S02]  /*8f60*/  SHFL.BFLY P2, R38, R35, R32, R33 ;  /* 0x0c00002023267389 */ /* 0x0000640000040021 */
[----:B01----:R-:W-:Y:S01]  /*8f70*/  ENDCOLLECTIVE ;  /* 0x000000000000791b */ /* 0x003fe20003800000 */
.L_x_1047:
[----:B------:R-:W-:-:S05]  /*8f80*/  FADD.FTZ R23, R20, R23 ;  /* 0x0000001714177221 */ /* 0x000fca0000010000 */
[----:B------:R-:W-:Y:S02]  /*8f90*/  MOV R35, R23 ;  /* 0x0000001700237202 */ /* 0x000fe40000000f00 */
[----:B------:R-:W-:-:S07]  /*8fa0*/  MOV R25, R38 ;  /* 0x0000002600197202 */ /* 0x000fce0000000f00 */
[----:B------:R-:W-:Y:S05]  /*8fb0*/  WARPSYNC.COLLECTIVE R30, `(.L_x_1048) ;  /* 0x000000001e087348 */ /* 0x000fea0003c00000 */
[----:B------:R0:W1:Y:S02]  /*8fc0*/  SHFL.BFLY P2, R38, R35, R32, R33 ;  /* 0x0c00002023267389 */ /* 0x0000640000040021 */
[----:B01----:R-:W-:Y:S01]  /*8fd0*/  ENDCOLLECTIVE ;  /* 0x000000000000791b */ /* 0x003fe20003800000 */
.L_x_1048:
[----:B------:R-:W-:Y:S01]  /*8fe0*/  FADD.FTZ R25, R22, R25 ;  /* 0x0000001916197221 */ /* 0x000fe20000010000 */
[----:B------:R-:W-:-:S04]  /*8ff0*/  HFMA2.MMA R32, -RZ, RZ, 0, 5.9604644775390625e-08 ;  /* 0x00000001ff207435 */ /* 0x000fc800000001ff */
[----:B------:R-:W-:Y:S02]  /*9000*/  MOV R35, R25 ;  /* 0x0000001900237202 */ /* 0x000fe40000000f00 */
[----:B------:R-:W-:-:S07]  /*9010*/  MOV R18, R38 ;  /* 0x0000002600127202 */ /* 0x000fce0000000f00 */
[----:B------:R-:W-:Y:S05]  /*9020*/  WARPSYNC.COLLECTIVE R30, `(.L_x_1049) ;  /* 0x000000001e087348 */ /* 0x000fea0003c00000 */
[----:B------:R0:W1:Y:S02]  /*9030*/  SHFL.BFLY P2, R38, R35, R32, R33 ;  /* 0x0c00002023267389 */ /* 0x0000640000040021 */
[----:B01----:R-:W-:Y:S01]  /*9040*/  ENDCOLLECTIVE ;  /* 0x000000000000791b */ /* 0x003fe20003800000 */
.L_x_1049:
[----:B------:R-:W-:-:S05]  /*9050*/  FADD.FTZ R24, R23, R18 ;  /* 0x0000001217187221 */ /* 0x000fca0000010000 */
[----:B------:R-:W-:Y:S02]  /*9060*/  MOV R35, R24 ;  /* 0x0000001800237202 */ /* 0x000fe40000000f00 */
[----:B------:R-:W-:-:S07]  /*9070*/  MOV R26, R38 ;  /* 0x00000026001a7202 */ /* 0x000fce0000000f00 */
[----:B------:R-:W-:Y:S05]  /*9080*/  WARPSYNC.COLLECTIVE R30, `(.L_x_1050) ;  /* 0x000000001e087348 */ /* 0x000fea0003c00000 */
[----:B------:R0:W1:Y:S02]  /*9090*/  SHFL.BFLY P2, R38, R35, R32, R33 ;  /* 0x0c00002023267389 */ /* 0x0000640000040021 */
[----:B01----:R-:W-:Y:S01]  /*90a0*/  ENDCOLLECTIVE ;  /* 0x000000000000791b */ /* 0x003fe20003800000 */
.L_x_1050:
[----:B------:R-:W-:Y:S01]  /*90b0*/  FADD.FTZ R26, R25, R26 ;  /* 0x0000001a191a7221 */ /* 0x000fe20000010000 */
[----:B------:R-:W-:Y:S06]  /*90c0*/  BRA `(.L_x_1051) ;  /* 0xffffffec00507947 */ /* 0x000fec000383ffff */
.L_x_1039:
[----:B------:R-:W-:Y:S01]  /*90d0*/  HFMA2.MMA R32, -RZ, RZ, 0, 4.76837158203125e-07 ;  /* 0x00000008ff207435 */ /* 0x000fe200000001ff */
[----:B------:R-:W-:Y:S01]  /*90e0*/  BSSY B1, `(.L_x_1052) ;  /* 0x0000007000017945 */ /* 0x000fe20003800000 */
[----:B---3--:R-:W-:Y:S02]  /*90f0*/  MOV R35, R22 ;  /* 0x0000001600237202 */ /* 0x008fe40000000f00 */
[----:B------:R-:W-:Y:S02]  /*9100*/  MOV R33, 0x101f ;  /* 0x0000101f00217802 */ /* 0x000fe40000000f00 */
[----:B------:R-:W-:-:S07]  /*9110*/  MOV R30, 0xffff ;  /* 0x0000ffff001e7802 */ /* 0x000fce0000000f00 */
[----:B012-4-:R-:W-:Y:S05]  /*9120*/  WARPSYNC.COLLECTIVE R30, `(.L_x_1053) ;  /* 0x000000001e087348 */ /* 0x017fea0003c00000 */
[----:B------:R3:W0:Y:S02]  /*9130*/  SHFL.BFLY P2, R38, R35, R32, R33 ;  /* 0x0c00002023267389 */ /* 0x0006240000040021 */
[----:B01234-:R-:W-:Y:S01]  /*9140*/  ENDCOLLECTIVE ;  /* 0x000000000000791b */ /* 0x01ffe20003800000 */
.L_x_1053:
[----:B------:R-:W-:Y:S05]  /*9150*/  BSYNC B1 ;  /* 0x0000000000017941 */ /* 0x000fea0003800000 */
.L_x_1052:
        /* <DEDUP_REMOVED lines=8> */
.L_x_1054:
[----:B------:R-:W-:Y:S01]  /*91e0*/  FADD.FTZ R25, R25, R22 ;  /* 0x0000001619197221 */ /* 0x000fe20000010000 */
[----:B------:R-:W-:-:S04]  /*91f0*/  HFMA2.MMA R32, -RZ, RZ, 0, 2.384185791015625e-07 ;  /* 0x00000004ff207435 */ /* 0x000fc800000001ff */
[----:B------:R-:W-:Y:S02]  /*9200*/  MOV R35, R25 ;  /* 0x0000001900237202 */ /* 0x000fe40000000f00 */
[----:B------:R-:W-:-:S07]  /*9210*/  MOV R24, R38 ;  /* 0x0000002600187202 */ /* 0x000fce0000000f00 */
[----:B------:R-:W-:Y:S05]  /*9220*/  WARPSYNC.COLLECTIVE R30, `(.L_x_1055) ;  /* 0x000000001e087348 */ /* 0x000fea0003c00000 */
[----:B------:R0:W1:Y:S02]  /*9230*/  SHFL.BFLY P2, R38, R35, R32, R33 ;  /* 0x0c00002023267389 */ /* 0x0000640000040021 */
[----:B01----:R-:W-:Y:S01]  /*9240*/  ENDCOLLECTIVE ;  /* 0x000000000000791b */ /* 0x003fe20003800000 */
.L_x_1055:
[----:B------:R-:W-:-:S05]  /*9250*/  FADD.FTZ R24, R24, R23 ;  /* 0x0000001718187221 */ /* 0x000fca0000010000 */
[----:B------:R-:W-:Y:S02]  /*9260*/  MOV R35, R24 ;  /* 0x0000001800237202 */ /* 0x000fe40000000f00 */
[----:B------:R-:W-:-:S07]  /*9270*/  MOV R26, R38 ;  /* 0x00000026001a7202 */ /* 0x000fce0000000f00 */
[----:B------:R-:W-:Y:S05]  /*9280*/  WARPSYNC.COLLECTIVE R30, `(.L_x_1056) ;  /* 0x000000001e087348 */ /* 0x000fea0003c00000 */
[----:B------:R0:W1:Y:S02]  /*9290*/  SHFL.BFLY P2, R38, R35, R32, R33 ;  /* 0x0c00002023267389 */ /* 0x0000640000040021 */
[----:B01----:R-:W-:Y:S01]  /*92a0*/  ENDCOLLECTIVE ;  /* 0x000000000000791b */ /* 0x003fe20003800000 */
.L_x_1056:
[----:B------:R-:W-:Y:S01]  /*92b0*/  FADD.FTZ R26, R25, R26 ;  /* 0x0000001a191a7221 */ /* 0x000fe20000010000 */
[----:B------:R-:W-:-:S04]  /*92c0*/  HFMA2.MMA R32, -RZ, RZ, 0, 1.1920928955078125e-07 ;  /* 0x00000002ff207435 */ /* 0x000fc800000001ff */
[----:B------:R-:W-:Y:S02]  /*92d0*/  MOV R35, R26 ;  /* 0x0000001a00237202 */ /* 0x000fe40000000f00 */
[----:B------:R-:W-:-:S07]  /*92e0*/  MOV R27, R38 ;  /* 0x00000026001b7202 */ /* 0x000fce0000000f00 */
[----:B------:R-:W-:Y:S05]  /*92f0*/  WARPSYNC.COLLECTIVE R30, `(.L_x_1057) ;  /* 0x000000001e087348 */ /* 0x000fea0003c00000 */
[----:B------:R0:W1:Y:S02]  /*9300*/  SHFL.BFLY P2, R38, R35, R32, R33 ;  /* 0x0c00002023267389 */ /* 0x0000640000040021 */
[----:B01----:R-:W-:Y:S01]  /*9310*/  ENDCOLLECTIVE ;  /* 0x000000000000791b */ /* 0x003fe20003800000 */
.L_x_1057:
[----:B------:R-:W-:-:S05]  /*9320*/  FADD.FTZ R27, R24, R27 ;  /* 0x0000001b181b7221 */ /* 0x000fca0000010000 */
[----:B------:R-:W-:Y:S02]  /*9330*/  MOV R35, R27 ;  /* 0x0000001b00237202 */ /* 0x000fe40000000f00 */
[----:B------:R-:W-:-:S07]  /*9340*/  MOV R29, R38 ;  /* 0x00000026001d7202 */ /* 0x000fce0000000f00 */
[----:B------:R-:W-:Y:S05]  /*9350*/  WARPSYNC.COLLECTIVE R30, `(.L_x_1058) ;  /* 0x000000001e087348 */ /* 0x000fea0003c00000 */
[----:B------:R0:W1:Y:S02]  /*9360*/  SHFL.BFLY P2, R38, R35, R32, R33 ;  /* 0x0c00002023267389 */ /* 0x0000640000040021 */
[----:B01----:R-:W-:Y:S01]  /*9370*/  ENDCOLLECTIVE ;  /* 0x000000000000791b */ /* 0x003fe20003800000 */
.L_x_1058:
[----:B------:R-:W-:Y:S01]  /*9380*/  FADD.FTZ R29, R26, R29 ;  /* 0x0000001d1a1d7221 */ /* 0x000fe20000010000 */
[----:B------:R-:W-:-:S04]  /*9390*/  HFMA2.MMA R32, -RZ, RZ, 0, 5.9604644775390625e-08 ;  /* 0x00000001ff207435 */ /* 0x000fc800000001ff */
[----:B------:R-:W-:Y:S02]  /*93a0*/  MOV R35, R29 ;  /* 0x0000001d00237202 */ /* 0x000fe40000000f00 */
[----:B------:R-:W-:-:S07]  /*93b0*/  MOV R22, R38 ;  /* 0x0000002600167202 */ /* 0x000fce0000000f00 */
[----:B------:R-:W-:Y:S05]  /*93c0*/  WARPSYNC.COLLECTIVE R30, `(.L_x_1059) ;  /* 0x000000001e087348 */ /* 0x000fea0003c00000 */
[----:B------:R0:W1:Y:S02]  /*93d0*/  SHFL.BFLY P2, R38, R35, R32, R33 ;  /* 0x0c00002023267389 */ /* 0x0000640000040021 */
[----:B01----:R-:W-:Y:S01]  /*93e0*/  ENDCOLLECTIVE ;  /* 0x000000000000791b */ /* 0x003fe20003800000 */
.L_x_1059:
[----:B------:R-:W-:-:S05]  /*93f0*/  FADD.FTZ R22, R27, R22 ;  /* 0x000000161b167221 */ /* 0x000fca0000010000 */
[----:B------:R-:W-:Y:S02]  /*9400*/  MOV R35, R22 ;  /* 0x0000001600237202 */ /* 0x000fe40000000f00 */
[----:B------:R-:W-:-:S07]  /*9410*/  MOV R28, R38 ;  /* 0x00000026001c7202 */ /* 0x000fce0000000f00 */
[----:B------:R-:W-:Y:S05]  /*9420*/  WARPSYNC.COLLECTIVE R30, `(.L_x_1060) ;  /* 0x000000001e087348 */ /* 0x000fea0003c00000 */
[----:B------:R0:W1:Y:S02]  /*9430*/  SHFL.BFLY P2, R38, R35, R32, R33 ;  /* 0x0c00002023267389 */ /* 0x0000640000040021 */
[----:B01----:R-:W-:Y:S01]  /*9440*/  ENDCOLLECTIVE ;  /* 0x000000000000791b */ /* 0x003fe20003800000 */
.L_x_1060:
[----:B------:R-:W-:Y:S01]  /*9450*/  FADD.FTZ R28, R29, R28 ;  /* 0x0000001c1d1c7221 */ /* 0x000fe20000010000 */
[----:B------:R-:W-:Y:S06]  /*9460*/  BRA `(.L_x_1061) ;  /* 0xffffffec00107947 */ /* 0x000fec000383ffff */
.L_x_1040:
        /* <DEDUP_REMOVED lines=8> */
.L_x_1063:
[----:B------:R-:W-:Y:S05]  /*94f0*/  BSYNC B1 ;  /* 0x0000000000017941 */ /* 0x000fea0003800000 */
.L_x_1062:
        /* <DEDUP_REMOVED lines=8> */
.L_x_1064:
[----:B------:R-:W-:Y:S01]  /*9580*/  FADD.FTZ R25, R25, R22 ;  /* 0x0000001619197221 */ /* 0x000fe20000010000 */
[----:B------:R-:W-:-:S04]  /*9590*/  HFMA2.MMA R32, -RZ, RZ, 0, 2.384185791015625e-07 ;  /* 0x00000004ff207435 */ /* 0x000fc800000001ff */
[----:B------:R-:W-:Y:S02]  /*95a0*/  MOV R35, R25 ;  /* 0x0000001900237202 */ /* 0x000fe40000000f00 */
[----:B------:R-:W-:-:S07]  /*95b0*/  MOV R24, R38 ;  /* 0x0000002600187202 */ /* 0x000fce0000000f00 */
[----:B------:R-:W-:Y:S05]  /*95c0*/  WARPSYNC.COLLECTIVE R30, `(.L_x_1065) ;  /* 0x000000001e087348 */ /* 0x000fea0003c00000 */
[----:B------:R0:W1:Y:S02]  /*95d0*/  SHFL.BFLY P2, R38, R35, R32, R33 ;  /* 0x0c00002023267389 */ /* 0x0000640000040021 */
[----:B01----:R-:W-:Y:S01]  /*95e0*/  ENDCOLLECTIVE ;  /* 0x000000000000791b */ /* 0x003fe20003800000 */
.L_x_1065:
[----:B------:R-:W-:-:S05]  /*95f0*/  FADD.FTZ R24, R24, R23 ;  /* 0x0000001718187221 */ /* 0x000fca0000010000 */
[----:B------:R-:W-:Y:S02]  /*9600*/  MOV R35, R24 ;  /* 0x0000001800237202 */ /* 0x000fe40000000f00 */
[----:B------:R-:W-:-:S07]  /*9610*/  MOV R26, R38 ;  /* 0x00000026001a7202 */ /* 0x000fce0000000f00 */
[----:B------:R-:W-:Y:S05]  /*9620*/  WARPSYNC.COLLECTIVE R30, `(.L_x_1066) ;  /* 0x000000001e087348 */ /* 0x000fea0003c00000 */
[----:B------:R0:W1:Y:S02]  /*9630*/  SHFL.BFLY P2, R38, R35, R32, R33 ;  /* 0x0c00002023267389 */ /* 0x0000640000040021 */
[----:B01----:R-:W-:Y:S01]  /*9640*/  ENDCOLLECTIVE ;  /* 0x000000000000791b */ /* 0x003fe20003800000 */
.L_x_1066:
[----:B------:R-:W-:Y:S01]  /*9650*/  FADD.FTZ R26, R25, R26 ;  /* 0x0000001a191a7221 */ /* 0x000fe20000010000 */
[----:B------:R-:W-:-:S04]  /*9660*/  HFMA2.MMA R32, -RZ, RZ, 0, 1.1920928955078125e-07 ;  /* 0x00000002ff207435 */ /* 0x000fc800000001ff */
[----:B------:R-:W-:Y:S02]  /*9670*/  MOV R35, R26 ;  /* 0x0000001a00237202 */ /* 0x000fe40000000f00 */
[----:B------:R-:W-:-:S07]  /*9680*/  MOV R27, R38 ;  /* 0x00000026001b7202 */ /* 0x000fce0000000f00 */
[----:B------:R-:W-:Y:S05]  /*9690*/  WARPSYNC.COLLECTIVE R30, `(.L_x_1067) ;  /* 0x000000001e087348 */ /* 0x000fea0003c00000 */
[----:B------:R0:W1:Y:S02]  /*96a0*/  SHFL.BFLY P2, R38, R35, R32, R33 ;  /* 0x0c00002023267389 */ /* 0x0000640000040021 */
[----:B01----:R-:W-:Y:S01]  /*96b0*/  ENDCOLLECTIVE ;  /* 0x000000000000791b */ /* 0x003fe20003800000 */
.L_x_1067:
[----:B------:R-:W-:-:S05]  /*96c0*/  FADD.FTZ R27, R24, R27 ;  /* 0x0000001b181b7221 */ /* 0x000fca0000010000 */
[----:B------:R-:W-:Y:S02]  /*96d0*/  MOV R35, R27 ;  /* 0x0000001b00237202 */ /* 0x000fe40000000f00 */
[----:B------:R-:W-:-:S07]  /*96e0*/  MOV R29, R38 ;  /* 0x00000026001d7202 */ /* 0x000fce0000000f00 */
[----:B------:R-:W-:Y:S05]  /*96f0*/  WARPSYNC.COLLECTIVE R30, `(.L_x_1068) ;  /* 0x000000001e087348 */ /* 0x000fea0003c00000 */
[----:B------:R0:W1:Y:S02]  /*9700*/  SHFL.BFLY P2, R38, R35, R32, R33 ;  /* 0x0c00002023267389 */ /* 0x0000640000040021 */
[----:B01----:R-:W-:Y:S01]  /*9710*/  ENDCOLLECTIVE ;  /* 0x000000000000791b */ /* 0x003fe20003800000 */
.L_x_1068:
[----:B------:R-:W-:Y:S01]  /*9720*/  FADD.FTZ R29, R26, R29 ;  /* 0x0000001d1a1d7221 */ /* 0x000fe20000010000 */
[----:B------:R-:W-:-:S04]  /*9730*/  HFMA2.MMA R32, -RZ, RZ, 0, 5.9604644775390625e-08 ;  /* 0x00000001ff207435 */ /* 0x000fc800000001ff */
[----:B------:R-:W-:Y:S02]  /*9740*/  MOV R35, R29 ;  /* 0x0000001d00237202 */ /* 0x000fe40000000f00 */
[----:B------:R-:W-:-:S07]  /*9750*/  MOV R22, R38 ;  /* 0x0000002600167202 */ /* 0x000fce0000000f00 */
[----:B------:R-:W-:Y:S05]  /*9760*/  WARPSYNC.COLLECTIVE R30, `(.L_x_1069) ;  /* 0x000000001e087348 */ /* 0x000fea0003c00000 */
[----:B------:R0:W1:Y:S02]  /*9770*/  SHFL.BFLY P2, R38, R35, R32, R33 ;  /* 0x0c00002023267389 */ /* 0x0000640000040021 */
[----:B01----:R-:W-:Y:S01]  /*9780*/  ENDCOLLECTIVE ;  /* 0x000000000000791b */ /* 0x003fe20003800000 */
.L_x_1069:
[----:B------:R-:W-:-:S05]  /*9790*/  FADD.FTZ R22, R27, R22 ;  /* 0x000000161b167221 */ /* 0x000fca0000010000 */
[----:B------:R-:W-:Y:S02]  /*97a0*/  MOV R35, R22 ;  /* 0x0000001600237202 */ /* 0x000fe40000000f00 */
[----:B------:R-:W-:-:S07]  /*97b0*/  MOV R28, R38 ;  /* 0x00000026001c7202 */ /* 0x000fce0000000f00 */
[----:B------:R-:W-:Y:S05]  /*97c0*/  WARPSYNC.COLLECTIVE R30, `(.L_x_1070) ;  /* 0x000000001e087348 */ /* 0x000fea0003c00000 */
[----:B------:R0:W1:Y:S02]  /*97d0*/  SHFL.BFLY P2, R38, R35, R32, R33 ;  /* 0x0c00002023267389 */ /* 0x0000640000040021 */
[----:B01----:R-:W-:Y:S01]  /*97e0*/  ENDCOLLECTIVE ;  /* 0x000000000000791b */ /* 0x003fe20003800000 */
.L_x_1070:
[----:B------:R-:W-:Y:S01]  /*97f0*/  FADD.FTZ R28, R29, R28 ;  /* 0x0000001c1d1c7221 */ /* 0x000fe20000010000 */
[----:B------:R-:W-:Y:S06]  /*9800*/  BRA `(.L_x_1071) ;  /* 0xffffffe800b87947 */ /* 0x000fec000383ffff */
.L_x_1041:
[----:B------:R-:W-:Y:S01]  /*9810*/  BSSY B0, `(.L_x_1072) ;  /* 0x0000008000007945 */ /* 0x000fe20003800000 */
[----:B---3--:R-:W-:Y:S02]  /*9820*/  MOV R35, R19 ;  /* 0x0000001300237202 */ /* 0x008fe40000000f00 */
[----:B------:R-:W-:Y:S02]  /*9830*/  MOV R32, 0x8 ;  /* 0x0000000800207802 */ /* 0x000fe40000000f00 */
[----:B------:R-:W-:Y:S02]  /*9840*/  MOV R33, 0x101f ;  /* 0x0000101f00217802 */ /* 0x000fe40000000f00 */
[----:B------:R-:W-:-:S07]  /*9850*/  MOV R30, 0xffff ;  /* 0x0000ffff001e7802 */ /* 0x000fce0000000f00 */
[----:B012-4-:R-:W-:Y:S05]  /*9860*/  WARPSYNC.COLLECTIVE R30, `(.L_x_1073) ;  /* 0x000000001e087348 */ /* 0x017fea0003c00000 */
[----:B------:R3:W0:Y:S02]  /*9870*/  SHFL.BFLY P2, R38, R35, R32, R33 ;  /* 0x0c00002023267389 */ /* 0x0006240000040021 */
[----:B01234-:R-:W-:Y:S01]  /*9880*/  ENDCOLLECTIVE ;  /* 0x000000000000791b */ /* 0x01ffe20003800000 */
.L_x_1073:
[----:B------:R-:W-:Y:S05]  /*9890*/  BSYNC B0 ;  /* 0x0000000000007941 */ /* 0x000fea0003800000 */
.L_x_1072:
[----:B------:R-:W-:Y:S01]  /*98a0*/  HFMA2.MMA R32, -RZ, RZ, 0, 4.76837158203125e-07 ;  /* 0x00000008ff207435 */ /* 0x000fe200000001ff */
[----:B------:R-:W-:Y:S01]  /*98b0*/  MOV R35, R25 ;  /* 0x0000001900237202 */ /* 0x000fe20000000f00 */
[----:B------:R-:W-:Y:S01]  /*98c0*/  HFMA2.MMA R31, -RZ, RZ, 0, 0 ;  /* 0x00000000ff1f7435 */ /* 0x000fe200000001ff */
[----:B------:R-:W-:Y:S02]  /*98d0*/  MOV R33, 0x101f ;  /* 0x0000101f00217802 */ /* 0x000fe40000000f00 */
[----:B------:R-:W-:Y:S02]  /*98e0*/  MOV R30, 0xffff ;  /* 0x0000ffff001e7802 */ /* 0x000fe40000000f00 */
[----:B------:R-:W-:Y:S02]  /*98f0*/  MOV R24, R38 ;  /* 0x0000002600187202 */ /* 0x000fe40000000f00 */
[----:B------:R-:W-:-:S07]  /*9900*/  @!P0 IADD3 R21, R29, 0x14, RZ ;  /* 0x000000141d158810 */ /* 0x000fce0007ffe0ff */
[----:B------:R-:W-:Y:S05]  /*9910*/  WARPSYNC.COLLECTIVE R30, `(.L_x_1074) ;  /* 0x000000001e087348 */ /* 0x000fea0003c00000 */
[----:B------:R0:W1:Y:S02]  /*9920*/  SHFL.BFLY P2, R38, R35, R32, R33 ;  /* 0x0c00002023267389 */ /* 0x0000640000040021 */
[----:B01----:R-:W-:Y:S01]  /*9930*/  ENDCOLLECTIVE ;  /* 0x000000000000791b */ /* 0x003fe20003800000 */
.L_x_1074:
        /* <DEDUP_REMOVED lines=15> */
.L_x_1075:
[----:B------:R-:W-:Y:S02]  /*9a30*/  MOV R35, R34 ;  /* 0x0000002200237202 */ /* 0x000fe40000000f00 */
[----:B------:R-:W-:-:S07]  /*9a40*/  MOV R23, R38 ;  /* 0x0000002600177202 */ /* 0x000fce0000000f00 */
[----:B------:R-:W-:Y:S05]  /*9a50*/  WARPSYNC.COLLECTIVE R30, `(.L_x_1076) ;  /* 0x000000001e087348 */ /* 0x000fea0003c00000 */
[----:B------:R0:W1:Y:S02]  /*9a60*/  SHFL.BFLY P2, R38, R35, R32, R33 ;  /* 0x0c00002023267389 */ /* 0x0000640000040021 */
[----:B01----:R-:W-:Y:S01]  /*9a70*/  ENDCOLLECTIVE ;  /* 0x000000000000791b */ /* 0x003fe20003800000 */
.L_x_1076:
[----:B------:R-:W-:Y:S01]  /*9a80*/  @!P0 MOV R31, R18 ;  /* 0x00000012001f8202 */ /* 0x000fe20000000f00 */
[----:B------:R-:W-:Y:S01]  /*9a90*/  HFMA2.MMA R18, -RZ, RZ, 0, 0 ;  /* 0x00000000ff127435 */ /* 0x000fe200000001ff */
[----:B------:R-:W-:Y:S01]  /*9aa0*/  FADD.FTZ R22, R24, R23 ;  /* 0x0000001718167221 */ /* 0x000fe20000010000 */
[----:B------:R-:W-:Y:S01]  /*9ab0*/  @!P0 MOV R40, R20 ;  /* 0x0000001400288202 */ /* 0x000fe20000000f00 */
[----:B------:R-:W-:-:S03]  /*9ac0*/  HFMA2.MMA R32, -RZ, RZ, 0, 1.1920928955078125e-07 ;  /* 0x00000002ff207435 */ /* 0x000fc600000001ff */
[----:B------:R-:W-:Y:S02]  /*9ad0*/  MOV R35, R22 ;  /* 0x0000001600237202 */ /* 0x000fe40000000f00 */
[----:B------:R-:W-:-:S07]  /*9ae0*/  MOV R37, R38 ;  /* 0x0000002600257202 */ /* 0x000fce0000000f00 */
[----:B------:R-:W-:Y:S05]  /*9af0*/  WARPSYNC.COLLECTIVE R30, `(.L_x_1077) ;  /* 0x000000001e087348 */ /* 0x000fea0003c00000 */
[----:B------:R0:W1:Y:S02]  /*9b00*/  SHFL.BFLY P2, R38, R35, R32, R33 ;  /* 0x0c00002023267389 */ /* 0x0000640000040021 */
[----:B01----:R-:W-:Y:S01]  /*9b10*/  ENDCOLLECTIVE ;  /* 0x000000000000791b */ /* 0x003fe20003800000 */
.L_x_1077:
[----:B------:R-:W-:-:S05]  /*9b20*/  FADD.FTZ R23, R34, R37 ;  /* 0x0000002522177221 */ /* 0x000fca0000010000 */
[----:B------:R-:W-:Y:S02]  /*9b30*/  MOV R35, R23 ;  /* 0x0000001700237202 */ /* 0x000fe40000000f00 */
[----:B------:R-:W-:-:S07]  /*9b40*/  MOV R39, R38 ;  /* 0x0000002600277202 */ /* 0x000fce0000000f00 */
[----:B------:R-:W-:Y:S05]  /*9b50*/  WARPSYNC.COLLECTIVE R30, `(.L_x_1078) ;  /* 0x000000001e087348 */ /* 0x000fea0003c00000 */
[----:B------:R0:W1:Y:S02]  /*9b60*/  SHFL.BFLY P2, R38, R35, R32, R33 ;  /* 0x0c00002023267389 */ /* 0x0000640000040021 */
[----:B01----:R-:W-:Y:S01]  /*9b70*/  ENDCOLLECTIVE ;  /* 0x000000000000791b */ /* 0x003fe20003800000 */
.L_x_1078:
        /* <DEDUP_REMOVED lines=8> */
.L_x_1079:
        /* <DEDUP_REMOVED lines=10> */
.L_x_1080:
[----:B------:R-:W-:Y:S01]  /*9ca0*/  FADD.FTZ R36, R39, R36 ;  /* 0x0000002427247221 */ /* 0x000fe20000010000 */
[----:B------:R-:W-:Y:S01]  /*9cb0*/  HFMA2.MMA R32, -RZ, RZ, 0, 4.76837158203125e-07 ;  /* 0x00000008ff207435 */ /* 0x000fe200000001ff */
[----:B------:R-:W-:Y:S02]  /*9cc0*/  MOV R35, R31 ;  /* 0x0000001f00237202 */ /* 0x000fe40000000f00 */
[----:B------:R-:W-:-:S08]  /*9cd0*/  MOV R34, R38 ;  /* 0x0000002600227202 */ /* 0x000fd00000000f00 */
[----:B------:R-:W-:Y:S05]  /*9ce0*/  WARPSYNC.COLLECTIVE R30, `(.L_x_1081) ;  /* 0x000000001e087348 */ /* 0x000fea0003c00000 */
[----:B------:R0:W1:Y:S02]  /*9cf0*/  SHFL.BFLY P2, R38, R35, R32, R33 ;  /* 0x0c00002023267389 */ /* 0x0000640000040021 */
[----:B01----:R-:W-:Y:S01]  /*9d00*/  ENDCOLLECTIVE ;  /* 0x000000000000791b */ /* 0x003fe20003800000 */
.L_x_1081:
        /* <DEDUP_REMOVED lines=8> */
.L_x_1082:
[----:B------:R-:W-:Y:S01]  /*9d90*/  FADD.FTZ R26, R26, R31 ;  /* 0x0000001f1a1a7221 */ /* 0x000fe20000010000 */
[----:B------:R-:W-:-:S04]  /*9da0*/  HFMA2.MMA R32, -RZ, RZ, 0, 2.384185791015625e-07 ;  /* 0x00000004ff207435 */ /* 0x000fc800000001ff */
[----:B------:R-:W-:Y:S02]  /*9db0*/  MOV R35, R26 ;  /* 0x0000001a00237202 */ /* 0x000fe40000000f00 */
[----:B------:R-:W-:-:S07]  /*9dc0*/  MOV R27, R38 ;  /* 0x00000026001b7202 */ /* 0x000fce0000000f00 */
[----:B------:R-:W-:Y:S05]  /*9dd0*/  WARPSYNC.COLLECTIVE R30, `(.L_x_1083) ;  /* 0x000000001e087348 */ /* 0x000fea0003c00000 */
[----:B------:R0:W1:Y:S02]  /*9de0*/  SHFL.BFLY P2, R38, R35, R32, R33 ;  /* 0x0c00002023267389 */ /* 0x0000640000040021 */
[----:B01----:R-:W-:Y:S01]  /*9df0*/  ENDCOLLECTIVE ;  /* 0x000000000000791b */ /* 0x003fe20003800000 */
.L_x_1083:
[----:B------:R-:W-:-:S05]  /*9e00*/  FADD.FTZ R27, R27, R40 ;  /* 0x000000281b1b7221 */ /* 0x000fca0000010000 */
[----:B------:R-:W-:Y:S02]  /*9e10*/  MOV R35, R27 ;  /* 0x0000001b00237202 */ /* 0x000fe40000000f00 */
[----:B------:R-:W-:-:S07]  /*9e20*/  MOV R25, R38 ;  /* 0x0000002600197202 */ /* 0x000fce0000000f00 */
[----:B------:R-:W-:Y:S05]  /*9e30*/  WARPSYNC.COLLECTIVE R30, `(.L_x_1084) ;  /* 0x000000001e087348 */ /* 0x000fea0003c00000 */
[----:B------:R0:W1:Y:S02]  /*9e40*/  SHFL.BFLY P2, R38, R35, R32, R33 ;  /* 0x0c00002023267389 */ /* 0x0000640000040021 */
[----:B01----:R-:W-:Y:S01]  /*9e50*/  ENDCOLLECTIVE ;  /* 0x000000000000791b */ /* 0x003fe20003800000 */
.L_x_1084:
[----:B------:R-:W-:Y:S01]  /*9e60*/  FADD.FTZ R25, R26, R25 ;  /* 0x000000191a197221 */ /* 0x000fe20000010000 */
[----:B------:R-:W-:-:S04]  /*9e70*/  HFMA2.MMA R32, -RZ, RZ, 0, 1.1920928955078125e-07 ;  /* 0x00000002ff207435 */ /* 0x000fc800000001ff */
[----:B------:R-:W-:Y:S02]  /*9e80*/  MOV R35, R25 ;  /* 0x0000001900237202 */ /* 0x000fe40000000f00 */
[----:B------:R-:W-:-:S07]  /*9e90*/  MOV R40, R38 ;  /* 0x0000002600287202 */ /* 0x000fce0000000f00 */
[----:B------:R-:W-:Y:S05]  /*9ea0*/  WARPSYNC.COLLECTIVE R30, `(.L_x_1085) ;  /* 0x000000001e087348 */ /* 0x000fea0003c00000 */
[----:B------:R0:W1:Y:S02]  /*9eb0*/  SHFL.BFLY P2, R38, R35, R32, R33 ;  /* 0x0c00002023267389 */ /* 0x0000640000040021 */
[----:B01----:R-:W-:Y:S01]  /*9ec0*/  ENDCOLLECTIVE ;  /* 0x000000000000791b */ /* 0x003fe20003800000 */
.L_x_1085:
[----:B------:R-:W-:-:S05]  /*9ed0*/  FADD.FTZ R24, R27, R40 ;  /* 0x000000281b187221 */ /* 0x000fca0000010000 */
[----:B------:R-:W-:Y:S02]  /*9ee0*/  MOV R35, R24 ;  /* 0x0000001800237202 */ /* 0x000fe40000000f00 */
[----:B------:R-:W-:-:S07]  /*9ef0*/  MOV R26, R38 ;  /* 0x00000026001a7202 */ /* 0x000fce0000000f00 */
[----:B------:R-:W-:Y:S05]  /*9f00*/  WARPSYNC.COLLECTIVE R30, `(.L_x_1086) ;  /* 0x000000001e087348 */ /* 0x000fea0003c00000 */
[----:B------:R0:W1:Y:S02]  /*9f10*/  SHFL.BFLY P2, R38, R35, R32, R33 ;  /* 0x0c00002023267389 */ /* 0x0000640000040021 */
[----:B01----:R-:W-:Y:S01]  /*9f20*/  ENDCOLLECTIVE ;  /* 0x000000000000791b */ /* 0x003fe20003800000 */
.L_x_1086:
[----:B------:R-:W-:Y:S01]  /*9f30*/  FADD.FTZ R26, R25, R26 ;  /* 0x0000001a191a7221 */ /* 0x000fe20000010000 */
[----:B------:R-:W-:-:S04]  /*9f40*/  HFMA2.MMA R32, -RZ, RZ, 0, 5.9604644775390625e-08 ;  /* 0x00000001ff207435 */ /* 0x000fc800000001ff */
[----:B------:R-:W-:Y:S02]  /*9f50*/  MOV R35, R26 ;  /* 0x0000001a00237202 */ /* 0x000fe40000000f00 */
[----:B------:R-:W-:-:S07]  /*9f60*/  MOV R27, R38 ;  /* 0x00000026001b7202 */ /* 0x000fce0000000f00 */
[----:B------:R-:W-:Y:S05]  /*9f70*/  WARPSYNC.COLLECTIVE R30, `(.L_x_1087) ;  /* 0x000000001e087348 */ /* 0x000fea0003c00000 */
[----:B------:R0:W1:Y:S02]  /*9f80*/  SHFL.BFLY P2, R38, R35, R32, R33 ;  /* 0x0c00002023267389 */ /* 0x0000640000040021 */
[----:B01----:R-:W-:Y:S01]  /*9f90*/  ENDCOLLECTIVE ;  /* 0x000000000000791b */ /* 0x003fe20003800000 */
.L_x_1087:
[----:B------:R-:W-:-:S05]  /*9fa0*/  FADD.FTZ R27, R24, R27 ;  /* 0x0000001b181b7221 */ /* 0x000fca0000010000 */
[----:B------:R-:W-:Y:S02]  /*9fb0*/  MOV R35, R27 ;  /* 0x0000001b00237202 */ /* 0x000fe40000000f00 */
[----:B------:R-:W-:-:S07]  /*9fc0*/  MOV R25, R38 ;  /* 0x0000002600197202 */ /* 0x000fce0000000f00 */
[----:B------:R-:W-:Y:S05]  /*9fd0*/  WARPSYNC.COLLECTIVE R30, `(.L_x_1088) ;  /* 0x000000001e087348 */ /* 0x000fea0003c00000 */
[----:B------:R0:W1:Y:S02]  /*9fe0*/  SHFL.BFLY P2, R38, R35, R32, R33 ;  /* 0x0c00002023267389 */ /* 0x0000640000040021 */
[----:B01----:R-:W-:Y:S01]  /*9ff0*/  ENDCOLLECTIVE ;  /* 0x000000000000791b */ /* 0x003fe20003800000 */
.L_x_1088:
[----:B------:R-:W-:Y:S01]  /*a000*/  FADD.FTZ R25, R26, R25 ;  /* 0x000000191a197221 */ /* 0x000fe20000010000 */
[----:B------:R-:W-:Y:S01]  /*a010*/  HFMA2.MMA R32, -RZ, RZ, 0, 4.76837158203125e-07 ;  /* 0x00000008ff207435 */ /* 0x000fe200000001ff */
[----:B------:R-:W-:Y:S02]  /*a020*/  MOV R35, R23 ;  /* 0x0000001700237202 */ /* 0x000fe40000000f00 */
[----:B------:R-:W-:-:S08]  /*a030*/  MOV R24, R38 ;  /* 0x0000002600187202 */ /* 0x000fd00000000f00 */
[----:B------:R-:W-:Y:S05]  /*a040*/  WARPSYNC.COLLECTIVE R30, `(.L_x_1089) ;  /* 0x000000001e087348 */ /* 0x000fea0003c00000 */
[----:B------:R0:W1:Y:S02]  /*a050*/  SHFL.BFLY P2, R38, R35, R32, R33 ;  /* 0x0c00002023267389 */ /* 0x0000640000040021 */
[----:B01----:R-:W-:Y:S01]  /*a060*/  ENDCOLLECTIVE ;  /* 0x000000000000791b */ /* 0x003fe20003800000 */
.L_x_1089:
[----:B------:R-:W-:Y:S01]  /*a070*/  FADD.FTZ R24, R27, R24 ;  /* 0x000000181b187221 */ /* 0x000fe20000010000 */
[----:B------:R-:W-:Y:S02]  /*a080*/  MOV R35, R22 ;  /* 0x0000001600237202 */ /* 0x000fe40000000f00 */
[----:B------:R-:W-:-:S07]  /*a090*/  MOV R28, R38 ;  /* 0x00000026001c7202 */ /* 0x000fce0000000f00 */
[----:B------:R-:W-:Y:S05]  /*a0a0*/  WARPSYNC.COLLECTIVE R30, `(.L_x_1090) ;  /* 0x000000001e087348 */ /* 0x000fea0003c00000 */
[----:B------:R0:W1:Y:S02]  /*a0b0*/  SHFL.BFLY P2, R38, R35, R32, R33 ;  /* 0x0c00002023267389 */ /* 0x0000640000040021 */
[----:B01----:R-:W-:Y:S01]  /*a0c0*/  ENDCOLLECTIVE ;  /* 0x000000000000791b */ /* 0x003fe20003800000 */
.L_x_1090:
[----:B------:R-:W-:Y:S01]  /*a0d0*/  FADD.FTZ R28, R28, R23 ;  /* 0x000000171c1c7221 */ /* 0x000fe20000010000 */
[C---:B------:R-:W-:Y:S02]  /*a0e0*/  @!P0 IADD3 R23, R29.reuse, 0x3c, RZ ;  /* 0x0000003c1d178810 */ /* 0x040fe40007ffe0ff */
[----:B------:R-:W-:Y:S02]  /*a0f0*/  IADD3 R29, R29, R8, RZ ;  /* 0x000000081d1d7210 */ /* 0x000fe40007ffe0ff */
[----:B------:R-:W-:-:S04]  /*a100*/  @!P0 LOP3.LUT R23, R23, R48, RZ, 0x3c, !PT ;  /* 0x0000003017178212 */ /* 0x000fc800078e3cff */
[----:B------:R-:W-:Y:S01]  /*a110*/  @!P0 LEA R44, R23, R44, 0x2 ;  /* 0x0000002c172c8211 */ /* 0x000fe200078e10ff */
[----:B------:R-:W-:Y:S01]  /*a120*/  HFMA2.MMA R32, -RZ, RZ, 0, 2.384185791015625e-07 ;  /* 0x00000004ff207435 */ /* 0x000fe200000001ff */
[----:B------:R-:W-:-:S03]  /*a130*/  MOV R35, R28 ;  /* 0x0000001c00237202 */ /* 0x000fc60000000f00 */
[----:B------:R0:W1:Y:S04]  /*a140*/  @!P0 LDS R21, [R44] ;  /* 0x000000002c158984 */ /* 0x0000680000000800 */
[----:B------:R0:W2:Y:S01]  /*a150*/  @!P0 LDS R20, [R44+0x500] ;  /* 0x000500002c148984 */ /* 0x0000a20000000800 */
[----:B------:R-:W-:-:S07]  /*a160*/  MOV R41, R38 ;  /* 0x0000002600297202 */ /* 0x000fce0000000f00 */
[----:B012---:R-:W-:Y:S05]  /*a170*/  WARPSYNC.COLLECTIVE R30, `(.L_x_1091) ;  /* 0x000000001e087348 */ /* 0x007fea0003c00000 */
[----:B------:R3:W4:Y:S02]  /*a180*/  SHFL.BFLY P2, R38, R35, R32, R33 ;  /* 0x0c00002023267389 */ /* 0x0007240000040021 */
[----:B01234-:R-:W-:Y:S01]  /*a190*/  ENDCOLLECTIVE ;  /* 0x000000000000791b */ /* 0x01ffe20003800000 */
.L_x_1091:
[----:B------:R-:W-:-:S05]  /*a1a0*/  FADD.FTZ R31, R41, R22 ;  /* 0x00000016291f7221 */ /* 0x000fca0000010000 */
[----:B------:R-:W-:Y:S02]  /*a1b0*/  MOV R35, R31 ;  /* 0x0000001f00237202 */ /* 0x000fe40000000f00 */
[----:B------:R-:W-:-:S07]  /*a1c0*/  MOV R41, R38 ;  /* 0x0000002600297202 */ /* 0x000fce0000000f00 */
[----:B------:R-:W-:Y:S05]  /*a1d0*/  WARPSYNC.COLLECTIVE R30, `(.L_x_1092) ;  /* 0x000000001e087348 */ /* 0x000fea0003c00000 */
[----:B------:R0:W1:Y:S02]  /*a1e0*/  SHFL.BFLY P2, R38, R35, R32, R33 ;  /* 0x0c00002023267389 */ /* 0x0000640000040021 */
[----:B01----:R-:W-:Y:S01]  /*a1f0*/  ENDCOLLECTIVE ;  /* 0x000000000000791b */ /* 0x003fe20003800000 */
.L_x_1092:
        /* <DEDUP_REMOVED lines=8> */
.L_x_1093:
[----:B------:R-:W-:Y:S02]  /*a280*/  MOV R35, R43 ;  /* 0x0000002b00237202 */ /* 0x000fe40000000f00 */
[----:B------:R-:W-:-:S07]  /*a290*/  MOV R19, R38 ;  /* 0x0000002600137202 */ /* 0x000fce0000000f00 */
[----:B------:R-:W-:Y:S05]  /*a2a0*/  WARPSYNC.COLLECTIVE R30, `(.L_x_1094) ;  /* 0x000000001e087348 */ /* 0x000fea0003c00000 */
[----:B------:R0:W1:Y:S02]  /*a2b0*/  SHFL.BFLY P2, R38, R35, R32, R33 ;  /* 0x0c00002023267389 */ /* 0x0000640000040021 */
[----:B01----:R-:W-:Y:S01]  /*a2c0*/  ENDCOLLECTIVE ;  /* 0x000000000000791b */ /* 0x003fe20003800000 */
.L_x_1094:
[----:B------:R-:W-:Y:S01]  /*a2d0*/  FADD.FTZ R23, R42, R19 ;  /* 0x000000132a177221 */ /* 0x000fe20000010000 */
[----:B------:R-:W-:-:S06]  /*a2e0*/  HFMA2.MMA R19, -RZ, RZ, 0, 0 ;  /* 0x00000000ff137435 */ /* 0x000fcc00000001ff */
[----:B------:R-:W-:Y:S02]  /*a2f0*/  @!P0 MOV R19, R20 ;  /* 0x0000001400138202 */ /* 0x000fe40000000f00 */
[----:B------:R-:W-:Y:S01]  /*a300*/  ISETP.NE.AND P0, PT, R9, RZ, PT ;  /* 0x000000ff0900720c */ /* 0x000fe20003f05270 */
[----:B------:R-:W-:Y:S01]  /*a310*/  HFMA2.MMA R32, -RZ, RZ, 0, 5.9604644775390625e-08 ;  /* 0x00000001ff207435 */ /* 0x000fe200000001ff */
[----:B------:R-:W-:Y:S02]  /*a320*/  MOV R35, R23 ;  /* 0x0000001700237202 */ /* 0x000fe40000000f00 */
[----:B------:R-:W-:-:S09]  /*a330*/  MOV R28, R38 ;  /* 0x00000026001c7202 */ /* 0x000fd20000000f00 */
[----:B------:R-:W-:Y:S05]  /*a340*/  WARPSYNC.COLLECTIVE R30, `(.L_x_1095) ;  /* 0x000000001e087348 */ /* 0x000fea0003c00000 */
[----:B------:R0:W1:Y:S02]  /*a350*/  SHFL.BFLY P2, R38, R35, R32, R33 ;  /* 0x0c00002023267389 */ /* 0x0000640000040021 */
[----:B01----:R-:W-:Y:S01]  /*a360*/  ENDCOLLECTIVE ;  /* 0x000000000000791b */ /* 0x003fe20003800000 */
.L_x_1095:
[----:B------:R-:W-:Y:S01]  /*a370*/  @!P0 F2FP.BF16.F32.PACK_AB R34, RZ, R36 ;  /* 0x00000024ff22823e */ /* 0x000fe200000010ff */
[----:B------:R-:W-:Y:S01]  /*a380*/  FADD.FTZ R22, R43, R28 ;  /* 0x0000001c2b167221 */ /* 0x000fe20000010000 */
[----:B------:R-:W-:-:S04]  /*a390*/  @!P0 F2FP.BF16.F32.PACK_AB R36, RZ, R37 ;  /* 0x00000025ff24823e */ /* 0x000fc800000010ff */
[----:B------:R-:W-:Y:S02]  /*a3a0*/  MOV R35, R22 ;  /* 0x0000001600237202 */ /* 0x000fe40000000f00 */
[----:B------:R-:W-:-:S07]  /*a3b0*/  MOV R28, R38 ;  /* 0x00000026001c7202 */ /* 0x000fce0000000f00 */
[----:B------:R-:W-:Y:S05]  /*a3c0*/  WARPSYNC.COLLECTIVE R30, `(.L_x_1096) ;  /* 0x000000001e087348 */ /* 0x000fea0003c00000 */
[----:B------:R0:W1:Y:S02]  /*a3d0*/  SHFL.BFLY P2, R38, R35, R32, R33 ;  /* 0x0c00002023267389 */ /* 0x0000640000040021 */
[----:B01----:R-:W-:Y:S01]  /*a3e0*/  ENDCOLLECTIVE ;  /* 0x000000000000791b */ /* 0x003fe20003800000 */
.L_x_1096:
        /* <DEDUP_REMOVED lines=9> */
.L_x_1097:
[----:B------:R-:W-:Y:S01]  /*a480*/  FADD.FTZ R31, R22, R31 ;  /* 0x0000001f161f7221 */ /* 0x000fe20000010000 */
[----:B------:R-:W-:-:S04]  /*a490*/  @!P0 F2FP.BF16.F32.PACK_AB R22, RZ, R25 ;  /* 0x00000019ff16823e */ /* 0x000fc800000010ff */
[----:B------:R-:W-:Y:S02]  /*a4a0*/  PRMT R26, R22, 0x7610, R26 ;  /* 0x00007610161a7816 */ /* 0x000fe4000000001a */
[----:B------:R-:W-:Y:S02]  /*a4b0*/  @!P0 F2FP.BF16.F32.PACK_AB R25, RZ, R31 ;  /* 0x0000001fff19823e */ /* 0x000fe400000010ff */
[----:B------:R-:W-:Y:S02]  /*a4c0*/  MOV R35, R19 ;  /* 0x0000001300237202 */ /* 0x000fe40000000f00 */
[----:B------:R-:W-:-:S07]  /*a4d0*/  MOV R21, R38 ;  /* 0x0000002600157202 */ /* 0x000fce0000000f00 */
[----:B------:R-:W-:Y:S05]  /*a4e0*/  WARPSYNC.COLLECTIVE R30, `(.L_x_1098) ;  /* 0x000000001e087348 */ /* 0x000fea0003c00000 */
[----:B------:R0:W1:Y:S02]  /*a4f0*/  SHFL.BFLY P2, R38, R35, R32, R33 ;  /* 0x0c00002023267389 */ /* 0x0000640000040021 */
[----:B01----:R-:W-:Y:S01]  /*a500*/  ENDCOLLECTIVE ;  /* 0x000000000000791b */ /* 0x003fe20003800000 */
.L_x_1098:
[----:B------:R-:W-:Y:S01]  /*a510*/  FADD.FTZ R21, R21, R18 ;  /* 0x0000001215157221 */ /* 0x000fe20000010000 */
[----:B------:R-:W-:-:S04]  /*a520*/  HFMA2.MMA R32, -RZ, RZ, 0, 2.384185791015625e-07 ;  /* 0x00000004ff207435 */ /* 0x000fc800000001ff */
[----:B------:R-:W-:Y:S02]  /*a530*/  MOV R35, R21 ;  /* 0x0000001500237202 */ /* 0x000fe40000000f00 */
[----:B------:R-:W-:-:S07]  /*a540*/  MOV R20, R38 ;  /* 0x0000002600147202 */ /* 0x000fce0000000f00 */
[----:B------:R-:W-:Y:S05]  /*a550*/  WARPSYNC.COLLECTIVE R30, `(.L_x_1099) ;  /* 0x000000001e087348 */ /* 0x000fea0003c00000 */
[----:B------:R0:W1:Y:S02]  /*a560*/  SHFL.BFLY P2, R38, R35, R32, R33 ;  /* 0x0c00002023267389 */ /* 0x0000640000040021 */
[----:B01----:R-:W-:Y:S01]  /*a570*/  ENDCOLLECTIVE ;  /* 0x000000000000791b */ /* 0x003fe20003800000 */
.L_x_1099:
[----:B------:R-:W-:-:S05]  /*a580*/  FADD.FTZ R40, R20, R19 ;  /* 0x0000001314287221 */ /* 0x000fca0000010000 */
[----:B------:R-:W-:Y:S02]  /*a590*/  MOV R35, R40 ;  /* 0x0000002800237202 */ /* 0x000fe40000000f00 */
[----:B------:R-:W-:-:S07]  /*a5a0*/  MOV R18, R38 ;  /* 0x0000002600127202 */ /* 0x000fce0000000f00 */
[----:B------:R-:W-:Y:S05]  /*a5b0*/  WARPSYNC.COLLECTIVE R30, `(.L_x_1100) ;  /* 0x000000001e087348 */ /* 0x000fea0003c00000 */
[----:B------:R0:W1:Y:S02]  /*a5c0*/  SHFL.BFLY P2, R38, R35, R32, R33 ;  /* 0x0c00002023267389 */ /* 0x0000640000040021 */
[----:B01----:R-:W-:Y:S01]  /*a5d0*/  ENDCOLLECTIVE ;  /* 0x000000000000791b */ /* 0x003fe20003800000 */
.L_x_1100:
[----:B------:R-:W-:Y:S02]  /*a5e0*/  FADD.FTZ R43, R21, R18 ;  /* 0x00000012152b7221 */ /* 0x000fe40000010000 */
[----:B------:R-:W0:Y:S08]  /*a5f0*/  LDC.64 R18, c[0x0][0x218] ;  /* 0x00008600ff127b82 */ /* 0x000e300000000a00 */
[----:B------:R-:W1:Y:S01]  /*a600*/  LDC.64 R20, c[0x0][0x220] ;  /* 0x00008800ff147b82 */ /* 0x000e620000000a00 */
[----:B------:R-:W-:Y:S01]  /*a610*/  HFMA2.MMA R32, -RZ, RZ, 0, 1.1920928955078125e-07 ;  /* 0x00000002ff207435 */ /* 0x000fe200000001ff */
[----:B------:R-:W-:-:S02]  /*a620*/  MOV R35, R43 ;  /* 0x0000002b00237202 */ /* 0x000fc40000000f00 */
[----:B------:R-:W-:-:S08]  /*a630*/  MOV R41, R38 ;  /* 0x0000002600297202 */ /* 0x000fd00000000f00 */
[----:B01----:R-:W-:Y:S05]  /*a640*/  WARPSYNC.COLLECTIVE R30, `(.L_x_1101) ;  /* 0x000000001e087348 */ /* 0x003fea0003c00000 */
[----:B------:R2:W3:Y:S02]  /*a650*/  SHFL.BFLY P2, R38, R35, R32, R33 ;  /* 0x0c00002023267389 */ /* 0x0004e40000040021 */
[----:B0123--:R-:W-:Y:S01]  /*a660*/  ENDCOLLECTIVE ;  /* 0x000000000000791b */ /* 0x00ffe20003800000 */
.L_x_1101:
        /* <DEDUP_REMOVED lines=12> */
.L_x_1102:
[----:B------:R-:W-:Y:S01]  /*a730*/  FADD.FTZ R42, R43, R42 ;  /* 0x0000002a2b2a7221 */ /* 0x000fe20000010000 */
[----:B------:R0:W-:Y:S04]  /*a740*/  @!P0 STG.E.U16 desc[UR10][R18.64+0x50], R24 ;  /* 0x0000501812008986 */ /* 0x0001e8000c10150a */
[----:B------:R0:W-:Y:S01]  /*a750*/  @!P0 STG.E.U16 desc[UR10][R20.64+0x50], R25 ;  /* 0x0000501914008986 */ /* 0x0001e2000c10150a */
[----:B------:R-:W-:Y:S01]  /*a760*/  HFMA2.MMA R32, -RZ, RZ, 0, 5.9604644775390625e-08 ;  /* 0x00000001ff207435 */ /* 0x000fe200000001ff */
[----:B------:R-:W-:Y:S02]  /*a770*/  MOV R35, R42 ;  /* 0x0000002a00237202 */ /* 0x000fe40000000f00 */
[----:B------:R-:W-:-:S08]  /*a780*/  MOV R40, R38 ;  /* 0x0000002600287202 */ /* 0x000fd00000000f00 */
[----:B0-----:R-:W-:Y:S05]  /*a790*/  WARPSYNC.COLLECTIVE R30, `(.L_x_1103) ;  /* 0x000000001e087348 */ /* 0x001fea0003c00000 */
[----:B------:R1:W2:Y:S02]  /*a7a0*/  SHFL.BFLY P2, R38, R35, R32, R33 ;  /* 0x0c00002023267389 */ /* 0x0002a40000040021 */
[----:B012---:R-:W-:Y:S01]  /*a7b0*/  ENDCOLLECTIVE ;  /* 0x000000000000791b */ /* 0x007fe20003800000 */
.L_x_1103:
[----:B------:R-:W-:-:S05]  /*a7c0*/  FADD.FTZ R40, R41, R40 ;  /* 0x0000002829287221 */ /* 0x000fca0000010000 */
[----:B------:R-:W-:Y:S02]  /*a7d0*/  MOV R35, R40 ;  /* 0x0000002800237202 */ /* 0x000fe40000000f00 */
[----:B------:R-:W-:-:S07]  /*a7e0*/  MOV R27, R38 ;  /* 0x00000026001b7202 */ /* 0x000fce0000000f00 */
[----:B------:R-:W-:Y:S05]  /*a7f0*/  WARPSYNC.COLLECTIVE R30, `(.L_x_1104) ;  /* 0x000000001e087348 */ /* 0x000fea0003c00000 */
[----:B------:R0:W1:Y:S02]  /*a800*/  SHFL.BFLY P2, R38, R35, R32, R33 ;  /* 0x0c00002023267389 */ /* 0x0000640000040021 */
[----:B01----:R-:W-:Y:S01]  /*a810*/  ENDCOLLECTIVE ;  /* 0x000000000000791b */ /* 0x003fe20003800000 */
.L_x_1104:
[----:B------:R-:W-:Y:S01]  /*a820*/  FADD.FTZ R22, R42, R27 ;  /* 0x0000001b2a167221 */ /* 0x000fe20000010000 */
[----:B------:R-:W-:Y:S06]  /*a830*/  BRA `(.L_x_1105) ;  /* 0xffffffe400247947 */ /* 0x000fec000383ffff */
.L_x_1106:
        /* <DEDUP_REMOVED lines=12> */
.L_x_2762:


//--------------------- .text._ZN13group_norm_v218gn_bwd_cuda_kernelI13__nv_bfloat16Li320ELi3ELi16ELi20ELi4096ELb1ELb1ELi32ELi320ELi320ELi4ELb1ELi3ELb0ELb0ELNS_15WgradSyncMethodE3ENS_16CompileConditionILi900EEEEEvPT_S6_S6_PKS5_S8_S8_S8_PKfflPfPj --------------------------
	.section	.text._ZN13group_norm_v218gn_bwd_cuda_kernelI13__nv_bfloat16Li320ELi3ELi16ELi20ELi4096ELb1ELb1ELi32ELi320ELi320ELi4ELb1ELi3ELb0ELb0ELNS_15WgradSyncMethodE3ENS_16CompileConditionILi900EEEEEvPT_S6_S6_PKS5_S8_S8_S8_PKfflPfPj,"ax",@progbits
	.align	128
        .global         _ZN13group_norm_v218gn_bwd_cuda_kernelI13__nv_bfloat16Li320ELi3ELi16ELi20ELi4096ELb1ELb1ELi32ELi320ELi320ELi4ELb1ELi3ELb0ELb0ELNS_15WgradSyncMethodE3ENS_16CompileConditionILi900EEEEEvPT_S6_S6_PKS5_S8_S8_S8_PKfflPfPj
        .type           _ZN13group_norm_v218gn_bwd_cuda_kernelI13__nv_bfloat16Li320ELi3ELi16ELi20ELi4096ELb1ELb1ELi32ELi320ELi320ELi4ELb1ELi3ELb0ELb0ELNS_15WgradSyncMethodE3ENS_16CompileConditionILi900EEEEEvPT_S6_S6_PKS5_S8_S8_S8_PKfflPfPj,@function
        .size           _ZN13group_norm_v218gn_bwd_cuda_kernelI13__nv_bfloat16Li320ELi3ELi16ELi20ELi4096ELb1ELb1ELi32ELi320ELi320ELi4ELb1ELi3ELb0ELb0ELNS_15WgradSyncMethodE3ENS_16CompileConditionILi900EEEEEvPT_S6_S6_PKS5_S8_S8_S8_PKfflPfPj,(.L_x_2763 - _ZN13group_norm_v218gn_bwd_cuda_kernelI13__nv_bfloat16Li320ELi3ELi16ELi20ELi4096ELb1ELb1ELi32ELi320ELi320ELi4ELb1ELi3ELb0ELb0ELNS_15WgradSyncMethodE3ENS_16CompileConditionILi900EEEEEvPT_S6_S6_PKS5_S8_S8_S8_PKfflPfPj)
        .other          _ZN13group_norm_v218gn_bwd_cuda_kernelI13__nv_bfloat16Li320ELi3ELi16ELi20ELi4096ELb1ELb1ELi32ELi320ELi320ELi4ELb1ELi3ELb0ELb0ELNS_15WgradSyncMethodE3ENS_16CompileConditionILi900EEEEEvPT_S6_S6_PKS5_S8_S8_S8_PKfflPfPj,@"STO_CUDA_ENTRY STV_DEFAULT"
_ZN13group_norm_v218gn_bwd_cuda_kernelI13__nv_bfloat16Li320ELi3ELi16ELi20ELi4096ELb1ELb1ELi32ELi320ELi320ELi4ELb1ELi3ELb0ELb0ELNS_15WgradSyncMethodE3ENS_16CompileConditionILi900EEEEEvPT_S6_S6_PKS5_S8_S8_S8_PKfflPfPj:
.text._ZN13group_norm_v218gn_bwd_cuda_kernelI13__nv_bfloat16Li320ELi3ELi16ELi20ELi4096ELb1ELb1ELi32ELi320ELi320ELi4ELb1ELi3ELb0ELb0ELNS_15WgradSyncMethodE3ENS_16CompileConditionILi900EEEEEvPT_S6_S6_PKS5_S8_S8_S8_PKfflPfPj:
        /* <DEDUP_REMOVED lines=29> */
.L_x_1109:
[----:B------:R-:W2:Y:S04]  /*01d0*/  LD.E.STRONG.GPU R0, desc[UR10][R2.64] ;  /* 0x0000000a02007980 */ /* 0x000ea8000c10f900 */
[----:B--2---:R-:W-:Y:S01]  /*01e0*/  CCTL.IVALL ;  /* 0x00000000ff00798f */ /* 0x004fe20002000000 */
[----:B------:R-:W-:Y:S05]  /*01f0*/  YIELD ;  /* 0x0000000000007946 */ /* 0x000fea0003800000 */
[----:B-----5:R-:W-:-:S04]  /*0200*/  LOP3.LUT R0, R0, R5, RZ, 0x3c, !PT ;  /* 0x0000000500007212 */ /* 0x020fc800078e3cff */
[----:B------:R-:W-:-:S13]  /*0210*/  ISETP.GT.AND P0, PT, R0, -0x1, PT ;  /* 0xffffffff0000780c */ /* 0x000fda0003f04270 */
[----:B------:R-:W-:Y:S05]  /*0220*/  @P0 BRA `(.L_x_1109) ;  /* 0xfffffffc00e80947 */ /* 0x000fea000383ffff */
.L_x_1108:
[----:B------:R-:W-:Y:S05]  /*0230*/  WARPSYNC.ALL ;  /* 0x0000000000007948 */ /* 0x000fea0003800000 */
[----:B------:R-:W-:Y:S06]  /*0240*/  BAR.SYNC.DEFER_BLOCKING 0x0 ;  /* 0x0000000000007b1d */ /* 0x000fec0000010000 */
[----:B------:R-:W-:Y:S05]  /*0250*/  BRA `(.L_x_1110) ;  /* 0x0000006800847947 */ /* 0x000fea0003800000 */
.L_x_1107:
        /* <DEDUP_REMOVED lines=66> */
.L_x_1126:
        /* <DEDUP_REMOVED lines=926> */
.L_x_1111:
        /* <DEDUP_REMOVED lines=47> */
.L_x_1113:
[----:B------:R-:W-:Y:S05]  /*4350*/  BSYNC B0 ;  /* 0x0000000000007941 */ /* 0x000fea0003800000 */
.L_x_1112:
        /* <DEDUP_REMOVED lines=25> */
.L_x_1115:
[----:B------:R-:W-:Y:S05]  /*44f0*/  BSYNC B0 ;  /* 0x0000000000007941 */ /* 0x000fea0003800000 */
.L_x_1114:
        /* <DEDUP_REMOVED lines=52> */
.L_x_1118:
[----:B------:R-:W2:Y:S04]  /*4840*/  LD.E.STRONG.GPU R19, desc[UR10][R16.64] ;  /* 0x0000000a10137980 */ /* 0x000ea8000c10f900 */
[----:B--2---:R-:W-:Y:S01]  /*4850*/  CCTL.IVALL ;  /* 0x00000000ff00798f */ /* 0x004fe20002000000 */
[----:B------:R-:W-:Y:S05]  /*4860*/  YIELD ;  /* 0x0000000000007946 */ /* 0x000fea0003800000 */
[----:B-----5:R-:W-:-:S04]  /*4870*/  LOP3.LUT R19, R19, R18, RZ, 0x3c, !PT ;  /* 0x0000001213137212 */ /* 0x020fc800078e3cff */
[----:B------:R-:W-:-:S13]  /*4880*/  ISETP.GT.AND P1, PT, R19, -0x1, PT ;  /* 0xffffffff1300780c */ /* 0x000fda0003f24270 */
[----:B------:R-:W-:Y:S05]  /*4890*/  @P1 BRA `(.L_x_1118) ;  /* 0xfffffffc00e81947 */ /* 0x000fea000383ffff */
.L_x_1117:
[----:B------:R-:W-:Y:S05]  /*48a0*/  WARPSYNC.ALL ;  /* 0x0000000000007948 */ /* 0x000fea0003800000 */
[----:B------:R-:W-:Y:S06]  /*48b0*/  BAR.SYNC.DEFER_BLOCKING 0x0 ;  /* 0x0000000000007b1d */ /* 0x000fec0000010000 */
[----:B------:R-:W-:Y:S05]  /*48c0*/  BRA `(.L_x_1119) ;  /* 0x0000000000647947 */ /* 0x000fea0003800000 */
.L_x_1116:
        /* <DEDUP_REMOVED lines=17> */
.L_x_1121:
[----:B------:R-:W2:Y:S04]  /*49e0*/  LD.E.STRONG.GPU R19, desc[UR10][R16.64] ;  /* 0x0000000a10137980 */ /* 0x000ea8000c10f900 */
[----:B--2---:R-:W-:Y:S01]  /*49f0*/  CCTL.IVALL ;  /* 0x00000000ff00798f */ /* 0x004fe20002000000 */
[----:B------:R-:W-:Y:S05]  /*4a00*/  YIELD ;  /* 0x0000000000007946 */ /* 0x000fea0003800000 */
[----:B-----5:R-:W-:-:S04]  /*4a10*/  LOP3.LUT R19, R19, R18, RZ, 0x3c, !PT ;  /* 0x0000001213137212 */ /* 0x020fc800078e3cff */
[----:B------:R-:W-:-:S13]  /*4a20*/  ISETP.GT.AND P1, PT, R19, -0x1, PT ;  /* 0xffffffff1300780c */ /* 0x000fda0003f24270 */
[----:B------:R-:W-:Y:S05]  /*4a30*/  @P1 BRA `(.L_x_1121) ;  /* 0xfffffffc00e81947 */ /* 0x000fea000383ffff */
.L_x_1120:
[----:B------:R-:W-:Y:S05]  /*4a40*/  WARPSYNC.ALL ;  /* 0x0000000000007948 */ /* 0x000fea0003800000 */
[----:B------:R-:W-:Y:S06]  /*4a50*/  BAR.SYNC.DEFER_BLOCKING 0x0 ;  /* 0x0000000000007b1d */ /* 0x000fec0000010000 */
.L_x_1119:
        /* <DEDUP_REMOVED lines=56> */
.L_x_1123:
[----:B------:R-:W-:Y:S05]  /*4de0*/  BSYNC B0 ;  /* 0x0000000000007941 */ /* 0x000fea0003800000 */
.L_x_1122:
        /* <DEDUP_REMOVED lines=29> */
.L_x_1125:
[----:B------:R-:W-:Y:S05]  /*4fc0*/  BSYNC B0 ;  /* 0x0000000000007941 */ /* 0x000fea0003800000 */
.L_x_1124:
        /* <DEDUP_REMOVED lines=458> */
.L_x_1110:
        /* <DEDUP_REMOVED lines=27> */
[----:B------:R-:W-:Y:S02]  /*6e20*/  IADD3 R51, R50, 0x14, RZ ;  /* 0x0000001432337810 */ /* 0x000fe40007ffe0ff */
[----:B------:R-:W-:-:S02]  /*6e30*/  IADD3.X R2, ~R2, -0x1, R3, P0, P1 ;  /* 0xffffffff02027810 */ /* 0x000fc400007e2503 */
[C---:B------:R-:W-:Y:S02]  /*6e40*/  SHF.L.U32 R3, R49.reuse, 0x1, RZ ;  /* 0x0000000131037819 */ /* 0x040fe400000006ff */
[----:B-1----:R-:W-:Y:S01]  /*6e50*/  LEA R8, R49, UR8, 0x7 ;  /* 0x0000000831087c11 */ /* 0x002fe2000f8e38ff */
[----:B------:R-:W-:Y:S01]  /*6e60*/  IMAD.WIDE.U32 R4, R2, -0x33333333, RZ ;  /* 0xcccccccd02047825 */ /* 0x000fe200078e00ff */
[----:B------:R-:W-:Y:S02]  /*6e70*/  LOP3.LUT R3, R3, 0x1f, R56, 0x78, !PT ;  /* 0x0000001f03037812 */ /* 0x000fe400078e7838 */
        /* <DEDUP_REMOVED lines=41> */
.L_x_1143:
        /* <DEDUP_REMOVED lines=12> */
[----:B------:R-:W-:Y:S02]  /*71d0*/  ISETP.GE.U32.AND.EX P0, PT, R2, RZ, PT, P0 ;  /* 0x000000ff0200720c */ /* 0x000fe40003f06100 */
[----:B------:R-:W-:-:S02]  /*71e0*/  SHF.R.S32.HI R25, RZ, 0x1f, R8 ;  /* 0x0000001fff197819 */ /* 0x000fc40000011408 */
[----:B------:R-:W-:-:S05]  /*71f0*/  MOV R47, R49 ;  /* 0x00000031002f7202 */ /* 0x000fca0000000f00 */
        /* <DEDUP_REMOVED lines=27> */
.L_x_1130:
[----:B------:R-:W-:Y:S05]  /*73b0*/  BSYNC B1 ;  /* 0x0000000000017941 */ /* 0x000fea0003800000 */
.L_x_1129:
        /* <DEDUP_REMOVED lines=20> */
.L_x_1133:
        /* <DEDUP_REMOVED lines=55> */
.L_x_1132:
[----:B------:R-:W-:Y:S05]  /*7870*/  BSYNC B1 ;  /* 0x0000000000017941 */ /* 0x000fea0003800000 */
.L_x_1131:
        /* <DEDUP_REMOVED lines=35> */
.L_x_1135:
[----:B------:R-:W-:Y:S05]  /*7ab0*/  BSYNC B1 ;  /* 0x0000000000017941 */ /* 0x000fea0003800000 */
.L_x_1134:
        /* <DEDUP_REMOVED lines=15> */
.L_x_1128:
[----:B------:R-:W-:Y:S05]  /*7bb0*/  BSYNC B0 ;  /* 0x0000000000007941 */ /* 0x000fea0003800000 */
.L_x_1127:
        /* <DEDUP_REMOVED lines=38> */
.L_x_1152:
        /* <DEDUP_REMOVED lines=42> */
.L_x_1162:
        /* <DEDUP_REMOVED lines=36> */
.L_x_1172:
[----:B0-----:R-:W-:Y:S01]  /*8300*/  FADD.FTZ R23, R22, R38 ;  /* 0x0000002616177221 */ /* 0x001fe20000010000 */
[----:B------:R-:W-:Y:S02]  /*8310*/  @!P1 F2FP.BF16.F32.PACK_AB R22, RZ, R28 ;  /* 0x0000001cff16923e */ /* 0x000fe400000010ff */
[----:B------:R-:W-:Y:S02]  /*8320*/  MOV R29, R55 ;  /* 0x00000037001d7202 */ /* 0x000fe40000000f00 */
[----:B------:R-:W-:Y:S01]  /*8330*/  @!P1 F2FP.BF16.F32.PACK_AB R23, RZ, R23 ;  /* 0x00000017ff17923e */ /* 0x000fe200000010ff */
[----:B------:R4:W-:Y:S04]  /*8340*/  @!P1 STG.E.U16 desc[UR10][R18.64+0x50], R22 ;  /* 0x0000501612009986 */ /* 0x0009e8000c10150a */
[----:B------:R4:W-:Y:S02]  /*8350*/  @!P1 STG.E.U16 desc[UR10][R20.64+0x50], R23 ;  /* 0x0000501714009986 */ /* 0x0009e4000c10150a */
.L_x_1138:
[----:B------:R-:W-:Y:S05]  /*8360*/  BSYNC B0 ;  /* 0x0000000000007941 */ /* 0x000fea0003800000 */
.L_x_1137:
        /* <DEDUP_REMOVED lines=151> */
.L_x_1206:
[----:B--2---:R-:W-:Y:S01]  /*8ce0*/  FADD.FTZ R23, R40, R38 ;  /* 0x0000002628177221 */ /* 0x004fe20000010000 */
[----:B------:R-:W-:-:S04]  /*8cf0*/  @!P0 F2FP.BF16.F32.PACK_AB R22, RZ, R22 ;  /* 0x00000016ff16823e */ /* 0x000fc800000010ff */
[----:B------:R-:W-:Y:S01]  /*8d00*/  @!P0 F2FP.BF16.F32.PACK_AB R23, RZ, R23 ;  /* 0x00000017ff17823e */ /* 0x000fe200000010ff */
[----:B------:R0:W-:Y:S04]  /*8d10*/  @!P0 STG.E.U16 desc[UR10][R18.64+0x78], R22 ;  /* 0x0000781612008986 */ /* 0x0001e8000c10150a */
[----:B------:R0:W-:Y:S02]  /*8d20*/  @!P0 STG.E.U16 desc[UR10][R20.64+0x78], R23 ;  /* 0x0000781714008986 */ /* 0x0001e4000c10150a */
.L_x_1136:
[----:B------:R-:W-:Y:S05]  /*8d30*/  WARPSYNC.ALL ;  /* 0x0000000000007948 */ /* 0x000fea0003800000 */
[----:B------:R-:W-:Y:S01]  /*8d40*/  BAR.SYNC.DEFER_BLOCKING 0x0 ;  /* 0x0000000000007b1d */ /* 0x000fe20000010000 */
[C---:B------:R-:W-:Y:S02]  /*8d50*/  ISETP.GE.AND P0, PT, R8.reuse, -0x2ec0, PT ;  /* 0xffffd1400800780c */ /* 0x040fe40003f06270 */
[----:B------:R-:W-:-:S11]  /*8d60*/  IADD3 R8, R8, 0x3000, RZ ;  /* 0x0000300008087810 */ /* 0x000fd60007ffe0ff */
[----:B------:R-:W-:Y:S05]  /*8d70*/  @!P0 BRA `(.L_x_1143) ;  /* 0xffffffe000e48947 */ /* 0x000fea000383ffff */
[----:B------:R-:W-:Y:S05]  /*8d80*/  EXIT ;  /* 0x000000000000794d */ /* 0x000fea0003800000 */
.L_x_1139:
[----:B------:R-:W-:Y:S01]  /*8d90*/  HFMA2.MMA R32, -RZ, RZ, 0, 4.76837158203125e-07 ;  /* 0x00000008ff207435 */ /* 0x000fe200000001ff */
[----:B--2---:R-:W-:Y:S02]  /*8da0*/  MOV R35, R18 ;  /* 0x0000001200237202 */ /* 0x004fe40000000f00 */
[----:B------:R-:W-:Y:S02]  /*8db0*/  MOV R33, 0x101f ;  /* 0x0000101f00217802 */ /* 0x000fe40000000f00 */
[----:B------:R-:W-:-:S07]  /*8dc0*/  MOV R30, 0xffff ;  /* 0x0000ffff001e7802 */ /* 0x000fce0000000f00 */
[----:B01-3--:R-:W-:Y:S05]  /*8dd0*/  WARPSYNC.COLLECTIVE R30, `(.L_x_1144) ;  /* 0x000000001e087348 */ /* 0x00bfea0003c00000 */
[----:B------:R2:W4:Y:S02]  /*8de0*/  SHFL.BFLY P2, R38, R35, R32, R33 ;  /* 0x0c00002023267389 */ /* 0x0005240000040021 */
[----:B01234-:R-:W-:Y:S01]  /*8df0*/  ENDCOLLECTIVE ;  /* 0x000000000000791b */ /* 0x01ffe20003800000 */
.L_x_1144:
[----:B------:R-:W-:Y:S02]  /*8e00*/  MOV R35, R19 ;  /* 0x0000001300237202 */ /* 0x000fe40000000f00 */
[----:B------:R-:W-:-:S07]  /*8e10*/  MOV R21, R38 ;  /* 0x0000002600157202 */ /* 0x000fce0000000f00 */
[----:B------:R-:W-:Y:S05]  /*8e20*/  WARPSYNC.COLLECTIVE R30, `(.L_x_1145) ;  /* 0x000000001e087348 */ /* 0x000fea0003c00000 */
[----:B------:R0:W1:Y:S02]  /*8e30*/  SHFL.BFLY P2, R38, R35, R32, R33 ;  /* 0x0c00002023267389 */ /* 0x0000640000040021 */
[----:B01----:R-:W-:Y:S01]  /*8e40*/  ENDCOLLECTIVE ;  /* 0x000000000000791b */ /* 0x003fe20003800000 */
.L_x_1145:
[----:B------:R-:W-:Y:S01]  /*8e50*/  FADD.FTZ R21, R21, R18 ;  /* 0x0000001215157221 */ /* 0x000fe20000010000 */
[----:B------:R-:W-:-:S04]  /*8e60*/  HFMA2.MMA R32, -RZ, RZ, 0, 2.384185791015625e-07 ;  /* 0x00000004ff207435 */ /* 0x000fc800000001ff */
[----:B------:R-:W-:Y:S02]  /*8e70*/  MOV R35, R21 ;  /* 0x0000001500237202 */ /* 0x000fe40000000f00 */
[----:B------:R-:W-:-:S07]  /*8e80*/  MOV R20, R38 ;  /* 0x0000002600147202 */ /* 0x000fce0000000f00 */
[----:B------:R-:W-:Y:S05]  /*8e90*/  WARPSYNC.COLLECTIVE R30, `(.L_x_1146) ;  /* 0x000000001e087348 */ /* 0x000fea0003c00000 */
[----:B------:R0:W1:Y:S02]  /*8ea0*/  SHFL.BFLY P2, R38, R35, R32, R33 ;  /* 0x0c00002023267389 */ /* 0x0000640000040021 */
[----:B01----:R-:W-:Y:S01]  /*8eb0*/  ENDCOLLECTIVE ;  /* 0x000000000000791b */ /* 0x003fe20003800000 */
.L_x_1146:
[----:B------:R-:W-:-:S05]  /*8ec0*/  FADD.FTZ R20, R20, R19 ;  /* 0x0000001314147221 */ /* 0x000fca0000010000 */
[----:B------:R-:W-:Y:S02]  /*8ed0*/  MOV R35, R20 ;  /* 0x0000001400237202 */ /* 0x000fe40000000f00 */
[----:B------:R-:W-:-:S07]  /*8ee0*/  MOV R22, R38 ;  /* 0x0000002600167202 */ /* 0x000fce0000000f00 */
[----:B------:R-:W-:Y:S05]  /*8ef0*/  WARPSYNC.COLLECTIVE R30, `(.L_x_1147) ;  /* 0x000000001e087348 */ /* 0x000fea0003c00000 */
[----:B------:R0:W1:Y:S02]  /*8f00*/  SHFL.BFLY P2, R38, R35, R32, R33 ;  /* 0x0c00002023267389 */ /* 0x0000640000040021 */
[----:B01----:R-:W-:Y:S01]  /*8f10*/  ENDCOLLECTIVE ;  /* 0x000000000000791b */ /* 0x003fe20003800000 */
.L_x_1147:
[----:B------:R-:W-:Y:S01]  /*8f20*/  FADD.FTZ R22, R21, R22 ;  /* 0x0000001615167221 */ /* 0x000fe20000010000 */
[----:B------:R-:W-:-:S04]  /*8f30*/  HFMA2.MMA R32, -RZ, RZ, 0, 1.1920928955078125e-07 ;  /* 0x00000002ff207435 */ /* 0x000fc800000001ff */
[----:B------:R-:W-:Y:S02]  /*8f40*/  MOV R35, R22 ;  /* 0x0000001600237202 */ /* 0x000fe40000000f00 */
[----:B------:R-:W-:-:S07]  /*8f50*/  MOV R23, R38 ;  /* 0x0000002600177202 */ /* 0x000fce0000000f00 */
[----:B------:R-:W-:Y:S05]  /*8f60*/  WARPSYNC.COLLECTIVE R30, `(.L_x_1148) ;  /* 0x000000001e087348 */ /* 0x000fea0003c00000 */
[----:B------:R0:W1:Y:S02]  /*8f70*/  SHFL.BFLY P2, R38, R35, R32, R33 ;  /* 0x0c00002023267389 */ /* 0x0000640000040021 */
[----:B01----:R-:W-:Y:S01]  /*8f80*/  ENDCOLLECTIVE ;  /* 0x000000000000791b */ /* 0x003fe20003800000 */
.L_x_1148:
[----:B------:R-:W-:-:S05]  /*8f90*/  FADD.FTZ R23, R20, R23 ;  /* 0x0000001714177221 */ /* 0x000fca0000010000 */
[----:B------:R-:W-:Y:S02]  /*8fa0*/  MOV R35, R23 ;  /* 0x0000001700237202 */ /* 0x000fe40000000f00 */
[----:B------:R-:W-:-:S07]  /*8fb0*/  MOV R25, R38 ;  /* 0x0000002600197202 */ /* 0x000fce0000000f00 */
[----:B------:R-:W-:Y:S05]  /*8fc0*/  WARPSYNC.COLLECTIVE R30, `(.L_x_1149) ;  /* 0x000000001e087348 */ /* 0x000fea0003c00000 */
[----:B------:R0:W1:Y:S02]  /*8fd0*/  SHFL.BFLY P2, R38, R35, R32, R33 ;  /* 0x0c00002023267389 */ /* 0x0000640000040021 */
[----:B01----:R-:W-:Y:S01]  /*8fe0*/  ENDCOLLECTIVE ;  /* 0x000000000000791b */ /* 0x003fe20003800000 */
.L_x_1149:
[----:B------:R-:W-:Y:S01]  /*8ff0*/  FADD.FTZ R25, R22, R25 ;  /* 0x0000001916197221 */ /* 0x000fe20000010000 */
[----:B------:R-:W-:-:S04]  /*9000*/  HFMA2.MMA R32, -RZ, RZ, 0, 5.9604644775390625e-08 ;  /* 0x00000001ff207435 */ /* 0x000fc800000001ff */
[----:B------:R-:W-:Y:S02]  /*9010*/  MOV R35, R25 ;  /* 0x0000001900237202 */ /* 0x000fe40000000f00 */
[----:B------:R-:W-:-:S07]  /*9020*/  MOV R18, R38 ;  /* 0x0000002600127202 */ /* 0x000fce0000000f00 */
[----:B------:R-:W-:Y:S05]  /*9030*/  WARPSYNC.COLLECTIVE R30, `(.L_x_1150) ;  /* 0x000000001e087348 */ /* 0x000fea0003c00000 */
[----:B------:R0:W1:Y:S02]  /*9040*/  SHFL.BFLY P2, R38, R35, R32, R33 ;  /* 0x0c00002023267389 */ /* 0x0000640000040021 */
[----:B01----:R-:W-:Y:S01]  /*9050*/  ENDCOLLECTIVE ;  /* 0x000000000000791b */ /* 0x003fe20003800000 */
.L_x_1150:
[----:B------:R-:W-:-:S05]  /*9060*/  FADD.FTZ R24, R23, R18 ;  /* 0x0000001217187221 */ /* 0x000fca0000010000 */
[----:B------:R-:W-:Y:S02]  /*9070*/  MOV R35, R24 ;  /* 0x0000001800237202 */ /* 0x000fe40000000f00 */
[----:B------:R-:W-:-:S07]  /*9080*/  MOV R26, R38 ;  /* 0x00000026001a7202 */ /* 0x000fce0000000f00 */
[----:B------:R-:W-:Y:S05]  /*9090*/  WARPSYNC.COLLECTIVE R30, `(.L_x_1151) ;  /* 0x000000001e087348 */ /* 0x000fea0003c00000 */
[----:B------:R0:W1:Y:S02]  /*90a0*/  SHFL.BFLY P2, R38, R35, R32, R33 ;  /* 0x0c00002023267389 */ /* 0x0000640000040021 */
[----:B01----:R-:W-:Y:S01]  /*90b0*/  ENDCOLLECTIVE ;  /* 0x000000000000791b */ /* 0x003fe20003800000 */
.L_x_1151:
[----:B------:R-:W-:Y:S01]  /*90c0*/  FADD.FTZ R26, R25, R26 ;  /* 0x0000001a191a7221 */ /* 0x000fe20000010000 */
[----:B------:R-:W-:Y:S06]  /*90d0*/  BRA `(.L_x_1152) ;  /* 0xffffffec00507947 */ /* 0x000fec000383ffff */
.L_x_1140:
        /* <DEDUP_REMOVED lines=8> */
.L_x_1154:
[----:B------:R-:W-:Y:S05]  /*9160*/  BSYNC B1 ;  /* 0x0000000000017941 */ /* 0x000fea0003800000 */
.L_x_1153:
        /* <DEDUP_REMOVED lines=8> */
.L_x_1155:
[----:B------:R-:W-:Y:S01]  /*91f0*/  FADD.FTZ R25, R25, R22 ;  /* 0x0000001619197221 */ /* 0x000fe20000010000 */
[----:B------:R-:W-:-:S04]  /*9200*/  HFMA2.MMA R32, -RZ, RZ, 0, 2.384185791015625e-07 ;  /* 0x00000004ff207435 */ /* 0x000fc800000001ff */
[----:B------:R-:W-:Y:S02]  /*9210*/  MOV R35, R25 ;  /* 0x0000001900237202 */ /* 0x000fe40000000f00 */
[----:B------:R-:W-:-:S07]  /*9220*/  MOV R24, R38 ;  /* 0x0000002600187202 */ /* 0x000fce0000000f00 */
[----:B------:R-:W-:Y:S05]  /*9230*/  WARPSYNC.COLLECTIVE R30, `(.L_x_1156) ;  /* 0x000000001e087348 */ /* 0x000fea0003c00000 */
[----:B------:R0:W1:Y:S02]  /*9240*/  SHFL.BFLY P2, R38, R35, R32, R33 ;  /* 0x0c00002023267389 */ /* 0x0000640000040021 */
[----:B01----:R-:W-:Y:S01]  /*9250*/  ENDCOLLECTIVE ;  /* 0x000000000000791b */ /* 0x003fe20003800000 */
.L_x_1156:
[----:B------:R-:W-:-:S05]  /*9260*/  FADD.FTZ R24, R24, R23 ;  /* 0x0000001718187221 */ /* 0x000fca0000010000 */
[----:B------:R-:W-:Y:S02]  /*9270*/  MOV R35, R24 ;  /* 0x0000001800237202 */ /* 0x000fe40000000f00 */
[----:B------:R-:W-:-:S07]  /*9280*/  MOV R26, R38 ;  /* 0x00000026001a7202 */ /* 0x000fce0000000f00 */
[----:B------:R-:W-:Y:S05]  /*9290*/  WARPSYNC.COLLECTIVE R30, `(.L_x_1157) ;  /* 0x000000001e087348 */ /* 0x000fea0003c00000 */
[----:B------:R0:W1:Y:S02]  /*92a0*/  SHFL.BFLY P2, R38, R35, R32, R33 ;  /* 0x0c00002023267389 */ /* 0x0000640000040021 */
[----:B01----:R-:W-:Y:S01]  /*92b0*/  ENDCOLLECTIVE ;  /* 0x000000000000791b */ /* 0x003fe20003800000 */
.L_x_1157:
[----:B------:R-:W-:Y:S01]  /*92c0*/  FADD.FTZ R26, R25, R26 ;  /* 0x0000001a191a7221 */ /* 0x000fe20000010000 */
[----:B------:R-:W-:-:S04]  /*92d0*/  HFMA2.MMA R32, -RZ, RZ, 0, 1.1920928955078125e-07 ;  /* 0x00000002ff207435 */ /* 0x000fc800000001ff */
[----:B------:R-:W-:Y:S02]  /*92e0*/  MOV R35, R26 ;  /* 0x0000001a00237202 */ /* 0x000fe40000000f00 */
[----:B------:R-:W-:-:S07]  /*92f0*/  MOV R27, R38 ;  /* 0x00000026001b7202 */ /* 0x000fce0000000f00 */
[----:B------:R-:W-:Y:S05]  /*9300*/  WARPSYNC.COLLECTIVE R30, `(.L_x_1158) ;  /* 0x000000001e087348 */ /* 0x000fea0003c00000 */
[----:B------:R0:W1:Y:S02]  /*9310*/  SHFL.BFLY P2, R38, R35, R32, R33 ;  /* 0x0c00002023267389 */ /* 0x0000640000040021 */
[----:B01----:R-:W-:Y:S01]  /*9320*/  ENDCOLLECTIVE ;  /* 0x000000000000791b */ /* 0x003fe20003800000 */
.L_x_1158:
[----:B------:R-:W-:-:S05]  /*9330*/  FADD.FTZ R27, R24, R27 ;  /* 0x0000001b181b7221 */ /* 0x000fca0000010000 */
[----:B------:R-:W-:Y:S02]  /*9340*/  MOV R35, R27 ;  /* 0x0000001b00237202 */ /* 0x000fe40000000f00 */
[----:B------:R-:W-:-:S07]  /*9350*/  MOV R29, R38 ;  /* 0x00000026001d7202 */ /* 0x000fce0000000f00 */
[----:B------:R-:W-:Y:S05]  /*9360*/  WARPSYNC.COLLECTIVE R30, `(.L_x_1159) ;  /* 0x000000001e087348 */ /* 0x000fea0003c00000 */
[----:B------:R0:W1:Y:S02]  /*9370*/  SHFL.BFLY P2, R38, R35, R32, R33 ;  /* 0x0c00002023267389 */ /* 0x0000640000040021 */
[----:B01----:R-:W-:Y:S01]  /*9380*/  ENDCOLLECTIVE ;  /* 0x000000000000791b */ /* 0x003fe20003800000 */
.L_x_1159:
[----:B------:R-:W-:Y:S01]  /*9390*/  FADD.FTZ R29, R26, R29 ;  /* 0x0000001d1a1d7221 */ /* 0x000fe20000010000 */
[----:B------:R-:W-:-:S04]  /*93a0*/  HFMA2.MMA R32, -RZ, RZ, 0, 5.9604644775390625e-08 ;  /* 0x00000001ff207435 */ /* 0x000fc800000001ff */
[----:B------:R-:W-:Y:S02]  /*93b0*/  MOV R35, R29 ;  /* 0x0000001d00237202 */ /* 0x000fe40000000f00 */
[----:B------:R-:W-:-:S07]  /*93c0*/  MOV R22, R38 ;  /* 0x0000002600167202 */ /* 0x000fce0000000f00 */
[----:B------:R-:W-:Y:S05]  /*93d0*/  WARPSYNC.COLLECTIVE R30, `(.L_x_1160) ;  /* 0x000000001e087348 */ /* 0x000fea0003c00000 */
[----:B------:R0:W1:Y:S02]  /*93e0*/  SHFL.BFLY P2, R38, R35, R32, R33 ;  /* 0x0c00002023267389 */ /* 0x0000640000040021 */
[----:B01----:R-:W-:Y:S01]  /*93f0*/  ENDCOLLECTIVE ;  /* 0x000000000000791b */ /* 0x003fe20003800000 */
.L_x_1160:
[----:B------:R-:W-:-:S05]  /*9400*/  FADD.FTZ R22, R27, R22 ;  /* 0x000000161b167221 */ /* 0x000fca0000010000 */
[----:B------:R-:W-:Y:S02]  /*9410*/  MOV R35, R22 ;  /* 0x0000001600237202 */ /* 0x000fe40000000f00 */
[----:B------:R-:W-:-:S07]  /*9420*/  MOV R28, R38 ;  /* 0x00000026001c7202 */ /* 0x000fce0000000f00 */
[----:B------:R-:W-:Y:S05]  /*9430*/  WARPSYNC.COLLECTIVE R30, `(.L_x_1161) ;  /* 0x000000001e087348 */ /* 0x000fea0003c00000 */
[----:B------:R0:W1:Y:S02]  /*9440*/  SHFL.BFLY P2, R38, R35, R32, R33 ;  /* 0x0c00002023267389 */ /* 0x0000640000040021 */
[----:B01----:R-:W-:Y:S01]  /*9450*/  ENDCOLLECTIVE ;  /* 0x000000000000791b */ /* 0x003fe20003800000 */
.L_x_1161:
[----:B------:R-:W-:Y:S01]  /*9460*/  FADD.FTZ R28, R29, R28 ;  /* 0x0000001c1d1c7221 */ /* 0x000fe20000010000 */
[----:B------:R-:W-:Y:S06]  /*9470*/  BRA `(.L_x_1162) ;  /* 0xffffffec00107947 */ /* 0x000fec000383ffff */
.L_x_1141:
        /* <DEDUP_REMOVED lines=8> */
.L_x_1164:
[----:B------:R-:W-:Y:S05]  /*9500*/  BSYNC B1 ;  /* 0x0000000000017941 */ /* 0x000fea0003800000 */
.L_x_1163:
        /* <DEDUP_REMOVED lines=8> */
.L_x_1165:
[----:B------:R-:W-:Y:S01]  /*9590*/  FADD.FTZ R25, R25, R22 ;  /* 0x0000001619197221 */ /* 0x000fe20000010000 */
[----:B------:R-:W-:-:S04]  /*95a0*/  HFMA2.MMA R32, -RZ, RZ, 0, 2.384185791015625e-07 ;  /* 0x00000004ff207435 */ /* 0x000fc800000001ff */
[----:B------:R-:W-:Y:S02]  /*95b0*/  MOV R35, R25 ;  /* 0x0000001900237202 */ /* 0x000fe40000000f00 */
[----:B------:R-:W-:-:S07]  /*95c0*/  MOV R24, R38 ;  /* 0x0000002600187202 */ /* 0x000fce0000000f00 */
[----:B------:R-:W-:Y:S05]  /*95d0*/  WARPSYNC.COLLECTIVE R30, `(.L_x_1166) ;  /* 0x000000001e087348 */ /* 0x000fea0003c00000 */
[----:B------:R0:W1:Y:S02]  /*95e0*/  SHFL.BFLY P2, R38, R35, R32, R33 ;  /* 0x0c00002023267389 */ /* 0x0000640000040021 */
[----:B01----:R-:W-:Y:S01]  /*95f0*/  ENDCOLLECTIVE ;  /* 0x000000000000791b */ /* 0x003fe20003800000 */
.L_x_1166:
[----:B------:R-:W-:-:S05]  /*9600*/  FADD.FTZ R24, R24, R23 ;  /* 0x0000001718187221 */ /* 0x000fca0000010000 */
[----:B------:R-:W-:Y:S02]  /*9610*/  MOV R35, R24 ;  /* 0x0000001800237202 */ /* 0x000fe40000000f00 */
[----:B------:R-:W-:-:S07]  /*9620*/  MOV R26, R38 ;  /* 0x00000026001a7202 */ /* 0x000fce0000000f00 */
[----:B------:R-:W-:Y:S05]  /*9630*/  WARPSYNC.COLLECTIVE R30, `(.L_x_1167) ;  /* 0x000000001e087348 */ /* 0x000fea0003c00000 */
[----:B------:R0:W1:Y:S02]  /*9640*/  SHFL.BFLY P2, R38, R35, R32, R33 ;  /* 0x0c00002023267389 */ /* 0x0000640000040021 */
[----:B01----:R-:W-:Y:S01]  /*9650*/  ENDCOLLECTIVE ;  /* 0x000000000000791b */ /* 0x003fe20003800000 */
.L_x_1167:
[----:B------:R-:W-:Y:S01]  /*9660*/  FADD.FTZ R26, R25, R26 ;  /* 0x0000001a191a7221 */ /* 0x000fe20000010000 */
[----:B------:R-:W-:-:S04]  /*9670*/  HFMA2.MMA R32, -RZ, RZ, 0, 1.1920928955078125e-07 ;  /* 0x00000002ff207435 */ /* 0x000fc800000001ff */
[----:B------:R-:W-:Y:S02]  /*9680*/  MOV R35, R26 ;  /* 0x0000001a00237202 */ /* 0x000fe40000000f00 */
[----:B------:R-:W-:-:S07]  /*9690*/  MOV R27, R38 ;  /* 0x00000026001b7202 */ /* 0x000fce0000000f00 */
[----:B------:R-:W-:Y:S05]  /*96a0*/  WARPSYNC.COLLECTIVE R30, `(.L_x_1168) ;  /* 0x000000001e087348 */ /* 0x000fea0003c00000 */
[----:B------:R0:W1:Y:S02]  /*96b0*/  SHFL.BFLY P2, R38, R35, R32, R33 ;  /* 0x0c00002023267389 */ /* 0x0000640000040021 */
[----:B01----:R-:W-:Y:S01]  /*96c0*/  ENDCOLLECTIVE ;  /* 0x000000000000791b */ /* 0x003fe20003800000 */
.L_x_1168:
[----:B------:R-:W-:-:S05]  /*96d0*/  FADD.FTZ R27, R24, R27 ;  /* 0x0000001b181b7221 */ /* 0x000fca0000010000 */
[----:B------:R-:W-:Y:S02]  /*96e0*/  MOV R35, R27 ;  /* 0x0000001b00237202 */ /* 0x000fe40000000f00 */
[----:B------:R-:W-:-:S07]  /*96f0*/  MOV R29, R38 ;  /* 0x00000026001d7202 */ /* 0x000fce0000000f00 */
[----:B------:R-:W-:Y:S05]  /*9700*/  WARPSYNC.COLLECTIVE R30, `(.L_x_1169) ;  /* 0x000000001e087348 */ /* 0x000fea0003c00000 */
[----:B------:R0:W1:Y:S02]  /*9710*/  SHFL.BFLY P2, R38, R35, R32, R33 ;  /* 0x0c00002023267389 */ /* 0x0000640000040021 */
[----:B01----:R-:W-:Y:S01]  /*9720*/  ENDCOLLECTIVE ;  /* 0x000000000000791b */ /* 0x003fe20003800000 */
.L_x_1169:
[----:B------:R-:W-:Y:S01]  /*9730*/  FADD.FTZ R29, R26, R29 ;  /* 0x0000001d1a1d7221 */ /* 0x000fe20000010000 */
[----:B------:R-:W-:-:S04]  /*9740*/  HFMA2.MMA R32, -RZ, RZ, 0, 5.9604644775390625e-08 ;  /* 0x00000001ff207435 */ /* 0x000fc800000001ff */
[----:B------:R-:W-:Y:S02]  /*9750*/  MOV R35, R29 ;  /* 0x0000001d00237202 */ /* 0x000fe40000000f00 */
[----:B------:R-:W-:-:S07]  /*9760*/  MOV R22, R38 ;  /* 0x0000002600167202 */ /* 0x000fce0000000f00 */
[----:B------:R-:W-:Y:S05]  /*9770*/  WARPSYNC.COLLECTIVE R30, `(.L_x_1170) ;  /* 0x000000001e087348 */ /* 0x000fea0003c00000 */
[----:B------:R0:W1:Y:S02]  /*9780*/  SHFL.BFLY P2, R38, R35, R32, R33 ;  /* 0x0c00002023267389 */ /* 0x0000640000040021 */
[----:B01----:R-:W-:Y:S01]  /*9790*/  ENDCOLLECTIVE ;  /* 0x000000000000791b */ /* 0x003fe20003800000 */
.L_x_1170:
[----:B------:R-:W-:-:S05]  /*97a0*/  FADD.FTZ R22, R27, R22 ;  /* 0x000000161b167221 */ /* 0x000fca0000010000 */
[----:B------:R-:W-:Y:S02]  /*97b0*/  MOV R35, R22 ;  /* 0x0000001600237202 */ /* 0x000fe40000000f00 */
[----:B------:R-:W-:-:S07]  /*97c0*/  MOV R28, R38 ;  /* 0x00000026001c7202 */ /* 0x000fce0000000f00 */
[----:B------:R-:W-:Y:S05]  /*97d0*/  WARPSYNC.COLLECTIVE R30, `(.L_x_1171) ;  /* 0x000000001e087348 */ /* 0x000fea0003c00000 */
[----:B------:R0:W1:Y:S02]  /*97e0*/  SHFL.BFLY P2, R38, R35, R32, R33 ;  /* 0x0c00002023267389 */ /* 0x0000640000040021 */
[----:B01----:R-:W-:Y:S01]  /*97f0*/  ENDCOLLECTIVE ;  /* 0x000000000000791b */ /* 0x003fe20003800000 */
.L_x_1171:
[----:B------:R-:W-:Y:S01]  /*9800*/  FADD.FTZ R28, R29, R28 ;  /* 0x0000001c1d1c7221 */ /* 0x000fe20000010000 */
[----:B------:R-:W-:Y:S06]  /*9810*/  BRA `(.L_x_1172) ;  /* 0xffffffe800b87947 */ /* 0x000fec000383ffff */
.L_x_1142:
        /* <DEDUP_REMOVED lines=8> */
.L_x_1174:
[----:B------:R-:W-:Y:S05]  /*98a0*/  BSYNC B0 ;  /* 0x0000000000007941 */ /* 0x000fea0003800000 */
.L_x_1173:
        /* <DEDUP_REMOVED lines=10> */
.L_x_1175:
        /* <DEDUP_REMOVED lines=15> */
.L_x_1176:
[----:B------:R-:W-:Y:S02]  /*9a40*/  MOV R35, R34 ;  /* 0x0000002200237202 */ /* 0x000fe40000000f00 */
[----:B------:R-:W-:-:S07]  /*9a50*/  MOV R23, R38 ;  /* 0x0000002600177202 */ /* 0x000fce0000000f00 */
[----:B------:R-:W-:Y:S05]  /*9a60*/  WARPSYNC.COLLECTIVE R30, `(.L_x_1177) ;  /* 0x000000001e087348 */ /* 0x000fea0003c00000 */
[----:B------:R0:W1:Y:S02]  /*9a70*/  SHFL.BFLY P2, R38, R35, R32, R33 ;  /* 0x0c00002023267389 */ /* 0x0000640000040021 */
[----:B01----:R-:W-:Y:S01]  /*9a80*/  ENDCOLLECTIVE ;  /* 0x000000000000791b */ /* 0x003fe20003800000 */
.L_x_1177:
        /* <DEDUP_REMOVED lines=10> */
.L_x_1178:
[----:B------:R-:W-:-:S05]  /*9b30*/  FADD.FTZ R23, R34, R37 ;  /* 0x0000002522177221 */ /* 0x000fca0000010000 */
[----:B------:R-:W-:Y:S02]  /*9b40*/  MOV R35, R23 ;  /* 0x0000001700237202 */ /* 0x000fe40000000f00 */
[----:B------:R-:W-:-:S07]  /*9b50*/  MOV R39, R38 ;  /* 0x0000002600277202 */ /* 0x000fce0000000f00 */
[----:B------:R-:W-:Y:S05]  /*9b60*/  WARPSYNC.COLLECTIVE R30, `(.L_x_1179) ;  /* 0x000000001e087348 */ /* 0x000fea0003c00000 */
[----:B------:R0:W1:Y:S02]  /*9b70*/  SHFL.BFLY P2, R38, R35, R32, R33 ;  /* 0x0c00002023267389 */ /* 0x0000640000040021 */
[----:B01----:R-:W-:Y:S01]  /*9b80*/  ENDCOLLECTIVE ;  /* 0x000000000000791b */ /* 0x003fe20003800000 */
.L_x_1179:
        /* <DEDUP_REMOVED lines=8> */
.L_x_1180:
        /* <DEDUP_REMOVED lines=10> */
.L_x_1181:
[----:B------:R-:W-:Y:S01]  /*9cb0*/  FADD.FTZ R36, R39, R36 ;  /* 0x0000002427247221 */ /* 0x000fe20000010000 */
[----:B------:R-:W-:Y:S01]  /*9cc0*/  HFMA2.MMA R32, -RZ, RZ, 0, 4.76837158203125e-07 ;  /* 0x00000008ff207435 */ /* 0x000fe200000001ff */
[----:B------:R-:W-:Y:S02]  /*9cd0*/  MOV R35, R31 ;  /* 0x0000001f00237202 */ /* 0x000fe40000000f00 */
[----:B------:R-:W-:-:S08]  /*9ce0*/  MOV R34, R38 ;  /* 0x0000002600227202 */ /* 0x000fd00000000f00 */
[----:B------:R-:W-:Y:S05]  /*9cf0*/  WARPSYNC.COLLECTIVE R30, `(.L_x_1182) ;  /* 0x000000001e087348 */ /* 0x000fea0003c00000 */
[----:B------:R0:W1:Y:S02]  /*9d00*/  SHFL.BFLY P2, R38, R35, R32, R33 ;  /* 0x0c00002023267389 */ /* 0x0000640000040021 */
[----:B01----:R-:W-:Y:S01]  /*9d10*/  ENDCOLLECTIVE ;  /* 0x000000000000791b */ /* 0x003fe20003800000 */
.L_x_1182:
        /* <DEDUP_REMOVED lines=8> */
.L_x_1183:
[----:B------:R-:W-:Y:S01]  /*9da0*/  FADD.FTZ R26, R26, R31 ;  /* 0x0000001f1a1a7221 */ /* 0x000fe20000010000 */
[----:B------:R-:W-:-:S04]  /*9db0*/  HFMA2.MMA R32, -RZ, RZ, 0, 2.384185791015625e-07 ;  /* 0x00000004ff207435 */ /* 0x000fc800000001ff */
[----:B------:R-:W-:Y:S02]  /*9dc0*/  MOV R35, R26 ;  /* 0x0000001a00237202 */ /* 0x000fe40000000f00 */
[----:B------:R-:W-:-:S07]  /*9dd0*/  MOV R27, R38 ;  /* 0x00000026001b7202 */ /* 0x000fce0000000f00 */
[----:B------:R-:W-:Y:S05]  /*9de0*/  WARPSYNC.COLLECTIVE R30, `(.L_x_1184) ;  /* 0x000000001e087348 */ /* 0x000fea0003c00000 */
[----:B------:R0:W1:Y:S02]  /*9df0*/  SHFL.BFLY P2, R38, R35, R32, R33 ;  /* 0x0c00002023267389 */ /* 0x0000640000040021 */
[----:B01----:R-:W-:Y:S01]  /*9e00*/  ENDCOLLECTIVE ;  /* 0x000000000000791b */ /* 0x003fe20003800000 */
.L_x_1184:
[----:B------:R-:W-:-:S05]  /*9e10*/  FADD.FTZ R27, R27, R40 ;  /* 0x000000281b1b7221 */ /* 0x000fca0000010000 */
[----:B------:R-:W-:Y:S02]  /*9e20*/  MOV R35, R27 ;  /* 0x0000001b00237202 */ /* 0x000fe40000000f00 */
[----:B------:R-:W-:-:S07]  /*9e30*/  MOV R25, R38 ;  /* 0x0000002600197202 */ /* 0x000fce0000000f00 */
[----:B------:R-:W-:Y:S05]  /*9e40*/  WARPSYNC.COLLECTIVE R30, `(.L_x_1185) ;  /* 0x000000001e087348 */ /* 0x000fea0003c00000 */
[----:B------:R0:W1:Y:S02]  /*9e50*/  SHFL.BFLY P2, R38, R35, R32, R33 ;  /* 0x0c00002023267389 */ /* 0x0000640000040021 */
[----:B01----:R-:W-:Y:S01]  /*9e60*/  ENDCOLLECTIVE ;  /* 0x000000000000791b */ /* 0x003fe20003800000 */
.L_x_1185:
[----:B------:R-:W-:Y:S01]  /*9e70*/  FADD.FTZ R25, R26, R25 ;  /* 0x000000191a197221 */ /* 0x000fe20000010000 */
[----:B------:R-:W-:-:S04]  /*9e80*/  HFMA2.MMA R32, -RZ, RZ, 0, 1.1920928955078125e-07 ;  /* 0x00000002ff207435 */ /* 0x000fc800000001ff */
[----:B------:R-:W-:Y:S02]  /*9e90*/  MOV R35, R25 ;  /* 0x0000001900237202 */ /* 0x000fe40000000f00 */
[----:B------:R-:W-:-:S07]  /*9ea0*/  MOV R40, R38 ;  /* 0x0000002600287202 */ /* 0x000fce0000000f00 */
[----:B------:R-:W-:Y:S05]  /*9eb0*/  WARPSYNC.COLLECTIVE R30, `(.L_x_1186) ;  /* 0x000000001e087348 */ /* 0x000fea0003c00000 */
[----:B------:R0:W1:Y:S02]  /*9ec0*/  SHFL.BFLY P2, R38, R35, R32, R33 ;  /* 0x0c00002023267389 */ /* 0x0000640000040021 */
[----:B01----:R-:W-:Y:S01]  /*9ed0*/  ENDCOLLECTIVE ;  /* 0x000000000000791b */ /* 0x003fe20003800000 */
.L_x_1186:
[----:B------:R-:W-:-:S05]  /*9ee0*/  FADD.FTZ R24, R27, R40 ;  /* 0x000000281b187221 */ /* 0x000fca0000010000 */
[----:B------:R-:W-:Y:S02]  /*9ef0*/  MOV R35, R24 ;  /* 0x0000001800237202 */ /* 0x000fe40000000f00 */
[----:B------:R-:W-:-:S07]  /*9f00*/  MOV R26, R38 ;  /* 0x00000026001a7202 */ /* 0x000fce0000000f00 */
[----:B------:R-:W-:Y:S05]  /*9f10*/  WARPSYNC.COLLECTIVE R30, `(.L_x_1187) ;  /* 0x000000001e087348 */ /* 0x000fea0003c00000 */
[----:B------:R0:W1:Y:S02]  /*9f20*/  SHFL.BFLY P2, R38, R35, R32, R33 ;  /* 0x0c00002023267389 */ /* 0x0000640000040021 */
[----:B01----:R-:W-:Y:S01]  /*9f30*/  ENDCOLLECTIVE ;  /* 0x000000000000791b */ /* 0x003fe20003800000 */
.L_x_1187:
[----:B------:R-:W-:Y:S01]  /*9f40*/  FADD.FTZ R26, R25, R26 ;  /* 0x0000001a191a7221 */ /* 0x000fe20000010000 */
[----:B------:R-:W-:-:S04]  /*9f50*/  HFMA2.MMA R32, -RZ, RZ, 0, 5.9604644775390625e-08 ;  /* 0x00000001ff207435 */ /* 0x000fc800000001ff */
[----:B------:R-:W-:Y:S02]  /*9f60*/  MOV R35, R26 ;  /* 0x0000001a00237202 */ /* 0x000fe40000000f00 */
[----:B------:R-:W-:-:S07]  /*9f70*/  MOV R27, R38 ;  /* 0x00000026001b7202 */ /* 0x000fce0000000f00 */
[----:B------:R-:W-:Y:S05]  /*9f80*/  WARPSYNC.COLLECTIVE R30, `(.L_x_1188) ;  /* 0x000000001e087348 */ /* 0x000fea0003c00000 */
[----:B------:R0:W1:Y:S02]  /*9f90*/  SHFL.BFLY P2, R38, R35, R32, R33 ;  /* 0x0c00002023267389 */ /* 0x0000640000040021 */
[----:B01----:R-:W-:Y:S01]  /*9fa0*/  ENDCOLLECTIVE ;  /* 0x000000000000791b */ /* 0x003fe20003800000 */
.L_x_1188:
[----:B------:R-:W-:-:S05]  /*9fb0*/  FADD.FTZ R27, R24, R27 ;  /* 0x0000001b181b7221 */ /* 0x000fca0000010000 */
[----:B------:R-:W-:Y:S02]  /*9fc0*/  MOV R35, R27 ;  /* 0x0000001b00237202 */ /* 0x000fe40000000f00 */
[----:B------:R-:W-:-:S07]  /*9fd0*/  MOV R25, R38 ;  /* 0x0000002600197202 */ /* 0x000fce0000000f00 */
[----:B------:R-:W-:Y:S05]  /*9fe0*/  WARPSYNC.COLLECTIVE R30, `(.L_x_1189) ;  /* 0x000000001e087348 */ /* 0x000fea0003c00000 */
[----:B------:R0:W1:Y:S02]  /*9ff0*/  SHFL.BFLY P2, R38, R35, R32, R33 ;  /* 0x0c00002023267389 */ /* 0x0000640000040021 */
[----:B01----:R-:W-:Y:S01]  /*a000*/  ENDCOLLECTIVE ;  /* 0x000000000000791b */ /* 0x003fe20003800000 */
.L_x_1189:
[----:B------:R-:W-:Y:S01]  /*a010*/  FADD.FTZ R25, R26, R25 ;  /* 0x000000191a197221 */ /* 0x000fe20000010000 */
[----:B------:R-:W-:Y:S01]  /*a020*/  HFMA2.MMA R32, -RZ, RZ, 0, 4.76837158203125e-07 ;  /* 0x00000008ff207435 */ /* 0x000fe200000001ff */
[----:B------:R-:W-:Y:S02]  /*a030*/  MOV R35, R23 ;  /* 0x0000001700237202 */ /* 0x000fe40000000f00 */
[----:B------:R-:W-:-:S08]  /*a040*/  MOV R24, R38 ;  /* 0x0000002600187202 */ /* 0x000fd00000000f00 */
[----:B------:R-:W-:Y:S05]  /*a050*/  WARPSYNC.COLLECTIVE R30, `(.L_x_1190) ;  /* 0x000000001e087348 */ /* 0x000fea0003c00000 */
[----:B------:R0:W1:Y:S02]  /*a060*/  SHFL.BFLY P2, R38, R35, R32, R33 ;  /* 0x0c00002023267389 */ /* 0x0000640000040021 */
[----:B01----:R-:W-:Y:S01]  /*a070*/  ENDCOLLECTIVE ;  /* 0x000000000000791b */ /* 0x003fe20003800000 */
.L_x_1190:
[----:B------:R-:W-:Y:S01]  /*a080*/  FADD.FTZ R24, R27, R24 ;  /* 0x000000181b187221 */ /* 0x000fe20000010000 */
[----:B------:R-:W-:Y:S02]  /*a090*/  MOV R35, R22 ;  /* 0x0000001600237202 */ /* 0x000fe40000000f00 */
[----:B------:R-:W-:-:S07]  /*a0a0*/  MOV R28, R38 ;  /* 0x00000026001c7202 */ /* 0x000fce0000000f00 */
[----:B------:R-:W-:Y:S05]  /*a0b0*/  WARPSYNC.COLLECTIVE R30, `(.L_x_1191) ;  /* 0x000000001e087348 */ /* 0x000fea0003c00000 */
[----:B------:R0:W1:Y:S02]  /*a0c0*/  SHFL.BFLY P2, R38, R35, R32, R33 ;  /* 0x0c00002023267389 */ /* 0x0000640000040021 */
[----:B01----:R-:W-:Y:S01]  /*a0d0*/  ENDCOLLECTIVE ;  /* 0x000000000000791b */ /* 0x003fe20003800000 */
.L_x_1191:
        /* <DEDUP_REMOVED lines=13> */
.L_x_1192:
[----:B------:R-:W-:-:S05]  /*a1b0*/  FADD.FTZ R31, R41, R22 ;  /* 0x00000016291f7221 */ /* 0x000fca0000010000 */
[----:B------:R-:W-:Y:S02]  /*a1c0*/  MOV R35, R31 ;  /* 0x0000001f00237202 */ /* 0x000fe40000000f00 */
[----:B------:R-:W-:-:S07]  /*a1d0*/  MOV R41, R38 ;  /* 0x0000002600297202 */ /* 0x000fce0000000f00 */
[----:B------:R-:W-:Y:S05]  /*a1e0*/  WARPSYNC.COLLECTIVE R30, `(.L_x_1193) ;  /* 0x000000001e087348 */ /* 0x000fea0003c00000 */
[----:B------:R0:W1:Y:S02]  /*a1f0*/  SHFL.BFLY P2, R38, R35, R32, R33 ;  /* 0x0c00002023267389 */ /* 0x0000640000040021 */
[----:B01----:R-:W-:Y:S01]  /*a200*/  ENDCOLLECTIVE ;  /* 0x000000000000791b */ /* 0x003fe20003800000 */
.L_x_1193:
        /* <DEDUP_REMOVED lines=8> */
.L_x_1194:
[----:B------:R-:W-:Y:S02]  /*a290*/  MOV R35, R43 ;  /* 0x0000002b00237202 */ /* 0x000fe40000000f00 */
[----:B------:R-:W-:-:S07]  /*a2a0*/  MOV R19, R38 ;  /* 0x0000002600137202 */ /* 0x000fce0000000f00 */
[----:B------:R-:W-:Y:S05]  /*a2b0*/  WARPSYNC.COLLECTIVE R30, `(.L_x_1195) ;  /* 0x000000001e087348 */ /* 0x000fea0003c00000 */
[----:B------:R0:W1:Y:S02]  /*a2c0*/  SHFL.BFLY P2, R38, R35, R32, R33 ;  /* 0x0c00002023267389 */ /* 0x0000640000040021 */
[----:B01----:R-:W-:Y:S01]  /*a2d0*/  ENDCOLLECTIVE ;  /* 0x000000000000791b */ /* 0x003fe20003800000 */
.L_x_1195:
        /* <DEDUP_REMOVED lines=10> */
.L_x_1196:
        /* <DEDUP_REMOVED lines=8> */
.L_x_1197:
        /* <DEDUP_REMOVED lines=9> */
.L_x_1198:
        /* <DEDUP_REMOVED lines=9> */
.L_x_1199:
[----:B------:R-:W-:Y:S01]  /*a520*/  FADD.FTZ R21, R21, R18 ;  /* 0x0000001215157221 */ /* 0x000fe20000010000 */
[----:B------:R-:W-:-:S04]  /*a530*/  HFMA2.MMA R32, -RZ, RZ, 0, 2.384185791015625e-07 ;  /* 0x00000004ff207435 */ /* 0x000fc800000001ff */
[----:B------:R-:W-:Y:S02]  /*a540*/  MOV R35, R21 ;  /* 0x0000001500237202 */ /* 0x000fe40000000f00 */
[----:B------:R-:W-:-:S07]  /*a550*/  MOV R20, R38 ;  /* 0x0000002600147202 */ /* 0x000fce0000000f00 */
[----:B------:R-:W-:Y:S05]  /*a560*/  WARPSYNC.COLLECTIVE R30, `(.L_x_1200) ;  /* 0x000000001e087348 */ /* 0x000fea0003c00000 */
[----:B------:R0:W1:Y:S02]  /*a570*/  SHFL.BFLY P2, R38, R35, R32, R33 ;  /* 0x0c00002023267389 */ /* 0x0000640000040021 */
[----:B01----:R-:W-:Y:S01]  /*a580*/  ENDCOLLECTIVE ;  /* 0x000000000000791b */ /* 0x003fe20003800000 */
.L_x_1200:
[----:B------:R-:W-:-:S05]  /*a590*/  FADD.FTZ R40, R20, R19 ;  /* 0x0000001314287221 */ /* 0x000fca0000010000 */
[----:B------:R-:W-:Y:S02]  /*a5a0*/  MOV R35, R40 ;  /* 0x0000002800237202 */ /* 0x000fe40000000f00 */
[----:B------:R-:W-:-:S07]  /*a5b0*/  MOV R18, R38 ;  /* 0x0000002600127202 */ /* 0x000fce0000000f00 */
[----:B------:R-:W-:Y:S05]  /*a5c0*/  WARPSYNC.COLLECTIVE R30, `(.L_x_1201) ;  /* 0x000000001e087348 */ /* 0x000fea0003c00000 */
[----:B------:R0:W1:Y:S02]  /*a5d0*/  SHFL.BFLY P2, R38, R35, R32, R33 ;  /* 0x0c00002023267389 */ /* 0x0000640000040021 */
[----:B01----:R-:W-:Y:S01]  /*a5e0*/  ENDCOLLECTIVE ;  /* 0x000000000000791b */ /* 0x003fe20003800000 */
.L_x_1201:
        /* <DEDUP_REMOVED lines=9> */
.L_x_1202:
        /* <DEDUP_REMOVED lines=12> */
.L_x_1203:
        /* <DEDUP_REMOVED lines=9> */
.L_x_1204:
[----:B------:R-:W-:-:S05]  /*a7d0*/  FADD.FTZ R40, R41, R40 ;  /* 0x0000002829287221 */ /* 0x000fca0000010000 */
[----:B------:R-:W-:Y:S02]  /*a7e0*/  MOV R35, R40 ;  /* 0x0000002800237202 */ /* 0x000fe40000000f00 */
[----:B------:R-:W-:-:S07]  /*a7f0*/  MOV R27, R38 ;  /* 0x00000026001b7202 */ /* 0x000fce0000000f00 */
[----:B------:R-:W-:Y:S05]  /*a800*/  WARPSYNC.COLLECTIVE R30, `(.L_x_1205) ;  /* 0x000000001e087348 */ /* 0x000fea0003c00000 */
[----:B------:R0:W1:Y:S02]  /*a810*/  SHFL.BFLY P2, R38, R35, R32, R33 ;  /* 0x0c00002023267389 */ /* 0x0000640000040021 */
[----:B01----:R-:W-:Y:S01]  /*a820*/  ENDCOLLECTIVE ;  /* 0x000000000000791b */ /* 0x003fe20003800000 */
.L_x_1205:
[----:B------:R-:W-:Y:S01]  /*a830*/  FADD.FTZ R22, R42, R27 ;  /* 0x0000001b2a167221 */ /* 0x000fe20000010000 */
[----:B------:R-:W-:Y:S06]  /*a840*/  BRA `(.L_x_1206) ;  /* 0xffffffe400247947 */ /* 0x000fec000383ffff */
.L_x_1207:
        /* <DEDUP_REMOVED lines=11> */
.L_x_2763:


//--------------------- .text._ZN13group_norm_v214gn_cuda_kernelI13__nv_bfloat16Li320ELi3ELi32ELi10ELi4096ELb0ELi16ELi320ELi320ELi4ELb1ELi1ELb0ELb0ENS_16CompileConditionILi900EEEEEvPT_PKS4_S7_S7_flPfS8_Pj --------------------------
	.section	.text._ZN13group_norm_v214gn_cuda_kernelI13__nv_bfloat16Li320ELi3ELi32ELi10ELi4096ELb0ELi16ELi320ELi320ELi4ELb1ELi1ELb0ELb0ENS_16CompileConditionILi900EEEEEvPT_PKS4_S7_S7_flPfS8_Pj,"ax",@progbits
	.align	128
        .global         _ZN13group_norm_v214gn_cuda_kernelI13__nv_bfloat16Li320ELi3ELi32ELi10ELi4096ELb0ELi16ELi320ELi320ELi4ELb1ELi1ELb0ELb0ENS_16CompileConditionILi900EEEEEvPT_PKS4_S7_S7_flPfS8_Pj
        .type           _ZN13group_norm_v214gn_cuda_kernelI13__nv_bfloat16Li320ELi3ELi32ELi10ELi4096ELb0ELi16ELi320ELi320ELi4ELb1ELi1ELb0ELb0ENS_16CompileConditionILi900EEEEEvPT_PKS4_S7_S7_flPfS8_Pj,@function
        .size           _ZN13group_norm_v214gn_cuda_kernelI13__nv_bfloat16Li320ELi3ELi32ELi10ELi4096ELb0ELi16ELi320ELi320ELi4ELb1ELi1ELb0ELb0ENS_16CompileConditionILi900EEEEEvPT_PKS4_S7_S7_flPfS8_Pj,(.L_x_2764 - _ZN13group_norm_v214gn_cuda_kernelI13__nv_bfloat16Li320ELi3ELi32ELi10ELi4096ELb0ELi16ELi320ELi320ELi4ELb1ELi1ELb0ELb0ENS_16CompileConditionILi900EEEEEvPT_PKS4_S7_S7_flPfS8_Pj)
        .other          _ZN13group_norm_v214gn_cuda_kernelI13__nv_bfloat16Li320ELi3ELi32ELi10ELi4096ELb0ELi16ELi320ELi320ELi4ELb1ELi1ELb0ELb0ENS_16CompileConditionILi900EEEEEvPT_PKS4_S7_S7_flPfS8_Pj,@"STO_CUDA_ENTRY STV_DEFAULT"
_ZN13group_norm_v214gn_cuda_kernelI13__nv_bfloat16Li320ELi3ELi32ELi10ELi4096ELb0ELi16ELi320ELi320ELi4ELb1ELi1ELb0ELb0ENS_16CompileConditionILi900EEEEEvPT_PKS4_S7_S7_flPfS8_Pj:
.text._ZN13group_norm_v214gn_cuda_kernelI13__nv_bfloat16Li320ELi3ELi32ELi10ELi4096ELb0ELi16ELi320ELi320ELi4ELb1ELi1ELb0ELb0ENS_16CompileConditionILi900EEEEEvPT_PKS4_S7_S7_flPfS8_Pj:
[----:B------:R-:W-:Y:S01]  /*0000*/  LDC R1, c[0x0][0x28] ;  /* 0x00000a00ff017b82 */ /* 0x000fe20000000800 */
[----:B------:R-:W0:Y:S01]  /*0010*/  S2R R0, SR_CTAID.Y ;  /* 0x0000000000007919 */ /* 0x000e220000002600 */
[----:B------:R-:W-:Y:S02]  /*0020*/  ULDC.64 UR4, c[0x0][0x238] ;  /* 0x00008e0000047ab9 */ /* 0x000fe40000000a00 */
[----:B0-----:R-:W-:-:S04]  /*0030*/  ISETP.GE.U32.AND P0, PT, R0, UR4, PT ;  /* 0x0000000400007c0c */ /* 0x001fc8000bf06070 */
[----:B------:R-:W-:-:S13]  /*0040*/  ISETP.GE.AND.EX P0, PT, RZ, UR5, PT, P0 ;  /* 0x00000005ff007c0c */ /* 0x000fda000bf06300 */
[----:B------:R-:W-:Y:S05]  /*0050*/  @P0 EXIT ;  /* 0x000000000000094d */ /* 0x000fea0003800000 */
[----:B------:R-:W0:Y:S01]  /*0060*/  S2R R2, SR_TID.X ;  /* 0x0000000000027919 */ /* 0x000e220000002100 */
[----:B------:R-:W-:Y:S01]  /*0070*/  ULDC.64 UR8, c[0x0][0x208] ;  /* 0x0000820000087ab9 */ /* 0x000fe20000000a00 */
[----:B------:R-:W-:Y:S01]  /*0080*/  UMOV UR4, URZ ;  /* 0x0000003f00047c82 */ /* 0x000fe20008000000 */
[----:B------:R-:W1:Y:S01]  /*0090*/  S2R R7, SR_CgaCtaId ;  /* 0x0000000000077919 */ /* 0x000e620000008800 */
[----:B------:R-:W2:Y:S01]  /*00a0*/  S2R R3, SR_CTAID.X ;  /* 0x0000000000037919 */ /* 0x000ea20000002500 */
[----:B0-----:R-:W-:Y:S01]  /*00b0*/  IMAD.WIDE.U32 R4, R2, -0x33333333, RZ ;  /* 0xcccccccd02047825 */ /* 0x001fe200078e00ff */
[----:B------:R-:W-:-:S04]  /*00c0*/  MOV R4, 0x400 ;  /* 0x0000040000047802 */ /* 0x000fc80000000f00 */
[----:B------:R-:W-:Y:S02]  /*00d0*/  SHF.R.U32.HI R55, RZ, 0x6, R5 ;  /* 0x00000006ff377819 */ /* 0x000fe40000011605 */
[----:B-1----:R-:W-:-:S03]  /*00e0*/  LEA R5, R7, R4, 0x18 ;  /* 0x0000000407057211 */ /* 0x002fc600078ec0ff */
[----:B------:R-:W-:-:S04]  /*00f0*/  IMAD R4, R55, -0x50, R2 ;  /* 0xffffffb037047824 */ /* 0x000fc800078e0202 */
[----:B------:R-:W-:Y:S01]  /*0100*/  IMAD R5, R4, 0x28, R5 ;  /* 0x0000002804057824 */ /* 0x000fe200078e0205 */
[----:B------:R-:W-:-:S04]  /*0110*/  MOV R4, R0 ;  /* 0x0000000000047202 */ /* 0x000fc80000000f00 */
[----:B------:R-:W-:Y:S01]  /*0120*/  LEA R55, R55, R5, 0x3 ;  /* 0x0000000537377211 */ /* 0x000fe200078e18ff */
[----:B--2---:R-:W-:-:S11]  /*0130*/  HFMA2.MMA R5, -RZ, RZ, 0, 0 ;  /* 0x00000000ff057435 */ /* 0x004fd600000001ff */
.L_x_1218:
[----:B-1----:R-:W-:Y:S01]  /*0140*/  IMAD.WIDE.U32 R6, R2, -0x33333333, RZ ;  /* 0xcccccccd02067825 */ /* 0x002fe200078e00ff */
[----:B------:R-:W-:Y:S01]  /*0150*/  SHF.L.U32 R6, R3, 0x4, RZ ;  /* 0x0000000403067819 */ /* 0x000fe200000006ff */
[----:B------:R-:W-:Y:S01]  /*0160*/  ULDC.64 UR6, c[0x0][0x218] ;  /* 0x0000860000067ab9 */ /* 0x000fe20000000a00 */
[----:B------:R-:W-:Y:S01]  /*0170*/  MOV R23, RZ ;  /* 0x000000ff00177202 */ /* 0x000fe20000000f00 */
[----:B------:R-:W-:Y:S01]  /*0180*/  ULDC.64 UR10, c[0x0][0x228] ;  /* 0x00008a00000a7ab9 */ /* 0x000fe20000000a00 */
[----:B------:R-:W-:Y:S02]  /*0190*/  SHF.R.U32.HI R7, RZ, 0x6, R7 ;  /* 0x00000006ff077819 */ /* 0x000fe40000011607 */
[----:B------:R-:W-:-:S03]  /*01a0*/  LOP3.LUT R6, R6, 0xff0, RZ, 0xc0, !PT ;  /* 0x00000ff006067812 */ /* 0x000fc600078ec0ff */
[----:B------:R-:W-:Y:S01]  /*01b0*/  IMAD R22, R7, -0x50, R2 ;  /* 0xffffffb007167824 */ /* 0x000fe200078e0202 */
[----:B------:R-:W-:Y:S01]  /*01c0*/  IADD3 R6, R6, R7, RZ ;  /* 0x0000000706067210 */ /* 0x000fe20007ffe0ff */
[----:B------:R-:W-:-:S03]  /*01d0*/  IMAD R7, R5, 0x140000, RZ ;  /* 0x0014000005077824 */ /* 0x000fc600078e02ff */
[----:B------:R-:W-:Y:S01]  /*01e0*/  SHF.L.U32 R22, R22, 0x2, RZ ;  /* 0x0000000216167819 */ /* 0x000fe200000006ff */
[----:B------:R-:W-:-:S04]  /*01f0*/  IMAD R11, R6, 0x140, RZ ;  /* 0x00000140060b7824 */ /* 0x000fc800078e02ff */
[----:B------:R-:W-:-:S05]  /*0200*/  IMAD.WIDE.U32 R12, R4, 0x140000, R22 ;  /* 0x00140000040c7825 */ /* 0x000fca00078e0016 */
[----:B------:R-:W-:Y:S02]  /*0210*/  IADD3 R13, R13, R7, RZ ;  /* 0x000000070d0d7210 */ /* 0x000fe40007ffe0ff */
[C---:B------:R-:W-:Y:S02]  /*0220*/  IADD3 R9, P0, R11.reuse, R12, RZ ;  /* 0x0000000c0b097210 */ /* 0x040fe40007f1e0ff */
[----:B------:R-:W-:Y:S02]  /*0230*/  IADD3 R7, R11, 0x500, RZ ;  /* 0x000005000b077810 */ /* 0x000fe40007ffe0ff */
[----:B------:R-:W-:Y:S02]  /*0240*/  IADD3.X R6, RZ, R13, RZ, P0, !PT ;  /* 0x0000000dff067210 */ /* 0x000fe400007fe4ff */
[----:B------:R-:W-:-:S04]  /*0250*/  LEA R14, P0, R9, UR6, 0x1 ;  /* 0x00000006090e7c11 */ /* 0x000fc8000f8008ff */
[----:B------:R-:W-:Y:S02]  /*0260*/  LEA.HI.X R15, R9, UR7, R6, 0x1, P0 ;  /* 0x00000007090f7c11 */ /* 0x000fe400080f0c06 */
[----:B------:R-:W-:Y:S02]  /*0270*/  IADD3 R9, R11, 0xa00, RZ ;  /* 0x00000a000b097810 */ /* 0x000fe40007ffe0ff */
[-C--:B------:R-:W-:Y:S02]  /*0280*/  IADD3 R7, P0, R7, R12.reuse, RZ ;  /* 0x0000000c07077210 */ /* 0x080fe40007f1e0ff */
[----:B------:R-:W-:Y:S01]  /*0290*/  IADD3 R8, P1, R9, R12, RZ ;  /* 0x0000000c09087210 */ /* 0x000fe20007f3e0ff */
[----:B------:R-:W2:Y:S01]  /*02a0*/  LDG.E.64.CONSTANT R14, desc[UR8][R14.64] ;  /* 0x000000080e0e7981 */ /* 0x000ea2000c1e9b00 */
[----:B------:R-:W-:Y:S02]  /*02b0*/  IADD3.X R9, RZ, R13, RZ, P0, !PT ;  /* 0x0000000dff097210 */ /* 0x000fe400007fe4ff */
[----:B------:R-:W-:-:S02]  /*02c0*/  LEA R16, P0, R7, UR6, 0x1 ;  /* 0x0000000607107c11 */ /* 0x000fc4000f8008ff */
[----:B------:R-:W-:Y:S02]  /*02d0*/  IADD3.X R10, RZ, R13, RZ, P1, !PT ;  /* 0x0000000dff0a7210 */ /* 0x000fe40000ffe4ff */
[----:B------:R-:W-:Y:S02]  /*02e0*/  LEA.HI.X R17, R7, UR7, R9, 0x1, P0 ;  /* 0x0000000707117c11 */ /* 0x000fe400080f0c09 */
[----:B------:R-:W-:-:S04]  /*02f0*/  LEA R18, P1, R8, UR6, 0x1 ;  /* 0x0000000608127c11 */ /* 0x000fc8000f8208ff */
[----:B------:R-:W3:Y:S01]  /*0300*/  LDG.E.64.CONSTANT R16, desc[UR8][R16.64] ;  /* 0x0000000810107981 */ /* 0x000ee2000c1e9b00 */
[----:B------:R-:W-:Y:S02]  /*0310*/  LEA.HI.X R19, R8, UR7, R10, 0x1, P1 ;  /* 0x0000000708137c11 */ /* 0x000fe400088f0c0a */
[----:B------:R-:W-:-:S04]  /*0320*/  IADD3 R11, R11, 0xf00, RZ ;  /* 0x00000f000b0b7810 */ /* 0x000fc80007ffe0ff */
[----:B------:R-:W-:Y:S01]  /*0330*/  IADD3 R11, P0, R11, R12, RZ ;  /* 0x0000000c0b0b7210 */ /* 0x000fe20007f1e0ff */
[----:B------:R-:W4:Y:S03]  /*0340*/  LDG.E.64.CONSTANT R18, desc[UR8][R18.64] ;  /* 0x0000000812127981 */ /* 0x000f26000c1e9b00 */
[----:B------:R-:W-:Y:S02]  /*0350*/  IADD3.X R12, RZ, R13, RZ, P0, !PT ;  /* 0x0000000dff0c7210 */ /* 0x000fe400007fe4ff */
[----:B------:R-:W-:-:S04]  /*0360*/  LEA R20, P0, R11, UR6, 0x1 ;  /* 0x000000060b147c11 */ /* 0x000fc8000f8008ff */
[----:B------:R-:W-:Y:S01]  /*0370*/  LEA.HI.X R21, R11, UR7, R12, 0x1, P0 ;  /* 0x000000070b157c11 */ /* 0x000fe200080f0c0c */
[----:B------:R-:W-:-:S05]  /*0380*/  ULDC.64 UR6, c[0x0][0x220] ;  /* 0x0000880000067ab9 */ /* 0x000fca0000000a00 */
[----:B------:R-:W4:Y:S01]  /*0390*/  LDG.E.64.CONSTANT R20, desc[UR8][R20.64] ;  /* 0x0000000814147981 */ /* 0x000f22000c1e9b00 */
[----:B------:R-:W-:Y:S02]  /*03a0*/  SHF.L.U32 R24, R22, 0x1, RZ ;  /* 0x0000000116187819 */ /* 0x000fe400000006ff */
[----:B------:R-:W-:Y:S02]  /*03b0*/  SHF.R.U32.HI R13, RZ, 0x1f, R22 ;  /* 0x0000001fff0d7819 */ /* 0x000fe40000011616 */
[C---:B------:R-:W-:Y:S02]  /*03c0*/  IADD3 R22, P0, R24.reuse, UR6, RZ ;  /* 0x0000000618167c10 */ /* 0x040fe4000ff1e0ff */
[----:B------:R-:W-:Y:S02]  /*03d0*/  IADD3 R24, P1, R24, UR10, RZ ;  /* 0x0000000a18187c10 */ /* 0x000fe4000ff3e0ff */
[C---:B------:R-:W-:Y:S02]  /*03e0*/  IADD3.X R23, R13.reuse, UR7, RZ, P0, !PT ;  /* 0x000000070d177c10 */ /* 0x040fe400087fe4ff */
[----:B------:R-:W-:-:S04]  /*03f0*/  IADD3.X R25, R13, UR11, RZ, P1, !PT ;  /* 0x0000000b0d197c10 */ /* 0x000fc80008ffe4ff */
[----:B------:R-:W5:Y:S04]  /*0400*/  LDG.E.64.CONSTANT R22, desc[UR8][R22.64] ;  /* 0x0000000816167981 */ /* 0x000f68000c1e9b00 */
[----:B------:R-:W5:Y:S01]  /*0410*/  LDG.E.64.CONSTANT R24, desc[UR8][R24.64] ;  /* 0x0000000818187981 */ /* 0x000f62000c1e9b00 */
[----:B------:R-:W-:Y:S01]  /*0420*/  ISETP.GT.U32.AND P0, PT, R2, 0x7f, PT ;  /* 0x0000007f0200780c */ /* 0x000fe20003f04070 */
[----:B------:R-:W-:Y:S01]  /*0430*/  BSSY B0, `(.L_x_1208) ;  /* 0x0000076000007945 */ /* 0x000fe20003800000 */
[C---:B--2---:R-:W-:Y:S02]  /*0440*/  PRMT R13, R14.reuse, 0x7632, R13 ;  /* 0x000076320e0d7816 */ /* 0x044fe4000000000d */
[----:B------:R-:W-:Y:S02]  /*0450*/  SHF.L.U32 R54, R14, 0x10, RZ ;  /* 0x000000100e367819 */ /* 0x000fe400000006ff */
[----:B------:R-:W-:-:S02]  /*0460*/  PRMT R26, R15, 0x7632, R26 ;  /* 0x000076320f1a7816 */ /* 0x000fc4000000001a */
[----:B------:R-:W-:Y:S01]  /*0470*/  SHF.L.U32 R27, R13, 0x10, RZ ;  /* 0x000000100d1b7819 */ /* 0x000fe200000006ff */
[----:B------:R-:W-:Y:S01]  /*0480*/  FADD.FTZ R13, RZ, R54 ;  /* 0x00000036ff0d7221 */ /* 0x000fe20000010000 */
[----:B------:R-:W-:Y:S01]  /*0490*/  SHF.L.U32 R32, R26, 0x10, RZ ;  /* 0x000000101a207819 */ /* 0x000fe200000006ff */
[----:B------:R-:W-:Y:S01]  /*04a0*/  FFMA.FTZ R26, R54, R54, RZ ;  /* 0x00000036361a7223 */ /* 0x000fe200000100ff */
[----:B------:R-:W-:Y:S01]  /*04b0*/  SHF.L.U32 R50, R15, 0x10, RZ ;  /* 0x000000100f327819 */ /* 0x000fe200000006ff */
[----:B------:R-:W-:Y:S01]  /*04c0*/  FADD.FTZ R28, R13, R27 ;  /* 0x0000001b0d1c7221 */ /* 0x000fe20000010000 */
[C---:B---3--:R-:W-:Y:S02]  /*04d0*/  SHF.L.U32 R53, R16.reuse, 0x10, RZ ;  /* 0x0000001010357819 */ /* 0x048fe400000006ff */
[----:B------:R-:W-:Y:S01]  /*04e0*/  PRMT R13, R16, 0x7632, R13 ;  /* 0x00007632100d7816 */ /* 0x000fe2000000000d */
[----:B------:R-:W-:Y:S01]  /*04f0*/  FFMA.FTZ R30, R27, R27, R26 ;  /* 0x0000001b1b1e7223 */ /* 0x000fe2000001001a */
[----:B------:R-:W-:Y:S01]  /*0500*/  FADD.FTZ R29, RZ, R50 ;  /* 0x00000032ff1d7221 */ /* 0x000fe20000010000 */
[----:B------:R-:W-:Y:S01]  /*0510*/  FFMA.FTZ R31, R50, R50, RZ ;  /* 0x00000032321f7223 */ /* 0x000fe200000100ff */
[----:B------:R-:W-:Y:S01]  /*0520*/  SHF.L.U32 R13, R13, 0x10, RZ ;  /* 0x000000100d0d7819 */ /* 0x000fe200000006ff */
[----:B------:R-:W-:Y:S01]  /*0530*/  FADD.FTZ R28, R28, R53 ;  /* 0x000000351c1c7221 */ /* 0x000fe20000010000 */
[----:B------:R-:W-:Y:S01]  /*0540*/  SHF.L.U32 R49, R17, 0x10, RZ ;  /* 0x0000001011317819 */ /* 0x000fe200000006ff */
[----:B------:R-:W-:Y:S01]  /*0550*/  FFMA.FTZ R30, R53, R53, R30 ;  /* 0x00000035351e7223 */ /* 0x000fe2000001001e */
[----:B------:R-:W-:Y:S01]  /*0560*/  PRMT R26, R17, 0x7632, R26 ;  /* 0x00007632111a7816 */ /* 0x000fe2000000001a */
[----:B------:R-:W-:Y:S01]  /*0570*/  FADD.FTZ R34, R29, R32 ;  /* 0x000000201d227221 */ /* 0x000fe20000010000 */
[----:B------:R-:W-:Y:S01]  /*0580*/  FFMA.FTZ R32, R32, R32, R31 ;  /* 0x0000002020207223 */ /* 0x000fe2000001001f */
[----:B----4-:R-:W-:Y:S01]  /*0590*/  SHF.L.U32 R52, R18, 0x10, RZ ;  /* 0x0000001012347819 */ /* 0x010fe200000006ff */
[----:B------:R-:W-:Y:S01]  /*05a0*/  FADD.FTZ R29, R28, R13 ;  /* 0x0000000d1c1d7221 */ /* 0x000fe20000010000 */
[----:B------:R-:W-:Y:S01]  /*05b0*/  SHF.L.U32 R31, R26, 0x10, RZ ;  /* 0x000000101a1f7819 */ /* 0x000fe200000006ff */
[----:B------:R-:W-:Y:S01]  /*05c0*/  FFMA.FTZ R13, R13, R13, R30 ;  /* 0x0000000d0d0d7223 */ /* 0x000fe2000001001e */
[----:B------:R-:W-:Y:S01]  /*05d0*/  FADD.FTZ R34, R34, R49 ;  /* 0x0000003122227221 */ /* 0x000fe20000010000 */
[----:B------:R-:W-:Y:S01]  /*05e0*/  PRMT R27, R18, 0x7632, R27 ;  /* 0x00007632121b7816 */ /* 0x000fe2000000001b */
[----:B------:R-:W-:Y:S01]  /*05f0*/  FFMA.FTZ R32, R49, R49, R32 ;  /* 0x0000003131207223 */ /* 0x000fe20000010020 */
[----:B------:R-:W-:Y:S01]  /*0600*/  FFMA.FTZ R26, R52, R52, R13 ;  /* 0x00000034341a7223 */ /* 0x000fe2000001000d */
[----:B------:R-:W-:Y:S01]  /*0610*/  FADD.FTZ R33, R34, R31 ;  /* 0x0000001f22217221 */ /* 0x000fe20000010000 */
[----:B------:R-:W-:Y:S01]  /*0620*/  SHF.L.U32 R48, R19, 0x10, RZ ;  /* 0x0000001013307819 */ /* 0x000fe200000006ff */
[----:B------:R-:W-:Y:S01]  /*0630*/  FFMA.FTZ R31, R31, R31, R32 ;  /* 0x0000001f1f1f7223 */ /* 0x000fe20000010020 */
[----:B------:R-:W-:-:S02]  /*0640*/  PRMT R13, R19, 0x7632, R13 ;  /* 0x00007632130d7816 */ /* 0x000fc4000000000d */
[----:B------:R-:W-:Y:S01]  /*0650*/  SHF.L.U32 R27, R27, 0x10, RZ ;  /* 0x000000101b1b7819 */ /* 0x000fe200000006ff */
[----:B------:R-:W-:Y:S01]  /*0660*/  FADD.FTZ R29, R29, R52 ;  /* 0x000000341d1d7221 */ /* 0x000fe20000010000 */
[----:B------:R-:W-:Y:S01]  /*0670*/  SHF.L.U32 R32, R13, 0x10, RZ ;  /* 0x000000100d207819 */ /* 0x000fe200000006ff */
[----:B------:R-:W-:Y:S01]  /*0680*/  FADD.FTZ R33, R33, R48 ;  /* 0x0000003021217221 */ /* 0x000fe20000010000 */
[----:B------:R-:W-:Y:S01]  /*0690*/  FFMA.FTZ R31, R48, R48, R31 ;  /* 0x00000030301f7223 */ /* 0x000fe2000001001f */
[--C-:B------:R-:W-:Y:S01]  /*06a0*/  FFMA.FTZ R30, R27, R27, R26.reuse ;  /* 0x0000001b1b1e7223 */ /* 0x100fe2000001001a */
[--C-:B------:R-:W-:Y:S01]  /*06b0*/  FADD.FTZ R28, R29, R27.reuse ;  /* 0x0000001b1d1c7221 */ /* 0x100fe20000010000 */
[C---:B------:R-:W-:Y:S02]  /*06c0*/  SHF.L.U32 R51, R20.reuse, 0x10, RZ ;  /* 0x0000001014337819 */ /* 0x040fe400000006ff */
[----:B------:R-:W-:Y:S01]  /*06d0*/  PRMT R26, R20, 0x7632, R26 ;  /* 0x00007632141a7816 */ /* 0x000fe2000000001a */
[----:B------:R-:W-:Y:S01]  /*06e0*/  FADD.FTZ R34, R33, R32 ;  /* 0x0000002021227221 */ /* 0x000fe20000010000 */
[C---:B------:R-:W-:Y:S01]  /*06f0*/  PRMT R27, R21.reuse, 0x7632, R27 ;  /* 0x00007632151b7816 */ /* 0x040fe2000000001b */
[----:B------:R-:W-:Y:S01]  /*0700*/  FFMA.FTZ R36, R32, R32, R31 ;  /* 0x0000002020247223 */ /* 0x000fe2000001001f */
[----:B------:R-:W-:-:S02]  /*0710*/  SHF.L.U32 R13, R21, 0x10, RZ ;  /* 0x00000010150d7819 */ /* 0x000fc400000006ff */
[----:B------:R-:W-:Y:S01]  /*0720*/  SHF.L.U32 R32, R26, 0x10, RZ ;  /* 0x000000101a207819 */ /* 0x000fe200000006ff */
[----:B------:R-:W-:Y:S01]  /*0730*/  FADD.FTZ R26, R28, R51 ;  /* 0x000000331c1a7221 */ /* 0x000fe20000010000 */
[----:B------:R-:W-:Y:S01]  /*0740*/  SHF.L.U32 R38, R27, 0x10, RZ ;  /* 0x000000101b267819 */ /* 0x000fe200000006ff */
[----:B------:R-:W-:Y:S01]  /*0750*/  FFMA.FTZ R27, R51, R51, R30 ;  /* 0x00000033331b7223 */ /* 0x000fe2000001001e */
[----:B------:R-:W-:Y:S01]  /*0760*/  FFMA.FTZ R29, R13, R13, R36 ;  /* 0x0000000d0d1d7223 */ /* 0x000fe20000010024 */
[----:B------:R-:W-:Y:S01]  /*0770*/  FADD.FTZ R28, R34, R13 ;  /* 0x0000000d221c7221 */ /* 0x000fe20000010000 */
[----:B------:R-:W-:Y:S01]  /*0780*/  FADD.FTZ R26, R26, R32 ;  /* 0x000000201a1a7221 */ /* 0x000fe20000010000 */
[----:B------:R-:W-:Y:S01]  /*0790*/  FFMA.FTZ R27, R32, R32, R27 ;  /* 0x00000020201b7223 */ /* 0x000fe2000001001b */
[----:B------:R-:W-:Y:S01]  /*07a0*/  FFMA.FTZ R29, R38, R38, R29 ;  /* 0x00000026261d7223 */ /* 0x000fe2000001001d */
[----:B------:R-:W-:-:S03]  /*07b0*/  FADD.FTZ R28, R28, R38 ;  /* 0x000000261c1c7221 */ /* 0x000fc60000010000 */
[----:B------:R0:W-:Y:S04]  /*07c0*/  STS.64 [R55], R26 ;  /* 0x0000001a37007388 */ /* 0x0001e80000000a00 */
[----:B------:R0:W-:Y:S01]  /*07d0*/  STS.64 [R55+0xc80], R28 ;  /* 0x000c801c37007388 */ /* 0x0001e20000000a00 */
[----:B------:R-:W-:Y:S01]  /*07e0*/  CS2R R34, SRZ ;  /* 0x0000000000227805 */ /* 0x000fe2000001ff00 */
[----:B------:R-:W-:Y:S06]  /*07f0*/  BAR.SYNC.DEFER_BLOCKING 0x0 ;  /* 0x0000000000007b1d */ /* 0x000fec0000010000 */
[----:B------:R-:W-:Y:S05]  /*0800*/  @P0 BRA `(.L_x_1209) ;  /* 0x0000000000e00947 */ /* 0x000fea0003800000 */
[----:B0-----:R-:W0:Y:S01]  /*0810*/  S2R R27, SR_CgaCtaId ;  /* 0x00000000001b7919 */ /* 0x001e220000008800 */
[----:B------:R-:W-:Y:S02]  /*0820*/  SHF.R.U32.HI R26, RZ, 0x2, R2 ;  /* 0x00000002ff1a7819 */ /* 0x000fe40000011602 */
[----:B------:R-:W-:-:S03]  /*0830*/  MOV R30, 0x400 ;  /* 0x00000400001e7802 */ /* 0x000fc60000000f00 */
[----:B------:R-:W-:-:S05]  /*0840*/  IMAD R26, R26, 0xa, RZ ;  /* 0x0000000a1a1a7824 */ /* 0x000fca00078e02ff */
[C---:B------:R-:W-:Y:S02]  /*0850*/  IADD3 R29, R26.reuse, 0x2, RZ ;  /* 0x000000021a1d7810 */ /* 0x040fe40007ffe0ff */
[----:B------:R-:W-:Y:S02]  /*0860*/  SHF.R.U32.HI R28, RZ, 0x2, R26 ;  /* 0x00000002ff1c7819 */ /* 0x000fe4000001161a */
[--C-:B------:R-:W-:Y:S02]  /*0870*/  SHF.R.U32.HI R31, RZ, 0x1, R29.reuse ;  /* 0x00000001ff1f7819 */ /* 0x100fe4000001161d */
[----:B------:R-:W-:Y:S02]  /*0880*/  IADD3 R32, R26, 0x4, RZ ;  /* 0x000000041a207810 */ /* 0x000fe40007ffe0ff */
[----:B------:R-:W-:Y:S02]  /*0890*/  SHF.R.U32.HI R34, RZ, 0x2, R29 ;  /* 0x00000002ff227819 */ /* 0x000fe4000001161d */
[----:B------:R-:W-:-:S02]  /*08a0*/  LOP3.LUT R31, R31, 0x1, RZ, 0xc0, !PT ;  /* 0x000000011f1f7812 */ /* 0x000fc400078ec0ff */
[--C-:B------:R-:W-:Y:S02]  /*08b0*/  SHF.R.U32.HI R33, RZ, 0x1, R32.reuse ;  /* 0x00000001ff217819 */ /* 0x100fe40000011620 */
[----:B------:R-:W-:Y:S01]  /*08c0*/  SHF.R.U32.HI R36, RZ, 0x2, R32 ;  /* 0x00000002ff247819 */ /* 0x000fe20000011620 */
[----:B------:R-:W-:Y:S01]  /*08d0*/  IMAD R31, R31, 0x50, R34 ;  /* 0x000000501f1f7824 */ /* 0x000fe200078e0222 */
[----:B------:R-:W-:Y:S02]  /*08e0*/  SHF.L.U32 R32, R2, 0x3, RZ ;  /* 0x0000000302207819 */ /* 0x000fe400000006ff */
[----:B------:R-:W-:Y:S02]  /*08f0*/  IADD3 R34, R26, 0x8, RZ ;  /* 0x000000081a227810 */ /* 0x000fe40007ffe0ff */
[----:B------:R-:W-:Y:S02]  /*0900*/  LOP3.LUT R33, R33, 0x1, RZ, 0xc0, !PT ;  /* 0x0000000121217812 */ /* 0x000fe400078ec0ff */
[----:B0-----:R-:W-:-:S02]  /*0910*/  LEA R30, R27, R30, 0x18 ;  /* 0x0000001e1b1e7211 */ /* 0x001fc400078ec0ff */
[----:B------:R-:W-:Y:S01]  /*0920*/  SHF.R.U32.HI R27, RZ, 0x1, R26 ;  /* 0x00000001ff1b7819 */ /* 0x000fe2000001161a */
[----:B------:R-:W-:Y:S01]  /*0930*/  IMAD R33, R33, 0x50, R36 ;  /* 0x0000005021217824 */ /* 0x000fe200078e0224 */
[----:B------:R-:W-:Y:S01]  /*0940*/  LOP3.LUT R32, R32, 0x18, RZ, 0xc0, !PT ;  /* 0x0000001820207812 */ /* 0x000fe200078ec0ff */
[--C-:B------:R-:W-:Y:S01]  /*0950*/  IMAD R31, R31, 0x28, R30.reuse ;  /* 0x000000281f1f7824 */ /* 0x100fe200078e021e */
[----:B------:R-:W-:Y:S01]  /*0960*/  LOP3.LUT R27, R27, 0x1, RZ, 0xc0, !PT ;  /* 0x000000011b1b7812 */ /* 0x000fe200078ec0ff */
[----:B------:R-:W-:Y:S01]  /*0970*/  IMAD R33, R33, 0x28, R30 ;  /* 0x0000002821217824 */ /* 0x000fe200078e021e */
[----:B------:R-:W-:-:S03]  /*0980*/  SHF.R.U32.HI R35, RZ, 0x2, R34 ;  /* 0x00000002ff237819 */ /* 0x000fc60000011622 */
[----:B------:R-:W-:Y:S01]  /*0990*/  IMAD R27, R27, 0x50, R28 ;  /* 0x000000501b1b7824 */ /* 0x000fe200078e021c */
[----:B------:R-:W-:-:S03]  /*09a0*/  IADD3 R28, R26, 0x6, RZ ;  /* 0x000000061a1c7810 */ /* 0x000fc60007ffe0ff */
[----:B------:R-:W-:Y:S01]  /*09b0*/  IMAD R27, R27, 0x28, R30 ;  /* 0x000000281b1b7824 */ /* 0x000fe200078e021e */
[--C-:B------:R-:W-:Y:S02]  /*09c0*/  SHF.R.U32.HI R26, RZ, 0x1, R28.reuse ;  /* 0x00000001ff1a7819 */ /* 0x100fe4000001161c */
[----:B------:R-:W-:Y:S02]  /*09d0*/  SHF.R.U32.HI R29, RZ, 0x2, R28 ;  /* 0x00000002ff1d7819 */ /* 0x000fe4000001161c */
[----:B------:R-:W-:Y:S02]  /*09e0*/  SHF.R.U32.HI R28, RZ, 0x1, R34 ;  /* 0x00000001ff1c7819 */ /* 0x000fe40000011622 */
[----:B------:R-:W-:Y:S02]  /*09f0*/  LOP3.LUT R26, R26, 0x1, RZ, 0xc0, !PT ;  /* 0x000000011a1a7812 */ /* 0x000fe400078ec0ff */
[----:B------:R-:W-:Y:S02]  /*0a00*/  IADD3 R27, R27, R32, RZ ;  /* 0x000000201b1b7210 */ /* 0x000fe40007ffe0ff */
[----:B------:R-:W-:Y:S01]  /*0a10*/  LOP3.LUT R34, R28, 0x1, RZ, 0xc0, !PT ;  /* 0x000000011c227812 */ /* 0x000fe200078ec0ff */
[----:B------:R-:W-:Y:S01]  /*0a20*/  IMAD R29, R26, 0x50, R29 ;  /* 0x000000501a1d7824 */ /* 0x000fe200078e021d */
[----:B------:R-:W-:-:S02]  /*0a30*/  IADD3 R28, R32, R31, RZ ;  /* 0x0000001f201c7210 */ /* 0x000fc40007ffe0ff */
[----:B------:R-:W0:Y:S01]  /*0a40*/  LDS.64 R26, [R27] ;  /* 0x000000001b1a7984 */ /* 0x000e220000000a00 */
[----:B------:R-:W-:Y:S01]  /*0a50*/  IMAD R37, R34, 0x50, R35 ;  /* 0x0000005022257824 */ /* 0x000fe200078e0223 */
[C---:B------:R-:W-:Y:S01]  /*0a60*/  IADD3 R31, R32.reuse, R33, RZ ;  /* 0x00000021201f7210 */ /* 0x040fe20007ffe0ff */
[--C-:B------:R-:W-:Y:S02]  /*0a70*/  IMAD R35, R29, 0x28, R30.reuse ;  /* 0x000000281d237824 */ /* 0x100fe400078e021e */
[----:B------:R-:W1:Y:S01]  /*0a80*/  LDS.64 R28, [R28] ;  /* 0x000000001c1c7984 */ /* 0x000e620000000a00 */
[----:B------:R-:W-:Y:S02]  /*0a90*/  IMAD R37, R37, 0x28, R30 ;  /* 0x0000002825257824 */ /* 0x000fe400078e021e */
[C---:B------:R-:W-:Y:S01]  /*0aa0*/  IADD3 R33, R32.reuse, R35, RZ ;  /* 0x0000002320217210 */ /* 0x040fe20007ffe0ff */
[----:B------:R-:W2:Y:S02]  /*0ab0*/  LDS.64 R30, [R31] ;  /* 0x000000001f1e7984 */ /* 0x000ea40000000a00 */
[----:B------:R-:W-:-:S03]  /*0ac0*/  IADD3 R36, R32, R37, RZ ;  /* 0x0000002520247210 */ /* 0x000fc60007ffe0ff */
        /* <DEDUP_REMOVED lines=12> */
.L_x_1209:
[----:B------:R-:W-:Y:S05]  /*0b90*/  BSYNC B0 ;  /* 0x0000000000007941 */ /* 0x000fea0003800000 */
.L_x_1208:
[----:B0-----:R-:W0:Y:S01]  /*0ba0*/  SHFL.BFLY PT, R27, R34, 0x2, 0x1f ;  /* 0x0c401f00221b7f89 */ /* 0x001e2200000e0000 */
[C---:B------:R-:W-:Y:S01]  /*0bb0*/  LOP3.LUT P1, RZ, R2.reuse, 0xffffff83, RZ, 0xc0, !PT ;  /* 0xffffff8302ff7812 */ /* 0x040fe2000782c0ff */
[----:B------:R-:W-:Y:S01]  /*0bc0*/  BSSY B0, `(.L_x_1210) ;  /* 0x0000015000007945 */ /* 0x000fe20003800000 */
[C---:B------:R-:W-:Y:S01]  /*0bd0*/  ISETP.NE.AND P2, PT, R2.reuse, RZ, PT ;  /* 0x000000ff0200720c */ /* 0x040fe20003f45270 */
[----:B------:R-:W1:Y:S01]  /*0be0*/  SHFL.BFLY PT, R26, R35, 0x2, 0x1f ;  /* 0x0c401f00231a7f89 */ /* 0x000e6200000e0000 */
[----:B------:R-:W-:Y:S01]  /*0bf0*/  ISETP.GT.U32.AND P0, PT, R2, 0xff, PT ;  /* 0x000000ff0200780c */ /* 0x000fe20003f04070 */
[----:B0-----:R-:W-:Y:S01]  /*0c00*/  FADD.FTZ R28, R27, R34 ;  /* 0x000000221b1c7221 */ /* 0x001fe20000010000 */
[----:B-1----:R-:W-:-:S04]  /*0c10*/  FADD.FTZ R29, R26, R35 ;  /* 0x000000231a1d7221 */ /* 0x002fc80000010000 */
[----:B------:R-:W0:Y:S04]  /*0c20*/  SHFL.BFLY PT, R27, R28, 0x1, 0x1f ;  /* 0x0c201f001c1b7f89 */ /* 0x000e2800000e0000 */
[----:B------:R-:W1:Y:S01]  /*0c30*/  SHFL.BFLY PT, R30, R29, 0x1, 0x1f ;  /* 0x0c201f001d1e7f89 */ /* 0x000e6200000e0000 */
[----:B0-----:R-:W-:Y:S01]  /*0c40*/  FADD.FTZ R26, R28, R27 ;  /* 0x0000001b1c1a7221 */ /* 0x001fe20000010000 */
[----:B-1----:R-:W-:Y:S01]  /*0c50*/  FADD.FTZ R27, R29, R30 ;  /* 0x0000001e1d1b7221 */ /* 0x002fe20000010000 */
[----:B------:R-:W-:Y:S06]  /*0c60*/  @P1 BRA `(.L_x_1211) ;  /* 0x0000000000281947 */ /* 0x000fec0003800000 */
[----:B------:R-:W0:Y:S01]  /*0c70*/  LDC R33, c[0x0][0x10] ;  /* 0x00000400ff217b82 */ /* 0x000e220000000800 */
[----:B------:R-:W-:Y:S02]  /*0c80*/  SHF.R.U32.HI R32, RZ, 0x2, R2 ;  /* 0x00000002ff207819 */ /* 0x000fe40000011602 */
[----:B------:R-:W-:-:S04]  /*0c90*/  LOP3.LUT R31, R3, 0xff, RZ, 0xc0, !PT ;  /* 0x000000ff031f7812 */ /* 0x000fc800078ec0ff */
[----:B------:R-:W-:Y:S01]  /*0ca0*/  PRMT R31, R32, 0x2104, R31 ;  /* 0x00002104201f7816 */ /* 0x000fe2000000001f */
[----:B------:R-:W1:Y:S01]  /*0cb0*/  LDC.64 R28, c[0x0][0x248] ;  /* 0x00009200ff1c7b82 */ /* 0x000e620000000a00 */
[----:B0-----:R-:W-:-:S05]  /*0cc0*/  IMAD R30, R33, UR4, R0 ;  /* 0x00000004211e7c24 */ /* 0x001fca000f8e0200 */
[----:B------:R-:W-:-:S04]  /*0cd0*/  LEA R30, R30, R31, 0xd ;  /* 0x0000001f1e1e7211 */ /* 0x000fc800078e68ff */
[----:B------:R-:W-:-:S05]  /*0ce0*/  SHF.L.U32 R31, R30, 0x1, RZ ;  /* 0x000000011e1f7819 */ /* 0x000fca00000006ff */
[----:B-1----:R-:W-:-:S05]  /*0cf0*/  IMAD.WIDE.U32 R28, R31, 0x4, R28 ;  /* 0x000000041f1c7825 */ /* 0x002fca00078e001c */
[----:B------:R0:W-:Y:S02]  /*0d00*/  STG.E.64 desc[UR8][R28.64], R26 ;  /* 0x0000001a1c007986 */ /* 0x0001e4000c101b08 */
.L_x_1211:
[----:B------:R-:W-:Y:S05]  /*0d10*/  BSYNC B0 ;  /* 0x0000000000007941 */ /* 0x000fea0003800000 */
.L_x_1210:
[----:B------:R-:W-:Y:S01]  /*0d20*/  BAR.SYNC.DEFER_BLOCKING 0x0 ;  /* 0x0000000000007b1d */ /* 0x000fe20000010000 */
[----:B------:R-:W-:-:S05]  /*0d30*/  CS2R R46, SRZ ;  /* 0x00000000002e7805 */ /* 0x000fca000001ff00 */
[----:B------:R-:W-:Y:S05]  /*0d40*/  @P2 BRA `(.L_x_1212) ;  /* 0x00000000003c2947 */ /* 0x000fea0003800000 */
[----:B0-----:R-:W0:Y:S01]  /*0d50*/  LDC.64 R26, c[0x0][0x250] ;  /* 0x00009400ff1a7b82 */ /* 0x001e220000000a00 */
        /* <DEDUP_REMOVED lines=8> */
.L_x_1213:
[----:B------:R-:W2:Y:S04]  /*0de0*/  LD.E.STRONG.GPU R28, desc[UR8][R26.64] ;  /* 0x000000081a1c7980 */ /* 0x000ea8000c10f900 */
[----:B--2---:R-:W-:Y:S01]  /*0df0*/  CCTL.IVALL ;  /* 0x00000000ff00798f */ /* 0x004fe20002000000 */
[----:B------:R-:W-:Y:S05]  /*0e00*/  YIELD ;  /* 0x0000000000007946 */ /* 0x000fea0003800000 */
[----:B-----5:R-:W-:-:S04]  /*0e10*/  LOP3.LUT R28, R28, R29, RZ, 0x3c, !PT ;  /* 0x0000001d1c1c7212 */ /* 0x020fc800078e3cff */
[----:B------:R-:W-:-:S13]  /*0e20*/  ISETP.GT.AND P1, PT, R28, -0x1, PT ;  /* 0xffffffff1c00780c */ /* 0x000fda0003f24270 */
[----:B------:R-:W-:Y:S05]  /*0e30*/  @P1 BRA `(.L_x_1213) ;  /* 0xfffffffc00e81947 */ /* 0x000fea000383ffff */
.L_x_1212:
[----:B------:R-:W-:Y:S05]  /*0e40*/  WARPSYNC.ALL ;  /* 0x0000000000007948 */ /* 0x000fea0003800000 */
[----:B------:R-:W-:Y:S06]  /*0e50*/  BAR.SYNC.DEFER_BLOCKING 0x0 ;  /* 0x0000000000007b1d */ /* 0x000fec0000010000 */
[----:B------:R-:W-:Y:S04]  /*0e60*/  BSSY B0, `(.L_x_1214) ;  /* 0x00000aa000007945 */ /* 0x000fe80003800000 */
[----:B------:R-:W-:Y:S05]  /*0e70*/  @P0 BRA `(.L_x_1215) ;  /* 0x0000000800a00947 */ /* 0x000fea0003800000 */
[----:B0-----:R-:W0:Y:S01]  /*0e80*/  LDC R29, c[0x0][0x10] ;  /* 0x00000400ff1d7b82 */ /* 0x001e220000000800 */
[----:B------:R-:W-:-:S04]  /*0e90*/  SHF.L.U32 R27, R2, 0x5, RZ ;  /* 0x00000005021b7819 */ /* 0x000fc800000006ff */
[----:B------:R-:W-:-:S03]  /*0ea0*/  LOP3.LUT R27, R27, 0x7fffff00, RZ, 0xc0, !PT ;  /* 0x7fffff001b1b7812 */ /* 0x000fc600078ec0ff */
        /* <DEDUP_REMOVED lines=11> */
[C---:B------:R-:W-:Y:S01]  /*0f60*/  IADD3 R33, R56.reuse, 0x30, RZ ;  /* 0x0000003038217810 */ /* 0x040fe20007ffe0ff */
[--C-:B------:R-:W-:Y:S01]  /*0f70*/  IMAD.WIDE.U32 R30, R31, 0x4, R58.reuse ;  /* 0x000000041f1e7825 */ /* 0x100fe200078e003a */
[C---:B------:R-:W-:Y:S01]  /*0f80*/  IADD3 R35, R56.reuse, 0x40, RZ ;  /* 0x0000004038237810 */ /* 0x040fe20007ffe0ff */
[----:B------:R-:W3:Y:S02]  /*0f90*/  LDG.E.64 R28, desc[UR8][R28.64] ;  /* 0x000000081c1c7981 */ /* 0x000ee4000c1e1b00 */
[--C-:B------:R-:W-:Y:S01]  /*0fa0*/  IMAD.WIDE.U32 R32, R33, 0x4, R58.reuse ;  /* 0x0000000421207825 */ /* 0x100fe200078e003a */
[C---:B------:R-:W-:Y:S01]  /*0fb0*/  IADD3 R37, R56.reuse, 0x50, RZ ;  /* 0x0000005038257810 */ /* 0x040fe20007ffe0ff */
[----:B------:R-:W4:Y:S02]  /*0fc0*/  LDG.E.64 R30, desc[UR8][R30.64] ;  /* 0x000000081e1e7981 */ /* 0x000f24000c1e1b00 */
[--C-:B------:R-:W-:Y:S01]  /*0fd0*/  IMAD.WIDE.U32 R34, R35, 0x4, R58.reuse ;  /* 0x0000000423227825 */ /* 0x100fe200078e003a */
[----:B------:R-:W-:Y:S01]  /*0fe0*/  IADD3 R39, R56, 0x60, RZ ;  /* 0x0000006038277810 */ /* 0x000fe20007ffe0ff */
[----:B------:R-:W4:Y:S02]  /*0ff0*/  LDG.E.64 R32, desc[UR8][R32.64] ;  /* 0x0000000820207981 */ /* 0x000f24000c1e1b00 */
[----:B------:R-:W-:-:S02]  /*1000*/  IMAD.WIDE.U32 R36, R37, 0x4, R58 ;  /* 0x0000000425247825 */ /* 0x000fc400078e003a */
[----:B------:R-:W4:Y:S01]  /*1010*/  LDG.E.64 R34, desc[UR8][R34.64] ;  /* 0x0000000822227981 */ /* 0x000f22000c1e1b00 */
[C---:B------:R-:W-:Y:S01]  /*1020*/  IADD3 R41, R56.reuse, 0x70, RZ ;  /* 0x0000007038297810 */ /* 0x040fe20007ffe0ff */
[--C-:B------:R-:W-:Y:S02]  /*1030*/  IMAD.WIDE.U32 R38, R39, 0x4, R58.reuse ;  /* 0x0000000427267825 */ /* 0x100fe400078e003a */
[----:B------:R-:W4:Y:S01]  /*1040*/  LDG.E.64 R36, desc[UR8][R36.64] ;  /* 0x0000000824247981 */ /* 0x000f22000c1e1b00 */
[----:B------:R-:W-:Y:S01]  /*1050*/  IADD3 R43, R56, 0x80, RZ ;  /* 0x00000080382b7810 */ /* 0x000fe20007ffe0ff */
[--C-:B------:R-:W-:Y:S02]  /*1060*/  IMAD.WIDE.U32 R40, R41, 0x4, R58.reuse ;  /* 0x0000000429287825 */ /* 0x100fe400078e003a */
[----:B------:R-:W4:Y:S02]  /*1070*/  LDG.E.64 R38, desc[UR8][R38.64] ;  /* 0x0000000826267981 */ /* 0x000f24000c1e1b00 */
[----:B------:R-:W-:-:S02]  /*1080*/  IMAD.WIDE.U32 R42, R43, 0x4, R58 ;  /* 0x000000042b2a7825 */ /* 0x000fc400078e003a */
[----:B------:R-:W4:Y:S01]  /*1090*/  LDG.E.64 R40, desc[UR8][R40.64] ;  /* 0x0000000828287981 */ /* 0x000f22000c1e1b00 */
[----:B------:R-:W-:-:S03]  /*10a0*/  IADD3 R45, R56, 0x90, RZ ;  /* 0x00000090382d7810 */ /* 0x000fc60007ffe0ff */
[----:B------:R-:W4:Y:S01]  /*10b0*/  LDG.E.64 R42, desc[UR8][R42.64] ;  /* 0x000000082a2a7981 */ /* 0x000f22000c1e1b00 */
[----:B------:R-:W-:Y:S01]  /*10c0*/  IADD3 R47, R56, 0xa0, RZ ;  /* 0x000000a0382f7810 */ /* 0x000fe20007ffe0ff */
[----:B------:R-:W-:-:S06]  /*10d0*/  IMAD.WIDE.U32 R44, R45, 0x4, R58 ;  /* 0x000000042d2c7825 */ /* 0x000fcc00078e003a */
[----:B------:R-:W4:Y:S01]  /*10e0*/  LDG.E.64 R44, desc[UR8][R44.64] ;  /* 0x000000082c2c7981 */ /* 0x000f22000c1e1b00 */
[----:B------:R-:W-:-:S06]  /*10f0*/  IMAD.WIDE.U32 R46, R47, 0x4, R58 ;  /* 0x000000042f2e7825 */ /* 0x000fcc00078e003a */
[----:B------:R-:W4:Y:S01]  /*1100*/  LDG.E.64 R46, desc[UR8][R46.64] ;  /* 0x000000082e2e7981 */ /* 0x000f22000c1e1b00 */
[----:B--2---:R-:W-:Y:S01]  /*1110*/  FADD.FTZ R57, RZ, R26 ;  /* 0x0000001aff397221 */ /* 0x004fe20000010000 */
[----:B------:R-:W-:Y:S01]  /*1120*/  FADD.FTZ R26, RZ, R27 ;  /* 0x0000001bff1a7221 */ /* 0x000fe20000010000 */
[----:B------:R-:W-:Y:S02]  /*1130*/  IADD3 R27, R56, 0xb0, RZ ;  /* 0x000000b0381b7810 */ /* 0x000fe40007ffe0ff */
[----:B---3--:R-:W-:Y:S01]  /*1140*/  FADD.FTZ R57, R28, R57 ;  /* 0x000000391c397221 */ /* 0x008fe20000010000 */
[----:B------:R-:W-:Y:S01]  /*1150*/  FADD.FTZ R26, R29, R26 ;  /* 0x0000001a1d1a7221 */ /* 0x000fe20000010000 */
[----:B------:R-:W-:Y:S02]  /*1160*/  IADD3 R29, R56, 0xc0, RZ ;  /* 0x000000c0381d7810 */ /* 0x000fe40007ffe0ff */
[----:B----4-:R-:W-:Y:S01]  /*1170*/  FADD.FTZ R57, R30, R57 ;  /* 0x000000391e397221 */ /* 0x010fe20000010000 */
[----:B------:R-:W-:-:S03]  /*1180*/  FADD.FTZ R26, R31, R26 ;  /* 0x0000001a1f1a7221 */ /* 0x000fc60000010000 */
[----:B------:R-:W-:Y:S01]  /*1190*/  FADD.FTZ R57, R32, R57 ;  /* 0x0000003920397221 */ /* 0x000fe20000010000 */
[----:B------:R-:W-:-:S03]  /*11a0*/  FADD.FTZ R26, R33, R26 ;  /* 0x0000001a211a7221 */ /* 0x000fc60000010000 */
        /* <DEDUP_REMOVED lines=8> */
[----:B------:R-:W-:Y:S01]  /*1230*/  FADD.FTZ R28, R39, R26 ;  /* 0x0000001a271c7221 */ /* 0x000fe20000010000 */
[----:B------:R-:W-:-:S04]  /*1240*/  IMAD.WIDE.U32 R26, R27, 0x4, R58 ;  /* 0x000000041b1a7825 */ /* 0x000fc800078e003a */
[----:B------:R-:W-:Y:S01]  /*1250*/  FADD.FTZ R57, R40, R57 ;  /* 0x0000003928397221 */ /* 0x000fe20000010000 */
[----:B------:R-:W-:Y:S01]  /*1260*/  FADD.FTZ R30, R41, R28 ;  /* 0x0000001c291e7221 */ /* 0x000fe20000010000 */
[----:B------:R-:W2:Y:S01]  /*1270*/  LDG.E.64 R34, desc[UR8][R34.64] ;  /* 0x0000000822227981 */ /* 0x000ea2000c1e1b00 */
[----:B------:R-:W-:-:S03]  /*1280*/  IMAD.WIDE.U32 R28, R29, 0x4, R58 ;  /* 0x000000041d1c7825 */ /* 0x000fc600078e003a */
[----:B------:R-:W3:Y:S01]  /*1290*/  LDG.E.64 R26, desc[UR8][R26.64] ;  /* 0x000000081a1a7981 */ /* 0x000ee2000c1e1b00 */
[----:B------:R-:W-:Y:S01]  /*12a0*/  FADD.FTZ R32, R43, R30 ;  /* 0x0000001e2b207221 */ /* 0x000fe20000010000 */
[----:B------:R-:W-:Y:S01]  /*12b0*/  IADD3 R41, R56, 0xf0, RZ ;  /* 0x000000f038297810 */ /* 0x000fe20007ffe0ff */
[----:B------:R-:W-:Y:S01]  /*12c0*/  FADD.FTZ R57, R42, R57 ;  /* 0x000000392a397221 */ /* 0x000fe20000010000 */
[----:B------:R-:W4:Y:S01]  /*12d0*/  LDG.E.64 R28, desc[UR8][R28.64] ;  /* 0x000000081c1c7981 */ /* 0x000f22000c1e1b00 */
[----:B------:R-:W-:Y:S01]  /*12e0*/  IMAD.WIDE.U32 R30, R31, 0x4, R58 ;  /* 0x000000041f1e7825 */ /* 0x000fe200078e003a */
[----:B------:R-:W-:-:S03]  /*12f0*/  IADD3 R37, R56, 0x100, RZ ;  /* 0x0000010038257810 */ /* 0x000fc60007ffe0ff */
[----:B------:R-:W-:Y:S01]  /*1300*/  FADD.FTZ R32, R45, R32 ;  /* 0x000000202d207221 */ /* 0x000fe20000010000 */
[--C-:B------:R-:W-:Y:S01]  /*1310*/  IMAD.WIDE.U32 R40, R41, 0x4, R58.reuse ;  /* 0x0000000429287825 */ /* 0x100fe200078e003a */
[----:B------:R-:W-:Y:S01]  /*1320*/  IADD3 R45, R56, 0x110, RZ ;  /* 0x00000110382d7810 */ /* 0x000fe20007ffe0ff */
[----:B------:R-:W2:Y:S02]  /*1330*/  LDG.E.64 R30, desc[UR8][R30.64] ;  /* 0x000000081e1e7981 */ /* 0x000ea4000c1e1b00 */
[----:B------:R-:W-:-:S04]  /*1340*/  IMAD.WIDE.U32 R36, R37, 0x4, R58 ;  /* 0x0000000425247825 */ /* 0x000fc800078e003a */
[----:B------:R-:W-:Y:S01]  /*1350*/  FADD.FTZ R57, R44, R57 ;  /* 0x000000392c397221 */ /* 0x000fe20000010000 */
[----:B------:R-:W2:Y:S01]  /*1360*/  LDG.E.64 R40, desc[UR8][R40.64] ;  /* 0x0000000828287981 */ /* 0x000ea2000c1e1b00 */
[C---:B------:R-:W-:Y:S01]  /*1370*/  IADD3 R43, R56.reuse, 0x120, RZ ;  /* 0x00000120382b7810 */ /* 0x040fe20007ffe0ff */
[--C-:B------:R-:W-:Y:S02]  /*1380*/  IMAD.WIDE.U32 R44, R45, 0x4, R58.reuse ;  /* 0x000000042d2c7825 */ /* 0x100fe400078e003a */
[----:B------:R-:W2:Y:S02]  /*1390*/  LDG.E.64 R36, desc[UR8][R36.64] ;  /* 0x0000000824247981 */ /* 0x000ea4000c1e1b00 */
[----:B------:R-:W-:Y:S02]  /*13a0*/  IMAD.WIDE.U32 R42, R43, 0x4, R58 ;  /* 0x000000042b2a7825 */ /* 0x000fe400078e003a */
[----:B------:R-:W2:Y:S01]  /*13b0*/  LDG.E.64 R44, desc[UR8][R44.64] ;  /* 0x000000082c2c7981 */ /* 0x000ea2000c1e1b00 */
[----:B------:R-:W-:-:S03]  /*13c0*/  IADD3 R33, R56, 0x130, RZ ;  /* 0x0000013038217810 */ /* 0x000fc60007ffe0ff */
[----:B------:R-:W2:Y:S01]  /*13d0*/  LDG.E.64 R42, desc[UR8][R42.64] ;  /* 0x000000082a2a7981 */ /* 0x000ea2000c1e1b00 */
[----:B------:R-:W-:Y:S01]  /*13e0*/  FADD.FTZ R47, R47, R32 ;  /* 0x000000202f2f7221 */ /* 0x000fe20000010000 */
[----:B------:R-:W-:Y:S01]  /*13f0*/  IMAD.WIDE.U32 R32, R33, 0x4, R58 ;  /* 0x0000000421207825 */ /* 0x000fe200078e003a */
[----:B------:R-:W-:-:S05]  /*1400*/  IADD3 R39, R56, 0x140, RZ ;  /* 0x0000014038277810 */ /* 0x000fca0007ffe0ff */
[----:B------:R-:W2:Y:S01]  /*1410*/  LDG.E.64 R32, desc[UR8][R32.64] ;  /* 0x0000000820207981 */ /* 0x000ea2000c1e1b00 */
[----:B------:R-:W-:-:S06]  /*1420*/  IMAD.WIDE.U32 R38, R39, 0x4, R58 ;  /* 0x0000000427267825 */ /* 0x000fcc00078e003a */
[----:B------:R-:W2:Y:S01]  /*1430*/  LDG.E.64 R38, desc[UR8][R38.64] ;  /* 0x0000000826267981 */ /* 0x000ea2000c1e1b00 */
[----:B------:R-:W-:-:S04]  /*1440*/  FADD.FTZ R46, R46, R57 ;  /* 0x000000392e2e7221 */ /* 0x000fc80000010000 */
[----:B---3--:R-:W-:Y:S01]  /*1450*/  FADD.FTZ R57, R26, R46 ;  /* 0x0000002e1a397221 */ /* 0x008fe20000010000 */
[----:B------:R-:W-:-:S04]  /*1460*/  FADD.FTZ R26, R27, R47 ;  /* 0x0000002f1b1a7221 */ /* 0x000fc80000010000 */
[----:B----4-:R-:W-:Y:S01]  /*1470*/  FADD.FTZ R26, R29, R26 ;  /* 0x0000001a1d1a7221 */ /* 0x010fe20000010000 */
[----:B------:R-:W-:-:S03]  /*1480*/  FADD.FTZ R57, R28, R57 ;  /* 0x000000391c397221 */ /* 0x000fc60000010000 */
[----:B--2---:R-:W-:Y:S01]  /*1490*/  FADD.FTZ R26, R35, R26 ;  /* 0x0000001a231a7221 */ /* 0x004fe20000010000 */
[----:B------:R-:W-:-:S03]  /*14a0*/  FADD.FTZ R57, R34, R57 ;  /* 0x0000003922397221 */ /* 0x000fc60000010000 */
[----:B------:R-:W-:Y:S01]  /*14b0*/  FADD.FTZ R26, R31, R26 ;  /* 0x0000001a1f1a7221 */ /* 0x000fe20000010000 */
[----:B------:R-:W-:Y:S01]  /*14c0*/  IADD3 R27, R56, 0x150, RZ ;  /* 0x00000150381b7810 */ /* 0x000fe20007ffe0ff */
[----:B------:R-:W-:Y:S02]  /*14d0*/  FADD.FTZ R57, R30, R57 ;  /* 0x000000391e397221 */ /* 0x000fe40000010000 */
[----:B------:R-:W-:Y:S01]  /*14e0*/  FADD.FTZ R26, R41, R26 ;  /* 0x0000001a291a7221 */ /* 0x000fe20000010000 */
[----:B------:R-:W-:Y:S01]  /*14f0*/  IADD3 R29, R56, 0x160, RZ ;  /* 0x00000160381d7810 */ /* 0x000fe20007ffe0ff */
[----:B------:R-:W-:Y:S02]  /*1500*/  FADD.FTZ R57, R40, R57 ;  /* 0x0000003928397221 */ /* 0x000fe40000010000 */
[----:B------:R-:W-:Y:S01]  /*1510*/  FADD.FTZ R28, R37, R26 ;  /* 0x0000001a251c7221 */ /* 0x000fe20000010000 */
[----:B------:R-:W-:Y:S01]  /*1520*/  IMAD.WIDE.U32 R26, R27, 0x4, R58 ;  /* 0x000000041b1a7825 */ /* 0x000fe200078e003a */
[----:B------:R-:W-:-:S03]  /*1530*/  IADD3 R31, R56, 0x170, RZ ;  /* 0x00000170381f7810 */ /* 0x000fc60007ffe0ff */
[----:B------:R-:W-:Y:S01]  /*1540*/  FADD.FTZ R30, R45, R28 ;  /* 0x0000001c2d1e7221 */ /* 0x000fe20000010000 */
[----:B------:R-:W-:-:S04]  /*1550*/  IMAD.WIDE.U32 R28, R29, 0x4, R58 ;  /* 0x000000041d1c7825 */ /* 0x000fc800078e003a */
[----:B------:R-:W-:Y:S01]  /*1560*/  FADD.FTZ R57, R36, R57 ;  /* 0x0000003924397221 */ /* 0x000fe20000010000 */
[----:B------:R-:W2:Y:S01]  /*1570*/  LDG.E.64 R26, desc[UR8][R26.64] ;  /* 0x000000081a1a7981 */ /* 0x000ea2000c1e1b00 */
[----:B------:R-:W-:Y:S01]  /*1580*/  FADD.FTZ R60, R43, R30 ;  /* 0x0000001e2b3c7221 */ /* 0x000fe20000010000 */
[----:B------:R-:W-:Y:S01]  /*1590*/  IADD3 R37, R56, 0x180, RZ ;  /* 0x0000018038257810 */ /* 0x000fe20007ffe0ff */
[----:B------:R-:W-:-:S04]  /*15a0*/  IMAD.WIDE.U32 R30, R31, 0x4, R58 ;  /* 0x000000041f1e7825 */ /* 0x000fc800078e003a */
[----:B------:R-:W-:Y:S01]  /*15b0*/  FADD.FTZ R57, R44, R57 ;  /* 0x000000392c397221 */ /* 0x000fe20000010000 */
[----:B------:R-:W3:Y:S01]  /*15c0*/  LDG.E.64 R28, desc[UR8][R28.64] ;  /* 0x000000081c1c7981 */ /* 0x000ee2000c1e1b00 */
[----:B------:R-:W-:Y:S01]  /*15d0*/  IADD3 R35, R56, 0x190, RZ ;  /* 0x0000019038237810 */ /* 0x000fe20007ffe0ff */
[----:B------:R-:W-:-:S04]  /*15e0*/  IMAD.WIDE.U32 R36, R37, 0x4, R58 ;  /* 0x0000000425247825 */ /* 0x000fc800078e003a */
[----:B------:R-:W-:Y:S01]  /*15f0*/  FADD.FTZ R57, R42, R57 ;  /* 0x000000392a397221 */ /* 0x000fe20000010000 */
[----:B------:R-:W4:Y:S01]  /*1600*/  LDG.E.64 R30, desc[UR8][R30.64] ;  /* 0x000000081e1e7981 */ /* 0x000f22000c1e1b00 */
[----:B------:R-:W-:Y:S01]  /*1610*/  IADD3 R41, R56, 0x1a0, RZ ;  /* 0x000001a038297810 */ /* 0x000fe20007ffe0ff */
[----:B------:R-:W-:-:S04]  /*1620*/  IMAD.WIDE.U32 R34, R35, 0x4, R58 ;  /* 0x0000000423227825 */ /* 0x000fc800078e003a */
[----:B------:R-:W-:Y:S01]  /*1630*/  FADD.FTZ R57, R32, R57 ;  /* 0x0000003920397221 */ /* 0x000fe20000010000 */
[----:B------:R-:W-:Y:S01]  /*1640*/  FADD.FTZ R60, R33, R60 ;  /* 0x0000003c213c7221 */ /* 0x000fe20000010000 */
[C---:B------:R-:W-:Y:S01]  /*1650*/  IADD3 R43, R56.reuse, 0x1b0, RZ ;  /* 0x000001b0382b7810 */ /* 0x040fe20007ffe0ff */
[----:B------:R0:W4:Y:S01]  /*1660*/  LDG.E.64 R32, desc[UR8][R36.64] ;  /* 0x0000000824207981 */ /* 0x000122000c1e1b00 */
[----:B------:R-:W-:-:S03]  /*1670*/  IADD3 R45, R56, 0x1d0, RZ ;  /* 0x000001d0382d7810 */ /* 0x000fc60007ffe0ff */
[----:B------:R-:W4:Y:S01]  /*1680*/  LDG.E.64 R34, desc[UR8][R34.64] ;  /* 0x0000000822227981 */ /* 0x000f22000c1e1b00 */
[----:B------:R-:W-:-:S04]  /*1690*/  IMAD.WIDE.U32 R42, R43, 0x4, R58 ;  /* 0x000000042b2a7825 */ /* 0x000fc800078e003a */
[----:B0-----:R-:W-:Y:S01]  /*16a0*/  IMAD.WIDE.U32 R36, R41, 0x4, R58 ;  /* 0x0000000429247825 */ /* 0x001fe200078e003a */
[----:B------:R-:W-:-:S03]  /*16b0*/  IADD3 R41, R56, 0x1c0, RZ ;  /* 0x000001c038297810 */ /* 0x000fc60007ffe0ff */
[----:B------:R-:W-:Y:S01]  /*16c0*/  FADD.FTZ R57, R38, R57 ;  /* 0x0000003926397221 */ /* 0x000fe20000010000 */
[----:B------:R-:W-:Y:S02]  /*16d0*/  FADD.FTZ R60, R39, R60 ;  /* 0x0000003c273c7221 */ /* 0x000fe40000010000 */
[----:B------:R0:W4:Y:S01]  /*16e0*/  LDG.E.64 R38, desc[UR8][R42.64] ;  /* 0x000000082a267981 */ /* 0x000122000c1e1b00 */
[----:B------:R-:W-:-:S03]  /*16f0*/  IMAD.WIDE.U32 R40, R41, 0x4, R58 ;  /* 0x0000000429287825 */ /* 0x000fc600078e003a */
[----:B------:R-:W4:Y:S01]  /*1700*/  LDG.E.64 R36, desc[UR8][R36.64] ;  /* 0x0000000824247981 */ /* 0x000f22000c1e1b00 */
[----:B------:R-:W-:-:S03]  /*1710*/  IADD3 R47, R56, 0x1f0, RZ ;  /* 0x000001f0382f7810 */ /* 0x000fc60007ffe0ff */
[----:B------:R-:W4:Y:S01]  /*1720*/  LDG.E.64 R40, desc[UR8][R40.64] ;  /* 0x0000000828287981 */ /* 0x000f22000c1e1b00 */
[----:B0-----:R-:W-:Y:S01]  /*1730*/  IMAD.WIDE.U32 R42, R45, 0x4, R58 ;  /* 0x000000042d2a7825 */ /* 0x001fe200078e003a */
[----:B------:R-:W-:-:S05]  /*1740*/  IADD3 R45, R56, 0x1e0, RZ ;  /* 0x000001e0382d7810 */ /* 0x000fca0007ffe0ff */
[--C-:B------:R-:W-:Y:S01]  /*1750*/  IMAD.WIDE.U32 R44, R45, 0x4, R58.reuse ;  /* 0x000000042d2c7825 */ /* 0x100fe200078e003a */
[----:B------:R-:W4:Y:S03]  /*1760*/  LDG.E.64 R42, desc[UR8][R42.64] ;  /* 0x000000082a2a7981 */ /* 0x000f26000c1e1b00 */
[----:B------:R-:W-:Y:S02]  /*1770*/  IMAD.WIDE.U32 R46, R47, 0x4, R58 ;  /* 0x000000042f2e7825 */ /* 0x000fe400078e003a */
[----:B------:R-:W4:Y:S04]  /*1780*/  LDG.E.64 R44, desc[UR8][R44.64] ;  /* 0x000000082c2c7981 */ /* 0x000f28000c1e1b00 */
[----:B------:R-:W4:Y:S01]  /*1790*/  LDG.E.64 R46, desc[UR8][R46.64] ;  /* 0x000000082e2e7981 */ /* 0x000f22000c1e1b00 */
[----:B--2---:R-:W-:Y:S01]  /*17a0*/  FADD.FTZ R57, R26, R57 ;  /* 0x000000391a397221 */ /* 0x004fe20000010000 */
[----:B------:R-:W-:-:S03]  /*17b0*/  FADD.FTZ R60, R27, R60 ;  /* 0x0000003c1b3c7221 */ /* 0x000fc60000010000 */
[----:B---3--:R-:W-:Y:S01]  /*17c0*/  FADD.FTZ R57, R28, R57 ;  /* 0x000000391c397221 */ /* 0x008fe20000010000 */
[----:B------:R-:W-:-:S03]  /*17d0*/  FADD.FTZ R60, R29, R60 ;  /* 0x0000003c1d3c7221 */ /* 0x000fc60000010000 */
[----:B----4-:R-:W-:Y:S01]  /*17e0*/  FADD.FTZ R57, R30, R57 ;  /* 0x000000391e397221 */ /* 0x010fe20000010000 */
        /* <DEDUP_REMOVED lines=17> */
.L_x_1215:
[----:B------:R-:W-:Y:S05]  /*1900*/  BSYNC B0 ;  /* 0x0000000000007941 */ /* 0x000fea0003800000 */
.L_x_1214:
[----:B0-----:R-:W0:Y:S01]  /*1910*/  SHFL.BFLY PT, R27, R46, 0x4, 0x1f ;  /* 0x0c801f002e1b7f89 */ /* 0x001e2200000e0000 */
[----:B------:R-:W1:Y:S01]  /*1920*/  S2UR UR6, SR_CgaCtaId ;  /* 0x00000000000679c3 */ /* 0x000e620000008800 */
[----:B------:R-:W-:Y:S01]  /*1930*/  LOP3.LUT P0, RZ, R2, 0xffffff07, RZ, 0xc0, !PT ;  /* 0xffffff0702ff7812 */ /* 0x000fe2000780c0ff */
[----:B------:R-:W-:Y:S01]  /*1940*/  UMOV UR5, 0x400 ;  /* 0x0000040000057882 */ /* 0x000fe20000000000 */
[----:B------:R-:W2:Y:S01]  /*1950*/  SHFL.BFLY PT, R26, R47, 0x4, 0x1f ;  /* 0x0c801f002f1a7f89 */ /* 0x000ea200000e0000 */
[----:B------:R-:W-:Y:S01]  /*1960*/  UIADD3 UR5, UR5, 0x1900, URZ ;  /* 0x0000190005057890 */ /* 0x000fe2000fffe03f */
[----:B------:R-:W-:Y:S01]  /*1970*/  BSSY B0, `(.L_x_1216) ;  /* 0x0000029000007945 */ /* 0x000fe20003800000 */
[----:B------:R-:W-:Y:S02]  /*1980*/  PRMT R35, R14, 0x7632, R35 ;  /* 0x000076320e237816 */ /* 0x000fe40000000023 */
[----:B------:R-:W-:Y:S02]  /*1990*/  PRMT R34, R16, 0x7632, R34 ;  /* 0x0000763210227816 */ /* 0x000fe40000000022 */
[----:B------:R-:W-:Y:S01]  /*19a0*/  PRMT R33, R18, 0x7632, R33 ;  /* 0x0000763212217816 */ /* 0x000fe20000000021 */
[----:B0-----:R-:W-:Y:S01]  /*19b0*/  FADD.FTZ R27, R27, R46 ;  /* 0x0000002e1b1b7221 */ /* 0x001fe20000010000 */
[----:B-1----:R-:W-:Y:S01]  /*19c0*/  ULEA UR5, UR6, UR5, 0x18 ;  /* 0x0000000506057291 */ /* 0x002fe2000f8ec03f */
[----:B--2---:R-:W-:-:S03]  /*19d0*/  FADD.FTZ R28, R26, R47 ;  /* 0x0000002f1a1c7221 */ /* 0x004fc60000010000 */
[----:B------:R-:W0:Y:S01]  /*19e0*/  SHFL.BFLY PT, R30, R27, 0x2, 0x1f ;  /* 0x0c401f001b1e7f89 */ /* 0x000e2200000e0000 */
[----:B------:R-:W-:Y:S02]  /*19f0*/  ULDC.64 UR6, c[0x0][0x240] ;  /* 0x0000900000067ab9 */ /* 0x000fe40000000a00 */
[----:B------:R-:W-:Y:S01]  /*1a00*/  ISETP.EQ.U32.AND P1, PT, RZ, UR6, PT ;  /* 0x00000006ff007c0c */ /* 0x000fe2000bf22070 */
[----:B------:R-:W1:Y:S01]  /*1a10*/  SHFL.BFLY PT, R29, R28, 0x2, 0x1f ;  /* 0x0c401f001c1d7f89 */ /* 0x000e6200000e0000 */
[----:B0-----:R-:W-:Y:S01]  /*1a20*/  FADD.FTZ R30, R27, R30 ;  /* 0x0000001e1b1e7221 */ /* 0x001fe20000010000 */
[----:B-1----:R-:W-:-:S04]  /*1a30*/  FADD.FTZ R29, R28, R29 ;  /* 0x0000001d1c1d7221 */ /* 0x002fc80000010000 */
[----:B------:R-:W0:Y:S01]  /*1a40*/  SHFL.BFLY PT, R31, R30, 0x1, 0x1f ;  /* 0x0c201f001e1f7f89 */ /* 0x000e2200000e0000 */
[----:B------:R-:W-:-:S03]  /*1a50*/  PRMT R28, R15, 0x7632, R28 ;  /* 0x000076320f1c7816 */ /* 0x000fc6000000001c */
[----:B------:R-:W1:Y:S01]  /*1a60*/  SHFL.BFLY PT, R32, R29, 0x1, 0x1f ;  /* 0x0c201f001d207f89 */ /* 0x000e6200000e0000 */
[--C-:B0-----:R-:W-:Y:S01]  /*1a70*/  FADD.FTZ R26, R30, R31.reuse ;  /* 0x0000001f1e1a7221 */ /* 0x101fe20000010000 */
[----:B------:R-:W-:Y:S02]  /*1a80*/  @!P0 LOP3.LUT R30, R2, 0xfffffff8, RZ, 0xc0, !PT ;  /* 0xfffffff8021e8812 */ /* 0x000fe400078ec0ff */
[----:B------:R-:W-:Y:S01]  /*1a90*/  PRMT R31, R21, 0x7632, R31 ;  /* 0x00007632151f7816 */ /* 0x000fe2000000001f */
[----:B------:R-:W-:Y:S01]  /*1aa0*/  @!P0 FMUL.FTZ R26, R26, 2.4414062863797880709e-05 ;  /* 0x37cccccd1a1a8820 */ /* 0x000fe20000410000 */
[----:B-1----:R-:W-:Y:S01]  /*1ab0*/  FADD.FTZ R32, R29, R32 ;  /* 0x000000201d207221 */ /* 0x002fe20000010000 */
[----:B------:R-:W-:Y:S02]  /*1ac0*/  PRMT R29, R17, 0x7632, R29 ;  /* 0x00007632111d7816 */ /* 0x000fe4000000001d */
[----:B------:R-:W-:-:S04]  /*1ad0*/  @!P0 FMUL.FTZ R27, R26, R26 ;  /* 0x0000001a1a1b8220 */ /* 0x000fc80000410000 */
[----:B------:R-:W-:Y:S01]  /*1ae0*/  @!P0 FFMA.FTZ R27, R32, 2.4414062863797880709e-05, -R27 ;  /* 0x37cccccd201b8823 */ /* 0x000fe2000001081b */
[----:B------:R-:W-:-:S04]  /*1af0*/  PRMT R32, R20, 0x7632, R32 ;  /* 0x0000763214207816 */ /* 0x000fc80000000020 */
[----:B------:R-:W-:-:S05]  /*1b00*/  @!P0 FMNMX.FTZ R27, RZ, R27, !PT ;  /* 0x0000001bff1b8209 */ /* 0x000fca0007810000 */
[----:B------:R0:W-:Y:S01]  /*1b10*/  @!P0 STS.64 [R30+UR5], R26 ;  /* 0x0000001a1e008988 */ /* 0x0001e20008000a05 */
[----:B------:R-:W-:Y:S01]  /*1b20*/  BAR.SYNC.DEFER_BLOCKING 0x0 ;  /* 0x0000000000007b1d */ /* 0x000fe20000010000 */
[----:B------:R-:W-:-:S04]  /*1b30*/  LOP3.LUT P0, RZ, R3, 0xff, RZ, 0xc0, !PT ;  /* 0x000000ff03ff7812 */ /* 0x000fc8000780c0ff */
[----:B------:R-:W-:Y:S02]  /*1b40*/  ISETP.GT.U32.OR P0, PT, R2, 0x1f, P0 ;  /* 0x0000001f0200780c */ /* 0x000fe40000704470 */
[----:B0-----:R-:W-:Y:S02]  /*1b50*/  PRMT R30, R19, 0x7632, R30 ;  /* 0x00007632131e7816 */ /* 0x001fe4000000001e */
[----:B------:R-:W-:-:S13]  /*1b60*/  ISETP.EQ.OR.EX P0, PT, RZ, UR7, P0, P1 ;  /* 0x00000007ff007c0c */ /* 0x000fda0008702710 */
[----:B------:R-:W-:Y:S05]  /*1b70*/  @P0 BRA `(.L_x_1217) ;  /* 0x0000000000200947 */ /* 0x000fea0003800000 */
[----:B------:R-:W-:Y:S02]  /*1b80*/  LEA R14, R2, UR5, 0x3 ;  /* 0x00000005020e7c11 */ /* 0x000fe4000f8e18ff */
[----:B------:R-:W-:Y:S02]  /*1b90*/  SHF.R.S32.HI R16, RZ, 0x1f, R2 ;  /* 0x0000001fff107819 */ /* 0x000fe40000011402 */
[C---:B------:R-:W-:Y:S02]  /*1ba0*/  LEA R17, P0, R4.reuse, R2, 0x5 ;  /* 0x0000000204117211 */ /* 0x040fe400078028ff */
[----:B------:R-:W0:Y:S02]  /*1bb0*/  LDS.64 R14, [R14] ;  /* 0x000000000e0e7984 */ /* 0x000e240000000a00 */
[----:B------:R-:W-:Y:S02]  /*1bc0*/  LEA.HI.X R18, R4, R16, R5, 0x5, P0 ;  /* 0x0000001004127211 */ /* 0x000fe400000f2c05 */
[----:B------:R-:W-:-:S04]  /*1bd0*/  LEA R16, P0, R17, UR6, 0x3 ;  /* 0x0000000611107c11 */ /* 0x000fc8000f8018ff */
[----:B------:R-:W-:-:S05]  /*1be0*/  LEA.HI.X R17, R17, UR7, R18, 0x3, P0 ;  /* 0x0000000711117c11 */ /* 0x000fca00080f1c12 */
[----:B0-----:R0:W-:Y:S04]  /*1bf0*/  STG.E.64 desc[UR8][R16.64], R14 ;  /* 0x0000000e10007986 */ /* 0x0011e8000c101b08 */
.L_x_1217:
[----:B------:R-:W-:Y:S05]  /*1c00*/  BSYNC B0 ;  /* 0x0000000000007941 */ /* 0x000fea0003800000 */
.L_x_1216:
[C---:B0-----:R-:W-:Y:S01]  /*1c10*/  IMAD.WIDE.U32 R14, R2.reuse, -0x33333333, RZ ;  /* 0xcccccccd020e7825 */ /* 0x041fe200078e00ff */
[----:B------:R-:W-:Y:S01]  /*1c20*/  ULDC.64 UR6, c[0x0][0x210] ;  /* 0x0000840000067ab9 */ /* 0x000fe20000000a00 */
[----:B------:R-:W-:Y:S01]  /*1c30*/  SHF.L.U32 R33, R33, 0x10, RZ ;  /* 0x0000001021217819 */ /* 0x000fe200000006ff */
[----:B------:R-:W-:Y:S01]  /*1c40*/  ULOP3.LUT UR4, UR4, 0x1, URZ, 0x3c, !UPT ;  /* 0x0000000104047892 */ /* 0x000fe2000f8e3c3f */
[----:B------:R-:W-:Y:S01]  /*1c50*/  IMAD.WIDE.U32 R16, R2, -0x33333333, RZ ;  /* 0xcccccccd02107825 */ /* 0x000fe200078e00ff */
[----:B------:R-:W-:Y:S02]  /*1c60*/  SHF.R.U32.HI R15, RZ, 0x6, R15 ;  /* 0x00000006ff0f7819 */ /* 0x000fe4000001160f */
[----:B------:R-:W-:Y:S02]  /*1c70*/  SHF.L.U32 R16, R3, 0x4, RZ ;  /* 0x0000000403107819 */ /* 0x000fe400000006ff */
[----:B------:R-:W-:Y:S01]  /*1c80*/  SHF.R.U32.HI R17, RZ, 0x6, R17 ;  /* 0x00000006ff117819 */ /* 0x000fe20000011611 */
[----:B------:R-:W-:Y:S01]  /*1c90*/  IMAD R15, R15, -0x50, R2 ;  /* 0xffffffb00f0f7824 */ /* 0x000fe200078e0202 */
[----:B------:R-:W-:-:S02]  /*1ca0*/  LOP3.LUT R20, R16, 0xff0, RZ, 0xc0, !PT ;  /* 0x00000ff010147812 */ /* 0x000fc400078ec0ff */
[----:B------:R-:W-:Y:S01]  /*1cb0*/  SHF.L.U32 R35, R35, 0x10, RZ ;  /* 0x0000001023237819 */ /* 0x000fe200000006ff */
[----:B------:R-:W-:Y:S01]  /*1cc0*/  IMAD R16, R17, -0x50, R2 ;  /* 0xffffffb011107824 */ /* 0x000fe200078e0202 */
[----:B------:R-:W-:Y:S02]  /*1cd0*/  SHF.L.U32 R18, R15, 0x2, RZ ;  /* 0x000000020f127819 */ /* 0x000fe400000006ff */
[----:B------:R-:W-:Y:S02]  /*1ce0*/  IADD3 R20, R20, R17, RZ ;  /* 0x0000001114147210 */ /* 0x000fe40007ffe0ff */
[----:B------:R-:W-:Y:S01]  /*1cf0*/  SHF.L.U32 R17, R16, 0x2, RZ ;  /* 0x0000000210117819 */ /* 0x000fe200000006ff */
[C---:B------:R-:W-:Y:S01]  /*1d00*/  IMAD.WIDE.U32 R14, R18.reuse, -0x33333333, RZ ;  /* 0xcccccccd120e7825 */ /* 0x040fe200078e00ff */
[----:B------:R-:W-:Y:S02]  /*1d10*/  IADD3 R26, R18, 0x2, RZ ;  /* 0x00000002121a7810 */ /* 0x000fe40007ffe0ff */
[----:B------:R-:W-:Y:S01]  /*1d20*/  LEA R16, P1, R7, UR6, 0x1 ;  /* 0x0000000607107c11 */ /* 0x000fe2000f8208ff */
[----:B------:R-:W-:Y:S01]  /*1d30*/  IMAD R20, R20, 0x140, RZ ;  /* 0x0000014014147824 */ /* 0x000fe200078e02ff */
[----:B------:R-:W-:Y:S01]  /*1d40*/  LOP3.LUT R14, R15, 0x1f8, RZ, 0xc0, !PT ;  /* 0x000001f80f0e7812 */ /* 0x000fe200078ec0ff */
[----:B------:R-:W-:Y:S01]  /*1d50*/  IMAD R17, R4, 0x140000, R17 ;  /* 0x0014000004117824 */ /* 0x000fe200078e0211 */
[----:B------:R-:W-:Y:S01]  /*1d60*/  LEA R18, P2, R8, UR6, 0x1 ;  /* 0x0000000608127c11 */ /* 0x000fe2000f8408ff */
[----:B------:R-:W-:Y:S01]  /*1d70*/  IMAD.WIDE.U32 R26, R26, -0x33333333, RZ ;  /* 0xcccccccd1a1a7825 */ /* 0x000fe200078e00ff */
[----:B------:R-:W-:-:S02]  /*1d80*/  SHF.L.U32 R41, R32, 0x10, RZ ;  /* 0x0000001020297819 */ /* 0x000fc400000006ff */
[----:B------:R-:W0:Y:S01]  /*1d90*/  LDS.64 R14, [R14+UR5] ;  /* 0x000000050e0e7984 */ /* 0x000e220008000a00 */
[----:B------:R-:W-:Y:S02]  /*1da0*/  IADD3 R37, R20, R17, RZ ;  /* 0x0000001114257210 */ /* 0x000fe40007ffe0ff */
[----:B------:R-:W-:Y:S02]  /*1db0*/  LEA.HI.X R17, R7, UR7, R9, 0x1, P1 ;  /* 0x0000000707117c11 */ /* 0x000fe400088f0c09 */
[----:B------:R-:W-:Y:S02]  /*1dc0*/  LEA.HI.X R19, R8, UR7, R10, 0x1, P2 ;  /* 0x0000000708137c11 */ /* 0x000fe400090f0c0a */
[----:B------:R-:W-:Y:S02]  /*1dd0*/  LOP3.LUT R7, R27, 0xfffffff8, RZ, 0xc0, !PT ;  /* 0xfffffff81b077812 */ /* 0x000fe400078ec0ff */
[----:B------:R-:W-:Y:S02]  /*1de0*/  LEA R8, P1, R37, UR6, 0x1 ;  /* 0x0000000625087c11 */ /* 0x000fe4000f8208ff */
[----:B------:R-:W-:Y:S01]  /*1df0*/  LEA R20, P0, R11, UR6, 0x1 ;  /* 0x000000060b147c11 */ /* 0x000fe2000f8008ff */
[----:B------:R-:W-:Y:S01]  /*1e00*/  ULDC UR6, c[0x0][0x230] ;  /* 0x00008c0000067ab9 */ /* 0x000fe20000000800 */
[----:B------:R-:W-:-:S02]  /*1e10*/  LEA.HI.X R9, R37, UR7, R6, 0x1, P1 ;  /* 0x0000000725097c11 */ /* 0x000fc400088f0c06 */
[----:B------:R-:W1:Y:S01]  /*1e20*/  LDS.64 R6, [R7+UR5] ;  /* 0x0000000507067984 */ /* 0x000e620008000a00 */
[--C-:B------:R-:W-:Y:S02]  /*1e30*/  LEA.HI.X R21, R11, UR7, R12.reuse, 0x1, P0 ;  /* 0x000000070b157c11 */ /* 0x100fe400080f0c0c */
[C---:B-----5:R-:W-:Y:S02]  /*1e40*/  PRMT R12, R22.reuse, 0x7632, R12 ;  /* 0x00007632160c7816 */ /* 0x060fe4000000000c */
[----:B------:R-:W-:Y:S02]  /*1e50*/  SHF.L.U32 R22, R22, 0x10, RZ ;  /* 0x0000001016167819 */ /* 0x000fe400000006ff */
[----:B------:R-:W-:Y:S02]  /*1e60*/  SHF.L.U32 R29, R29, 0x10, RZ ;  /* 0x000000101d1d7819 */ /* 0x000fe400000006ff */
[----:B------:R-:W-:Y:S02]  /*1e70*/  SHF.L.U32 R31, R31, 0x10, RZ ;  /* 0x000000101f1f7819 */ /* 0x000fe400000006ff */
[----:B------:R-:W-:-:S04]  /*1e80*/  IADD3 R4, P0, R4, 0x1, RZ ;  /* 0x0000000104047810 */ /* 0x000fc80007f1e0ff */
[----:B------:R-:W-:Y:S01]  /*1e90*/  IADD3.X R5, RZ, R5, RZ, P0, !PT ;  /* 0x00000005ff057210 */ /* 0x000fe200007fe4ff */
[----:B0-----:R-:W-:Y:S01]  /*1ea0*/  FADD.FTZ R10, R15, UR6 ;  /* 0x000000060f0a7e21 */ /* 0x001fe20008010000 */
[----:B------:R-:W-:Y:S01]  /*1eb0*/  SHF.L.U32 R15, R34, 0x10, RZ ;  /* 0x00000010220f7819 */ /* 0x000fe200000006ff */
[--C-:B------:R-:W-:Y:S01]  /*1ec0*/  FADD.FTZ R39, -R14, R33.reuse ;  /* 0x000000210e277221 */ /* 0x100fe20000010100 */
[----:B------:R-:W-:Y:S01]  /*1ed0*/  PRMT R33, R24, 0x7632, R33 ;  /* 0x0000763218217816 */ /* 0x000fe20000000021 */
[--C-:B------:R-:W-:Y:S01]  /*1ee0*/  FADD.FTZ R11, R54, -R14.reuse ;  /* 0x8000000e360b7221 */ /* 0x100fe20000010000 */
[C---:B------:R-:W-:Y:S01]  /*1ef0*/  FADD.FTZ R35, -R14.reuse, R35 ;  /* 0x000000230e237221 */ /* 0x040fe20000010100 */
[----:B------:R-:W0:Y:S01]  /*1f00*/  MUFU.RSQ R10, R10 ;  /* 0x0000000a000a7308 */ /* 0x000e220000001400 */
[----:B------:R-:W-:Y:S01]  /*1f10*/  FADD.FTZ R27, -R14, R15 ;  /* 0x0000000f0e1b7221 */ /* 0x000fe20000010100 */
[----:B------:R-:W-:Y:S01]  /*1f20*/  SHF.L.U32 R15, R24, 0x10, RZ ;  /* 0x00000010180f7819 */ /* 0x000fe200000006ff */
[--C-:B------:R-:W-:Y:S01]  /*1f30*/  FADD.FTZ R53, R53, -R14.reuse ;  /* 0x8000000e35357221 */ /* 0x100fe20000010000 */
[----:B------:R-:W-:Y:S01]  /*1f40*/  SHF.L.U32 R33, R33, 0x10, RZ ;  /* 0x0000001021217819 */ /* 0x000fe200000006ff */
[--C-:B------:R-:W-:Y:S01]  /*1f50*/  FADD.FTZ R37, R52, -R14.reuse ;  /* 0x8000000e34257221 */ /* 0x100fe20000010000 */
[----:B------:R-:W-:Y:S01]  /*1f60*/  SHF.L.U32 R24, R12, 0x10, RZ ;  /* 0x000000100c187819 */ /* 0x000fe200000006ff */
[----:B------:R-:W-:Y:S01]  /*1f70*/  FADD.FTZ R51, R51, -R14 ;  /* 0x8000000e33337221 */ /* 0x000fe20000010000 */
[----:B------:R-:W-:Y:S01]  /*1f80*/  FADD.FTZ R41, -R14, R41 ;  /* 0x000000290e297221 */ /* 0x000fe20000010100 */
[----:B-1----:R-:W-:Y:S01]  /*1f90*/  FADD.FTZ R7, R7, UR6 ;  /* 0x0000000607077e21 */ /* 0x002fe20008010000 */
[--C-:B------:R-:W-:Y:S01]  /*1fa0*/  FADD.FTZ R50, R50, -R6.reuse ;  /* 0x8000000632327221 */ /* 0x100fe20000010000 */
[----:B------:R-:W-:Y:S01]  /*1fb0*/  FADD.FTZ R48, R48, -R6 ;  /* 0x8000000630307221 */ /* 0x000fe20000010000 */
[----:B------:R-:W-:-:S02]  /*1fc0*/  ULDC.64 UR6, c[0x0][0x238] ;  /* 0x00008e0000067ab9 */ /* 0x000fc40000000a00 */
[----:B------:R-:W-:Y:S01]  /*1fd0*/  ISETP.GE.U32.AND P0, PT, R4, UR6, PT ;  /* 0x0000000604007c0c */ /* 0x000fe2000bf06070 */
[----:B------:R-:W1:Y:S01]  /*1fe0*/  MUFU.RSQ R7, R7 ;  /* 0x0000000700077308 */ /* 0x000e620000001400 */
[----:B0-----:R-:W-:Y:S01]  /*1ff0*/  FMUL.FTZ R11, R11, R10 ;  /* 0x0000000a0b0b7220 */ /* 0x001fe20000410000 */
[C---:B------:R-:W-:Y:S01]  /*2000*/  FMUL.FTZ R35, R10.reuse, R35 ;  /* 0x000000230a237220 */ /* 0x040fe20000410000 */
[C---:B------:R-:W-:Y:S01]  /*2010*/  FMUL.FTZ R12, R10.reuse, R53 ;  /* 0x000000350a0c7220 */ /* 0x040fe20000410000 */
[C---:B------:R-:W-:Y:S01]  /*2020*/  FMUL.FTZ R26, R10.reuse, R37 ;  /* 0x000000250a1a7220 */ /* 0x040fe20000410000 */
[----:B------:R-:W-:Y:S01]  /*2030*/  FFMA.FTZ R11, R11, R22, R15 ;  /* 0x000000160b0b7223 */ /* 0x000fe2000001000f */
[----:B------:R-:W-:Y:S01]  /*2040*/  FFMA.FTZ R14, R35, R24, R33 ;  /* 0x00000018230e7223 */ /* 0x000fe20000010021 */
[C---:B------:R-:W-:Y:S01]  /*2050*/  FMUL.FTZ R34, R10.reuse, R51 ;  /* 0x000000330a227220 */ /* 0x040fe20000410000 */
[C---:B------:R-:W-:Y:S01]  /*2060*/  FMUL.FTZ R32, R10.reuse, R39 ;  /* 0x000000270a207220 */ /* 0x040fe20000410000 */
[C---:B------:R-:W-:Y:S01]  /*2070*/  FMUL.FTZ R27, R10.reuse, R27 ;  /* 0x0000001b0a1b7220 */ /* 0x040fe20000410000 */
[----:B------:R-:W-:Y:S01]  /*2080*/  FMUL.FTZ R36, R10, R41 ;  /* 0x000000290a247220 */ /* 0x000fe20000410000 */
[----:B------:R-:W-:Y:S01]  /*2090*/  F2FP.BF16.F32.PACK_AB R14, R14, R11 ;  /* 0x0000000b0e0e723e */ /* 0x000fe200000010ff */
[C-C-:B------:R-:W-:Y:S01]  /*20a0*/  FFMA.FTZ R12, R22.reuse, R12, R15.reuse ;  /* 0x0000000c160c7223 */ /* 0x140fe2000001000f */
[C-C-:B------:R-:W-:Y:S01]  /*20b0*/  FFMA.FTZ R10, R22.reuse, R26, R15.reuse ;  /* 0x0000001a160a7223 */ /* 0x140fe2000001000f */
[----:B------:R-:W-:Y:S01]  /*20c0*/  FFMA.FTZ R11, R22, R34, R15 ;  /* 0x00000022160b7223 */ /* 0x000fe2000001000f */
[--C-:B------:R-:W-:Y:S01]  /*20d0*/  FFMA.FTZ R15, R24, R32, R33.reuse ;  /* 0x00000020180f7223 */ /* 0x100fe20000010021 */
[----:B------:R-:W-:Y:S01]  /*20e0*/  PRMT R32, R14, 0x7632, R32 ;  /* 0x000076320e207816 */ /* 0x000fe20000000020 */
[--C-:B------:R-:W-:Y:S01]  /*20f0*/  FFMA.FTZ R27, R24, R27, R33.reuse ;  /* 0x0000001b181b7223 */ /* 0x100fe20000010021 */
[----:B------:R-:W-:Y:S01]  /*2100*/  PRMT R34, R14, 0x7610, R34 ;  /* 0x000076100e227816 */ /* 0x000fe20000000022 */
[----:B------:R-:W-:Y:S01]  /*2110*/  FFMA.FTZ R14, R24, R36, R33 ;  /* 0x00000024180e7223 */ /* 0x000fe20000010021 */
[----:B------:R-:W-:Y:S01]  /*2120*/  SHF.L.U32 R33, R28, 0x10, RZ ;  /* 0x000000101c217819 */ /* 0x000fe200000006ff */
[----:B------:R0:W-:Y:S01]  /*2130*/  STG.E.U16 desc[UR8][R8.64+0x2], R32 ;  /* 0x0000022008007986 */ /* 0x0001e2000c101508 */
[----:B------:R-:W-:Y:S01]  /*2140*/  SHF.L.U32 R35, R30, 0x10, RZ ;  /* 0x000000101e237819 */ /* 0x000fe200000006ff */
[----:B------:R-:W-:Y:S01]  /*2150*/  FADD.FTZ R26, R49, -R6 ;  /* 0x80000006311a7221 */ /* 0x000fe20000010000 */
[----:B------:R-:W-:Y:S01]  /*2160*/  PRMT R24, R25, 0x7632, R24 ;  /* 0x0000763219187816 */ /* 0x000fe20000000018 */
[C---:B------:R-:W-:Y:S01]  /*2170*/  FADD.FTZ R22, -R6.reuse, R33 ;  /* 0x0000002106167221 */ /* 0x040fe20000010100 */
[----:B------:R2:W-:Y:S01]  /*2180*/  STG.E.U16 desc[UR8][R8.64], R34 ;  /* 0x0000002208007986 */ /* 0x0005e2000c101508 */
[C---:B------:R-:W-:Y:S01]  /*2190*/  FADD.FTZ R28, -R6.reuse, R29 ;  /* 0x0000001d061c7221 */ /* 0x040fe20000010100 */
[----:B------:R-:W-:Y:S01]  /*21a0*/  FADD.FTZ R30, -R6, R35 ;  /* 0x00000023061e7221 */ /* 0x000fe20000010100 */
[----:B------:R-:W-:Y:S01]  /*21b0*/  SHF.L.U32 R24, R24, 0x10, RZ ;  /* 0x0000001018187819 */ /* 0x000fe200000006ff */
[----:B-1----:R-:W-:Y:S01]  /*21c0*/  FMUL.FTZ R50, R50, R7 ;  /* 0x0000000732327220 */ /* 0x002fe20000410000 */
[C---:B------:R-:W-:Y:S01]  /*21d0*/  FMUL.FTZ R22, R7.reuse, R22 ;  /* 0x0000001607167220 */ /* 0x040fe20000410000 */
[----:B------:R-:W-:Y:S01]  /*21e0*/  FMUL.FTZ R26, R7, R26 ;  /* 0x0000001a071a7220 */ /* 0x000fe20000410000 */
[----:B0-----:R-:W-:Y:S01]  /*21f0*/  FADD.FTZ R32, R13, -R6 ;  /* 0x800000060d207221 */ /* 0x001fe20000010000 */
[----:B------:R-:W-:Y:S01]  /*2200*/  PRMT R13, R23, 0x7632, R13 ;  /* 0x00007632170d7816 */ /* 0x000fe2000000000d */
[----:B------:R-:W-:Y:S01]  /*2210*/  FMUL.FTZ R28, R7, R28 ;  /* 0x0000001c071c7220 */ /* 0x000fe20000410000 */
[----:B------:R-:W-:Y:S01]  /*2220*/  SHF.L.U32 R23, R23, 0x10, RZ ;  /* 0x0000001017177819 */ /* 0x000fe200000006ff */
[----:B------:R-:W-:Y:S01]  /*2230*/  FMUL.FTZ R29, R7, R48 ;  /* 0x00000030071d7220 */ /* 0x000fe20000410000 */
[----:B--2---:R-:W-:Y:S01]  /*2240*/  FADD.FTZ R34, -R6, R31 ;  /* 0x0000001f06227221 */ /* 0x004fe20000010100 */
[----:B------:R-:W-:Y:S01]  /*2250*/  SHF.L.U32 R6, R25, 0x10, RZ ;  /* 0x0000001019067819 */ /* 0x000fe200000006ff */
[----:B------:R-:W-:Y:S01]  /*2260*/  FMUL.FTZ R31, R7, R30 ;  /* 0x0000001e071f7220 */ /* 0x000fe20000410000 */
[----:B------:R-:W-:Y:S01]  /*2270*/  SHF.L.U32 R13, R13, 0x10, RZ ;  /* 0x000000100d0d7819 */ /* 0x000fe200000006ff */
[C---:B------:R-:W-:Y:S01]  /*2280*/  FMUL.FTZ R33, R7.reuse, R32 ;  /* 0x0000002007217220 */ /* 0x040fe20000410000 */
[----:B------:R-:W-:Y:S01]  /*2290*/  FMUL.FTZ R35, R7, R34 ;  /* 0x0000002207237220 */ /* 0x000fe20000410000 */
[--C-:B------:R-:W-:Y:S01]  /*22a0*/  FFMA.FTZ R50, R50, R23, R6.reuse ;  /* 0x0000001732327223 */ /* 0x100fe20000010006 */
[----:B------:R-:W-:Y:S01]  /*22b0*/  FFMA.FTZ R26, R23, R26, R6 ;  /* 0x0000001a171a7223 */ /* 0x000fe20000010006 */
[--C-:B------:R-:W-:Y:S01]  /*22c0*/  FFMA.FTZ R25, R22, R13, R24.reuse ;  /* 0x0000000d16197223 */ /* 0x100fe20000010018 */
[----:B------:R-:W-:Y:S01]  /*22d0*/  FFMA.FTZ R7, R13, R28, R24 ;  /* 0x0000001c0d077223 */ /* 0x000fe20000010018 */
[C-C-:B------:R-:W-:Y:S01]  /*22e0*/  FFMA.FTZ R29, R23.reuse, R29, R6.reuse ;  /* 0x0000001d171d7223 */ /* 0x140fe20000010006 */
[----:B------:R-:W-:Y:S01]  /*22f0*/  FFMA.FTZ R33, R23, R33, R6 ;  /* 0x0000002117217223 */ /* 0x000fe20000010006 */
[----:B------:R-:W-:Y:S01]  /*2300*/  F2FP.BF16.F32.PACK_AB R12, R27, R12 ;  /* 0x0000000c1b0c723e */ /* 0x000fe200000010ff */
[--C-:B------:R-:W-:Y:S01]  /*2310*/  FFMA.FTZ R6, R13, R31, R24.reuse ;  /* 0x0000001f0d067223 */ /* 0x100fe20000010018 */
[----:B------:R-:W-:Y:S01]  /*2320*/  F2FP.BF16.F32.PACK_AB R50, R25, R50 ;  /* 0x000000321932723e */ /* 0x000fe200000010ff */
[----:B------:R-:W-:Y:S01]  /*2330*/  FFMA.FTZ R24, R13, R35, R24 ;  /* 0x000000230d187223 */ /* 0x000fe20000010018 */
[----:B------:R-:W-:-:S02]  /*2340*/  F2FP.BF16.F32.PACK_AB R26, R7, R26 ;  /* 0x0000001a071a723e */ /* 0x000fc400000010ff */
[----:B------:R-:W-:Y:S01]  /*2350*/  PRMT R22, R50, 0x7632, R22 ;  /* 0x0000763232167816 */ /* 0x000fe20000000016 */
[----:B------:R-:W-:Y:S01]  /*2360*/  STG.E.U16 desc[UR8][R8.64+0x4], R50 ;  /* 0x0000043208007986 */ /* 0x000fe2000c101508 */
[----:B------:R-:W-:Y:S02]  /*2370*/  PRMT R7, R12, 0x7632, R7 ;  /* 0x000076320c077816 */ /* 0x000fe40000000007 */
[----:B------:R-:W-:Y:S01]  /*2380*/  F2FP.BF16.F32.PACK_AB R10, R15, R10 ;  /* 0x0000000a0f0a723e */ /* 0x000fe200000010ff */
[----:B------:R0:W-:Y:S01]  /*2390*/  STG.E.U16 desc[UR8][R8.64+0x6], R22 ;  /* 0x0000061608007986 */ /* 0x0001e2000c101508 */
[----:B------:R-:W-:Y:S02]  /*23a0*/  F2FP.BF16.F32.PACK_AB R29, R6, R29 ;  /* 0x0000001d061d723e */ /* 0x000fe400000010ff */
[----:B------:R-:W-:Y:S01]  /*23b0*/  F2FP.BF16.F32.PACK_AB R11, R14, R11 ;  /* 0x0000000b0e0b723e */ /* 0x000fe200000010ff */
[----:B------:R1:W-:Y:S01]  /*23c0*/  STG.E.U16 desc[UR8][R16.64+0x2], R7 ;  /* 0x0000020710007986 */ /* 0x0003e2000c101508 */
[----:B------:R-:W-:-:S02]  /*23d0*/  F2FP.BF16.F32.PACK_AB R33, R24, R33 ;  /* 0x000000211821723e */ /* 0x000fc400000010ff */
[----:B------:R-:W-:Y:S01]  /*23e0*/  PRMT R6, R10, 0x7632, R6 ;  /* 0x000076320a067816 */ /* 0x000fe20000000006 */
[----:B------:R-:W-:Y:S01]  /*23f0*/  STG.E.U16 desc[UR8][R16.64], R12 ;  /* 0x0000000c10007986 */ /* 0x000fe2000c101508 */
[----:B------:R-:W-:Y:S02]  /*2400*/  ISETP.GE.AND.EX P0, PT, R5, UR7, PT, P0 ;  /* 0x0000000705007c0c */ /* 0x000fe4000bf06300 */
[----:B0-----:R-:W-:Y:S01]  /*2410*/  PRMT R9, R26, 0x7632, R9 ;  /* 0x000076321a097816 */ /* 0x001fe20000000009 */
[----:B------:R-:W-:Y:S01]  /*2420*/  STG.E.U16 desc[UR8][R16.64+0x4], R26 ;  /* 0x0000041a10007986 */ /* 0x000fe2000c101508 */
[----:B------:R-:W-:Y:S02]  /*2430*/  PRMT R8, R29, 0x7632, R8 ;  /* 0x000076321d087816 */ /* 0x000fe40000000008 */
[----:B-1----:R-:W-:Y:S01]  /*2440*/  PRMT R7, R11, 0x7632, R7 ;  /* 0x000076320b077816 */ /* 0x002fe20000000007 */
        /* <DEDUP_REMOVED lines=11> */
[----:B------:R-:W-:Y:S05]  /*2500*/  EXIT ;  /* 0x000000000000794d */ /* 0x000fea0003800000 */
.L_x_1219:
        /* <DEDUP_REMOVED lines=15> */
.L_x_2764:


//--------------------- .text._ZN13group_norm_v214gn_cuda_kernelI13__nv_bfloat16Li320ELi1ELi32ELi10ELi4096ELb0ELi32ELi320ELi320ELi4ELb1ELi1ELb0ELb0ENS_16CompileConditionILi900EEEEEvPT_PKS4_S7_S7_flPfS8_Pj --------------------------
	.section	.text._ZN13group_norm_v214gn_cuda_kernelI13__nv_bfloat16Li320ELi1ELi32ELi10ELi4096ELb0ELi32ELi320ELi320ELi4ELb1ELi1ELb0ELb0ENS_16CompileConditionILi900EEEEEvPT_PKS4_S7_S7_flPfS8_Pj,"ax",@progbits
	.align	128
        .global         _ZN13group_norm_v214gn_cuda_kernelI13__nv_bfloat16Li320ELi1ELi32ELi10ELi4096ELb0ELi32ELi320ELi320ELi4ELb1ELi1ELb0ELb0ENS_16CompileConditionILi900EEEEEvPT_PKS4_S7_S7_flPfS8_Pj
        .type           _ZN13group_norm_v214gn_cuda_kernelI13__nv_bfloat16Li320ELi1ELi32ELi10ELi4096ELb0ELi32ELi320ELi320ELi4ELb1ELi1ELb0ELb0ENS_16CompileConditionILi900EEEEEvPT_PKS4_S7_S7_flPfS8_Pj,@function
        .size           _ZN13group_norm_v214gn_cuda_kernelI13__nv_bfloat16Li320ELi1ELi32ELi10ELi4096ELb0ELi32ELi320ELi320ELi4ELb1ELi1ELb0ELb0ENS_16CompileConditionILi900EEEEEvPT_PKS4_S7_S7_flPfS8_Pj,(.L_x_2765 - _ZN13group_norm_v214gn_cuda_kernelI13__nv_bfloat16Li320ELi1ELi32ELi10ELi4096ELb0ELi32ELi320ELi320ELi4ELb1ELi1ELb0ELb0ENS_16CompileConditionILi900EEEEEvPT_PKS4_S7_S7_flPfS8_Pj)
        .other          _ZN13group_norm_v214gn_cuda_kernelI13__nv_bfloat16Li320ELi1ELi32ELi10ELi4096ELb0ELi32ELi320ELi320ELi4ELb1ELi1ELb0ELb0ENS_16CompileConditionILi900EEEEEvPT_PKS4_S7_S7_flPfS8_Pj,@"STO_CUDA_ENTRY STV_DEFAULT"
_ZN13group_norm_v214gn_cuda_kernelI13__nv_bfloat16Li320ELi1ELi32ELi10ELi4096ELb0ELi32ELi320ELi320ELi4ELb1ELi1ELb0ELb0ENS_16CompileConditionILi900EEEEEvPT_PKS4_S7_S7_flPfS8_Pj:
.text._ZN13group_norm_v214gn_cuda_kernelI13__nv_bfloat16Li320ELi1ELi32ELi10ELi4096ELb0ELi32ELi320ELi320ELi4ELb1ELi1ELb0ELb0ENS_16CompileConditionILi900EEEEEvPT_PKS4_S7_S7_flPfS8_Pj:
[----:B------:R-:W-:Y:S08]  /*0000*/  LDC R1, c[0x0][0x28] ;  /* 0x00000a00ff017b82 */ /* 0x000ff00000000800 */
[----:B------:R-:W0:Y:S08]  /*0010*/  S2UR UR8, SR_CTAID.Y ;  /* 0x00000000000879c3 */ /* 0x000e300000002600 */
[----:B------:R-:W0:Y:S02]  /*0020*/  LDC.64 R2, c[0x0][0x238] ;  /* 0x00008e00ff027b82 */ /* 0x000e240000000a00 */
[----:B0-----:R-:W-:-:S04]  /*0030*/  ISETP.LE.U32.AND P0, PT, R2, UR8, PT ;  /* 0x0000000802007c0c */ /* 0x001fc8000bf03070 */
[----:B------:R-:W-:-:S13]  /*0040*/  ISETP.GE.AND.EX P0, PT, RZ, R3, PT, P0 ;  /* 0x00000003ff00720c */ /* 0x000fda0003f06300 */
[----:B------:R-:W-:Y:S05]  /*0050*/  @P0 EXIT ;  /* 0x000000000000094d */ /* 0x000fea0003800000 */
[----:B------:R-:W0:Y:S01]  /*0060*/  S2R R0, SR_TID.X ;  /* 0x0000000000007919 */ /* 0x000e220000002100 */
[----:B------:R-:W1:Y:S01]  /*0070*/  S2UR UR5, SR_CgaCtaId ;  /* 0x00000000000579c3 */ /* 0x000e620000008800 */
[----:B------:R-:W-:Y:S01]  /*0080*/  UMOV UR4, 0x400 ;  /* 0x0000040000047882 */ /* 0x000fe20000000000 */
[----:B------:R-:W2:Y:S06]  /*0090*/  S2R R8, SR_CTAID.X ;  /* 0x0000000000087919 */ /* 0x000eac0000002500 */
[----:B------:R-:W3:Y:S01]  /*00a0*/  LDC.64 R38, c[0x0][0x250] ;  /* 0x00009400ff267b82 */ /* 0x000ee20000000a00 */
[----:B-1----:R-:W-:-:S02]  /*00b0*/  ULEA UR6, UR5, UR4, 0x18 ;  /* 0x0000000405067291 */ /* 0x002fc4000f8ec03f */
[----:B------:R-:W-:-:S04]  /*00c0*/  UIADD3 UR4, UR4, 0x1900, URZ ;  /* 0x0000190004047890 */ /* 0x000fc8000fffe03f */
[----:B------:R-:W-:Y:S01]  /*00d0*/  MOV R18, UR6 ;  /* 0x0000000600127c02 */ /* 0x000fe20008000f00 */
[----:B0-----:R-:W-:Y:S01]  /*00e0*/  IMAD.WIDE.U32 R2, R0, -0x33333333, RZ ;  /* 0xcccccccd00027825 */ /* 0x001fe200078e00ff */
[----:B------:R-:W-:Y:S01]  /*00f0*/  SHF.R.U32.HI R4, RZ, 0x2, R0 ;  /* 0x00000002ff047819 */ /* 0x000fe20000011600 */
[----:B------:R-:W-:Y:S01]  /*0100*/  ULDC.64 UR6, c[0x0][0x240] ;  /* 0x0000900000067ab9 */ /* 0x000fe20000000a00 */
[----:B------:R-:W-:Y:S01]  /*0110*/  ULEA UR4, UR5, UR4, 0x18 ;  /* 0x0000000405047291 */ /* 0x000fe2000f8ec03f */
[----:B--2---:R-:W-:Y:S02]  /*0120*/  LOP3.LUT R2, R8, 0x7f, RZ, 0xc0, !PT ;  /* 0x0000007f08027812 */ /* 0x004fe400078ec0ff */
[C---:B------:R-:W-:Y:S01]  /*0130*/  IMAD R5, R4.reuse, 0xa, RZ ;  /* 0x0000000a04057824 */ /* 0x040fe200078e02ff */
[----:B------:R-:W-:Y:S02]  /*0140*/  SHF.R.U32.HI R9, RZ, 0x6, R3 ;  /* 0x00000006ff097819 */ /* 0x000fe40000011603 */
[----:B------:R-:W-:-:S02]  /*0150*/  SHF.L.U32 R11, R4, 0x7, RZ ;  /* 0x00000007040b7819 */ /* 0x000fc400000006ff */
[--C-:B------:R-:W-:Y:S01]  /*0160*/  SHF.R.U32.HI R6, RZ, 0x1, R5.reuse ;  /* 0x00000001ff067819 */ /* 0x100fe20000011605 */
[----:B------:R-:W-:Y:S01]  /*0170*/  IMAD R3, R9, -0x50, R0 ;  /* 0xffffffb009037824 */ /* 0x000fe200078e0200 */
[----:B------:R-:W-:Y:S02]  /*0180*/  SHF.R.U32.HI R7, RZ, 0x2, R5 ;  /* 0x00000002ff077819 */ /* 0x000fe40000011605 */
[----:B------:R-:W-:Y:S01]  /*0190*/  LOP3.LUT R6, R6, 0x1, RZ, 0xc0, !PT ;  /* 0x0000000106067812 */ /* 0x000fe200078ec0ff */
[C---:B------:R-:W-:Y:S01]  /*01a0*/  IMAD R4, R3.reuse, 0x28, R18 ;  /* 0x0000002803047824 */ /* 0x040fe200078e0212 */
[----:B------:R-:W-:Y:S01]  /*01b0*/  LOP3.LUT P0, RZ, R8, 0x7f, RZ, 0xc0, !PT ;  /* 0x0000007f08ff7812 */ /* 0x000fe2000780c0ff */
[----:B------:R-:W-:Y:S01]  /*01c0*/  IMAD.SHL.U32 R3, R3, 0x4, RZ ;  /* 0x0000000403037824 */ /* 0x000fe200078e00ff */
[----:B------:R-:W-:Y:S01]  /*01d0*/  LOP3.LUT R2, R11, 0xffffff80, R2, 0xe2, !PT ;  /* 0xffffff800b027812 */ /* 0x000fe200078ee202 */
[----:B------:R-:W-:Y:S01]  /*01e0*/  IMAD R8, R6, 0x50, R7 ;  /* 0x0000005006087824 */ /* 0x000fe200078e0207 */
[----:B------:R-:W-:-:S02]  /*01f0*/  IADD3 R7, R5, 0x4, RZ ;  /* 0x0000000405077810 */ /* 0x000fc40007ffe0ff */
[----:B------:R-:W-:Y:S02]  /*0200*/  LEA R4, R9, R4, 0x3 ;  /* 0x0000000409047211 */ /* 0x000fe400078e18ff */
[C---:B------:R-:W-:Y:S02]  /*0210*/  IADD3 R11, R5.reuse, 0x6, RZ ;  /* 0x00000006050b7810 */ /* 0x040fe40007ffe0ff */
[C---:B------:R-:W-:Y:S02]  /*0220*/  IADD3 R6, R5.reuse, 0x2, RZ ;  /* 0x0000000205067810 */ /* 0x040fe40007ffe0ff */
[----:B------:R-:W-:Y:S02]  /*0230*/  IADD3 R12, R5, 0x8, RZ ;  /* 0x00000008050c7810 */ /* 0x000fe40007ffe0ff */
[--C-:B------:R-:W-:Y:S02]  /*0240*/  SHF.R.U32.HI R9, RZ, 0x1, R7.reuse ;  /* 0x00000001ff097819 */ /* 0x100fe40000011607 */
[----:B------:R-:W-:-:S02]  /*0250*/  SHF.R.U32.HI R10, RZ, 0x2, R7 ;  /* 0x00000002ff0a7819 */ /* 0x000fc40000011607 */
[--C-:B------:R-:W-:Y:S02]  /*0260*/  SHF.R.U32.HI R7, RZ, 0x1, R11.reuse ;  /* 0x00000001ff077819 */ /* 0x100fe4000001160b */
[----:B------:R-:W-:Y:S02]  /*0270*/  SHF.R.U32.HI R13, RZ, 0x2, R11 ;  /* 0x00000002ff0d7819 */ /* 0x000fe4000001160b */
[----:B------:R-:W-:Y:S02]  /*0280*/  SHF.R.U32.HI R5, RZ, 0x1, R6 ;  /* 0x00000001ff057819 */ /* 0x000fe40000011606 */
[----:B------:R-:W-:Y:S02]  /*0290*/  SHF.R.U32.HI R11, RZ, 0x1, R12 ;  /* 0x00000001ff0b7819 */ /* 0x000fe4000001160c */
[----:B------:R-:W-:Y:S02]  /*02a0*/  LOP3.LUT R9, R9, 0x1, RZ, 0xc0, !PT ;  /* 0x0000000109097812 */ /* 0x000fe400078ec0ff */
[----:B------:R-:W-:-:S02]  /*02b0*/  SHF.R.U32.HI R6, RZ, 0x2, R6 ;  /* 0x00000002ff067819 */ /* 0x000fc40000011606 */
[----:B------:R-:W-:Y:S02]  /*02c0*/  LOP3.LUT R5, R5, 0x1, RZ, 0xc0, !PT ;  /* 0x0000000105057812 */ /* 0x000fe400078ec0ff */
[----:B------:R-:W-:Y:S01]  /*02d0*/  LOP3.LUT R14, R11, 0x1, RZ, 0xc0, !PT ;  /* 0x000000010b0e7812 */ /* 0x000fe200078ec0ff */
[----:B------:R-:W-:Y:S01]  /*02e0*/  IMAD R11, R9, 0x50, R10 ;  /* 0x00000050090b7824 */ /* 0x000fe200078e020a */
[----:B------:R-:W-:Y:S01]  /*02f0*/  IADD3 R9, R3, 0x2, RZ ;  /* 0x0000000203097810 */ /* 0x000fe20007ffe0ff */
[----:B------:R-:W-:Y:S01]  /*0300*/  IMAD R5, R5, 0x50, R6 ;  /* 0x0000005005057824 */ /* 0x000fe200078e0206 */
[----:B------:R-:W-:Y:S01]  /*0310*/  SHF.R.U32.HI R15, RZ, 0x2, R12 ;  /* 0x00000002ff0f7819 */ /* 0x000fe2000001160c */
[----:B------:R-:W-:Y:S01]  /*0320*/  IMAD R10, R8, 0x28, R18 ;  /* 0x00000028080a7824 */ /* 0x000fe200078e0212 */
[----:B------:R-:W-:Y:S01]  /*0330*/  LOP3.LUT R12, R7, 0x1, RZ, 0xc0, !PT ;  /* 0x00000001070c7812 */ /* 0x000fe200078ec0ff */
[----:B------:R-:W-:Y:S01]  /*0340*/  IMAD.WIDE.U32 R6, R3, -0x33333333, RZ ;  /* 0xcccccccd03067825 */ /* 0x000fe200078e00ff */
[----:B------:R-:W-:-:S02]  /*0350*/  SHF.L.U32 R3, R0, 0x3, RZ ;  /* 0x0000000300037819 */ /* 0x000fc400000006ff */
[----:B------:R-:W-:Y:S01]  /*0360*/  ISETP.EQ.U32.AND P1, PT, RZ, UR6, PT ;  /* 0x00000006ff007c0c */ /* 0x000fe2000bf22070 */
[----:B------:R-:W-:Y:S01]  /*0370*/  IMAD.WIDE.U32 R8, R9, -0x33333333, RZ ;  /* 0xcccccccd09087825 */ /* 0x000fe200078e00ff */
[----:B------:R-:W-:Y:S01]  /*0380*/  LOP3.LUT R6, R7, 0x1f8, RZ, 0xc0, !PT ;  /* 0x000001f807067812 */ /* 0x000fe200078ec0ff */
[----:B------:R-:W-:Y:S01]  /*0390*/  HFMA2.MMA R8, -RZ, RZ, 0, 0 ;  /* 0x00000000ff087435 */ /* 0x000fe200000001ff */
[----:B------:R-:W-:Y:S01]  /*03a0*/  ISETP.GT.U32.OR P0, PT, R0, 0x1f, P0 ;  /* 0x0000001f0000780c */ /* 0x000fe20000704470 */
[----:B------:R-:W-:Y:S01]  /*03b0*/  IMAD R13, R12, 0x50, R13 ;  /* 0x000000500c0d7824 */ /* 0x000fe200078e020d */
[----:B------:R-:W-:Y:S01]  /*03c0*/  LOP3.LUT R7, R9, 0xfffffff8, RZ, 0xc0, !PT ;  /* 0xfffffff809077812 */ /* 0x000fe200078ec0ff */
[----:B------:R-:W-:Y:S01]  /*03d0*/  IMAD R15, R14, 0x50, R15 ;  /* 0x000000500e0f7824 */ /* 0x000fe200078e020f */
[----:B------:R-:W-:Y:S01]  /*03e0*/  MOV R9, UR8 ;  /* 0x0000000800097c02 */ /* 0x000fe20008000f00 */
[--C-:B------:R-:W-:Y:S01]  /*03f0*/  IMAD R12, R5, 0x28, R18.reuse ;  /* 0x00000028050c7824 */ /* 0x100fe200078e0212 */
[----:B------:R-:W-:Y:S01]  /*0400*/  LOP3.LUT R3, R3, 0x18, RZ, 0xc0, !PT ;  /* 0x0000001803037812 */ /* 0x000fe200078ec0ff */
[--C-:B------:R-:W-:Y:S01]  /*0410*/  IMAD R14, R11, 0x28, R18.reuse ;  /* 0x000000280b0e7824 */ /* 0x100fe200078e0212 */
[----:B------:R-:W-:Y:S01]  /*0420*/  ISETP.EQ.OR.EX P0, PT, RZ, UR7, P0, P1 ;  /* 0x00000007ff007c0c */ /* 0x000fe20008702710 */
[--C-:B------:R-:W-:Y:S01]  /*0430*/  IMAD R16, R13, 0x28, R18.reuse ;  /* 0x000000280d107824 */ /* 0x100fe200078e0212 */
[----:B---3--:R-:W-:Y:S01]  /*0440*/  LEA R38, P1, R9, R38, 0x2 ;  /* 0x0000002609267211 */ /* 0x008fe200078210ff */
[----:B------:R-:W-:Y:S01]  /*0450*/  IMAD R18, R15, 0x28, R18 ;  /* 0x000000280f127824 */ /* 0x000fe200078e0212 */
[C---:B------:R-:W-:Y:S01]  /*0460*/  IADD3 R11, R3.reuse, R12, RZ ;  /* 0x0000000c030b7210 */ /* 0x040fe20007ffe0ff */
[C---:B------:R-:W-:Y:S01]  /*0470*/  IMAD.IADD R12, R3.reuse, 0x1, R14 ;  /* 0x00000001030c7824 */ /* 0x040fe200078e020e */
[----:B------:R-:W-:Y:S01]  /*0480*/  IADD3 R13, R3, R16, RZ ;  /* 0x00000010030d7210 */ /* 0x000fe20007ffe0ff */
[----:B------:R-:W-:Y:S01]  /*0490*/  ULDC.64 UR6, c[0x0][0x208] ;  /* 0x0000820000067ab9 */ /* 0x000fe20000000a00 */
[----:B------:R-:W-:-:S02]  /*04a0*/  IADD3 R10, R10, R3, RZ ;  /* 0x000000030a0a7210 */ /* 0x000fc40007ffe0ff */
[----:B------:R-:W-:Y:S02]  /*04b0*/  IADD3 R14, R3, R18, RZ ;  /* 0x00000012030e7210 */ /* 0x000fe40007ffe0ff */
[----:B------:R-:W-:Y:S02]  /*04c0*/  LEA.HI.X R39, R9, R39, R8, 0x2, P1 ;  /* 0x0000002709277211 */ /* 0x000fe400008f1408 */
[----:B------:R-:W-:Y:S02]  /*04d0*/  MOV R15, RZ ;  /* 0x000000ff000f7202 */ /* 0x000fe40000000f00 */
[----:B------:R-:W-:-:S07]  /*04e0*/  SHF.R.S32.HI R16, RZ, 0x1f, R0 ;  /* 0x0000001fff107819 */ /* 0x000fce0000011400 */
.L_x_1226:
[----:B------:R-:W0:Y:S01]  /*04f0*/  S2UR UR14, SR_CTAID.X ;  /* 0x00000000000e79c3 */ /* 0x000e220000002500 */
[----:B-1----:R-:W-:Y:S01]  /*0500*/  IMAD.WIDE.U32 R18, R0, -0x33333333, RZ ;  /* 0xcccccccd00127825 */ /* 0x002fe200078e00ff */
[----:B------:R-:W-:Y:S01]  /*0510*/  MOV R35, RZ ;  /* 0x000000ff00237202 */ /* 0x000fe20000000f00 */
[----:B------:R-:W-:Y:S01]  /*0520*/  ULDC.64 UR10, c[0x0][0x218] ;  /* 0x00008600000a7ab9 */ /* 0x000fe20000000a00 */
[----:B------:R-:W-:Y:S01]  /*0530*/  ULDC.64 UR12, c[0x0][0x228] ;  /* 0x00008a00000c7ab9 */ /* 0x000fe20000000a00 */
[----:B------:R-:W-:Y:S01]  /*0540*/  IMAD R5, R8, 0x140000, RZ ;  /* 0x0014000008057824 */ /* 0x000fe200078e02ff */
[----:B------:R-:W-:-:S05]  /*0550*/  SHF.R.U32.HI R19, RZ, 0x6, R19 ;  /* 0x00000006ff137819 */ /* 0x000fca0000011613 */
[----:B------:R-:W-:-:S05]  /*0560*/  IMAD R34, R19, -0x50, R0 ;  /* 0xffffffb013227824 */ /* 0x000fca00078e0200 */
[----:B------:R-:W-:-:S05]  /*0570*/  SHF.L.U32 R34, R34, 0x2, RZ ;  /* 0x0000000222227819 */ /* 0x000fca00000006ff */
[----:B------:R-:W-:Y:S01]  /*0580*/  IMAD.WIDE.U32 R32, R9, 0x140000, R34 ;  /* 0x0014000009207825 */ /* 0x000fe200078e0022 */
[----:B0-----:R-:W-:-:S04]  /*0590*/  USHF.L.U32 UR5, UR14, 0x5, URZ ;  /* 0x000000050e057899 */ /* 0x001fc8000800063f */
[----:B------:R-:W-:Y:S01]  /*05a0*/  IADD3 R33, R33, R5, RZ ;  /* 0x0000000521217210 */ /* 0x000fe20007ffe0ff */
[----:B------:R-:W-:-:S06]  /*05b0*/  ULOP3.LUT UR5, UR5, 0xfe0, URZ, 0xc0, !UPT ;  /* 0x00000fe005057892 */ /* 0x000fcc000f8ec03f */
[----:B------:R-:W-:-:S05]  /*05c0*/  IADD3 R3, R19, UR5, RZ ;  /* 0x0000000513037c10 */ /* 0x000fca000fffe0ff */
[----:B------:R-:W-:-:S05]  /*05d0*/  IMAD R3, R3, 0x140, RZ ;  /* 0x0000014003037824 */ /* 0x000fca00078e02ff */
[C---:B------:R-:W-:Y:S02]  /*05e0*/  IADD3 R17, P1, R3.reuse, R32, RZ ;  /* 0x0000002003117210 */ /* 0x040fe40007f3e0ff */
[C---:B------:R-:W-:Y:S02]  /*05f0*/  IADD3 R19, R3.reuse, 0x500, RZ ;  /* 0x0000050003137810 */ /* 0x040fe40007ffe0ff */
[----:B------:R-:W-:Y:S01]  /*0600*/  IADD3 R5, R3, 0xa00, RZ ;  /* 0x00000a0003057810 */ /* 0x000fe20007ffe0ff */
[----:B------:R-:W-:Y:S01]  /*0610*/  IMAD.X R18, RZ, RZ, R33, P1 ;  /* 0x000000ffff127224 */ /* 0x000fe200008e0621 */
[----:B------:R-:W-:-:S04]  /*0620*/  LEA R40, P1, R17, UR10, 0x1 ;  /* 0x0000000a11287c11 */ /* 0x000fc8000f8208ff */
[----:B------:R-:W-:Y:S02]  /*0630*/  LEA.HI.X R41, R17, UR11, R18, 0x1, P1 ;  /* 0x0000000b11297c11 */ /* 0x000fe400088f0c12 */
[----:B------:R-:W-:-:S04]  /*0640*/  IADD3 R19, P1, R19, R32, RZ ;  /* 0x0000002013137210 */ /* 0x000fc80007f3e0ff */
[-C--:B------:R-:W-:Y:S01]  /*0650*/  IADD3.X R22, RZ, R33.reuse, RZ, P1, !PT ;  /* 0x00000021ff167210 */ /* 0x080fe20000ffe4ff */
[----:B------:R-:W2:Y:S01]  /*0660*/  LDG.E.64.CONSTANT R40, desc[UR6][R40.64] ;  /* 0x0000000628287981 */ /* 0x000ea2000c1e9b00 */
[----:B------:R-:W-:Y:S02]  /*0670*/  LEA R42, P1, R19, UR10, 0x1 ;  /* 0x0000000a132a7c11 */ /* 0x000fe4000f8208ff */
[----:B------:R-:W-:Y:S02]  /*0680*/  IADD3 R20, P2, R5, R32, RZ ;  /* 0x0000002005147210 */ /* 0x000fe40007f5e0ff */
[----:B------:R-:W-:Y:S02]  /*0690*/  LEA.HI.X R43, R19, UR11, R22, 0x1, P1 ;  /* 0x0000000b132b7c11 */ /* 0x000fe400088f0c16 */
[----:B------:R-:W-:Y:S02]  /*06a0*/  IADD3.X R21, RZ, R33, RZ, P2, !PT ;  /* 0x00000021ff157210 */ /* 0x000fe400017fe4ff */
[----:B------:R-:W-:-:S02]  /*06b0*/  LEA R44, P2, R20, UR10, 0x1 ;  /* 0x0000000a142c7c11 */ /* 0x000fc4000f8408ff */
[----:B------:R-:W-:Y:S01]  /*06c0*/  IADD3 R23, R3, 0xf00, RZ ;  /* 0x00000f0003177810 */ /* 0x000fe20007ffe0ff */
[----:B------:R-:W3:Y:S01]  /*06d0*/  LDG.E.64.CONSTANT R42, desc[UR6][R42.64] ;  /* 0x000000062a2a7981 */ /* 0x000ee2000c1e9b00 */
[----:B------:R-:W-:Y:S02]  /*06e0*/  LEA.HI.X R45, R20, UR11, R21, 0x1, P2 ;  /* 0x0000000b142d7c11 */ /* 0x000fe400090f0c15 */
[----:B------:R-:W-:Y:S02]  /*06f0*/  IADD3 R23, P1, R23, R32, RZ ;  /* 0x0000002017177210 */ /* 0x000fe40007f3e0ff */
[----:B------:R-:W-:Y:S02]  /*0700*/  IADD3 R25, R3, 0x1400, RZ ;  /* 0x0000140003197810 */ /* 0x000fe40007ffe0ff */
[----:B------:R-:W-:Y:S01]  /*0710*/  IADD3.X R24, RZ, R33, RZ, P1, !PT ;  /* 0x00000021ff187210 */ /* 0x000fe20000ffe4ff */
[----:B------:R-:W4:Y:S01]  /*0720*/  LDG.E.64.CONSTANT R44, desc[UR6][R44.64] ;  /* 0x000000062c2c7981 */ /* 0x000f22000c1e9b00 */
[----:B------:R-:W-:-:S04]  /*0730*/  LEA R46, P1, R23, UR10, 0x1 ;  /* 0x0000000a172e7c11 */ /* 0x000fc8000f8208ff */
[----:B------:R-:W-:Y:S02]  /*0740*/  LEA.HI.X R47, R23, UR11, R24, 0x1, P1 ;  /* 0x0000000b172f7c11 */ /* 0x000fe400088f0c18 */
[----:B------:R-:W-:Y:S01]  /*0750*/  IADD3 R25, P1, R25, R32, RZ ;  /* 0x0000002019197210 */ /* 0x000fe20007f3e0ff */
[----:B------:R-:W-:-:S03]  /*0760*/  VIADD R5, R3, 0x1900 ;  /* 0x0000190003057836 */ /* 0x000fc60000000000 */
[-C--:B------:R-:W-:Y:S01]  /*0770*/  IADD3.X R28, RZ, R33.reuse, RZ, P1, !PT ;  /* 0x00000021ff1c7210 */ /* 0x080fe20000ffe4ff */
[----:B------:R-:W4:Y:S01]  /*0780*/  LDG.E.64.CONSTANT R46, desc[UR6][R46.64] ;  /* 0x000000062e2e7981 */ /* 0x000f22000c1e9b00 */
[----:B------:R-:W-:Y:S02]  /*0790*/  LEA R48, P1, R25, UR10, 0x1 ;  /* 0x0000000a19307c11 */ /* 0x000fe4000f8208ff */
[----:B------:R-:W-:Y:S02]  /*07a0*/  IADD3 R26, P2, R5, R32, RZ ;  /* 0x00000020051a7210 */ /* 0x000fe40007f5e0ff */
[----:B------:R-:W-:Y:S02]  /*07b0*/  LEA.HI.X R49, R25, UR11, R28, 0x1, P1 ;  /* 0x0000000b19317c11 */ /* 0x000fe400088f0c1c */
[----:B------:R-:W-:Y:S02]  /*07c0*/  IADD3.X R27, RZ, R33, RZ, P2, !PT ;  /* 0x00000021ff1b7210 */ /* 0x000fe400017fe4ff */
[----:B------:R-:W-:-:S02]  /*07d0*/  LEA R50, P2, R26, UR10, 0x1 ;  /* 0x0000000a1a327c11 */ /* 0x000fc4000f8408ff */
[----:B------:R-:W4:Y:S01]  /*07e0*/  LDG.E.64.CONSTANT R48, desc[UR6][R48.64] ;  /* 0x0000000630307981 */ /* 0x000f22000c1e9b00 */
[----:B------:R-:W-:Y:S02]  /*07f0*/  IADD3 R29, R3, 0x1e00, RZ ;  /* 0x00001e00031d7810 */ /* 0x000fe40007ffe0ff */
[----:B------:R-:W-:Y:S02]  /*0800*/  LEA.HI.X R51, R26, UR11, R27, 0x1, P2 ;  /* 0x0000000b1a337c11 */ /* 0x000fe400090f0c1b */
[----:B------:R-:W-:Y:S02]  /*0810*/  IADD3 R29, P1, R29, R32, RZ ;  /* 0x000000201d1d7210 */ /* 0x000fe40007f3e0ff */
[----:B------:R-:W-:Y:S02]  /*0820*/  IADD3 R31, R3, 0x2300, RZ ;  /* 0x00002300031f7810 */ /* 0x000fe40007ffe0ff */
[----:B------:R-:W4:Y:S01]  /*0830*/  LDG.E.64.CONSTANT R50, desc[UR6][R50.64] ;  /* 0x0000000632327981 */ /* 0x000f22000c1e9b00 */
[----:B------:R-:W-:-:S02]  /*0840*/  IADD3.X R30, RZ, R33, RZ, P1, !PT ;  /* 0x00000021ff1e7210 */ /* 0x000fc40000ffe4ff */
[----:B------:R-:W-:-:S04]  /*0850*/  LEA R52, P1, R29, UR10, 0x1 ;  /* 0x0000000a1d347c11 */ /* 0x000fc8000f8208ff */
[----:B------:R-:W-:Y:S02]  /*0860*/  LEA.HI.X R53, R29, UR11, R30, 0x1, P1 ;  /* 0x0000000b1d357c11 */ /* 0x000fe400088f0c1e */
[----:B------:R-:W-:-:S04]  /*0870*/  IADD3 R31, P1, R31, R32, RZ ;  /* 0x000000201f1f7210 */ /* 0x000fc80007f3e0ff */
[----:B------:R-:W-:Y:S01]  /*0880*/  IADD3.X R32, RZ, R33, RZ, P1, !PT ;  /* 0x00000021ff207210 */ /* 0x000fe20000ffe4ff */
[----:B------:R-:W4:Y:S01]  /*0890*/  LDG.E.64.CONSTANT R52, desc[UR6][R52.64] ;  /* 0x0000000634347981 */ /* 0x000f22000c1e9b00 */
        /* <DEDUP_REMOVED lines=12> */
[C---:B------:R-:W-:Y:S02]  /*0960*/  ISETP.GT.U32.AND P1, PT, R0.reuse, 0x7f, PT ;  /* 0x0000007f0000780c */ /* 0x040fe40003f24070 */
[----:B------:R-:W-:Y:S02]  /*0970*/  LOP3.LUT P2, RZ, R0, 0xffffff83, RZ, 0xc0, !PT ;  /* 0xffffff8300ff7812 */ /* 0x000fe4000784c0ff */
[C---:B--2---:R-:W-:Y:S01]  /*0980*/  PRMT R33, R40.reuse, 0x7632, R33 ;  /* 0x0000763228217816 */ /* 0x044fe20000000021 */
[----:B------:R-:W-:Y:S01]  /*0990*/  IMAD.U32 R3, R40, 0x10000, RZ ;  /* 0x0001000028037824 */ /* 0x000fe200078e00ff */
[----:B------:R-:W-:-:S02]  /*09a0*/  PRMT R34, R41, 0x7632, R34 ;  /* 0x0000763229227816 */ /* 0x000fc40000000022 */
[----:B------:R-:W-:Y:S01]  /*09b0*/  SHF.L.U32 R35, R33, 0x10, RZ ;  /* 0x0000001021237819 */ /* 0x000fe200000006ff */
[----:B------:R-:W-:Y:S01]  /*09c0*/  FADD.FTZ R33, RZ, R3 ;  /* 0x00000003ff217221 */ /* 0x000fe20000010000 */
[----:B------:R-:W-:Y:S01]  /*09d0*/  SHF.L.U32 R60, R34, 0x10, RZ ;  /* 0x00000010223c7819 */ /* 0x000fe200000006ff */
[----:B------:R-:W-:Y:S01]  /*09e0*/  FFMA.FTZ R34, R3, R3, RZ ;  /* 0x0000000303227223 */ /* 0x000fe200000100ff */
[----:B------:R-:W-:Y:S01]  /*09f0*/  SHF.L.U32 R5, R41, 0x10, RZ ;  /* 0x0000001029057819 */ /* 0x000fe200000006ff */
[----:B------:R-:W-:Y:S02]  /*0a00*/  FADD.FTZ R62, R33, R35 ;  /* 0x00000023213e7221 */ /* 0x000fe40000010000 */
[--C-:B------:R-:W-:Y:S01]  /*0a10*/  FFMA.FTZ R64, R35, R35, R34.reuse ;  /* 0x0000002323407223 */ /* 0x100fe20000010022 */
[C---:B---3--:R-:W-:Y:S01]  /*0a20*/  SHF.L.U32 R33, R42.reuse, 0x10, RZ ;  /* 0x000000102a217819 */ /* 0x048fe200000006ff */
[----:B------:R-:W-:Y:S01]  /*0a30*/  FADD.FTZ R36, RZ, R5 ;  /* 0x00000005ff247221 */ /* 0x000fe20000010000 */
[----:B------:R-:W-:Y:S01]  /*0a40*/  PRMT R34, R42, 0x7632, R34 ;  /* 0x000076322a227816 */ /* 0x000fe20000000022 */
[----:B------:R-:W-:Y:S01]  /*0a50*/  FFMA.FTZ R37, R5, R5, RZ ;  /* 0x0000000505257223 */ /* 0x000fe200000100ff */
[----:B------:R-:W-:Y:S01]  /*0a60*/  SHF.L.U32 R35, R43, 0x10, RZ ;  /* 0x000000102b237819 */ /* 0x000fe200000006ff */
[----:B------:R-:W-:Y:S01]  /*0a70*/  FADD.FTZ R66, R36, R60 ;  /* 0x0000003c24427221 */ /* 0x000fe20000010000 */
[----:B------:R-:W-:Y:S01]  /*0a80*/  SHF.L.U32 R61, R34, 0x10, RZ ;  /* 0x00000010223d7819 */ /* 0x000fe200000006ff */
[----:B------:R-:W-:Y:S01]  /*0a90*/  FADD.FTZ R62, R62, R33 ;  /* 0x000000213e3e7221 */ /* 0x000fe20000010000 */
[----:B------:R-:W-:Y:S01]  /*0aa0*/  FFMA.FTZ R64, R33, R33, R64 ;  /* 0x0000002121407223 */ /* 0x000fe20000010040 */
[----:B------:R-:W-:Y:S01]  /*0ab0*/  PRMT R36, R43, 0x7632, R36 ;  /* 0x000076322b247816 */ /* 0x000fe20000000024 */
[----:B------:R-:W-:Y:S01]  /*0ac0*/  FFMA.FTZ R68, R60, R60, R37 ;  /* 0x0000003c3c447223 */ /* 0x000fe20000010025 */
[----:B----4-:R-:W-:Y:S01]  /*0ad0*/  SHF.L.U32 R37, R44, 0x10, RZ ;  /* 0x000000102c257819 */ /* 0x010fe200000006ff */
[----:B------:R-:W-:Y:S01]  /*0ae0*/  FADD.FTZ R62, R62, R61 ;  /* 0x0000003d3e3e7221 */ /* 0x000fe20000010000 */
[----:B------:R-:W-:Y:S01]  /*0af0*/  PRMT R60, R44, 0x7632, R60 ;  /* 0x000076322c3c7816 */ /* 0x000fe2000000003c */
[----:B------:R-:W-:Y:S01]  /*0b00*/  FFMA.FTZ R64, R61, R61, R64 ;  /* 0x0000003d3d407223 */ /* 0x000fe20000010040 */
[----:B------:R-:W-:-:S02]  /*0b10*/  IMAD.U32 R63, R36, 0x10000, RZ ;  /* 0x00010000243f7824 */ /* 0x000fc400078e00ff */
[----:B------:R-:W-:Y:S01]  /*0b20*/  FADD.FTZ R66, R66, R35 ;  /* 0x0000002342427221 */ /* 0x000fe20000010000 */
[----:B------:R-:W-:Y:S01]  /*0b30*/  FFMA.FTZ R68, R35, R35, R68 ;  /* 0x0000002323447223 */ /* 0x000fe20000010044 */
[----:B------:R-:W-:Y:S01]  /*0b40*/  SHF.L.U32 R61, R60, 0x10, RZ ;  /* 0x000000103c3d7819 */ /* 0x000fe200000006ff */
[----:B------:R-:W-:Y:S01]  /*0b50*/  FADD.FTZ R62, R62, R37 ;  /* 0x000000253e3e7221 */ /* 0x000fe20000010000 */
[----:B------:R-:W-:Y:S01]  /*0b60*/  FFMA.FTZ R64, R37, R37, R64 ;  /* 0x0000002525407223 */ /* 0x000fe20000010040 */
[C---:B------:R-:W-:Y:S01]  /*0b70*/  SHF.L.U32 R93, R45.reuse, 0x10, RZ ;  /* 0x000000102d5d7819 */ /* 0x040fe200000006ff */
[----:B------:R-:W-:Y:S01]  /*0b80*/  FADD.FTZ R66, R66, R63 ;  /* 0x0000003f42427221 */ /* 0x000fe20000010000 */
[----:B------:R-:W-:Y:S01]  /*0b90*/  PRMT R34, R45, 0x7632, R34 ;  /* 0x000076322d227816 */ /* 0x000fe20000000022 */
[----:B------:R-:W-:Y:S01]  /*0ba0*/  FFMA.FTZ R68, R63, R63, R68 ;  /* 0x0000003f3f447223 */ /* 0x000fe20000010044 */
[----:B------:R-:W-:Y:S01]  /*0bb0*/  FADD.FTZ R62, R62, R61 ;  /* 0x0000003d3e3e7221 */ /* 0x000fe20000010000 */
[----:B------:R-:W-:Y:S01]  /*0bc0*/  FFMA.FTZ R64, R61, R61, R64 ;  /* 0x0000003d3d407223 */ /* 0x000fe20000010040 */
[----:B------:R-:W-:Y:S01]  /*0bd0*/  SHF.L.U32 R61, R34, 0x10, RZ ;  /* 0x00000010223d7819 */ /* 0x000fe200000006ff */
[----:B------:R-:W-:Y:S01]  /*0be0*/  FADD.FTZ R66, R66, R93 ;  /* 0x0000005d42427221 */ /* 0x000fe20000010000 */
[----:B------:R-:W-:Y:S01]  /*0bf0*/  FFMA.FTZ R68, R93, R93, R68 ;  /* 0x0000005d5d447223 */ /* 0x000fe20000010044 */
[----:B------:R-:W-:-:S02]  /*0c00*/  SHF.L.U32 R95, R46, 0x10, RZ ;  /* 0x000000102e5f7819 */ /* 0x000fc400000006ff */
[----:B------:R-:W-:Y:S01]  /*0c10*/  PRMT R34, R46, 0x7632, R34 ;  /* 0x000076322e227816 */ /* 0x000fe20000000022 */
[----:B------:R-:W-:Y:S01]  /*0c20*/  FADD.FTZ R66, R66, R61 ;  /* 0x0000003d42427221 */ /* 0x000fe20000010000 */
[----:B------:R-:W-:Y:S01]  /*0c30*/  FFMA.FTZ R68, R61, R61, R68 ;  /* 0x0000003d3d447223 */ /* 0x000fe20000010044 */
[----:B------:R-:W-:Y:S01]  /*0c40*/  PRMT R36, R47, 0x7632, R36 ;  /* 0x000076322f247816 */ /* 0x000fe20000000024 */
[----:B------:R-:W-:Y:S01]  /*0c50*/  FADD.FTZ R62, R62, R95 ;  /* 0x0000005f3e3e7221 */ /* 0x000fe20000010000 */
[----:B------:R-:W-:Y:S01]  /*0c60*/  SHF.L.U32 R61, R34, 0x10, RZ ;  /* 0x00000010223d7819 */ /* 0x000fe200000006ff */
[----:B------:R-:W-:Y:S01]  /*0c70*/  FFMA.FTZ R64, R95, R95, R64 ;  /* 0x0000005f5f407223 */ /* 0x000fe20000010040 */
[----:B------:R-:W-:Y:S01]  /*0c80*/  SHF.L.U32 R97, R47, 0x10, RZ ;  /* 0x000000102f617819 */ /* 0x000fe200000006ff */
[C---:B------:R-:W-:Y:S01]  /*0c90*/  IMAD.U32 R99, R48.reuse, 0x10000, RZ ;  /* 0x0001000030637824 */ /* 0x040fe200078e00ff */
[----:B------:R-:W-:Y:S01]  /*0ca0*/  PRMT R34, R48, 0x7632, R34 ;  /* 0x0000763230227816 */ /* 0x000fe20000000022 */
[----:B------:R-:W-:Y:S01]  /*0cb0*/  FADD.FTZ R62, R62, R61 ;  /* 0x0000003d3e3e7221 */ /* 0x000fe20000010000 */
[----:B------:R-:W-:Y:S01]  /*0cc0*/  SHF.L.U32 R63, R36, 0x10, RZ ;  /* 0x00000010243f7819 */ /* 0x000fe200000006ff */
[----:B------:R-:W-:Y:S01]  /*0cd0*/  FFMA.FTZ R64, R61, R61, R64 ;  /* 0x0000003d3d407223 */ /* 0x000fe20000010040 */
[----:B------:R-:W-:Y:S01]  /*0ce0*/  FADD.FTZ R66, R66, R97 ;  /* 0x0000006142427221 */ /* 0x000fe20000010000 */
[----:B------:R-:W-:Y:S01]  /*0cf0*/  FFMA.FTZ R68, R97, R97, R68 ;  /* 0x0000006161447223 */ /* 0x000fe20000010044 */
[----:B------:R-:W-:Y:S01]  /*0d00*/  SHF.L.U32 R61, R34, 0x10, RZ ;  /* 0x00000010223d7819 */ /* 0x000fe200000006ff */
[----:B------:R-:W-:Y:S01]  /*0d10*/  FADD.FTZ R62, R62, R99 ;  /* 0x000000633e3e7221 */ /* 0x000fe20000010000 */
[----:B------:R-:W-:Y:S01]  /*0d20*/  SHF.L.U32 R101, R49, 0x10, RZ ;  /* 0x0000001031657819 */ /* 0x000fe200000006ff */
[----:B------:R-:W-:Y:S01]  /*0d30*/  FFMA.FTZ R64, R99, R99, R64 ;  /* 0x0000006363407223 */ /* 0x000fe20000010040 */
[----:B------:R-:W-:Y:S01]  /*0d40*/  PRMT R36, R49, 0x7632, R36 ;  /* 0x0000763231247816 */ /* 0x000fe20000000024 */
[----:B------:R-:W-:Y:S01]  /*0d50*/  FADD.FTZ R66, R66, R63 ;  /* 0x0000003f42427221 */ /* 0x000fe20000010000 */
[----:B------:R-:W-:Y:S01]  /*0d60*/  FFMA.FTZ R68, R63, R63, R68 ;  /* 0x0000003f3f447223 */ /* 0x000fe20000010044 */
[----:B------:R-:W-:Y:S01]  /*0d70*/  SHF.L.U32 R103, R50, 0x10, RZ ;  /* 0x0000001032677819 */ /* 0x000fe200000006ff */
[----:B------:R-:W-:Y:S01]  /*0d80*/  FADD.FTZ R62, R62, R61 ;  /* 0x0000003d3e3e7221 */ /* 0x000fe20000010000 */
[----:B------:R-:W-:Y:S01]  /*0d90*/  PRMT R60, R50, 0x7632, R60 ;  /* 0x00007632323c7816 */ /* 0x000fe2000000003c */
[----:B------:R-:W-:Y:S01]  /*0da0*/  FFMA.FTZ R64, R61, R61, R64 ;  /* 0x0000003d3d407223 */ /* 0x000fe20000010040 */
[----:B------:R-:W-:Y:S01]  /*0db0*/  SHF.L.U32 R63, R36, 0x10, RZ ;  /* 0x00000010243f7819 */ /* 0x000fe200000006ff */
        /* <DEDUP_REMOVED lines=11> */
[----:B------:R-:W-:Y:S01]  /*0e70*/  FADD.FTZ R66, R66, R105 ;  /* 0x0000006942427221 */ /* 0x000fe20000010000 */
[----:B------:R-:W-:-:S02]  /*0e80*/  IMAD.U32 R61, R34, 0x10000, RZ ;  /* 0x00010000223d7824 */ /* 0x000fc400078e00ff */
[----:B------:R-:W-:Y:S01]  /*0e90*/  FFMA.FTZ R68, R105, R105, R68 ;  /* 0x0000006969447223 */ /* 0x000fe20000010044 */
[C---:B------:R-:W-:Y:S02]  /*0ea0*/  SHF.L.U32 R107, R52.reuse, 0x10, RZ ;  /* 0x00000010346b7819 */ /* 0x040fe400000006ff */
[----:B------:R-:W-:Y:S01]  /*0eb0*/  PRMT R34, R52, 0x7632, R34 ;  /* 0x0000763234227816 */ /* 0x000fe20000000022 */
[----:B------:R-:W-:Y:S01]  /*0ec0*/  FADD.FTZ R66, R66, R61 ;  /* 0x0000003d42427221 */ /* 0x000fe20000010000 */
[----:B------:R-:W-:Y:S01]  /*0ed0*/  PRMT R36, R53, 0x7632, R36 ;  /* 0x0000763235247816 */ /* 0x000fe20000000024 */
[----:B------:R-:W-:Y:S01]  /*0ee0*/  FFMA.FTZ R68, R61, R61, R68 ;  /* 0x0000003d3d447223 */ /* 0x000fe20000010044 */
[----:B------:R-:W-:Y:S01]  /*0ef0*/  SHF.L.U32 R109, R53, 0x10, RZ ;  /* 0x00000010356d7819 */ /* 0x000fe200000006ff */
[----:B------:R-:W-:Y:S01]  /*0f00*/  FADD.FTZ R62, R62, R107 ;  /* 0x0000006b3e3e7221 */ /* 0x000fe20000010000 */
[----:B------:R-:W-:Y:S01]  /*0f10*/  SHF.L.U32 R61, R34, 0x10, RZ ;  /* 0x00000010223d7819 */ /* 0x000fe200000006ff */
[----:B------:R-:W-:Y:S01]  /*0f20*/  FFMA.FTZ R64, R107, R107, R64 ;  /* 0x0000006b6b407223 */ /* 0x000fe20000010040 */
[----:B------:R-:W-:Y:S01]  /*0f30*/  SHF.L.U32 R63, R36, 0x10, RZ ;  /* 0x00000010243f7819 */ /* 0x000fe200000006ff */
[----:B------:R-:W-:Y:S01]  /*0f40*/  FADD.FTZ R66, R66, R109 ;  /* 0x0000006d42427221 */ /* 0x000fe20000010000 */
[----:B------:R-:W-:Y:S01]  /*0f50*/  FFMA.FTZ R68, R109, R109, R68 ;  /* 0x0000006d6d447223 */ /* 0x000fe20000010044 */
[----:B------:R-:W-:Y:S01]  /*0f60*/  SHF.L.U32 R111, R54, 0x10, RZ ;  /* 0x00000010366f7819 */ /* 0x000fe200000006ff */
[----:B------:R-:W-:Y:S01]  /*0f70*/  FADD.FTZ R62, R62, R61 ;  /* 0x0000003d3e3e7221 */ /* 0x000fe20000010000 */
[----:B------:R-:W-:Y:S01]  /*0f80*/  PRMT R34, R54, 0x7632, R34 ;  /* 0x0000763236227816 */ /* 0x000fe20000000022 */
[----:B------:R-:W-:Y:S01]  /*0f90*/  FFMA.FTZ R64, R61, R61, R64 ;  /* 0x0000003d3d407223 */ /* 0x000fe20000010040 */
[C---:B------:R-:W-:Y:S01]  /*0fa0*/  PRMT R36, R55.reuse, 0x7632, R36 ;  /* 0x0000763237247816 */ /* 0x040fe20000000024 */
[----:B------:R-:W-:Y:S01]  /*0fb0*/  FADD.FTZ R66, R66, R63 ;  /* 0x0000003f42427221 */ /* 0x000fe20000010000 */
[----:B------:R-:W-:Y:S01]  /*0fc0*/  SHF.L.U32 R113, R55, 0x10, RZ ;  /* 0x0000001037717819 */ /* 0x000fe200000006ff */
[----:B------:R-:W-:Y:S01]  /*0fd0*/  FFMA.FTZ R68, R63, R63, R68 ;  /* 0x0000003f3f447223 */ /* 0x000fe20000010044 */
[----:B------:R-:W-:Y:S01]  /*0fe0*/  SHF.L.U32 R34, R34, 0x10, RZ ;  /* 0x0000001022227819 */ /* 0x000fe200000006ff */
[----:B------:R-:W-:Y:S01]  /*0ff0*/  FFMA.FTZ R61, R111, R111, R64 ;  /* 0x0000006f6f3d7223 */ /* 0x000fe20000010040 */
[----:B------:R-:W-:Y:S01]  /*1000*/  SHF.L.U32 R63, R36, 0x10, RZ ;  /* 0x00000010243f7819 */ /* 0x000fe200000006ff */
[----:B------:R-:W-:Y:S01]  /*1010*/  FADD.FTZ R60, R62, R111 ;  /* 0x0000006f3e3c7221 */ /* 0x000fe20000010000 */
[----:B------:R-:W-:Y:S01]  /*1020*/  FFMA.FTZ R68, R113, R113, R68 ;  /* 0x0000007171447223 */ /* 0x000fe20000010044 */
[----:B------:R-:W-:Y:S01]  /*1030*/  FADD.FTZ R66, R66, R113 ;  /* 0x0000007142427221 */ /* 0x000fe20000010000 */
[----:B------:R-:W-:Y:S01]  /*1040*/  FFMA.FTZ R61, R34, R34, R61 ;  /* 0x00000022223d7223 */ /* 0x000fe2000001003d */
[----:B------:R-:W-:Y:S01]  /*1050*/  FADD.FTZ R60, R60, R34 ;  /* 0x000000223c3c7221 */ /* 0x000fe20000010000 */
[----:B------:R-:W-:Y:S01]  /*1060*/  FFMA.FTZ R73, R63, R63, R68 ;  /* 0x0000003f3f497223 */ /* 0x000fe20000010044 */
[----:B------:R-:W-:-:S03]  /*1070*/  FADD.FTZ R72, R66, R63 ;  /* 0x0000003f42487221 */ /* 0x000fc60000010000 */
[----:B------:R-:W-:Y:S04]  /*1080*/  STS.64 [R4], R60 ;  /* 0x0000003c04007388 */ /* 0x000fe80000000a00 */
[----:B------:R-:W-:Y:S01]  /*1090*/  STS.64 [R4+0xc80], R72 ;  /* 0x000c804804007388 */ /* 0x000fe20000000a00 */
[----:B------:R-:W-:Y:S06]  /*10a0*/  BAR.SYNC.DEFER_BLOCKING 0x0 ;  /* 0x0000000000007b1d */ /* 0x000fec0000010000 */
[----:B------:R-:W0:Y:S04]  /*10b0*/  @!P1 LDS.64 R70, [R10] ;  /* 0x000000000a469984 */ /* 0x000e280000000a00 */
[----:B------:R-:W1:Y:S04]  /*10c0*/  @!P1 LDS.64 R68, [R11] ;  /* 0x000000000b449984 */ /* 0x000e680000000a00 */
[----:B------:R-:W2:Y:S04]  /*10d0*/  @!P1 LDS.64 R66, [R12] ;  /* 0x000000000c429984 */ /* 0x000ea80000000a00 */
[----:B------:R-:W3:Y:S04]  /*10e0*/  @!P1 LDS.64 R62, [R13] ;  /* 0x000000000d3e9984 */ /* 0x000ee80000000a00 */
[----:B------:R-:W4:Y:S01]  /*10f0*/  @!P1 LDS.64 R64, [R14] ;  /* 0x000000000e409984 */ /* 0x000f220000000a00 */
[----:B------:R-:W-:Y:S01]  /*1100*/  MOV R36, RZ ;  /* 0x000000ff00247202 */ /* 0x000fe20000000f00 */
[----:B0-----:R-:W-:Y:S01]  /*1110*/  @!P1 FADD.FTZ R75, RZ, R70 ;  /* 0x00000046ff4b9221 */ /* 0x001fe20000010000 */
[----:B------:R-:W-:-:S03]  /*1120*/  @!P1 FADD.FTZ R34, RZ, R71 ;  /* 0x00000047ff229221 */ /* 0x000fc60000010000 */
[----:B-1----:R-:W-:Y:S01]  /*1130*/  @!P1 FADD.FTZ R75, R75, R68 ;  /* 0x000000444b4b9221 */ /* 0x002fe20000010000 */
[----:B------:R-:W-:-:S03]  /*1140*/  @!P1 FADD.FTZ R34, R34, R69 ;  /* 0x0000004522229221 */ /* 0x000fc60000010000 */
[----:B--2---:R-:W-:Y:S01]  /*1150*/  @!P1 FADD.FTZ R75, R75, R66 ;  /* 0x000000424b4b9221 */ /* 0x004fe20000010000 */
[----:B------:R-:W-:-:S03]  /*1160*/  @!P1 FADD.FTZ R60, R34, R67 ;  /* 0x00000043223c9221 */ /* 0x000fc60000010000 */
[----:B---3--:R-:W-:Y:S01]  /*1170*/  @!P1 FADD.FTZ R75, R75, R62 ;  /* 0x0000003e4b4b9221 */ /* 0x008fe20000010000 */
[----:B------:R-:W-:Y:S01]  /*1180*/  @!P1 FADD.FTZ R60, R60, R63 ;  /* 0x0000003f3c3c9221 */ /* 0x000fe20000010000 */
[----:B------:R-:W-:Y:S02]  /*1190*/  IMAD.MOV.U32 R34, RZ, RZ, RZ ;  /* 0x000000ffff227224 */ /* 0x000fe400078e00ff */
[----:B----4-:R-:W-:Y:S01]  /*11a0*/  @!P1 FADD.FTZ R34, R75, R64 ;  /* 0x000000404b229221 */ /* 0x010fe20000010000 */
[----:B------:R-:W-:-:S04]  /*11b0*/  @!P1 FADD.FTZ R36, R60, R65 ;  /* 0x000000413c249221 */ /* 0x000fc80000010000 */
[----:B------:R-:W0:Y:S04]  /*11c0*/  SHFL.BFLY PT, R61, R34, 0x2, 0x1f ;  /* 0x0c401f00223d7f89 */ /* 0x000e2800000e0000 */
[----:B------:R-:W1:Y:S01]  /*11d0*/  SHFL.BFLY PT, R63, R36, 0x2, 0x1f ;  /* 0x0c401f00243f7f89 */ /* 0x000e6200000e0000 */
[----:B------:R-:W2:Y:S01]  /*11e0*/  @!P2 LDC R66, c[0x0][0x10] ;  /* 0x00000400ff42ab82 */ /* 0x000ea20000000800 */
[----:B0-----:R-:W-:-:S07]  /*11f0*/  FADD.FTZ R62, R61, R34 ;  /* 0x000000223d3e7221 */ /* 0x001fce0000010000 */
[----:B------:R-:W0:Y:S01]  /*1200*/  @!P2 LDC.64 R60, c[0x0][0x248] ;  /* 0x00009200ff3cab82 */ /* 0x000e220000000a00 */
[----:B-1----:R-:W-:Y:S01]  /*1210*/  FADD.FTZ R63, R63, R36 ;  /* 0x000000243f3f7221 */ /* 0x002fe20000010000 */
[----:B------:R-:W1:Y:S04]  /*1220*/  SHFL.BFLY PT, R65, R62, 0x1, 0x1f ;  /* 0x0c201f003e417f89 */ /* 0x000e6800000e0000 */
[----:B------:R-:W3:Y:S01]  /*1230*/  SHFL.BFLY PT, R64, R63, 0x1, 0x1f ;  /* 0x0c201f003f407f89 */ /* 0x000ee200000e0000 */
[----:B--2---:R-:W-:Y:S01]  /*1240*/  @!P2 IMAD R67, R66, R15, UR8 ;  /* 0x000000084243ae24 */ /* 0x004fe2000f8e020f */
[----:B------:R-:W-:-:S04]  /*1250*/  ISETP.NE.AND P3, PT, R0, RZ, PT ;  /* 0x000000ff0000720c */ /* 0x000fc80003f65270 */
[----:B------:R-:W-:-:S04]  /*1260*/  @!P2 LEA R67, R67, R2, 0xc ;  /* 0x000000024343a211 */ /* 0x000fc800078e60ff */
[----:B------:R-:W-:-:S05]  /*1270*/  @!P2 SHF.L.U32 R67, R67, 0x1, RZ ;  /* 0x000000014343a819 */ /* 0x000fca00000006ff */
[----:B0-----:R-:W-:-:S04]  /*1280*/  @!P2 IMAD.WIDE.U32 R60, R67, 0x4, R60 ;  /* 0x00000004433ca825 */ /* 0x001fc800078e003c */
[----:B-1----:R-:W-:Y:S01]  /*1290*/  FADD.FTZ R66, R62, R65 ;  /* 0x000000413e427221 */ /* 0x002fe20000010000 */
[----:B---3--:R-:W-:Y:S01]  /*12a0*/  FADD.FTZ R67, R63, R64 ;  /* 0x000000403f437221 */ /* 0x008fe20000010000 */
[----:B------:R-:W-:-:S04]  /*12b0*/  ISETP.GT.U32.AND P1, PT, R0, 0xff, PT ;  /* 0x000000ff0000780c */ /* 0x000fc80003f24070 */
[----:B------:R0:W-:Y:S01]  /*12c0*/  @!P2 STG.E.64 desc[UR6][R60.64], R66 ;  /* 0x000000423c00a986 */ /* 0x0001e2000c101b06 */
[----:B------:R-:W-:Y:S01]  /*12d0*/  CS2R R90, SRZ ;  /* 0x00000000005a7805 */ /* 0x000fe2000001ff00 */
[----:B------:R-:W-:Y:S06]  /*12e0*/  BAR.SYNC.DEFER_BLOCKING 0x0 ;  /* 0x0000000000007b1d */ /* 0x000fec0000010000 */
[----:B------:R-:W-:Y:S05]  /*12f0*/  @P3 BRA `(.L_x_1220) ;  /* 0x0000000000603947 */ /* 0x000fea0003800000 */
[----:B0-----:R-:W0:Y:S01]  /*1300*/  S2R R61, SR_LANEID ;  /* 0x00000000003d7919 */ /* 0x001e220000000000 */
[----:B------:R-:W-:Y:S01]  /*1310*/  VOTEU.ANY UR9, UPT, PT ;  /* 0x0000000000097886 */ /* 0x000fe200038e0100 */
[----:B------:R-:W-:Y:S01]  /*1320*/  UISETP.NE.AND UP0, UPT, UR14, URZ, UPT ;  /* 0x0000003f0e00728c */ /* 0x000fe2000bf05270 */
[----:B------:R-:W0:Y:S01]  /*1330*/  FLO.U32 R36, UR9 ;  /* 0x0000000900247d00 */ /* 0x000e2200080e0000 */
[----:B------:R-:W-:Y:S02]  /*1340*/  UMOV UR5, 0x7fffff81 ;  /* 0x7fffff8100057882 */ /* 0x000fe40000000000 */
[----:B------:R-:W-:-:S05]  /*1350*/  USEL UR5, UR5, 0x1, !UP0 ;  /* 0x0000000105057887 */ /* 0x000fca000c000000 */
[----:B------:R-:W1:Y:S01]  /*1360*/  POPC R34, UR9 ;  /* 0x0000000900227d09 */ /* 0x000e620008000000 */
[----:B0-----:R-:W-:Y:S01]  /*1370*/  ISETP.EQ.U32.AND P2, PT, R36, R61, PT ;  /* 0x0000003d2400720c */ /* 0x001fe20003f42070 */
[----:B-1----:R-:W-:-:S12]  /*1380*/  IMAD R61, R34, UR5, RZ ;  /* 0x00000005223d7c24 */ /* 0x002fd8000f8e02ff */
[----:B------:R-:W-:Y:S06]  /*1390*/  @P2 MEMBAR.ALL.GPU ;  /* 0x0000000000002992 */ /* 0x000fec000000a000 */
[----:B------:R-:W-:-:S00]  /*13a0*/  @P2 ERRBAR ;  /* 0x00000000000029ab */ /* 0x000fc00000000000 */
[----:B------:R-:W-:Y:S06]  /*13b0*/  @P2 CGAERRBAR ;  /* 0x00000000000025ab */ /* 0x000fec0000000000 */
[----:B------:R-:W2:Y:S01]  /*13c0*/  @P2 ATOM.E.ADD.STRONG.GPU PT, R61, desc[UR6][R38.64], R61 ;  /* 0x0000003d263d298a */ /* 0x000ea200081ee1c6 */
[----:B------:R-:W0:Y:S02]  /*13d0*/  S2R R34, SR_LTMASK ;  /* 0x0000000000227919 */ /* 0x000e240000003900 */
[----:B0-----:R-:W-:-:S04]  /*13e0*/  LOP3.LUT R34, R34, UR9, RZ, 0xc0, !PT ;  /* 0x0000000922227c12 */ /* 0x001fc8000f8ec0ff */
[----:B------:R-:W0:Y:S01]  /*13f0*/  POPC R63, R34 ;  /* 0x00000022003f7309 */ /* 0x000e220000000000 */
[----:B--2---:R-:W0:Y:S02]  /*1400*/  SHFL.IDX PT, R36, R61, R36, 0x1f ;  /* 0x00001f243d247589 */ /* 0x004e2400000e0000 */
[----:B0-----:R-:W-:-:S07]  /*1410*/  IMAD R63, R63, UR5, R36 ;  /* 0x000000053f3f7c24 */ /* 0x001fce000f8e0224 */
.L_x_1221:
[----:B------:R-:W2:Y:S04]  /*1420*/  LD.E.STRONG.GPU R34, desc[UR6][R38.64] ;  /* 0x0000000626227980 */ /* 0x000ea8000c10f900 */
[----:B--2---:R-:W-:Y:S01]  /*1430*/  CCTL.IVALL ;  /* 0x00000000ff00798f */ /* 0x004fe20002000000 */
[----:B------:R-:W-:Y:S05]  /*1440*/  YIELD ;  /* 0x0000000000007946 */ /* 0x000fea0003800000 */
[----:B------:R-:W-:-:S04]  /*1450*/  LOP3.LUT R34, R34, R63, RZ, 0x3c, !PT ;  /* 0x0000003f22227212 */ /* 0x000fc800078e3cff */
[----:B------:R-:W-:-:S13]  /*1460*/  ISETP.GT.AND P2, PT, R34, -0x1, PT ;  /* 0xffffffff2200780c */ /* 0x000fda0003f44270 */
[----:B------:R-:W-:Y:S05]  /*1470*/  @P2 BRA `(.L_x_1221) ;  /* 0xfffffffc00e82947 */ /* 0x000fea000383ffff */
.L_x_1220:
[----:B------:R-:W-:Y:S05]  /*1480*/  WARPSYNC.ALL ;  /* 0x0000000000007948 */ /* 0x000fea0003800000 */
[----:B------:R-:W-:Y:S06]  /*1490*/  BAR.SYNC.DEFER_BLOCKING 0x0 ;  /* 0x0000000000007b1d */ /* 0x000fec0000010000 */
[----:B------:R-:W-:Y:S04]  /*14a0*/  BSSY B0, `(.L_x_1222) ;  /* 0x000005a000007945 */ /* 0x000fe80003800000 */
[----:B------:R-:W-:Y:S05]  /*14b0*/  @P1 BRA `(.L_x_1223) ;  /* 0x0000000400601947 */ /* 0x000fea0003800000 */
[----:B------:R-:W1:Y:S01]  /*14c0*/  LDC R34, c[0x0][0x10] ;  /* 0x00000400ff227b82 */ /* 0x000e620000000800 */
[C---:B------:R-:W-:Y:S02]  /*14d0*/  SHF.L.U32 R36, R0.reuse, 0x4, RZ ;  /* 0x0000000400247819 */ /* 0x040fe400000006ff */
[----:B------:R-:W-:Y:S02]  /*14e0*/  LOP3.LUT R63, R0, 0x7, RZ, 0xc0, !PT ;  /* 0x00000007003f7812 */ /* 0x000fe400078ec0ff */
[----:B0-----:R-:W-:-:S03]  /*14f0*/  LOP3.LUT R61, R36, 0x7fffff80, RZ, 0xc0, !PT ;  /* 0x7fffff80243d7812 */ /* 0x001fc600078ec0ff */
[----:B------:R-:W0:Y:S01]  /*1500*/  LDC.64 R90, c[0x0][0x248] ;  /* 0x00009200ff5a7b82 */ /* 0x000e220000000a00 */
[----:B-1----:R-:W-:-:S05]  /*1510*/  IMAD R34, R34, R15, UR8 ;  /* 0x0000000822227e24 */ /* 0x002fca000f8e020f */
[----:B------:R-:W-:-:S04]  /*1520*/  LEA R34, R34, R61, 0xc ;  /* 0x0000003d22227211 */ /* 0x000fc800078e60ff */
[----:B------:R-:W-:-:S04]  /*1530*/  IADD3 R34, R34, R63, RZ ;  /* 0x0000003f22227210 */ /* 0x000fc80007ffe0ff */
[----:B------:R-:W-:-:S04]  /*1540*/  SHF.L.U32 R87, R34, 0x1, RZ ;  /* 0x0000000122577819 */ /* 0x000fc800000006ff */
[C---:B------:R-:W-:Y:S01]  /*1550*/  IADD3 R65, R87.reuse, 0x20, RZ ;  /* 0x0000002057417810 */ /* 0x040fe20007ffe0ff */
[C---:B------:R-:W-:Y:S02]  /*1560*/  VIADD R63, R87.reuse, 0x10 ;  /* 0x00000010573f7836 */ /* 0x040fe40000000000 */
[C---:B0-----:R-:W-:Y:S01]  /*1570*/  IMAD.WIDE.U32 R60, R87.reuse, 0x4, R90 ;  /* 0x00000004573c7825 */ /* 0x041fe200078e005a */
[----:B------:R-:W-:-:S03]  /*1580*/  IADD3 R67, R87, 0x30, RZ ;  /* 0x0000003057437810 */ /* 0x000fc60007ffe0ff */
[--C-:B------:R-:W-:Y:S02]  /*1590*/  IMAD.WIDE.U32 R62, R63, 0x4, R90.reuse ;  /* 0x000000043f3e7825 */ /* 0x100fe400078e005a */
[----:B------:R-:W2:Y:S02]  /*15a0*/  LDG.E.64 R60, desc[UR6][R60.64] ;  /* 0x000000063c3c7981 */ /* 0x000ea4000c1e1b00 */
        /* <DEDUP_REMOVED lines=15> */
[----:B------:R-:W-:-:S02]  /*16a0*/  IMAD.WIDE.U32 R74, R75, 0x4, R90 ;  /* 0x000000044b4a7825 */ /* 0x000fc400078e005a */
[----:B------:R-:W4:Y:S02]  /*16b0*/  LDG.E.64 R72, desc[UR6][R72.64] ;  /* 0x0000000648487981 */ /* 0x000f24000c1e1b00 */
[----:B------:R-:W-:Y:S02]  /*16c0*/  VIADD R79, R87, 0x90 ;  /* 0x00000090574f7836 */ /* 0x000fe40000000000 */
[--C-:B------:R-:W-:Y:S01]  /*16d0*/  IMAD.WIDE.U32 R76, R77, 0x4, R90.reuse ;  /* 0x000000044d4c7825 */ /* 0x100fe200078e005a */
[----:B------:R-:W4:Y:S01]  /*16e0*/  LDG.E.64 R74, desc[UR6][R74.64] ;  /* 0x000000064a4a7981 */ /* 0x000f22000c1e1b00 */
[----:B------:R-:W-:Y:S02]  /*16f0*/  IADD3 R81, R87, 0xa0, RZ ;  /* 0x000000a057517810 */ /* 0x000fe40007ffe0ff */
        /* <DEDUP_REMOVED lines=52> */
.L_x_1223:
[----:B------:R-:W-:Y:S05]  /*1a40*/  BSYNC B0 ;  /* 0x0000000000007941 */ /* 0x000fea0003800000 */
.L_x_1222:
[----:B0-----:R-:W0:Y:S01]  /*1a50*/  SHFL.BFLY PT, R61, R90, 0x4, 0x1f ;  /* 0x0c801f005a3d7f89 */ /* 0x001e2200000e0000 */
[----:B------:R-:W-:Y:S01]  /*1a60*/  LOP3.LUT P1, RZ, R0, 0xffffff07, RZ, 0xc0, !PT ;  /* 0xffffff0700ff7812 */ /* 0x000fe2000782c0ff */
[----:B------:R-:W-:Y:S01]  /*1a70*/  BSSY B0, `(.L_x_1224) ;  /* 0x0000030000007945 */ /* 0x000fe20003800000 */
[----:B------:R-:W-:Y:S01]  /*1a80*/  PRMT R52, R45, 0x7632, R52 ;  /* 0x000076322d347816 */ /* 0x000fe20000000034 */
[----:B------:R-:W1:Y:S01]  /*1a90*/  SHFL.BFLY PT, R34, R91, 0x4, 0x1f ;  /* 0x0c801f005b227f89 */ /* 0x000e6200000e0000 */
        /* <DEDUP_REMOVED lines=9> */
[----:B------:R-:W-:Y:S01]  /*1b30*/  PRMT R70, R54, 0x7632, R70 ;  /* 0x0000763236467816 */ /* 0x000fe20000000046 */
[----:B0-----:R-:W-:Y:S01]  /*1b40*/  FADD.FTZ R61, R61, R90 ;  /* 0x0000005a3d3d7221 */ /* 0x001fe20000010000 */
[----:B------:R-:W-:-:S02]  /*1b50*/  PRMT R55, R55, 0x7632, R55 ;  /* 0x0000763237377816 */ /* 0x000fc40000000037 */
[----:B-----5:R-:W-:Y:S01]  /*1b60*/  PRMT R71, R56, 0x7632, R71 ;  /* 0x0000763238477816 */ /* 0x020fe20000000047 */
[----:B-1----:R-:W-:Y:S01]  /*1b70*/  FADD.FTZ R34, R34, R91 ;  /* 0x0000005b22227221 */ /* 0x002fe20000010000 */
[----:B------:R-:W0:Y:S04]  /*1b80*/  SHFL.BFLY PT, R36, R61, 0x2, 0x1f ;  /* 0x0c401f003d247f89 */ /* 0x000e2800000e0000 */
[----:B------:R-:W1:Y:S01]  /*1b90*/  SHFL.BFLY PT, R63, R34, 0x2, 0x1f ;  /* 0x0c401f00223f7f89 */ /* 0x000e6200000e0000 */
[----:B0-----:R-:W-:Y:S01]  /*1ba0*/  FADD.FTZ R36, R61, R36 ;  /* 0x000000243d247221 */ /* 0x001fe20000010000 */
[----:B-1----:R-:W-:-:S04]  /*1bb0*/  FADD.FTZ R63, R34, R63 ;  /* 0x0000003f223f7221 */ /* 0x002fc80000010000 */
[----:B------:R-:W0:Y:S01]  /*1bc0*/  SHFL.BFLY PT, R65, R36, 0x1, 0x1f ;  /* 0x0c201f0024417f89 */ /* 0x000e2200000e0000 */
[----:B------:R-:W-:-:S03]  /*1bd0*/  @!P1 LOP3.LUT R34, R0, 0xfffffff8, RZ, 0xc0, !PT ;  /* 0xfffffff800229812 */ /* 0x000fc600078ec0ff */
[----:B------:R-:W1:Y:S01]  /*1be0*/  SHFL.BFLY PT, R62, R63, 0x1, 0x1f ;  /* 0x0c201f003f3e7f89 */ /* 0x000e6200000e0000 */
[--C-:B0-----:R-:W-:Y:S01]  /*1bf0*/  FADD.FTZ R60, R36, R65.reuse ;  /* 0x00000041243c7221 */ /* 0x101fe20000010000 */
[----:B------:R-:W-:Y:S02]  /*1c00*/  PRMT R65, R42, 0x7632, R65 ;  /* 0x000076322a417816 */ /* 0x000fe40000000041 */
        /* <DEDUP_REMOVED lines=8> */
[----:B------:R0:W-:Y:S02]  /*1c90*/  @!P1 STS.64 [R34+UR4], R60 ;  /* 0x0000003c22009988 */ /* 0x0001e40008000a04 */
[----:B0-----:R-:W-:Y:S02]  /*1ca0*/  PRMT R61, R50, 0x7632, R61 ;  /* 0x00007632323d7816 */ /* 0x001fe4000000003d */
[----:B------:R-:W-:Y:S02]  /*1cb0*/  PRMT R34, R57, 0x7632, R34 ;  /* 0x0000763239227816 */ /* 0x000fe40000000022 */
[----:B------:R-:W-:Y:S01]  /*1cc0*/  PRMT R60, R58, 0x7632, R60 ;  /* 0x000076323a3c7816 */ /* 0x000fe2000000003c */
[----:B------:R-:W-:Y:S06]  /*1cd0*/  BAR.SYNC.DEFER_BLOCKING 0x0 ;  /* 0x0000000000007b1d */ /* 0x000fec0000010000 */
[----:B------:R-:W-:Y:S05]  /*1ce0*/  @P0 BRA `(.L_x_1225) ;  /* 0x0000000000200947 */ /* 0x000fea0003800000 */
[----:B------:R-:W-:Y:S01]  /*1cf0*/  LEA R40, R0, UR4, 0x3 ;  /* 0x0000000400287c11 */ /* 0x000fe2000f8e18ff */
[----:B------:R-:W-:Y:S01]  /*1d00*/  ULDC.64 UR10, c[0x0][0x240] ;  /* 0x00009000000a7ab9 */ /* 0x000fe20000000a00 */
[----:B------:R-:W-:-:S04]  /*1d10*/  LEA R43, P1, R9, R0, 0x5 ;  /* 0x00000000092b7211 */ /* 0x000fc800078228ff */
[----:B------:R-:W0:Y:S01]  /*1d20*/  LDS.64 R40, [R40] ;  /* 0x0000000028287984 */ /* 0x000e220000000a00 */
[----:B------:R-:W-:Y:S02]  /*1d30*/  LEA.HI.X R44, R9, R16, R8, 0x5, P1 ;  /* 0x00000010092c7211 */ /* 0x000fe400008f2c08 */
[----:B------:R-:W-:-:S04]  /*1d40*/  LEA R42, P1, R43, UR10, 0x3 ;  /* 0x0000000a2b2a7c11 */ /* 0x000fc8000f8218ff */
[----:B------:R-:W-:-:S05]  /*1d50*/  LEA.HI.X R43, R43, UR11, R44, 0x3, P1 ;  /* 0x0000000b2b2b7c11 */ /* 0x000fca00088f1c2c */
[----:B0-----:R0:W-:Y:S04]  /*1d60*/  STG.E.64 desc[UR6][R42.64], R40 ;  /* 0x000000282a007986 */ /* 0x0011e8000c101b06 */
.L_x_1225:
[----:B------:R-:W-:Y:S05]  /*1d70*/  BSYNC B0 ;  /* 0x0000000000007941 */ /* 0x000fea0003800000 */
.L_x_1224:
[----:B------:R-:W1:Y:S01]  /*1d80*/  LDS.64 R48, [R6+UR4] ;  /* 0x0000000406307984 */ /* 0x000e620008000a00 */
[----:B------:R-:W-:Y:S01]  /*1d90*/  ULDC.64 UR10, c[0x0][0x210] ;  /* 0x00008400000a7ab9 */ /* 0x000fe20000000a00 */
[----:B------:R-:W-:Y:S01]  /*1da0*/  ULDC UR5, c[0x0][0x230] ;  /* 0x00008c0000057ab9 */ /* 0x000fe20000000800 */
[----:B0-----:R-:W-:Y:S01]  /*1db0*/  LEA R42, P2, R19, UR10, 0x1 ;  /* 0x0000000a132a7c11 */ /* 0x001fe2000f8408ff */
[----:B------:R-:W-:Y:S01]  /*1dc0*/  IMAD.U32 R65, R65, 0x10000, RZ ;  /* 0x0001000041417824 */ /* 0x000fe200078e00ff */
[----:B------:R-:W-:Y:S01]  /*1dd0*/  LEA R46, P4, R23, UR10, 0x1 ;  /* 0x0000000a172e7c11 */ /* 0x000fe2000f8808ff */
[----:B------:R-:W-:Y:S01]  /*1de0*/  IMAD.U32 R51, R51, 0x10000, RZ ;  /* 0x0001000033337824 */ /* 0x000fe200078e00ff */
[----:B------:R-:W-:Y:S02]  /*1df0*/  LEA.HI.X R43, R19, UR11, R22, 0x1, P2 ;  /* 0x0000000b132b7c11 */ /* 0x000fe400090f0c16 */
[----:B------:R-:W-:Y:S02]  /*1e00*/  LEA R40, P1, R17, UR10, 0x1 ;  /* 0x0000000a11287c11 */ /* 0x000fe4000f8208ff */
[----:B------:R-:W-:-:S02]  /*1e10*/  LEA R22, P2, R26, UR10, 0x1 ;  /* 0x0000000a1a167c11 */ /* 0x000fc4000f8408ff */
[----:B------:R-:W-:Y:S02]  /*1e20*/  LEA.HI.X R47, R23, UR11, R24, 0x1, P4 ;  /* 0x0000000b172f7c11 */ /* 0x000fe4000a0f0c18 */
[----:B------:R-:W-:Y:S02]  /*1e30*/  LEA.HI.X R41, R17, UR11, R18, 0x1, P1 ;  /* 0x0000000b11297c11 */ /* 0x000fe400088f0c12 */
[----:B------:R-:W-:Y:S02]  /*1e40*/  LEA.HI.X R23, R26, UR11, R27, 0x1, P2 ;  /* 0x0000000b1a177c11 */ /* 0x000fe400090f0c1b */
[C---:B------:R-:W-:Y:S02]  /*1e50*/  LEA R18, P4, R31.reuse, UR10, 0x1 ;  /* 0x0000000a1f127c11 */ /* 0x040fe4000f8808ff */
[----:B------:R-:W-:Y:S02]  /*1e60*/  SHF.L.U32 R27, R66, 0x10, RZ ;  /* 0x00000010421b7819 */ /* 0x000fe400000006ff */
[----:B------:R-:W-:-:S02]  /*1e70*/  LEA.HI.X R19, R31, UR11, R32, 0x1, P4 ;  /* 0x0000000b1f137c11 */ /* 0x000fc4000a0f0c20 */
[C---:B------:R-:W-:Y:S02]  /*1e80*/  LEA R24, P1, R25.reuse, UR10, 0x1 ;  /* 0x0000000a19187c11 */ /* 0x040fe4000f8208ff */
[----:B------:R-:W-:Y:S02]  /*1e90*/  LEA R44, P3, R20, UR10, 0x1 ;  /* 0x0000000a142c7c11 */ /* 0x000fe4000f8608ff */
[----:B------:R-:W-:Y:S02]  /*1ea0*/  LEA.HI.X R25, R25, UR11, R28, 0x1, P1 ;  /* 0x0000000b19197c11 */ /* 0x000fe400088f0c1c */
[----:B------:R-:W-:Y:S02]  /*1eb0*/  SHF.L.U32 R17, R64, 0x10, RZ ;  /* 0x0000001040117819 */ /* 0x000fe400000006ff */
[----:B------:R-:W-:Y:S02]  /*1ec0*/  LEA.HI.X R45, R20, UR11, R21, 0x1, P3 ;  /* 0x0000000b142d7c11 */ /* 0x000fe400098f0c15 */
[----:B------:R-:W-:-:S02]  /*1ed0*/  SHF.L.U32 R61, R61, 0x10, RZ ;  /* 0x000000103d3d7819 */ /* 0x000fc400000006ff */
[----:B------:R-:W-:Y:S02]  /*1ee0*/  LEA R20, P3, R29, UR10, 0x1 ;  /* 0x0000000a1d147c11 */ /* 0x000fe4000f8608ff */
[----:B------:R-:W-:Y:S01]  /*1ef0*/  SHF.L.U32 R67, R67, 0x10, RZ ;  /* 0x0000001043437819 */ /* 0x000fe200000006ff */
[C---:B-1----:R-:W-:Y:S01]  /*1f00*/  FADD.FTZ R31, -R48.reuse, R27 ;  /* 0x0000001b301f7221 */ /* 0x042fe20000010100 */
[----:B------:R-:W-:Y:S01]  /*1f10*/  FADD.FTZ R49, R49, UR5 ;  /* 0x0000000531317e21 */ /* 0x000fe20008010000 */
[----:B------:R-:W0:Y:S01]  /*1f20*/  LDS.64 R26, [R7+UR4] ;  /* 0x00000004071a7984 */ /* 0x000e220008000a00 */
[----:B------:R-:W-:Y:S01]  /*1f30*/  FADD.FTZ R3, R3, -R48 ;  /* 0x8000003003037221 */ /* 0x000fe20000010000 */
[C---:B------:R-:W-:Y:S01]  /*1f40*/  FADD.FTZ R17, -R48.reuse, R17 ;  /* 0x0000001130117221 */ /* 0x040fe20000010100 */
[----:B------:R-:W1:Y:S01]  /*1f50*/  MUFU.RSQ R28, R49 ;  /* 0x00000031001c7308 */ /* 0x000e620000001400 */
[----:B------:R-:W-:Y:S01]  /*1f60*/  SHF.L.U32 R75, R69, 0x10, RZ ;  /* 0x00000010454b7819 */ /* 0x000fe200000006ff */
[C---:B------:R-:W-:Y:S01]  /*1f70*/  FADD.FTZ R69, -R48.reuse, R61 ;  /* 0x0000003d30457221 */ /* 0x040fe20000010100 */
[----:B------:R-:W-:Y:S01]  /*1f80*/  LEA.HI.X R21, R29, UR11, R30, 0x1, P3 ;  /* 0x0000000b1d157c11 */ /* 0x000fe200098f0c1e */
[--C-:B------:R-:W-:Y:S01]  /*1f90*/  FADD.FTZ R29, R37, -R48.reuse ;  /* 0x80000030251d7221 */ /* 0x100fe20000010000 */
[----:B------:R-:W-:Y:S01]  /*1fa0*/  FADD.FTZ R67, -R48, R67 ;  /* 0x0000004330437221 */ /* 0x000fe20000010100 */
[----:B------:R-:W-:Y:S01]  /*1fb0*/  SHF.L.U32 R56, R56, 0x10, RZ ;  /* 0x0000001038387819 */ /* 0x000fe200000006ff */
[----:B------:R-:W-:Y:S01]  /*1fc0*/  IMAD.U32 R37, R58, 0x10000, RZ ;  /* 0x000100003a257824 */ /* 0x000fe200078e00ff */
[----:B------:R-:W-:Y:S01]  /*1fd0*/  SHF.L.U32 R64, R71, 0x10, RZ ;  /* 0x0000001047407819 */ /* 0x000fe200000006ff */
[--C-:B------:R-:W-:Y:S01]  /*1fe0*/  FADD.FTZ R99, R99, -R48.reuse ;  /* 0x8000003063637221 */ /* 0x100fe20000010000 */
[----:B------:R-:W-:Y:S01]  /*1ff0*/  SHF.L.U32 R61, R60, 0x10, RZ ;  /* 0x000000103c3d7819 */ /* 0x000fe200000006ff */
[--C-:B------:R-:W-:Y:S01]  /*2000*/  FADD.FTZ R33, R33, -R48.reuse ;  /* 0x8000003021217221 */ /* 0x100fe20000010000 */
[----:B------:R-:W-:Y:S01]  /*2010*/  SHF.L.U32 R73, R68, 0x10, RZ ;  /* 0x0000001044497819 */ /* 0x000fe200000006ff */
[--C-:B------:R-:W-:Y:S01]  /*2020*/  FADD.FTZ R95, R95, -R48.reuse ;  /* 0x800000305f5f7221 */ /* 0x100fe20000010000 */
[----:B------:R-:W-:Y:S01]  /*2030*/  SHF.L.U32 R77, R70, 0x10, RZ ;  /* 0x00000010464d7819 */ /* 0x000fe200000006ff */
[--C-:B------:R-:W-:Y:S01]  /*2040*/  FADD.FTZ R103, R103, -R48.reuse ;  /* 0x8000003067677221 */ /* 0x100fe20000010000 */
[--C-:B------:R-:W-:Y:S01]  /*2050*/  FADD.FTZ R107, R107, -R48.reuse ;  /* 0x800000306b6b7221 */ /* 0x100fe20000010000 */
[----:B-1----:R-:W-:Y:S01]  /*2060*/  FMUL.FTZ R3, R3, R28 ;  /* 0x0000001c03037220 */ /* 0x002fe20000410000 */
[C---:B------:R-:W-:Y:S01]  /*2070*/  FMUL.FTZ R17, R28.reuse, R17 ;  /* 0x000000111c117220 */ /* 0x040fe20000410000 */
[----:B------:R-:W-:Y:S01]  /*2080*/  FMUL.FTZ R66, R28, R67 ;  /* 0x000000431c427220 */ /* 0x000fe20000410000 */
[----:B------:R-:W-:Y:S01]  /*2090*/  SHF.L.U32 R67, R50, 0x10, RZ ;  /* 0x0000001032437819 */ /* 0x000fe200000006ff */
[----:B------:R-:W-:Y:S01]  /*20a0*/  FFMA.FTZ R32, R3, R56, R37 ;  /* 0x0000003803207223 */ /* 0x000fe20000010025 */
[----:B------:R-:W-:Y:S01]  /*20b0*/  FFMA.FTZ R49, R17, R64, R61 ;  /* 0x0000004011317223 */ /* 0x000fe2000001003d */
[----:B------:R-:W-:Y:S01]  /*20c0*/  FADD.FTZ R111, R111, -R48 ;  /* 0x800000306f6f7221 */ /* 0x000fe20000010000 */
[C---:B------:R-:W-:Y:S01]  /*20d0*/  FADD.FTZ R65, -R48.reuse, R65 ;  /* 0x0000004130417221 */ /* 0x040fe20000010100 */
[C---:B------:R-:W-:Y:S01]  /*20e0*/  FADD.FTZ R73, -R48.reuse, R73 ;  /* 0x0000004930497221 */ /* 0x040fe20000010100 */
[C---:B------:R-:W-:Y:S01]  /*20f0*/  FADD.FTZ R75, -R48.reuse, R75 ;  /* 0x0000004b304b7221 */ /* 0x040fe20000010100 */
[----:B------:R-:W-:Y:S01]  /*2100*/  FADD.FTZ R77, -R48, R77 ;  /* 0x0000004d304d7221 */ /* 0x000fe20000010100 */
[C---:B------:R-:W-:Y:S01]  /*2110*/  FMUL.FTZ R30, R28.reuse, R29 ;  /* 0x0000001d1c1e7220 */ /* 0x040fe20000410000 */
[C---:B------:R-:W-:Y:S01]  /*2120*/  FMUL.FTZ R68, R28.reuse, R99 ;  /* 0x000000631c447220 */ /* 0x040fe20000410000 */
[C---:B------:R-:W-:Y:S01]  /*2130*/  FMUL.FTZ R33, R28.reuse, R33 ;  /* 0x000000211c217220 */ /* 0x040fe20000410000 */
[C---:B------:R-:W-:Y:S01]  /*2140*/  FMUL.FTZ R48, R28.reuse, R95 ;  /* 0x0000005f1c307220 */ /* 0x040fe20000410000 */
[C---:B------:R-:W-:Y:S01]  /*2150*/  FMUL.FTZ R72, R28.reuse, R103 ;  /* 0x000000671c487220 */ /* 0x040fe20000410000 */
[C---:B------:R-:W-:Y:S01]  /*2160*/  FMUL.FTZ R76, R28.reuse, R107 ;  /* 0x0000006b1c4c7220 */ /* 0x040fe20000410000 */
[C---:B------:R-:W-:Y:S01]  /*2170*/  FMUL.FTZ R80, R28.reuse, R111 ;  /* 0x0000006f1c507220 */ /* 0x040fe20000410000 */
[----:B------:R-:W-:Y:S01]  /*2180*/  F2FP.BF16.F32.PACK_AB R32, R49, R32 ;  /* 0x000000203120723e */ /* 0x000fe200000010ff */
[C---:B------:R-:W-:Y:S01]  /*2190*/  FMUL.FTZ R60, R28.reuse, R65 ;  /* 0x000000411c3c7220 */ /* 0x040fe20000410000 */
[----:B0-----:R-:W-:Y:S01]  /*21a0*/  FADD.FTZ R27, R27, UR5 ;  /* 0x000000051b1b7e21 */ /* 0x001fe20008010000 */
[C---:B------:R-:W-:Y:S01]  /*21b0*/  FMUL.FTZ R58, R28.reuse, R31 ;  /* 0x0000001f1c3a7220 */ /* 0x040fe20000410000 */
[C---:B------:R-:W-:Y:S01]  /*21c0*/  FMUL.FTZ R70, R28.reuse, R73 ;  /* 0x000000491c467220 */ /* 0x040fe20000410000 */
[C---:B------:R-:W-:Y:S01]  /*21d0*/  FMUL.FTZ R74, R28.reuse, R69 ;  /* 0x000000451c4a7220 */ /* 0x040fe20000410000 */
[----:B------:R-:W0:Y:S01]  /*21e0*/  MUFU.RSQ R50, R27 ;  /* 0x0000001b00327308 */ /* 0x000e220000001400 */
[C---:B------:R-:W-:Y:S01]  /*21f0*/  FMUL.FTZ R78, R28.reuse, R75 ;  /* 0x0000004b1c4e7220 */ /* 0x040fe20000410000 */
[----:B------:R-:W-:Y:S01]  /*2200*/  FMUL.FTZ R82, R28, R77 ;  /* 0x0000004d1c527220 */ /* 0x000fe20000410000 */
[C-C-:B------:R-:W-:Y:S01]  /*2210*/  FFMA.FTZ R31, R56.reuse, R30, R37.reuse ;  /* 0x0000001e381f7223 */ /* 0x140fe20000010025 */
[----:B------:R-:W-:Y:S01]  /*2220*/  FFMA.FTZ R29, R56, R68, R37 ;  /* 0x00000044381d7223 */ /* 0x000fe20000010025 */
[----:B------:R-:W-:Y:S01]  /*2230*/  FFMA.FTZ R49, R64, R66, R61 ;  /* 0x0000004240317223 */ /* 0x000fe2000001003d */
[C-C-:B------:R-:W-:Y:S01]  /*2240*/  FFMA.FTZ R33, R56.reuse, R33, R37.reuse ;  /* 0x0000002138217223 */ /* 0x140fe20000010025 */
[C-C-:B------:R-:W-:Y:S01]  /*2250*/  FFMA.FTZ R30, R56.reuse, R48, R37.reuse ;  /* 0x00000030381e7223 */ /* 0x140fe20000010025 */
[C-C-:B------:R-:W-:Y:S01]  /*2260*/  FFMA.FTZ R17, R56.reuse, R72, R37.reuse ;  /* 0x0000004838117223 */ /* 0x140fe20000010025 */
[C-C-:B------:R-:W-:Y:S01]  /*2270*/  FFMA.FTZ R3, R56.reuse, R76, R37.reuse ;  /* 0x0000004c38037223 */ /* 0x140fe20000010025 */
[----:B------:R-:W-:Y:S01]  /*2280*/  FFMA.FTZ R28, R56, R80, R37 ;  /* 0x00000050381c7223 */ /* 0x000fe20000010025 */
[----:B------:R-:W-:Y:S01]  /*2290*/  PRMT R66, R32, 0x7610, R66 ;  /* 0x0000761020427816 */ /* 0x000fe20000000042 */
[--C-:B------:R-:W-:Y:S01]  /*22a0*/  FFMA.FTZ R60, R64, R60, R61.reuse ;  /* 0x0000003c403c7223 */ /* 0x100fe2000001003d */
[----:B------:R-:W-:Y:S01]  /*22b0*/  PRMT R68, R32, 0x7632, R68 ;  /* 0x0000763220447816 */ /* 0x000fe20000000044 */
[C-C-:B------:R-:W-:Y:S01]  /*22c0*/  FFMA.FTZ R58, R64.reuse, R58, R61.reuse ;  /* 0x0000003a403a7223 */ /* 0x140fe2000001003d */
[----:B------:R-:W-:Y:S01]  /*22d0*/  SHF.L.U32 R63, R63, 0x10, RZ ;  /* 0x000000103f3f7819 */ /* 0x000fe200000006ff */
[C-C-:B------:R-:W-:Y:S01]  /*22e0*/  FFMA.FTZ R56, R64.reuse, R70, R61.reuse ;  /* 0x0000004640387223 */ /* 0x140fe2000001003d */
[C-C-:B------:R-:W-:Y:S01]  /*22f0*/  FFMA.FTZ R48, R64.reuse, R74, R61.reuse ;  /* 0x0000004a40307223 */ /* 0x140fe2000001003d */
[C-C-:B------:R-:W-:Y:S01]  /*2300*/  FFMA.FTZ R32, R64.reuse, R78, R61.reuse ;  /* 0x0000004e40207223 */ /* 0x140fe2000001003d */
[----:B------:R-:W-:Y:S01]  /*2310*/  FFMA.FTZ R37, R64, R82, R61 ;  /* 0x0000005240257223 */ /* 0x000fe2000001003d */
[----:B------:R-:W-:Y:S01]  /*2320*/  SHF.L.U32 R61, R62, 0x10, RZ ;  /* 0x000000103e3d7819 */ /* 0x000fe200000006ff */
[--C-:B------:R-:W-:Y:S01]  /*2330*/  FADD.FTZ R5, R5, -R26.reuse ;  /* 0x8000001a05057221 */ /* 0x100fe20000010000 */
[----:B------:R-:W-:Y:S01]  /*2340*/  SHF.L.U32 R65, R52, 0x10, RZ ;  /* 0x0000001034417819 */ /* 0x000fe200000006ff */
[----:B------:R-:W-:Y:S01]  /*2350*/  FADD.FTZ R63, -R26, R63 ;  /* 0x0000003f1a3f7221 */ /* 0x000fe20000010100 */
[----:B------:R-:W-:Y:S01]  /*2360*/  SHF.L.U32 R69, R54, 0x10, RZ ;  /* 0x0000001036457819 */ /* 0x000fe200000006ff */
[--C-:B------:R-:W-:Y:S01]  /*2370*/  FADD.FTZ R35, R35, -R26.reuse ;  /* 0x8000001a23237221 */ /* 0x100fe20000010000 */
[----:B------:R-:W-:Y:S01]  /*2380*/  SHF.L.U32 R53, R53, 0x10, RZ ;  /* 0x0000001035357819 */ /* 0x000fe200000006ff */
[C---:B------:R-:W-:Y:S01]  /*2390*/  FADD.FTZ R61, -R26.reuse, R61 ;  /* 0x0000003d1a3d7221 */ /* 0x040fe20000010100 */
[----:B------:R-:W-:Y:S01]  /*23a0*/  SHF.L.U32 R55, R55, 0x10, RZ ;  /* 0x0000001037377819 */ /* 0x000fe200000006ff */
[--C-:B------:R-:W-:Y:S01]  /*23b0*/  FADD.FTZ R93, R93, -R26.reuse ;  /* 0x8000001a5d5d7221 */ /* 0x100fe20000010000 */
[C---:B------:R-:W-:Y:S01]  /*23c0*/  FADD.FTZ R65, -R26.reuse, R65 ;  /* 0x000000411a417221 */ /* 0x040fe20000010100 */
        /* <DEDUP_REMOVED lines=8> */
[----:B------:R-:W-:Y:S01]  /*2450*/  FADD.FTZ R113, R113, -R26 ;  /* 0x8000001a71717221 */ /* 0x000fe20000010000 */
[----:B------:R-:W-:Y:S01]  /*2460*/  FADD.FTZ R55, -R26, R55 ;  /* 0x000000371a377221 */ /* 0x000fe20000010100 */
[----:B------:R-:W-:Y:S01]  /*2470*/  SHF.L.U32 R26, R57, 0x10, RZ ;  /* 0x00000010391a7819 */ /* 0x000fe200000006ff */
[----:B0-----:R-:W-:Y:S01]  /*2480*/  FMUL.FTZ R5, R5, R50 ;  /* 0x0000003205057220 */ /* 0x001fe20000410000 */
[----:B------:R-:W-:Y:S01]  /*2490*/  SHF.L.U32 R59, R59, 0x10, RZ ;  /* 0x000000103b3b7819 */ /* 0x000fe200000006ff */
[----:B------:R-:W-:Y:S01]  /*24a0*/  FMUL.FTZ R63, R50, R63 ;  /* 0x0000003f323f7220 */ /* 0x000fe20000410000 */
[----:B------:R-:W-:Y:S01]  /*24b0*/  SHF.L.U32 R34, R34, 0x10, RZ ;  /* 0x0000001022227819 */ /* 0x000fe200000006ff */
[----:B------:R0:W-:Y:S01]  /*24c0*/  STG.E.U16 desc[UR6][R40.64], R66 ;  /* 0x0000004228007986 */ /* 0x0001e2000c101506 */
[----:B------:R-:W-:Y:S01]  /*24d0*/  SHF.L.U32 R27, R36, 0x10, RZ ;  /* 0x00000010241b7819 */ /* 0x000fe200000006ff */
[----:B------:R-:W-:Y:S01]  /*24e0*/  FFMA.FTZ R5, R5, R26, R59 ;  /* 0x0000001a05057223 */ /* 0x000fe2000001003b */
[C---:B------:R-:W-:Y:S01]  /*24f0*/  FMUL.FTZ R35, R50.reuse, R35 ;  /* 0x0000002332237220 */ /* 0x040fe20000410000 */
[C---:B------:R-:W-:Y:S01]  /*2500*/  FMUL.FTZ R52, R50.reuse, R93 ;  /* 0x0000005d32347220 */ /* 0x040fe20000410000 */
[C---:B------:R-:W-:Y:S01]  /*2510*/  FMUL.FTZ R62, R50.reuse, R97 ;  /* 0x00000061323e7220 */ /* 0x040fe20000410000 */
[----:B------:R-:W-:Y:S01]  /*2520*/  FFMA.FTZ R36, R63, R34, R27 ;  /* 0x000000223f247223 */ /* 0x000fe2000001001b */
[C---:B------:R-:W-:Y:S01]  /*2530*/  FMUL.FTZ R70, R50.reuse, R105 ;  /* 0x0000006932467220 */ /* 0x040fe20000410000 */
[C---:B------:R-:W-:Y:S01]  /*2540*/  FMUL.FTZ R74, R50.reuse, R109 ;  /* 0x0000006d324a7220 */ /* 0x040fe20000410000 */
[C---:B------:R-:W-:Y:S01]  /*2550*/  FMUL.FTZ R78, R50.reuse, R113 ;  /* 0x00000071324e7220 */ /* 0x040fe20000410000 */
[C---:B------:R-:W-:Y:S01]  /*2560*/  FMUL.FTZ R61, R50.reuse, R61 ;  /* 0x0000003d323d7220 */ /* 0x040fe20000410000 */
[C---:B------:R-:W-:Y:S01]  /*2570*/  FMUL.FTZ R54, R50.reuse, R65 ;  /* 0x0000004132367220 */ /* 0x040fe20000410000 */
[----:B0-----:R-:W-:Y:S01]  /*2580*/  FMUL.FTZ R66, R50, R101 ;  /* 0x0000006532427220 */ /* 0x001fe20000410000 */
[C-C-:B------:R-:W-:Y:S01]  /*2590*/  FFMA.FTZ R35, R26.reuse, R35, R59.reuse ;  /* 0x000000231a237223 */ /* 0x140fe2000001003b */
[C-C-:B------:R-:W-:Y:S01]  /*25a0*/  FFMA.FTZ R52, R26.reuse, R52, R59.reuse ;  /* 0x000000341a347223 */ /* 0x140fe2000001003b */
[C-C-:B------:R-:W-:Y:S01]  /*25b0*/  FFMA.FTZ R62, R26.reuse, R62, R59.reuse ;  /* 0x0000003e1a3e7223 */ /* 0x140fe2000001003b */
[C-C-:B------:R-:W-:Y:S01]  /*25c0*/  FFMA.FTZ R66, R26.reuse, R66, R59.reuse ;  /* 0x000000421a427223 */ /* 0x140fe2000001003b */
[C-C-:B------:R-:W-:Y:S01]  /*25d0*/  FFMA.FTZ R70, R26.reuse, R70, R59.reuse ;  /* 0x000000461a467223 */ /* 0x140fe2000001003b */
[C-C-:B------:R-:W-:Y:S01]  /*25e0*/  FFMA.FTZ R74, R26.reuse, R74, R59.reuse ;  /* 0x0000004a1a4a7223 */ /* 0x140fe2000001003b */
[----:B------:R-:W-:Y:S01]  /*25f0*/  FFMA.FTZ R78, R26, R78, R59 ;  /* 0x0000004e1a4e7223 */ /* 0x000fe2000001003b */
[----:B------:R-:W-:Y:S01]  /*2600*/  F2FP.BF16.F32.PACK_AB R5, R36, R5 ;  /* 0x000000052405723e */ /* 0x000fe200000010ff */
[----:B------:R-:W-:Y:S01]  /*2610*/  FMUL.FTZ R72, R50, R51 ;  /* 0x0000003332487220 */ /* 0x000fe20000410000 */
[C-C-:B------:R-:W-:Y:S01]  /*2620*/  FFMA.FTZ R26, R34.reuse, R61, R27.reuse ;  /* 0x0000003d221a7223 */ /* 0x140fe2000001001b */
[--C-:B------:R-:W-:Y:S01]  /*2630*/  FFMA.FTZ R51, R34, R54, R27.reuse ;  /* 0x0000003622337223 */ /* 0x100fe2000001001b */
[----:B------:R0:W-:Y:S01]  /*2640*/  STG.E.U16 desc[UR6][R40.64+0x2], R68 ;  /* 0x0000024428007986 */ /* 0x0001e2000c101506 */
[C---:B------:R-:W-:Y:S01]  /*2650*/  FMUL.FTZ R64, R50.reuse, R67 ;  /* 0x0000004332407220 */ /* 0x040fe20000410000 */
[----:B------:R-:W-:Y:S01]  /*2660*/  FMUL.FTZ R76, R50, R53 ;  /* 0x00000035324c7220 */ /* 0x000fe20000410000 */
[----:B------:R-:W-:Y:S01]  /*2670*/  PRMT R36, R5, 0x7632, R36 ;  /* 0x0000763205247816 */ /* 0x000fe20000000024 */
[--C-:B------:R-:W-:Y:S01]  /*2680*/  FFMA.FTZ R57, R34, R72, R27.reuse ;  /* 0x0000004822397223 */ /* 0x100fe2000001001b */
[----:B------:R-:W-:Y:S01]  /*2690*/  F2FP.BF16.F32.PACK_AB R33, R60, R33 ;  /* 0x000000213c21723e */ /* 0x000fe200000010ff */
[--C-:B------:R-:W-:Y:S01]  /*26a0*/  FFMA.FTZ R53, R34, R64, R27.reuse ;  /* 0x0000004022357223 */ /* 0x100fe2000001001b */
[----:B------:R-:W-:Y:S01]  /*26b0*/  F2FP.BF16.F32.PACK_AB R35, R26, R35 ;  /* 0x000000231a23723e */ /* 0x000fe200000010ff */
[--C-:B------:R-:W-:Y:S01]  /*26c0*/  FFMA.FTZ R59, R34, R76, R27.reuse ;  /* 0x0000004c223b7223 */ /* 0x100fe2000001001b */
[----:B------:R-:W-:Y:S01]  /*26d0*/  F2FP.BF16.F32.PACK_AB R31, R58, R31 ;  /* 0x0000001f3a1f723e */ /* 0x000fe200000010ff */
[----:B------:R1:W-:Y:S01]  /*26e0*/  STG.E.U16 desc[UR6][R40.64+0x4], R5 ;  /* 0x0000040528007986 */ /* 0x0003e2000c101506 */
[----:B------:R-:W-:Y:S01]  /*26f0*/  F2FP.BF16.F32.PACK_AB R52, R51, R52 ;  /* 0x000000343334723e */ /* 0x000fe200000010ff */
[C---:B0-----:R-:W-:Y:S01]  /*2700*/  FMUL.FTZ R68, R50.reuse, R69 ;  /* 0x0000004532447220 */ /* 0x041fe20000410000 */
[----:B------:R-:W-:Y:S01]  /*2710*/  FMUL.FTZ R50, R50, R55 ;  /* 0x0000003732327220 */ /* 0x000fe20000410000 */
[----:B------:R-:W-:Y:S01]  /*2720*/  STG.E.U16 desc[UR6][R40.64+0x6], R36 ;  /* 0x0000062428007986 */ /* 0x000fe2000c101506 */
[----:B------:R-:W-:Y:S01]  /*2730*/  PRMT R26, R33, 0x7632, R26 ;  /* 0x00007632211a7816 */ /* 0x000fe2000000001a */
[C-C-:B------:R-:W-:Y:S01]  /*2740*/  FFMA.FTZ R55, R34.reuse, R68, R27.reuse ;  /* 0x0000004422377223 */ /* 0x140fe2000001001b */
[----:B------:R-:W-:Y:S01]  /*2750*/  FFMA.FTZ R27, R34, R50, R27 ;  /* 0x00000032221b7223 */ /* 0x000fe2000001001b */
[----:B------:R0:W-:Y:S01]  /*2760*/  STG.E.U16 desc[UR6][R42.64], R33 ;  /* 0x000000212a007986 */ /* 0x0001e2000c101506 */
[----:B------:R-:W-:Y:S01]  /*2770*/  PRMT R34, R35, 0x7632, R34 ;  /* 0x0000763223227816 */ /* 0x000fe20000000022 */
[----:B------:R-:W-:Y:S01]  /*2780*/  ULDC.64 UR10, c[0x0][0x238] ;  /* 0x00008e00000a7ab9 */ /* 0x000fe20000000a00 */
[----:B------:R-:W-:Y:S01]  /*2790*/  F2FP.BF16.F32.PACK_AB R30, R49, R30 ;  /* 0x0000001e311e723e */ /* 0x000fe200000010ff */
[----:B------:R2:W-:Y:S01]  /*27a0*/  STG.E.U16 desc[UR6][R42.64+0x2], R26 ;  /* 0x0000021a2a007986 */ /* 0x0005e2000c101506 */
[----:B-1----:R-:W-:-:S02]  /*27b0*/  PRMT R5, R31, 0x7632, R5 ;  /* 0x000076321f057816 */ /* 0x002fc40000000005 */
[----:B------:R-:W-:Y:S01]  /*27c0*/  F2FP.BF16.F32.PACK_AB R62, R53, R62 ;  /* 0x0000003e353e723e */ /* 0x000fe200000010ff */
[----:B------:R-:W-:Y:S01]  /*27d0*/  STG.E.U16 desc[UR6][R42.64+0x4], R35 ;  /* 0x000004232a007986 */ /* 0x000fe2000c101506 */
[----:B------:R-:W-:Y:S02]  /*27e0*/  F2FP.BF16.F32.PACK_AB R29, R56, R29 ;  /* 0x0000001d381d723e */ /* 0x000fe400000010ff */
[----:B------:R-:W-:Y:S01]  /*27f0*/  F2FP.BF16.F32.PACK_AB R66, R55, R66 ;  /* 0x000000423742723e */ /* 0x000fe200000010ff */
[----:B------:R-:W-:Y:S01]  /*2800*/  STG.E.U16 desc[UR6][R42.64+0x6], R34 ;  /* 0x000006222a007986 */ /* 0x000fe2000c101506 */
[----:B0-----:R-:W-:Y:S02]  /*2810*/  PRMT R33, R52, 0x7632, R33 ;  /* 0x0000763234217816 */ /* 0x001fe40000000021 */
[----:B------:R-:W-:Y:S01]  /*2820*/  F2FP.BF16.F32.PACK_AB R17, R48, R17 ;  /* 0x000000113011723e */ /* 0x000fe200000010ff */
[----:B------:R0:W-:Y:S01]  /*2830*/  STG.E.U16 desc[UR6][R44.64], R31 ;  /* 0x0000001f2c007986 */ /* 0x0001e2000c101506 */
[----:B--2---:R-:W-:-:S02]  /*2840*/  PRMT R26, R30, 0x7632, R26 ;  /* 0x000076321e1a7816 */ /* 0x004fc4000000001a */
[----:B------:R-:W-:Y:S01]  /*2850*/  F2FP.BF16.F32.PACK_AB R70, R57, R70 ;  /* 0x000000463946723e */ /* 0x000fe200000010ff */
[----:B------:R1:W-:Y:S01]  /*2860*/  STG.E.U16 desc[UR6][R44.64+0x2], R5 ;  /* 0x000002052c007986 */ /* 0x0003e2000c101506 */
[----:B------:R-:W-:Y:S02]  /*2870*/  F2FP.BF16.F32.PACK_AB R3, R32, R3 ;  /* 0x000000032003723e */ /* 0x000fe400000010ff */
[----:B------:R-:W-:Y:S01]  /*2880*/  F2FP.BF16.F32.PACK_AB R74, R59, R74 ;  /* 0x0000004a3b4a723e */ /* 0x000fe200000010ff */
[----:B------:R-:W-:Y:S01]  /*2890*/  STG.E.U16 desc[UR6][R44.64+0x4], R52 ;  /* 0x000004342c007986 */ /* 0x000fe2000c101506 */
[----:B------:R-:W-:Y:S02]  /*28a0*/  F2FP.BF16.F32.PACK_AB R28, R37, R28 ;  /* 0x0000001c251c723e */ /* 0x000fe400000010ff */
[----:B------:R-:W-:Y:S01]  /*28b0*/  F2FP.BF16.F32.PACK_AB R78, R27, R78 ;  /* 0x0000004e1b4e723e */ /* 0x000fe200000010ff */
[----:B------:R-:W-:Y:S01]  /*28c0*/  STG.E.U16 desc[UR6][R44.64+0x6], R33 ;  /* 0x000006212c007986 */ /* 0x000fe2000c101506 */
[----:B0-----:R-:W-:-:S02]  /*28d0*/  PRMT R31, R62, 0x7632, R31 ;  /* 0x000076323e1f7816 */ /* 0x001fc4000000001f */
[----:B------:R-:W-:Y:S01]  /*28e0*/  IADD3 R9, P1, R9, 0x1, RZ ;  /* 0x0000000109097810 */ /* 0x000fe20007f3e0ff */
[----:B------:R0:W-:Y:S01]  /*28f0*/  STG.E.U16 desc[UR6][R46.64], R30 ;  /* 0x0000001e2e007986 */ /* 0x0001e2000c101506 */
[----:B-1----:R-:W-:Y:S02]  /*2900*/  PRMT R5, R29, 0x7632, R5 ;  /* 0x000076321d057816 */ /* 0x002fe40000000005 */
[----:B------:R-:W-:Y:S01]  /*2910*/  IADD3.X R8, RZ, R8, RZ, P1, !PT ;  /* 0x00000008ff087210 */ /* 0x000fe20000ffe4ff */
[----:B------:R1:W-:Y:S01]  /*2920*/  STG.E.U16 desc[UR6][R46.64+0x2], R26 ;  /* 0x0000021a2e007986 */ /* 0x0003e2000c101506 */
[----:B------:R-:W-:Y:S02]  /*2930*/  ISETP.GE.U32.AND P1, PT, R9, UR10, PT ;  /* 0x0000000a09007c0c */ /* 0x000fe4000bf26070 */
[----:B------:R-:W-:Y:S01]  /*2940*/  LOP3.LUT R15, R15, 0x1, RZ, 0x3c, !PT ;  /* 0x000000010f0f7812 */ /* 0x000fe200078e3cff */
[----:B------:R-:W-:Y:S01]  /*2950*/  STG.E.U16 desc[UR6][R46.64+0x4], R62 ;  /* 0x0000043e2e007986 */ /* 0x000fe2000c101506 */
[----:B------:R-:W-:-:S02]  /*2960*/  ISETP.GE.AND.EX P1, PT, R8, UR11, PT, P1 ;  /* 0x0000000b08007c0c */ /* 0x000fc4000bf26310 */
[----:B0-----:R-:W-:Y:S01]  /*2970*/  PRMT R30, R66, 0x7632, R30 ;  /* 0x00007632421e7816 */ /* 0x001fe2000000001e */
[----:B------:R-:W-:Y:S01]  /*2980*/  STG.E.U16 desc[UR6][R46.64+0x6], R31 ;  /* 0x0000061f2e007986 */ /* 0x000fe2000c101506 */
[----:B-1----:R-:W-:-:S03]  /*2990*/  PRMT R26, R70, 0x7632, R26 ;  /* 0x00007632461a7816 */ /* 0x002fc6000000001a */
[----:B------:R-:W-:Y:S04]  /*29a0*/  STG.E.U16 desc[UR6][R24.64], R29 ;  /* 0x0000001d18007986 */ /* 0x000fe8000c101506 */
[----:B------:R0:W-:Y:S04]  /*29b0*/  STG.E.U16 desc[UR6][R24.64+0x2], R5 ;  /* 0x0000020518007986 */ /* 0x0001e8000c101506 */
[----:B------:R-:W-:Y:S04]  /*29c0*/  STG.E.U16 desc[UR6][R24.64+0x4], R66 ;  /* 0x0000044218007986 */ /* 0x000fe8000c101506 */
[----:B------:R1:W-:Y:S04]  /*29d0*/  STG.E.U16 desc[UR6][R24.64+0x6], R30 ;  /* 0x0000061e18007986 */ /* 0x0003e8000c101506 */
[----:B------:R2:W-:Y:S01]  /*29e0*/  STG.E.U16 desc[UR6][R22.64], R17 ;  /* 0x0000001116007986 */ /* 0x0005e2000c101506 */
[----:B0-----:R-:W-:-:S03]  /*29f0*/  PRMT R5, R3, 0x7632, R5 ;  /* 0x0000763203057816 */ /* 0x001fc60000000005 */
[----:B------:R-:W-:Y:S01]  /*2a00*/  STG.E.U16 desc[UR6][R22.64+0x4], R70 ;  /* 0x0000044616007986 */ /* 0x000fe2000c101506 */
[----:B-1----:R-:W-:-:S03]  /*2a10*/  PRMT R25, R17, 0x7632, R25 ;  /* 0x0000763211197816 */ /* 0x002fc60000000019 */
[----:B------:R-:W-:Y:S01]  /*2a20*/  STG.E.U16 desc[UR6][R22.64+0x6], R26 ;  /* 0x0000061a16007986 */ /* 0x000fe2000c101506 */
[----:B--2---:R-:W-:-:S03]  /*2a30*/  PRMT R17, R74, 0x7632, R17 ;  /* 0x000076324a117816 */ /* 0x004fc60000000011 */
[----:B------:R0:W-:Y:S04]  /*2a40*/  STG.E.U16 desc[UR6][R22.64+0x2], R25 ;  /* 0x0000021916007986 */ /* 0x0001e8000c101506 */
[----:B------:R-:W-:Y:S04]  /*2a50*/  STG.E.U16 desc[UR6][R20.64], R3 ;  /* 0x0000000314007986 */ /* 0x000fe8000c101506 */
[----:B------:R-:W-:Y:S04]  /*2a60*/  STG.E.U16 desc[UR6][R20.64+0x2], R5 ;  /* 0x0000020514007986 */ /* 0x000fe8000c101506 */
[----:B------:R-:W-:Y:S01]  /*2a70*/  STG.E.U16 desc[UR6][R20.64+0x4], R74 ;  /* 0x0000044a14007986 */ /* 0x000fe2000c101506 */
[----:B0-----:R-:W-:-:S03]  /*2a80*/  PRMT R22, R78, 0x7632, R22 ;  /* 0x000076324e167816 */ /* 0x001fc60000000016 */
[----:B------:R0:W-:Y:S04]  /*2a90*/  STG.E.U16 desc[UR6][R20.64+0x6], R17 ;  /* 0x0000061114007986 */ /* 0x0001e8000c101506 */
[----:B------:R1:W-:Y:S04]  /*2aa0*/  STG.E.U16 desc[UR6][R18.64], R28 ;  /* 0x0000001c12007986 */ /* 0x0003e8000c101506 */
[----:B------:R1:W-:Y:S01]  /*2ab0*/  STG.E.U16 desc[UR6][R18.64+0x4], R78 ;  /* 0x0000044e12007986 */ /* 0x0003e2000c101506 */
[----:B0-----:R-:W-:-:S03]  /*2ac0*/  PRMT R21, R28, 0x7632, R21 ;  /* 0x000076321c157816 */ /* 0x001fc60000000015 */
[----:B------:R1:W-:Y:S04]  /*2ad0*/  STG.E.U16 desc[UR6][R18.64+0x6], R22 ;  /* 0x0000061612007986 */ /* 0x0003e8000c101506 */
[----:B------:R1:W-:Y:S01]  /*2ae0*/  STG.E.U16 desc[UR6][R18.64+0x2], R21 ;  /* 0x0000021512007986 */ /* 0x0003e2000c101506 */
[----:B------:R-:W-:Y:S05]  /*2af0*/  @!P1 BRA `(.L_x_1226) ;  /* 0xffffffd8007c9947 */ /* 0x000fea000383ffff */
[----:B------:R-:W-:Y:S05]  /*2b00*/  EXIT ;  /* 0x000000000000794d */ /* 0x000fea0003800000 */
.L_x_1227:
        /* <DEDUP_REMOVED lines=15> */
.L_x_2765:


//--------------------- .text._ZN13group_norm_v214gn_cuda_kernelI13__nv_bfloat16Li320ELi3ELi32ELi10ELi4096ELb0ELi32ELi320ELi320ELi4ELb1ELi2ELb0ELb0ENS_16CompileConditionILi900EEEEEvPT_PKS4_S7_S7_flPfS8_Pj --------------------------
	.section	.text._ZN13group_norm_v214gn_cuda_kernelI13__nv_bfloat16Li320ELi3ELi32ELi10ELi4096ELb0ELi32ELi320ELi320ELi4ELb1ELi2ELb0ELb0ENS_16CompileConditionILi900EEEEEvPT_PKS4_S7_S7_flPfS8_Pj,"ax",@progbits
	.align	128
        .global         _ZN13group_norm_v214gn_cuda_kernelI13__nv_bfloat16Li320ELi3ELi32ELi10ELi4096ELb0ELi32ELi320ELi320ELi4ELb1ELi2ELb0ELb0ENS_16CompileConditionILi900EEEEEvPT_PKS4_S7_S7_flPfS8_Pj
        .type           _ZN13group_norm_v214gn_cuda_kernelI13__nv_bfloat16Li320ELi3ELi32ELi10ELi4096ELb0ELi32ELi320ELi320ELi4ELb1ELi2ELb0ELb0ENS_16CompileConditionILi900EEEEEvPT_PKS4_S7_S7_flPfS8_Pj,@function
        .size           _ZN13group_norm_v214gn_cuda_kernelI13__nv_bfloat16Li320ELi3ELi32ELi10ELi4096ELb0ELi32ELi320ELi320ELi4ELb1ELi2ELb0ELb0ENS_16CompileConditionILi900EEEEEvPT_PKS4_S7_S7_flPfS8_Pj,(.L_x_2766 - _ZN13group_norm_v214gn_cuda_kernelI13__nv_bfloat16Li320ELi3ELi32ELi10ELi4096ELb0ELi32ELi320ELi320ELi4ELb1ELi2ELb0ELb0ENS_16CompileConditionILi900EEEEEvPT_PKS4_S7_S7_flPfS8_Pj)
        .other          _ZN13group_norm_v214gn_cuda_kernelI13__nv_bfloat16Li320ELi3ELi32ELi10ELi4096ELb0ELi32ELi320ELi320ELi4ELb1ELi2ELb0ELb0ENS_16CompileConditionILi900EEEEEvPT_PKS4_S7_S7_flPfS8_Pj,@"STO_CUDA_ENTRY STV_DEFAULT"
_ZN13group_norm_v214gn_cuda_kernelI13__nv_bfloat16Li320ELi3ELi32ELi10ELi4096ELb0ELi32ELi320ELi320ELi4ELb1ELi2ELb0ELb0ENS_16CompileConditionILi900EEEEEvPT_PKS4_S7_S7_flPfS8_Pj:
.text._ZN13group_norm_v214gn_cuda_kernelI13__nv_bfloat16Li320ELi3ELi32ELi10ELi4096ELb0ELi32ELi320ELi320ELi4ELb1ELi2ELb0ELb0ENS_16CompileConditionILi900EEEEEvPT_PKS4_S7_S7_flPfS8_Pj:
[----:B------:R-:W0:Y:S01]  /*0000*/  LDC R1, c[0x0][0x28] ;  /* 0x00000a00ff017b82 */ /* 0x000e220000000800 */
[----:B------:R-:W1:Y:S01]  /*0010*/  S2R R6, SR_CTAID.Y ;  /* 0x0000000000067919 */ /* 0x000e620000002600 */
[----:B------:R-:W-:Y:S01]  /*0020*/  ULDC.64 UR4, c[0x0][0x238] ;  /* 0x00008e0000047ab9 */ /* 0x000fe20000000a00 */
[----:B0-----:R-:W-:Y:S02]  /*0030*/  IADD3 R1, R1, -0x30, RZ ;  /* 0xffffffd001017810 */ /* 0x001fe40007ffe0ff */
[----:B-1----:R-:W-:-:S04]  /*0040*/  ISETP.GE.U32.AND P0, PT, R6, UR4, PT ;  /* 0x0000000406007c0c */ /* 0x002fc8000bf06070 */
[----:B------:R-:W-:-:S13]  /*0050*/  ISETP.GE.AND.EX P0, PT, RZ, UR5, PT, P0 ;  /* 0x00000005ff007c0c */ /* 0x000fda000bf06300 */
[----:B------:R-:W-:Y:S05]  /*0060*/  @P0 EXIT ;  /* 0x000000000000094d */ /* 0x000fea0003800000 */
[----:B------:R-:W0:Y:S01]  /*0070*/  S2R R0, SR_TID.X ;  /* 0x0000000000007919 */ /* 0x000e220000002100 */
[----:B------:R-:W1:Y:S01]  /*0080*/  S2UR UR5, SR_CgaCtaId ;  /* 0x00000000000579c3 */ /* 0x000e620000008800 */
[----:B------:R-:W-:Y:S02]  /*0090*/  UMOV UR4, 0x400 ;  /* 0x0000040000047882 */ /* 0x000fe40000000000 */
[----:B-1----:R-:W-:Y:S02]  /*00a0*/  ULEA UR6, UR5, UR4, 0x18 ;  /* 0x0000000405067291 */ /* 0x002fe4000f8ec03f */
[----:B------:R-:W-:-:S04]  /*00b0*/  UIADD3 UR4, UR4, 0x1900, URZ ;  /* 0x0000190004047890 */ /* 0x000fc8000fffe03f */
[----:B------:R-:W-:Y:S01]  /*00c0*/  ULEA UR5, UR5, UR4, 0x18 ;  /* 0x0000000405057291 */ /* 0x000fe2000f8ec03f */
[----:B0-----:R-:W-:Y:S02]  /*00d0*/  IMAD.WIDE.U32 R2, R0, -0x33333333, RZ ;  /* 0xcccccccd00027825 */ /* 0x001fe400078e00ff */
[----:B------:R-:W-:-:S03]  /*00e0*/  UMOV UR4, URZ ;  /* 0x0000003f00047c82 */ /* 0x000fc60008000000 */
[----:B------:R-:W-:Y:S02]  /*00f0*/  SHF.R.U32.HI R7, RZ, 0x6, R3 ;  /* 0x00000006ff077819 */ /* 0x000fe40000011603 */
[----:B------:R-:W-:Y:S01]  /*0100*/  MOV R3, UR6 ;  /* 0x0000000600037c02 */ /* 0x000fe20008000f00 */
[----:B------:R-:W-:Y:S02]  /*0110*/  ULDC.64 UR6, c[0x0][0x208] ;  /* 0x0000820000067ab9 */ /* 0x000fe40000000a00 */
[----:B------:R-:W-:-:S05]  /*0120*/  IMAD R0, R7, -0x50, R0 ;  /* 0xffffffb007007824 */ /* 0x000fca00078e0200 */
[C---:B------:R-:W-:Y:S01]  /*0130*/  SHF.L.U32 R2, R0.reuse, 0x2, RZ ;  /* 0x0000000200027819 */ /* 0x040fe200000006ff */
[----:B------:R-:W-:-:S03]  /*0140*/  IMAD R0, R0, 0x28, R3 ;  /* 0x0000002800007824 */ /* 0x000fc600078e0203 */
[C---:B------:R-:W-:Y:S01]  /*0150*/  IADD3 R4, R2.reuse, 0x2, RZ ;  /* 0x0000000202047810 */ /* 0x040fe20007ffe0ff */
[----:B------:R-:W-:Y:S01]  /*0160*/  IMAD.WIDE.U32 R2, R2, -0x33333333, RZ ;  /* 0xcccccccd02027825 */ /* 0x000fe200078e00ff */
[----:B------:R-:W-:-:S03]  /*0170*/  LEA R7, R7, R0, 0x3 ;  /* 0x0000000007077211 */ /* 0x000fc600078e18ff */
[----:B------:R-:W-:Y:S01]  /*0180*/  IMAD.WIDE.U32 R4, R4, -0x33333333, RZ ;  /* 0xcccccccd04047825 */ /* 0x000fe200078e00ff */
[----:B------:R-:W-:Y:S01]  /*0190*/  LOP3.LUT R2, R3, 0x1f8, RZ, 0xc0, !PT ;  /* 0x000001f803027812 */ /* 0x000fe200078ec0ff */
[----:B------:R0:W-:Y:S01]  /*01a0*/  STL [R1+0x1c], R7 ;  /* 0x00001c0701007387 */ /* 0x0001e20000100800 */
[----:B------:R-:W-:Y:S01]  /*01b0*/  HFMA2.MMA R4, -RZ, RZ, 0, 0 ;  /* 0x00000000ff047435 */ /* 0x000fe200000001ff */
[----:B------:R-:W-:Y:S02]  /*01c0*/  MOV R3, R6 ;  /* 0x0000000600037202 */ /* 0x000fe40000000f00 */
[----:B------:R-:W-:Y:S01]  /*01d0*/  LOP3.LUT R0, R5, 0xfffffff8, RZ, 0xc0, !PT ;  /* 0xfffffff805007812 */ /* 0x000fe200078ec0ff */
[----:B------:R0:W-:Y:S04]  /*01e0*/  STL [R1+0x24], R2 ;  /* 0x0000240201007387 */ /* 0x0001e80000100800 */
[----:B------:R0:W-:Y:S03]  /*01f0*/  STL [R1+0x20], R0 ;  /* 0x0000200001007387 */ /* 0x0001e60000100800 */
.L_x_1238:
[----:B------:R-:W0:Y:S01]  /*0200*/  S2R R44, SR_TID.X ;  /* 0x00000000002c7919 */ /* 0x000e220000002100 */
[----:B------:R-:W-:Y:S01]  /*0210*/  MOV R15, RZ ;  /* 0x000000ff000f7202 */ /* 0x000fe20000000f00 */
[----:B------:R-:W-:Y:S01]  /*0220*/  IMAD R5, R4, 0x140000, RZ ;  /* 0x0014000004057824 */ /* 0x000fe200078e02ff */
[----:B------:R-:W-:Y:S01]  /*0230*/  ULDC.64 UR8, c[0x0][0x218] ;  /* 0x0000860000087ab9 */ /* 0x000fe20000000a00 */
[----:B------:R-:W1:Y:S01]  /*0240*/  S2R R43, SR_CTAID.X ;  /* 0x00000000002b7919 */ /* 0x000e620000002500 */
[----:B------:R-:W-:Y:S01]  /*0250*/  ULDC.64 UR10, c[0x0][0x228] ;  /* 0x00008a00000a7ab9 */ /* 0x000fe20000000a00 */
[----:B0-----:R-:W-:-:S04]  /*0260*/  IMAD.WIDE.U32 R6, R44, -0x33333333, RZ ;  /* 0xcccccccd2c067825 */ /* 0x001fc800078e00ff */
[----:B-1----:R-:W-:Y:S01]  /*0270*/  IMAD.SHL.U32 R0, R43, 0x20, RZ ;  /* 0x000000202b007824 */ /* 0x002fe200078e00ff */
[----:B------:R-:W-:-:S04]  /*0280*/  SHF.R.U32.HI R7, RZ, 0x6, R7 ;  /* 0x00000006ff077819 */ /* 0x000fc80000011607 */
[----:B------:R-:W-:Y:S01]  /*0290*/  LOP3.LUT R0, R0, 0xfe0, RZ, 0xc0, !PT ;  /* 0x00000fe000007812 */ /* 0x000fe200078ec0ff */
[----:B------:R-:W-:-:S03]  /*02a0*/  IMAD R14, R7, -0x50, R44 ;  /* 0xffffffb0070e7824 */ /* 0x000fc600078e022c */
[----:B------:R-:W-:Y:S02]  /*02b0*/  IADD3 R0, R0, R7, RZ ;  /* 0x0000000700007210 */ /* 0x000fe40007ffe0ff */
[----:B------:R-:W-:-:S05]  /*02c0*/  SHF.L.U32 R14, R14, 0x2, RZ ;  /* 0x000000020e0e7819 */ /* 0x000fca00000006ff */
[----:B------:R-:W-:-:S04]  /*02d0*/  IMAD.WIDE.U32 R12, R3, 0x140000, R14 ;  /* 0x00140000030c7825 */ /* 0x000fc800078e000e */
[----:B------:R-:W-:Y:S01]  /*02e0*/  IMAD R15, R0, 0x140, RZ ;  /* 0x00000140000f7824 */ /* 0x000fe200078e02ff */
[----:B------:R-:W-:-:S04]  /*02f0*/  IADD3 R0, R13, R5, RZ ;  /* 0x000000050d007210 */ /* 0x000fc80007ffe0ff */
[C---:B------:R-:W-:Y:S02]  /*0300*/  IADD3 R5, P0, R15.reuse, R12, RZ ;  /* 0x0000000c0f057210 */ /* 0x040fe40007f1e0ff */
[----:B------:R-:W-:Y:S02]  /*0310*/  IADD3 R7, R15, 0x500, RZ ;  /* 0x000005000f077810 */ /* 0x000fe40007ffe0ff */
[----:B------:R-:W-:Y:S02]  /*0320*/  IADD3.X R61, RZ, R0, RZ, P0, !PT ;  /* 0x00000000ff3d7210 */ /* 0x000fe400007fe4ff */
[----:B------:R-:W-:Y:S02]  /*0330*/  LEA R18, P0, R5, UR8, 0x1 ;  /* 0x0000000805127c11 */ /* 0x000fe4000f8008ff */
[----:B------:R-:W-:Y:S01]  /*0340*/  IADD3 R6, P1, R7, R12, RZ ;  /* 0x0000000c07067210 */ /* 0x000fe20007f3e0ff */
[----:B------:R-:W-:Y:S01]  /*0350*/  VIADD R7, R15, 0xa00 ;  /* 0x00000a000f077836 */ /* 0x000fe20000000000 */
[----:B------:R-:W-:-:S02]  /*0360*/  LEA.HI.X R19, R5, UR9, R61, 0x1, P0 ;  /* 0x0000000905137c11 */ /* 0x000fc400080f0c3d */
[----:B------:R-:W-:Y:S02]  /*0370*/  IADD3.X R8, RZ, R0, RZ, P1, !PT ;  /* 0x00000000ff087210 */ /* 0x000fe40000ffe4ff */
[C---:B------:R-:W-:Y:S02]  /*0380*/  LEA R20, P0, R6.reuse, UR8, 0x1 ;  /* 0x0000000806147c11 */ /* 0x040fe4000f8008ff */
[----:B------:R-:W2:Y:S01]  /*0390*/  LDG.E.64.CONSTANT R18, desc[UR6][R18.64] ;  /* 0x0000000612127981 */ /* 0x000ea2000c1e9b00 */
[----:B------:R-:W-:Y:S02]  /*03a0*/  IADD3 R7, P1, R7, R12, RZ ;  /* 0x0000000c07077210 */ /* 0x000fe40007f3e0ff */
[----:B------:R-:W-:Y:S01]  /*03b0*/  LEA.HI.X R21, R6, UR9, R8, 0x1, P0 ;  /* 0x0000000906157c11 */ /* 0x000fe200080f0c08 */
[----:B------:R0:W-:Y:S01]  /*03c0*/  STL [R1], R8 ;  /* 0x0000000801007387 */ /* 0x0001e20000100800 */
[----:B------:R-:W-:Y:S02]  /*03d0*/  IADD3.X R10, RZ, R0, RZ, P1, !PT ;  /* 0x00000000ff0a7210 */ /* 0x000fe40000ffe4ff */
[----:B------:R-:W-:-:S02]  /*03e0*/  LEA R22, P0, R7, UR8, 0x1 ;  /* 0x0000000807167c11 */ /* 0x000fc4000f8008ff */
[----:B------:R-:W-:Y:S01]  /*03f0*/  IADD3 R9, R15, 0xf00, RZ ;  /* 0x00000f000f097810 */ /* 0x000fe20007ffe0ff */
[----:B------:R-:W3:Y:S01]  /*0400*/  LDG.E.64.CONSTANT R20, desc[UR6][R20.64] ;  /* 0x0000000614147981 */ /* 0x000ee2000c1e9b00 */
[----:B------:R-:W-:Y:S02]  /*0410*/  LEA.HI.X R23, R7, UR9, R10, 0x1, P0 ;  /* 0x0000000907177c11 */ /* 0x000fe400080f0c0a */
[----:B0-----:R-:W-:Y:S01]  /*0420*/  IADD3 R8, P1, R9, R12, RZ ;  /* 0x0000000c09087210 */ /* 0x001fe20007f3e0ff */
[----:B------:R0:W-:Y:S01]  /*0430*/  STL [R1+0x4], R10 ;  /* 0x0000040a01007387 */ /* 0x0001e20000100800 */
[----:B------:R-:W-:Y:S02]  /*0440*/  IADD3 R9, R15, 0x1400, RZ ;  /* 0x000014000f097810 */ /* 0x000fe40007ffe0ff */
[----:B------:R-:W-:Y:S01]  /*0450*/  LEA R24, P0, R8, UR8, 0x1 ;  /* 0x0000000808187c11 */ /* 0x000fe2000f8008ff */
[----:B------:R-:W4:Y:S01]  /*0460*/  LDG.E.64.CONSTANT R22, desc[UR6][R22.64] ;  /* 0x0000000616167981 */ /* 0x000f22000c1e9b00 */
[----:B0-----:R-:W-:-:S04]  /*0470*/  IADD3.X R10, RZ, R0, RZ, P1, !PT ;  /* 0x00000000ff0a7210 */ /* 0x001fc80000ffe4ff */
[----:B------:R-:W-:Y:S02]  /*0480*/  LEA.HI.X R25, R8, UR9, R10, 0x1, P0 ;  /* 0x0000000908197c11 */ /* 0x000fe400080f0c0a */
[----:B------:R-:W-:Y:S01]  /*0490*/  IADD3 R9, P0, R9, R12, RZ ;  /* 0x0000000c09097210 */ /* 0x000fe20007f1e0ff */
[----:B------:R0:W-:Y:S01]  /*04a0*/  STL [R1+0x8], R10 ;  /* 0x0000080a01007387 */ /* 0x0001e20000100800 */
[----:B------:R-:W-:-:S03]  /*04b0*/  IADD3 R11, R15, 0x1900, RZ ;  /* 0x000019000f0b7810 */ /* 0x000fc60007ffe0ff */
[----:B------:R-:W4:Y:S01]  /*04c0*/  LDG.E.64.CONSTANT R24, desc[UR6][R24.64] ;  /* 0x0000000618187981 */ /* 0x000f22000c1e9b00 */
[----:B0-----:R-:W-:Y:S02]  /*04d0*/  IADD3.X R10, RZ, R0, RZ, P0, !PT ;  /* 0x00000000ff0a7210 */ /* 0x001fe400007fe4ff */
[----:B------:R-:W-:-:S03]  /*04e0*/  LEA R26, P0, R9, UR8, 0x1 ;  /* 0x00000008091a7c11 */ /* 0x000fc6000f8008ff */
[----:B------:R0:W-:Y:S01]  /*04f0*/  STL [R1+0xc], R10 ;  /* 0x00000c0a01007387 */ /* 0x0001e20000100800 */
[----:B------:R-:W-:Y:S01]  /*0500*/  LEA.HI.X R27, R9, UR9, R10, 0x1, P0 ;  /* 0x00000009091b7c11 */ /* 0x000fe200080f0c0a */
[----:B------:R-:W-:-:S05]  /*0510*/  VIADD R13, R15, 0x1e00 ;  /* 0x00001e000f0d7836 */ /* 0x000fca0000000000 */
[----:B------:R-:W4:Y:S01]  /*0520*/  LDG.E.64.CONSTANT R26, desc[UR6][R26.64] ;  /* 0x000000061a1a7981 */ /* 0x000f22000c1e9b00 */
[----:B0-----:R-:W-:-:S04]  /*0530*/  IADD3 R10, P0, R11, R12, RZ ;  /* 0x0000000c0b0a7210 */ /* 0x001fc80007f1e0ff */
[----:B------:R-:W-:Y:S02]  /*0540*/  IADD3.X R17, RZ, R0, RZ, P0, !PT ;  /* 0x00000000ff117210 */ /* 0x000fe400007fe4ff */
[C---:B------:R-:W-:Y:S02]  /*0550*/  LEA R28, P0, R10.reuse, UR8, 0x1 ;  /* 0x000000080a1c7c11 */ /* 0x040fe4000f8008ff */
[----:B------:R-:W-:Y:S02]  /*0560*/  IADD3 R11, P1, R13, R12, RZ ;  /* 0x0000000c0d0b7210 */ /* 0x000fe40007f3e0ff */
[----:B------:R-:W-:Y:S02]  /*0570*/  LEA.HI.X R29, R10, UR9, R17, 0x1, P0 ;  /* 0x000000090a1d7c11 */ /* 0x000fe400080f0c11 */
[----:B------:R-:W-:Y:S02]  /*0580*/  IADD3.X R16, RZ, R0, RZ, P1, !PT ;  /* 0x00000000ff107210 */ /* 0x000fe40000ffe4ff */
[----:B------:R-:W-:-:S02]  /*0590*/  IADD3 R15, R15, 0x2300, RZ ;  /* 0x000023000f0f7810 */ /* 0x000fc40007ffe0ff */
[----:B------:R-:W-:Y:S01]  /*05a0*/  LEA R30, P1, R11, UR8, 0x1 ;  /* 0x000000080b1e7c11 */ /* 0x000fe2000f8208ff */
[----:B------:R-:W4:Y:S01]  /*05b0*/  LDG.E.64.CONSTANT R28, desc[UR6][R28.64] ;  /* 0x000000061c1c7981 */ /* 0x000f22000c1e9b00 */
[----:B------:R-:W-:Y:S02]  /*05c0*/  IADD3 R12, P0, R15, R12, RZ ;  /* 0x0000000c0f0c7210 */ /* 0x000fe40007f1e0ff */
[----:B------:R-:W-:Y:S02]  /*05d0*/  LEA.HI.X R31, R11, UR9, R16, 0x1, P1 ;  /* 0x000000090b1f7c11 */ /* 0x000fe400088f0c10 */
[----:B------:R-:W-:Y:S02]  /*05e0*/  IADD3.X R0, RZ, R0, RZ, P0, !PT ;  /* 0x00000000ff007210 */ /* 0x000fe400007fe4ff */
[C---:B------:R-:W-:Y:S02]  /*05f0*/  LEA R32, P0, R12.reuse, UR8, 0x1 ;  /* 0x000000080c207c11 */ /* 0x040fe4000f8008ff */
[----:B------:R-:W4:Y:S02]  /*0600*/  LDG.E.64.CONSTANT R30, desc[UR6][R30.64] ;  /* 0x000000061e1e7981 */ /* 0x000f24000c1e9b00 */
[----:B------:R-:W-:Y:S01]  /*0610*/  LEA.HI.X R33, R12, UR9, R0, 0x1, P0 ;  /* 0x000000090c217c11 */ /* 0x000fe200080f0c00 */
[----:B------:R-:W-:-:S05]  /*0620*/  ULDC.64 UR8, c[0x0][0x220] ;  /* 0x0000880000087ab9 */ /* 0x000fca0000000a00 */
[----:B------:R-:W4:Y:S04]  /*0630*/  LDG.E.64.CONSTANT R32, desc[UR6][R32.64] ;  /* 0x0000000620207981 */ /* 0x000f28000c1e9b00 */
[----:B------:R-:W-:Y:S04]  /*0640*/  STL [R1+0x10], R17 ;  /* 0x0000101101007387 */ /* 0x000fe80000100800 */
[----:B------:R-:W-:Y:S04]  /*0650*/  STL [R1+0x14], R16 ;  /* 0x0000141001007387 */ /* 0x000fe80000100800 */
[----:B------:R0:W-:Y:S04]  /*0660*/  STL [R1+0x18], R0 ;  /* 0x0000180001007387 */ /* 0x0001e80000100800 */
[----:B------:R-:W4:Y:S01]  /*0670*/  LDL R45, [R1+0x1c] ;  /* 0x00001c00012d7983 */ /* 0x000f220000100800 */
[----:B------:R-:W-:-:S02]  /*0680*/  SHF.L.U32 R36, R14, 0x1, RZ ;  /* 0x000000010e247819 */ /* 0x000fc400000006ff */
        /* <DEDUP_REMOVED lines=10> */
[----:B0-----:R-:W-:Y:S02]  /*0730*/  SHF.L.U32 R0, R18, 0x10, RZ ;  /* 0x0000001012007819 */ /* 0x001fe400000006ff */
[----:B------:R-:W-:-:S03]  /*0740*/  SHF.L.U32 R15, R2, 0x10, RZ ;  /* 0x00000010020f7819 */ /* 0x000fc600000006ff */
[----:B------:R-:W-:Y:S01]  /*0750*/  FADD.FTZ R13, RZ, R0 ;  /* 0x00000000ff0d7221 */ /* 0x000fe20000010000 */
[----:B------:R-:W-:Y:S01]  /*0760*/  FFMA.FTZ R14, R0, R0, RZ ;  /* 0x00000000000e7223 */ /* 0x000fe200000100ff */
[C---:B---3--:R-:W-:Y:S01]  /*0770*/  PRMT R2, R20.reuse, 0x7632, R2 ;  /* 0x0000763214027816 */ /* 0x048fe20000000002 */
[----:B------:R-:W-:Y:S02]  /*0780*/  IMAD.U32 R58, R20, 0x10000, RZ ;  /* 0x00010000143a7824 */ /* 0x000fe400078e00ff */
[----:B------:R-:W-:Y:S01]  /*0790*/  FADD.FTZ R13, R13, R15 ;  /* 0x0000000f0d0d7221 */ /* 0x000fe20000010000 */
[----:B------:R-:W-:Y:S01]  /*07a0*/  FFMA.FTZ R15, R15, R15, R14 ;  /* 0x0000000f0f0f7223 */ /* 0x000fe2000001000e */
[----:B------:R-:W-:Y:S02]  /*07b0*/  SHF.L.U32 R14, R2, 0x10, RZ ;  /* 0x00000010020e7819 */ /* 0x000fe400000006ff */
[----:B------:R-:W-:Y:S01]  /*07c0*/  FADD.FTZ R13, R13, R58 ;  /* 0x0000003a0d0d7221 */ /* 0x000fe20000010000 */
[----:B------:R-:W-:Y:S01]  /*07d0*/  FFMA.FTZ R15, R58, R58, R15 ;  /* 0x0000003a3a0f7223 */ /* 0x000fe2000001000f */
[----:B----4-:R-:W-:-:S02]  /*07e0*/  SHF.L.U32 R57, R22, 0x10, RZ ;  /* 0x0000001016397819 */ /* 0x010fc400000006ff */
[----:B------:R-:W-:Y:S01]  /*07f0*/  FADD.FTZ R16, R13, R14 ;  /* 0x0000000e0d107221 */ /* 0x000fe20000010000 */
[----:B------:R-:W-:Y:S01]  /*0800*/  PRMT R2, R22, 0x7632, R2 ;  /* 0x0000763216027816 */ /* 0x000fe20000000002 */
[----:B------:R-:W-:Y:S02]  /*0810*/  FFMA.FTZ R14, R14, R14, R15 ;  /* 0x0000000e0e0e7223 */ /* 0x000fe4000001000f */
[----:B------:R-:W-:Y:S01]  /*0820*/  FADD.FTZ R16, R16, R57 ;  /* 0x0000003910107221 */ /* 0x000fe20000010000 */
[----:B------:R-:W-:Y:S01]  /*0830*/  SHF.L.U32 R13, R2, 0x10, RZ ;  /* 0x00000010020d7819 */ /* 0x000fe200000006ff */
[----:B------:R-:W-:-:S04]  /*0840*/  FFMA.FTZ R14, R57, R57, R14 ;  /* 0x00000039390e7223 */ /* 0x000fc8000001000e */
[----:B------:R-:W-:Y:S01]  /*0850*/  FADD.FTZ R15, R16, R13 ;  /* 0x0000000d100f7221 */ /* 0x000fe20000010000 */
[----:B------:R-:W-:Y:S01]  /*0860*/  FFMA.FTZ R13, R13, R13, R14 ;  /* 0x0000000d0d0d7223 */ /* 0x000fe2000001000e */
[C---:B------:R-:W-:Y:S02]  /*0870*/  SHF.L.U32 R56, R24.reuse, 0x10, RZ ;  /* 0x0000001018387819 */ /* 0x040fe400000006ff */
[----:B------:R-:W-:-:S03]  /*0880*/  PRMT R2, R24, 0x7632, R2 ;  /* 0x0000763218027816 */ /* 0x000fc60000000002 */
[----:B------:R-:W-:Y:S01]  /*0890*/  FFMA.FTZ R14, R56, R56, R13 ;  /* 0x00000038380e7223 */ /* 0x000fe2000001000d */
[----:B------:R-:W-:Y:S01]  /*08a0*/  SHF.L.U32 R17, R2, 0x10, RZ ;  /* 0x0000001002117819 */ /* 0x000fe200000006ff */
[----:B------:R-:W-:-:S04]  /*08b0*/  FADD.FTZ R15, R15, R56 ;  /* 0x000000380f0f7221 */ /* 0x000fc80000010000 */
[--C-:B------:R-:W-:Y:S01]  /*08c0*/  FFMA.FTZ R38, R17, R17, R14.reuse ;  /* 0x0000001111267223 */ /* 0x100fe2000001000e */
[----:B------:R-:W-:Y:S01]  /*08d0*/  FADD.FTZ R16, R15, R17 ;  /* 0x000000110f107221 */ /* 0x000fe20000010000 */
[C---:B------:R-:W-:Y:S02]  /*08e0*/  SHF.L.U32 R55, R26.reuse, 0x10, RZ ;  /* 0x000000101a377819 */ /* 0x040fe400000006ff */
[----:B------:R-:W-:-:S03]  /*08f0*/  PRMT R14, R26, 0x7632, R14 ;  /* 0x000076321a0e7816 */ /* 0x000fc6000000000e */
[----:B------:R-:W-:Y:S01]  /*0900*/  FADD.FTZ R16, R16, R55 ;  /* 0x0000003710107221 */ /* 0x000fe20000010000 */
[----:B------:R-:W-:Y:S01]  /*0910*/  SHF.L.U32 R14, R14, 0x10, RZ ;  /* 0x000000100e0e7819 */ /* 0x000fe200000006ff */
[----:B------:R-:W-:Y:S01]  /*0920*/  FFMA.FTZ R17, R55, R55, R38 ;  /* 0x0000003737117223 */ /* 0x000fe20000010026 */
[C---:B------:R-:W-:Y:S02]  /*0930*/  PRMT R13, R19.reuse, 0x7632, R13 ;  /* 0x00007632130d7816 */ /* 0x040fe4000000000d */
[----:B------:R-:W-:Y:S01]  /*0940*/  SHF.L.U32 R2, R19, 0x10, RZ ;  /* 0x0000001013027819 */ /* 0x000fe200000006ff */
[----:B------:R-:W-:Y:S01]  /*0950*/  FADD.FTZ R41, R16, R14 ;  /* 0x0000000e10297221 */ /* 0x000fe20000010000 */
[----:B------:R-:W-:Y:S01]  /*0960*/  FFMA.FTZ R17, R14, R14, R17 ;  /* 0x0000000e0e117223 */ /* 0x000fe20000010011 */
[----:B------:R-:W-:Y:S02]  /*0970*/  IMAD.U32 R40, R13, 0x10000, RZ ;  /* 0x000100000d287824 */ /* 0x000fe400078e00ff */
[----:B------:R-:W-:Y:S01]  /*0980*/  FADD.FTZ R39, RZ, R2 ;  /* 0x00000002ff277221 */ /* 0x000fe20000010000 */
[----:B------:R-:W-:Y:S01]  /*0990*/  FFMA.FTZ R15, R2, R2, RZ ;  /* 0x00000002020f7223 */ /* 0x000fe200000100ff */
[----:B------:R-:W-:-:S02]  /*09a0*/  SHF.L.U32 R54, R28, 0x10, RZ ;  /* 0x000000101c367819 */ /* 0x000fc400000006ff */
[----:B------:R-:W-:Y:S01]  /*09b0*/  PRMT R16, R28, 0x7632, R16 ;  /* 0x000076321c107816 */ /* 0x000fe20000000010 */
[----:B------:R-:W-:Y:S01]  /*09c0*/  FADD.FTZ R39, R39, R40 ;  /* 0x0000002827277221 */ /* 0x000fe20000010000 */
[----:B------:R-:W-:Y:S01]  /*09d0*/  SHF.L.U32 R60, R21, 0x10, RZ ;  /* 0x00000010153c7819 */ /* 0x000fe200000006ff */
[----:B------:R-:W-:Y:S01]  /*09e0*/  FFMA.FTZ R17, R54, R54, R17 ;  /* 0x0000003636117223 */ /* 0x000fe20000010011 */
[----:B------:R-:W-:Y:S01]  /*09f0*/  SHF.L.U32 R16, R16, 0x10, RZ ;  /* 0x0000001010107819 */ /* 0x000fe200000006ff */
[----:B------:R-:W-:Y:S01]  /*0a00*/  FADD.FTZ R41, R41, R54 ;  /* 0x0000003629297221 */ /* 0x000fe20000010000 */
[----:B------:R-:W-:Y:S01]  /*0a10*/  PRMT R38, R21, 0x7632, R38 ;  /* 0x0000763215267816 */ /* 0x000fe20000000026 */
[----:B------:R-:W-:Y:S01]  /*0a20*/  FFMA.FTZ R15, R40, R40, R15 ;  /* 0x00000028280f7223 */ /* 0x000fe2000001000f */
[----:B------:R-:W-:Y:S01]  /*0a30*/  SHF.L.U32 R53, R30, 0x10, RZ ;  /* 0x000000101e357819 */ /* 0x000fe200000006ff */
[----:B------:R-:W-:Y:S01]  /*0a40*/  FFMA.FTZ R40, R16, R16, R17 ;  /* 0x0000001010287223 */ /* 0x000fe20000010011 */
[----:B------:R-:W-:Y:S01]  /*0a50*/  PRMT R13, R30, 0x7632, R13 ;  /* 0x000076321e0d7816 */ /* 0x000fe2000000000d */
[----:B------:R-:W-:Y:S01]  /*0a60*/  FADD.FTZ R14, R41, R16 ;  /* 0x00000010290e7221 */ /* 0x000fe20000010000 */
[----:B------:R-:W-:Y:S01]  /*0a70*/  SHF.L.U32 R38, R38, 0x10, RZ ;  /* 0x0000001026267819 */ /* 0x000fe200000006ff */
[----:B------:R-:W-:Y:S01]  /*0a80*/  FADD.FTZ R39, R39, R60 ;  /* 0x0000003c27277221 */ /* 0x000fe20000010000 */
[----:B------:R-:W-:Y:S01]  /*0a90*/  FFMA.FTZ R15, R60, R60, R15 ;  /* 0x0000003c3c0f7223 */ /* 0x000fe2000001000f */
[----:B------:R-:W-:Y:S01]  /*0aa0*/  SHF.L.U32 R13, R13, 0x10, RZ ;  /* 0x000000100d0d7819 */ /* 0x000fe200000006ff */
[----:B------:R-:W-:Y:S01]  /*0ab0*/  FFMA.FTZ R42, R53, R53, R40 ;  /* 0x00000035352a7223 */ /* 0x000fe20000010028 */
[----:B------:R-:W-:Y:S01]  /*0ac0*/  FADD.FTZ R40, R14, R53 ;  /* 0x000000350e287221 */ /* 0x000fe20000010000 */
[----:B------:R-:W-:Y:S01]  /*0ad0*/  FADD.FTZ R16, R39, R38 ;  /* 0x0000002627107221 */ /* 0x000fe20000010000 */
[----:B------:R-:W-:Y:S01]  /*0ae0*/  FFMA.FTZ R38, R38, R38, R15 ;  /* 0x0000002626267223 */ /* 0x000fe2000001000f */
[C---:B------:R-:W-:Y:S01]  /*0af0*/  PRMT R14, R32.reuse, 0x7632, R14 ;  /* 0x00007632200e7816 */ /* 0x040fe2000000000e */
[----:B------:R-:W-:-:S02]  /*0b00*/  IMAD.U32 R52, R32, 0x10000, RZ ;  /* 0x0001000020347824 */ /* 0x000fc400078e00ff */
[----:B------:R-:W-:Y:S01]  /*0b10*/  FFMA.FTZ R15, R13, R13, R42 ;  /* 0x0000000d0d0f7223 */ /* 0x000fe2000001002a */
[----:B------:R-:W-:Y:S01]  /*0b20*/  FADD.FTZ R13, R40, R13 ;  /* 0x0000000d280d7221 */ /* 0x000fe20000010000 */
[----:B------:R-:W-:Y:S02]  /*0b30*/  SHF.L.U32 R14, R14, 0x10, RZ ;  /* 0x000000100e0e7819 */ /* 0x000fe400000006ff */
[----:B------:R-:W-:Y:S01]  /*0b40*/  FFMA.FTZ R15, R52, R52, R15 ;  /* 0x00000034340f7223 */ /* 0x000fe2000001000f */
[----:B------:R-:W-:Y:S01]  /*0b50*/  SHF.L.U32 R51, R23, 0x10, RZ ;  /* 0x0000001017337819 */ /* 0x000fe200000006ff */
[----:B------:R-:W-:Y:S01]  /*0b60*/  FADD.FTZ R13, R13, R52 ;  /* 0x000000340d0d7221 */ /* 0x000fe20000010000 */
[----:B------:R-:W-:Y:S01]  /*0b70*/  PRMT R17, R23, 0x7632, R17 ;  /* 0x0000763217117816 */ /* 0x000fe20000000011 */
[----:B------:R-:W-:Y:S02]  /*0b80*/  FFMA.FTZ R15, R14, R14, R15 ;  /* 0x0000000e0e0f7223 */ /* 0x000fe4000001000f */
[----:B------:R-:W-:Y:S01]  /*0b90*/  FADD.FTZ R14, R13, R14 ;  /* 0x0000000e0d0e7221 */ /* 0x000fe20000010000 */
[----:B------:R-:W-:Y:S01]  /*0ba0*/  SHF.L.U32 R17, R17, 0x10, RZ ;  /* 0x0000001011117819 */ /* 0x000fe200000006ff */
[----:B------:R-:W-:Y:S01]  /*0bb0*/  FADD.FTZ R13, R16, R51 ;  /* 0x00000033100d7221 */ /* 0x000fe20000010000 */
[----:B------:R-:W-:Y:S01]  /*0bc0*/  FFMA.FTZ R38, R51, R51, R38 ;  /* 0x0000003333267223 */ /* 0x000fe20000010026 */
[----:B------:R-:W-:-:S02]  /*0bd0*/  SHF.L.U32 R50, R25, 0x10, RZ ;  /* 0x0000001019327819 */ /* 0x000fc400000006ff */
[----:B------:R-:W-:Y:S01]  /*0be0*/  PRMT R16, R25, 0x7632, R16 ;  /* 0x0000763219107816 */ /* 0x000fe20000000010 */
[----:B------:R-:W-:Y:S01]  /*0bf0*/  FADD.FTZ R13, R13, R17 ;  /* 0x000000110d0d7221 */ /* 0x000fe20000010000 */
[----:B------:R-:W-:Y:S02]  /*0c00*/  FFMA.FTZ R38, R17, R17, R38 ;  /* 0x0000001111267223 */ /* 0x000fe40000010026 */
[----:B------:R-:W-:Y:S01]  /*0c10*/  SHF.L.U32 R16, R16, 0x10, RZ ;  /* 0x0000001010107819 */ /* 0x000fe200000006ff */
[----:B------:R-:W-:Y:S01]  /*0c20*/  FADD.FTZ R13, R13, R50 ;  /* 0x000000320d0d7221 */ /* 0x000fe20000010000 */
[----:B------:R0:W-:Y:S01]  /*0c30*/  STS.64 [R45], R14 ;  /* 0x0000000e2d007388 */ /* 0x0001e20000000a00 */
[----:B------:R-:W-:Y:S02]  /*0c40*/  SHF.L.U32 R49, R27, 0x10, RZ ;  /* 0x000000101b317819 */ /* 0x000fe400000006ff */
[----:B------:R-:W-:Y:S01]  /*0c50*/  FADD.FTZ R13, R13, R16 ;  /* 0x000000100d0d7221 */ /* 0x000fe20000010000 */
[----:B0-----:R-:W-:Y:S01]  /*0c60*/  FFMA.FTZ R14, R50, R50, R38 ;  /* 0x00000032320e7223 */ /* 0x001fe20000010026 */
[----:B------:R-:W-:-:S02]  /*0c70*/  PRMT R15, R27, 0x7632, R15 ;  /* 0x000076321b0f7816 */ /* 0x000fc4000000000f */
[----:B------:R-:W-:Y:S01]  /*0c80*/  FADD.FTZ R13, R13, R49 ;  /* 0x000000310d0d7221 */ /* 0x000fe20000010000 */
[----:B------:R-:W-:Y:S01]  /*0c90*/  FFMA.FTZ R14, R16, R16, R14 ;  /* 0x00000010100e7223 */ /* 0x000fe2000001000e */
[----:B------:R-:W-:Y:S01]  /*0ca0*/  SHF.L.U32 R15, R15, 0x10, RZ ;  /* 0x000000100f0f7819 */ /* 0x000fe200000006ff */
[----:B------:R-:W-:Y:S02]  /*0cb0*/  IMAD.U32 R48, R29, 0x10000, RZ ;  /* 0x000100001d307824 */ /* 0x000fe400078e00ff */
[--C-:B------:R-:W-:Y:S01]  /*0cc0*/  FFMA.FTZ R16, R49, R49, R14.reuse ;  /* 0x0000003131107223 */ /* 0x100fe2000001000e */
[----:B------:R-:W-:Y:S01]  /*0cd0*/  PRMT R14, R29, 0x7632, R14 ;  /* 0x000076321d0e7816 */ /* 0x000fe2000000000e */
[----:B------:R-:W-:Y:S02]  /*0ce0*/  FADD.FTZ R13, R13, R15 ;  /* 0x0000000f0d0d7221 */ /* 0x000fe40000010000 */
[----:B------:R-:W-:Y:S01]  /*0cf0*/  FFMA.FTZ R16, R15, R15, R16 ;  /* 0x0000000f0f107223 */ /* 0x000fe20000010010 */
[----:B------:R-:W-:Y:S01]  /*0d00*/  SHF.L.U32 R14, R14, 0x10, RZ ;  /* 0x000000100e0e7819 */ /* 0x000fe200000006ff */
[----:B------:R-:W-:-:S02]  /*0d10*/  FADD.FTZ R13, R13, R48 ;  /* 0x000000300d0d7221 */ /* 0x000fc40000010000 */
[----:B------:R-:W-:Y:S01]  /*0d20*/  FFMA.FTZ R16, R48, R48, R16 ;  /* 0x0000003030107223 */ /* 0x000fe20000010010 */
[----:B------:R-:W-:Y:S01]  /*0d30*/  PRMT R17, R31, 0x7632, R17 ;  /* 0x000076321f117816 */ /* 0x000fe20000000011 */
[----:B------:R-:W-:Y:S01]  /*0d40*/  FADD.FTZ R15, R13, R14 ;  /* 0x0000000e0d0f7221 */ /* 0x000fe20000010000 */
[----:B------:R-:W-:Y:S01]  /*0d50*/  SHF.L.U32 R13, R31, 0x10, RZ ;  /* 0x000000101f0d7819 */ /* 0x000fe200000006ff */
[----:B------:R-:W-:Y:S01]  /*0d60*/  FFMA.FTZ R14, R14, R14, R16 ;  /* 0x0000000e0e0e7223 */ /* 0x000fe20000010010 */
[----:B------:R-:W-:-:S03]  /*0d70*/  SHF.L.U32 R17, R17, 0x10, RZ ;  /* 0x0000001011117819 */ /* 0x000fc600000006ff */
[----:B------:R-:W-:Y:S01]  /*0d80*/  FADD.FTZ R15, R15, R13 ;  /* 0x0000000d0f0f7221 */ /* 0x000fe20000010000 */
[----:B------:R-:W-:Y:S01]  /*0d90*/  FFMA.FTZ R14, R13, R13, R14 ;  /* 0x0000000d0d0e7223 */ /* 0x000fe2000001000e */
[----:B------:R-:W-:Y:S02]  /*0da0*/  PRMT R16, R33, 0x7632, R16 ;  /* 0x0000763221107816 */ /* 0x000fe40000000010 */
[----:B------:R-:W-:Y:S01]  /*0db0*/  FADD.FTZ R15, R15, R17 ;  /* 0x000000110f0f7221 */ /* 0x000fe20000010000 */
[----:B------:R-:W-:Y:S01]  /*0dc0*/  FFMA.FTZ R17, R17, R17, R14 ;  /* 0x0000001111117223 */ /* 0x000fe2000001000e */
[----:B------:R-:W-:Y:S02]  /*0dd0*/  SHF.L.U32 R14, R33, 0x10, RZ ;  /* 0x00000010210e7819 */ /* 0x000fe400000006ff */
[----:B------:R-:W-:-:S03]  /*0de0*/  SHF.L.U32 R16, R16, 0x10, RZ ;  /* 0x0000001010107819 */ /* 0x000fc600000006ff */
[----:B------:R-:W-:Y:S01]  /*0df0*/  FFMA.FTZ R17, R14, R14, R17 ;  /* 0x0000000e0e117223 */ /* 0x000fe20000010011 */
[----:B------:R-:W-:-:S03]  /*0e00*/  FADD.FTZ R15, R15, R14 ;  /* 0x0000000e0f0f7221 */ /* 0x000fc60000010000 */
[----:B------:R-:W-:Y:S01]  /*0e10*/  FFMA.FTZ R17, R16, R16, R17 ;  /* 0x0000001010117223 */ /* 0x000fe20000010011 */
[----:B------:R-:W-:-:S05]  /*0e20*/  FADD.FTZ R16, R15, R16 ;  /* 0x000000100f107221 */ /* 0x000fca0000010000 */
[----:B------:R0:W-:Y:S02]  /*0e30*/  STS.64 [R45+0xc80], R16 ;  /* 0x000c80102d007388 */ /* 0x0001e40000000a00 */
[----:B0-----:R-:W-:Y:S01]  /*0e40*/  CS2R R16, SRZ ;  /* 0x0000000000107805 */ /* 0x001fe2000001ff00 */
[----:B------:R-:W-:Y:S06]  /*0e50*/  BAR.SYNC.DEFER_BLOCKING 0x0 ;  /* 0x0000000000007b1d */ /* 0x000fec0000010000 */
[----:B------:R-:W-:Y:S05]  /*0e60*/  @P0 BRA `(.L_x_1229) ;  /* 0x0000000000e00947 */ /* 0x000fea0003800000 */
[----:B------:R-:W-:Y:S02]  /*0e70*/  SHF.R.U32.HI R17, RZ, 0x2, R44 ;  /* 0x00000002ff117819 */ /* 0x000fe4000001162c */
[----:B------:R-:W-:-:S03]  /*0e80*/  MOV R39, 0x400 ;  /* 0x0000040000277802 */ /* 0x000fc60000000f00 */
[----:B------:R-:W-:-:S04]  /*0e90*/  IMAD R17, R17, 0xa, RZ ;  /* 0x0000000a11117824 */ /* 0x000fc800078e02ff */
[C---:B------:R-:W-:Y:S01]  /*0ea0*/  VIADD R40, R17.reuse, 0x6 ;  /* 0x0000000611287836 */ /* 0x040fe20000000000 */
[--C-:B------:R-:W-:Y:S02]  /*0eb0*/  SHF.R.U32.HI R16, RZ, 0x1, R17.reuse ;  /* 0x00000001ff107819 */ /* 0x100fe40000011611 */
[----:B------:R-:W-:Y:S02]  /*0ec0*/  SHF.R.U32.HI R15, RZ, 0x2, R17 ;  /* 0x00000002ff0f7819 */ /* 0x000fe40000011611 */
[----:B------:R-:W-:Y:S02]  /*0ed0*/  LOP3.LUT R16, R16, 0x1, RZ, 0xc0, !PT ;  /* 0x0000000110107812 */ /* 0x000fe400078ec0ff */
[C---:B------:R-:W-:Y:S02]  /*0ee0*/  IADD3 R38, R17.reuse, 0x2, RZ ;  /* 0x0000000211267810 */ /* 0x040fe40007ffe0ff */
[----:B------:R-:W-:Y:S01]  /*0ef0*/  IADD3 R41, R17, 0x4, RZ ;  /* 0x0000000411297810 */ /* 0x000fe20007ffe0ff */
[----:B------:R-:W-:Y:S01]  /*0f00*/  IMAD R16, R16, 0x50, R15 ;  /* 0x0000005010107824 */ /* 0x000fe200078e020f */
[----:B------:R-:W-:-:S02]  /*0f10*/  SHF.R.U32.HI R15, RZ, 0x1, R38 ;  /* 0x00000001ff0f7819 */ /* 0x000fc40000011626 */
[----:B------:R-:W-:Y:S02]  /*0f20*/  SHF.R.U32.HI R38, RZ, 0x2, R38 ;  /* 0x00000002ff267819 */ /* 0x000fe40000011626 */
[----:B------:R-:W-:-:S05]  /*0f30*/  LOP3.LUT R15, R15, 0x1, RZ, 0xc0, !PT ;  /* 0x000000010f0f7812 */ /* 0x000fca00078ec0ff */
[----:B------:R-:W-:Y:S02]  /*0f40*/  IMAD R38, R15, 0x50, R38 ;  /* 0x000000500f267824 */ /* 0x000fe400078e0226 */
[----:B------:R-:W0:Y:S02]  /*0f50*/  S2R R15, SR_CgaCtaId ;  /* 0x00000000000f7919 */ /* 0x000e240000008800 */
[----:B0-----:R-:W-:Y:S02]  /*0f60*/  LEA R15, R15, R39, 0x18 ;  /* 0x000000270f0f7211 */ /* 0x001fe400078ec0ff */
[--C-:B------:R-:W-:Y:S02]  /*0f70*/  SHF.R.U32.HI R39, RZ, 0x1, R41.reuse ;  /* 0x00000001ff277819 */ /* 0x100fe40000011629 */
[----:B------:R-:W-:Y:S01]  /*0f80*/  SHF.R.U32.HI R41, RZ, 0x2, R41 ;  /* 0x00000002ff297819 */ /* 0x000fe20000011629 */
[--C-:B------:R-:W-:Y:S01]  /*0f90*/  IMAD R16, R16, 0x28, R15.reuse ;  /* 0x0000002810107824 */ /* 0x100fe200078e020f */
[----:B------:R-:W-:Y:S01]  /*0fa0*/  LOP3.LUT R39, R39, 0x1, RZ, 0xc0, !PT ;  /* 0x0000000127277812 */ /* 0x000fe200078ec0ff */
[----:B------:R-:W-:-:S04]  /*0fb0*/  IMAD R38, R38, 0x28, R15 ;  /* 0x0000002826267824 */ /* 0x000fc800078e020f */
[----:B------:R-:W-:Y:S01]  /*0fc0*/  IMAD R41, R39, 0x50, R41 ;  /* 0x0000005027297824 */ /* 0x000fe200078e0229 */
[--C-:B------:R-:W-:Y:S02]  /*0fd0*/  SHF.R.U32.HI R39, RZ, 0x1, R40.reuse ;  /* 0x00000001ff277819 */ /* 0x100fe40000011628 */
[----:B------:R-:W-:Y:S01]  /*0fe0*/  SHF.R.U32.HI R40, RZ, 0x2, R40 ;  /* 0x00000002ff287819 */ /* 0x000fe20000011628 */
[----:B------:R-:W-:Y:S01]  /*0ff0*/  IMAD R41, R41, 0x28, R15 ;  /* 0x0000002829297824 */ /* 0x000fe200078e020f */
[----:B------:R-:W-:-:S05]  /*1000*/  LOP3.LUT R39, R39, 0x1, RZ, 0xc0, !PT ;  /* 0x0000000127277812 */ /* 0x000fca00078ec0ff */
[----:B------:R-:W-:Y:S01]  /*1010*/  IMAD R40, R39, 0x50, R40 ;  /* 0x0000005027287824 */ /* 0x000fe200078e0228 */
[----:B------:R-:W-:-:S03]  /*1020*/  IADD3 R39, R17, 0x8, RZ ;  /* 0x0000000811277810 */ /* 0x000fc60007ffe0ff */
[----:B------:R-:W-:Y:S01]  /*1030*/  IMAD R40, R40, 0x28, R15 ;  /* 0x0000002828287824 */ /* 0x000fe200078e020f */
[--C-:B------:R-:W-:Y:S02]  /*1040*/  SHF.R.U32.HI R17, RZ, 0x1, R39.reuse ;  /* 0x00000001ff117819 */ /* 0x100fe40000011627 */
[----:B------:R-:W-:Y:S02]  /*1050*/  SHF.R.U32.HI R39, RZ, 0x2, R39 ;  /* 0x00000002ff277819 */ /* 0x000fe40000011627 */
[----:B------:R-:W-:-:S05]  /*1060*/  LOP3.LUT R17, R17, 0x1, RZ, 0xc0, !PT ;  /* 0x0000000111117812 */ /* 0x000fca00078ec0ff */
[----:B------:R-:W-:-:S04]  /*1070*/  IMAD R17, R17, 0x50, R39 ;  /* 0x0000005011117824 */ /* 0x000fc800078e0227 */
[----:B------:R-:W-:Y:S01]  /*1080*/  IMAD R15, R17, 0x28, R15 ;  /* 0x00000028110f7824 */ /* 0x000fe200078e020f */
[----:B------:R-:W-:-:S04]  /*1090*/  SHF.L.U32 R17, R44, 0x3, RZ ;  /* 0x000000032c117819 */ /* 0x000fc800000006ff */
[----:B------:R-:W-:-:S04]  /*10a0*/  LOP3.LUT R17, R17, 0x18, RZ, 0xc0, !PT ;  /* 0x0000001811117812 */ /* 0x000fc800078ec0ff */
[----:B------:R-:W-:Y:S02]  /*10b0*/  IADD3 R16, R16, R17, RZ ;  /* 0x0000001110107210 */ /* 0x000fe40007ffe0ff */
[C---:B------:R-:W-:Y:S02]  /*10c0*/  IADD3 R38, R17.reuse, R38, RZ ;  /* 0x0000002611267210 */ /* 0x040fe40007ffe0ff */
[C---:B------:R-:W-:Y:S02]  /*10d0*/  IADD3 R41, R17.reuse, R41, RZ ;  /* 0x0000002911297210 */ /* 0x040fe40007ffe0ff */
[C---:B------:R-:W-:Y:S02]  /*10e0*/  IADD3 R40, R17.reuse, R40, RZ ;  /* 0x0000002811287210 */ /* 0x040fe40007ffe0ff */
[----:B------:R-:W-:Y:S01]  /*10f0*/  IADD3 R15, R17, R15, RZ ;  /* 0x0000000f110f7210 */ /* 0x000fe20007ffe0ff */
[----:B------:R-:W-:Y:S04]  /*1100*/  LDS.64 R38, [R38] ;  /* 0x0000000026267984 */ /* 0x000fe80000000a00 */
[----:B------:R-:W0:Y:S02]  /*1110*/  LDS.64 R16, [R16] ;  /* 0x0000000010107984 */ /* 0x000e240000000a00 */
[----:B0-----:R-:W-:Y:S01]  /*1120*/  FADD.FTZ R16, RZ, R16 ;  /* 0x00000010ff107221 */ /* 0x001fe20000010000 */
[----:B------:R-:W-:-:S03]  /*1130*/  FADD.FTZ R17, RZ, R17 ;  /* 0x00000011ff117221 */ /* 0x000fc60000010000 */
[----:B------:R-:W-:Y:S01]  /*1140*/  FADD.FTZ R38, R16, R38 ;  /* 0x0000002610267221 */ /* 0x000fe20000010000 */
[----:B------:R-:W-:Y:S02]  /*1150*/  FADD.FTZ R39, R17, R39 ;  /* 0x0000002711277221 */ /* 0x000fe40000010000 */
[----:B------:R-:W0:Y:S02]  /*1160*/  LDS.64 R16, [R41] ;  /* 0x0000000029107984 */ /* 0x000e240000000a00 */
        /* <DEDUP_REMOVED lines=8> */
.L_x_1229:
[----:B------:R-:W-:Y:S05]  /*11f0*/  BSYNC B0 ;  /* 0x0000000000007941 */ /* 0x000fea0003800000 */
.L_x_1228:
[----:B------:R-:W0:Y:S01]  /*1200*/  SHFL.BFLY PT, R38, R16, 0x2, 0x1f ;  /* 0x0c401f0010267f89 */ /* 0x000e2200000e0000 */
[C---:B------:R-:W-:Y:S01]  /*1210*/  LOP3.LUT P1, RZ, R44.reuse, 0xffffff83, RZ, 0xc0, !PT ;  /* 0xffffff832cff7812 */ /* 0x040fe2000782c0ff */
[----:B------:R-:W-:Y:S01]  /*1220*/  BSSY B0, `(.L_x_1230) ;  /* 0x0000016000007945 */ /* 0x000fe20003800000 */
[C---:B------:R-:W-:Y:S01]  /*1230*/  ISETP.NE.AND P2, PT, R44.reuse, RZ, PT ;  /* 0x000000ff2c00720c */ /* 0x040fe20003f45270 */
[----:B------:R-:W1:Y:S01]  /*1240*/  SHFL.BFLY PT, R15, R17, 0x2, 0x1f ;  /* 0x0c401f00110f7f89 */ /* 0x000e6200000e0000 */
[----:B------:R-:W-:Y:S01]  /*1250*/  ISETP.GT.U32.AND P0, PT, R44, 0xff, PT ;  /* 0x000000ff2c00780c */ /* 0x000fe20003f04070 */
[----:B------:R-:W2:Y:S01]  /*1260*/  S2R R40, SR_CTAID.Y ;  /* 0x0000000000287919 */ /* 0x000ea20000002600 */
[----:B0-----:R-:W-:Y:S01]  /*1270*/  FADD.FTZ R16, R38, R16 ;  /* 0x0000001026107221 */ /* 0x001fe20000010000 */
[----:B-1----:R-:W-:-:S04]  /*1280*/  FADD.FTZ R15, R15, R17 ;  /* 0x000000110f0f7221 */ /* 0x002fc80000010000 */
[----:B------:R-:W0:Y:S04]  /*1290*/  SHFL.BFLY PT, R38, R16, 0x1, 0x1f ;  /* 0x0c201f0010267f89 */ /* 0x000e2800000e0000 */
[----:B------:R-:W1:Y:S01]  /*12a0*/  SHFL.BFLY PT, R17, R15, 0x1, 0x1f ;  /* 0x0c201f000f117f89 */ /* 0x000e6200000e0000 */
[----:B0-----:R-:W-:Y:S01]  /*12b0*/  FADD.FTZ R16, R16, R38 ;  /* 0x0000002610107221 */ /* 0x001fe20000010000 */
[----:B-1----:R-:W-:Y:S01]  /*12c0*/  FADD.FTZ R17, R15, R17 ;  /* 0x000000110f117221 */ /* 0x002fe20000010000 */
[----:B--2---:R-:W-:Y:S06]  /*12d0*/  @P1 BRA `(.L_x_1231) ;  /* 0x0000000000281947 */ /* 0x004fec0003800000 */
[----:B------:R-:W0:Y:S01]  /*12e0*/  LDC R15, c[0x0][0x10] ;  /* 0x00000400ff0f7b82 */ /* 0x000e220000000800 */
[----:B------:R-:W-:-:S05]  /*12f0*/  SHF.R.U32.HI R38, RZ, 0x2, R44 ;  /* 0x00000002ff267819 */ /* 0x000fca000001162c */
[----:B------:R-:W-:-:S05]  /*1300*/  IMAD.SHL.U32 R38, R38, 0x80, RZ ;  /* 0x0000008026267824 */ /* 0x000fca00078e00ff */
[----:B------:R-:W-:Y:S01]  /*1310*/  LOP3.LUT R38, R38, 0xffffff80, R43, 0xe2, !PT ;  /* 0xffffff8026267812 */ /* 0x000fe200078ee22b */
[----:B0-----:R-:W-:-:S05]  /*1320*/  IMAD R15, R15, UR4, R40 ;  /* 0x000000040f0f7c24 */ /* 0x001fca000f8e0228 */
[----:B------:R-:W-:Y:S02]  /*1330*/  LEA R15, R15, R38, 0xc ;  /* 0x000000260f0f7211 */ /* 0x000fe400078e60ff */
[----:B------:R-:W0:Y:S02]  /*1340*/  LDC.64 R38, c[0x0][0x248] ;  /* 0x00009200ff267b82 */ /* 0x000e240000000a00 */
[----:B------:R-:W-:-:S05]  /*1350*/  SHF.L.U32 R15, R15, 0x1, RZ ;  /* 0x000000010f0f7819 */ /* 0x000fca00000006ff */
[----:B0-----:R-:W-:-:S05]  /*1360*/  IMAD.WIDE.U32 R38, R15, 0x4, R38 ;  /* 0x000000040f267825 */ /* 0x001fca00078e0026 */
[----:B------:R0:W-:Y:S02]  /*1370*/  STG.E.64 desc[UR6][R38.64], R16 ;  /* 0x0000001026007986 */ /* 0x0001e4000c101b06 */
.L_x_1231:
[----:B------:R-:W-:Y:S05]  /*1380*/  BSYNC B0 ;  /* 0x0000000000007941 */ /* 0x000fea0003800000 */
.L_x_1230:
[----:B------:R-:W-:Y:S06]  /*1390*/  BAR.SYNC.DEFER_BLOCKING 0x0 ;  /* 0x0000000000007b1d */ /* 0x000fec0000010000 */
        /* <DEDUP_REMOVED lines=10> */
.L_x_1233:
[----:B------:R-:W2:Y:S04]  /*1440*/  LD.E.STRONG.GPU R38, desc[UR6][R16.64] ;  /* 0x0000000610267980 */ /* 0x000ea8000c10f900 */
[----:B--2---:R-:W-:Y:S01]  /*1450*/  CCTL.IVALL ;  /* 0x00000000ff00798f */ /* 0x004fe20002000000 */
[----:B------:R-:W-:Y:S05]  /*1460*/  YIELD ;  /* 0x0000000000007946 */ /* 0x000fea0003800000 */
[----:B-----5:R-:W-:-:S04]  /*1470*/  LOP3.LUT R38, R38, R15, RZ, 0x3c, !PT ;  /* 0x0000000f26267212 */ /* 0x020fc800078e3cff */
[----:B------:R-:W-:-:S13]  /*1480*/  ISETP.GT.AND P1, PT, R38, -0x1, PT ;  /* 0xffffffff2600780c */ /* 0x000fda0003f24270 */
[----:B------:R-:W-:Y:S05]  /*1490*/  @P1 BRA `(.L_x_1233) ;  /* 0xfffffffc00e81947 */ /* 0x000fea000383ffff */
.L_x_1232:
[----:B------:R-:W-:Y:S05]  /*14a0*/  WARPSYNC.ALL ;  /* 0x0000000000007948 */ /* 0x000fea0003800000 */
[----:B------:R-:W-:Y:S01]  /*14b0*/  BAR.SYNC.DEFER_BLOCKING 0x0 ;  /* 0x0000000000007b1d */ /* 0x000fe20000010000 */
[----:B0-----:R-:W-:-:S05]  /*14c0*/  CS2R R16, SRZ ;  /* 0x0000000000107805 */ /* 0x001fca000001ff00 */
[----:B------:R-:W-:Y:S04]  /*14d0*/  BSSY B0, `(.L_x_1234) ;  /* 0x000005e000007945 */ /* 0x000fe80003800000 */
[----:B------:R-:W-:Y:S05]  /*14e0*/  @P0 BRA `(.L_x_1235) ;  /* 0x0000000400700947 */ /* 0x000fea0003800000 */
[----:B------:R-:W0:Y:S01]  /*14f0*/  S2R R38, SR_TID.X ;  /* 0x0000000000267919 */ /* 0x000e220000002100 */
[----:B------:R-:W1:Y:S01]  /*1500*/  LDC R15, c[0x0][0x10] ;  /* 0x00000400ff0f7b82 */ /* 0x000e620000000800 */
[----:B------:R-:W1:Y:S01]  /*1510*/  S2R R39, SR_CTAID.Y ;  /* 0x0000000000277919 */ /* 0x000e620000002600 */
[----:B------:R2:W-:Y:S06]  /*1520*/  STL.64 [R1+0x28], R2 ;  /* 0x0000280201007387 */ /* 0x0005ec0000100a00 */
[----:B--2---:R-:W2:Y:S01]  /*1530*/  LDC.64 R2, c[0x0][0x248] ;  /* 0x00009200ff027b82 */ /* 0x004ea20000000a00 */
[----:B0-----:R-:W-:-:S02]  /*1540*/  SHF.L.U32 R16, R38, 0x4, RZ ;  /* 0x0000000426107819 */ /* 0x001fc400000006ff */
[----:B------:R-:W-:Y:S01]  /*1550*/  LOP3.LUT R17, R38, 0x7, RZ, 0xc0, !PT ;  /* 0x0000000726117812 */ /* 0x000fe200078ec0ff */
[----:B-1----:R-:W-:Y:S01]  /*1560*/  IMAD R15, R15, UR4, R39 ;  /* 0x000000040f0f7c24 */ /* 0x002fe2000f8e0227 */
[----:B------:R-:W-:-:S04]  /*1570*/  LOP3.LUT R16, R16, 0x7fffff80, RZ, 0xc0, !PT ;  /* 0x7fffff8010107812 */ /* 0x000fc800078ec0ff */
[----:B------:R-:W-:-:S04]  /*1580*/  LEA R15, R15, R16, 0xc ;  /* 0x000000100f0f7211 */ /* 0x000fc800078e60ff */
[----:B------:R-:W-:-:S04]  /*1590*/  IADD3 R15, R15, R17, RZ ;  /* 0x000000110f0f7210 */ /* 0x000fc80007ffe0ff */
[----:B------:R-:W-:-:S04]  /*15a0*/  SHF.L.U32 R15, R15, 0x1, RZ ;  /* 0x000000010f0f7819 */ /* 0x000fc800000006ff */
[C---:B------:R-:W-:Y:S01]  /*15b0*/  IADD3 R38, R15.reuse, 0x20, RZ ;  /* 0x000000200f267810 */ /* 0x040fe20007ffe0ff */
[C---:B------:R-:W-:Y:S02]  /*15c0*/  VIADD R40, R15.reuse, 0x10 ;  /* 0x000000100f287836 */ /* 0x040fe40000000000 */
[----:B--2---:R-:W-:-:S04]  /*15d0*/  IMAD.WIDE.U32 R16, R15, 0x4, R2 ;  /* 0x000000040f107825 */ /* 0x004fc800078e0002 */
        /* <DEDUP_REMOVED lines=34> */
[----:B------:R-:W-:Y:S02]  /*1800*/  VIADD R40, R15, 0x90 ;  /* 0x000000900f287836 */ /* 0x000fe40000000000 */
[----:B------:R-:W-:Y:S01]  /*1810*/  FADD.FTZ R46, R41, R39 ;  /* 0x00000027292e7221 */ /* 0x000fe20000010000 */
        /* <DEDUP_REMOVED lines=9> */
[----:B------:R-:W-:-:S03]  /*18b0*/  FADD.FTZ R16, R42, R16 ;  /* 0x000000102a107221 */ /* 0x000fc60000010000 */
[----:B------:R-:W-:Y:S01]  /*18c0*/  FADD.FTZ R43, R43, R17 ;  /* 0x000000112b2b7221 */ /* 0x000fe20000010000 */
[C---:B------:R-:W-:Y:S02]  /*18d0*/  IADD3 R17, R15.reuse, 0xb0, RZ ;  /* 0x000000b00f117810 */ /* 0x040fe40007ffe0ff */
[C---:B------:R-:W-:Y:S02]  /*18e0*/  IADD3 R42, R15.reuse, 0xd0, RZ ;  /* 0x000000d00f2a7810 */ /* 0x040fe40007ffe0ff */
[C---:B------:R-:W-:Y:S02]  /*18f0*/  IADD3 R46, R15.reuse, 0xe0, RZ ;  /* 0x000000e00f2e7810 */ /* 0x040fe40007ffe0ff */
[----:B------:R-:W-:-:S03]  /*1900*/  IADD3 R44, R15, 0xf0, RZ ;  /* 0x000000f00f2c7810 */ /* 0x000fc60007ffe0ff */
[----:B------:R-:W-:-:S04]  /*1910*/  IMAD.WIDE.U32 R46, R46, 0x4, R2 ;  /* 0x000000042e2e7825 */ /* 0x000fc800078e0002 */
[----:B------:R-:W-:Y:S02]  /*1920*/  IMAD.WIDE.U32 R44, R44, 0x4, R2 ;  /* 0x000000042c2c7825 */ /* 0x000fe400078e0002 */
[----:B------:R-:W4:Y:S04]  /*1930*/  LDG.E.64 R46, desc[UR6][R46.64] ;  /* 0x000000062e2e7981 */ /* 0x000f28000c1e1b00 */
[----:B------:R-:W4:Y:S01]  /*1940*/  LDG.E.64 R44, desc[UR6][R44.64] ;  /* 0x000000062c2c7981 */ /* 0x000f22000c1e1b00 */
[----:B--2---:R-:W-:Y:S01]  /*1950*/  FADD.FTZ R16, R40, R16 ;  /* 0x0000001028107221 */ /* 0x004fe20000010000 */
[----:B------:R-:W-:Y:S01]  /*1960*/  FADD.FTZ R59, R41, R43 ;  /* 0x0000002b293b7221 */ /* 0x000fe20000010000 */
[----:B------:R-:W-:-:S04]  /*1970*/  IMAD.WIDE.U32 R40, R17, 0x4, R2 ;  /* 0x0000000411287825 */ /* 0x000fc800078e0002 */
[----:B---3--:R-:W-:Y:S01]  /*1980*/  FADD.FTZ R38, R38, R16 ;  /* 0x0000001026267221 */ /* 0x008fe20000010000 */
[----:B------:R-:W-:Y:S01]  /*1990*/  IADD3 R16, R15, 0xc0, RZ ;  /* 0x000000c00f107810 */ /* 0x000fe20007ffe0ff */
[--C-:B------:R-:W-:Y:S01]  /*19a0*/  IMAD.WIDE.U32 R42, R42, 0x4, R2.reuse ;  /* 0x000000042a2a7825 */ /* 0x100fe200078e0002 */
[----:B------:R-:W2:Y:S03]  /*19b0*/  LDG.E.64 R40, desc[UR6][R40.64] ;  /* 0x0000000628287981 */ /* 0x000ea6000c1e1b00 */
[----:B------:R-:W-:Y:S02]  /*19c0*/  IMAD.WIDE.U32 R16, R16, 0x4, R2 ;  /* 0x0000000410107825 */ /* 0x000fe400078e0002 */
[----:B------:R-:W3:Y:S04]  /*19d0*/  LDG.E.64 R42, desc[UR6][R42.64] ;  /* 0x000000062a2a7981 */ /* 0x000ee8000c1e1b00 */
[----:B------:R-:W4:Y:S04]  /*19e0*/  LDG.E.64 R16, desc[UR6][R16.64] ;  /* 0x0000000610107981 */ /* 0x000f28000c1e1b00 */
[----:B------:R0:W5:Y:S01]  /*19f0*/  LDL.LU.64 R2, [R1+0x28] ;  /* 0x0000280001027983 */ /* 0x0001620000300a00 */
        /* <DEDUP_REMOVED lines=10> */
[----:B0-----:R-:W-:-:S07]  /*1aa0*/  FADD.FTZ R17, R45, R17 ;  /* 0x000000112d117221 */ /* 0x001fce0000010000 */
.L_x_1235:
[----:B------:R-:W-:Y:S05]  /*1ab0*/  BSYNC B0 ;  /* 0x0000000000007941 */ /* 0x000fea0003800000 */
.L_x_1234:
[----:B------:R-:W0:Y:S01]  /*1ac0*/  SHFL.BFLY PT, R38, R16, 0x4, 0x1f ;  /* 0x0c801f0010267f89 */ /* 0x000e2200000e0000 */
[----:B------:R-:W-:Y:S01]  /*1ad0*/  ULDC.64 UR8, c[0x0][0x240] ;  /* 0x0000900000087ab9 */ /* 0x000fe20000000a00 */
[----:B------:R-:W-:Y:S01]  /*1ae0*/  PRMT R24, R20, 0x7632, R24 ;  /* 0x0000763214187816 */ /* 0x000fe20000000018 */
[----:B------:R-:W-:Y:S01]  /*1af0*/  BSSY B0, `(.L_x_1236) ;  /* 0x0000036000007945 */ /* 0x000fe20003800000 */
[----:B------:R-:W1:Y:S01]  /*1b00*/  SHFL.BFLY PT, R15, R17, 0x4, 0x1f ;  /* 0x0c801f00110f7f89 */ /* 0x000e6200000e0000 */
[----:B------:R-:W-:Y:S02]  /*1b10*/  ISETP.EQ.U32.AND P1, PT, RZ, UR8, PT ;  /* 0x00000008ff007c0c */ /* 0x000fe4000bf22070 */
[----:B------:R-:W-:Y:S01]  /*1b20*/  PRMT R26, R22, 0x7632, R26 ;  /* 0x00007632161a7816 */ /* 0x000fe2000000001a */
[----:B------:R-:W2:Y:S01]  /*1b30*/  S2R R42, SR_TID.X ;  /* 0x00000000002a7919 */ /* 0x000ea20000002100 */
[----:B------:R-:W-:Y:S02]  /*1b40*/  PRMT R28, R24, 0x7632, R28 ;  /* 0x00007632181c7816 */ /* 0x000fe4000000001c */
[----:B------:R-:W-:Y:S01]  /*1b50*/  PRMT R30, R26, 0x7632, R30 ;  /* 0x000076321a1e7816 */ /* 0x000fe2000000001e */
[----:B------:R-:W3:Y:S01]  /*1b60*/  S2R R44, SR_CTAID.X ;  /* 0x00000000002c7919 */ /* 0x000ee20000002500 */
[----:B------:R-:W-:-:S02]  /*1b70*/  PRMT R32, R28, 0x7632, R32 ;  /* 0x000076321c207816 */ /* 0x000fc40000000020 */
[----:B------:R-:W-:Y:S02]  /*1b80*/  PRMT R43, R18, 0x7632, R43 ;  /* 0x00007632122b7816 */ /* 0x000fe4000000002b */
[----:B------:R-:W-:Y:S02]  /*1b90*/  PRMT R41, R19, 0x7632, R41 ;  /* 0x0000763213297816 */ /* 0x000fe40000000029 */
[----:B------:R-:W-:Y:S02]  /*1ba0*/  PRMT R21, R21, 0x7632, R21 ;  /* 0x0000763215157816 */ /* 0x000fe40000000015 */
[----:B------:R-:W-:Y:S02]  /*1bb0*/  PRMT R25, R25, 0x7632, R25 ;  /* 0x0000763219197816 */ /* 0x000fe40000000019 */
[----:B------:R-:W-:Y:S01]  /*1bc0*/  PRMT R27, R27, 0x7632, R27 ;  /* 0x000076321b1b7816 */ /* 0x000fe2000000001b */
[----:B0-----:R-:W-:Y:S01]  /*1bd0*/  FADD.FTZ R16, R38, R16 ;  /* 0x0000001026107221 */ /* 0x001fe20000010000 */
[----:B------:R-:W-:-:S02]  /*1be0*/  PRMT R29, R29, 0x7632, R29 ;  /* 0x000076321d1d7816 */ /* 0x000fc4000000001d */
[----:B------:R-:W-:Y:S01]  /*1bf0*/  PRMT R31, R31, 0x7632, R31 ;  /* 0x000076321f1f7816 */ /* 0x000fe2000000001f */
[----:B-1----:R-:W-:Y:S01]  /*1c00*/  FADD.FTZ R15, R15, R17 ;  /* 0x000000110f0f7221 */ /* 0x002fe20000010000 */
[----:B------:R-:W0:Y:S01]  /*1c10*/  SHFL.BFLY PT, R38, R16, 0x2, 0x1f ;  /* 0x0c401f0010267f89 */ /* 0x000e2200000e0000 */
[----:B------:R-:W-:Y:S02]  /*1c20*/  PRMT R39, R32, 0x7632, R39 ;  /* 0x0000763220277816 */ /* 0x000fe40000000027 */
[----:B------:R-:W-:Y:S01]  /*1c30*/  PRMT R33, R33, 0x7632, R33 ;  /* 0x0000763221217816 */ /* 0x000fe20000000021 */
[----:B------:R-:W1:Y:S01]  /*1c40*/  SHFL.BFLY PT, R17, R15, 0x2, 0x1f ;  /* 0x0c401f000f117f89 */ /* 0x000e6200000e0000 */
[----:B-----5:R-:W-:Y:S02]  /*1c50*/  PRMT R40, R35, 0x7632, R40 ;  /* 0x0000763223287816 */ /* 0x020fe40000000028 */
[----:B------:R-:W-:Y:S02]  /*1c60*/  PRMT R22, R36, 0x7632, R22 ;  /* 0x0000763224167816 */ /* 0x000fe40000000016 */
[----:B------:R-:W-:-:S02]  /*1c70*/  PRMT R20, R37, 0x7632, R20 ;  /* 0x0000763225147816 */ /* 0x000fc40000000014 */
[----:B--2---:R-:W-:Y:S01]  /*1c80*/  LOP3.LUT P0, RZ, R42, 0xffffff07, RZ, 0xc0, !PT ;  /* 0xffffff072aff7812 */ /* 0x004fe2000780c0ff */
[----:B0-----:R-:W-:Y:S01]  /*1c90*/  FADD.FTZ R16, R16, R38 ;  /* 0x0000002610107221 */ /* 0x001fe20000010000 */
[----:B-1----:R-:W-:-:S04]  /*1ca0*/  FADD.FTZ R17, R15, R17 ;  /* 0x000000110f117221 */ /* 0x002fc80000010000 */
[----:B------:R-:W0:Y:S04]  /*1cb0*/  SHFL.BFLY PT, R38, R16, 0x1, 0x1f ;  /* 0x0c201f0010267f89 */ /* 0x000e2800000e0000 */
[----:B------:R-:W1:Y:S01]  /*1cc0*/  SHFL.BFLY PT, R15, R17, 0x1, 0x1f ;  /* 0x0c201f00110f7f89 */ /* 0x000e6200000e0000 */
[--C-:B0-----:R-:W-:Y:S01]  /*1cd0*/  FADD.FTZ R16, R16, R38.reuse ;  /* 0x0000002610107221 */ /* 0x101fe20000010000 */
[----:B------:R-:W-:-:S03]  /*1ce0*/  PRMT R38, R30, 0x7632, R38 ;  /* 0x000076321e267816 */ /* 0x000fc60000000026 */
[----:B------:R-:W-:Y:S01]  /*1cf0*/  @!P0 FMUL.FTZ R16, R16, 2.4414062863797880709e-05 ;  /* 0x37cccccd10108820 */ /* 0x000fe20000410000 */
[----:B-1----:R-:W-:-:S03]  /*1d00*/  FADD.FTZ R15, R17, R15 ;  /* 0x0000000f110f7221 */ /* 0x002fc60000010000 */
[----:B------:R-:W-:-:S04]  /*1d10*/  @!P0 FMUL.FTZ R17, R16, R16 ;  /* 0x0000001010118220 */ /* 0x000fc80000410000 */
[----:B------:R-:W-:Y:S01]  /*1d20*/  @!P0 FFMA.FTZ R17, R15, 2.4414062863797880709e-05, -R17 ;  /* 0x37cccccd0f118823 */ /* 0x000fe20000010811 */
[----:B------:R-:W-:-:S04]  /*1d30*/  @!P0 LOP3.LUT R15, R42, 0xfffffff8, RZ, 0xc0, !PT ;  /* 0xfffffff82a0f8812 */ /* 0x000fc800078ec0ff */
[----:B------:R-:W-:-:S05]  /*1d40*/  @!P0 FMNMX.FTZ R17, RZ, R17, !PT ;  /* 0x00000011ff118209 */ /* 0x000fca0007810000 */
[----:B------:R0:W-:Y:S01]  /*1d50*/  @!P0 STS.64 [R15+UR5], R16 ;  /* 0x000000100f008988 */ /* 0x0001e20008000a05 */
[----:B------:R-:W-:Y:S01]  /*1d60*/  BAR.SYNC.DEFER_BLOCKING 0x0 ;  /* 0x0000000000007b1d */ /* 0x000fe20000010000 */
[----:B---3--:R-:W-:-:S04]  /*1d70*/  LOP3.LUT P0, RZ, R44, 0x7f, RZ, 0xc0, !PT ;  /* 0x0000007f2cff7812 */ /* 0x008fc8000780c0ff */
[----:B------:R-:W-:Y:S02]  /*1d80*/  ISETP.GT.U32.OR P0, PT, R42, 0x1f, P0 ;  /* 0x0000001f2a00780c */ /* 0x000fe40000704470 */
[----:B0-----:R-:W-:Y:S02]  /*1d90*/  PRMT R15, R23, 0x7632, R15 ;  /* 0x00007632170f7816 */ /* 0x001fe4000000000f */
[----:B------:R-:W-:Y:S02]  /*1da0*/  ISETP.EQ.OR.EX P0, PT, RZ, UR9, P0, P1 ;  /* 0x00000009ff007c0c */ /* 0x000fe40008702710 */
[----:B------:R-:W-:-:S11]  /*1db0*/  PRMT R23, R34, 0x7632, R23 ;  /* 0x0000763222177816 */ /* 0x000fd60000000017 */
[----:B------:R-:W-:Y:S05]  /*1dc0*/  @P0 BRA `(.L_x_1237) ;  /* 0x0000000000200947 */ /* 0x000fea0003800000 */
[----:B------:R-:W-:Y:S02]  /*1dd0*/  SHF.R.S32.HI R18, RZ, 0x1f, R42 ;  /* 0x0000001fff127819 */ /* 0x000fe4000001142a */
[----:B------:R-:W-:-:S04]  /*1de0*/  LEA R17, P0, R3, R42, 0x5 ;  /* 0x0000002a03117211 */ /* 0x000fc800078028ff */
[----:B------:R-:W-:Y:S02]  /*1df0*/  LEA.HI.X R18, R3, R18, R4, 0x5, P0 ;  /* 0x0000001203127211 */ /* 0x000fe400000f2c04 */
[----:B------:R-:W-:-:S04]  /*1e00*/  LEA R16, P0, R17, UR8, 0x3 ;  /* 0x0000000811107c11 */ /* 0x000fc8000f8018ff */
[----:B------:R-:W-:Y:S02]  /*1e10*/  LEA.HI.X R17, R17, UR9, R18, 0x3, P0 ;  /* 0x0000000911117c11 */ /* 0x000fe400080f1c12 */
[----:B------:R-:W-:-:S06]  /*1e20*/  LEA R18, R42, UR5, 0x3 ;  /* 0x000000052a127c11 */ /* 0x000fcc000f8e18ff */
[----:B------:R-:W0:Y:S04]  /*1e30*/  LDS.64 R18, [R18] ;  /* 0x0000000012127984 */ /* 0x000e280000000a00 */
[----:B0-----:R0:W-:Y:S02]  /*1e40*/  STG.E.64 desc[UR6][R16.64], R18 ;  /* 0x0000001210007986 */ /* 0x0011e4000c101b06 */
.L_x_1237:
[----:B------:R-:W-:Y:S05]  /*1e50*/  BSYNC B0 ;  /* 0x0000000000007941 */ /* 0x000fea0003800000 */
.L_x_1236:
[----:B0-----:R-:W2:Y:S01]  /*1e60*/  LDL R18, [R1+0x24] ;  /* 0x0000240001127983 */ /* 0x001ea20000100800 */
[----:B------:R-:W-:Y:S01]  /*1e70*/  ULDC UR8, c[0x0][0x230] ;  /* 0x00008c0000087ab9 */ /* 0x000fe20000000800 */
[----:B------:R-:W-:Y:S02]  /*1e80*/  ULDC.64 UR10, c[0x0][0x210] ;  /* 0x00008400000a7ab9 */ /* 0x000fe40000000a00 */
[----:B------:R-:W3:Y:S01]  /*1e90*/  LDL R44, [R1+0x20] ;  /* 0x00002000012c7983 */ /* 0x000ee20000100800 */
[----:B------:R-:W-:Y:S01]  /*1ea0*/  LEA R16, P0, R5, UR10, 0x1 ;  /* 0x0000000a05107c11 */ /* 0x000fe2000f8008ff */
[----:B------:R-:W-:Y:S01]  /*1eb0*/  IMAD.U32 R34, R34, 0x10000, RZ ;  /* 0x0001000022227824 */ /* 0x000fe200078e00ff */
[----:B------:R-:W-:Y:S02]  /*1ec0*/  SHF.L.U32 R43, R43, 0x10, RZ ;  /* 0x000000102b2b7819 */ /* 0x000fe400000006ff */
[----:B------:R-:W-:Y:S02]  /*1ed0*/  LEA.HI.X R17, R5, UR11, R61, 0x1, P0 ;  /* 0x0000000b05117c11 */ /* 0x000fe400080f0c3d */
[----:B------:R-:W-:-:S02]  /*1ee0*/  SHF.L.U32 R5, R22, 0x10, RZ ;  /* 0x0000001016057819 */ /* 0x000fc400000006ff */
[----:B------:R-:W-:Y:S02]  /*1ef0*/  SHF.L.U32 R36, R36, 0x10, RZ ;  /* 0x0000001024247819 */ /* 0x000fe400000006ff */
[----:B------:R-:W-:Y:S01]  /*1f00*/  SHF.L.U32 R41, R41, 0x10, RZ ;  /* 0x0000001029297819 */ /* 0x000fe200000006ff */
[----:B------:R-:W-:Y:S01]  /*1f10*/  IMAD.U32 R20, R20, 0x10000, RZ ;  /* 0x0001000014147824 */ /* 0x000fe200078e00ff */
[----:B------:R-:W-:Y:S02]  /*1f20*/  SHF.L.U32 R35, R35, 0x10, RZ ;  /* 0x0000001023237819 */ /* 0x000fe400000006ff */
[----:B------:R-:W-:Y:S01]  /*1f30*/  SHF.L.U32 R37, R37, 0x10, RZ ;  /* 0x0000001025257819 */ /* 0x000fe200000006ff */
[----:B--2---:R-:W0:Y:S02]  /*1f40*/  LDS.64 R18, [R18+UR5] ;  /* 0x0000000512127984 */ /* 0x004e240008000a00 */
[----:B0-----:R-:W-:Y:S01]  /*1f50*/  FADD.FTZ R19, R19, UR8 ;  /* 0x0000000813137e21 */ /* 0x001fe20008010000 */
[----:B------:R-:W-:-:S03]  /*1f60*/  FADD.FTZ R43, -R18, R43 ;  /* 0x0000002b122b7221 */ /* 0x000fc60000010100 */
[----:B------:R0:W1:Y:S02]  /*1f70*/  MUFU.RSQ R42, R19 ;  /* 0x00000013002a7308 */ /* 0x0000640000001400 */
[----:B0-----:R-:W-:Y:S01]  /*1f80*/  FADD.FTZ R19, R0, -R18 ;  /* 0x8000001200137221 */ /* 0x001fe20000010000 */
[----:B------:R-:W-:Y:S02]  /*1f90*/  SHF.L.U32 R0, R23, 0x10, RZ ;  /* 0x0000001017007819 */ /* 0x000fe400000006ff */
[----:B---3--:R-:W0:Y:S01]  /*1fa0*/  LDS.64 R22, [R44+UR5] ;  /* 0x000000052c167984 */ /* 0x008e220008000a00 */
[----:B-1----:R-:W-:Y:S01]  /*1fb0*/  FMUL.FTZ R19, R19, R42 ;  /* 0x0000002a13137220 */ /* 0x002fe20000410000 */
[----:B------:R-:W-:-:S03]  /*1fc0*/  FMUL.FTZ R43, R42, R43 ;  /* 0x0000002b2a2b7220 */ /* 0x000fc60000410000 */
[----:B------:R-:W-:Y:S01]  /*1fd0*/  FFMA.FTZ R19, R19, R34, R36 ;  /* 0x0000002213137223 */ /* 0x000fe20000010024 */
[----:B------:R-:W-:-:S05]  /*1fe0*/  FFMA.FTZ R43, R43, R0, R5 ;  /* 0x000000002b2b7223 */ /* 0x000fca0000010005 */
[----:B------:R-:W-:Y:S01]  /*1ff0*/  F2FP.BF16.F32.PACK_AB R19, R43, R19 ;  /* 0x000000132b13723e */ /* 0x000fe200000010ff */
[--C-:B------:R-:W-:Y:S01]  /*2000*/  FADD.FTZ R58, R58, -R18.reuse ;  /* 0x800000123a3a7221 */ /* 0x100fe20000010000 */
[----:B------:R-:W2:Y:S04]  /*2010*/  LDL.LU R43, [R1+0x10] ;  /* 0x00001000012b7983 */ /* 0x000ea80000300800 */
[----:B------:R1:W-:Y:S01]  /*2020*/  STG.E.U16 desc[UR6][R16.64], R19 ;  /* 0x0000001310007986 */ /* 0x0003e2000c101506 */
[----:B------:R-:W-:-:S03]  /*2030*/  FADD.FTZ R57, R57, -R18 ;  /* 0x8000001239397221 */ /* 0x000fc60000010000 */
[----:B------:R-:W3:Y:S01]  /*2040*/  LDL.LU R61, [R1+0x14] ;  /* 0x00001400013d7983 */ /* 0x000ee20000300800 */
[----:B-1----:R-:W-:-:S03]  /*2050*/  PRMT R19, R19, 0x7632, R19 ;  /* 0x0000763213137816 */ /* 0x002fc60000000013 */
[----:B------:R-:W4:Y:S04]  /*2060*/  LDL.LU R59, [R1+0x18] ;  /* 0x00001800013b7983 */ /* 0x000f280000300800 */
[----:B------:R0:W-:Y:S02]  /*2070*/  STG.E.U16 desc[UR6][R16.64+0x2], R19 ;  /* 0x0000021310007986 */ /* 0x0001e4000c101506 */
[----:B0-----:R-:W-:Y:S01]  /*2080*/  FADD.FTZ R19, R23, UR8 ;  /* 0x0000000817137e21 */ /* 0x001fe20008010000 */
[----:B------:R-:W-:Y:S01]  /*2090*/  FADD.FTZ R23, R2, -R22 ;  /* 0x8000001602177221 */ /* 0x000fe20000010000 */
[----:B------:R-:W-:Y:S01]  /*20a0*/  FADD.FTZ R41, -R22, R41 ;  /* 0x0000002916297221 */ /* 0x000fe20000010100 */
[----:B------:R-:W-:Y:S01]  /*20b0*/  FMUL.FTZ R44, R42, R57 ;  /* 0x000000392a2c7220 */ /* 0x000fe20000410000 */
[--C-:B------:R-:W-:Y:S01]  /*20c0*/  FADD.FTZ R56, R56, -R18.reuse ;  /* 0x8000001238387221 */ /* 0x100fe20000010000 */
[--C-:B------:R-:W-:Y:S01]  /*20d0*/  FADD.FTZ R55, R55, -R18.reuse ;  /* 0x8000001237377221 */ /* 0x100fe20000010000 */
[----:B------:R-:W0:Y:S01]  /*20e0*/  MUFU.RSQ R19, R19 ;  /* 0x0000001300137308 */ /* 0x000e220000001400 */
[----:B------:R-:W-:Y:S01]  /*20f0*/  SHF.L.U32 R2, R40, 0x10, RZ ;  /* 0x0000001028027819 */ /* 0x000fe200000006ff */
[--C-:B------:R-:W-:Y:S01]  /*2100*/  FADD.FTZ R54, R54, -R18.reuse ;  /* 0x8000001236367221 */ /* 0x100fe20000010000 */
[----:B------:R-:W5:Y:S01]  /*2110*/  LDL.LU R40, [R1+0xc] ;  /* 0x00000c0001287983 */ /* 0x000f620000300800 */
[--C-:B------:R-:W-:Y:S01]  /*2120*/  FADD.FTZ R53, R53, -R18.reuse ;  /* 0x8000001235357221 */ /* 0x100fe20000010000 */
[----:B------:R-:W-:Y:S01]  /*2130*/  FADD.FTZ R52, R52, -R18 ;  /* 0x8000001234347221 */ /* 0x000fe20000010000 */
[----:B------:R-:W-:-:S02]  /*2140*/  SHF.L.U32 R28, R28, 0x10, RZ ;  /* 0x000000101c1c7819 */ /* 0x000fc400000006ff */
[----:B------:R-:W-:Y:S02]  /*2150*/  SHF.L.U32 R30, R30, 0x10, RZ ;  /* 0x000000101e1e7819 */ /* 0x000fe400000006ff */
[----:B------:R-:W-:Y:S02]  /*2160*/  SHF.L.U32 R26, R26, 0x10, RZ ;  /* 0x000000101a1a7819 */ /* 0x000fe400000006ff */
[----:B------:R-:W-:Y:S02]  /*2170*/  SHF.L.U32 R24, R24, 0x10, RZ ;  /* 0x0000001018187819 */ /* 0x000fe400000006ff */
[----:B------:R-:W-:Y:S02]  /*2180*/  SHF.L.U32 R32, R32, 0x10, RZ ;  /* 0x0000001020207819 */ /* 0x000fe400000006ff */
[----:B------:R-:W-:Y:S01]  /*2190*/  SHF.L.U32 R38, R38, 0x10, RZ ;  /* 0x0000001026267819 */ /* 0x000fe200000006ff */
[----:B0-----:R-:W-:Y:S01]  /*21a0*/  FMUL.FTZ R23, R23, R19 ;  /* 0x0000001317177220 */ /* 0x001fe20000410000 */
[----:B------:R-:W-:Y:S01]  /*21b0*/  FMUL.FTZ R41, R19, R41 ;  /* 0x0000002913297220 */ /* 0x000fe20000410000 */
[----:B------:R-:W-:Y:S01]  /*21c0*/  SHF.L.U32 R39, R39, 0x10, RZ ;  /* 0x0000001027277819 */ /* 0x000fe200000006ff */
[----:B------:R-:W-:-:S02]  /*21d0*/  IMAD.U32 R21, R21, 0x10000, RZ ;  /* 0x0001000015157824 */ /* 0x000fc400078e00ff */
[----:B------:R-:W-:Y:S01]  /*21e0*/  FFMA.FTZ R23, R23, R35, R37 ;  /* 0x0000002317177223 */ /* 0x000fe20000010025 */
[----:B------:R-:W-:Y:S01]  /*21f0*/  FFMA.FTZ R41, R41, R2, R20 ;  /* 0x0000000229297223 */ /* 0x000fe20000010014 */
[----:B------:R-:W-:Y:S01]  /*2200*/  SHF.L.U32 R15, R15, 0x10, RZ ;  /* 0x000000100f0f7819 */ /* 0x000fe200000006ff */
[----:B------:R-:W-:Y:S01]  /*2210*/  FADD.FTZ R60, R60, -R22 ;  /* 0x800000163c3c7221 */ /* 0x000fe20000010000 */
[----:B------:R-:W-:Y:S02]  /*2220*/  SHF.L.U32 R25, R25, 0x10, RZ ;  /* 0x0000001019197819 */ /* 0x000fe400000006ff */
[----:B------:R-:W-:Y:S02]  /*2230*/  SHF.L.U32 R27, R27, 0x10, RZ ;  /* 0x000000101b1b7819 */ /* 0x000fe400000006ff */
[----:B------:R-:W-:Y:S02]  /*2240*/  SHF.L.U32 R29, R29, 0x10, RZ ;  /* 0x000000101d1d7819 */ /* 0x000fe400000006ff */
[----:B------:R-:W-:-:S02]  /*2250*/  SHF.L.U32 R31, R31, 0x10, RZ ;  /* 0x000000101f1f7819 */ /* 0x000fc400000006ff */
[----:B------:R-:W-:Y:S01]  /*2260*/  SHF.L.U32 R33, R33, 0x10, RZ ;  /* 0x0000001021217819 */ /* 0x000fe200000006ff */
[--C-:B------:R-:W-:Y:S01]  /*2270*/  FADD.FTZ R50, R50, -R22.reuse ;  /* 0x8000001632327221 */ /* 0x100fe20000010000 */
[----:B------:R-:W-:Y:S01]  /*2280*/  F2FP.BF16.F32.PACK_AB R23, R41, R23 ;  /* 0x000000172917723e */ /* 0x000fe200000010ff */
[--C-:B------:R-:W-:Y:S01]  /*2290*/  FADD.FTZ R48, R48, -R22.reuse ;  /* 0x8000001630307221 */ /* 0x100fe20000010000 */
[----:B------:R-:W2:Y:S01]  /*22a0*/  LDL.LU R41, [R1+0x8] ;  /* 0x0000080001297983 */ /* 0x000ea20000300800 */
[----:B------:R-:W-:Y:S01]  /*22b0*/  FADD.FTZ R14, R14, -R22 ;  /* 0x800000160e0e7221 */ /* 0x000fe20000010000 */
[----:B------:R-:W-:Y:S02]  /*22c0*/  ULDC.64 UR8, c[0x0][0x238] ;  /* 0x00008e0000087ab9 */ /* 0x000fe40000000a00 */
[----:B------:R0:W-:Y:S02]  /*22d0*/  STG.E.U16 desc[UR6][R16.64+0x4], R23 ;  /* 0x0000041710007986 */ /* 0x0001e4000c101506 */
[----:B0-----:R-:W-:-:S05]  /*22e0*/  PRMT R23, R23, 0x7632, R23 ;  /* 0x0000763217177816 */ /* 0x001fca0000000017 */
[----:B------:R0:W-:Y:S02]  /*22f0*/  STG.E.U16 desc[UR6][R16.64+0x6], R23 ;  /* 0x0000061710007986 */ /* 0x0001e4000c101506 */
[C---:B0-----:R-:W-:Y:S02]  /*2300*/  FMUL.FTZ R23, R42.reuse, R58 ;  /* 0x0000003a2a177220 */ /* 0x041fe40000410000 */
[----:B------:R-:W3:Y:S04]  /*2310*/  LDL.LU R58, [R1+0x4] ;  /* 0x00000400013a7983 */ /* 0x000ee80000300800 */
[----:B------:R-:W4:Y:S01]  /*2320*/  LDL.LU R57, [R1] ;  /* 0x0000000001397983 */ /* 0x000f220000300800 */
[C---:B------:R-:W-:Y:S01]  /*2330*/  FMUL.FTZ R45, R42.reuse, R56 ;  /* 0x000000382a2d7220 */ /* 0x040fe20000410000 */
[C---:B------:R-:W-:Y:S01]  /*2340*/  FMUL.FTZ R46, R42.reuse, R55 ;  /* 0x000000372a2e7220 */ /* 0x040fe20000410000 */
[C---:B------:R-:W-:Y:S01]  /*2350*/  FMUL.FTZ R47, R42.reuse, R54 ;  /* 0x000000362a2f7220 */ /* 0x040fe20000410000 */
[C---:B------:R-:W-:Y:S01]  /*2360*/  FMUL.FTZ R53, R42.reuse, R53 ;  /* 0x000000352a357220 */ /* 0x040fe20000410000 */
[----:B------:R-:W-:Y:S01]  /*2370*/  FMUL.FTZ R16, R42, R52 ;  /* 0x000000342a107220 */ /* 0x000fe20000410000 */
[C-C-:B------:R-:W-:Y:S01]  /*2380*/  FFMA.FTZ R23, R34.reuse, R23, R36.reuse ;  /* 0x0000001722177223 */ /* 0x140fe20000010024 */
[C-C-:B------:R-:W-:Y:S01]  /*2390*/  FFMA.FTZ R44, R34.reuse, R44, R36.reuse ;  /* 0x0000002c222c7223 */ /* 0x140fe20000010024 */
[C-C-:B------:R-:W-:Y:S01]  /*23a0*/  FFMA.FTZ R45, R34.reuse, R45, R36.reuse ;  /* 0x0000002d222d7223 */ /* 0x140fe20000010024 */
[C-C-:B------:R-:W-:Y:S01]  /*23b0*/  FFMA.FTZ R46, R34.reuse, R46, R36.reuse ;  /* 0x0000002e222e7223 */ /* 0x140fe20000010024 */
[C-C-:B------:R-:W-:Y:S01]  /*23c0*/  FFMA.FTZ R47, R34.reuse, R47, R36.reuse ;  /* 0x0000002f222f7223 */ /* 0x140fe20000010024 */
[C-C-:B------:R-:W-:Y:S01]  /*23d0*/  FFMA.FTZ R52, R34.reuse, R53, R36.reuse ;  /* 0x0000003522347223 */ /* 0x140fe20000010024 */
[----:B------:R-:W-:Y:S01]  /*23e0*/  FFMA.FTZ R34, R34, R16, R36 ;  /* 0x0000001022227223 */ /* 0x000fe20000010024 */
[C---:B------:R-:W-:Y:S01]  /*23f0*/  FADD.FTZ R28, -R18.reuse, R28 ;  /* 0x0000001c121c7221 */ /* 0x040fe20000010100 */
[C---:B------:R-:W-:Y:S01]  /*2400*/  FADD.FTZ R16, -R18.reuse, R30 ;  /* 0x0000001e12107221 */ /* 0x040fe20000010100 */
[----:B------:R-:W-:-:S02]  /*2410*/  FADD.FTZ R17, -R18, R26 ;  /* 0x0000001a12117221 */ /* 0x000fc40000010100 */
[C---:B------:R-:W-:Y:S01]  /*2420*/  FMUL.FTZ R30, R42.reuse, R28 ;  /* 0x0000001c2a1e7220 */ /* 0x040fe20000410000 */
[----:B------:R-:W-:Y:S01]  /*2430*/  FMUL.FTZ R28, R42, R16 ;  /* 0x000000102a1c7220 */ /* 0x000fe20000410000 */
[----:B------:R-:W-:Y:S01]  /*2440*/  LEA R16, P0, R6, UR10, 0x1 ;  /* 0x0000000a06107c11 */ /* 0x000fe2000f8008ff */
[C---:B------:R-:W-:Y:S01]  /*2450*/  FADD.FTZ R36, -R18.reuse, R24 ;  /* 0x0000001812247221 */ /* 0x040fe20000010100 */
[C---:B------:R-:W-:Y:S01]  /*2460*/  FADD.FTZ R26, -R18.reuse, R32 ;  /* 0x00000020121a7221 */ /* 0x040fe20000010100 */
[C---:B------:R-:W-:Y:S01]  /*2470*/  FADD.FTZ R24, -R18.reuse, R38 ;  /* 0x0000002612187221 */ /* 0x040fe20000010100 */
[----:B------:R-:W-:Y:S01]  /*2480*/  FADD.FTZ R39, -R18, R39 ;  /* 0x0000002712277221 */ /* 0x000fe20000010100 */
[C---:B------:R-:W-:Y:S01]  /*2490*/  FMUL.FTZ R18, R42.reuse, R17 ;  /* 0x000000112a127220 */ /* 0x040fe20000410000 */
[C---:B------:R-:W-:Y:S02]  /*24a0*/  FMUL.FTZ R32, R42.reuse, R36 ;  /* 0x000000242a207220 */ /* 0x040fe40000410000 */
[C---:B------:R-:W-:Y:S01]  /*24b0*/  FMUL.FTZ R36, R42.reuse, R39 ;  /* 0x000000272a247220 */ /* 0x040fe20000410000 */
[C---:B------:R-:W-:Y:S01]  /*24c0*/  FMUL.FTZ R26, R42.reuse, R26 ;  /* 0x0000001a2a1a7220 */ /* 0x040fe20000410000 */
[----:B------:R-:W-:Y:S01]  /*24d0*/  FMUL.FTZ R24, R42, R24 ;  /* 0x000000182a187220 */ /* 0x000fe20000410000 */
[----:B------:R-:W-:Y:S01]  /*24e0*/  LEA R42, P1, R12, UR10, 0x1 ;  /* 0x0000000a0c2a7c11 */ /* 0x000fe2000f8208ff */
[C-C-:B------:R-:W-:Y:S01]  /*24f0*/  FFMA.FTZ R32, R0.reuse, R32, R5.reuse ;  /* 0x0000002000207223 */ /* 0x140fe20000010005 */
[C-C-:B------:R-:W-:Y:S01]  /*2500*/  FFMA.FTZ R53, R0.reuse, R18, R5.reuse ;  /* 0x0000001200357223 */ /* 0x140fe20000010005 */
[C-C-:B------:R-:W-:Y:S01]  /*2510*/  FFMA.FTZ R30, R0.reuse, R30, R5.reuse ;  /* 0x0000001e001e7223 */ /* 0x140fe20000010005 */
[C-C-:B------:R-:W-:Y:S01]  /*2520*/  FFMA.FTZ R55, R0.reuse, R28, R5.reuse ;  /* 0x0000001c00377223 */ /* 0x140fe20000010005 */
[----:B------:R-:W-:Y:S01]  /*2530*/  FFMA.FTZ R26, R0, R26, R5 ;  /* 0x0000001a001a7223 */ /* 0x000fe20000010005 */
[----:B------:R-:W-:Y:S01]  /*2540*/  FADD.FTZ R18, -R22, R15 ;  /* 0x0000000f16127221 */ /* 0x000fe20000010100 */
[----:B------:R-:W-:Y:S01]  /*2550*/  FADD.FTZ R56, R13, -R22 ;  /* 0x800000160d387221 */ /* 0x000fe20000010000 */
[----:B------:R-:W-:-:S02]  /*2560*/  FMUL.FTZ R60, R19, R60 ;  /* 0x0000003c133c7220 */ /* 0x000fc40000410000 */
[----:B------:R-:W-:Y:S01]  /*2570*/  FMUL.FTZ R15, R19, R18 ;  /* 0x00000012130f7220 */ /* 0x000fe20000410000 */
[----:B------:R-:W-:Y:S01]  /*2580*/  FADD.FTZ R28, R49, -R22 ;  /* 0x80000016311c7221 */ /* 0x000fe20000010000 */
[----:B------:R-:W-:Y:S01]  /*2590*/  FADD.FTZ R54, -R22, R29 ;  /* 0x0000001d16367221 */ /* 0x000fe20000010100 */
[--C-:B------:R-:W-:Y:S01]  /*25a0*/  FFMA.FTZ R60, R35, R60, R37.reuse ;  /* 0x0000003c233c7223 */ /* 0x100fe20000010025 */
[----:B------:R-:W-:Y:S01]  /*25b0*/  F2FP.BF16.F32.PACK_AB R23, R32, R23 ;  /* 0x000000172017723e */ /* 0x000fe200000010ff */
[----:B------:R-:W-:Y:S01]  /*25c0*/  FFMA.FTZ R15, R2, R15, R20 ;  /* 0x0000000f020f7223 */ /* 0x000fe20000010014 */
[C---:B------:R-:W-:Y:S01]  /*25d0*/  FMUL.FTZ R50, R19.reuse, R50 ;  /* 0x0000003213327220 */ /* 0x040fe20000410000 */
[C---:B------:R-:W-:Y:S01]  /*25e0*/  FMUL.FTZ R28, R19.reuse, R28 ;  /* 0x0000001c131c7220 */ /* 0x040fe20000410000 */
[C---:B------:R-:W-:Y:S01]  /*25f0*/  FMUL.FTZ R48, R19.reuse, R48 ;  /* 0x0000003013307220 */ /* 0x040fe20000410000 */
[C---:B------:R-:W-:Y:S01]  /*2600*/  FMUL.FTZ R56, R19.reuse, R56 ;  /* 0x0000003813387220 */ /* 0x040fe20000410000 */
[----:B------:R-:W-:Y:S01]  /*2610*/  FMUL.FTZ R14, R19, R14 ;  /* 0x0000000e130e7220 */ /* 0x000fe20000410000 */
[--C-:B------:R-:W-:Y:S01]  /*2620*/  FFMA.FTZ R50, R35, R50, R37.reuse ;  /* 0x0000003223327223 */ /* 0x100fe20000010025 */
[----:B------:R-:W-:Y:S01]  /*2630*/  F2FP.BF16.F32.PACK_AB R44, R53, R44 ;  /* 0x0000002c352c723e */ /* 0x000fe200000010ff */
[C-C-:B------:R-:W-:Y:S01]  /*2640*/  FFMA.FTZ R28, R35.reuse, R28, R37.reuse ;  /* 0x0000001c231c7223 */ /* 0x140fe20000010025 */
[----:B------:R-:W-:Y:S01]  /*2650*/  F2FP.BF16.F32.PACK_AB R30, R30, R45 ;  /* 0x0000002d1e1e723e */ /* 0x000fe200000010ff */
[--C-:B------:R-:W-:Y:S01]  /*2660*/  FFMA.FTZ R48, R35, R48, R37.reuse ;  /* 0x0000003023307223 */ /* 0x100fe20000010025 */
[----:B------:R-:W-:Y:S01]  /*2670*/  F2FP.BF16.F32.PACK_AB R46, R55, R46 ;  /* 0x0000002e372e723e */ /* 0x000fe200000010ff */
[C-C-:B------:R-:W-:Y:S01]  /*2680*/  FFMA.FTZ R56, R35.reuse, R56, R37.reuse ;  /* 0x0000003823387223 */ /* 0x140fe20000010025 */
[----:B------:R-:W-:Y:S01]  /*2690*/  FFMA.FTZ R14, R35, R14, R37 ;  /* 0x0000000e230e7223 */ /* 0x000fe20000010025 */
[----:B------:R-:W-:Y:S01]  /*26a0*/  F2FP.BF16.F32.PACK_AB R26, R26, R47 ;  /* 0x0000002f1a1a723e */ /* 0x000fe200000010ff */
[----:B------:R-:W-:Y:S01]  /*26b0*/  ULOP3.LUT UR4, UR4, 0x1, URZ, 0x3c, !UPT ;  /* 0x0000000104047892 */ /* 0x000fe2000f8e3c3f */
[----:B----4-:R-:W-:-:S02]  /*26c0*/  LEA.HI.X R17, R6, UR11, R57, 0x1, P0 ;  /* 0x0000000b06117c11 */ /* 0x010fc400080f0c39 */
[----:B------:R-:W-:-:S04]  /*26d0*/  LEA R6, P0, R7, UR10, 0x1 ;  /* 0x0000000a07067c11 */ /* 0x000fc8000f8008ff */
[----:B---3--:R-:W-:Y:S02]  /*26e0*/  LEA.HI.X R7, R7, UR11, R58, 0x1, P0 ;  /* 0x0000000b07077c11 */ /* 0x008fe400080f0c3a */
[----:B------:R-:W-:-:S04]  /*26f0*/  LEA R38, P0, R8, UR10, 0x1 ;  /* 0x0000000a08267c11 */ /* 0x000fc8000f8008ff */
[----:B--2---:R-:W-:Y:S02]  /*2700*/  LEA.HI.X R39, R8, UR11, R41, 0x1, P0 ;  /* 0x0000000b08277c11 */ /* 0x004fe400080f0c29 */
[----:B------:R-:W-:-:S04]  /*2710*/  LEA R8, P0, R9, UR10, 0x1 ;  /* 0x0000000a09087c11 */ /* 0x000fc8000f8008ff */
[----:B-----5:R-:W-:Y:S02]  /*2720*/  LEA.HI.X R9, R9, UR11, R40, 0x1, P0 ;  /* 0x0000000b09097c11 */ /* 0x020fe400080f0c28 */
[----:B------:R-:W-:Y:S01]  /*2730*/  LEA R40, P0, R10, UR10, 0x1 ;  /* 0x0000000a0a287c11 */ /* 0x000fe2000f8008ff */
[C-C-:B------:R-:W-:Y:S01]  /*2740*/  FFMA.FTZ R57, R0.reuse, R24, R5.reuse ;  /* 0x0000001800397223 */ /* 0x140fe20000010005 */
[----:B------:R-:W-:Y:S01]  /*2750*/  FFMA.FTZ R5, R0, R36, R5 ;  /* 0x0000002400057223 */ /* 0x000fe20000010005 */
[----:B------:R-:W-:Y:S01]  /*2760*/  FADD.FTZ R0, -R22, R21 ;  /* 0x0000001516007221 */ /* 0x000fe20000010100 */
[----:B------:R-:W-:Y:S02]  /*2770*/  LEA.HI.X R41, R10, UR11, R43, 0x1, P0 ;  /* 0x0000000b0a297c11 */ /* 0x000fe400080f0c2b */
[----:B------:R-:W-:Y:S01]  /*2780*/  LEA.HI.X R43, R12, UR11, R59, 0x1, P1 ;  /* 0x0000000b0c2b7c11 */ /* 0x000fe200088f0c3b */
[----:B------:R-:W-:Y:S01]  /*2790*/  FADD.FTZ R12, R51, -R22 ;  /* 0x80000016330c7221 */ /* 0x000fe20000010000 */
[----:B------:R-:W-:Y:S01]  /*27a0*/  FMUL.FTZ R13, R19, R0 ;  /* 0x00000000130d7220 */ /* 0x000fe20000410000 */
[----:B------:R-:W-:-:S02]  /*27b0*/  FADD.FTZ R24, -R22, R25 ;  /* 0x0000001916187221 */ /* 0x000fc40000010100 */
[----:B------:R-:W-:Y:S01]  /*27c0*/  FMUL.FTZ R12, R19, R12 ;  /* 0x0000000c130c7220 */ /* 0x000fe20000410000 */
[C---:B------:R-:W-:Y:S01]  /*27d0*/  FADD.FTZ R36, -R22.reuse, R27 ;  /* 0x0000001b16247221 */ /* 0x040fe20000010100 */
[C---:B------:R-:W-:Y:S01]  /*27e0*/  FADD.FTZ R58, -R22.reuse, R31 ;  /* 0x0000001f163a7221 */ /* 0x040fe20000010100 */
[----:B------:R-:W-:Y:S01]  /*27f0*/  FADD.FTZ R22, -R22, R33 ;  /* 0x0000002116167221 */ /* 0x000fe20000010100 */
[C-C-:B------:R-:W-:Y:S01]  /*2800*/  FFMA.FTZ R13, R2.reuse, R13, R20.reuse ;  /* 0x0000000d020d7223 */ /* 0x140fe20000010014 */
[----:B------:R-:W-:Y:S01]  /*2810*/  FFMA.FTZ R12, R35, R12, R37 ;  /* 0x0000000c230c7223 */ /* 0x000fe20000010025 */
[C---:B------:R-:W-:Y:S01]  /*2820*/  FMUL.FTZ R21, R19.reuse, R24 ;  /* 0x0000001813157220 */ /* 0x040fe20000410000 */
[C---:B------:R-:W-:Y:S01]  /*2830*/  FMUL.FTZ R25, R19.reuse, R36 ;  /* 0x0000002413197220 */ /* 0x040fe20000410000 */
[C---:B------:R-:W-:Y:S01]  /*2840*/  FMUL.FTZ R27, R19.reuse, R54 ;  /* 0x00000036131b7220 */ /* 0x040fe20000410000 */
[C---:B------:R-:W-:Y:S01]  /*2850*/  FMUL.FTZ R29, R19.reuse, R58 ;  /* 0x0000003a131d7220 */ /* 0x040fe20000410000 */
[----:B------:R-:W-:Y:S01]  /*2860*/  FMUL.FTZ R19, R19, R22 ;  /* 0x0000001613137220 */ /* 0x000fe20000410000 */
[----:B------:R-:W-:Y:S01]  /*2870*/  F2FP.BF16.F32.PACK_AB R60, R13, R60 ;  /* 0x0000003c0d3c723e */ /* 0x000fe200000010ff */
[C---:B------:R-:W-:Y:S01]  /*2880*/  FFMA.FTZ R21, R2.reuse, R21, R20 ;  /* 0x0000001502157223 */ /* 0x040fe20000010014 */
[----:B------:R-:W-:Y:S01]  /*2890*/  PRMT R0, R23, 0x7632, R0 ;  /* 0x0000763217007816 */ /* 0x000fe20000000000 */
[C-C-:B------:R-:W-:Y:S01]  /*28a0*/  FFMA.FTZ R25, R2.reuse, R25, R20.reuse ;  /* 0x0000001902197223 */ /* 0x140fe20000010014 */
[----:B------:R-:W-:Y:S01]  /*28b0*/  F2FP.BF16.F32.PACK_AB R12, R15, R12 ;  /* 0x0000000c0f0c723e */ /* 0x000fe200000010ff */
[C-C-:B------:R-:W-:Y:S01]  /*28c0*/  FFMA.FTZ R27, R2.reuse, R27, R20.reuse ;  /* 0x0000001b021b7223 */ /* 0x140fe20000010014 */
[C-C-:B------:R-:W-:Y:S01]  /*28d0*/  FFMA.FTZ R29, R2.reuse, R29, R20.reuse ;  /* 0x0000001d021d7223 */ /* 0x140fe20000010014 */
[----:B------:R-:W-:Y:S01]  /*28e0*/  FFMA.FTZ R19, R2, R19, R20 ;  /* 0x0000001302137223 */ /* 0x000fe20000010014 */
[----:B------:R-:W-:Y:S01]  /*28f0*/  PRMT R2, R60, 0x7632, R2 ;  /* 0x000076323c027816 */ /* 0x000fe20000000002 */
[----:B------:R0:W-:Y:S01]  /*2900*/  STG.E.U16 desc[UR6][R16.64+0x2], R0 ;  /* 0x0000020010007986 */ /* 0x0001e2000c101506 */
[----:B------:R-:W-:-:S02]  /*2910*/  PRMT R13, R44, 0x7632, R13 ;  /* 0x000076322c0d7816 */ /* 0x000fc4000000000d */
[----:B------:R-:W-:Y:S02]  /*2920*/  PRMT R15, R12, 0x7632, R15 ;  /* 0x000076320c0f7816 */ /* 0x000fe4000000000f */
[----:B------:R-:W-:Y:S02]  /*2930*/  F2FP.BF16.F32.PACK_AB R21, R21, R50 ;  /* 0x000000321515723e */ /* 0x000fe400000010ff */
[----:B------:R-:W-:Y:S01]  /*2940*/  F2FP.BF16.F32.PACK_AB R25, R25, R28 ;  /* 0x0000001c1919723e */ /* 0x000fe200000010ff */
[----:B------:R-:W-:Y:S01]  /*2950*/  STG.E.U16 desc[UR6][R16.64], R23 ;  /* 0x0000001710007986 */ /* 0x000fe2000c101506 */
[----:B------:R-:W-:Y:S02]  /*2960*/  F2FP.BF16.F32.PACK_AB R27, R27, R48 ;  /* 0x000000301b1b723e */ /* 0x000fe400000010ff */
[----:B0-----:R-:W-:Y:S01]  /*2970*/  PRMT R0, R30, 0x7632, R0 ;  /* 0x000076321e007816 */ /* 0x001fe20000000000 */
[----:B------:R-:W-:Y:S04]  /*2980*/  STG.E.U16 desc[UR6][R16.64+0x4], R60 ;  /* 0x0000043c10007986 */ /* 0x000fe8000c101506 */
[----:B------:R0:W-:Y:S01]  /*2990*/  STG.E.U16 desc[UR6][R16.64+0x6], R2 ;  /* 0x0000060210007986 */ /* 0x0001e2000c101506 */
[----:B------:R-:W-:-:S03]  /*29a0*/  LEA R10, P0, R11, UR10, 0x1 ;  /* 0x0000000a0b0a7c11 */ /* 0x000fc6000f8008ff */
[----:B------:R-:W-:Y:S01]  /*29b0*/  STG.E.U16 desc[UR6][R6.64], R44 ;  /* 0x0000002c06007986 */ /* 0x000fe2000c101506 */
[----:B------:R-:W-:-:S03]  /*29c0*/  F2FP.BF16.F32.PACK_AB R52, R57, R52 ;  /* 0x000000343934723e */ /* 0x000fc600000010ff */
[----:B------:R-:W-:Y:S01]  /*29d0*/  STG.E.U16 desc[UR6][R6.64+0x2], R13 ;  /* 0x0000020d06007986 */ /* 0x000fe2000c101506 */
[----:B------:R-:W-:-:S03]  /*29e0*/  F2FP.BF16.F32.PACK_AB R29, R29, R56 ;  /* 0x000000381d1d723e */ /* 0x000fc600000010ff */
[----:B------:R-:W-:Y:S01]  /*29f0*/  STG.E.U16 desc[UR6][R6.64+0x4], R12 ;  /* 0x0000040c06007986 */ /* 0x000fe2000c101506 */
[----:B0-----:R-:W-:-:S03]  /*2a00*/  PRMT R2, R21, 0x7632, R2 ;  /* 0x0000763215027816 */ /* 0x001fc60000000002 */
[----:B------:R0:W-:Y:S01]  /*2a10*/  STG.E.U16 desc[UR6][R6.64+0x6], R15 ;  /* 0x0000060f06007986 */ /* 0x0001e2000c101506 */
[----:B------:R-:W-:-:S03]  /*2a20*/  F2FP.BF16.F32.PACK_AB R5, R5, R34 ;  /* 0x000000220505723e */ /* 0x000fc600000010ff */
[----:B------:R1:W-:Y:S01]  /*2a30*/  STG.E.U16 desc[UR6][R38.64+0x2], R0 ;  /* 0x0000020026007986 */ /* 0x0003e2000c101506 */
[----:B------:R-:W-:Y:S02]  /*2a40*/  F2FP.BF16.F32.PACK_AB R14, R19, R14 ;  /* 0x0000000e130e723e */ /* 0x000fe400000010ff */
[----:B------:R-:W-:Y:S01]  /*2a50*/  PRMT R20, R26, 0x7632, R20 ;  /* 0x000076321a147816 */ /* 0x000fe20000000014 */
[----:B------:R-:W-:Y:S01]  /*2a60*/  STG.E.U16 desc[UR6][R38.64], R30 ;  /* 0x0000001e26007986 */ /* 0x000fe2000c101506 */
[----:B0-----:R-:W-:Y:S02]  /*2a70*/  PRMT R6, R46, 0x7632, R6 ;  /* 0x000076322e067816 */ /* 0x001fe40000000006 */
[----:B------:R-:W-:Y:S02]  /*2a80*/  PRMT R7, R25, 0x7632, R7 ;  /* 0x0000763219077816 */ /* 0x000fe40000000007 */
[----:B-1----:R-:W-:Y:S01]  /*2a90*/  PRMT R0, R27, 0x7632, R0 ;  /* 0x000076321b007816 */ /* 0x002fe20000000000 */
[----:B------:R0:W-:Y:S01]  /*2aa0*/  STG.E.U16 desc[UR6][R38.64+0x4], R21 ;  /* 0x0000041526007986 */ /* 0x0001e2000c101506 */
[----:B------:R-:W-:-:S03]  /*2ab0*/  LEA.HI.X R11, R11, UR11, R61, 0x1, P0 ;  /* 0x0000000b0b0b7c11 */ /* 0x000fc600080f0c3d */
[----:B------:R1:W-:Y:S01]  /*2ac0*/  STG.E.U16 desc[UR6][R38.64+0x6], R2 ;  /* 0x0000060226007986 */ /* 0x0003e2000c101506 */
[----:B------:R-:W-:-:S03]  /*2ad0*/  IADD3 R3, P0, R3, 0x2, RZ ;  /* 0x0000000203037810 */ /* 0x000fc60007f1e0ff */
[----:B------:R-:W-:Y:S04]  /*2ae0*/  STG.E.U16 desc[UR6][R8.64], R46 ;  /* 0x0000002e08007986 */ /* 0x000fe8000c101506 */
[----:B------:R2:W-:Y:S01]  /*2af0*/  STG.E.U16 desc[UR6][R8.64+0x2], R6 ;  /* 0x0000020608007986 */ /* 0x0005e2000c101506 */
[----:B0-----:R-:W-:-:S03]  /*2b00*/  PRMT R21, R5, 0x7632, R21 ;  /* 0x0000763205157816 */ /* 0x001fc60000000015 */
[----:B------:R-:W-:Y:S01]  /*2b10*/  STG.E.U16 desc[UR6][R8.64+0x4], R25 ;  /* 0x0000041908007986 */ /* 0x000fe2000c101506 */
[----:B-1----:R-:W-:-:S03]  /*2b20*/  PRMT R2, R52, 0x7632, R2 ;  /* 0x0000763234027816 */ /* 0x002fc60000000002 */
[----:B------:R-:W-:Y:S04]  /*2b30*/  STG.E.U16 desc[UR6][R8.64+0x6], R7 ;  /* 0x0000060708007986 */ /* 0x000fe8000c101506 */
[----:B------:R0:W-:Y:S01]  /*2b40*/  STG.E.U16 desc[UR6][R40.64+0x6], R0 ;  /* 0x0000060028007986 */ /* 0x0001e2000c101506 */
[----:B--2---:R-:W-:-:S03]  /*2b50*/  PRMT R6, R29, 0x7632, R6 ;  /* 0x000076321d067816 */ /* 0x004fc60000000006 */
[----:B------:R1:W-:Y:S01]  /*2b60*/  STG.E.U16 desc[UR6][R40.64], R26 ;  /* 0x0000001a28007986 */ /* 0x0003e2000c101506 */
[----:B------:R-:W-:-:S03]  /*2b70*/  IADD3.X R4, RZ, R4, RZ, P0, !PT ;  /* 0x00000004ff047210 */ /* 0x000fc600007fe4ff */
[----:B------:R1:W-:Y:S01]  /*2b80*/  STG.E.U16 desc[UR6][R40.64+0x2], R20 ;  /* 0x0000021428007986 */ /* 0x0003e2000c101506 */
[----:B0-----:R-:W-:-:S03]  /*2b90*/  PRMT R0, R14, 0x7632, R0 ;  /* 0x000076320e007816 */ /* 0x001fc60000000000 */
[----:B------:R1:W-:Y:S01]  /*2ba0*/  STG.E.U16 desc[UR6][R40.64+0x4], R27 ;  /* 0x0000041b28007986 */ /* 0x0003e2000c101506 */
[----:B------:R-:W-:-:S03]  /*2bb0*/  ISETP.GE.U32.AND P0, PT, R3, UR8, PT ;  /* 0x0000000803007c0c */ /* 0x000fc6000bf06070 */
[----:B------:R1:W-:Y:S04]  /*2bc0*/  STG.E.U16 desc[UR6][R10.64], R52 ;  /* 0x000000340a007986 */ /* 0x0003e8000c101506 */
[----:B------:R1:W-:Y:S04]  /*2bd0*/  STG.E.U16 desc[UR6][R10.64+0x2], R2 ;  /* 0x000002020a007986 */ /* 0x0003e8000c101506 */
[----:B------:R1:W-:Y:S04]  /*2be0*/  STG.E.U16 desc[UR6][R10.64+0x4], R29 ;  /* 0x0000041d0a007986 */ /* 0x0003e8000c101506 */
[----:B------:R1:W-:Y:S04]  /*2bf0*/  STG.E.U16 desc[UR6][R10.64+0x6], R6 ;  /* 0x000006060a007986 */ /* 0x0003e8000c101506 */
[----:B------:R1:W-:Y:S04]  /*2c00*/  STG.E.U16 desc[UR6][R42.64], R5 ;  /* 0x000000052a007986 */ /* 0x0003e8000c101506 */
[----:B------:R1:W-:Y:S04]  /*2c10*/  STG.E.U16 desc[UR6][R42.64+0x2], R21 ;  /* 0x000002152a007986 */ /* 0x0003e8000c101506 */
[----:B------:R1:W-:Y:S04]  /*2c20*/  STG.E.U16 desc[UR6][R42.64+0x4], R14 ;  /* 0x0000040e2a007986 */ /* 0x0003e8000c101506 */
[----:B------:R1:W-:Y:S01]  /*2c30*/  STG.E.U16 desc[UR6][R42.64+0x6], R0 ;  /* 0x000006002a007986 */ /* 0x0003e2000c101506 */
[----:B------:R-:W-:-:S13]  /*2c40*/  ISETP.GE.AND.EX P0, PT, R4, UR9, PT, P0 ;  /* 0x0000000904007c0c */ /* 0x000fda000bf06300 */
[----:B-1----:R-:W-:Y:S05]  /*2c50*/  @!P0 BRA `(.L_x_1238) ;  /* 0xffffffd400688947 */ /* 0x002fea000383ffff */
[----:B------:R-:W-:Y:S05]  /*2c60*/  EXIT ;  /* 0x000000000000794d */ /* 0x000fea0003800000 */
.L_x_1239:
        /* <DEDUP_REMOVED lines=9> */
.L_x_2766:


//--------------------- .text._ZN13group_norm_v214gn_cuda_kernelI13__nv_bfloat16Li320ELi1ELi32ELi10ELi4096ELb0ELi64ELi320ELi320ELi4ELb1ELi2ELb0ELb0ENS_16CompileConditionILi900EEEEEvPT_PKS4_S7_S7_flPfS8_Pj --------------------------
	.section	.text._ZN13group_norm_v214gn_cuda_kernelI13__nv_bfloat16Li320ELi1ELi32ELi10ELi4096ELb0ELi64ELi320ELi320ELi4ELb1ELi2ELb0ELb0ENS_16CompileConditionILi900EEEEEvPT_PKS4_S7_S7_flPfS8_Pj,"ax",@progbits
	.align	128
        .global         _ZN13group_norm_v214gn_cuda_kernelI13__nv_bfloat16Li320ELi1ELi32ELi10ELi4096ELb0ELi64ELi320ELi320ELi4ELb1ELi2ELb0ELb0ENS_16CompileConditionILi900EEEEEvPT_PKS4_S7_S7_flPfS8_Pj
        .type           _ZN13group_norm_v214gn_cuda_kernelI13__nv_bfloat16Li320ELi1ELi32ELi10ELi4096ELb0ELi64ELi320ELi320ELi4ELb1ELi2ELb0ELb0ENS_16CompileConditionILi900EEEEEvPT_PKS4_S7_S7_flPfS8_Pj,@function
        .size           _ZN13group_norm_v214gn_cuda_kernelI13__nv_bfloat16Li320ELi1ELi32ELi10ELi4096ELb0ELi64ELi320ELi320ELi4ELb1ELi2ELb0ELb0ENS_16CompileConditionILi900EEEEEvPT_PKS4_S7_S7_flPfS8_Pj,(.L_x_2767 - _ZN13group_norm_v214gn_cuda_kernelI13__nv_bfloat16Li320ELi1ELi32ELi10ELi4096ELb0ELi64ELi320ELi320ELi4ELb1ELi2ELb0ELb0ENS_16CompileConditionILi900EEEEEvPT_PKS4_S7_S7_flPfS8_Pj)
        .other          _ZN13group_norm_v214gn_cuda_kernelI13__nv_bfloat16Li320ELi1ELi32ELi10ELi4096ELb0ELi64ELi320ELi320ELi4ELb1ELi2ELb0ELb0ENS_16CompileConditionILi900EEEEEvPT_PKS4_S7_S7_flPfS8_Pj,@"STO_CUDA_ENTRY STV_DEFAULT"
_ZN13group_norm_v214gn_cuda_kernelI13__nv_bfloat16Li320ELi1ELi32ELi10ELi4096ELb0ELi64ELi320ELi320ELi4ELb1ELi2ELb0ELb0ENS_16CompileConditionILi900EEEEEvPT_PKS4_S7_S7_flPfS8_Pj:
.text._ZN13group_norm_v214gn_cuda_kernelI13__nv_bfloat16Li320ELi1ELi32ELi10ELi4096ELb0ELi64ELi320ELi320ELi4ELb1ELi2ELb0ELb0ENS_16CompileConditionILi900EEEEEvPT_PKS4_S7_S7_flPfS8_Pj:
        /* <DEDUP_REMOVED lines=9> */
[----:B------:R-:W-:Y:S01]  /*0090*/  ULDC.64 UR10, c[0x0][0x240] ;  /* 0x00009000000a7ab9 */ /* 0x000fe20000000a00 */
[----:B------:R-:W2:Y:S01]  /*00a0*/  S2R R10, SR_CTAID.X ;  /* 0x00000000000a7919 */ /* 0x000ea20000002500 */
[----:B------:R-:W-:Y:S02]  /*00b0*/  ISETP.EQ.U32.AND P1, PT, RZ, UR10, PT ;  /* 0x0000000aff007c0c */ /* 0x000fe4000bf22070 */
[----:B------:R-:W-:Y:S01]  /*00c0*/  MOV R18, 0x7fffffc1 ;  /* 0x7fffffc100127802 */ /* 0x000fe20000000f00 */
[----:B-1----:R-:W-:Y:S02]  /*00d0*/  ULEA UR6, UR5, UR4, 0x18 ;  /* 0x0000000405067291 */ /* 0x002fe4000f8ec03f */
[----:B------:R-:W-:-:S04]  /*00e0*/  UIADD3 UR4, UR4, 0x1900, URZ ;  /* 0x0000190004047890 */ /* 0x000fc8000fffe03f */
[----:B------:R-:W-:Y:S01]  /*00f0*/  MOV R16, UR6 ;  /* 0x0000000600107c02 */ /* 0x000fe20008000f00 */
[----:B0-----:R-:W-:Y:S01]  /*0100*/  IMAD.WIDE.U32 R2, R17, -0x33333333, RZ ;  /* 0xcccccccd11027825 */ /* 0x001fe200078e00ff */
[----:B------:R-:W-:Y:S01]  /*0110*/  SHF.R.U32.HI R2, RZ, 0x2, R17 ;  /* 0x00000002ff027819 */ /* 0x000fe20000011611 */
[----:B------:R-:W-:Y:S01]  /*0120*/  ULDC.64 UR6, c[0x0][0x250] ;  /* 0x0000940000067ab9 */ /* 0x000fe20000000a00 */
[----:B------:R-:W-:Y:S01]  /*0130*/  ULEA UR4, UR5, UR4, 0x18 ;  /* 0x0000000405047291 */ /* 0x000fe2000f8ec03f */
[----:B--2---:R-:W-:Y:S01]  /*0140*/  ISETP.NE.AND P2, PT, R10, RZ, PT ;  /* 0x000000ff0a00720c */ /* 0x004fe20003f45270 */
[----:B------:R-:W-:Y:S01]  /*0150*/  ULEA UR6, UP0, UR8, UR6, 0x2 ;  /* 0x0000000608067291 */ /* 0x000fe2000f80103f */
[C---:B------:R-:W-:Y:S01]  /*0160*/  IMAD R4, R2.reuse, 0xa, RZ ;  /* 0x0000000a02047824 */ /* 0x040fe200078e02ff */
[----:B------:R-:W-:Y:S02]  /*0170*/  SHF.R.U32.HI R9, RZ, 0x6, R3 ;  /* 0x00000006ff097819 */ /* 0x000fe40000011603 */
[----:B------:R-:W-:Y:S01]  /*0180*/  SHF.L.U32 R11, R2, 0x6, RZ ;  /* 0x00000006020b7819 */ /* 0x000fe200000006ff */
[----:B------:R-:W-:Y:S01]  /*0190*/  ULEA.HI.X UR7, UR8, UR7, URZ, 0x2, UP0 ;  /* 0x0000000708077291 */ /* 0x000fe200080f143f */
[----:B------:R-:W-:Y:S01]  /*01a0*/  IADD3 R7, R4, 0x2, RZ ;  /* 0x0000000204077810 */ /* 0x000fe20007ffe0ff */
[----:B------:R-:W-:Y:S01]  /*01b0*/  IMAD R3, R9, -0x50, R17 ;  /* 0xffffffb009037824 */ /* 0x000fe200078e0211 */
[----:B------:R-:W-:-:S02]  /*01c0*/  SHF.R.U32.HI R2, RZ, 0x1, R4 ;  /* 0x00000001ff027819 */ /* 0x000fc40000011604 */
[--C-:B------:R-:W-:Y:S02]  /*01d0*/  SHF.R.U32.HI R8, RZ, 0x1, R7.reuse ;  /* 0x00000001ff087819 */ /* 0x100fe40000011607 */
[----:B------:R-:W-:Y:S02]  /*01e0*/  SHF.R.U32.HI R6, RZ, 0x2, R4 ;  /* 0x00000002ff067819 */ /* 0x000fe40000011604 */
[----:B------:R-:W-:Y:S01]  /*01f0*/  LOP3.LUT R5, R2, 0x1, RZ, 0xc0, !PT ;  /* 0x0000000102057812 */ /* 0x000fe200078ec0ff */
[----:B------:R-:W-:Y:S01]  /*0200*/  IMAD R2, R3, 0x28, R16 ;  /* 0x0000002803027824 */ /* 0x000fe200078e0210 */
[----:B------:R-:W-:Y:S02]  /*0210*/  SHF.R.U32.HI R7, RZ, 0x2, R7 ;  /* 0x00000002ff077819 */ /* 0x000fe40000011607 */
[----:B------:R-:W-:Y:S01]  /*0220*/  LOP3.LUT R8, R8, 0x1, RZ, 0xc0, !PT ;  /* 0x0000000108087812 */ /* 0x000fe200078ec0ff */
[----:B------:R-:W-:Y:S01]  /*0230*/  IMAD R6, R5, 0x50, R6 ;  /* 0x0000005005067824 */ /* 0x000fe200078e0206 */
[----:B------:R-:W-:-:S02]  /*0240*/  LEA R2, R9, R2, 0x3 ;  /* 0x0000000209027211 */ /* 0x000fc400078e18ff */
[----:B------:R-:W-:Y:S01]  /*0250*/  IADD3 R5, R4, 0x4, RZ ;  /* 0x0000000404057810 */ /* 0x000fe20007ffe0ff */
[----:B------:R-:W-:Y:S01]  /*0260*/  IMAD R9, R8, 0x50, R7 ;  /* 0x0000005008097824 */ /* 0x000fe200078e0207 */
[----:B------:R-:W-:Y:S01]  /*0270*/  LOP3.LUT R0, R10, 0x3f, RZ, 0xc0, !PT ;  /* 0x0000003f0a007812 */ /* 0x000fe200078ec0ff */
[----:B------:R-:W-:Y:S01]  /*0280*/  VIADD R7, R4, 0x6 ;  /* 0x0000000604077836 */ /* 0x000fe20000000000 */
[----:B------:R-:W-:Y:S02]  /*0290*/  LOP3.LUT P0, RZ, R10, 0x3f, RZ, 0xc0, !PT ;  /* 0x0000003f0aff7812 */ /* 0x000fe4000780c0ff */
[----:B------:R-:W-:Y:S02]  /*02a0*/  IADD3 R10, R4, 0x8, RZ ;  /* 0x00000008040a7810 */ /* 0x000fe40007ffe0ff */
[--C-:B------:R-:W-:Y:S02]  /*02b0*/  SHF.R.U32.HI R4, RZ, 0x1, R5.reuse ;  /* 0x00000001ff047819 */ /* 0x100fe40000011605 */
[----:B------:R-:W-:-:S02]  /*02c0*/  SHF.R.U32.HI R8, RZ, 0x2, R5 ;  /* 0x00000002ff087819 */ /* 0x000fc40000011605 */
[----:B------:R-:W-:Y:S02]  /*02d0*/  LOP3.LUT R0, R11, 0xffffffc0, R0, 0xe2, !PT ;  /* 0xffffffc00b007812 */ /* 0x000fe400078ee200 */
[--C-:B------:R-:W-:Y:S02]  /*02e0*/  SHF.R.U32.HI R5, RZ, 0x1, R7.reuse ;  /* 0x00000001ff057819 */ /* 0x100fe40000011607 */
[----:B------:R-:W-:Y:S02]  /*02f0*/  SHF.R.U32.HI R13, RZ, 0x2, R7 ;  /* 0x00000002ff0d7819 */ /* 0x000fe40000011607 */
[----:B------:R-:W-:Y:S02]  /*0300*/  SHF.R.U32.HI R11, RZ, 0x1, R10 ;  /* 0x00000001ff0b7819 */ /* 0x000fe4000001160a */
[----:B------:R-:W-:Y:S02]  /*0310*/  LOP3.LUT R7, R4, 0x1, RZ, 0xc0, !PT ;  /* 0x0000000104077812 */ /* 0x000fe400078ec0ff */
[----:B------:R-:W-:-:S02]  /*0320*/  SHF.L.U32 R3, R3, 0x2, RZ ;  /* 0x0000000203037819 */ /* 0x000fc400000006ff */
[----:B------:R-:W-:Y:S01]  /*0330*/  LOP3.LUT R12, R11, 0x1, RZ, 0xc0, !PT ;  /* 0x000000010b0c7812 */ /* 0x000fe200078ec0ff */
[----:B------:R-:W-:Y:S01]  /*0340*/  IMAD R11, R7, 0x50, R8 ;  /* 0x00000050070b7824 */ /* 0x000fe200078e0208 */
[----:B------:R-:W-:Y:S01]  /*0350*/  IADD3 R7, R3, 0x2, RZ ;  /* 0x0000000203077810 */ /* 0x000fe20007ffe0ff */
[----:B------:R-:W-:Y:S01]  /*0360*/  IMAD R8, R6, 0x28, R16 ;  /* 0x0000002806087824 */ /* 0x000fe200078e0210 */
[----:B------:R-:W-:Y:S02]  /*0370*/  SHF.R.U32.HI R15, RZ, 0x2, R10 ;  /* 0x00000002ff0f7819 */ /* 0x000fe4000001160a */
[----:B------:R-:W-:Y:S01]  /*0380*/  LOP3.LUT R10, R5, 0x1, RZ, 0xc0, !PT ;  /* 0x00000001050a7812 */ /* 0x000fe200078ec0ff */
[----:B------:R-:W-:Y:S01]  /*0390*/  IMAD.WIDE.U32 R6, R7, -0x33333333, RZ ;  /* 0xcccccccd07067825 */ /* 0x000fe200078e00ff */
[C---:B------:R-:W-:Y:S02]  /*03a0*/  SHF.L.U32 R6, R17.reuse, 0x3, RZ ;  /* 0x0000000311067819 */ /* 0x040fe400000006ff */
[----:B------:R-:W-:Y:S01]  /*03b0*/  ISETP.GT.U32.OR P0, PT, R17, 0x1f, P0 ;  /* 0x0000001f1100780c */ /* 0x000fe20000704470 */
[----:B------:R-:W-:Y:S01]  /*03c0*/  IMAD R13, R10, 0x50, R13 ;  /* 0x000000500a0d7824 */ /* 0x000fe200078e020d */
[----:B------:R-:W-:Y:S01]  /*03d0*/  LOP3.LUT R7, R7, 0xfffffff8, RZ, 0xc0, !PT ;  /* 0xfffffff807077812 */ /* 0x000fe200078ec0ff */
[----:B------:R-:W-:Y:S01]  /*03e0*/  IMAD R15, R12, 0x50, R15 ;  /* 0x000000500c0f7824 */ /* 0x000fe200078e020f */
[----:B------:R-:W-:Y:S01]  /*03f0*/  ISETP.EQ.OR.EX P0, PT, RZ, UR11, P0, P1 ;  /* 0x0000000bff007c0c */ /* 0x000fe20008702710 */
[----:B------:R-:W-:Y:S01]  /*0400*/  IMAD.WIDE.U32 R4, R3, -0x33333333, RZ ;  /* 0xcccccccd03047825 */ /* 0x000fe200078e00ff */
[----:B------:R-:W-:-:S02]  /*0410*/  LOP3.LUT R3, R6, 0x18, RZ, 0xc0, !PT ;  /* 0x0000001806037812 */ /* 0x000fc400078ec0ff */
[----:B------:R-:W-:Y:S01]  /*0420*/  SEL R18, R18, 0x1, !P2 ;  /* 0x0000000112127807 */ /* 0x000fe20005000000 */
[--C-:B------:R-:W-:Y:S01]  /*0430*/  IMAD R10, R9, 0x28, R16.reuse ;  /* 0x00000028090a7824 */ /* 0x100fe200078e0210 */
[----:B------:R-:W-:Y:S01]  /*0440*/  LOP3.LUT R4, R5, 0x1f8, RZ, 0xc0, !PT ;  /* 0x000001f805047812 */ /* 0x000fe200078ec0ff */
[--C-:B------:R-:W-:Y:S01]  /*0450*/  IMAD R12, R11, 0x28, R16.reuse ;  /* 0x000000280b0c7824 */ /* 0x100fe200078e0210 */
[----:B------:R-:W-:Y:S01]  /*0460*/  IADD3 R8, R8, R3, RZ ;  /* 0x0000000308087210 */ /* 0x000fe20007ffe0ff */
[--C-:B------:R-:W-:Y:S01]  /*0470*/  IMAD R14, R13, 0x28, R16.reuse ;  /* 0x000000280d0e7824 */ /* 0x100fe200078e0210 */
[----:B------:R-:W-:Y:S01]  /*0480*/  HFMA2.MMA R13, -RZ, RZ, 0, 0 ;  /* 0x00000000ff0d7435 */ /* 0x000fe200000001ff */
[----:B------:R-:W-:Y:S01]  /*0490*/  IMAD R16, R15, 0x28, R16 ;  /* 0x000000280f107824 */ /* 0x000fe200078e0210 */
[----:B------:R-:W-:Y:S01]  /*04a0*/  MOV R15, RZ ;  /* 0x000000ff000f7202 */ /* 0x000fe20000000f00 */
[C---:B------:R-:W-:Y:S01]  /*04b0*/  IMAD.IADD R9, R3.reuse, 0x1, R10 ;  /* 0x0000000103097824 */ /* 0x040fe200078e020a */
[----:B------:R-:W-:-:S02]  /*04c0*/  IADD3 R10, R3, R12, RZ ;  /* 0x0000000c030a7210 */ /* 0x000fc40007ffe0ff */
[C---:B------:R-:W-:Y:S02]  /*04d0*/  IADD3 R12, R3.reuse, R16, RZ ;  /* 0x00000010030c7210 */ /* 0x040fe40007ffe0ff */
[--C-:B------:R-:W-:Y:S02]  /*04e0*/  SHF.R.U32.HI R16, RZ, 0x3, R17.reuse ;  /* 0x00000003ff107819 */ /* 0x100fe40000011611 */
[----:B------:R-:W-:Y:S01]  /*04f0*/  IADD3 R11, R3, R14, RZ ;  /* 0x0000000e030b7210 */ /* 0x000fe20007ffe0ff */
[----:B------:R-:W-:Y:S01]  /*0500*/  IMAD.U32 R14, RZ, RZ, UR8 ;  /* 0x00000008ff0e7e24 */ /* 0x000fe2000f8e00ff */
[----:B------:R-:W-:Y:S02]  /*0510*/  SHF.R.S32.HI R17, RZ, 0x1f, R17 ;  /* 0x0000001fff117819 */ /* 0x000fe40000011411 */
[----:B------:R-:W-:Y:S02]  /*0520*/  LEA R19, R16, UR4, 0x3 ;  /* 0x0000000410137c11 */ /* 0x000fe4000f8e18ff */
[----:B------:R-:W-:-:S02]  /*0530*/  MOV R102, UR6 ;  /* 0x0000000600667c02 */ /* 0x000fc40008000f00 */
[----:B------:R-:W-:Y:S01]  /*0540*/  MOV R103, UR7 ;  /* 0x0000000700677c02 */ /* 0x000fe20008000f00 */
[----:B------:R-:W-:-:S06]  /*0550*/  ULDC.64 UR6, c[0x0][0x208] ;  /* 0x0000820000067ab9 */ /* 0x000fcc0000000a00 */
.L_x_1246:
[----:B-1----:R-:W0:Y:S01]  /*0560*/  S2R R21, SR_TID.X ;  /* 0x0000000000157919 */ /* 0x002e220000002100 */
[----:B------:R-:W1:Y:S01]  /*0570*/  S2UR UR5, SR_CTAID.X ;  /* 0x00000000000579c3 */ /* 0x000e620000002500 */
[----:B------:R-:W-:Y:S01]  /*0580*/  IMAD.MOV.U32 R53, RZ, RZ, RZ ;  /* 0x000000ffff357224 */ /* 0x000fe200078e00ff */
[----:B------:R-:W-:Y:S01]  /*0590*/  ULDC.64 UR10, c[0x0][0x218] ;  /* 0x00008600000a7ab9 */ /* 0x000fe20000000a00 */
[----:B------:R-:W-:Y:S01]  /*05a0*/  IMAD R5, R15, 0x140000, RZ ;  /* 0x001400000f057824 */ /* 0x000fe200078e02ff */
[----:B------:R-:W-:Y:S01]  /*05b0*/  ULDC.64 UR12, c[0x0][0x228] ;  /* 0x00008a00000c7ab9 */ /* 0x000fe20000000a00 */
[----:B-1----:R-:W-:-:S04]  /*05c0*/  USHF.L.U32 UR5, UR5, 0x6, URZ ;  /* 0x0000000605057899 */ /* 0x002fc8000800063f */
[----:B------:R-:W-:Y:S01]  /*05d0*/  ULOP3.LUT UR5, UR5, 0xfc0, URZ, 0xc0, !UPT ;  /* 0x00000fc005057892 */ /* 0x000fe2000f8ec03f */
[----:B0-----:R-:W-:-:S05]  /*05e0*/  IMAD.WIDE.U32 R22, R21, -0x33333333, RZ ;  /* 0xcccccccd15167825 */ /* 0x001fca00078e00ff */
[----:B------:R-:W-:-:S04]  /*05f0*/  SHF.R.U32.HI R22, RZ, 0x6, R23 ;  /* 0x00000006ff167819 */ /* 0x000fc80000011617 */
[C---:B------:R-:W-:Y:S01]  /*0600*/  IADD3 R3, R22.reuse, UR5, RZ ;  /* 0x0000000516037c10 */ /* 0x040fe2000fffe0ff */
[----:B------:R-:W-:-:S04]  /*0610*/  IMAD R52, R22, -0x50, R21 ;  /* 0xffffffb016347824 */ /* 0x000fc800078e0215 */
[----:B------:R-:W-:Y:S01]  /*0620*/  IMAD R3, R3, 0x140, RZ ;  /* 0x0000014003037824 */ /* 0x000fe200078e02ff */
[----:B------:R-:W-:-:S05]  /*0630*/  SHF.L.U32 R52, R52, 0x2, RZ ;  /* 0x0000000234347819 */ /* 0x000fca00000006ff */
[----:B------:R-:W-:-:S05]  /*0640*/  IMAD.WIDE.U32 R50, R14, 0x140000, R52 ;  /* 0x001400000e327825 */ /* 0x000fca00078e0034 */
[----:B------:R-:W-:Y:S02]  /*0650*/  IADD3 R53, R51, R5, RZ ;  /* 0x0000000533357210 */ /* 0x000fe40007ffe0ff */
[----:B------:R-:W-:-:S04]  /*0660*/  IADD3 R20, P1, R3, R50, RZ ;  /* 0x0000003203147210 */ /* 0x000fc80007f3e0ff */
[----:B------:R-:W-:Y:S02]  /*0670*/  IADD3.X R23, RZ, R53, RZ, P1, !PT ;  /* 0x00000035ff177210 */ /* 0x000fe40000ffe4ff */
[----:B------:R-:W-:-:S04]  /*0680*/  LEA R100, P1, R20, UR10, 0x1 ;  /* 0x0000000a14647c11 */ /* 0x000fc8000f8208ff */
[----:B------:R-:W-:-:S06]  /*0690*/  LEA.HI.X R101, R20, UR11, R23, 0x1, P1 ;  /* 0x0000000b14657c11 */ /* 0x000fcc00088f0c17 */
[----:B------:R-:W2:Y:S01]  /*06a0*/  LDG.E.64.CONSTANT R100, desc[UR6][R100.64] ;  /* 0x0000000664647981 */ /* 0x000ea2000c1e9b00 */
[----:B------:R-:W-:-:S04]  /*06b0*/  IADD3 R5, R3, 0x500, RZ ;  /* 0x0000050003057810 */ /* 0x000fc80007ffe0ff */
[----:B------:R-:W-:Y:S02]  /*06c0*/  IADD3 R22, P1, R5, R50, RZ ;  /* 0x0000003205167210 */ /* 0x000fe40007f3e0ff */
[----:B------:R-:W-:Y:S02]  /*06d0*/  IADD3 R5, R3, 0xa00, RZ ;  /* 0x00000a0003057810 */ /* 0x000fe40007ffe0ff */
[----:B------:R-:W-:Y:S02]  /*06e0*/  IADD3.X R25, RZ, R53, RZ, P1, !PT ;  /* 0x00000035ff197210 */ /* 0x000fe40000ffe4ff */
[----:B------:R-:W-:-:S04]  /*06f0*/  LEA R98, P1, R22, UR10, 0x1 ;  /* 0x0000000a16627c11 */ /* 0x000fc8000f8208ff */
[----:B------:R-:W-:Y:S02]  /*0700*/  LEA.HI.X R99, R22, UR11, R25, 0x1, P1 ;  /* 0x0000000b16637c11 */ /* 0x000fe400088f0c19 */
[----:B------:R-:W-:Y:S02]  /*0710*/  IADD3 R24, P1, R5, R50, RZ ;  /* 0x0000003205187210 */ /* 0x000fe40007f3e0ff */
[C---:B------:R-:W-:Y:S02]  /*0720*/  IADD3 R29, R3.reuse, 0xf00, RZ ;  /* 0x00000f00031d7810 */ /* 0x040fe40007ffe0ff */
[----:B------:R-:W3:Y:S01]  /*0730*/  LDG.E.64.CONSTANT R98, desc[UR6][R98.64] ;  /* 0x0000000662627981 */ /* 0x000ee2000c1e9b00 */
[----:B------:R-:W-:Y:S01]  /*0740*/  IMAD.X R27, RZ, RZ, R53, P1 ;  /* 0x000000ffff1b7224 */ /* 0x000fe200008e0635 */
[----:B------:R-:W-:Y:S02]  /*0750*/  LEA R96, P1, R24, UR10, 0x1 ;  /* 0x0000000a18607c11 */ /* 0x000fe4000f8208ff */
[----:B------:R-:W-:-:S02]  /*0760*/  IADD3 R5, R3, 0x1400, RZ ;  /* 0x0000140003057810 */ /* 0x000fc40007ffe0ff */
[----:B------:R-:W-:Y:S02]  /*0770*/  LEA.HI.X R97, R24, UR11, R27, 0x1, P1 ;  /* 0x0000000b18617c11 */ /* 0x000fe400088f0c1b */
[----:B------:R-:W-:-:S04]  /*0780*/  IADD3 R26, P1, R29, R50, RZ ;  /* 0x000000321d1a7210 */ /* 0x000fc80007f3e0ff */
[-C--:B------:R-:W-:Y:S01]  /*0790*/  IADD3.X R29, RZ, R53.reuse, RZ, P1, !PT ;  /* 0x00000035ff1d7210 */ /* 0x080fe20000ffe4ff */
[----:B------:R-:W4:Y:S01]  /*07a0*/  LDG.E.64.CONSTANT R96, desc[UR6][R96.64] ;  /* 0x0000000660607981 */ /* 0x000f22000c1e9b00 */
[C---:B------:R-:W-:Y:S02]  /*07b0*/  LEA R94, P1, R26.reuse, UR10, 0x1 ;  /* 0x0000000a1a5e7c11 */ /* 0x040fe4000f8208ff */
[----:B------:R-:W-:Y:S02]  /*07c0*/  IADD3 R28, P2, R5, R50, RZ ;  /* 0x00000032051c7210 */ /* 0x000fe40007f5e0ff */
[----:B------:R-:W-:Y:S02]  /*07d0*/  LEA.HI.X R95, R26, UR11, R29, 0x1, P1 ;  /* 0x0000000b1a5f7c11 */ /* 0x000fe400088f0c1d */
[----:B------:R-:W-:Y:S02]  /*07e0*/  IADD3.X R31, RZ, R53, RZ, P2, !PT ;  /* 0x00000035ff1f7210 */ /* 0x000fe400017fe4ff */
[----:B------:R-:W-:-:S02]  /*07f0*/  LEA R92, P2, R28, UR10, 0x1 ;  /* 0x0000000a1c5c7c11 */ /* 0x000fc4000f8408ff */
[----:B------:R-:W-:Y:S01]  /*0800*/  IADD3 R5, R3, 0x1900, RZ ;  /* 0x0000190003057810 */ /* 0x000fe20007ffe0ff */
[----:B------:R-:W4:Y:S01]  /*0810*/  LDG.E.64.CONSTANT R94, desc[UR6][R94.64] ;  /* 0x000000065e5e7981 */ /* 0x000f22000c1e9b00 */
[----:B------:R-:W-:Y:S02]  /*0820*/  LEA.HI.X R93, R28, UR11, R31, 0x1, P2 ;  /* 0x0000000b1c5d7c11 */ /* 0x000fe400090f0c1f */
[----:B------:R-:W-:Y:S02]  /*0830*/  IADD3 R30, P1, R5, R50, RZ ;  /* 0x00000032051e7210 */ /* 0x000fe40007f3e0ff */
[----:B------:R-:W-:Y:S02]  /*0840*/  IADD3 R35, R3, 0x1e00, RZ ;  /* 0x00001e0003237810 */ /* 0x000fe40007ffe0ff */
[----:B------:R-:W4:Y:S01]  /*0850*/  LDG.E.64.CONSTANT R92, desc[UR6][R92.64] ;  /* 0x000000065c5c7981 */ /* 0x000f22000c1e9b00 */
[----:B------:R-:W-:Y:S01]  /*0860*/  IMAD.X R33, RZ, RZ, R53, P1 ;  /* 0x000000ffff217224 */ /* 0x000fe200008e0635 */
[----:B------:R-:W-:-:S04]  /*0870*/  LEA R90, P1, R30, UR10, 0x1 ;  /* 0x0000000a1e5a7c11 */ /* 0x000fc8000f8208ff */
[----:B------:R-:W-:Y:S02]  /*0880*/  LEA.HI.X R91, R30, UR11, R33, 0x1, P1 ;  /* 0x0000000b1e5b7c11 */ /* 0x000fe400088f0c21 */
[-C--:B------:R-:W-:Y:S02]  /*0890*/  IADD3 R32, P1, R35, R50.reuse, RZ ;  /* 0x0000003223207210 */ /* 0x080fe40007f3e0ff */
[----:B------:R-:W-:Y:S02]  /*08a0*/  IADD3 R5, R3, 0x2300, RZ ;  /* 0x0000230003057810 */ /* 0x000fe40007ffe0ff */
[----:B------:R-:W-:Y:S01]  /*08b0*/  IADD3.X R35, RZ, R53, RZ, P1, !PT ;  /* 0x00000035ff237210 */ /* 0x000fe20000ffe4ff */
[----:B------:R-:W4:Y:S01]  /*08c0*/  LDG.E.64.CONSTANT R90, desc[UR6][R90.64] ;  /* 0x000000065a5a7981 */ /* 0x000f22000c1e9b00 */
[----:B------:R-:W-:Y:S02]  /*08d0*/  LEA R88, P1, R32, UR10, 0x1 ;  /* 0x0000000a20587c11 */ /* 0x000fe4000f8208ff */
[----:B------:R-:W-:-:S02]  /*08e0*/  IADD3 R34, P2, R5, R50, RZ ;  /* 0x0000003205227210 */ /* 0x000fc40007f5e0ff */
[----:B------:R-:W-:Y:S02]  /*08f0*/  LEA.HI.X R89, R32, UR11, R35, 0x1, P1 ;  /* 0x0000000b20597c11 */ /* 0x000fe400088f0c23 */
[----:B------:R-:W-:Y:S02]  /*0900*/  IADD3.X R37, RZ, R53, RZ, P2, !PT ;  /* 0x00000035ff257210 */ /* 0x000fe400017fe4ff */
[C---:B------:R-:W-:Y:S02]  /*0910*/  LEA R86, P2, R34.reuse, UR10, 0x1 ;  /* 0x0000000a22567c11 */ /* 0x040fe4000f8408ff */
[----:B------:R-:W-:Y:S01]  /*0920*/  IADD3 R5, R3, 0x2800, RZ ;  /* 0x0000280003057810 */ /* 0x000fe20007ffe0ff */
[----:B------:R-:W4:Y:S01]  /*0930*/  LDG.E.64.CONSTANT R88, desc[UR6][R88.64] ;  /* 0x0000000658587981 */ /* 0x000f22000c1e9b00 */
[----:B------:R-:W-:Y:S02]  /*0940*/  LEA.HI.X R87, R34, UR11, R37, 0x1, P2 ;  /* 0x0000000b22577c11 */ /* 0x000fe400090f0c25 */
[----:B------:R-:W-:-:S02]  /*0950*/  IADD3 R36, P1, R5, R50, RZ ;  /* 0x0000003205247210 */ /* 0x000fc40007f3e0ff */
        /* <DEDUP_REMOVED lines=41> */
[----:B------:R-:W-:-:S04]  /*0bf0*/  IADD3 R50, P1, R3, R50, RZ ;  /* 0x0000003203327210 */ /* 0x000fc80007f3e0ff */
[----:B------:R-:W-:Y:S01]  /*0c00*/  IADD3.X R53, RZ, R53, RZ, P1, !PT ;  /* 0x00000035ff357210 */ /* 0x000fe20000ffe4ff */
[----:B------:R-:W4:Y:S01]  /*0c10*/  LDG.E.64.CONSTANT R72, desc[UR6][R72.64] ;  /* 0x0000000648487981 */ /* 0x000f22000c1e9b00 */
[----:B------:R-:W-:-:S04]  /*0c20*/  LEA R70, P1, R50, UR10, 0x1 ;  /* 0x0000000a32467c11 */ /* 0x000fc8000f8208ff */
[----:B------:R-:W-:Y:S01]  /*0c30*/  LEA.HI.X R71, R50, UR11, R53, 0x1, P1 ;  /* 0x0000000b32477c11 */ /* 0x000fe200088f0c35 */
[----:B------:R-:W-:Y:S01]  /*0c40*/  IMAD.SHL.U32 R66, R52, 0x2, RZ ;  /* 0x0000000234427824 */ /* 0x000fe200078e00ff */
[----:B------:R-:W-:-:S04]  /*0c50*/  ULDC.64 UR10, c[0x0][0x220] ;  /* 0x00008800000a7ab9 */ /* 0x000fc80000000a00 */
[----:B------:R-:W4:Y:S01]  /*0c60*/  LDG.E.64.CONSTANT R70, desc[UR6][R70.64] ;  /* 0x0000000646467981 */ /* 0x000f22000c1e9b00 */
[----:B------:R-:W-:Y:S02]  /*0c70*/  IADD3 R68, P1, R66, UR10, RZ ;  /* 0x0000000a42447c10 */ /* 0x000fe4000ff3e0ff */
[C---:B--2---:R-:W-:Y:S02]  /*0c80*/  PRMT R5, R100.reuse, 0x7632, R5 ;  /* 0x0000763264057816 */ /* 0x044fe40000000005 */
[----:B------:R-:W-:Y:S02]  /*0c90*/  SHF.L.U32 R3, R100, 0x10, RZ ;  /* 0x0000001064037819 */ /* 0x000fe400000006ff */
[----:B------:R-:W-:-:S03]  /*0ca0*/  SHF.L.U32 R57, R5, 0x10, RZ ;  /* 0x0000001005397819 */ /* 0x000fc600000006ff */
[----:B------:R-:W-:Y:S01]  /*0cb0*/  FADD.FTZ R55, RZ, R3 ;  /* 0x00000003ff377221 */ /* 0x000fe20000010000 */
[----:B------:R-:W-:-:S03]  /*0cc0*/  FFMA.FTZ R56, R3, R3, RZ ;  /* 0x0000000303387223 */ /* 0x000fc600000100ff */
[----:B------:R-:W-:Y:S01]  /*0cd0*/  FADD.FTZ R58, R55, R57 ;  /* 0x00000039373a7221 */ /* 0x000fe20000010000 */
[----:B------:R-:W-:Y:S01]  /*0ce0*/  FFMA.FTZ R56, R57, R57, R56 ;  /* 0x0000003939387223 */ /* 0x000fe20000010038 */
[----:B------:R-:W-:-:S04]  /*0cf0*/  SHF.R.U32.HI R57, RZ, 0x1f, R52 ;  /* 0x0000001fff397819 */ /* 0x000fc80000011634 */
[----:B------:R-:W-:Y:S02]  /*0d00*/  IADD3.X R69, R57, UR11, RZ, P1, !PT ;  /* 0x0000000b39457c10 */ /* 0x000fe40008ffe4ff */
[----:B------:R-:W-:-:S04]  /*0d10*/  IADD3 R66, P1, R66, UR12, RZ ;  /* 0x0000000c42427c10 */ /* 0x000fc8000ff3e0ff */
[----:B------:R-:W-:Y:S01]  /*0d20*/  IADD3.X R67, R57, UR13, RZ, P1, !PT ;  /* 0x0000000d39437c10 */ /* 0x000fe20008ffe4ff */
[----:B------:R-:W5:Y:S05]  /*0d30*/  LDG.E.64.CONSTANT R68, desc[UR6][R68.64] ;  /* 0x0000000644447981 */ /* 0x000f6a000c1e9b00 */
[----:B------:R-:W5:Y:S01]  /*0d40*/  LDG.E.64.CONSTANT R66, desc[UR6][R66.64] ;  /* 0x0000000642427981 */ /* 0x000f62000c1e9b00 */
[C---:B------:R-:W-:Y:S02]  /*0d50*/  PRMT R54, R101.reuse, 0x7632, R54 ;  /* 0x0000763265367816 */ /* 0x040fe40000000036 */
[----:B------:R-:W-:Y:S02]  /*0d60*/  SHF.L.U32 R5, R101, 0x10, RZ ;  /* 0x0000001065057819 */ /* 0x000fe400000006ff */
[----:B------:R-:W-:-:S03]  /*0d70*/  SHF.L.U32 R60, R54, 0x10, RZ ;  /* 0x00000010363c7819 */ /* 0x000fc600000006ff */
[----:B------:R-:W-:Y:S01]  /*0d80*/  FADD.FTZ R54, RZ, R5 ;  /* 0x00000005ff367221 */ /* 0x000fe20000010000 */
[----:B------:R-:W-:Y:S01]  /*0d90*/  FFMA.FTZ R55, R5, R5, RZ ;  /* 0x0000000505377223 */ /* 0x000fe200000100ff */
[C---:B---3--:R-:W-:Y:S02]  /*0da0*/  SHF.L.U32 R57, R99.reuse, 0x10, RZ ;  /* 0x0000001063397819 */ /* 0x048fe400000006ff */
[----:B------:R-:W-:Y:S01]  /*0db0*/  FADD.FTZ R62, R54, R60 ;  /* 0x0000003c363e7221 */ /* 0x000fe20000010000 */
[----:B------:R-:W-:Y:S01]  /*0dc0*/  FFMA.FTZ R60, R60, R60, R55 ;  /* 0x0000003c3c3c7223 */ /* 0x000fe20000010037 */
[----:B------:R-:W-:Y:S02]  /*0dd0*/  PRMT R54, R99, 0x7632, R54 ;  /* 0x0000763263367816 */ /* 0x000fe40000000036 */
[C---:B------:R-:W-:Y:S02]  /*0de0*/  SHF.L.U32 R55, R98.reuse, 0x10, RZ ;  /* 0x0000001062377819 */ /* 0x040fe400000006ff */
[----:B------:R-:W-:Y:S01]  /*0df0*/  PRMT R52, R98, 0x7632, R52 ;  /* 0x0000763262347816 */ /* 0x000fe20000000034 */
[----:B------:R-:W-:Y:S01]  /*0e00*/  FADD.FTZ R62, R62, R57 ;  /* 0x000000393e3e7221 */ /* 0x000fe20000010000 */
        /* <DEDUP_REMOVED lines=9> */
[C---:B----4-:R-:W-:Y:S01]  /*0ea0*/  PRMT R52, R96.reuse, 0x7632, R52 ;  /* 0x0000763260347816 */ /* 0x050fe20000000034 */
[----:B------:R-:W-:Y:S01]  /*0eb0*/  IMAD.U32 R59, R96, 0x10000, RZ ;  /* 0x00010000603b7824 */ /* 0x000fe200078e00ff */
[----:B------:R-:W-:-:S02]  /*0ec0*/  PRMT R54, R97, 0x7632, R54 ;  /* 0x0000763261367816 */ /* 0x000fc40000000036 */
[----:B------:R-:W-:Y:S01]  /*0ed0*/  SHF.L.U32 R61, R97, 0x10, RZ ;  /* 0x00000010613d7819 */ /* 0x000fe200000006ff */
[----:B------:R-:W-:Y:S01]  /*0ee0*/  FADD.FTZ R58, R58, R59 ;  /* 0x0000003b3a3a7221 */ /* 0x000fe20000010000 */
[----:B------:R-:W-:Y:S01]  /*0ef0*/  SHF.L.U32 R63, R52, 0x10, RZ ;  /* 0x00000010343f7819 */ /* 0x000fe200000006ff */
[----:B------:R-:W-:Y:S01]  /*0f00*/  FFMA.FTZ R56, R59, R59, R56 ;  /* 0x0000003b3b387223 */ /* 0x000fe20000010038 */
[----:B------:R-:W-:Y:S01]  /*0f10*/  SHF.L.U32 R65, R54, 0x10, RZ ;  /* 0x0000001036417819 */ /* 0x000fe200000006ff */
[----:B------:R-:W-:Y:S02]  /*0f20*/  FFMA.FTZ R52, R61, R61, R60 ;  /* 0x0000003d3d347223 */ /* 0x000fe4000001003c */
[----:B------:R-:W-:Y:S01]  /*0f30*/  FADD.FTZ R58, R58, R63 ;  /* 0x0000003f3a3a7221 */ /* 0x000fe20000010000 */
[----:B------:R-:W-:Y:S01]  /*0f40*/  FFMA.FTZ R60, R63, R63, R56 ;  /* 0x0000003f3f3c7223 */ /* 0x000fe20000010038 */
[--C-:B------:R-:W-:Y:S01]  /*0f50*/  FFMA.FTZ R64, R65, R65, R52.reuse ;  /* 0x0000004141407223 */ /* 0x100fe20000010034 */
[----:B------:R-:W-:Y:S01]  /*0f60*/  SHF.L.U32 R63, R94, 0x10, RZ ;  /* 0x000000105e3f7819 */ /* 0x000fe200000006ff */
[----:B------:R-:W-:Y:S01]  /*0f70*/  FADD.FTZ R62, R62, R61 ;  /* 0x0000003d3e3e7221 */ /* 0x000fe20000010000 */
[----:B------:R-:W-:-:S02]  /*0f80*/  PRMT R52, R94, 0x7632, R52 ;  /* 0x000076325e347816 */ /* 0x000fc40000000034 */
[----:B------:R-:W-:Y:S01]  /*0f90*/  PRMT R54, R95, 0x7632, R54 ;  /* 0x000076325f367816 */ /* 0x000fe20000000036 */
[----:B------:R-:W-:Y:S01]  /*0fa0*/  FADD.FTZ R62, R62, R65 ;  /* 0x000000413e3e7221 */ /* 0x000fe20000010000 */
[----:B------:R-:W-:Y:S01]  /*0fb0*/  SHF.L.U32 R105, R52, 0x10, RZ ;  /* 0x0000001034697819 */ /* 0x000fe200000006ff */
[----:B------:R-:W-:Y:S01]  /*0fc0*/  FADD.FTZ R58, R58, R63 ;  /* 0x0000003f3a3a7221 */ /* 0x000fe20000010000 */
[----:B------:R-:W-:Y:S01]  /*0fd0*/  FFMA.FTZ R60, R63, R63, R60 ;  /* 0x0000003f3f3c7223 */ /* 0x000fe2000001003c */
[----:B------:R-:W-:Y:S01]  /*0fe0*/  SHF.L.U32 R65, R95, 0x10, RZ ;  /* 0x000000105f417819 */ /* 0x000fe200000006ff */
[C---:B------:R-:W-:Y:S01]  /*0ff0*/  IMAD.U32 R115, R92.reuse, 0x10000, RZ ;  /* 0x000100005c737824 */ /* 0x040fe200078e00ff */
[----:B------:R-:W-:Y:S01]  /*1000*/  PRMT R56, R92, 0x7632, R56 ;  /* 0x000076325c387816 */ /* 0x000fe20000000038 */
[----:B------:R-:W-:Y:S01]  /*1010*/  FADD.FTZ R58, R58, R105 ;  /* 0x000000693a3a7221 */ /* 0x000fe20000010000 */
        /* <DEDUP_REMOVED lines=20> */
[----:B------:R-:W-:Y:S01]  /*1160*/  FADD.FTZ R58, R58, R119 ;  /* 0x000000773a3a7221 */ /* 0x000fe20000010000 */
[----:B------:R-:W-:Y:S01]  /*1170*/  SHF.L.U32 R105, R52, 0x10, RZ ;  /* 0x0000001034697819 */ /* 0x000fe200000006ff */
[----:B------:R-:W-:Y:S01]  /*1180*/  FFMA.FTZ R60, R119, R119, R60 ;  /* 0x00000077773c7223 */ /* 0x000fe2000001003c */
[C---:B------:R-:W-:Y:S01]  /*1190*/  PRMT R54, R91.reuse, 0x7632, R54 ;  /* 0x000076325b367816 */ /* 0x040fe20000000036 */
[----:B------:R-:W-:Y:S01]  /*11a0*/  IMAD.U32 R125, R91, 0x10000, RZ ;  /* 0x000100005b7d7824 */ /* 0x000fe200078e00ff */
        /* <DEDUP_REMOVED lines=14> */
[----:B------:R-:W-:Y:S01]  /*1290*/  SHF.L.U32 R131, R86, 0x10, RZ ;  /* 0x0000001056837819 */ /* 0x000fe200000006ff */
        /* <DEDUP_REMOVED lines=25> */
[C---:B------:R-:W-:Y:S02]  /*1430*/  PRMT R54, R85.reuse, 0x7632, R54 ;  /* 0x0000763255367816 */ /* 0x040fe40000000036 */
[----:B------:R-:W-:Y:S01]  /*1440*/  SHF.L.U32 R137, R85, 0x10, RZ ;  /* 0x0000001055897819 */ /* 0x000fe200000006ff */
[----:B------:R-:W-:Y:S01]  /*1450*/  FADD.FTZ R58, R58, R105 ;  /* 0x000000693a3a7221 */ /* 0x000fe20000010000 */
[C---:B------:R-:W-:Y:S01]  /*1460*/  SHF.L.U32 R139, R82.reuse, 0x10, RZ ;  /* 0x00000010528b7819 */ /* 0x040fe200000006ff */
[----:B------:R-:W-:Y:S01]  /*1470*/  FFMA.FTZ R60, R105, R105, R60 ;  /* 0x00000069693c7223 */ /* 0x000fe2000001003c */
[----:B------:R-:W-:Y:S01]  /*1480*/  PRMT R52, R82, 0x7632, R52 ;  /* 0x0000763252347816 */ /* 0x000fe20000000034 */
        /* <DEDUP_REMOVED lines=20> */
[----:B------:R-:W-:Y:S01]  /*15d0*/  PRMT R52, R81, 0x7632, R52 ;  /* 0x0000763251347816 */ /* 0x000fe20000000034 */
[----:B------:R-:W-:Y:S01]  /*15e0*/  FADD.FTZ R62, R62, R107 ;  /* 0x0000006b3e3e7221 */ /* 0x000fe20000010000 */
[----:B------:R-:W-:Y:S01]  /*15f0*/  FFMA.FTZ R64, R107, R107, R64 ;  /* 0x0000006b6b407223 */ /* 0x000fe20000010040 */
[----:B------:R-:W-:-:S02]  /*1600*/  IMAD.U32 R145, R81, 0x10000, RZ ;  /* 0x0001000051917824 */ /* 0x000fc400078e00ff */
[----:B------:R-:W-:Y:S01]  /*1610*/  FADD.FTZ R58, R58, R105 ;  /* 0x000000693a3a7221 */ /* 0x000fe20000010000 */
[----:B------:R-:W-:Y:S01]  /*1620*/  FFMA.FTZ R60, R105, R105, R60 ;  /* 0x00000069693c7223 */ /* 0x000fe2000001003c */
[----:B------:R-:W-:Y:S01]  /*1630*/  SHF.L.U32 R105, R52, 0x10, RZ ;  /* 0x0000001034697819 */ /* 0x000fe200000006ff */
[----:B------:R-:W-:Y:S01]  /*1640*/  FADD.FTZ R62, R62, R145 ;  /* 0x000000913e3e7221 */ /* 0x000fe20000010000 */
[----:B------:R-:W-:Y:S01]  /*1650*/  FFMA.FTZ R64, R145, R145, R64 ;  /* 0x0000009191407223 */ /* 0x000fe20000010040 */
[C---:B------:R-:W-:Y:S02]  /*1660*/  SHF.L.U32 R147, R78.reuse, 0x10, RZ ;  /* 0x000000104e937819 */ /* 0x040fe400000006ff */
[----:B------:R-:W-:Y:S01]  /*1670*/  PRMT R52, R78, 0x7632, R52 ;  /* 0x000076324e347816 */ /* 0x000fe20000000034 */
[----:B------:R-:W-:Y:S01]  /*1680*/  FADD.FTZ R62, R62, R105 ;  /* 0x000000693e3e7221 */ /* 0x000fe20000010000 */
[----:B------:R-:W-:Y:S01]  /*1690*/  FFMA.FTZ R64, R105, R105, R64 ;  /* 0x0000006969407223 */ /* 0x000fe20000010040 */
[----:B------:R-:W-:Y:S01]  /*16a0*/  PRMT R54, R79, 0x7632, R54 ;  /* 0x000076324f367816 */ /* 0x000fe20000000036 */
[----:B------:R-:W-:Y:S01]  /*16b0*/  FADD.FTZ R58, R58, R147 ;  /* 0x000000933a3a7221 */ /* 0x000fe20000010000 */
[----:B------:R-:W-:Y:S01]  /*16c0*/  SHF.L.U32 R105, R52, 0x10, RZ ;  /* 0x0000001034697819 */ /* 0x000fe200000006ff */
[----:B------:R-:W-:Y:S01]  /*16d0*/  FFMA.FTZ R60, R147, R147, R60 ;  /* 0x00000093933c7223 */ /* 0x000fe2000001003c */
[----:B------:R-:W-:-:S02]  /*16e0*/  SHF.L.U32 R149, R79, 0x10, RZ ;  /* 0x000000104f957819 */ /* 0x000fc400000006ff */
        /* <DEDUP_REMOVED lines=11> */
[----:B------:R-:W-:Y:S01]  /*17a0*/  FADD.FTZ R62, R62, R107 ;  /* 0x0000006b3e3e7221 */ /* 0x000fe20000010000 */
[----:B------:R-:W-:Y:S01]  /*17b0*/  FFMA.FTZ R64, R107, R107, R64 ;  /* 0x0000006b6b407223 */ /* 0x000fe20000010040 */
        /* <DEDUP_REMOVED lines=41> */
[----:B------:R-:W-:-:S02]  /*1a50*/  IMAD.U32 R107, R54, 0x10000, RZ ;  /* 0x00010000366b7824 */ /* 0x000fc400078e00ff */
[----:B------:R-:W-:Y:S01]  /*1a60*/  FFMA.FTZ R60, R163, R163, R60 ;  /* 0x000000a3a33c7223 */ /* 0x000fe2000001003c */
        /* <DEDUP_REMOVED lines=9> */
[----:B------:R-:W-:Y:S01]  /*1b00*/  BAR.SYNC.DEFER_BLOCKING 0x0 ;  /* 0x0000000000007b1d */ /* 0x000fe20000010000 */
[----:B------:R-:W-:-:S13]  /*1b10*/  ISETP.GT.U32.AND P1, PT, R21, 0x7f, PT ;  /* 0x0000007f1500780c */ /* 0x000fda0003f24070 */
        /* <DEDUP_REMOVED lines=14> */
[----:B------:R-:W-:Y:S02]  /*1c00*/  MOV R52, RZ ;  /* 0x000000ff00347202 */ /* 0x000fe40000000f00 */
[----:B----4-:R-:W-:Y:S01]  /*1c10*/  @!P1 FADD.FTZ R52, R105, R112 ;  /* 0x0000007069349221 */ /* 0x010fe20000010000 */
[----:B------:R-:W-:-:S04]  /*1c20*/  @!P1 FADD.FTZ R54, R56, R113 ;  /* 0x0000007138369221 */ /* 0x000fc80000010000 */
[----:B------:R-:W0:Y:S04]  /*1c30*/  SHFL.BFLY PT, R105, R52, 0x2, 0x1f ;  /* 0x0c401f0034697f89 */ /* 0x000e2800000e0000 */
[----:B------:R-:W1:Y:S01]  /*1c40*/  SHFL.BFLY PT, R107, R54, 0x2, 0x1f ;  /* 0x0c401f00366b7f89 */ /* 0x000e6200000e0000 */
[----:B------:R-:W-:Y:S01]  /*1c50*/  LOP3.LUT P1, RZ, R21, 0xffffff83, RZ, 0xc0, !PT ;  /* 0xffffff8315ff7812 */ /* 0x000fe2000782c0ff */
[----:B------:R-:W-:Y:S01]  /*1c60*/  BSSY B0, `(.L_x_1240) ;  /* 0x000000f000007945 */ /* 0x000fe20003800000 */
[----:B0-----:R-:W-:Y:S01]  /*1c70*/  FADD.FTZ R104, R105, R52 ;  /* 0x0000003469687221 */ /* 0x001fe20000010000 */
[----:B-1----:R-:W-:-:S04]  /*1c80*/  FADD.FTZ R56, R107, R54 ;  /* 0x000000366b387221 */ /* 0x002fc80000010000 */
[----:B------:R0:W1:Y:S04]  /*1c90*/  SHFL.BFLY PT, R111, R104, 0x1, 0x1f ;  /* 0x0c201f00686f7f89 */ /* 0x00006800000e0000 */
[----:B------:R0:W2:Y:S02]  /*1ca0*/  SHFL.BFLY PT, R113, R56, 0x1, 0x1f ;  /* 0x0c201f0038717f89 */ /* 0x0000a400000e0000 */
[----:B------:R-:W-:Y:S05]  /*1cb0*/  @P1 BRA `(.L_x_1241) ;  /* 0x0000000000241947 */ /* 0x000fea0003800000 */
[----:B------:R-:W3:Y:S01]  /*1cc0*/  LDC R52, c[0x0][0x10] ;  /* 0x00000400ff347b82 */ /* 0x000ee20000000800 */
[----:B01----:R-:W-:-:S07]  /*1cd0*/  FADD.FTZ R104, R104, R111 ;  /* 0x0000006f68687221 */ /* 0x003fce0000010000 */
[----:B------:R-:W0:Y:S01]  /*1ce0*/  LDC.64 R106, c[0x0][0x248] ;  /* 0x00009200ff6a7b82 */ /* 0x000e220000000a00 */
[----:B---3--:R-:W-:-:S05]  /*1cf0*/  IMAD R105, R52, R13, UR8 ;  /* 0x0000000834697e24 */ /* 0x008fca000f8e020d */
[----:B------:R-:W-:-:S04]  /*1d00*/  LEA R105, R105, R0, 0xb ;  /* 0x0000000069697211 */ /* 0x000fc800078e58ff */
[----:B------:R-:W-:Y:S01]  /*1d10*/  SHF.L.U32 R109, R105, 0x1, RZ ;  /* 0x00000001696d7819 */ /* 0x000fe200000006ff */
[----:B--2---:R-:W-:-:S04]  /*1d20*/  FADD.FTZ R105, R56, R113 ;  /* 0x0000007138697221 */ /* 0x004fc80000010000 */
[----:B0-----:R-:W-:-:S05]  /*1d30*/  IMAD.WIDE.U32 R106, R109, 0x4, R106 ;  /* 0x000000046d6a7825 */ /* 0x001fca00078e006a */
[----:B------:R3:W-:Y:S02]  /*1d40*/  STG.E.64 desc[UR6][R106.64], R104 ;  /* 0x000000686a007986 */ /* 0x0007e4000c101b06 */
.L_x_1241:
[----:B------:R-:W-:Y:S05]  /*1d50*/  BSYNC B0 ;  /* 0x0000000000007941 */ /* 0x000fea0003800000 */
.L_x_1240:
[----:B------:R-:W-:Y:S01]  /*1d60*/  ISETP.NE.AND P1, PT, R21, RZ, PT ;  /* 0x000000ff1500720c */ /* 0x000fe20003f25270 */
[----:B------:R-:W-:Y:S01]  /*1d70*/  BAR.SYNC.DEFER_BLOCKING 0x0 ;  /* 0x0000000000007b1d */ /* 0x000fe20000010000 */
        /* <DEDUP_REMOVED lines=18> */
[----:B0-----:R-:W-:Y:S02]  /*1ea0*/  PRMT R56, R82, 0x7632, R56 ;  /* 0x0000763252387816 */ /* 0x001fe40000000038 */
[----:B------:R-:W-:Y:S02]  /*1eb0*/  PRMT R58, R83, 0x7632, R58 ;  /* 0x00007632533a7816 */ /* 0x000fe4000000003a */
[----:B------:R-:W-:Y:S02]  /*1ec0*/  PRMT R60, R80, 0x7632, R60 ;  /* 0x00007632503c7816 */ /* 0x000fe4000000003c */
[----:B------:R-:W-:Y:S01]  /*1ed0*/  PRMT R62, R81, 0x7632, R62 ;  /* 0x00007632513e7816 */ /* 0x000fe2000000003e */
[----:B------:R-:W-:Y:S06]  /*1ee0*/  @P1 BRA `(.L_x_1242) ;  /* 0x0000000000541947 */ /* 0x000fec0003800000 */
[----:B------:R-:W0:Y:S01]  /*1ef0*/  S2R R81, SR_LANEID ;  /* 0x0000000000517919 */ /* 0x000e220000000000 */
[----:B------:R-:W-:Y:S02]  /*1f00*/  VOTEU.ANY UR5, UPT, PT ;  /* 0x0000000000057886 */ /* 0x000fe400038e0100 */
[----:B------:R-:W0:Y:S01]  /*1f10*/  FLO.U32 R80, UR5 ;  /* 0x0000000500507d00 */ /* 0x000e2200080e0000 */
[----:B------:R-:W-:Y:S01]  /*1f20*/  UPOPC UR9, UR5 ;  /* 0x00000005000972bf */ /* 0x000fe20008000000 */
[----:B0-----:R-:W-:-:S05]  /*1f30*/  ISETP.EQ.U32.AND P1, PT, R80, R81, PT ;  /* 0x000000515000720c */ /* 0x001fca0003f22070 */
[----:B------:R-:W-:-:S08]  /*1f40*/  IMAD R81, R18, UR9, RZ ;  /* 0x0000000912517c24 */ /* 0x000fd0000f8e02ff */
[----:B------:R-:W-:Y:S06]  /*1f50*/  @P1 MEMBAR.ALL.GPU ;  /* 0x0000000000001992 */ /* 0x000fec000000a000 */
[----:B------:R-:W-:-:S00]  /*1f60*/  @P1 ERRBAR ;  /* 0x00000000000019ab */ /* 0x000fc00000000000 */
[----:B------:R-:W-:Y:S06]  /*1f70*/  @P1 CGAERRBAR ;  /* 0x00000000000015ab */ /* 0x000fec0000000000 */
[----:B------:R-:W4:Y:S01]  /*1f80*/  @P1 ATOM.E.ADD.STRONG.GPU PT, R81, desc[UR6][R102.64], R81 ;  /* 0x000000516651198a */ /* 0x000f2200081ee1c6 */
[----:B------:R-:W0:Y:S02]  /*1f90*/  S2R R64, SR_LTMASK ;  /* 0x0000000000407919 */ /* 0x000e240000003900 */
[----:B0-----:R-:W-:-:S04]  /*1fa0*/  LOP3.LUT R82, R64, UR5, RZ, 0xc0, !PT ;  /* 0x0000000540527c12 */ /* 0x001fc8000f8ec0ff */
[----:B------:R-:W0:Y:S01]  /*1fb0*/  POPC R64, R82 ;  /* 0x0000005200407309 */ /* 0x000e220000000000 */
[----:B----4-:R-:W0:Y:S02]  /*1fc0*/  SHFL.IDX PT, R83, R81, R80, 0x1f ;  /* 0x00001f5051537589 */ /* 0x010e2400000e0000 */
[----:B0-----:R-:W-:-:S07]  /*1fd0*/  IMAD R64, R18, R64, R83 ;  /* 0x0000004012407224 */ /* 0x001fce00078e0253 */
.L_x_1243:
[----:B------:R-:W4:Y:S04]  /*1fe0*/  LD.E.STRONG.GPU R81, desc[UR6][R102.64] ;  /* 0x0000000666517980 */ /* 0x000f28000c10f900 */
[----:B----4-:R-:W-:Y:S01]  /*1ff0*/  CCTL.IVALL ;  /* 0x00000000ff00798f */ /* 0x010fe20002000000 */
[----:B------:R-:W-:Y:S05]  /*2000*/  YIELD ;  /* 0x0000000000007946 */ /* 0x000fea0003800000 */
[----:B------:R-:W-:-:S04]  /*2010*/  LOP3.LUT R81, R81, R64, RZ, 0x3c, !PT ;  /* 0x0000004051517212 */ /* 0x000fc800078e3cff */
[----:B------:R-:W-:-:S13]  /*2020*/  ISETP.GT.AND P1, PT, R81, -0x1, PT ;  /* 0xffffffff5100780c */ /* 0x000fda0003f24270 */
[----:B------:R-:W-:Y:S05]  /*2030*/  @P1 BRA `(.L_x_1243) ;  /* 0xfffffffc00e81947 */ /* 0x000fea000383ffff */
.L_x_1242:
[----:B------:R-:W-:Y:S01]  /*2040*/  ISETP.GT.U32.AND P1, PT, R21, 0xff, PT ;  /* 0x000000ff1500780c */ /* 0x000fe20003f24070 */
[----:B------:R-:W-:Y:S05]  /*2050*/  WARPSYNC.ALL ;  /* 0x0000000000007948 */ /* 0x000fea0003800000 */
[----:B------:R-:W-:Y:S01]  /*2060*/  BAR.SYNC.DEFER_BLOCKING 0x0 ;  /* 0x0000000000007b1d */ /* 0x000fe20000010000 */
[----:B------:R-:W-:Y:S02]  /*2070*/  PRMT R114, R78, 0x7632, R114 ;  /* 0x000076324e727816 */ /* 0x000fe40000000072 */
[----:B------:R-:W-:Y:S02]  /*2080*/  CS2R R82, SRZ ;  /* 0x0000000000527805 */ /* 0x000fe4000001ff00 */
[----:B--2---:R-:W-:-:S02]  /*2090*/  PRMT R113, R79, 0x7632, R113 ;  /* 0x000076324f717816 */ /* 0x004fc40000000071 */
[----:B------:R-:W-:Y:S01]  /*20a0*/  PRMT R112, R76, 0x7632, R112 ;  /* 0x000076324c707816 */ /* 0x000fe20000000070 */
[----:B------:R-:W-:Y:S01]  /*20b0*/  BSSY B0, `(.L_x_1244) ;  /* 0x000003b000007945 */ /* 0x000fe20003800000 */
[----:B-1----:R-:W-:Y:S02]  /*20c0*/  PRMT R111, R77, 0x7632, R111 ;  /* 0x000076324d6f7816 */ /* 0x002fe4000000006f */
[----:B------:R-:W-:Y:S02]  /*20d0*/  PRMT R110, R74, 0x7632, R110 ;  /* 0x000076324a6e7816 */ /* 0x000fe4000000006e */
[----:B------:R-:W-:Y:S02]  /*20e0*/  PRMT R109, R75, 0x7632, R109 ;  /* 0x000076324b6d7816 */ /* 0x000fe4000000006d */
[----:B------:R-:W-:Y:S02]  /*20f0*/  PRMT R108, R72, 0x7632, R108 ;  /* 0x00007632486c7816 */ /* 0x000fe4000000006c */
[----:B---3--:R-:W-:-:S02]  /*2100*/  PRMT R107, R73, 0x7632, R107 ;  /* 0x00007632496b7816 */ /* 0x008fc4000000006b */
[----:B------:R-:W-:Y:S02]  /*2110*/  PRMT R106, R70, 0x7632, R106 ;  /* 0x00007632466a7816 */ /* 0x000fe4000000006a */
[----:B------:R-:W-:Y:S02]  /*2120*/  PRMT R64, R71, 0x7632, R64 ;  /* 0x0000763247407816 */ /* 0x000fe40000000040 */
[----:B-----5:R-:W-:Y:S02]  /*2130*/  PRMT R105, R68, 0x7632, R105 ;  /* 0x0000763244697816 */ /* 0x020fe40000000069 */
[----:B------:R-:W-:Y:S02]  /*2140*/  PRMT R104, R69, 0x7632, R104 ;  /* 0x0000763245687816 */ /* 0x000fe40000000068 */
[----:B------:R-:W-:Y:S02]  /*2150*/  PRMT R118, R66, 0x7632, R118 ;  /* 0x0000763242767816 */ /* 0x000fe40000000076 */
[----:B------:R-:W-:Y:S01]  /*2160*/  PRMT R116, R67, 0x7632, R116 ;  /* 0x0000763243747816 */ /* 0x000fe20000000074 */
[----:B------:R-:W-:Y:S06]  /*2170*/  @P1 BRA `(.L_x_1245) ;  /* 0x0000000000b81947 */ /* 0x000fec0003800000 */
[----:B------:R-:W0:Y:S08]  /*2180*/  LDC R70, c[0x0][0x10] ;  /* 0x00000400ff467b82 */ /* 0x000e300000000800 */
[----:B------:R-:W1:Y:S01]  /*2190*/  LDC.64 R82, c[0x0][0x248] ;  /* 0x00009200ff527b82 */ /* 0x000e620000000a00 */
[----:B0-----:R-:W-:Y:S01]  /*21a0*/  IMAD R71, R70, R13, UR8 ;  /* 0x0000000846477e24 */ /* 0x001fe2000f8e020d */
[----:B------:R-:W-:-:S04]  /*21b0*/  LOP3.LUT R70, R21, 0x7, RZ, 0xc0, !PT ;  /* 0x0000000715467812 */ /* 0x000fc800078ec0ff */
[----:B------:R-:W-:-:S04]  /*21c0*/  LEA R71, R71, R16, 0x5 ;  /* 0x0000001047477211 */ /* 0x000fc800078e28ff */
[----:B------:R-:W-:-:S05]  /*21d0*/  LEA R70, R71, R70, 0x6 ;  /* 0x0000004647467211 */ /* 0x000fca00078e30ff */
[----:B------:R-:W-:-:S04]  /*21e0*/  IMAD.SHL.U32 R85, R70, 0x2, RZ ;  /* 0x0000000246557824 */ /* 0x000fc800078e00ff */
[C---:B-1----:R-:W-:Y:S01]  /*21f0*/  IMAD.WIDE.U32 R72, R85.reuse, 0x4, R82 ;  /* 0x0000000455487825 */ /* 0x042fe200078e0052 */
[C---:B------:R-:W-:Y:S02]  /*2200*/  IADD3 R71, R85.reuse, 0x10, RZ ;  /* 0x0000001055477810 */ /* 0x040fe40007ffe0ff */
[----:B------:R-:W-:-:S03]  /*2210*/  IADD3 R81, R85, 0x20, RZ ;  /* 0x0000002055517810 */ /* 0x000fc60007ffe0ff */
[--C-:B------:R-:W-:Y:S01]  /*2220*/  IMAD.WIDE.U32 R70, R71, 0x4, R82.reuse ;  /* 0x0000000447467825 */ /* 0x100fe200078e0052 */
[----:B------:R-:W2:Y:S01]  /*2230*/  LDG.E.64 R72, desc[UR6][R72.64] ;  /* 0x0000000648487981 */ /* 0x000ea2000c1e1b00 */
[----:B------:R-:W-:Y:S02]  /*2240*/  IADD3 R79, R85, 0x30, RZ ;  /* 0x00000030554f7810 */ /* 0x000fe40007ffe0ff */
        /* <DEDUP_REMOVED lines=9> */
[----:B------:R-:W-:-:S02]  /*22e0*/  IMAD.WIDE.U32 R74, R75, 0x4, R82 ;  /* 0x000000044b4a7825 */ /* 0x000fc400078e0052 */
[----:B------:R-:W5:Y:S02]  /*22f0*/  LDG.E.64 R76, desc[UR6][R76.64] ;  /* 0x000000064c4c7981 */ /* 0x000f64000c1e1b00 */
[----:B------:R-:W-:Y:S02]  /*2300*/  VIADD R123, R85, 0x70 ;  /* 0x00000070557b7836 */ /* 0x000fe40000000000 */
[--C-:B------:R-:W-:Y:S01]  /*2310*/  IMAD.WIDE.U32 R84, R121, 0x4, R82.reuse ;  /* 0x0000000479547825 */ /* 0x100fe200078e0052 */
[----:B------:R-:W5:Y:S03]  /*2320*/  LDG.E.64 R74, desc[UR6][R74.64] ;  /* 0x000000064a4a7981 */ /* 0x000f66000c1e1b00 */
        /* <DEDUP_REMOVED lines=19> */
.L_x_1245:
[----:B------:R-:W-:Y:S05]  /*2460*/  BSYNC B0 ;  /* 0x0000000000007941 */ /* 0x000fea0003800000 */
.L_x_1244:
[----:B------:R-:W0:Y:S01]  /*2470*/  SHFL.BFLY PT, R71, R82, 0x4, 0x1f ;  /* 0x0c801f0052477f89 */ /* 0x000e2200000e0000 */
[----:B------:R-:W-:Y:S01]  /*2480*/  LOP3.LUT P1, RZ, R21, 0xffffff07, RZ, 0xc0, !PT ;  /* 0xffffff0715ff7812 */ /* 0x000fe2000782c0ff */
[----:B------:R-:W-:Y:S01]  /*2490*/  ULDC.64 UR10, c[0x0][0x210] ;  /* 0x00008400000a7ab9 */ /* 0x000fe20000000a00 */
[----:B------:R-:W-:Y:S01]  /*24a0*/  SHF.L.U32 R123, R86, 0x10, RZ ;  /* 0x00000010567b7819 */ /* 0x000fe200000006ff */
[----:B------:R-:W1:Y:S01]  /*24b0*/  SHFL.BFLY PT, R70, R83, 0x4, 0x1f ;  /* 0x0c801f0053467f89 */ /* 0x000e6200000e0000 */
[----:B------:R-:W-:Y:S01]  /*24c0*/  LEA R80, P3, R28, UR10, 0x1 ;  /* 0x0000000a1c507c11 */ /* 0x000fe2000f8608ff */
[----:B------:R-:W-:Y:S01]  /*24d0*/  IMAD.U32 R121, R88, 0x10000, RZ ;  /* 0x0001000058797824 */ /* 0x000fe200078e00ff */
[----:B------:R-:W-:Y:S01]  /*24e0*/  SHF.L.U32 R122, R114, 0x10, RZ ;  /* 0x00000010727a7819 */ /* 0x000fe200000006ff */
[----:B------:R-:W-:Y:S01]  /*24f0*/  IMAD.U32 R130, R110, 0x10000, RZ ;  /* 0x000100006e827824 */ /* 0x000fe200078e00ff */
[----:B------:R-:W-:Y:S01]  /*2500*/  LEA.HI.X R81, R28, UR11, R31, 0x1, P3 ;  /* 0x0000000b1c517c11 */ /* 0x000fe200098f0c1f */
[----:B------:R-:W-:Y:S01]  /*2510*/  ULDC UR5, c[0x0][0x230] ;  /* 0x00008c0000057ab9 */ /* 0x000fe20000000800 */
[----:B------:R-:W-:Y:S01]  /*2520*/  SHF.L.U32 R126, R112, 0x10, RZ ;  /* 0x00000010707e7819 */ /* 0x000fe200000006ff */
[----:B------:R-:W-:Y:S01]  /*2530*/  IMAD.U32 R101, R101, 0x10000, RZ ;  /* 0x0001000065657824 */ /* 0x000fe200078e00ff */
[----:B------:R-:W-:Y:S01]  /*2540*/  SHF.L.U32 R134, R108, 0x10, RZ ;  /* 0x000000106c867819 */ /* 0x000fe200000006ff */
[----:B------:R-:W-:Y:S01]  /*2550*/  IMAD.U32 R87, R87, 0x10000, RZ ;  /* 0x0001000057577824 */ /* 0x000fe200078e00ff */
[----:B------:R-:W-:Y:S01]  /*2560*/  SHF.L.U32 R138, R106, 0x10, RZ ;  /* 0x000000106a8a7819 */ /* 0x000fe200000006ff */
[----:B------:R-:W-:Y:S01]  /*2570*/  IMAD.U32 R107, R107, 0x10000, RZ ;  /* 0x000100006b6b7824 */ /* 0x000fe200078e00ff */
[----:B------:R-:W-:-:S02]  /*2580*/  SHF.L.U32 R66, R66, 0x10, RZ ;  /* 0x0000001042427819 */ /* 0x000fc400000006ff */
[----:B------:R-:W-:Y:S02]  /*2590*/  SHF.L.U32 R99, R99, 0x10, RZ ;  /* 0x0000001063637819 */ /* 0x000fe400000006ff */
[----:B------:R-:W-:Y:S02]  /*25a0*/  SHF.L.U32 R97, R97, 0x10, RZ ;  /* 0x0000001061617819 */ /* 0x000fe400000006ff */
[----:B------:R-:W-:Y:S01]  /*25b0*/  SHF.L.U32 R95, R95, 0x10, RZ ;  /* 0x000000105f5f7819 */ /* 0x000fe200000006ff */
[----:B0-----:R-:W-:Y:S01]  /*25c0*/  FADD.FTZ R71, R71, R82 ;  /* 0x0000005247477221 */ /* 0x001fe20000010000 */
[----:B------:R-:W-:Y:S02]  /*25d0*/  SHF.L.U32 R93, R93, 0x10, RZ ;  /* 0x000000105d5d7819 */ /* 0x000fe400000006ff */
[----:B------:R-:W-:Y:S01]  /*25e0*/  SHF.L.U32 R91, R91, 0x10, RZ ;  /* 0x000000105b5b7819 */ /* 0x000fe200000006ff */
[----:B-1----:R-:W-:Y:S01]  /*25f0*/  FADD.FTZ R70, R70, R83 ;  /* 0x0000005346467221 */ /* 0x002fe20000010000 */
[----:B------:R-:W0:Y:S01]  /*2600*/  SHFL.BFLY PT, R72, R71, 0x2, 0x1f ;  /* 0x0c401f0047487f89 */ /* 0x000e2200000e0000 */
[----:B------:R-:W-:-:S02]  /*2610*/  SHF.L.U32 R89, R89, 0x10, RZ ;  /* 0x0000001059597819 */ /* 0x000fc400000006ff */
[----:B------:R-:W-:Y:S01]  /*2620*/  SHF.L.U32 R113, R113, 0x10, RZ ;  /* 0x0000001071717819 */ /* 0x000fe200000006ff */
[----:B------:R-:W1:Y:S01]  /*2630*/  SHFL.BFLY PT, R73, R70, 0x2, 0x1f ;  /* 0x0c401f0046497f89 */ /* 0x000e6200000e0000 */
[----:B------:R-:W-:Y:S02]  /*2640*/  SHF.L.U32 R111, R111, 0x10, RZ ;  /* 0x000000106f6f7819 */ /* 0x000fe400000006ff */
[----:B------:R-:W-:Y:S02]  /*2650*/  SHF.L.U32 R109, R109, 0x10, RZ ;  /* 0x000000106d6d7819 */ /* 0x000fe400000006ff */
[----:B------:R-:W-:Y:S02]  /*2660*/  SHF.L.U32 R69, R69, 0x10, RZ ;  /* 0x0000001045457819 */ /* 0x000fe400000006ff */
[----:B------:R-:W-:Y:S02]  /*2670*/  SHF.L.U32 R104, R104, 0x10, RZ ;  /* 0x0000001068687819 */ /* 0x000fe400000006ff */
[----:B------:R-:W-:Y:S01]  /*2680*/  LOP3.LUT R13, R13, 0x1, RZ, 0x3c, !PT ;  /* 0x000000010d0d7812 */ /* 0x000fe200078e3cff */
[----:B0-----:R-:W-:Y:S01]  /*2690*/  FADD.FTZ R76, R71, R72 ;  /* 0x00000048474c7221 */ /* 0x001fe20000010000 */
[----:B-1----:R-:W-:-:S04]  /*26a0*/  FADD.FTZ R73, R70, R73 ;  /* 0x0000004946497221 */ /* 0x002fc80000010000 */
[----:B------:R-:W0:Y:S04]  /*26b0*/  SHFL.BFLY PT, R75, R76, 0x1, 0x1f ;  /* 0x0c201f004c4b7f89 */ /* 0x000e2800000e0000 */
[----:B------:R-:W1:Y:S01]  /*26c0*/  SHFL.BFLY PT, R72, R73, 0x1, 0x1f ;  /* 0x0c201f0049487f89 */ /* 0x000e6200000e0000 */
[----:B0-----:R-:W-:Y:S01]  /*26d0*/  @!P1 FADD.FTZ R74, R76, R75 ;  /* 0x0000004b4c4a9221 */ /* 0x001fe20000010000 */
[----:B------:R-:W-:-:S03]  /*26e0*/  LEA R76, P2, R20, UR10, 0x1 ;  /* 0x0000000a144c7c11 */ /* 0x000fc6000f8408ff */
[----:B------:R-:W-:Y:S01]  /*26f0*/  @!P1 FMUL.FTZ R74, R74, 2.4414062863797880709e-05 ;  /* 0x37cccccd4a4a9820 */ /* 0x000fe20000410000 */
[----:B-1----:R-:W-:Y:S01]  /*2700*/  @!P1 FADD.FTZ R72, R73, R72 ;  /* 0x0000004849489221 */ /* 0x002fe20000010000 */
[----:B------:R-:W-:Y:S02]  /*2710*/  LEA.HI.X R77, R20, UR11, R23, 0x1, P2 ;  /* 0x0000000b144d7c11 */ /* 0x000fe400090f0c17 */
[----:B------:R-:W-:Y:S01]  /*2720*/  @!P1 FMUL.FTZ R71, R74, R74 ;  /* 0x0000004a4a479220 */ /* 0x000fe20000410000 */
[----:B------:R-:W-:-:S03]  /*2730*/  LEA R82, P2, R26, UR10, 0x1 ;  /* 0x0000000a1a527c11 */ /* 0x000fc6000f8408ff */
[----:B------:R-:W-:Y:S01]  /*2740*/  @!P1 FFMA.FTZ R71, R72, 2.4414062863797880709e-05, -R71 ;  /* 0x37cccccd48479823 */ /* 0x000fe20000010847 */
[----:B------:R-:W-:Y:S01]  /*2750*/  LEA.HI.X R83, R26, UR11, R29, 0x1, P2 ;  /* 0x0000000b1a537c11 */ /* 0x000fe200090f0c1d */
[----:B------:R-:W0:Y:S01]  /*2760*/  @!P0 LDC.64 R72, c[0x0][0x240] ;  /* 0x00009000ff488b82 */ /* 0x000e220000000a00 */
[----:B------:R-:W-:Y:S02]  /*2770*/  LEA R28, P2, R32, UR10, 0x1 ;  /* 0x0000000a201c7c11 */ /* 0x000fe4000f8408ff */
[----:B------:R-:W-:Y:S02]  /*2780*/  @!P1 FMNMX.FTZ R75, RZ, R71, !PT ;  /* 0x00000047ff4b9209 */ /* 0x000fe40007810000 */
[----:B------:R-:W-:Y:S02]  /*2790*/  LEA R26, P3, R34, UR10, 0x1 ;  /* 0x0000000a221a7c11 */ /* 0x000fe4000f8608ff */
[----:B------:R-:W-:Y:S01]  /*27a0*/  LEA.HI.X R29, R32, UR11, R35, 0x1, P2 ;  /* 0x0000000b201d7c11 */ /* 0x000fe200090f0c23 */
[----:B------:R1:W-:Y:S01]  /*27b0*/  @!P1 STS.64 [R19], R74 ;  /* 0x0000004a13009388 */ /* 0x0003e20000000a00 */
[----:B------:R-:W-:Y:S01]  /*27c0*/  BAR.SYNC.DEFER_BLOCKING 0x0 ;  /* 0x0000000000007b1d */ /* 0x000fe20000010000 */
[----:B------:R-:W-:-:S04]  /*27d0*/  LEA R78, P1, R22, UR10, 0x1 ;  /* 0x0000000a164e7c11 */ /* 0x000fc8000f8208ff */
[----:B------:R-:W-:Y:S02]  /*27e0*/  LEA.HI.X R79, R22, UR11, R25, 0x1, P1 ;  /* 0x0000000b164f7c11 */ /* 0x000fe400088f0c19 */
[----:B------:R-:W-:Y:S02]  /*27f0*/  LEA R84, P1, R24, UR10, 0x1 ;  /* 0x0000000a18547c11 */ /* 0x000fe4000f8208ff */
[----:B------:R-:W-:Y:S02]  /*2800*/  LEA R22, P4, R30, UR10, 0x1 ;  /* 0x0000000a1e167c11 */ /* 0x000fe4000f8808ff */
[----:B------:R-:W-:Y:S02]  /*2810*/  LEA.HI.X R85, R24, UR11, R27, 0x1, P1 ;  /* 0x0000000b18557c11 */ /* 0x000fe400088f0c1b */
[----:B-1----:R-:W-:Y:S02]  /*2820*/  @!P0 LEA R74, P1, R14, R21, 0x5 ;  /* 0x000000150e4a8211 */ /* 0x002fe400078228ff */
[----:B------:R-:W-:-:S02]  /*2830*/  LEA.HI.X R23, R30, UR11, R33, 0x1, P4 ;  /* 0x0000000b1e177c11 */ /* 0x000fc4000a0f0c21 */
[----:B------:R-:W-:Y:S02]  /*2840*/  LEA R24, P4, R36, UR10, 0x1 ;  /* 0x0000000a24187c11 */ /* 0x000fe4000f8808ff */
[----:B------:R-:W-:Y:S02]  /*2850*/  LEA.HI.X R27, R34, UR11, R37, 0x1, P3 ;  /* 0x0000000b221b7c11 */ /* 0x000fe400098f0c25 */
[----:B------:R-:W-:Y:S02]  /*2860*/  LEA.HI.X R25, R36, UR11, R39, 0x1, P4 ;  /* 0x0000000b24197c11 */ /* 0x000fe4000a0f0c27 */
[----:B------:R-:W-:Y:S01]  /*2870*/  @!P0 LEA.HI.X R36, R14, R17, R15, 0x5, P1 ;  /* 0x000000110e248211 */ /* 0x000fe200008f2c0f */
[----:B------:R-:W1:Y:S01]  /*2880*/  @!P0 LDS.64 R70, [R6+UR4] ;  /* 0x0000000406468984 */ /* 0x000e620008000a00 */
[----:B------:R-:W-:Y:S02]  /*2890*/  LEA R34, P2, R38, UR10, 0x1 ;  /* 0x0000000a26227c11 */ /* 0x000fe4000f8408ff */
[----:B------:R-:W-:Y:S01]  /*28a0*/  LEA R32, P3, R40, UR10, 0x1 ;  /* 0x0000000a28207c11 */ /* 0x000fe2000f8608ff */
[----:B------:R-:W2:Y:S01]  /*28b0*/  LDS.64 R20, [R4+UR4] ;  /* 0x0000000404147984 */ /* 0x000ea20008000a00 */
[----:B------:R-:W-:-:S02]  /*28c0*/  LEA R30, P4, R42, UR10, 0x1 ;  /* 0x0000000a2a1e7c11 */ /* 0x000fc4000f8808ff */
[----:B0-----:R-:W-:Y:S02]  /*28d0*/  @!P0 LEA R72, P1, R74, R72, 0x3 ;  /* 0x000000484a488211 */ /* 0x001fe400078218ff */
[----:B------:R-:W-:Y:S02]  /*28e0*/  LEA.HI.X R35, R38, UR11, R41, 0x1, P2 ;  /* 0x0000000b26237c11 */ /* 0x000fe400090f0c29 */
[----:B------:R-:W-:Y:S02]  /*28f0*/  LEA.HI.X R33, R40, UR11, R43, 0x1, P3 ;  /* 0x0000000b28217c11 */ /* 0x000fe400098f0c2b */
[----:B------:R-:W-:Y:S02]  /*2900*/  LEA.HI.X R31, R42, UR11, R45, 0x1, P4 ;  /* 0x0000000b2a1f7c11 */ /* 0x000fe4000a0f0c2d */
[----:B------:R-:W-:Y:S02]  /*2910*/  @!P0 LEA.HI.X R73, R74, R73, R36, 0x3, P1 ;  /* 0x000000494a498211 */ /* 0x000fe400008f1c24 */
[----:B------:R-:W-:-:S02]  /*2920*/  LEA R42, P1, R44, UR10, 0x1 ;  /* 0x0000000a2c2a7c11 */ /* 0x000fc4000f8208ff */
[----:B------:R-:W-:Y:S02]  /*2930*/  LEA R40, P2, R46, UR10, 0x1 ;  /* 0x0000000a2e287c11 */ /* 0x000fe4000f8408ff */
[----:B------:R-:W-:Y:S02]  /*2940*/  LEA R38, P3, R48, UR10, 0x1 ;  /* 0x0000000a30267c11 */ /* 0x000fe4000f8608ff */
[----:B------:R-:W-:Y:S02]  /*2950*/  LEA R36, P4, R50, UR10, 0x1 ;  /* 0x0000000a32247c11 */ /* 0x000fe4000f8808ff */
[----:B------:R-:W-:Y:S02]  /*2960*/  LEA.HI.X R43, R44, UR11, R47, 0x1, P1 ;  /* 0x0000000b2c2b7c11 */ /* 0x000fe400088f0c2f */
[----:B------:R-:W-:Y:S02]  /*2970*/  LEA.HI.X R41, R46, UR11, R49, 0x1, P2 ;  /* 0x0000000b2e297c11 */ /* 0x000fe400090f0c31 */
[----:B------:R-:W-:-:S02]  /*2980*/  LEA.HI.X R39, R48, UR11, R51, 0x1, P3 ;  /* 0x0000000b30277c11 */ /* 0x000fc400098f0c33 */
[----:B------:R-:W-:Y:S01]  /*2990*/  LEA.HI.X R37, R50, UR11, R53, 0x1, P4 ;  /* 0x0000000b32257c11 */ /* 0x000fe2000a0f0c35 */
[----:B------:R-:W-:Y:S01]  /*29a0*/  ULDC.64 UR10, c[0x0][0x238] ;  /* 0x00008e00000a7ab9 */ /* 0x000fe20000000a00 */
[----:B------:R-:W-:Y:S02]  /*29b0*/  SHF.L.U32 R75, R90, 0x10, RZ ;  /* 0x000000105a4b7819 */ /* 0x000fe400000006ff */
[----:B------:R-:W-:Y:S02]  /*29c0*/  SHF.L.U32 R45, R100, 0x10, RZ ;  /* 0x00000010642d7819 */ /* 0x000fe400000006ff */
[----:B------:R-:W-:Y:S02]  /*29d0*/  SHF.L.U32 R47, R98, 0x10, RZ ;  /* 0x00000010622f7819 */ /* 0x000fe400000006ff */
[----:B------:R-:W-:Y:S01]  /*29e0*/  SHF.L.U32 R49, R96, 0x10, RZ ;  /* 0x0000001060317819 */ /* 0x000fe200000006ff */
[----:B-1----:R0:W-:Y:S01]  /*29f0*/  @!P0 STG.E.64 desc[UR6][R72.64], R70 ;  /* 0x0000004648008986 */ /* 0x0021e2000c101b06 */
[----:B------:R-:W-:-:S02]  /*2a00*/  SHF.L.U32 R51, R94, 0x10, RZ ;  /* 0x000000105e337819 */ /* 0x000fc400000006ff */
[----:B------:R-:W-:Y:S01]  /*2a10*/  SHF.L.U32 R53, R92, 0x10, RZ ;  /* 0x000000105c357819 */ /* 0x000fe200000006ff */
[--C-:B--2---:R-:W-:Y:S01]  /*2a20*/  FADD.FTZ R44, R3, -R20.reuse ;  /* 0x80000014032c7221 */ /* 0x104fe20000010000 */
[----:B------:R-:W-:Y:S01]  /*2a30*/  SHF.L.U32 R90, R52, 0x10, RZ ;  /* 0x00000010345a7819 */ /* 0x000fe200000006ff */
[----:B------:R-:W-:Y:S01]  /*2a40*/  FADD.FTZ R3, R21, UR5 ;  /* 0x0000000515037e21 */ /* 0x000fe20008010000 */
[C---:B------:R-:W-:Y:S01]  /*2a50*/  FADD.FTZ R46, -R20.reuse, R45 ;  /* 0x0000002d142e7221 */ /* 0x040fe20000010100 */
[--C-:B------:R-:W-:Y:S01]  /*2a60*/  FADD.FTZ R48, R55, -R20.reuse ;  /* 0x8000001437307221 */ /* 0x100fe20000010000 */
[C---:B------:R-:W-:Y:S01]  /*2a70*/  FADD.FTZ R50, -R20.reuse, R47 ;  /* 0x0000002f14327221 */ /* 0x040fe20000010100 */
[--C-:B------:R-:W-:Y:S01]  /*2a80*/  FADD.FTZ R52, R59, -R20.reuse ;  /* 0x800000143b347221 */ /* 0x100fe20000010000 */
[C---:B------:R-:W-:Y:S01]  /*2a90*/  FADD.FTZ R74, -R20.reuse, R53 ;  /* 0x00000035144a7221 */ /* 0x040fe20000010100 */
[--C-:B------:R-:W-:Y:S01]  /*2aa0*/  FADD.FTZ R86, R119, -R20.reuse ;  /* 0x8000001477567221 */ /* 0x100fe20000010000 */
[----:B------:R-:W-:Y:S01]  /*2ab0*/  FADD.FTZ R88, -R20, R75 ;  /* 0x0000004b14587221 */ /* 0x000fe20000010100 */
[----:B0-----:R-:W-:Y:S01]  /*2ac0*/  SHF.L.U32 R71, R56, 0x10, RZ ;  /* 0x0000001038477819 */ /* 0x001fe200000006ff */
[--C-:B------:R-:W-:Y:S01]  /*2ad0*/  FADD.FTZ R56, R63, -R20.reuse ;  /* 0x800000143f387221 */ /* 0x100fe20000010000 */
[----:B------:R-:W-:Y:S01]  /*2ae0*/  SHF.L.U32 R73, R60, 0x10, RZ ;  /* 0x000000103c497819 */ /* 0x000fe200000006ff */
[C---:B------:R-:W-:Y:S01]  /*2af0*/  FADD.FTZ R60, -R20.reuse, R49 ;  /* 0x00000031143c7221 */ /* 0x040fe20000010100 */
[C---:B------:R-:W-:Y:S01]  /*2b00*/  FADD.FTZ R70, -R20.reuse, R51 ;  /* 0x0000003314467221 */ /* 0x040fe20000010100 */
[--C-:B------:R-:W-:Y:S01]  /*2b10*/  FADD.FTZ R72, R115, -R20.reuse ;  /* 0x8000001473487221 */ /* 0x100fe20000010000 */
[--C-:B------:R-:W-:Y:S01]  /*2b20*/  FADD.FTZ R92, R127, -R20.reuse ;  /* 0x800000147f5c7221 */ /* 0x100fe20000010000 */
[C---:B------:R-:W-:Y:S01]  /*2b30*/  FADD.FTZ R94, -R20.reuse, R121 ;  /* 0x00000079145e7221 */ /* 0x040fe20000010100 */
[--C-:B------:R-:W-:Y:S01]  /*2b40*/  FADD.FTZ R96, R131, -R20.reuse ;  /* 0x8000001483607221 */ /* 0x100fe20000010000 */
[C---:B------:R-:W-:Y:S01]  /*2b50*/  FADD.FTZ R98, -R20.reuse, R123 ;  /* 0x0000007b14627221 */ /* 0x040fe20000010100 */
[----:B------:R-:W-:Y:S01]  /*2b60*/  FADD.FTZ R100, R135, -R20 ;  /* 0x8000001487647221 */ /* 0x000fe20000010000 */
[C---:B------:R-:W-:Y:S01]  /*2b70*/  FADD.FTZ R106, -R20.reuse, R90 ;  /* 0x0000005a146a7221 */ /* 0x040fe20000010100 */
[--C-:B------:R-:W-:Y:S01]  /*2b80*/  FADD.FTZ R108, R139, -R20.reuse ;  /* 0x800000148b6c7221 */ /* 0x100fe20000010000 */
[C---:B------:R-:W-:Y:S01]  /*2b90*/  FADD.FTZ R110, -R20.reuse, R71 ;  /* 0x00000047146e7221 */ /* 0x040fe20000010100 */
[--C-:B------:R-:W-:Y:S01]  /*2ba0*/  FADD.FTZ R112, R143, -R20.reuse ;  /* 0x800000148f707221 */ /* 0x100fe20000010000 */
[C---:B------:R-:W-:Y:S01]  /*2bb0*/  FADD.FTZ R114, -R20.reuse, R73 ;  /* 0x0000004914727221 */ /* 0x040fe20000010100 */
[----:B------:R-:W-:Y:S01]  /*2bc0*/  FADD.FTZ R120, R147, -R20 ;  /* 0x8000001493787221 */ /* 0x000fe20000010000 */
        /* <DEDUP_REMOVED lines=8> */
[----:B------:R-:W-:Y:S01]  /*2c50*/  FADD.FTZ R138, -R20, R138 ;  /* 0x0000008a148a7221 */ /* 0x000fe20000010100 */
[----:B------:R-:W0:Y:S01]  /*2c60*/  MUFU.RSQ R3, R3 ;  /* 0x0000000300037308 */ /* 0x000e220000001400 */
[----:B------:R-:W1:Y:S01]  /*2c70*/  LDS.64 R20, [R7+UR4] ;  /* 0x0000000407147984 */ /* 0x000e620008000a00 */
[----:B------:R-:W-:-:S02]  /*2c80*/  SHF.L.U32 R59, R68, 0x10, RZ ;  /* 0x00000010443b7819 */ /* 0x000fc400000006ff */
[----:B------:R-:W-:Y:S02]  /*2c90*/  SHF.L.U32 R90, R105, 0x10, RZ ;  /* 0x00000010695a7819 */ /* 0x000fe400000006ff */
[----:B------:R-:W-:Y:S02]  /*2ca0*/  SHF.L.U32 R121, R118, 0x10, RZ ;  /* 0x0000001076797819 */ /* 0x000fe400000006ff */
[----:B------:R-:W-:-:S04]  /*2cb0*/  IADD3 R14, P1, R14, 0x2, RZ ;  /* 0x000000020e0e7810 */ /* 0x000fc80007f3e0ff */
[----:B------:R-:W-:Y:S02]  /*2cc0*/  IADD3.X R15, RZ, R15, RZ, P1, !PT ;  /* 0x0000000fff0f7210 */ /* 0x000fe40000ffe4ff */
[----:B------:R-:W-:Y:S01]  /*2cd0*/  ISETP.GE.U32.AND P1, PT, R14, UR10, PT ;  /* 0x0000000a0e007c0c */ /* 0x000fe2000bf26070 */
[----:B0-----:R-:W-:Y:S01]  /*2ce0*/  FMUL.FTZ R45, R44, R3 ;  /* 0x000000032c2d7220 */ /* 0x001fe20000410000 */
[C---:B------:R-:W-:Y:S01]  /*2cf0*/  FMUL.FTZ R46, R3.reuse, R46 ;  /* 0x0000002e032e7220 */ /* 0x040fe20000410000 */
[C---:B------:R-:W-:Y:S01]  /*2d00*/  FMUL.FTZ R51, R3.reuse, R92 ;  /* 0x0000005c03337220 */ /* 0x040fe20000410000 */
[----:B------:R-:W-:Y:S01]  /*2d10*/  FMUL.FTZ R48, R3, R48 ;  /* 0x0000003003307220 */ /* 0x000fe20000410000 */
[--C-:B------:R-:W-:Y:S01]  /*2d20*/  FFMA.FTZ R63, R45, R59, R66.reuse ;  /* 0x0000003b2d3f7223 */ /* 0x100fe20000010042 */
[--C-:B------:R-:W-:Y:S01]  /*2d30*/  FFMA.FTZ R92, R46, R90, R121.reuse ;  /* 0x0000005a2e5c7223 */ /* 0x100fe20000010079 */
        /* <DEDUP_REMOVED lines=18> */
[----:B-1----:R-:W-:Y:S01]  /*2e60*/  FADD.FTZ R21, R21, UR5 ;  /* 0x0000000515157e21 */ /* 0x002fe20008010000 */
[C---:B------:R-:W-:Y:S01]  /*2e70*/  FMUL.FTZ R88, R3.reuse, R98 ;  /* 0x0000006203587220 */ /* 0x040fe20000410000 */
[C---:B------:R-:W-:Y:S01]  /*2e80*/  FMUL.FTZ R119, R3.reuse, R50 ;  /* 0x0000003203777220 */ /* 0x040fe20000410000 */
[C---:B------:R-:W-:Y:S01]  /*2e90*/  FMUL.FTZ R106, R3.reuse, R106 ;  /* 0x0000006a036a7220 */ /* 0x040fe20000410000 */
[C---:B------:R-:W-:Y:S01]  /*2ea0*/  FMUL.FTZ R110, R3.reuse, R110 ;  /* 0x0000006e036e7220 */ /* 0x040fe20000410000 */
[C---:B------:R-:W-:Y:S01]  /*2eb0*/  FMUL.FTZ R114, R3.reuse, R114 ;  /* 0x0000007203727220 */ /* 0x040fe20000410000 */
[----:B------:R-:W0:Y:S01]  /*2ec0*/  MUFU.RSQ R21, R21 ;  /* 0x0000001500157308 */ /* 0x000e220000001400 */
        /* <DEDUP_REMOVED lines=8> */
[----:B------:R-:W-:Y:S01]  /*2f50*/  F2FP.BF16.F32.PACK_AB R92, R92, R63 ;  /* 0x0000003f5c5c723e */ /* 0x000fe200000010ff */
[C-C-:B------:R-:W-:Y:S01]  /*2f60*/  FFMA.FTZ R55, R59.reuse, R55, R66.reuse ;  /* 0x000000373b377223 */ /* 0x140fe20000010042 */
        /* <DEDUP_REMOVED lines=11> */
[----:B------:R-:W-:Y:S01]  /*3020*/  FFMA.FTZ R59, R59, R135, R66 ;  /* 0x000000873b3b7223 */ /* 0x000fe20000010042 */
        /* <DEDUP_REMOVED lines=12> */
[--C-:B------:R-:W-:Y:S01]  /*30f0*/  FFMA.FTZ R88, R90, R134, R121.reuse ;  /* 0x000000865a587223 */ /* 0x100fe20000010079 */
[----:B------:R-:W-:Y:S01]  /*3100*/  PRMT R94, R92, 0x7632, R94 ;  /* 0x000076325c5e7816 */ /* 0x000fe2000000005e */
[----:B------:R-:W-:Y:S01]  /*3110*/  FFMA.FTZ R90, R90, R138, R121 ;  /* 0x0000008a5a5a7223 */ /* 0x000fe20000010079 */
[----:B------:R-:W-:Y:S01]  /*3120*/  SHF.L.U32 R121, R54, 0x10, RZ ;  /* 0x0000001036797819 */ /* 0x000fe200000006ff */
[--C-:B------:R-:W-:Y:S01]  /*3130*/  FADD.FTZ R54, R5, -R20.reuse ;  /* 0x8000001405367221 */ /* 0x100fe20000010000 */
[----:B------:R-:W-:Y:S01]  /*3140*/  SHF.L.U32 R123, R58, 0x10, RZ ;  /* 0x000000103a7b7819 */ /* 0x000fe200000006ff */
[----:B------:R-:W-:Y:S01]  /*3150*/  FADD.FTZ R58, -R20, R101 ;  /* 0x00000065143a7221 */ /* 0x000fe20000010100 */
[----:B------:R-:W-:Y:S01]  /*3160*/  SHF.L.U32 R127, R62, 0x10, RZ ;  /* 0x000000103e7f7819 */ /* 0x000fe200000006ff */
[----:B------:R1:W-:Y:S01]  /*3170*/  STG.E.U16 desc[UR6][R76.64], R92 ;  /* 0x0000005c4c007986 */ /* 0x0003e2000c101506 */
[----:B------:R-:W-:Y:S01]  /*3180*/  SHF.L.U32 R131, R64, 0x10, RZ ;  /* 0x0000001040837819 */ /* 0x000fe200000006ff */
[--C-:B------:R-:W-:Y:S01]  /*3190*/  FADD.FTZ R62, R57, -R20.reuse ;  /* 0x80000014393e7221 */ /* 0x100fe20000010000 */
[C---:B------:R-:W-:Y:S01]  /*31a0*/  FADD.FTZ R64, -R20.reuse, R99 ;  /* 0x0000006314407221 */ /* 0x040fe20000010100 */
[----:B------:R2:W-:Y:S01]  /*31b0*/  STG.E.U16 desc[UR6][R76.64+0x2], R94 ;  /* 0x0000025e4c007986 */ /* 0x0005e2000c101506 */
[--C-:B------:R-:W-:Y:S01]  /*31c0*/  FADD.FTZ R96, R65, -R20.reuse ;  /* 0x8000001441607221 */ /* 0x100fe20000010000 */
[C---:B------:R-:W-:Y:S01]  /*31d0*/  FADD.FTZ R98, -R20.reuse, R95 ;  /* 0x0000005f14627221 */ /* 0x040fe20000010100 */
[--C-:B------:R-:W-:Y:S01]  /*31e0*/  FADD.FTZ R106, R117, -R20.reuse ;  /* 0x80000014756a7221 */ /* 0x100fe20000010000 */
[C---:B------:R-:W-:Y:S01]  /*31f0*/  FADD.FTZ R108, -R20.reuse, R93 ;  /* 0x0000005d146c7221 */ /* 0x040fe20000010100 */
[--C-:B------:R-:W-:Y:S01]  /*3200*/  FADD.FTZ R110, R125, -R20.reuse ;  /* 0x800000147d6e7221 */ /* 0x100fe20000010000 */
[C---:B------:R-:W-:Y:S01]  /*3210*/  FADD.FTZ R112, -R20.reuse, R91 ;  /* 0x0000005b14707221 */ /* 0x040fe20000010100 */
[--C-:B------:R-:W-:Y:S01]  /*3220*/  FADD.FTZ R114, R129, -R20.reuse ;  /* 0x8000001481727221 */ /* 0x100fe20000010000 */
[--C-:B-1----:R-:W-:Y:S01]  /*3230*/  FADD.FTZ R92, R61, -R20.reuse ;  /* 0x800000143d5c7221 */ /* 0x102fe20000010000 */
[C---:B------:R-:W-:Y:S01]  /*3240*/  FADD.FTZ R118, -R20.reuse, R89 ;  /* 0x0000005914767221 */ /* 0x040fe20000010100 */
[--C-:B------:R-:W-:Y:S01]  /*3250*/  FADD.FTZ R120, R133, -R20.reuse ;  /* 0x8000001485787221 */ /* 0x100fe20000010000 */
[C---:B------:R-:W-:Y:S01]  /*3260*/  FADD.FTZ R122, -R20.reuse, R87 ;  /* 0x00000057147a7221 */ /* 0x040fe20000010100 */
[C---:B--2---:R-:W-:Y:S01]  /*3270*/  FADD.FTZ R94, -R20.reuse, R97 ;  /* 0x00000061145e7221 */ /* 0x044fe20000010100 */
        /* <DEDUP_REMOVED lines=19> */
[C---:B------:R-:W-:Y:S01]  /*33b0*/  FMUL.FTZ R58, R21.reuse, R58 ;  /* 0x0000003a153a7220 */ /* 0x040fe20000410000 */
[C---:B------:R-:W-:Y:S01]  /*33c0*/  FMUL.FTZ R61, R21.reuse, R92 ;  /* 0x0000005c153d7220 */ /* 0x040fe20000410000 */
[C---:B------:R-:W-:Y:S01]  /*33d0*/  FMUL.FTZ R67, R21.reuse, R106 ;  /* 0x0000006a15437220 */ /* 0x040fe20000410000 */
[----:B------:R-:W-:Y:S01]  /*33e0*/  FMUL.FTZ R93, R21, R114 ;  /* 0x00000072155d7220 */ /* 0x000fe20000410000 */
[--C-:B------:R-:W-:Y:S01]  /*33f0*/  FFMA.FTZ R89, R57, R69, R20.reuse ;  /* 0x0000004539597223 */ /* 0x100fe20000010014 */
[--C-:B------:R-:W-:Y:S01]  /*3400*/  FFMA.FTZ R92, R58, R104, R5.reuse ;  /* 0x000000683a5c7223 */ /* 0x100fe20000010005 */
[C---:B------:R-:W-:Y:S01]  /*3410*/  FMUL.FTZ R62, R21.reuse, R62 ;  /* 0x0000003e153e7220 */ /* 0x040fe20000410000 */
[----:B------:R-:W-:Y:S01]  /*3420*/  FMUL.FTZ R91, R21, R64 ;  /* 0x00000040155b7220 */ /* 0x000fe20000410000 */
[C-C-:B------:R-:W-:Y:S01]  /*3430*/  FFMA.FTZ R101, R69.reuse, R67, R20.reuse ;  /* 0x0000004345657223 */ /* 0x140fe20000010014 */
[--C-:B------:R-:W-:Y:S01]  /*3440*/  FFMA.FTZ R67, R69, R93, R20.reuse ;  /* 0x0000005d45437223 */ /* 0x100fe20000010014 */
[----:B------:R-:W-:Y:S01]  /*3450*/  FMUL.FTZ R65, R21, R96 ;  /* 0x0000006015417220 */ /* 0x000fe20000410000 */
[----:B------:R-:W-:Y:S01]  /*3460*/  F2FP.BF16.F32.PACK_AB R93, R92, R89 ;  /* 0x000000595c5d723e */ /* 0x000fe200000010ff */
[----:B------:R-:W-:Y:S01]  /*3470*/  FFMA.FTZ R95, R69, R62, R20 ;  /* 0x0000003e455f7223 */ /* 0x000fe20000010014 */
[C-C-:B------:R-:W-:Y:S01]  /*3480*/  FFMA.FTZ R96, R104.reuse, R91, R5.reuse ;  /* 0x0000005b68607223 */ /* 0x140fe20000010005 */
        /* <DEDUP_REMOVED lines=8> */
[----:B------:R-:W-:Y:S01]  /*3510*/  FFMA.FTZ R100, R104, R100, R5 ;  /* 0x0000006468647223 */ /* 0x000fe20000010005 */
[----:B------:R-:W-:Y:S01]  /*3520*/  STG.E.U16 desc[UR6][R76.64+0x4], R93 ;  /* 0x0000045d4c007986 */ /* 0x000fe2000c101506 */
[----:B------:R-:W-:Y:S01]  /*3530*/  F2FP.BF16.F32.PACK_AB R56, R63, R56 ;  /* 0x000000383f38723e */ /* 0x000fe200000010ff */
[----:B------:R-:W-:Y:S01]  /*3540*/  FMUL.FTZ R108, R21, R108 ;  /* 0x0000006c156c7220 */ /* 0x000fe20000410000 */
[----:B------:R-:W-:Y:S01]  /*3550*/  PRMT R63, R95, 0x7632, R63 ;  /* 0x000076325f3f7816 */ /* 0x000fe2000000003f */
[----:B------:R0:W-:Y:S01]  /*3560*/  STG.E.U16 desc[UR6][R76.64+0x6], R106 ;  /* 0x0000066a4c007986 */ /* 0x0001e2000c101506 */
[C---:B------:R-:W-:Y:S01]  /*3570*/  FMUL.FTZ R87, R21.reuse, R110 ;  /* 0x0000006e15577220 */ /* 0x040fe20000410000 */
[----:B------:R-:W-:Y:S01]  /*3580*/  FMUL.FTZ R112, R21, R112 ;  /* 0x0000007015707220 */ /* 0x000fe20000410000 */
[----:B------:R-:W-:Y:S01]  /*3590*/  F2FP.BF16.F32.PACK_AB R97, R98, R97 ;  /* 0x000000616261723e */ /* 0x000fe200000010ff */
[--C-:B------:R-:W-:Y:S01]  /*35a0*/  FFMA.FTZ R108, R104, R108, R5.reuse ;  /* 0x0000006c686c7223 */ /* 0x100fe20000010005 */
[----:B------:R-:W-:Y:S01]  /*35b0*/  F2FP.BF16.F32.PACK_AB R55, R60, R55 ;  /* 0x000000373c37723e */ /* 0x000fe200000010ff */
[----:B------:R-:W-:Y:S01]  /*35c0*/  FFMA.FTZ R87, R69, R87, R20 ;  /* 0x0000005745577223 */ /* 0x000fe20000010014 */
[----:B------:R-:W-:Y:S01]  /*35d0*/  F2FP.BF16.F32.PACK_AB R99, R100, R99 ;  /* 0x000000636463723e */ /* 0x000fe200000010ff */
[----:B------:R-:W-:Y:S01]  /*35e0*/  FFMA.FTZ R112, R104, R112, R5 ;  /* 0x0000007068707223 */ /* 0x000fe20000010005 */
[----:B------:R-:W-:Y:S01]  /*35f0*/  STG.E.U16 desc[UR6][R78.64], R119 ;  /* 0x000000774e007986 */ /* 0x000fe2000c101506 */
[----:B------:R-:W-:Y:S01]  /*3600*/  PRMT R60, R97, 0x7632, R60 ;  /* 0x00007632613c7816 */ /* 0x000fe2000000003c */
[----:B------:R-:W-:Y:S01]  /*3610*/  FMUL.FTZ R118, R21, R118 ;  /* 0x0000007615767220 */ /* 0x000fe20000410000 */
[----:B0-----:R-:W-:Y:S01]  /*3620*/  PRMT R77, R119, 0x7632, R77 ;  /* 0x00007632774d7816 */ /* 0x001fe2000000004d */
[----:B------:R-:W-:Y:S01]  /*3630*/  STG.E.U16 desc[UR6][R78.64+0x4], R95 ;  /* 0x0000045f4e007986 */ /* 0x000fe2000c101506 */
[----:B------:R-:W-:Y:S01]  /*3640*/  PRMT R76, R56, 0x7632, R76 ;  /* 0x00007632384c7816 */ /* 0x000fe2000000004c */
[--C-:B------:R-:W-:Y:S01]  /*3650*/  FFMA.FTZ R118, R104, R118, R5.reuse ;  /* 0x0000007668767223 */ /* 0x100fe20000010005 */
[----:B------:R-:W-:Y:S01]  /*3660*/  F2FP.BF16.F32.PACK_AB R53, R66, R53 ;  /* 0x000000354235723e */ /* 0x000fe200000010ff */
        /* <DEDUP_REMOVED lines=9> */
[----:B------:R-:W-:Y:S01]  /*3700*/  F2FP.BF16.F32.PACK_AB R67, R118, R67 ;  /* 0x000000437643723e */ /* 0x000fe200000010ff */
[--C-:B------:R-:W-:Y:S01]  /*3710*/  FFMA.FTZ R65, R69, R107, R20.reuse ;  /* 0x0000006b45417223 */ /* 0x100fe20000010014 */
[----:B------:R-:W-:Y:S01]  /*3720*/  FFMA.FTZ R122, R104, R122, R5 ;  /* 0x0000007a687a7223 */ /* 0x000fe20000010005 */
[----:B------:R-:W-:Y:S01]  /*3730*/  STG.E.U16 desc[UR6][R84.64+0x2], R76 ;  /* 0x0000024c54007986 */ /* 0x000fe2000c101506 */
[C---:B------:R-:W-:Y:S01]  /*3740*/  FMUL.FTZ R109, R21.reuse, R124 ;  /* 0x0000007c156d7220 */ /* 0x040fe20000410000 */
[----:B------:R-:W-:Y:S01]  /*3750*/  FMUL.FTZ R126, R21, R126 ;  /* 0x0000007e157e7220 */ /* 0x000fe20000410000 */
[----:B------:R-:W-:Y:S01]  /*3760*/  F2FP.BF16.F32.PACK_AB R50, R115, R50 ;  /* 0x000000327332723e */ /* 0x000fe200000010ff */
[----:B------:R-:W-:Y:S01]  /*3770*/  STG.E.U16 desc[UR6][R84.64+0x4], R97 ;  /* 0x0000046154007986 */ /* 0x000fe2000c101506 */
[----:B0-----:R-:W-:Y:S01]  /*3780*/  PRMT R63, R55, 0x7632, R63 ;  /* 0x00007632373f7816 */ /* 0x001fe2000000003f */
[----:B------:R-:W-:Y:S01]  /*3790*/  FFMA.FTZ R64, R69, R109, R20 ;  /* 0x0000006d45407223 */ /* 0x000fe20000010014 */
[----:B------:R-:W-:Y:S01]  /*37a0*/  F2FP.BF16.F32.PACK_AB R65, R122, R65 ;  /* 0x000000417a41723e */ /* 0x000fe200000010ff */
[----:B------:R0:W-:Y:S01]  /*37b0*/  STG.E.U16 desc[UR6][R84.64+0x6], R60 ;  /* 0x0000063c54007986 */ /* 0x0001e2000c101506 */
[----:B-1----:R-:W-:Y:S01]  /*37c0*/  PRMT R56, R99, 0x7632, R56 ;  /* 0x0000763263387816 */ /* 0x002fe20000000038 */
[--C-:B------:R-:W-:Y:S01]  /*37d0*/  FFMA.FTZ R107, R104, R126, R5.reuse ;  /* 0x0000007e686b7223 */ /* 0x100fe20000010005 */
[C---:B------:R-:W-:Y:S01]  /*37e0*/  FMUL.FTZ R111, R21.reuse, R128 ;  /* 0x00000080156f7220 */ /* 0x040fe20000410000 */
[----:B------:R1:W-:Y:S01]  /*37f0*/  STG.E.U16 desc[UR6][R82.64], R55 ;  /* 0x0000003752007986 */ /* 0x0003e2000c101506 */
[C---:B------:R-:W-:Y:S01]  /*3800*/  FMUL.FTZ R130, R21.reuse, R130 ;  /* 0x0000008215827220 */ /* 0x040fe20000410000 */
[C---:B------:R-:W-:Y:S01]  /*3810*/  FMUL.FTZ R113, R21.reuse, R132 ;  /* 0x0000008415717220 */ /* 0x040fe20000410000 */
[----:B------:R-:W-:Y:S01]  /*3820*/  FMUL.FTZ R134, R21, R134 ;  /* 0x0000008615867220 */ /* 0x000fe20000410000 */
[----:B------:R-:W-:Y:S01]  /*3830*/  STG.E.U16 desc[UR6][R82.64+0x2], R63 ;  /* 0x0000023f52007986 */ /* 0x000fe2000c101506 */
[----:B------:R-:W-:Y:S01]  /*3840*/  F2FP.BF16.F32.PACK_AB R49, R74, R49 ;  /* 0x000000314a31723e */ /* 0x000fe200000010ff */
[----:B------:R-:W-:Y:S01]  /*3850*/  FFMA.FTZ R62, R69, R111, R20 ;  /* 0x0000006f453e7223 */ /* 0x000fe20000010014 */
[----:B------:R-:W-:Y:S01]  /*3860*/  F2FP.BF16.F32.PACK_AB R64, R107, R64 ;  /* 0x000000406b40723e */ /* 0x000fe200000010ff */
[----:B------:R-:W-:Y:S01]  /*3870*/  STG.E.U16 desc[UR6][R82.64+0x4], R99 ;  /* 0x0000046352007986 */ /* 0x000fe2000c101506 */
[----:B0-----:R-:W-:Y:S01]  /*3880*/  PRMT R60, R53, 0x7632, R60 ;  /* 0x00007632353c7816 */ /* 0x001fe2000000003c */
[C---:B------:R-:W-:Y:S01]  /*3890*/  FFMA.FTZ R91, R104.reuse, R130, R5 ;  /* 0x00000082685b7223 */ /* 0x040fe20000010005 */
[----:B------:R-:W-:Y:S01]  /*38a0*/  FFMA.FTZ R61, R69, R113, R20 ;  /* 0x00000071453d7223 */ /* 0x000fe20000010014 */
[----:B------:R0:W-:Y:S01]  /*38b0*/  STG.E.U16 desc[UR6][R82.64+0x6], R56 ;  /* 0x0000063852007986 */ /* 0x0001e2000c101506 */
[----:B-1----:R-:W-:Y:S01]  /*38c0*/  PRMT R55, R101, 0x7632, R55 ;  /* 0x0000763265377816 */ /* 0x002fe20000000037 */
[----:B------:R-:W-:Y:S01]  /*38d0*/  FFMA.FTZ R94, R104, R134, R5 ;  /* 0x00000086685e7223 */ /* 0x000fe20000010005 */
[----:B------:R-:W-:Y:S01]  /*38e0*/  F2FP.BF16.F32.PACK_AB R48, R105, R48 ;  /* 0x000000306930723e */ /* 0x000fe200000010ff */
[----:B------:R1:W-:Y:S01]  /*38f0*/  STG.E.U16 desc[UR6][R80.64], R53 ;  /* 0x0000003550007986 */ /* 0x0003e2000c101506 */
[C---:B------:R-:W-:Y:S01]  /*3900*/  FMUL.FTZ R117, R21.reuse, R136 ;  /* 0x0000008815757220 */ /* 0x040fe20000410000 */
[C---:B------:R-:W-:Y:S01]  /*3910*/  FMUL.FTZ R138, R21.reuse, R138 ;  /* 0x0000008a158a7220 */ /* 0x040fe20000410000 */
[C---:B------:R-:W-:Y:S01]  /*3920*/  FMUL.FTZ R121, R21.reuse, R140 ;  /* 0x0000008c15797220 */ /* 0x040fe20000410000 */
[----:B------:R-:W-:Y:S01]  /*3930*/  STG.E.U16 desc[UR6][R80.64+0x2], R60 ;  /* 0x0000023c50007986 */ /* 0x000fe2000c101506 */
[----:B------:R-:W-:Y:S01]  /*3940*/  FMUL.FTZ R142, R21, R142 ;  /* 0x0000008e158e7220 */ /* 0x000fe20000410000 */
[----:B------:R-:W-:Y:S01]  /*3950*/  F2FP.BF16.F32.PACK_AB R62, R91, R62 ;  /* 0x0000003e5b3e723e */ /* 0x000fe200000010ff */
[C---:B------:R-:W-:Y:S01]  /*3960*/  FMUL.FTZ R123, R21.reuse, R144 ;  /* 0x00000090157b7220 */ /* 0x040fe20000410000 */
[----:B0-----:R-:W-:Y:S01]  /*3970*/  PRMT R56, R52, 0x7632, R56 ;  /* 0x0000763234387816 */ /* 0x001fe20000000038 */
[----:B------:R-:W-:Y:S01]  /*3980*/  STG.E.U16 desc[UR6][R80.64+0x4], R101 ;  /* 0x0000046550007986 */ /* 0x000fe2000c101506 */
[----:B------:R-:W-:Y:S01]  /*3990*/  FMUL.FTZ R125, R21, R148 ;  /* 0x00000094157d7220 */ /* 0x000fe20000410000 */
[--C-:B------:R-:W-:Y:S01]  /*39a0*/  FFMA.FTZ R58, R69, R117, R20.reuse ;  /* 0x00000075453a7223 */ /* 0x100fe20000010014 */
[----:B-1----:R-:W-:Y:S01]  /*39b0*/  PRMT R53, R87, 0x7632, R53 ;  /* 0x0000763257357816 */ /* 0x002fe20000000035 */
[----:B------:R-:W-:Y:S01]  /*39c0*/  STG.E.U16 desc[UR6][R80.64+0x6], R55 ;  /* 0x0000063750007986 */ /* 0x000fe2000c101506 */
[--C-:B------:R-:W-:Y:S01]  /*39d0*/  FFMA.FTZ R89, R104, R138, R5.reuse ;  /* 0x0000008a68597223 */ /* 0x100fe20000010005 */
[----:B------:R-:W-:Y:S01]  /*39e0*/  F2FP.BF16.F32.PACK_AB R47, R72, R47 ;  /* 0x0000002f482f723e */ /* 0x000fe200000010ff */
[----:B------:R-:W-:Y:S01]  /*39f0*/  FMUL.FTZ R127, R21, R152 ;  /* 0x00000098157f7220 */ /* 0x000fe20000410000 */
[----:B------:R0:W-:Y:S01]  /*3a00*/  STG.E.U16 desc[UR6][R22.64], R52 ;  /* 0x0000003416007986 */ /* 0x0001e2000c101506 */
[----:B------:R-:W-:Y:S01]  /*3a10*/  F2FP.BF16.F32.PACK_AB R61, R94, R61 ;  /* 0x0000003d5e3d723e */ /* 0x000fe200000010ff */
[--C-:B------:R-:W-:Y:S01]  /*3a20*/  FFMA.FTZ R57, R69, R121, R20.reuse ;  /* 0x0000007945397223 */ /* 0x100fe20000010014 */
[C-C-:B------:R-:W-:Y:S01]  /*3a30*/  FFMA.FTZ R92, R104.reuse, R142, R5.reuse ;  /* 0x0000008e685c7223 */ /* 0x140fe20000010005 */
[----:B------:R-:W-:Y:S01]  /*3a40*/  STG.E.U16 desc[UR6][R22.64+0x2], R56 ;  /* 0x0000023816007986 */ /* 0x000fe2000c101506 */
[----:B------:R-:W-:Y:S01]  /*3a50*/  F2FP.BF16.F32.PACK_AB R46, R75, R46 ;  /* 0x0000002e4b2e723e */ /* 0x000fe200000010ff */
[C---:B------:R-:W-:Y:S01]  /*3a60*/  FMUL.FTZ R146, R21.reuse, R146 ;  /* 0x0000009215927220 */ /* 0x040fe20000410000 */
[C---:B------:R-:W-:Y:S01]  /*3a70*/  FMUL.FTZ R150, R21.reuse, R150 ;  /* 0x0000009615967220 */ /* 0x040fe20000410000 */
[----:B------:R-:W-:Y:S01]  /*3a80*/  STG.E.U16 desc[UR6][R22.64+0x4], R87 ;  /* 0x0000045716007986 */ /* 0x000fe2000c101506 */
[----:B------:R-:W-:Y:S01]  /*3a90*/  FMUL.FTZ R154, R21, R154 ;  /* 0x0000009a159a7220 */ /* 0x000fe20000410000 */
[C-C-:B------:R-:W-:Y:S01]  /*3aa0*/  FFMA.FTZ R54, R69.reuse, R123, R20.reuse ;  /* 0x0000007b45367223 */ /* 0x140fe20000010014 */
[----:B------:R-:W-:Y:S01]  /*3ab0*/  FFMA.FTZ R21, R69, R125, R20 ;  /* 0x0000007d45157223 */ /* 0x000fe20000010014 */
[----:B------:R1:W-:Y:S01]  /*3ac0*/  STG.E.U16 desc[UR6][R22.64+0x6], R53 ;  /* 0x0000063516007986 */ /* 0x0003e2000c101506 */
[----:B0-----:R-:W-:Y:S01]  /*3ad0*/  PRMT R52, R67, 0x7632, R52 ;  /* 0x0000763243347816 */ /* 0x001fe20000000034 */
[----:B------:R-:W-:Y:S01]  /*3ae0*/  FFMA.FTZ R20, R69, R127, R20 ;  /* 0x0000007f45147223 */ /* 0x000fe20000010014 */
[----:B------:R-:W-:Y:S01]  /*3af0*/  F2FP.BF16.F32.PACK_AB R58, R89, R58 ;  /* 0x0000003a593a723e */ /* 0x000fe200000010ff */
[----:B------:R-:W-:Y:S01]  /*3b00*/  STG.E.U16 desc[UR6][R28.64], R51 ;  /* 0x000000331c007986 */ /* 0x000fe2000c101506 */
[--C-:B------:R-:W-:Y:S01]  /*3b10*/  FFMA.FTZ R69, R104, R146, R5.reuse ;  /* 0x0000009268457223 */ /* 0x100fe20000010005 */
[----:B------:R-:W-:Y:S01]  /*3b20*/  F2FP.BF16.F32.PACK_AB R45, R70, R45 ;  /* 0x0000002d462d723e */ /* 0x000fe200000010ff */
[--C-:B------:R-:W-:Y:S01]  /*3b30*/  FFMA.FTZ R86, R104, R150, R5.reuse ;  /* 0x0000009668567223 */ /* 0x100fe20000010005 */
[----:B------:R-:W-:Y:S01]  /*3b40*/  STG.E.U16 desc[UR6][R28.64+0x4], R67 ;  /* 0x000004431c007986 */ /* 0x000fe2000c101506 */
[----:B------:R-:W-:Y:S01]  /*3b50*/  F2FP.BF16.F32.PACK_AB R57, R92, R57 ;  /* 0x000000395c39723e */ /* 0x000fe200000010ff */
[----:B------:R-:W-:Y:S01]  /*3b60*/  FFMA.FTZ R5, R104, R154, R5 ;  /* 0x0000009a68057223 */ /* 0x000fe20000010005 */
[----:B------:R-:W-:Y:S01]  /*3b70*/  F2FP.BF16.F32.PACK_AB R44, R73, R44 ;  /* 0x0000002c492c723e */ /* 0x000fe200000010ff */
[----:B------:R-:W-:Y:S01]  /*3b80*/  STG.E.U16 desc[UR6][R28.64+0x6], R52 ;  /* 0x000006341c007986 */ /* 0x000fe2000c101506 */
[----:B-1----:R-:W-:-:S02]  /*3b90*/  PRMT R23, R51, 0x7632, R23 ;  /* 0x0000763233177816 */ /* 0x002fc40000000017 */
[----:B------:R-:W-:Y:S02]  /*3ba0*/  PRMT R22, R50, 0x7632, R22 ;  /* 0x0000763232167816 */ /* 0x000fe40000000016 */
[----:B------:R-:W-:Y:S01]  /*3bb0*/  F2FP.BF16.F32.PACK_AB R54, R69, R54 ;  /* 0x000000364536723e */ /* 0x000fe200000010ff */
[----:B------:R0:W-:Y:S01]  /*3bc0*/  STG.E.U16 desc[UR6][R28.64+0x2], R23 ;  /* 0x000002171c007986 */ /* 0x0001e2000c101506 */
[----:B------:R-:W-:Y:S02]  /*3bd0*/  F2FP.BF16.F32.PACK_AB R3, R88, R3 ;  /* 0x000000035803723e */ /* 0x000fe400000010ff */
[----:B------:R-:W-:Y:S01]  /*3be0*/  F2FP.BF16.F32.PACK_AB R21, R86, R21 ;  /* 0x000000155615723e */ /* 0x000fe200000010ff */
[----:B------:R-:W-:Y:S01]  /*3bf0*/  STG.E.U16 desc[UR6][R26.64], R50 ;  /* 0x000000321a007986 */ /* 0x000fe2000c101506 */
[----:B------:R-:W-:Y:S02]  /*3c00*/  F2FP.BF16.F32.PACK_AB R59, R90, R59 ;  /* 0x0000003b5a3b723e */ /* 0x000fe400000010ff */
[----:B------:R-:W-:Y:S01]  /*3c10*/  F2FP.BF16.F32.PACK_AB R5, R5, R20 ;  /* 0x000000140505723e */ /* 0x000fe200000010ff */
[----:B------:R1:W-:Y:S01]  /*3c20*/  STG.E.U16 desc[UR6][R26.64+0x2], R22 ;  /* 0x000002161a007986 */ /* 0x0003e2000c101506 */
[----:B------:R-:W-:-:S02]  /*3c30*/  PRMT R20, R59, 0x7632, R20 ;  /* 0x000076323b147816 */ /* 0x000fc40000000014 */
[----:B------:R-:W-:Y:S01]  /*3c40*/  ISETP.GE.AND.EX P1, PT, R15, UR11, PT, P1 ;  /* 0x0000000b0f007c0c */ /* 0x000fe2000bf26310 */
[----:B------:R-:W-:Y:S01]  /*3c50*/  STG.E.U16 desc[UR6][R26.64+0x4], R65 ;  /* 0x000004411a007986 */ /* 0x000fe2000c101506 */
[----:B0-----:R-:W-:Y:S02]  /*3c60*/  PRMT R29, R65, 0x7632, R29 ;  /* 0x00007632411d7816 */ /* 0x001fe4000000001d */
[----:B------:R-:W-:-:S03]  /*3c70*/  PRMT R23, R49, 0x7632, R23 ;  /* 0x0000763231177816 */ /* 0x000fc60000000017 */
[----:B------:R0:W-:Y:S01]  /*3c80*/  STG.E.U16 desc[UR6][R26.64+0x6], R29 ;  /* 0x0000061d1a007986 */ /* 0x0001e2000c101506 */
[----:B-1----:R-:W-:-:S03]  /*3c90*/  PRMT R22, R48, 0x7632, R22 ;  /* 0x0000763230167816 */ /* 0x002fc60000000016 */
[----:B------:R-:W-:Y:S04]  /*3ca0*/  STG.E.U16 desc[UR6][R24.64], R49 ;  /* 0x0000003118007986 */ /* 0x000fe8000c101506 */
[----:B------:R1:W-:Y:S01]  /*3cb0*/  STG.E.U16 desc[UR6][R24.64+0x2], R23 ;  /* 0x0000021718007986 */ /* 0x0003e2000c101506 */
[----:B0-----:R-:W-:-:S03]  /*3cc0*/  PRMT R27, R64, 0x7632, R27 ;  /* 0x00007632401b7816 */ /* 0x001fc6000000001b */
[----:B------:R-:W-:Y:S04]  /*3cd0*/  STG.E.U16 desc[UR6][R24.64+0x4], R64 ;  /* 0x0000044018007986 */ /* 0x000fe8000c101506 */
[----:B------:R0:W-:Y:S01]  /*3ce0*/  STG.E.U16 desc[UR6][R24.64+0x6], R27 ;  /* 0x0000061b18007986 */ /* 0x0001e2000c101506 */
[----:B-1----:R-:W-:-:S03]  /*3cf0*/  PRMT R23, R47, 0x7632, R23 ;  /* 0x000076322f177816 */ /* 0x002fc60000000017 */
[----:B------:R1:W-:Y:S04]  /*3d00*/  STG.E.U16 desc[UR6][R34.64+0x2], R22 ;  /* 0x0000021622007986 */ /* 0x0003e8000c101506 */
[----:B------:R-:W-:Y:S01]  /*3d10*/  STG.E.U16 desc[UR6][R34.64], R48 ;  /* 0x0000003022007986 */ /* 0x000fe2000c101506 */
[----:B0-----:R-:W-:-:S03]  /*3d20*/  PRMT R25, R62, 0x7632, R25 ;  /* 0x000076323e197816 */ /* 0x001fc60000000019 */
[----:B------:R-:W-:Y:S01]  /*3d30*/  STG.E.U16 desc[UR6][R34.64+0x4], R62 ;  /* 0x0000043e22007986 */ /* 0x000fe2000c101506 */
[----:B------:R-:W-:Y:S02]  /*3d40*/  PRMT R24, R61, 0x7632, R24 ;  /* 0x000076323d187816 */ /* 0x000fe40000000018 */
[----:B-1----:R-:W-:Y:S01]  /*3d50*/  PRMT R22, R46, 0x7632, R22 ;  /* 0x000076322e167816 */ /* 0x002fe20000000016 */
[----:B------:R0:W-:Y:S04]  /*3d60*/  STG.E.U16 desc[UR6][R34.64+0x6], R25 ;  /* 0x0000061922007986 */ /* 0x0001e8000c101506 */
[----:B------:R-:W-:Y:S04]  /*3d70*/  STG.E.U16 desc[UR6][R32.64], R47 ;  /* 0x0000002f20007986 */ /* 0x000fe8000c101506 */
[----:B------:R1:W-:Y:S04]  /*3d80*/  STG.E.U16 desc[UR6][R32.64+0x2], R23 ;  /* 0x0000021720007986 */ /* 0x0003e8000c101506 */
[----:B------:R-:W-:Y:S01]  /*3d90*/  STG.E.U16 desc[UR6][R32.64+0x4], R61 ;  /* 0x0000043d20007986 */ /* 0x000fe2000c101506 */
[----:B0-----:R-:W-:-:S03]  /*3da0*/  PRMT R25, R58, 0x7632, R25 ;  /* 0x000076323a197816 */ /* 0x001fc60000000019 */
[----:B------:R0:W-:Y:S04]  /*3db0*/  STG.E.U16 desc[UR6][R32.64+0x6], R24 ;  /* 0x0000061820007986 */ /* 0x0001e8000c101506 */
[----:B------:R2:W-:Y:S01]  /*3dc0*/  STG.E.U16 desc[UR6][R30.64+0x2], R22 ;  /* 0x000002161e007986 */ /* 0x0005e2000c101506 */
[----:B-1----:R-:W-:-:S03]  /*3dd0*/  PRMT R23, R45, 0x7632, R23 ;  /* 0x000076322d177816 */ /* 0x002fc60000000017 */
[----:B------:R-:W-:Y:S01]  /*3de0*/  STG.E.U16 desc[UR6][R30.64], R46 ;  /* 0x0000002e1e007986 */ /* 0x000fe2000c101506 */
[----:B0-----:R-:W-:-:S03]  /*3df0*/  PRMT R24, R57, 0x7632, R24 ;  /* 0x0000763239187816 */ /* 0x001fc60000000018 */
[----:B------:R-:W-:Y:S01]  /*3e00*/  STG.E.U16 desc[UR6][R30.64+0x4], R58 ;  /* 0x0000043a1e007986 */ /* 0x000fe2000c101506 */
[----:B--2---:R-:W-:-:S03]  /*3e10*/  PRMT R22, R44, 0x7632, R22 ;  /* 0x000076322c167816 */ /* 0x004fc60000000016 */
        /* <DEDUP_REMOVED lines=8> */
[----:B------:R1:W-:Y:S01]  /*3ea0*/  STG.E.U16 desc[UR6][R40.64], R44 ;  /* 0x0000002c28007986 */ /* 0x0003e2000c101506 */
[----:B0-----:R-:W-:-:S03]  /*3eb0*/  PRMT R24, R21, 0x7632, R24 ;  /* 0x0000763215187816 */ /* 0x001fc60000000018 */
[----:B------:R1:W-:Y:S01]  /*3ec0*/  STG.E.U16 desc[UR6][R40.64+0x4], R54 ;  /* 0x0000043628007986 */ /* 0x0003e2000c101506 */
[----:B--2---:R-:W-:-:S03]  /*3ed0*/  PRMT R22, R5, 0x7632, R22 ;  /* 0x0000763205167816 */ /* 0x004fc60000000016 */
[----:B------:R1:W-:Y:S04]  /*3ee0*/  STG.E.U16 desc[UR6][R40.64+0x6], R25 ;  /* 0x0000061928007986 */ /* 0x0003e8000c101506 */
        /* <DEDUP_REMOVED lines=10> */
.L_x_1247:
        /* <DEDUP_REMOVED lines=15> */
.L_x_2767:


//--------------------- .text._ZN13group_norm_v214gn_cuda_kernelI13__nv_bfloat16Li320ELi1ELi32ELi10ELi4096ELb0ELi128ELi320ELi320ELi4ELb1ELi4ELb0ELb0ENS_16CompileConditionILi900EEEEEvPT_PKS4_S7_S7_flPfS8_Pj --------------------------
	.section	.text._ZN13group_norm_v214gn_cuda_kernelI13__nv_bfloat16Li320ELi1ELi32ELi10ELi4096ELb0ELi128ELi320ELi320ELi4ELb1ELi4ELb0ELb0ENS_16CompileConditionILi900EEEEEvPT_PKS4_S7_S7_flPfS8_Pj,"ax",@progbits
	.align	128
        .global         _ZN13group_norm_v214gn_cuda_kernelI13__nv_bfloat16Li320ELi1ELi32ELi10ELi4096ELb0ELi128ELi320ELi320ELi4ELb1ELi4ELb0ELb0ENS_16CompileConditionILi900EEEEEvPT_PKS4_S7_S7_flPfS8_Pj
        .type           _ZN13group_norm_v214gn_cuda_kernelI13__nv_bfloat16Li320ELi1ELi32ELi10ELi4096ELb0ELi128ELi320ELi320ELi4ELb1ELi4ELb0ELb0ENS_16CompileConditionILi900EEEEEvPT_PKS4_S7_S7_flPfS8_Pj,@function
        .size           _ZN13group_norm_v214gn_cuda_kernelI13__nv_bfloat16Li320ELi1ELi32ELi10ELi4096ELb0ELi128ELi320ELi320ELi4ELb1ELi4ELb0ELb0ENS_16CompileConditionILi900EEEEEvPT_PKS4_S7_S7_flPfS8_Pj,(.L_x_2768 - _ZN13group_norm_v214gn_cuda_kernelI13__nv_bfloat16Li320ELi1ELi32ELi10ELi4096ELb0ELi128ELi320ELi320ELi4ELb1ELi4ELb0ELb0ENS_16CompileConditionILi900EEEEEvPT_PKS4_S7_S7_flPfS8_Pj)
        .other          _ZN13group_norm_v214gn_cuda_kernelI13__nv_bfloat16Li320ELi1ELi32ELi10ELi4096ELb0ELi128ELi320ELi320ELi4ELb1ELi4ELb0ELb0ENS_16CompileConditionILi900EEEEEvPT_PKS4_S7_S7_flPfS8_Pj,@"STO_CUDA_ENTRY STV_DEFAULT"
_ZN13group_norm_v214gn_cuda_kernelI13__nv_bfloat16Li320ELi1ELi32ELi10ELi4096ELb0ELi128ELi320ELi320ELi4ELb1ELi4ELb0ELb0ENS_16CompileConditionILi900EEEEEvPT_PKS4_S7_S7_flPfS8_Pj:
.text._ZN13group_norm_v214gn_cuda_kernelI13__nv_bfloat16Li320ELi1ELi32ELi10ELi4096ELb0ELi128ELi320ELi320ELi4ELb1ELi4ELb0ELb0ENS_16CompileConditionILi900EEEEEvPT_PKS4_S7_S7_flPfS8_Pj:
[----:B------:R-:W0:Y:S08]  /*0000*/  LDC R1, c[0x0][0x28] ;  /* 0x00000a00ff017b82 */ /* 0x000e300000000800 */
[----:B------:R-:W1:Y:S01]  /*0010*/  S2UR UR8, SR_CTAID.Y ;  /* 0x00000000000879c3 */ /* 0x000e620000002600 */
[----:B0-----:R-:W-:-:S07]  /*0020*/  IADD3 R1, R1, -0x170, RZ ;  /* 0xfffffe9001017810 */ /* 0x001fce0007ffe0ff */
[----:B------:R-:W1:Y:S02]  /*0030*/  LDC.64 R2, c[0x0][0x238] ;  /* 0x00008e00ff027b82 */ /* 0x000e640000000a00 */
[----:B-1----:R-:W-:-:S04]  /*0040*/  ISETP.LE.U32.AND P0, PT, R2, UR8, PT ;  /* 0x0000000802007c0c */ /* 0x002fc8000bf03070 */
[----:B------:R-:W-:-:S13]  /*0050*/  ISETP.GE.AND.EX P0, PT, RZ, R3, PT, P0 ;  /* 0x00000003ff00720c */ /* 0x000fda0003f06300 */
[----:B------:R-:W-:Y:S05]  /*0060*/  @P0 EXIT ;  /* 0x000000000000094d */ /* 0x000fea0003800000 */
[----:B------:R-:W0:Y:S01]  /*0070*/  S2R R12, SR_TID.X ;  /* 0x00000000000c7919 */ /* 0x000e220000002100 */
[----:B------:R-:W1:Y:S01]  /*0080*/  S2UR UR5, SR_CgaCtaId ;  /* 0x00000000000579c3 */ /* 0x000e620000008800 */
[----:B------:R-:W-:Y:S01]  /*0090*/  UMOV UR4, 0x400 ;  /* 0x0000040000047882 */ /* 0x000fe20000000000 */
[----:B------:R-:W-:Y:S01]  /*00a0*/  ULDC.64 UR10, c[0x0][0x240] ;  /* 0x00009000000a7ab9 */ /* 0x000fe20000000a00 */
[----:B------:R-:W2:Y:S01]  /*00b0*/  S2R R8, SR_CTAID.X ;  /* 0x0000000000087919 */ /* 0x000ea20000002500 */
[----:B------:R-:W-:Y:S01]  /*00c0*/  HFMA2.MMA R136, -RZ, RZ, 0, 0 ;  /* 0x00000000ff887435 */ /* 0x000fe200000001ff */
[----:B------:R-:W-:Y:S02]  /*00d0*/  ISETP.EQ.U32.AND P1, PT, RZ, UR10, PT ;  /* 0x0000000aff007c0c */ /* 0x000fe4000bf22070 */
[----:B------:R-:W-:Y:S01]  /*00e0*/  MOV R137, UR8 ;  /* 0x0000000800897c02 */ /* 0x000fe20008000f00 */
[----:B------:R-:W3:Y:S01]  /*00f0*/  LDC.64 R70, c[0x0][0x250] ;  /* 0x00009400ff467b82 */ /* 0x000ee20000000a00 */
[----:B-1----:R-:W-:-:S02]  /*0100*/  ULEA UR6, UR5, UR4, 0x18 ;  /* 0x0000000405067291 */ /* 0x002fc4000f8ec03f */
[----:B------:R-:W-:-:S04]  /*0110*/  UIADD3 UR4, UR4, 0x1900, URZ ;  /* 0x0000190004047890 */ /* 0x000fc8000fffe03f */
[----:B------:R-:W-:Y:S01]  /*0120*/  MOV R13, UR6 ;  /* 0x00000006000d7c02 */ /* 0x000fe20008000f00 */
[----:B0-----:R-:W-:Y:S01]  /*0130*/  IMAD.WIDE.U32 R2, R12, -0x33333333, RZ ;  /* 0xcccccccd0c027825 */ /* 0x001fe200078e00ff */
[----:B------:R-:W-:Y:S01]  /*0140*/  SHF.R.U32.HI R4, RZ, 0x2, R12 ;  /* 0x00000002ff047819 */ /* 0x000fe2000001160c */
[----:B------:R-:W-:Y:S01]  /*0150*/  ULEA UR4, UR5, UR4, 0x18 ;  /* 0x0000000405047291 */ /* 0x000fe2000f8ec03f */
[----:B--2---:R-:W-:Y:S01]  /*0160*/  LOP3.LUT R0, R8, 0x1f, RZ, 0xc0, !PT ;  /* 0x0000001f08007812 */ /* 0x004fe200078ec0ff */
[----:B------:R-:W-:Y:S02]  /*0170*/  ULDC.64 UR6, c[0x0][0x208] ;  /* 0x0000820000067ab9 */ /* 0x000fe40000000a00 */
[C---:B------:R-:W-:Y:S01]  /*0180*/  IMAD R5, R4.reuse, 0xa, RZ ;  /* 0x0000000a04057824 */ /* 0x040fe200078e02ff */
[----:B------:R-:W-:Y:S02]  /*0190*/  SHF.L.U32 R11, R4, 0x5, RZ ;  /* 0x00000005040b7819 */ /* 0x000fe400000006ff */
[----:B------:R-:W-:-:S02]  /*01a0*/  SHF.R.U32.HI R3, RZ, 0x6, R3 ;  /* 0x00000006ff037819 */ /* 0x000fc40000011603 */
[----:B------:R-:W-:Y:S02]  /*01b0*/  IADD3 R6, R5, 0x2, RZ ;  /* 0x0000000205067810 */ /* 0x000fe40007ffe0ff */
[--C-:B------:R-:W-:Y:S02]  /*01c0*/  SHF.R.U32.HI R2, RZ, 0x1, R5.reuse ;  /* 0x00000001ff027819 */ /* 0x100fe40000011605 */
[----:B------:R-:W-:Y:S02]  /*01d0*/  SHF.R.U32.HI R4, RZ, 0x1, R6 ;  /* 0x00000001ff047819 */ /* 0x000fe40000011606 */
[----:B------:R-:W-:Y:S02]  /*01e0*/  SHF.R.U32.HI R7, RZ, 0x2, R5 ;  /* 0x00000002ff077819 */ /* 0x000fe40000011605 */
[----:B------:R-:W-:Y:S02]  /*01f0*/  LOP3.LUT R2, R2, 0x1, RZ, 0xc0, !PT ;  /* 0x0000000102027812 */ /* 0x000fe400078ec0ff */
[----:B------:R-:W-:-:S02]  /*0200*/  LOP3.LUT R0, R11, 0xffffffe0, R0, 0xe2, !PT ;  /* 0xffffffe00b007812 */ /* 0x000fc400078ee200 */
[----:B------:R-:W-:Y:S01]  /*0210*/  SHF.R.U32.HI R9, RZ, 0x2, R6 ;  /* 0x00000002ff097819 */ /* 0x000fe20000011606 */
[----:B------:R-:W-:Y:S01]  /*0220*/  IMAD R7, R2, 0x50, R7 ;  /* 0x0000005002077824 */ /* 0x000fe200078e0207 */
[----:B------:R-:W-:Y:S01]  /*0230*/  LOP3.LUT R4, R4, 0x1, RZ, 0xc0, !PT ;  /* 0x0000000104047812 */ /* 0x000fe200078ec0ff */
[----:B------:R0:W-:Y:S01]  /*0240*/  STL [R1+0x148], R0 ;  /* 0x0001480001007387 */ /* 0x0001e20000100800 */
[----:B------:R-:W-:Y:S01]  /*0250*/  IADD3 R2, R5, 0x4, RZ ;  /* 0x0000000405027810 */ /* 0x000fe20007ffe0ff */
[----:B------:R-:W-:Y:S01]  /*0260*/  IMAD R7, R7, 0x28, R13 ;  /* 0x0000002807077824 */ /* 0x000fe200078e020d */
[C---:B------:R-:W-:Y:S01]  /*0270*/  IADD3 R6, R5.reuse, 0x6, RZ ;  /* 0x0000000605067810 */ /* 0x040fe20007ffe0ff */
[----:B------:R-:W-:Y:S01]  /*0280*/  IMAD R4, R4, 0x50, R9 ;  /* 0x0000005004047824 */ /* 0x000fe200078e0209 */
[----:B------:R-:W-:Y:S02]  /*0290*/  IADD3 R9, R5, 0x8, RZ ;  /* 0x0000000805097810 */ /* 0x000fe40007ffe0ff */
[----:B------:R-:W-:-:S02]  /*02a0*/  LOP3.LUT P0, RZ, R8, 0x1f, RZ, 0xc0, !PT ;  /* 0x0000001f08ff7812 */ /* 0x000fc4000780c0ff */
[----:B------:R-:W-:Y:S01]  /*02b0*/  SHF.R.U32.HI R5, RZ, 0x1, R6 ;  /* 0x00000001ff057819 */ /* 0x000fe20000011606 */
[----:B0-----:R-:W-:Y:S01]  /*02c0*/  IMAD R0, R3, -0x50, R12 ;  /* 0xffffffb003007824 */ /* 0x001fe200078e020c */
[----:B------:R-:W-:Y:S02]  /*02d0*/  SHF.R.U32.HI R3, RZ, 0x1, R2 ;  /* 0x00000001ff037819 */ /* 0x000fe40000011602 */
[----:B------:R-:W-:Y:S01]  /*02e0*/  SHF.R.U32.HI R8, RZ, 0x2, R6 ;  /* 0x00000002ff087819 */ /* 0x000fe20000011606 */
[----:B------:R-:W-:Y:S01]  /*02f0*/  IMAD.SHL.U32 R0, R0, 0x4, RZ ;  /* 0x0000000400007824 */ /* 0x000fe200078e00ff */
[----:B------:R-:W-:Y:S02]  /*0300*/  SHF.R.U32.HI R2, RZ, 0x2, R2 ;  /* 0x00000002ff027819 */ /* 0x000fe40000011602 */
[----:B------:R-:W-:Y:S02]  /*0310*/  SHF.R.U32.HI R6, RZ, 0x1, R9 ;  /* 0x00000001ff067819 */ /* 0x000fe40000011609 */
[----:B------:R-:W-:-:S02]  /*0320*/  LOP3.LUT R3, R3, 0x1, RZ, 0xc0, !PT ;  /* 0x0000000103037812 */ /* 0x000fc400078ec0ff */
[----:B------:R-:W-:Y:S02]  /*0330*/  SHF.R.U32.HI R10, RZ, 0x2, R9 ;  /* 0x00000002ff0a7819 */ /* 0x000fe40000011609 */
[----:B------:R-:W-:Y:S01]  /*0340*/  LOP3.LUT R9, R6, 0x1, RZ, 0xc0, !PT ;  /* 0x0000000106097812 */ /* 0x000fe200078ec0ff */
[----:B------:R-:W-:Y:S01]  /*0350*/  IMAD R6, R3, 0x50, R2 ;  /* 0x0000005003067824 */ /* 0x000fe200078e0202 */
[----:B------:R-:W-:Y:S01]  /*0360*/  LOP3.LUT R5, R5, 0x1, RZ, 0xc0, !PT ;  /* 0x0000000105057812 */ /* 0x000fe200078ec0ff */
[C---:B------:R-:W-:Y:S01]  /*0370*/  IMAD.WIDE.U32 R2, R0.reuse, -0x33333333, RZ ;  /* 0xcccccccd00027825 */ /* 0x040fe200078e00ff */
[----:B------:R-:W-:Y:S02]  /*0380*/  IADD3 R2, R0, 0x2, RZ ;  /* 0x0000000200027810 */ /* 0x000fe40007ffe0ff */
[----:B------:R-:W-:Y:S01]  /*0390*/  ISETP.GT.U32.OR P0, PT, R12, 0x1f, P0 ;  /* 0x0000001f0c00780c */ /* 0x000fe20000704470 */
[----:B------:R-:W-:Y:S01]  /*03a0*/  IMAD R8, R5, 0x50, R8 ;  /* 0x0000005005087824 */ /* 0x000fe200078e0208 */
[----:B------:R-:W-:Y:S01]  /*03b0*/  LOP3.LUT R0, R3, 0x1f8, RZ, 0xc0, !PT ;  /* 0x000001f803007812 */ /* 0x000fe200078ec0ff */
[----:B------:R-:W-:Y:S01]  /*03c0*/  IMAD.WIDE.U32 R2, R2, -0x33333333, RZ ;  /* 0xcccccccd02027825 */ /* 0x000fe200078e00ff */
[----:B------:R-:W-:-:S02]  /*03d0*/  ISETP.EQ.OR.EX P0, PT, RZ, UR11, P0, P1 ;  /* 0x0000000bff007c0c */ /* 0x000fc40008702710 */
[----:B---3--:R-:W-:Y:S01]  /*03e0*/  LEA R70, P1, R137, R70, 0x2 ;  /* 0x0000004689467211 */ /* 0x008fe200078210ff */
[----:B------:R0:W-:Y:S01]  /*03f0*/  STL [R1+0x130], R0 ;  /* 0x0001300001007387 */ /* 0x0001e20000100800 */
[----:B------:R-:W-:Y:S01]  /*0400*/  LOP3.LUT R2, R3, 0xfffffff8, RZ, 0xc0, !PT ;  /* 0xfffffff803027812 */ /* 0x000fe200078ec0ff */
[----:B------:R-:W-:Y:S01]  /*0410*/  IMAD R10, R9, 0x50, R10 ;  /* 0x00000050090a7824 */ /* 0x000fe200078e020a */
[----:B------:R-:W-:Y:S01]  /*0420*/  LEA.HI.X R71, R137, R71, R136, 0x2, P1 ;  /* 0x0000004789477211 */ /* 0x000fe200008f1488 */
[--C-:B------:R-:W-:Y:S02]  /*0430*/  IMAD R5, R4, 0x28, R13.reuse ;  /* 0x0000002804057824 */ /* 0x100fe400078e020d */
[----:B------:R1:W-:Y:S01]  /*0440*/  STL [R1+0x12c], R2 ;  /* 0x00012c0201007387 */ /* 0x0003e20000100800 */
[--C-:B------:R-:W-:Y:S02]  /*0450*/  IMAD R9, R6, 0x28, R13.reuse ;  /* 0x0000002806097824 */ /* 0x100fe400078e020d */
[--C-:B------:R-:W-:Y:S01]  /*0460*/  IMAD R11, R8, 0x28, R13.reuse ;  /* 0x00000028080b7824 */ /* 0x100fe200078e020d */
[----:B0-----:R-:W-:Y:S01]  /*0470*/  SHF.L.U32 R0, R12, 0x3, RZ ;  /* 0x000000030c007819 */ /* 0x001fe200000006ff */
[----:B------:R-:W-:-:S03]  /*0480*/  IMAD R13, R10, 0x28, R13 ;  /* 0x000000280a0d7824 */ /* 0x000fc600078e020d */
[----:B------:R-:W-:-:S04]  /*0490*/  LOP3.LUT R0, R0, 0x18, RZ, 0xc0, !PT ;  /* 0x0000001800007812 */ /* 0x000fc800078ec0ff */
[----:B-1----:R-:W-:Y:S01]  /*04a0*/  IADD3 R2, R7, R0, RZ ;  /* 0x0000000007027210 */ /* 0x002fe20007ffe0ff */
[C---:B------:R-:W-:Y:S01]  /*04b0*/  IMAD.IADD R4, R0.reuse, 0x1, R5 ;  /* 0x0000000100047824 */ /* 0x040fe200078e0205 */
[----:B------:R-:W-:-:S03]  /*04c0*/  IADD3 R3, R0, R9, RZ ;  /* 0x0000000900037210 */ /* 0x000fc60007ffe0ff */
[----:B------:R0:W-:Y:S04]  /*04d0*/  STL [R1+0x144], R2 ;  /* 0x0001440201007387 */ /* 0x0001e80000100800 */
[----:B------:R1:W-:Y:S04]  /*04e0*/  STL [R1+0x140], R4 ;  /* 0x0001400401007387 */ /* 0x0003e80000100800 */
[----:B------:R1:W-:Y:S01]  /*04f0*/  STL [R1+0x13c], R3 ;  /* 0x00013c0301007387 */ /* 0x0003e20000100800 */
[C---:B0-----:R-:W-:Y:S02]  /*0500*/  IADD3 R2, R0.reuse, R11, RZ ;  /* 0x0000000b00027210 */ /* 0x041fe40007ffe0ff */
[----:B------:R-:W-:-:S03]  /*0510*/  IADD3 R0, R0, R13, RZ ;  /* 0x0000000d00007210 */ /* 0x000fc60007ffe0ff */
[----:B------:R1:W-:Y:S04]  /*0520*/  STL [R1+0x138], R2 ;  /* 0x0001380201007387 */ /* 0x0003e80000100800 */
[----:B------:R1:W-:Y:S04]  /*0530*/  STL [R1+0x134], R0 ;  /* 0x0001340001007387 */ /* 0x0003e80000100800 */
[----:B------:R1:W-:Y:S02]  /*0540*/  STL [R1+0x3c], RZ ;  /* 0x00003cff01007387 */ /* 0x0003e40000100800 */
.L_x_1254:
[----:B-----5:R0:W-:Y:S01]  /*0550*/  STL.64 [R1+0x150], R70 ;  /* 0x0001504601007387 */ /* 0x0201e20000100a00 */
[----:B------:R-:W2:Y:S01]  /*0560*/  S2UR UR14, SR_CTAID.X ;  /* 0x00000000000e79c3 */ /* 0x000ea20000002500 */
[----:B------:R-:W-:Y:S01]  /*0570*/  MOV R111, RZ ;  /* 0x000000ff006f7202 */ /* 0x000fe20000000f00 */
[----:B------:R-:W-:Y:S01]  /*0580*/  ULDC.64 UR10, c[0x0][0x218] ;  /* 0x00008600000a7ab9 */ /* 0x000fe20000000a00 */
[----:B------:R-:W3:Y:S01]  /*0590*/  S2R R9, SR_CgaCtaId ;  /* 0x0000000000097919 */ /* 0x000ee20000008800 */
[----:B------:R-:W-:Y:S01]  /*05a0*/  ULDC.64 UR12, c[0x0][0x228] ;  /* 0x00008a00000c7ab9 */ /* 0x000fe20000000a00 */
[----:B0-----:R-:W1:Y:S01]  /*05b0*/  S2R R71, SR_TID.X ;  /* 0x0000000000477919 */ /* 0x001e620000002100 */
[----:B--2---:R-:W-:-:S04]  /*05c0*/  USHF.L.U32 UR5, UR14, 0x7, URZ ;  /* 0x000000070e057899 */ /* 0x004fc8000800063f */
[----:B------:R-:W-:Y:S01]  /*05d0*/  ULOP3.LUT UR5, UR5, 0xf80, URZ, 0xc0, !UPT ;  /* 0x00000f8005057892 */ /* 0x000fe2000f8ec03f */
[----:B-1----:R-:W-:-:S05]  /*05e0*/  IMAD.WIDE.U32 R2, R71, -0x33333333, RZ ;  /* 0xcccccccd47027825 */ /* 0x002fca00078e00ff */
[----:B------:R-:W-:Y:S01]  /*05f0*/  SHF.R.U32.HI R2, RZ, 0x6, R3 ;  /* 0x00000006ff027819 */ /* 0x000fe20000011603 */
[----:B------:R-:W-:-:S03]  /*0600*/  IMAD R3, R136, 0x140000, RZ ;  /* 0x0014000088037824 */ /* 0x000fc600078e02ff */
[C---:B------:R-:W-:Y:S01]  /*0610*/  IADD3 R0, R2.reuse, UR5, RZ ;  /* 0x0000000502007c10 */ /* 0x040fe2000fffe0ff */
[----:B------:R-:W-:-:S04]  /*0620*/  IMAD R110, R2, -0x50, R71 ;  /* 0xffffffb0026e7824 */ /* 0x000fc800078e0247 */
[----:B------:R-:W-:Y:S01]  /*0630*/  IMAD R7, R0, 0x140, RZ ;  /* 0x0000014000077824 */ /* 0x000fe200078e02ff */
[----:B------:R-:W-:-:S05]  /*0640*/  SHF.L.U32 R110, R110, 0x2, RZ ;  /* 0x000000026e6e7819 */ /* 0x000fca00000006ff */
[----:B------:R-:W-:-:S04]  /*0650*/  IMAD.WIDE.U32 R26, R137, 0x140000, R110 ;  /* 0x00140000891a7825 */ /* 0x000fc800078e006e */
[----:B------:R-:W-:Y:S01]  /*0660*/  IMAD.IADD R3, R27, 0x1, R3 ;  /* 0x000000011b037824 */ /* 0x000fe200078e0203 */
[C---:B------:R-:W-:Y:S02]  /*0670*/  IADD3 R135, P1, R7.reuse, R26, RZ ;  /* 0x0000001a07877210 */ /* 0x040fe40007f3e0ff */
[----:B------:R-:W-:Y:S02]  /*0680*/  IADD3 R5, R7, 0x500, RZ ;  /* 0x0000050007057810 */ /* 0x000fe40007ffe0ff */
[----:B------:R-:W-:Y:S02]  /*0690*/  IADD3.X R4, RZ, R3, RZ, P1, !PT ;  /* 0x00000003ff047210 */ /* 0x000fe40000ffe4ff */
[----:B------:R-:W-:Y:S02]  /*06a0*/  LEA R68, P1, R135, UR10, 0x1 ;  /* 0x0000000a87447c11 */ /* 0x000fe4000f8208ff */
[----:B------:R-:W-:Y:S01]  /*06b0*/  IADD3 R133, R7, 0xa00, RZ ;  /* 0x00000a0007857810 */ /* 0x000fe20007ffe0ff */
[----:B------:R-:W-:Y:S01]  /*06c0*/  STL [R1+0x38], R4 ;  /* 0x0000380401007387 */ /* 0x000fe20000100800 */
[----:B------:R-:W-:-:S02]  /*06d0*/  LEA.HI.X R69, R135, UR11, R4, 0x1, P1 ;  /* 0x0000000b87457c11 */ /* 0x000fc400088f0c04 */
[----:B------:R-:W-:-:S04]  /*06e0*/  IADD3 R134, P1, R5, R26, RZ ;  /* 0x0000001a05867210 */ /* 0x000fc80007f3e0ff */
[----:B------:R-:W-:Y:S01]  /*06f0*/  IADD3.X R0, RZ, R3, RZ, P1, !PT ;  /* 0x00000003ff007210 */ /* 0x000fe20000ffe4ff */
[----:B------:R-:W2:Y:S01]  /*0700*/  LDG.E.64.CONSTANT R68, desc[UR6][R68.64] ;  /* 0x0000000644447981 */ /* 0x000ea2000c1e9b00 */
[----:B------:R-:W-:-:S03]  /*0710*/  LEA R66, P1, R134, UR10, 0x1 ;  /* 0x0000000a86427c11 */ /* 0x000fc6000f8208ff */
[----:B------:R0:W-:Y:S01]  /*0720*/  STL [R1+0x48], R0 ;  /* 0x0000480001007387 */ /* 0x0001e20000100800 */
[----:B------:R-:W-:Y:S02]  /*0730*/  LEA.HI.X R67, R134, UR11, R0, 0x1, P1 ;  /* 0x0000000b86437c11 */ /* 0x000fe400088f0c00 */
[----:B------:R-:W-:Y:S02]  /*0740*/  IADD3 R133, P1, R133, R26, RZ ;  /* 0x0000001a85857210 */ /* 0x000fe40007f3e0ff */
[----:B------:R-:W-:Y:S02]  /*0750*/  IADD3 R5, R7, 0xf00, RZ ;  /* 0x00000f0007057810 */ /* 0x000fe40007ffe0ff */
[----:B------:R-:W4:Y:S01]  /*0760*/  LDG.E.64.CONSTANT R66, desc[UR6][R66.64] ;  /* 0x0000000642427981 */ /* 0x000f22000c1e9b00 */
[----:B0-----:R-:W-:Y:S02]  /*0770*/  IADD3.X R0, RZ, R3, RZ, P1, !PT ;  /* 0x00000003ff007210 */ /* 0x001fe40000ffe4ff */
[----:B------:R-:W-:-:S03]  /*0780*/  LEA R64, P1, R133, UR10, 0x1 ;  /* 0x0000000a85407c11 */ /* 0x000fc6000f8208ff */
[----:B------:R0:W-:Y:S01]  /*0790*/  STL [R1+0x4c], R0 ;  /* 0x00004c0001007387 */ /* 0x0001e20000100800 */
[----:B------:R-:W-:Y:S02]  /*07a0*/  LEA.HI.X R65, R133, UR11, R0, 0x1, P1 ;  /* 0x0000000b85417c11 */ /* 0x000fe400088f0c00 */
[----:B------:R-:W-:Y:S02]  /*07b0*/  IADD3 R132, P1, R5, R26, RZ ;  /* 0x0000001a05847210 */ /* 0x000fe40007f3e0ff */
[----:B------:R-:W-:Y:S02]  /*07c0*/  IADD3 R131, R7, 0x1400, RZ ;  /* 0x0000140007837810 */ /* 0x000fe40007ffe0ff */
[----:B------:R-:W4:Y:S01]  /*07d0*/  LDG.E.64.CONSTANT R64, desc[UR6][R64.64] ;  /* 0x0000000640407981 */ /* 0x000f22000c1e9b00 */
[----:B0-----:R-:W-:Y:S01]  /*07e0*/  IMAD.X R0, RZ, RZ, R3, P1 ;  /* 0x000000ffff007224 */ /* 0x001fe200008e0603 */
[----:B------:R-:W-:-:S04]  /*07f0*/  LEA R62, P1, R132, UR10, 0x1 ;  /* 0x0000000a843e7c11 */ /* 0x000fc8000f8208ff */
[----:B------:R-:W-:Y:S01]  /*0800*/  LEA.HI.X R63, R132, UR11, R0, 0x1, P1 ;  /* 0x0000000b843f7c11 */ /* 0x000fe200088f0c00 */
[----:B------:R0:W-:Y:S01]  /*0810*/  STL [R1+0x50], R0 ;  /* 0x0000500001007387 */ /* 0x0001e20000100800 */
        /* <DEDUP_REMOVED lines=14> */
[----:B------:R-:W-:-:S04]  /*0900*/  IADD3 R129, P1, R129, R26, RZ ;  /* 0x0000001a81817210 */ /* 0x000fc80007f3e0ff */
[----:B------:R-:W4:Y:S01]  /*0910*/  LDG.E.64.CONSTANT R58, desc[UR6][R58.64] ;  /* 0x000000063a3a7981 */ /* 0x000f22000c1e9b00 */
[----:B------:R-:W-:Y:S01]  /*0920*/  VIADD R5, R7, 0x2300 ;  /* 0x0000230007057836 */ /* 0x000fe20000000000 */
[----:B0-----:R-:W-:Y:S02]  /*0930*/  IADD3.X R0, RZ, R3, RZ, P1, !PT ;  /* 0x00000003ff007210 */ /* 0x001fe40000ffe4ff */
[----:B------:R-:W-:-:S03]  /*0940*/  LEA R56, P1, R129, UR10, 0x1 ;  /* 0x0000000a81387c11 */ /* 0x000fc6000f8208ff */
[----:B------:R0:W-:Y:S01]  /*0950*/  STL [R1+0x5c], R0 ;  /* 0x00005c0001007387 */ /* 0x0001e20000100800 */
[----:B------:R-:W-:-:S06]  /*0960*/  LEA.HI.X R57, R129, UR11, R0, 0x1, P1 ;  /* 0x0000000b81397c11 */ /* 0x000fcc00088f0c00 */
[----:B------:R-:W4:Y:S01]  /*0970*/  LDG.E.64.CONSTANT R56, desc[UR6][R56.64] ;  /* 0x0000000638387981 */ /* 0x000f22000c1e9b00 */
[----:B------:R-:W-:-:S04]  /*0980*/  IADD3 R128, P1, R5, R26, RZ ;  /* 0x0000001a05807210 */ /* 0x000fc80007f3e0ff */
[----:B0-----:R-:W-:Y:S02]  /*0990*/  IADD3.X R0, RZ, R3, RZ, P1, !PT ;  /* 0x00000003ff007210 */ /* 0x001fe40000ffe4ff */
[C---:B------:R-:W-:Y:S02]  /*09a0*/  LEA R54, P1, R128.reuse, UR10, 0x1 ;  /* 0x0000000a80367c11 */ /* 0x040fe4000f8208ff */
[----:B------:R-:W-:Y:S01]  /*09b0*/  IADD3 R127, R7, 0x2800, RZ ;  /* 0x00002800077f7810 */ /* 0x000fe20007ffe0ff */
[----:B------:R0:W-:Y:S01]  /*09c0*/  STL [R1+0x60], R0 ;  /* 0x0000600001007387 */ /* 0x0001e20000100800 */
[----:B------:R-:W-:-:S06]  /*09d0*/  LEA.HI.X R55, R128, UR11, R0, 0x1, P1 ;  /* 0x0000000b80377c11 */ /* 0x000fcc00088f0c00 */
[----:B------:R-:W4:Y:S01]  /*09e0*/  LDG.E.64.CONSTANT R54, desc[UR6][R54.64] ;  /* 0x0000000636367981 */ /* 0x000f22000c1e9b00 */
[----:B------:R-:W-:Y:S02]  /*09f0*/  IADD3 R127, P1, R127, R26, RZ ;  /* 0x0000001a7f7f7210 */ /* 0x000fe40007f3e0ff */
[----:B------:R-:W-:Y:S02]  /*0a00*/  IADD3 R5, R7, 0x2d00, RZ ;  /* 0x00002d0007057810 */ /* 0x000fe40007ffe0ff */
        /* <DEDUP_REMOVED lines=13> */
[----:B------:R-:W-:Y:S01]  /*0ae0*/  IADD3 R5, R7, 0x3700, RZ ;  /* 0x0000370007057810 */ /* 0x000fe20007ffe0ff */
[----:B0-----:R-:W-:Y:S01]  /*0af0*/  IMAD.X R0, RZ, RZ, R3, P1 ;  /* 0x000000ffff007224 */ /* 0x001fe200008e0603 */
[----:B------:R-:W-:-:S04]  /*0b00*/  LEA R48, P1, R125, UR10, 0x1 ;  /* 0x0000000a7d307c11 */ /* 0x000fc8000f8208ff */
[----:B------:R-:W-:Y:S01]  /*0b10*/  LEA.HI.X R49, R125, UR11, R0, 0x1, P1 ;  /* 0x0000000b7d317c11 */ /* 0x000fe200088f0c00 */
[----:B------:R0:W-:Y:S01]  /*0b20*/  STL [R1+0x6c], R0 ;  /* 0x00006c0001007387 */ /* 0x0001e20000100800 */
[----:B------:R-:W-:-:S04]  /*0b30*/  IADD3 R124, P1, R5, R26, RZ ;  /* 0x0000001a057c7210 */ /* 0x000fc80007f3e0ff */
[----:B------:R-:W4:Y:S01]  /*0b40*/  LDG.E.64.CONSTANT R48, desc[UR6][R48.64] ;  /* 0x0000000630307981 */ /* 0x000f22000c1e9b00 */
[----:B------:R-:W-:Y:S02]  /*0b50*/  IADD3 R123, R7, 0x3c00, RZ ;  /* 0x00003c00077b7810 */ /* 0x000fe40007ffe0ff */
[----:B0-----:R-:W-:Y:S02]  /*0b60*/  IADD3.X R0, RZ, R3, RZ, P1, !PT ;  /* 0x00000003ff007210 */ /* 0x001fe40000ffe4ff */
[C---:B------:R-:W-:Y:S01]  /*0b70*/  LEA R46, P1, R124.reuse, UR10, 0x1 ;  /* 0x0000000a7c2e7c11 */ /* 0x040fe2000f8208ff */
[----:B------:R-:W-:Y:S02]  /*0b80*/  IMAD.WIDE.U32 R4, R71, -0x33333333, RZ ;  /* 0xcccccccd47047825 */ /* 0x000fe400078e00ff */
[----:B------:R0:W-:Y:S01]  /*0b90*/  STL [R1+0x70], R0 ;  /* 0x0000700001007387 */ /* 0x0001e20000100800 */
[----:B------:R-:W-:Y:S02]  /*0ba0*/  LEA.HI.X R47, R124, UR11, R0, 0x1, P1 ;  /* 0x0000000b7c2f7c11 */ /* 0x000fe400088f0c00 */
[----:B------:R-:W-:-:S02]  /*0bb0*/  IADD3 R123, P1, R123, R26, RZ ;  /* 0x0000001a7b7b7210 */ /* 0x000fc40007f3e0ff */
[----:B------:R-:W-:Y:S02]  /*0bc0*/  SHF.R.U32.HI R4, RZ, 0x6, R5 ;  /* 0x00000006ff047819 */ /* 0x000fe40000011605 */
[----:B------:R-:W-:Y:S01]  /*0bd0*/  IADD3.X R2, RZ, R3, RZ, P1, !PT ;  /* 0x00000003ff027210 */ /* 0x000fe20000ffe4ff */
[----:B------:R-:W4:Y:S01]  /*0be0*/  LDG.E.64.CONSTANT R46, desc[UR6][R46.64] ;  /* 0x000000062e2e7981 */ /* 0x000f22000c1e9b00 */
[----:B------:R-:W-:Y:S02]  /*0bf0*/  LEA R44, P1, R123, UR10, 0x1 ;  /* 0x0000000a7b2c7c11 */ /* 0x000fe4000f8208ff */
[----:B------:R-:W-:Y:S01]  /*0c00*/  IADD3 R5, R7, 0x4100, RZ ;  /* 0x0000410007057810 */ /* 0x000fe20007ffe0ff */
[----:B------:R1:W-:Y:S01]  /*0c10*/  STL [R1+0x74], R2 ;  /* 0x0000740201007387 */ /* 0x0003e20000100800 */
[----:B------:R-:W-:Y:S02]  /*0c20*/  LEA.HI.X R45, R123, UR11, R2, 0x1, P1 ;  /* 0x0000000b7b2d7c11 */ /* 0x000fe400088f0c02 */
[----:B------:R-:W-:-:S02]  /*0c30*/  IADD3 R122, P1, R5, R26, RZ ;  /* 0x0000001a057a7210 */ /* 0x000fc40007f3e0ff */
[----:B0-----:R-:W-:Y:S02]  /*0c40*/  MOV R0, 0x400 ;  /* 0x0000040000007802 */ /* 0x001fe40000000f00 */
[----:B------:R-:W4:Y:S01]  /*0c50*/  LDG.E.64.CONSTANT R44, desc[UR6][R44.64] ;  /* 0x000000062c2c7981 */ /* 0x000f22000c1e9b00 */
[----:B------:R-:W-:Y:S01]  /*0c60*/  IADD3 R43, R7, 0x4600, RZ ;  /* 0x00004600072b7810 */ /* 0x000fe20007ffe0ff */
[----:B-1----:R-:W-:Y:S01]  /*0c70*/  IMAD.X R2, RZ, RZ, R3, P1 ;  /* 0x000000ffff027224 */ /* 0x002fe200008e0603 */
[----:B------:R-:W-:Y:S02]  /*0c80*/  LEA R72, P1, R122, UR10, 0x1 ;  /* 0x0000000a7a487c11 */ /* 0x000fe4000f8208ff */
[----:B---3--:R-:W-:Y:S01]  /*0c90*/  LEA R9, R9, R0, 0x18 ;  /* 0x0000000009097211 */ /* 0x008fe200078ec0ff */
[----:B------:R-:W-:Y:S01]  /*0ca0*/  IMAD R0, R4, -0x50, R71 ;  /* 0xffffffb004007824 */ /* 0x000fe200078e0247 */
[----:B------:R-:W-:Y:S02]  /*0cb0*/  IADD3 R43, P2, R43, R26, RZ ;  /* 0x0000001a2b2b7210 */ /* 0x000fe40007f5e0ff */
[----:B------:R-:W-:Y:S01]  /*0cc0*/  LEA.HI.X R73, R122, UR11, R2, 0x1, P1 ;  /* 0x0000000b7a497c11 */ /* 0x000fe200088f0c02 */
[----:B------:R-:W-:Y:S01]  /*0cd0*/  IMAD R9, R0, 0x28, R9 ;  /* 0x0000002800097824 */ /* 0x000fe200078e0209 */
[----:B------:R-:W-:-:S02]  /*0ce0*/  IADD3.X R0, RZ, R3, RZ, P2, !PT ;  /* 0x00000003ff007210 */ /* 0x000fc400017fe4ff */
[----:B------:R-:W-:Y:S02]  /*0cf0*/  LEA R74, P1, R43, UR10, 0x1 ;  /* 0x0000000a2b4a7c11 */ /* 0x000fe4000f8208ff */
[----:B------:R-:W-:Y:S01]  /*0d00*/  IADD3 R5, R7, 0x4b00, RZ ;  /* 0x00004b0007057810 */ /* 0x000fe20007ffe0ff */
[----:B------:R-:W3:Y:S01]  /*0d10*/  LDG.E.64.CONSTANT R72, desc[UR6][R72.64] ;  /* 0x0000000648487981 */ /* 0x000ee2000c1e9b00 */
[----:B------:R-:W-:Y:S02]  /*0d20*/  LEA.HI.X R75, R43, UR11, R0, 0x1, P1 ;  /* 0x0000000b2b4b7c11 */ /* 0x000fe400088f0c00 */
[----:B------:R-:W-:Y:S01]  /*0d30*/  IADD3 R42, P1, R5, R26, RZ ;  /* 0x0000001a052a7210 */ /* 0x000fe20007f3e0ff */
[----:B------:R-:W-:Y:S01]  /*0d40*/  STL [R1+0x78], R2 ;  /* 0x0000780201007387 */ /* 0x000fe20000100800 */
[----:B------:R-:W-:-:S03]  /*0d50*/  LEA R118, R4, R9, 0x3 ;  /* 0x0000000904767211 */ /* 0x000fc600078e18ff */
[----:B------:R0:W-:Y:S01]  /*0d60*/  STL [R1+0x7c], R0 ;  /* 0x00007c0001007387 */ /* 0x0001e20000100800 */
[----:B------:R-:W-:-:S03]  /*0d70*/  IADD3 R41, R7, 0x5000, RZ ;  /* 0x0000500007297810 */ /* 0x000fc60007ffe0ff */
[----:B------:R-:W3:Y:S01]  /*0d80*/  LDG.E.64.CONSTANT R74, desc[UR6][R74.64] ;  /* 0x000000064a4a7981 */ /* 0x000ee2000c1e9b00 */
[----:B------:R-:W-:Y:S02]  /*0d90*/  IADD3 R9, R7, 0x5500, RZ ;  /* 0x0000550007097810 */ /* 0x000fe40007ffe0ff */
[----:B0-----:R-:W-:Y:S02]  /*0da0*/  IADD3.X R0, RZ, R3, RZ, P1, !PT ;  /* 0x00000003ff007210 */ /* 0x001fe40000ffe4ff */
[C---:B------:R-:W-:Y:S02]  /*0db0*/  LEA R76, P1, R42.reuse, UR10, 0x1 ;  /* 0x0000000a2a4c7c11 */ /* 0x040fe4000f8208ff */
[-C--:B------:R-:W-:Y:S02]  /*0dc0*/  IADD3 R41, P2, R41, R26.reuse, RZ ;  /* 0x0000001a29297210 */ /* 0x080fe40007f5e0ff */
[----:B------:R-:W-:Y:S02]  /*0dd0*/  LEA.HI.X R77, R42, UR11, R0, 0x1, P1 ;  /* 0x0000000b2a4d7c11 */ /* 0x000fe400088f0c00 */
[----:B------:R-:W-:Y:S01]  /*0de0*/  IADD3 R40, P5, R9, R26, RZ ;  /* 0x0000001a09287210 */ /* 0x000fe20007fbe0ff */
[----:B------:R0:W-:Y:S01]  /*0df0*/  STL [R1+0x80], R0 ;  /* 0x0000800001007387 */ /* 0x0001e20000100800 */
[----:B------:R-:W-:-:S02]  /*0e00*/  IADD3 R37, R7, 0x6400, RZ ;  /* 0x0000640007257810 */ /* 0x000fc40007ffe0ff */
[----:B------:R-:W-:Y:S01]  /*0e10*/  IADD3.X R8, RZ, R3, RZ, P5, !PT ;  /* 0x00000003ff087210 */ /* 0x000fe20002ffe4ff */
[----:B------:R-:W3:Y:S01]  /*0e20*/  LDG.E.64.CONSTANT R76, desc[UR6][R76.64] ;  /* 0x000000064c4c7981 */ /* 0x000ee2000c1e9b00 */
[----:B------:R-:W-:Y:S01]  /*0e30*/  LEA R78, P5, R41, UR10, 0x1 ;  /* 0x0000000a294e7c11 */ /* 0x000fe2000f8a08ff */
[----:B0-----:R-:W-:Y:S01]  /*0e40*/  IMAD.X R0, RZ, RZ, R3, P2 ;  /* 0x000000ffff007224 */ /* 0x001fe200010e0603 */
[----:B------:R-:W-:Y:S01]  /*0e50*/  IADD3 R37, P3, R37, R26, RZ ;  /* 0x0000001a25257210 */ /* 0x000fe20007f7e0ff */
[----:B------:R-:W-:-:S03]  /*0e60*/  VIADD R11, R7, 0x5f00 ;  /* 0x00005f00070b7836 */ /* 0x000fc60000000000 */
[----:B------:R-:W-:Y:S01]  /*0e70*/  LEA.HI.X R79, R41, UR11, R0, 0x1, P5 ;  /* 0x0000000b294f7c11 */ /* 0x000fe2000a8f0c00 */
[----:B------:R0:W-:Y:S01]  /*0e80*/  STL [R1+0x84], R0 ;  /* 0x0000840001007387 */ /* 0x0001e20000100800 */
[----:B------:R-:W-:Y:S02]  /*0e90*/  IADD3 R38, P4, R11, R26, RZ ;  /* 0x0000001a0b267210 */ /* 0x000fe40007f9e0ff */
[C---:B------:R-:W-:Y:S02]  /*0ea0*/  IADD3 R5, R7.reuse, 0x7d00, RZ ;  /* 0x00007d0007057810 */ /* 0x040fe40007ffe0ff */
[----:B------:R-:W3:Y:S01]  /*0eb0*/  LDG.E.64.CONSTANT R78, desc[UR6][R78.64] ;  /* 0x000000064e4e7981 */ /* 0x000ee2000c1e9b00 */
[----:B------:R-:W-:Y:S02]  /*0ec0*/  IADD3 R39, R7, 0x5a00, RZ ;  /* 0x00005a0007277810 */ /* 0x000fe40007ffe0ff */
[----:B0-----:R-:W-:Y:S02]  /*0ed0*/  IADD3.X R0, RZ, R3, RZ, P3, !PT ;  /* 0x00000003ff007210 */ /* 0x001fe40001ffe4ff */
[----:B------:R-:W-:-:S02]  /*0ee0*/  LEA R80, P3, R40, UR10, 0x1 ;  /* 0x0000000a28507c11 */ /* 0x000fc4000f8608ff */
[-C--:B------:R-:W-:Y:S02]  /*0ef0*/  IADD3.X R2, RZ, R3.reuse, RZ, P4, !PT ;  /* 0x00000003ff027210 */ /* 0x080fe400027fe4ff */
[----:B------:R-:W-:Y:S02]  /*0f00*/  LEA.HI.X R81, R40, UR11, R8, 0x1, P3 ;  /* 0x0000000b28517c11 */ /* 0x000fe400098f0c08 */
[-C--:B------:R-:W-:Y:S02]  /*0f10*/  IADD3 R32, P4, R5, R26.reuse, RZ ;  /* 0x0000001a05207210 */ /* 0x080fe40007f9e0ff */
[----:B------:R-:W-:Y:S02]  /*0f20*/  IADD3 R39, P6, R39, R26, RZ ;  /* 0x0000001a27277210 */ /* 0x000fe40007fde0ff */
[----:B------:R-:W3:Y:S01]  /*0f30*/  LDG.E.64.CONSTANT R80, desc[UR6][R80.64] ;  /* 0x0000000650507981 */ /* 0x000ee2000c1e9b00 */
[-C--:B------:R-:W-:Y:S02]  /*0f40*/  IADD3.X R12, RZ, R3.reuse, RZ, P4, !PT ;  /* 0x00000003ff0c7210 */ /* 0x080fe400027fe4ff */
[----:B------:R-:W-:-:S02]  /*0f50*/  IADD3.X R6, RZ, R3, RZ, P6, !PT ;  /* 0x00000003ff067210 */ /* 0x000fc400037fe4ff */
[----:B------:R-:W-:Y:S02]  /*0f60*/  LEA R82, P4, R39, UR10, 0x1 ;  /* 0x0000000a27527c11 */ /* 0x000fe4000f8808ff */
[----:B------:R-:W-:Y:S02]  /*0f70*/  IADD3 R33, R7, 0x7800, RZ ;  /* 0x0000780007217810 */ /* 0x000fe40007ffe0ff */
[----:B------:R-:W-:Y:S02]  /*0f80*/  LEA.HI.X R83, R39, UR11, R6, 0x1, P4 ;  /* 0x0000000b27537c11 */ /* 0x000fe4000a0f0c06 */
[C---:B------:R-:W-:Y:S02]  /*0f90*/  IADD3 R13, R7.reuse, 0x6900, RZ ;  /* 0x00006900070d7810 */ /* 0x040fe40007ffe0ff */
[----:B------:R-:W-:Y:S02]  /*0fa0*/  IADD3 R15, R7, 0x7300, RZ ;  /* 0x00007300070f7810 */ /* 0x000fe40007ffe0ff */
[-C--:B------:R-:W-:Y:S01]  /*0fb0*/  IADD3 R33, P5, R33, R26.reuse, RZ ;  /* 0x0000001a21217210 */ /* 0x080fe20007fbe0ff */
[----:B------:R-:W-:Y:S01]  /*0fc0*/  VIADD R31, R7, 0x8200 ;  /* 0x00008200071f7836 */ /* 0x000fe20000000000 */
[-C--:B------:R-:W-:Y:S01]  /*0fd0*/  IADD3 R36, P1, R13, R26.reuse, RZ ;  /* 0x0000001a0d247210 */ /* 0x080fe20007f3e0ff */
[----:B------:R-:W3:Y:S01]  /*0fe0*/  LDG.E.64.CONSTANT R82, desc[UR6][R82.64] ;  /* 0x0000000652527981 */ /* 0x000ee2000c1e9b00 */
[----:B------:R-:W-:-:S02]  /*0ff0*/  IADD3 R34, P6, R15, R26, RZ ;  /* 0x0000001a0f227210 */ /* 0x000fc40007fde0ff */
[-C--:B------:R-:W-:Y:S02]  /*1000*/  IADD3.X R15, RZ, R3.reuse, RZ, P5, !PT ;  /* 0x00000003ff0f7210 */ /* 0x080fe40002ffe4ff */
[C---:B------:R-:W-:Y:S02]  /*1010*/  LEA R84, P5, R38.reuse, UR10, 0x1 ;  /* 0x0000000a26547c11 */ /* 0x040fe4000f8a08ff */
[-C--:B------:R-:W-:Y:S02]  /*1020*/  IADD3.X R16, RZ, R3.reuse, RZ, P1, !PT ;  /* 0x00000003ff107210 */ /* 0x080fe40000ffe4ff */
[----:B------:R-:W-:Y:S02]  /*1030*/  IADD3 R31, P1, R31, R26, RZ ;  /* 0x0000001a1f1f7210 */ /* 0x000fe40007f3e0ff */
[----:B------:R-:W-:Y:S02]  /*1040*/  LEA.HI.X R85, R38, UR11, R2, 0x1, P5 ;  /* 0x0000000b26557c11 */ /* 0x000fe4000a8f0c02 */
[----:B------:R-:W-:-:S02]  /*1050*/  IADD3.X R14, RZ, R3, RZ, P1, !PT ;  /* 0x00000003ff0e7210 */ /* 0x000fc40000ffe4ff */
[C---:B------:R-:W-:Y:S02]  /*1060*/  LEA R86, P1, R37.reuse, UR10, 0x1 ;  /* 0x0000000a25567c11 */ /* 0x040fe4000f8208ff */
[----:B------:R-:W3:Y:S02]  /*1070*/  LDG.E.64.CONSTANT R84, desc[UR6][R84.64] ;  /* 0x0000000654547981 */ /* 0x000ee4000c1e9b00 */
[----:B------:R-:W-:Y:S02]  /*1080*/  LEA.HI.X R87, R37, UR11, R0, 0x1, P1 ;  /* 0x0000000b25577c11 */ /* 0x000fe400088f0c00 */
[----:B------:R-:W-:Y:S01]  /*1090*/  STL [R1+0x88], R8 ;  /* 0x0000880801007387 */ /* 0x000fe20000100800 */
[----:B------:R-:W-:-:S03]  /*10a0*/  LEA R88, P1, R36, UR10, 0x1 ;  /* 0x0000000a24587c11 */ /* 0x000fc6000f8208ff */
[----:B------:R-:W3:Y:S01]  /*10b0*/  LDG.E.64.CONSTANT R86, desc[UR6][R86.64] ;  /* 0x0000000656567981 */ /* 0x000ee2000c1e9b00 */
[----:B------:R-:W-:-:S03]  /*10c0*/  IADD3 R35, R7, 0x6e00, RZ ;  /* 0x00006e0007237810 */ /* 0x000fc60007ffe0ff */
[----:B------:R-:W-:Y:S01]  /*10d0*/  STL [R1+0x8c], R6 ;  /* 0x00008c0601007387 */ /* 0x000fe20000100800 */
[----:B--2---:R-:W-:Y:S02]  /*10e0*/  PRMT R4, R68, 0x7632, R4 ;  /* 0x0000763244047816 */ /* 0x004fe40000000004 */
[----:B------:R-:W-:Y:S01]  /*10f0*/  PRMT R5, R69, 0x7632, R5 ;  /* 0x0000763245057816 */ /* 0x000fe20000000005 */
[----:B------:R0:W-:Y:S01]  /*1100*/  STL [R1+0x94], R2 ;  /* 0x0000940201007387 */ /* 0x0001e20000100800 */
[----:B------:R-:W-:Y:S02]  /*1110*/  LEA.HI.X R89, R36, UR11, R16, 0x1, P1 ;  /* 0x0000000b24597c11 */ /* 0x000fe400088f0c10 */
[----:B------:R-:W-:Y:S01]  /*1120*/  IADD3 R35, P2, R35, R26, RZ ;  /* 0x0000001a23237210 */ /* 0x000fe20007f5e0ff */
[----:B------:R1:W-:Y:S01]  /*1130*/  STL [R1+0xb8], R0 ;  /* 0x0000b80001007387 */ /* 0x0003e20000100800 */
[C---:B------:R-:W-:Y:S02]  /*1140*/  IADD3 R17, R7.reuse, 0x8700, RZ ;  /* 0x0000870007117810 */ /* 0x040fe40007ffe0ff */
[----:B------:R-:W-:-:S02]  /*1150*/  IADD3 R29, R7, 0x8c00, RZ ;  /* 0x00008c00071d7810 */ /* 0x000fc40007ffe0ff */
[C---:B------:R-:W-:Y:S02]  /*1160*/  IADD3 R19, R7.reuse, 0x9100, RZ ;  /* 0x0000910007137810 */ /* 0x040fe40007ffe0ff */
[----:B------:R-:W-:Y:S01]  /*1170*/  IADD3 R27, R7, 0x9600, RZ ;  /* 0x00009600071b7810 */ /* 0x000fe20007ffe0ff */
[----:B------:R-:W-:Y:S01]  /*1180*/  IMAD.U32 R10, R5, 0x10000, RZ ;  /* 0x00010000050a7824 */ /* 0x000fe200078e00ff */
[----:B0-----:R-:W-:Y:S01]  /*1190*/  SHF.L.U32 R2, R68, 0x10, RZ ;  /* 0x0000001044027819 */ /* 0x001fe200000006ff */
[----:B------:R-:W-:Y:S01]  /*11a0*/  IMAD.X R11, RZ, RZ, R3, P6 ;  /* 0x000000ffff0b7224 */ /* 0x000fe200030e0603 */
[----:B-1----:R-:W-:Y:S01]  /*11b0*/  SHF.L.U32 R0, R69, 0x10, RZ ;  /* 0x0000001045007819 */ /* 0x002fe200000006ff */
[----:B------:R-:W2:Y:S01]  /*11c0*/  LDG.E.64.CONSTANT R88, desc[UR6][R88.64] ;  /* 0x0000000658587981 */ /* 0x000ea2000c1e9b00 */
[----:B------:R-:W-:Y:S02]  /*11d0*/  IADD3 R7, R7, 0x9b00, RZ ;  /* 0x00009b0007077810 */ /* 0x000fe40007ffe0ff */
[----:B------:R-:W-:Y:S01]  /*11e0*/  SHF.L.U32 R6, R4, 0x10, RZ ;  /* 0x0000001004067819 */ /* 0x000fe200000006ff */
[----:B------:R-:W-:Y:S01]  /*11f0*/  FADD.FTZ R4, RZ, R2 ;  /* 0x00000002ff047221 */ /* 0x000fe20000010000 */
[----:B------:R-:W-:Y:S01]  /*1200*/  IADD3.X R13, RZ, R3, RZ, P2, !PT ;  /* 0x00000003ff0d7210 */ /* 0x000fe200017fe4ff */
[----:B------:R-:W-:Y:S01]  /*1210*/  FFMA.FTZ R5, R2, R2, RZ ;  /* 0x0000000202057223 */ /* 0x000fe200000100ff */
[-C--:B------:R-:W-:Y:S01]  /*1220*/  IADD3 R30, P2, R17, R26.reuse, RZ ;  /* 0x0000001a111e7210 */ /* 0x080fe20007f5e0ff */
[----:B------:R-:W-:Y:S01]  /*1230*/  FADD.FTZ R8, RZ, R0 ;  /* 0x00000000ff087221 */ /* 0x000fe20000010000 */
[----:B------:R-:W-:Y:S01]  /*1240*/  IADD3 R29, P3, R29, R26, RZ ;  /* 0x0000001a1d1d7210 */ /* 0x000fe20007f7e0ff */
[----:B------:R-:W-:Y:S01]  /*1250*/  FFMA.FTZ R9, R0, R0, RZ ;  /* 0x0000000000097223 */ /* 0x000fe200000100ff */
[----:B------:R-:W-:-:S02]  /*1260*/  IADD3 R28, P6, R19, R26, RZ ;  /* 0x0000001a131c7210 */ /* 0x000fc40007fde0ff */
[-C--:B------:R-:W-:Y:S02]  /*1270*/  IADD3 R27, P4, R27, R26.reuse, RZ ;  /* 0x0000001a1b1b7210 */ /* 0x080fe40007f9e0ff */
[----:B------:R-:W-:Y:S01]  /*1280*/  IADD3 R26, P5, R7, R26, RZ ;  /* 0x0000001a071a7210 */ /* 0x000fe20007fbe0ff */
[----:B------:R-:W-:Y:S01]  /*1290*/  FADD.FTZ R7, R4, R6 ;  /* 0x0000000604077221 */ /* 0x000fe20000010000 */
[----:B------:R-:W-:Y:S01]  /*12a0*/  LEA R90, P1, R35, UR10, 0x1 ;  /* 0x0000000a235a7c11 */ /* 0x000fe2000f8208ff */
[----:B------:R0:W-:Y:S01]  /*12b0*/  STL [R1+0xd0], R16 ;  /* 0x0000d01001007387 */ /* 0x0001e20000100800 */
[--C-:B------:R-:W-:Y:S01]  /*12c0*/  FFMA.FTZ R6, R6, R6, R5.reuse ;  /* 0x0000000606067223 */ /* 0x100fe20000010005 */
[----:B------:R-:W-:Y:S01]  /*12d0*/  FADD.FTZ R8, R8, R10 ;  /* 0x0000000a08087221 */ /* 0x000fe20000010000 */
[----:B----4-:R-:W-:Y:S01]  /*12e0*/  PRMT R5, R67, 0x7632, R5 ;  /* 0x0000763243057816 */ /* 0x010fe20000000005 */
[----:B------:R-:W-:Y:S01]  /*12f0*/  FFMA.FTZ R10, R10, R10, R9 ;  /* 0x0000000a0a0a7223 */ /* 0x000fe20000010009 */
[----:B------:R-:W-:-:S02]  /*1300*/  LEA.HI.X R91, R35, UR11, R13, 0x1, P1 ;  /* 0x0000000b235b7c11 */ /* 0x000fc400088f0c0d */
[----:B0-----:R-:W-:-:S04]  /*1310*/  SHF.L.U32 R16, R67, 0x10, RZ ;  /* 0x0000001043107819 */ /* 0x001fc800000006ff */
[----:B------:R-:W4:Y:S01]  /*1320*/  LDG.E.64.CONSTANT R90, desc[UR6][R90.64] ;  /* 0x000000065a5a7981 */ /* 0x000f22000c1e9b00 */
[C---:B------:R-:W-:Y:S02]  /*1330*/  SHF.L.U32 R17, R66.reuse, 0x10, RZ ;  /* 0x0000001042117819 */ /* 0x040fe400000006ff */
[----:B------:R-:W-:Y:S01]  /*1340*/  PRMT R4, R66, 0x7632, R4 ;  /* 0x0000763242047816 */ /* 0x000fe20000000004 */
[----:B------:R-:W-:Y:S01]  /*1350*/  FADD.FTZ R8, R8, R16 ;  /* 0x0000001008087221 */ /* 0x000fe20000010000 */
[----:B------:R-:W-:Y:S01]  /*1360*/  SHF.L.U32 R5, R5, 0x10, RZ ;  /* 0x0000001005057819 */ /* 0x000fe200000006ff */
[----:B------:R-:W-:Y:S01]  /*1370*/  FFMA.FTZ R10, R16, R16, R10 ;  /* 0x00000010100a7223 */ /* 0x000fe2000001000a */
[----:B------:R-:W-:Y:S01]  /*1380*/  LEA R92, P1, R34, UR10, 0x1 ;  /* 0x0000000a225c7c11 */ /* 0x000fe2000f8208ff */
[----:B------:R-:W-:Y:S01]  /*1390*/  FADD.FTZ R7, R7, R17 ;  /* 0x0000001107077221 */ /* 0x000fe20000010000 */
[----:B------:R-:W-:Y:S01]  /*13a0*/  SHF.L.U32 R9, R4, 0x10, RZ ;  /* 0x0000001004097819 */ /* 0x000fe200000006ff */
[----:B------:R-:W-:Y:S01]  /*13b0*/  FFMA.FTZ R6, R17, R17, R6 ;  /* 0x0000001111067223 */ /* 0x000fe20000010006 */
[----:B------:R-:W-:Y:S01]  /*13c0*/  FADD.FTZ R8, R8, R5 ;  /* 0x0000000508087221 */ /* 0x000fe20000010000 */
[----:B------:R-:W-:Y:S01]  /*13d0*/  FFMA.FTZ R10, R5, R5, R10 ;  /* 0x00000005050a7223 */ /* 0x000fe2000001000a */
[----:B------:R-:W-:Y:S01]  /*13e0*/  LEA.HI.X R93, R34, UR11, R11, 0x1, P1 ;  /* 0x0000000b225d7c11 */ /* 0x000fe200088f0c0b */
[----:B------:R0:W-:Y:S01]  /*13f0*/  STL [R1+0xd8], R13 ;  /* 0x0000d80d01007387 */ /* 0x0001e20000100800 */
[----:B------:R-:W-:-:S02]  /*1400*/  PRMT R5, R65, 0x7632, R5 ;  /* 0x0000763241057816 */ /* 0x000fc40000000005 */
[----:B------:R-:W-:Y:S01]  /*1410*/  SHF.L.U32 R149, R65, 0x10, RZ ;  /* 0x0000001041957819 */ /* 0x000fe200000006ff */
[----:B------:R1:W-:Y:S01]  /*1420*/  STL [R1+0xe0], R11 ;  /* 0x0000e00b01007387 */ /* 0x0003e20000100800 */
[C---:B------:R-:W-:Y:S01]  /*1430*/  PRMT R4, R64.reuse, 0x7632, R4 ;  /* 0x0000763240047816 */ /* 0x040fe20000000004 */
[----:B------:R-:W-:Y:S01]  /*1440*/  FADD.FTZ R7, R7, R9 ;  /* 0x0000000907077221 */ /* 0x000fe20000010000 */
[----:B------:R-:W-:Y:S01]  /*1450*/  FFMA.FTZ R6, R9, R9, R6 ;  /* 0x0000000909067223 */ /* 0x000fe20000010006 */
[----:B------:R-:W-:Y:S01]  /*1460*/  STL [R1+0xe4], R15 ;  /* 0x0000e40f01007387 */ /* 0x000fe20000100800 */
[----:B0-----:R-:W-:Y:S01]  /*1470*/  SHF.L.U32 R13, R64, 0x10, RZ ;  /* 0x00000010400d7819 */ /* 0x001fe200000006ff */
[----:B------:R-:W-:Y:S02]  /*1480*/  FADD.FTZ R8, R8, R149 ;  /* 0x0000009508087221 */ /* 0x000fe40000010000 */
[----:B------:R-:W-:Y:S01]  /*1490*/  STL [R1+0xe8], R12 ;  /* 0x0000e80c01007387 */ /* 0x000fe20000100800 */
[----:B------:R-:W-:Y:S01]  /*14a0*/  SHF.L.U32 R5, R5, 0x10, RZ ;  /* 0x0000001005057819 */ /* 0x000fe200000006ff */
[----:B------:R-:W-:Y:S01]  /*14b0*/  FFMA.FTZ R10, R149, R149, R10 ;  /* 0x00000095950a7223 */ /* 0x000fe2000001000a */
[----:B------:R-:W-:Y:S01]  /*14c0*/  LEA R94, P1, R33, UR10, 0x1 ;  /* 0x0000000a215e7c11 */ /* 0x000fe2000f8208ff */
[----:B------:R-:W-:Y:S01]  /*14d0*/  STL [R1+0xec], R14 ;  /* 0x0000ec0e01007387 */ /* 0x000fe20000100800 */
[----:B------:R-:W-:-:S02]  /*14e0*/  IMAD.U32 R9, R4, 0x10000, RZ ;  /* 0x0001000004097824 */ /* 0x000fc400078e00ff */
[----:B------:R-:W-:Y:S01]  /*14f0*/  FADD.FTZ R7, R7, R13 ;  /* 0x0000000d07077221 */ /* 0x000fe20000010000 */
[----:B------:R-:W4:Y:S01]  /*1500*/  LDG.E.64.CONSTANT R92, desc[UR6][R92.64] ;  /* 0x000000065c5c7981 */ /* 0x000f22000c1e9b00 */
[----:B------:R-:W-:-:S03]  /*1510*/  FFMA.FTZ R6, R13, R13, R6 ;  /* 0x0000000d0d067223 */ /* 0x000fc60000010006 */
[----:B------:R-:W-:Y:S01]  /*1520*/  STL [R1+0x24], R17 ;  /* 0x0000241101007387 */ /* 0x000fe20000100800 */
[----:B-1----:R-:W-:Y:S01]  /*1530*/  FADD.FTZ R11, R8, R5 ;  /* 0x00000005080b7221 */ /* 0x002fe20000010000 */
[----:B------:R-:W-:Y:S02]  /*1540*/  PRMT R4, R62, 0x7632, R4 ;  /* 0x000076323e047816 */ /* 0x000fe40000000004 */
[----:B------:R0:W-:Y:S01]  /*1550*/  STL [R1+0x28], R16 ;  /* 0x0000281001007387 */ /* 0x0001e20000100800 */
[----:B------:R-:W-:-:S03]  /*1560*/  SHF.L.U32 R148, R63, 0x10, RZ ;  /* 0x000000103f947819 */ /* 0x000fc600000006ff */
[----:B------:R1:W-:Y:S01]  /*1570*/  STL [R1+0x20], R13 ;  /* 0x0000200d01007387 */ /* 0x0003e20000100800 */
[----:B------:R-:W-:Y:S01]  /*1580*/  LEA.HI.X R95, R33, UR11, R15, 0x1, P1 ;  /* 0x0000000b215f7c11 */ /* 0x000fe200088f0c0f */
[----:B------:R-:W-:Y:S01]  /*1590*/  FADD.FTZ R7, R7, R9 ;  /* 0x0000000907077221 */ /* 0x000fe20000010000 */
[----:B------:R-:W-:Y:S01]  /*15a0*/  FFMA.FTZ R6, R9, R9, R6 ;  /* 0x0000000909067223 */ /* 0x000fe20000010006 */
[----:B0-----:R-:W-:Y:S01]  /*15b0*/  SHF.L.U32 R16, R62, 0x10, RZ ;  /* 0x000000103e107819 */ /* 0x001fe200000006ff */
[----:B------:R-:W-:Y:S01]  /*15c0*/  FADD.FTZ R11, R11, R148 ;  /* 0x000000940b0b7221 */ /* 0x000fe20000010000 */
[----:B-1----:R-:W-:Y:S01]  /*15d0*/  FFMA.FTZ R13, R5, R5, R10 ;  /* 0x00000005050d7223 */ /* 0x002fe2000001000a */
[----:B------:R-:W-:Y:S01]  /*15e0*/  PRMT R5, R63, 0x7632, R5 ;  /* 0x000076323f057816 */ /* 0x000fe20000000005 */
[----:B------:R-:W4:Y:S01]  /*15f0*/  LDG.E.64.CONSTANT R94, desc[UR6][R94.64] ;  /* 0x000000065e5e7981 */ /* 0x000f22000c1e9b00 */
[----:B------:R-:W-:Y:S01]  /*1600*/  SHF.L.U32 R9, R4, 0x10, RZ ;  /* 0x0000001004097819 */ /* 0x000fe200000006ff */
[----:B------:R-:W-:Y:S01]  /*1610*/  FADD.FTZ R7, R7, R16 ;  /* 0x0000001007077221 */ /* 0x000fe20000010000 */
[----:B------:R-:W-:Y:S01]  /*1620*/  SHF.L.U32 R4, R5, 0x10, RZ ;  /* 0x0000001005047819 */ /* 0x000fe200000006ff */
[----:B------:R-:W-:Y:S01]  /*1630*/  FFMA.FTZ R6, R16, R16, R6 ;  /* 0x0000001010067223 */ /* 0x000fe20000010006 */
[----:B------:R-:W-:Y:S01]  /*1640*/  FFMA.FTZ R13, R148, R148, R13 ;  /* 0x00000094940d7223 */ /* 0x000fe2000001000d */
[----:B------:R-:W-:Y:S01]  /*1650*/  LEA R96, P1, R32, UR10, 0x1 ;  /* 0x0000000a20607c11 */ /* 0x000fe2000f8208ff */
[----:B------:R-:W-:Y:S01]  /*1660*/  FADD.FTZ R7, R7, R9 ;  /* 0x0000000907077221 */ /* 0x000fe20000010000 */
[----:B------:R-:W-:Y:S01]  /*1670*/  FFMA.FTZ R6, R9, R9, R6 ;  /* 0x0000000909067223 */ /* 0x000fe20000010006 */
[----:B------:R-:W-:Y:S01]  /*1680*/  FADD.FTZ R8, R11, R4 ;  /* 0x000000040b087221 */ /* 0x000fe20000010000 */
[----:B------:R-:W-:Y:S01]  /*1690*/  FFMA.FTZ R10, R4, R4, R13 ;  /* 0x00000004040a7223 */ /* 0x000fe2000001000d */
[----:B------:R-:W-:-:S02]  /*16a0*/  SHF.L.U32 R9, R60, 0x10, RZ ;  /* 0x000000103c097819 */ /* 0x000fc400000006ff */
[----:B------:R-:W-:Y:S02]  /*16b0*/  PRMT R4, R60, 0x7632, R4 ;  /* 0x000076323c047816 */ /* 0x000fe40000000004 */
[----:B------:R-:W-:Y:S01]  /*16c0*/  LEA.HI.X R97, R32, UR11, R12, 0x1, P1 ;  /* 0x0000000b20617c11 */ /* 0x000fe200088f0c0c */
[----:B------:R-:W-:Y:S01]  /*16d0*/  FADD.FTZ R7, R7, R9 ;  /* 0x0000000907077221 */ /* 0x000fe20000010000 */
[----:B------:R-:W-:Y:S01]  /*16e0*/  FFMA.FTZ R6, R9, R9, R6 ;  /* 0x0000000909067223 */ /* 0x000fe20000010006 */
[----:B------:R-:W-:Y:S01]  /*16f0*/  IMAD.U32 R5, R4, 0x10000, RZ ;  /* 0x0001000004057824 */ /* 0x000fe200078e00ff */
[----:B------:R-:W-:Y:S02]  /*1700*/  LEA R98, P1, R31, UR10, 0x1 ;  /* 0x0000000a1f627c11 */ /* 0x000fe4000f8208ff */
[C---:B------:R-:W-:Y:S01]  /*1710*/  SHF.L.U32 R25, R61.reuse, 0x10, RZ ;  /* 0x000000103d197819 */ /* 0x040fe200000006ff */
[----:B------:R-:W4:Y:S01]  /*1720*/  LDG.E.64.CONSTANT R96, desc[UR6][R96.64] ;  /* 0x0000000660607981 */ /* 0x000f22000c1e9b00 */
[----:B------:R-:W-:Y:S01]  /*1730*/  PRMT R4, R61, 0x7632, R4 ;  /* 0x000076323d047816 */ /* 0x000fe20000000004 */
[----:B------:R-:W-:Y:S01]  /*1740*/  FADD.FTZ R7, R7, R5 ;  /* 0x0000000507077221 */ /* 0x000fe20000010000 */
[----:B------:R-:W-:Y:S01]  /*1750*/  FFMA.FTZ R6, R5, R5, R6 ;  /* 0x0000000505067223 */ /* 0x000fe20000010006 */
[----:B------:R-:W-:Y:S01]  /*1760*/  LEA.HI.X R99, R31, UR11, R14, 0x1, P1 ;  /* 0x0000000b1f637c11 */ /* 0x000fe200088f0c0e */
[----:B------:R-:W-:Y:S01]  /*1770*/  FADD.FTZ R8, R8, R25 ;  /* 0x0000001908087221 */ /* 0x000fe20000010000 */
[----:B------:R-:W-:Y:S01]  /*1780*/  SHF.L.U32 R5, R4, 0x10, RZ ;  /* 0x0000001004057819 */ /* 0x000fe200000006ff */
[----:B------:R-:W-:Y:S01]  /*1790*/  FFMA.FTZ R10, R25, R25, R10 ;  /* 0x00000019190a7223 */ /* 0x000fe2000001000a */
[C---:B------:R-:W-:Y:S01]  /*17a0*/  SHF.L.U32 R12, R58.reuse, 0x10, RZ ;  /* 0x000000103a0c7819 */ /* 0x040fe200000006ff */
[----:B------:R-:W-:Y:S01]  /*17b0*/  STL [R1+0x1c], R16 ;  /* 0x00001c1001007387 */ /* 0x000fe20000100800 */
[----:B------:R-:W-:Y:S01]  /*17c0*/  PRMT R4, R58, 0x7632, R4 ;  /* 0x000076323a047816 */ /* 0x000fe20000000004 */
[----:B------:R-:W-:-:S02]  /*17d0*/  FFMA.FTZ R11, R5, R5, R10 ;  /* 0x00000005050b7223 */ /* 0x000fc4000001000a */
[----:B------:R0:W-:Y:S01]  /*17e0*/  STL [R1+0x18], R9 ;  /* 0x0000180901007387 */ /* 0x0001e20000100800 */
[----:B------:R-:W-:Y:S01]  /*17f0*/  FADD.FTZ R7, R7, R12 ;  /* 0x0000000c07077221 */ /* 0x000fe20000010000 */
[----:B------:R-:W-:Y:S02]  /*1800*/  FFMA.FTZ R6, R12, R12, R6 ;  /* 0x0000000c0c067223 */ /* 0x000fe40000010006 */
[----:B------:R-:W4:Y:S01]  /*1810*/  LDG.E.64.CONSTANT R98, desc[UR6][R98.64] ;  /* 0x0000000662627981 */ /* 0x000f22000c1e9b00 */
[----:B0-----:R-:W-:Y:S01]  /*1820*/  FADD.FTZ R9, R8, R5 ;  /* 0x0000000508097221 */ /* 0x001fe20000010000 */
[----:B------:R-:W-:Y:S02]  /*1830*/  SHF.L.U32 R5, R4, 0x10, RZ ;  /* 0x0000001004057819 */ /* 0x000fe400000006ff */
[----:B------:R0:W-:Y:S03]  /*1840*/  STL [R1+0x14], R12 ;  /* 0x0000140c01007387 */ /* 0x0001e60000100800 */
[----:B------:R-:W-:Y:S01]  /*1850*/  FADD.FTZ R7, R7, R5 ;  /* 0x0000000507077221 */ /* 0x000fe20000010000 */
[----:B------:R-:W-:Y:S01]  /*1860*/  FFMA.FTZ R6, R5, R5, R6 ;  /* 0x0000000505067223 */ /* 0x000fe20000010006 */
[----:B0-----:R-:W-:-:S02]  /*1870*/  SHF.L.U32 R12, R56, 0x10, RZ ;  /* 0x00000010380c7819 */ /* 0x001fc400000006ff */
[----:B------:R-:W-:-:S03]  /*1880*/  LEA R100, P1, R30, UR10, 0x1 ;  /* 0x0000000a1e647c11 */ /* 0x000fc6000f8208ff */
[----:B------:R0:W-:Y:S01]  /*1890*/  STL [R1+0x10], R12 ;  /* 0x0000100c01007387 */ /* 0x0001e20000100800 */
[----:B------:R-:W-:Y:S01]  /*18a0*/  FADD.FTZ R7, R7, R12 ;  /* 0x0000000c07077221 */ /* 0x000fe20000010000 */
[----:B------:R-:W-:Y:S01]  /*18b0*/  FFMA.FTZ R6, R12, R12, R6 ;  /* 0x0000000c0c067223 */ /* 0x000fe20000010006 */
[C---:B------:R-:W-:Y:S02]  /*18c0*/  SHF.L.U32 R24, R59.reuse, 0x10, RZ ;  /* 0x000000103b187819 */ /* 0x040fe400000006ff */
[----:B------:R-:W-:Y:S02]  /*18d0*/  PRMT R4, R59, 0x7632, R4 ;  /* 0x000076323b047816 */ /* 0x000fe40000000004 */
[----:B0-----:R-:W-:-:S03]  /*18e0*/  IADD3.X R12, RZ, R3, RZ, P2, !PT ;  /* 0x00000003ff0c7210 */ /* 0x001fc600017fe4ff */
[----:B------:R-:W-:Y:S02]  /*18f0*/  IMAD.U32 R8, R4, 0x10000, RZ ;  /* 0x0001000004087824 */ /* 0x000fe400078e00ff */
[----:B------:R-:W-:Y:S01]  /*1900*/  FADD.FTZ R9, R9, R24 ;  /* 0x0000001809097221 */ /* 0x000fe20000010000 */
[----:B------:R-:W-:Y:S01]  /*1910*/  LEA.HI.X R101, R30, UR11, R12, 0x1, P1 ;  /* 0x0000000b1e657c11 */ /* 0x000fe200088f0c0c */
[----:B------:R-:W-:Y:S01]  /*1920*/  FFMA.FTZ R11, R24, R24, R11 ;  /* 0x00000018180b7223 */ /* 0x000fe2000001000b */
[----:B------:R-:W-:Y:S01]  /*1930*/  PRMT R4, R56, 0x7632, R4 ;  /* 0x0000763238047816 */ /* 0x000fe20000000004 */
[----:B------:R-:W-:Y:S01]  /*1940*/  FADD.FTZ R10, R9, R8 ;  /* 0x00000008090a7221 */ /* 0x000fe20000010000 */
[C---:B------:R-:W-:Y:S01]  /*1950*/  PRMT R5, R57.reuse, 0x7632, R5 ;  /* 0x0000763239057816 */ /* 0x040fe20000000005 */
[----:B------:R-:W-:Y:S01]  /*1960*/  FFMA.FTZ R8, R8, R8, R11 ;  /* 0x0000000808087223 */ /* 0x000fe2000001000b */
[----:B------:R-:W-:Y:S01]  /*1970*/  SHF.L.U32 R23, R57, 0x10, RZ ;  /* 0x0000001039177819 */ /* 0x000fe200000006ff */
[----:B------:R-:W4:Y:S01]  /*1980*/  LDG.E.64.CONSTANT R100, desc[UR6][R100.64] ;  /* 0x0000000664647981 */ /* 0x000f22000c1e9b00 */
[----:B------:R-:W-:-:S02]  /*1990*/  SHF.L.U32 R9, R4, 0x10, RZ ;  /* 0x0000001004097819 */ /* 0x000fc400000006ff */
[----:B------:R-:W-:Y:S01]  /*19a0*/  SHF.L.U32 R5, R5, 0x10, RZ ;  /* 0x0000001005057819 */ /* 0x000fe200000006ff */
[----:B------:R-:W-:Y:S01]  /*19b0*/  FADD.FTZ R10, R10, R23 ;  /* 0x000000170a0a7221 */ /* 0x000fe20000010000 */
[C---:B------:R-:W-:Y:S01]  /*19c0*/  PRMT R4, R54.reuse, 0x7632, R4 ;  /* 0x0000763236047816 */ /* 0x040fe20000000004 */
[----:B------:R-:W-:Y:S01]  /*19d0*/  FFMA.FTZ R8, R23, R23, R8 ;  /* 0x0000001717087223 */ /* 0x000fe20000010008 */
[----:B------:R-:W-:Y:S01]  /*19e0*/  SHF.L.U32 R14, R54, 0x10, RZ ;  /* 0x00000010360e7819 */ /* 0x000fe200000006ff */
[----:B------:R-:W-:Y:S01]  /*19f0*/  FADD.FTZ R7, R7, R9 ;  /* 0x0000000907077221 */ /* 0x000fe20000010000 */
[----:B------:R-:W-:Y:S01]  /*1a00*/  FFMA.FTZ R6, R9, R9, R6 ;  /* 0x0000000909067223 */ /* 0x000fe20000010006 */
[----:B------:R-:W-:Y:S01]  /*1a10*/  FADD.FTZ R11, R10, R5 ;  /* 0x000000050a0b7221 */ /* 0x000fe20000010000 */
[----:B------:R-:W-:Y:S01]  /*1a20*/  FFMA.FTZ R13, R5, R5, R8 ;  /* 0x00000005050d7223 */ /* 0x000fe20000010008 */
[----:B------:R-:W-:Y:S01]  /*1a30*/  IMAD.U32 R9, R4, 0x10000, RZ ;  /* 0x0001000004097824 */ /* 0x000fe200078e00ff */
[----:B------:R0:W-:Y:S01]  /*1a40*/  STL [R1+0xc], R14 ;  /* 0x00000c0e01007387 */ /* 0x0001e20000100800 */
[----:B------:R-:W-:Y:S01]  /*1a50*/  FADD.FTZ R5, R7, R14 ;  /* 0x0000000e07057221 */ /* 0x000fe20000010000 */
[----:B------:R-:W-:Y:S01]  /*1a60*/  FFMA.FTZ R4, R14, R14, R6 ;  /* 0x0000000e0e047223 */ /* 0x000fe20000010006 */
[----:B------:R-:W-:-:S02]  /*1a70*/  LEA R102, P1, R29, UR10, 0x1 ;  /* 0x0000000a1d667c11 */ /* 0x000fc4000f8208ff */
[----:B0-----:R-:W-:-:S04]  /*1a80*/  IADD3.X R14, RZ, R3, RZ, P3, !PT ;  /* 0x00000003ff0e7210 */ /* 0x001fc80001ffe4ff */
[----:B------:R-:W-:Y:S02]  /*1a90*/  LEA.HI.X R103, R29, UR11, R14, 0x1, P1 ;  /* 0x0000000b1d677c11 */ /* 0x000fe400088f0c0e */
[C---:B------:R-:W-:Y:S02]  /*1aa0*/  SHF.L.U32 R22, R55.reuse, 0x10, RZ ;  /* 0x0000001037167819 */ /* 0x040fe400000006ff */
[----:B------:R-:W-:Y:S02]  /*1ab0*/  PRMT R6, R55, 0x7632, R6 ;  /* 0x0000763237067816 */ /* 0x000fe40000000006 */
[----:B------:R-:W4:Y:S01]  /*1ac0*/  LDG.E.64.CONSTANT R102, desc[UR6][R102.64] ;  /* 0x0000000666667981 */ /* 0x000f22000c1e9b00 */
[----:B------:R-:W-:Y:S01]  /*1ad0*/  FADD.FTZ R8, R11, R22 ;  /* 0x000000160b087221 */ /* 0x000fe20000010000 */
[----:B------:R-:W-:Y:S01]  /*1ae0*/  SHF.L.U32 R7, R6, 0x10, RZ ;  /* 0x0000001006077819 */ /* 0x000fe200000006ff */
[----:B------:R-:W-:Y:S01]  /*1af0*/  FFMA.FTZ R6, R22, R22, R13 ;  /* 0x0000001616067223 */ /* 0x000fe2000001000d */
[----:B------:R0:W-:Y:S01]  /*1b00*/  STL [R1+0x98], R12 ;  /* 0x0000980c01007387 */ /* 0x0001e20000100800 */
[----:B------:R-:W-:Y:S01]  /*1b10*/  FADD.FTZ R5, R5, R9 ;  /* 0x0000000905057221 */ /* 0x000fe20000010000 */
[----:B------:R-:W-:Y:S01]  /*1b20*/  FFMA.FTZ R4, R9, R9, R4 ;  /* 0x0000000909047223 */ /* 0x000fe20000010004 */
[----:B------:R-:W-:Y:S01]  /*1b30*/  FADD.FTZ R8, R8, R7 ;  /* 0x0000000708087221 */ /* 0x000fe20000010000 */
[----:B------:R-:W-:Y:S01]  /*1b40*/  FFMA.FTZ R6, R7, R7, R6 ;  /* 0x0000000707067223 */ /* 0x000fe20000010006 */
[----:B------:R-:W-:-:S02]  /*1b50*/  PRMT R9, R52, 0x7632, R9 ;  /* 0x0000763234097816 */ /* 0x000fc40000000009 */
[C---:B------:R-:W-:Y:S02]  /*1b60*/  PRMT R7, R53.reuse, 0x7632, R7 ;  /* 0x0000763235077816 */ /* 0x040fe40000000007 */
[----:B------:R-:W-:Y:S02]  /*1b70*/  SHF.L.U32 R21, R53, 0x10, RZ ;  /* 0x0000001035157819 */ /* 0x000fe400000006ff */
[----:B0-----:R-:W-:Y:S01]  /*1b80*/  SHF.L.U32 R12, R52, 0x10, RZ ;  /* 0x00000010340c7819 */ /* 0x001fe200000006ff */
[----:B------:R-:W-:Y:S01]  /*1b90*/  IMAD.X R11, RZ, RZ, R3, P6 ;  /* 0x000000ffff0b7224 */ /* 0x000fe200030e0603 */
[----:B------:R-:W-:Y:S01]  /*1ba0*/  STL [R1+0xa8], R14 ;  /* 0x0000a80e01007387 */ /* 0x000fe20000100800 */
[----:B------:R-:W-:Y:S01]  /*1bb0*/  LEA R104, P1, R28, UR10, 0x1 ;  /* 0x0000000a1c687c11 */ /* 0x000fe2000f8208ff */
[----:B------:R-:W-:Y:S01]  /*1bc0*/  FADD.FTZ R8, R8, R21 ;  /* 0x0000001508087221 */ /* 0x000fe20000010000 */
[----:B------:R-:W-:Y:S01]  /*1bd0*/  SHF.L.U32 R9, R9, 0x10, RZ ;  /* 0x0000001009097819 */ /* 0x000fe200000006ff */
[----:B------:R0:W-:Y:S01]  /*1be0*/  STL [R1+0x8], R12 ;  /* 0x0000080c01007387 */ /* 0x0001e20000100800 */
[----:B------:R-:W-:Y:S01]  /*1bf0*/  SHF.L.U32 R7, R7, 0x10, RZ ;  /* 0x0000001007077819 */ /* 0x000fe200000006ff */
[----:B------:R-:W-:Y:S01]  /*1c00*/  FADD.FTZ R10, R5, R12 ;  /* 0x0000000c050a7221 */ /* 0x000fe20000010000 */
[----:B------:R-:W-:Y:S01]  /*1c10*/  FFMA.FTZ R4, R12, R12, R4 ;  /* 0x0000000c0c047223 */ /* 0x000fe20000010004 */
[----:B------:R-:W-:-:S02]  /*1c20*/  LEA.HI.X R105, R28, UR11, R11, 0x1, P1 ;  /* 0x0000000b1c697c11 */ /* 0x000fc400088f0c0b */
[----:B------:R-:W-:Y:S01]  /*1c30*/  FADD.FTZ R8, R8, R7 ;  /* 0x0000000708087221 */ /* 0x000fe20000010000 */
[----:B0-----:R-:W-:Y:S01]  /*1c40*/  FFMA.FTZ R12, R21, R21, R6 ;  /* 0x00000015150c7223 */ /* 0x001fe20000010006 */
[----:B------:R-:W-:Y:S01]  /*1c50*/  FADD.FTZ R6, R10, R9 ;  /* 0x000000090a067221 */ /* 0x000fe20000010000 */
[C---:B------:R-:W-:Y:S01]  /*1c60*/  SHF.L.U32 R10, R50.reuse, 0x10, RZ ;  /* 0x00000010320a7819 */ /* 0x040fe200000006ff */
[----:B------:R-:W4:Y:S01]  /*1c70*/  LDG.E.64.CONSTANT R104, desc[UR6][R104.64] ;  /* 0x0000000668687981 */ /* 0x000f22000c1e9b00 */
[----:B------:R-:W-:Y:S01]  /*1c80*/  FFMA.FTZ R5, R7, R7, R12 ;  /* 0x0000000707057223 */ /* 0x000fe2000001000c */
[----:B------:R-:W-:Y:S01]  /*1c90*/  PRMT R7, R50, 0x7632, R7 ;  /* 0x0000763232077816 */ /* 0x000fe20000000007 */
[----:B------:R-:W-:Y:S01]  /*1ca0*/  FFMA.FTZ R9, R9, R9, R4 ;  /* 0x0000000909097223 */ /* 0x000fe20000010004 */
[----:B------:R-:W-:Y:S02]  /*1cb0*/  FADD.FTZ R6, R6, R10 ;  /* 0x0000000a06067221 */ /* 0x000fe40000010000 */
[----:B------:R-:W-:Y:S01]  /*1cc0*/  SHF.L.U32 R7, R7, 0x10, RZ ;  /* 0x0000001007077819 */ /* 0x000fe200000006ff */
[----:B------:R-:W-:Y:S01]  /*1cd0*/  FFMA.FTZ R9, R10, R10, R9 ;  /* 0x0000000a0a097223 */ /* 0x000fe20000010009 */
[----:B------:R-:W-:Y:S03]  /*1ce0*/  STL [R1+0xbc], R11 ;  /* 0x0000bc0b01007387 */ /* 0x000fe60000100800 */
[----:B------:R-:W-:Y:S01]  /*1cf0*/  FADD.FTZ R6, R6, R7 ;  /* 0x0000000706067221 */ /* 0x000fe20000010000 */
[----:B------:R0:W-:Y:S01]  /*1d00*/  STL [R1+0x4], R10 ;  /* 0x0000040a01007387 */ /* 0x0001e20000100800 */
[----:B------:R-:W-:Y:S01]  /*1d10*/  FFMA.FTZ R7, R7, R7, R9 ;  /* 0x0000000707077223 */ /* 0x000fe20000010009 */
[----:B------:R-:W-:-:S02]  /*1d20*/  LEA R106, P1, R27, UR10, 0x1 ;  /* 0x0000000a1b6a7c11 */ /* 0x000fc4000f8208ff */
[----:B0-----:R-:W-:-:S05]  /*1d30*/  SHF.L.U32 R10, R48, 0x10, RZ ;  /* 0x00000010300a7819 */ /* 0x001fca00000006ff */
[----:B------:R0:W-:Y:S01]  /*1d40*/  STL [R1], R10 ;  /* 0x0000000a01007387 */ /* 0x0001e20000100800 */
[----:B------:R-:W-:Y:S01]  /*1d50*/  FADD.FTZ R6, R6, R10 ;  /* 0x0000000a06067221 */ /* 0x000fe20000010000 */
[----:B------:R-:W-:Y:S01]  /*1d60*/  FFMA.FTZ R7, R10, R10, R7 ;  /* 0x0000000a0a077223 */ /* 0x000fe20000010007 */
[----:B0-----:R-:W-:-:S04]  /*1d70*/  IADD3.X R10, RZ, R3, RZ, P4, !PT ;  /* 0x00000003ff0a7210 */ /* 0x001fc800027fe4ff */
[----:B------:R-:W-:-:S06]  /*1d80*/  LEA.HI.X R107, R27, UR11, R10, 0x1, P1 ;  /* 0x0000000b1b6b7c11 */ /* 0x000fcc00088f0c0a */
[----:B------:R-:W4:Y:S01]  /*1d90*/  LDG.E.64.CONSTANT R106, desc[UR6][R106.64] ;  /* 0x000000066a6a7981 */ /* 0x000f22000c1e9b00 */
[----:B------:R-:W-:-:S03]  /*1da0*/  LEA R108, P1, R26, UR10, 0x1 ;  /* 0x0000000a1a6c7c11 */ /* 0x000fc6000f8208ff */
[----:B------:R0:W-:Y:S02]  /*1db0*/  STL [R1+0xac], R10 ;  /* 0x0000ac0a01007387 */ /* 0x0001e40000100800 */
[----:B0-----:R-:W-:-:S05]  /*1dc0*/  IMAD.X R10, RZ, RZ, R3, P5 ;  /* 0x000000ffff0a7224 */ /* 0x001fca00028e0603 */
[----:B------:R-:W-:Y:S02]  /*1dd0*/  LEA.HI.X R109, R26, UR11, R10, 0x1, P1 ;  /* 0x0000000b1a6d7c11 */ /* 0x000fe400088f0c0a */
[C---:B------:R-:W-:Y:S02]  /*1de0*/  PRMT R4, R51.reuse, 0x7632, R4 ;  /* 0x0000763233047816 */ /* 0x040fe40000000004 */
[----:B------:R-:W-:Y:S02]  /*1df0*/  SHF.L.U32 R20, R51, 0x10, RZ ;  /* 0x0000001033147819 */ /* 0x000fe400000006ff */
[----:B------:R-:W-:Y:S01]  /*1e00*/  SHF.L.U32 R19, R49, 0x10, RZ ;  /* 0x0000001031137819 */ /* 0x000fe200000006ff */
[----:B------:R-:W4:Y:S01]  /*1e10*/  LDG.E.64.CONSTANT R108, desc[UR6][R108.64] ;  /* 0x000000066c6c7981 */ /* 0x000f22000c1e9b00 */
[----:B------:R-:W-:Y:S01]  /*1e20*/  SHF.L.U32 R4, R4, 0x10, RZ ;  /* 0x0000001004047819 */ /* 0x000fe200000006ff */
[----:B------:R-:W-:Y:S01]  /*1e30*/  FADD.FTZ R8, R8, R20 ;  /* 0x0000001408087221 */ /* 0x000fe20000010000 */
[----:B------:R-:W-:Y:S01]  /*1e40*/  FFMA.FTZ R5, R20, R20, R5 ;  /* 0x0000001414057223 */ /* 0x000fe20000010005 */
[----:B------:R-:W-:-:S02]  /*1e50*/  PRMT R9, R48, 0x7632, R9 ;  /* 0x0000763230097816 */ /* 0x000fc40000000009 */
[----:B------:R-:W-:Y:S01]  /*1e60*/  SHF.L.U32 R165, R46, 0x10, RZ ;  /* 0x000000102ea57819 */ /* 0x000fe200000006ff */
[----:B------:R-:W-:Y:S01]  /*1e70*/  FADD.FTZ R8, R8, R4 ;  /* 0x0000000408087221 */ /* 0x000fe20000010000 */
[--C-:B------:R-:W-:Y:S01]  /*1e80*/  FFMA.FTZ R4, R4, R4, R5.reuse ;  /* 0x0000000404047223 */ /* 0x100fe20000010005 */
[----:B------:R-:W-:Y:S02]  /*1e90*/  PRMT R5, R49, 0x7632, R5 ;  /* 0x0000763231057816 */ /* 0x000fe40000000005 */
[----:B------:R-:W-:Y:S01]  /*1ea0*/  SHF.L.U32 R18, R47, 0x10, RZ ;  /* 0x000000102f127819 */ /* 0x000fe200000006ff */
[----:B------:R-:W-:Y:S01]  /*1eb0*/  FADD.FTZ R8, R8, R19 ;  /* 0x0000001308087221 */ /* 0x000fe20000010000 */
[----:B------:R-:W-:Y:S01]  /*1ec0*/  SHF.L.U32 R5, R5, 0x10, RZ ;  /* 0x0000001005057819 */ /* 0x000fe200000006ff */
[----:B------:R-:W-:Y:S01]  /*1ed0*/  FFMA.FTZ R4, R19, R19, R4 ;  /* 0x0000001313047223 */ /* 0x000fe20000010004 */
[----:B------:R-:W-:Y:S01]  /*1ee0*/  IMAD.U32 R9, R9, 0x10000, RZ ;  /* 0x0001000009097824 */ /* 0x000fe200078e00ff */
[----:B------:R-:W-:-:S02]  /*1ef0*/  SHF.L.U32 R164, R44, 0x10, RZ ;  /* 0x000000102ca47819 */ /* 0x000fc400000006ff */
[----:B------:R-:W-:Y:S01]  /*1f00*/  PRMT R3, R44, 0x7632, R3 ;  /* 0x000076322c037816 */ /* 0x000fe20000000003 */
[----:B------:R-:W-:Y:S01]  /*1f10*/  FADD.FTZ R8, R8, R5 ;  /* 0x0000000508087221 */ /* 0x000fe20000010000 */
[--C-:B------:R-:W-:Y:S01]  /*1f20*/  FFMA.FTZ R5, R5, R5, R4.reuse ;  /* 0x0000000505057223 */ /* 0x100fe20000010004 */
[----:B------:R-:W-:Y:S01]  /*1f30*/  PRMT R4, R46, 0x7632, R4 ;  /* 0x000076322e047816 */ /* 0x000fe20000000004 */
[----:B------:R-:W-:Y:S01]  /*1f40*/  FADD.FTZ R6, R6, R9 ;  /* 0x0000000906067221 */ /* 0x000fe20000010000 */
[----:B------:R-:W-:Y:S01]  /*1f50*/  FFMA.FTZ R9, R9, R9, R7 ;  /* 0x0000000909097223 */ /* 0x000fe20000010007 */
[----:B------:R-:W-:Y:S02]  /*1f60*/  SHF.L.U32 R17, R45, 0x10, RZ ;  /* 0x000000102d117819 */ /* 0x000fe400000006ff */
[----:B---3--:R-:W-:Y:S01]  /*1f70*/  SHF.L.U32 R163, R72, 0x10, RZ ;  /* 0x0000001048a37819 */ /* 0x008fe200000006ff */
[----:B------:R-:W-:Y:S01]  /*1f80*/  FADD.FTZ R6, R6, R165 ;  /* 0x000000a506067221 */ /* 0x000fe20000010000 */
[----:B------:R-:W-:Y:S01]  /*1f90*/  SHF.L.U32 R4, R4, 0x10, RZ ;  /* 0x0000001004047819 */ /* 0x000fe200000006ff */
[----:B------:R-:W-:Y:S01]  /*1fa0*/  FFMA.FTZ R9, R165, R165, R9 ;  /* 0x000000a5a5097223 */ /* 0x000fe20000010009 */
[----:B------:R-:W-:Y:S01]  /*1fb0*/  PRMT R7, R47, 0x7632, R7 ;  /* 0x000076322f077816 */ /* 0x000fe20000000007 */
[----:B------:R-:W-:Y:S01]  /*1fc0*/  IMAD.U32 R162, R74, 0x10000, RZ ;  /* 0x000100004aa27824 */ /* 0x000fe200078e00ff */
[----:B------:R-:W-:Y:S01]  /*1fd0*/  SHF.L.U32 R16, R73, 0x10, RZ ;  /* 0x0000001049107819 */ /* 0x000fe200000006ff */
[----:B------:R-:W-:Y:S01]  /*1fe0*/  FADD.FTZ R6, R6, R4 ;  /* 0x0000000406067221 */ /* 0x000fe20000010000 */
[----:B------:R-:W-:Y:S01]  /*1ff0*/  FFMA.FTZ R4, R4, R4, R9 ;  /* 0x0000000404047223 */ /* 0x000fe20000010009 */
[----:B------:R-:W-:Y:S01]  /*2000*/  SHF.L.U32 R7, R7, 0x10, RZ ;  /* 0x0000001007077819 */ /* 0x000fe200000006ff */
[----:B------:R-:W-:Y:S01]  /*2010*/  FADD.FTZ R8, R8, R18 ;  /* 0x0000001208087221 */ /* 0x000fe20000010000 */
[----:B------:R-:W-:Y:S01]  /*2020*/  SHF.L.U32 R3, R3, 0x10, RZ ;  /* 0x0000001003037819 */ /* 0x000fe200000006ff */
[----:B------:R-:W-:Y:S01]  /*2030*/  FADD.FTZ R6, R6, R164 ;  /* 0x000000a406067221 */ /* 0x000fe20000010000 */
[----:B------:R-:W-:Y:S01]  /*2040*/  FFMA.FTZ R5, R18, R18, R5 ;  /* 0x0000001212057223 */ /* 0x000fe20000010005 */
[----:B------:R-:W-:Y:S01]  /*2050*/  FFMA.FTZ R4, R164, R164, R4 ;  /* 0x000000a4a4047223 */ /* 0x000fe20000010004 */
[----:B------:R-:W-:Y:S01]  /*2060*/  FADD.FTZ R8, R8, R7 ;  /* 0x0000000708087221 */ /* 0x000fe20000010000 */
[----:B------:R-:W-:Y:S01]  /*2070*/  FADD.FTZ R114, R6, R3 ;  /* 0x0000000306727221 */ /* 0x000fe20000010000 */
[--C-:B------:R-:W-:Y:S01]  /*2080*/  FFMA.FTZ R7, R7, R7, R5.reuse ;  /* 0x0000000707077223 */ /* 0x100fe20000010005 */
[----:B------:R-:W-:Y:S01]  /*2090*/  FFMA.FTZ R6, R3, R3, R4 ;  /* 0x0000000303067223 */ /* 0x000fe20000010004 */
[----:B------:R-:W-:-:S02]  /*20a0*/  PRMT R5, R45, 0x7632, R5 ;  /* 0x000076322d057816 */ /* 0x000fc40000000005 */
[----:B------:R-:W-:Y:S02]  /*20b0*/  SHF.L.U32 R15, R75, 0x10, RZ ;  /* 0x000000104b0f7819 */ /* 0x000fe400000006ff */
[----:B------:R-:W-:Y:S02]  /*20c0*/  SHF.L.U32 R161, R76, 0x10, RZ ;  /* 0x000000104ca17819 */ /* 0x000fe400000006ff */
[----:B------:R-:W-:Y:S02]  /*20d0*/  SHF.L.U32 R14, R77, 0x10, RZ ;  /* 0x000000104d0e7819 */ /* 0x000fe400000006ff */
[----:B------:R-:W-:Y:S02]  /*20e0*/  SHF.L.U32 R160, R78, 0x10, RZ ;  /* 0x000000104ea07819 */ /* 0x000fe400000006ff */
[----:B------:R-:W-:Y:S02]  /*20f0*/  SHF.L.U32 R159, R80, 0x10, RZ ;  /* 0x00000010509f7819 */ /* 0x000fe400000006ff */
[----:B------:R-:W-:Y:S01]  /*2100*/  SHF.L.U32 R13, R79, 0x10, RZ ;  /* 0x000000104f0d7819 */ /* 0x000fe200000006ff */
[----:B------:R-:W-:Y:S01]  /*2110*/  IMAD.U32 R158, R82, 0x10000, RZ ;  /* 0x00010000529e7824 */ /* 0x000fe200078e00ff */
[----:B------:R-:W-:Y:S01]  /*2120*/  PRMT R3, R72, 0x7632, R3 ;  /* 0x0000763248037816 */ /* 0x000fe20000000003 */
[----:B------:R-:W-:Y:S01]  /*2130*/  FADD.FTZ R8, R8, R17 ;  /* 0x0000001108087221 */ /* 0x000fe20000010000 */
[----:B------:R-:W-:Y:S01]  /*2140*/  SHF.L.U32 R5, R5, 0x10, RZ ;  /* 0x0000001005057819 */ /* 0x000fe200000006ff */
[----:B------:R-:W-:Y:S01]  /*2150*/  FADD.FTZ R114, R114, R163 ;  /* 0x000000a372727221 */ /* 0x000fe20000010000 */
[----:B------:R-:W-:Y:S01]  /*2160*/  SHF.L.U32 R3, R3, 0x10, RZ ;  /* 0x0000001003037819 */ /* 0x000fe200000006ff */
[----:B------:R-:W-:Y:S01]  /*2170*/  FFMA.FTZ R7, R17, R17, R7 ;  /* 0x0000001111077223 */ /* 0x000fe20000010007 */
[----:B------:R-:W-:Y:S01]  /*2180*/  FFMA.FTZ R6, R163, R163, R6 ;  /* 0x000000a3a3067223 */ /* 0x000fe20000010006 */
[----:B------:R-:W-:Y:S01]  /*2190*/  PRMT R4, R74, 0x7632, R4 ;  /* 0x000076324a047816 */ /* 0x000fe20000000004 */
[----:B------:R-:W-:Y:S01]  /*21a0*/  FADD.FTZ R113, R8, R5 ;  /* 0x0000000508717221 */ /* 0x000fe20000010000 */
[----:B------:R-:W-:Y:S01]  /*21b0*/  FADD.FTZ R114, R114, R3 ;  /* 0x0000000372727221 */ /* 0x000fe20000010000 */
[--C-:B------:R-:W-:Y:S01]  /*21c0*/  FFMA.FTZ R5, R5, R5, R7.reuse ;  /* 0x0000000505057223 */ /* 0x100fe20000010007 */
[----:B------:R-:W-:Y:S01]  /*21d0*/  FFMA.FTZ R3, R3, R3, R6 ;  /* 0x0000000303037223 */ /* 0x000fe20000010006 */
        /* <DEDUP_REMOVED lines=8> */
[--C-:B------:R-:W-:Y:S01]  /*2260*/  FFMA.FTZ R4, R4, R4, R3.reuse ;  /* 0x0000000404047223 */ /* 0x100fe20000010003 */
[----:B------:R-:W-:Y:S01]  /*2270*/  PRMT R3, R75, 0x7632, R3 ;  /* 0x000076324b037816 */ /* 0x000fe20000000003 */
[----:B------:R-:W-:Y:S01]  /*2280*/  FADD.FTZ R113, R113, R7 ;  /* 0x0000000771717221 */ /* 0x000fe20000010000 */
[----:B------:R-:W-:Y:S01]  /*2290*/  PRMT R6, R76, 0x7632, R6 ;  /* 0x000076324c067816 */ /* 0x000fe20000000006 */
[----:B------:R-:W-:Y:S01]  /*22a0*/  FFMA.FTZ R7, R7, R7, R5 ;  /* 0x0000000707077223 */ /* 0x000fe20000010005 */
[----:B------:R-:W-:Y:S01]  /*22b0*/  SHF.L.U32 R3, R3, 0x10, RZ ;  /* 0x0000001003037819 */ /* 0x000fe200000006ff */
[----:B------:R-:W-:Y:S01]  /*22c0*/  FADD.FTZ R113, R113, R15 ;  /* 0x0000000f71717221 */ /* 0x000fe20000010000 */
[----:B------:R-:W-:Y:S01]  /*22d0*/  SHF.L.U32 R6, R6, 0x10, RZ ;  /* 0x0000001006067819 */ /* 0x000fe200000006ff */
[----:B------:R-:W-:Y:S01]  /*22e0*/  FADD.FTZ R114, R114, R161 ;  /* 0x000000a172727221 */ /* 0x000fe20000010000 */
[----:B------:R-:W-:Y:S01]  /*22f0*/  FFMA.FTZ R7, R15, R15, R7 ;  /* 0x0000000f0f077223 */ /* 0x000fe20000010007 */
[----:B------:R-:W-:Y:S01]  /*2300*/  FFMA.FTZ R4, R161, R161, R4 ;  /* 0x000000a1a1047223 */ /* 0x000fe20000010004 */
[----:B------:R-:W-:Y:S01]  /*2310*/  PRMT R5, R77, 0x7632, R5 ;  /* 0x000076324d057816 */ /* 0x000fe20000000005 */
[----:B------:R-:W-:Y:S01]  /*2320*/  FADD.FTZ R113, R113, R3 ;  /* 0x0000000371717221 */ /* 0x000fe20000010000 */
[----:B------:R-:W-:Y:S01]  /*2330*/  FADD.FTZ R114, R114, R6 ;  /* 0x0000000672727221 */ /* 0x000fe20000010000 */
[----:B------:R-:W-:Y:S01]  /*2340*/  FFMA.FTZ R3, R3, R3, R7 ;  /* 0x0000000303037223 */ /* 0x000fe20000010007 */
[--C-:B------:R-:W-:Y:S01]  /*2350*/  FFMA.FTZ R6, R6, R6, R4.reuse ;  /* 0x0000000606067223 */ /* 0x100fe20000010004 */
[----:B------:R-:W-:Y:S01]  /*2360*/  PRMT R4, R78, 0x7632, R4 ;  /* 0x000076324e047816 */ /* 0x000fe20000000004 */
[----:B------:R-:W-:-:S02]  /*2370*/  IMAD.U32 R5, R5, 0x10000, RZ ;  /* 0x0001000005057824 */ /* 0x000fc400078e00ff */
[----:B------:R-:W-:Y:S01]  /*2380*/  FADD.FTZ R113, R113, R14 ;  /* 0x0000000e71717221 */ /* 0x000fe20000010000 */
[----:B------:R-:W-:Y:S01]  /*2390*/  FFMA.FTZ R3, R14, R14, R3 ;  /* 0x0000000e0e037223 */ /* 0x000fe20000010003 */
[----:B------:R-:W-:Y:S01]  /*23a0*/  SHF.L.U32 R4, R4, 0x10, RZ ;  /* 0x0000001004047819 */ /* 0x000fe200000006ff */
[----:B------:R-:W-:Y:S01]  /*23b0*/  FADD.FTZ R114, R114, R160 ;  /* 0x000000a072727221 */ /* 0x000fe20000010000 */
[----:B------:R-:W-:Y:S01]  /*23c0*/  FADD.FTZ R113, R113, R5 ;  /* 0x0000000571717221 */ /* 0x000fe20000010000 */
[----:B------:R-:W-:Y:S01]  /*23d0*/  FFMA.FTZ R6, R160, R160, R6 ;  /* 0x000000a0a0067223 */ /* 0x000fe20000010006 */
[--C-:B------:R-:W-:Y:S01]  /*23e0*/  FFMA.FTZ R5, R5, R5, R3.reuse ;  /* 0x0000000505057223 */ /* 0x100fe20000010003 */
[----:B------:R-:W-:Y:S01]  /*23f0*/  PRMT R3, R80, 0x7632, R3 ;  /* 0x0000763250037816 */ /* 0x000fe20000000003 */
[----:B------:R-:W-:Y:S01]  /*2400*/  FADD.FTZ R114, R114, R4 ;  /* 0x0000000472727221 */ /* 0x000fe20000010000 */
[----:B------:R-:W-:Y:S01]  /*2410*/  FFMA.FTZ R4, R4, R4, R6 ;  /* 0x0000000404047223 */ /* 0x000fe20000010006 */
[----:B------:R-:W-:-:S02]  /*2420*/  PRMT R7, R79, 0x7632, R7 ;  /* 0x000076324f077816 */ /* 0x000fc40000000007 */
[----:B------:R-:W-:Y:S01]  /*2430*/  SHF.L.U32 R12, R81, 0x10, RZ ;  /* 0x00000010510c7819 */ /* 0x000fe200000006ff */
        /* <DEDUP_REMOVED lines=18> */
[----:B------:R-:W-:Y:S01]  /*2560*/  SHF.L.U32 R11, R83, 0x10, RZ ;  /* 0x00000010530b7819 */ /* 0x000fe200000006ff */
[----:B------:R-:W-:Y:S01]  /*2570*/  FADD.FTZ R113, R113, R4 ;  /* 0x0000000471717221 */ /* 0x000fe20000010000 */
[----:B------:R-:W-:Y:S01]  /*2580*/  PRMT R5, R83, 0x7632, R5 ;  /* 0x0000763253057816 */ /* 0x000fe20000000005 */
[----:B------:R-:W-:Y:S01]  /*2590*/  FADD.FTZ R114, R114, R6 ;  /* 0x0000000672727221 */ /* 0x000fe20000010000 */
[----:B------:R-:W-:Y:S01]  /*25a0*/  FFMA.FTZ R4, R4, R4, R7 ;  /* 0x0000000404047223 */ /* 0x000fe20000010007 */
[--C-:B------:R-:W-:Y:S01]  /*25b0*/  FFMA.FTZ R6, R6, R6, R3.reuse ;  /* 0x0000000606067223 */ /* 0x100fe20000010003 */
[----:B------:R-:W-:Y:S01]  /*25c0*/  SHF.L.U32 R157, R84, 0x10, RZ ;  /* 0x00000010549d7819 */ /* 0x000fe200000006ff */
[----:B------:R-:W-:Y:S01]  /*25d0*/  IMAD.U32 R156, R86, 0x10000, RZ ;  /* 0x00010000569c7824 */ /* 0x000fe200078e00ff */
        /* <DEDUP_REMOVED lines=11> */
[----:B------:R0:W-:Y:S01]  /*2690*/  STL [R1+0x90], R10 ;  /* 0x0000900a01007387 */ /* 0x0001e20000100800 */
[----:B------:R-:W-:Y:S01]  /*26a0*/  FFMA.FTZ R3, R3, R3, R6 ;  /* 0x0000000303037223 */ /* 0x000fe20000010006 */
[----:B------:R-:W-:Y:S01]  /*26b0*/  PRMT R7, R85, 0x7632, R7 ;  /* 0x0000763255077816 */ /* 0x000fe20000000007 */
[----:B------:R-:W-:Y:S01]  /*26c0*/  FADD.FTZ R114, R114, R156 ;  /* 0x0000009c72727221 */ /* 0x000fe20000010000 */
[----:B------:R-:W-:Y:S01]  /*26d0*/  SHF.L.U32 R4, R4, 0x10, RZ ;  /* 0x0000001004047819 */ /* 0x000fe200000006ff */
[----:B------:R-:W-:Y:S01]  /*26e0*/  FFMA.FTZ R3, R156, R156, R3 ;  /* 0x0000009c9c037223 */ /* 0x000fe20000010003 */
[----:B------:R-:W-:-:S02]  /*26f0*/  SHF.L.U32 R7, R7, 0x10, RZ ;  /* 0x0000001007077819 */ /* 0x000fc400000006ff */
[----:B--2---:R-:W-:Y:S02]  /*2700*/  SHF.L.U32 R155, R88, 0x10, RZ ;  /* 0x00000010589b7819 */ /* 0x004fe400000006ff */
[----:B----4-:R-:W-:Y:S02]  /*2710*/  SHF.L.U32 R154, R90, 0x10, RZ ;  /* 0x000000105a9a7819 */ /* 0x010fe400000006ff */
[----:B------:R-:W-:Y:S02]  /*2720*/  SHF.L.U32 R153, R92, 0x10, RZ ;  /* 0x000000105c997819 */ /* 0x000fe400000006ff */
[----:B------:R-:W-:Y:S01]  /*2730*/  PRMT R115, R91, 0x7632, R115 ;  /* 0x000076325b737816 */ /* 0x000fe20000000073 */
[----:B------:R-:W-:Y:S01]  /*2740*/  IMAD.U32 R152, R94, 0x10000, RZ ;  /* 0x000100005e987824 */ /* 0x000fe200078e00ff */
[----:B0-----:R-:W-:Y:S01]  /*2750*/  SHF.L.U32 R10, R85, 0x10, RZ ;  /* 0x00000010550a7819 */ /* 0x001fe200000006ff */
[----:B------:R-:W-:Y:S01]  /*2760*/  FADD.FTZ R114, R114, R4 ;  /* 0x0000000472727221 */ /* 0x000fe20000010000 */
[----:B------:R-:W-:Y:S01]  /*2770*/  FFMA.FTZ R4, R4, R4, R3 ;  /* 0x0000000404047223 */ /* 0x000fe20000010003 */
[----:B------:R-:W-:-:S02]  /*2780*/  SHF.L.U32 R9, R87, 0x10, RZ ;  /* 0x0000001057097819 */ /* 0x000fc400000006ff */
[----:B------:R-:W-:Y:S01]  /*2790*/  PRMT R112, R94, 0x7632, R112 ;  /* 0x000076325e707816 */ /* 0x000fe20000000070 */
[----:B------:R-:W-:Y:S01]  /*27a0*/  FADD.FTZ R113, R113, R10 ;  /* 0x0000000a71717221 */ /* 0x000fe20000010000 */
[----:B------:R-:W-:Y:S01]  /*27b0*/  FFMA.FTZ R5, R10, R10, R5 ;  /* 0x0000000a0a057223 */ /* 0x000fe20000010005 */
[----:B------:R-:W-:Y:S02]  /*27c0*/  PRMT R3, R87, 0x7632, R3 ;  /* 0x0000763257037816 */ /* 0x000fe40000000003 */
        /* <DEDUP_REMOVED lines=28> */
[----:B------:R-:W-:-:S02]  /*2990*/  SHF.L.U32 R7, R91, 0x10, RZ ;  /* 0x000000105b077819 */ /* 0x000fc400000006ff */
        /* <DEDUP_REMOVED lines=9> */
[----:B------:R-:W-:Y:S01]  /*2a30*/  SHF.L.U32 R6, R93, 0x10, RZ ;  /* 0x000000105d067819 */ /* 0x000fe200000006ff */
        /* <DEDUP_REMOVED lines=23> */
[C---:B------:R-:W-:Y:S01]  /*2bb0*/  SHF.L.U32 R4, R97.reuse, 0x10, RZ ;  /* 0x0000001061047819 */ /* 0x040fe200000006ff */
[----:B------:R-:W-:Y:S01]  /*2bc0*/  FADD.FTZ R114, R114, R3 ;  /* 0x0000000372727221 */ /* 0x000fe20000010000 */
[----:B------:R-:W-:Y:S01]  /*2bd0*/  PRMT R116, R97, 0x7632, R116 ;  /* 0x0000763261747816 */ /* 0x000fe20000000074 */
[C---:B------:R-:W-:Y:S01]  /*2be0*/  IMAD.U32 R150, R98.reuse, 0x10000, RZ ;  /* 0x0001000062967824 */ /* 0x040fe200078e00ff */
        /* <DEDUP_REMOVED lines=10> */
[----:B------:R-:W-:Y:S01]  /*2c90*/  FFMA.FTZ R116, R116, R116, R111 ;  /* 0x0000007474747223 */ /* 0x000fe2000001006f */
[----:B------:R-:W-:Y:S01]  /*2ca0*/  FFMA.FTZ R115, R115, R115, R3 ;  /* 0x0000007373737223 */ /* 0x000fe20000010003 */
[----:B------:R-:W-:Y:S01]  /*2cb0*/  SHF.L.U32 R112, R110, 0x1, RZ ;  /* 0x000000016e707819 */ /* 0x000fe200000006ff */
[----:B------:R-:W-:Y:S01]  /*2cc0*/  ULDC.64 UR10, c[0x0][0x220] ;  /* 0x00008800000a7ab9 */ /* 0x000fe20000000a00 */
[----:B------:R-:W-:-:S02]  /*2cd0*/  SHF.L.U32 R3, R99, 0x10, RZ ;  /* 0x0000001063037819 */ /* 0x000fc400000006ff */
[----:B------:R-:W-:Y:S02]  /*2ce0*/  SHF.R.U32.HI R117, RZ, 0x1f, R110 ;  /* 0x0000001fff757819 */ /* 0x000fe4000001166e */
[----:B------:R-:W-:Y:S01]  /*2cf0*/  SHF.L.U32 R138, R100, 0x10, RZ ;  /* 0x00000010648a7819 */ /* 0x000fe200000006ff */
[----:B------:R-:W-:Y:S01]  /*2d00*/  IMAD.U32 R139, R101, 0x10000, RZ ;  /* 0x00010000658b7824 */ /* 0x000fe200078e00ff */
[----:B------:R-:W-:Y:S02]  /*2d10*/  PRMT R111, R99, 0x7632, R111 ;  /* 0x00007632636f7816 */ /* 0x000fe4000000006f */
[----:B------:R-:W-:Y:S02]  /*2d20*/  SHF.L.U32 R140, R102, 0x10, RZ ;  /* 0x00000010668c7819 */ /* 0x000fe400000006ff */
[----:B------:R-:W-:Y:S01]  /*2d30*/  SHF.L.U32 R141, R103, 0x10, RZ ;  /* 0x00000010678d7819 */ /* 0x000fe200000006ff */
[----:B------:R-:W-:Y:S01]  /*2d40*/  IMAD.U32 R143, R105, 0x10000, RZ ;  /* 0x00010000698f7824 */ /* 0x000fe200078e00ff */
[C---:B------:R-:W-:Y:S01]  /*2d50*/  IADD3 R110, P1, R112.reuse, UR10, RZ ;  /* 0x0000000a706e7c10 */ /* 0x040fe2000ff3e0ff */
[----:B------:R-:W-:Y:S01]  /*2d60*/  FADD.FTZ R120, R113, R3 ;  /* 0x0000000371787221 */ /* 0x000fe20000010000 */
[----:B------:R-:W-:Y:S01]  /*2d70*/  IADD3 R112, P2, R112, UR12, RZ ;  /* 0x0000000c70707c10 */ /* 0x000fe2000ff5e0ff */
[----:B------:R-:W-:Y:S01]  /*2d80*/  FFMA.FTZ R121, R3, R3, R116 ;  /* 0x0000000303797223 */ /* 0x000fe20000010074 */
[----:B------:R-:W-:Y:S01]  /*2d90*/  SHF.L.U32 R119, R111, 0x10, RZ ;  /* 0x000000106f777819 */ /* 0x000fe200000006ff */
[----:B------:R-:W2:Y:S01]  /*2da0*/  LDL R70, [R1+0x134] ;  /* 0x0001340001467983 */ /* 0x000ea20000100800 */
[----:B------:R-:W-:-:S02]  /*2db0*/  IADD3.X R111, R117, UR11, RZ, P1, !PT ;  /* 0x0000000b756f7c10 */ /* 0x000fc40008ffe4ff */
[----:B------:R-:W-:Y:S01]  /*2dc0*/  IADD3.X R113, R117, UR13, RZ, P2, !PT ;  /* 0x0000000d75717c10 */ /* 0x000fe200097fe4ff */
[----:B------:R-:W-:Y:S01]  /*2dd0*/  FADD.FTZ R116, R120, R119 ;  /* 0x0000007778747221 */ /* 0x000fe20000010000 */
[----:B------:R-:W-:Y:S01]  /*2de0*/  FFMA.FTZ R117, R119, R119, R121 ;  /* 0x0000007777757223 */ /* 0x000fe20000010079 */
[----:B------:R-:W-:Y:S01]  /*2df0*/  PRMT R119, R100, 0x7632, R119 ;  /* 0x0000763264777816 */ /* 0x000fe20000000077 */
[----:B------:R-:W-:Y:S01]  /*2e00*/  FADD.FTZ R114, R114, R138 ;  /* 0x0000008a72727221 */ /* 0x000fe20000010000 */
[----:B------:R-:W-:Y:S01]  /*2e10*/  FFMA.FTZ R115, R138, R138, R115 ;  /* 0x0000008a8a737223 */ /* 0x000fe20000010073 */
[----:B------:R-:W-:Y:S01]  /*2e20*/  SHF.L.U32 R142, R104, 0x10, RZ ;  /* 0x00000010688e7819 */ /* 0x000fe200000006ff */
[----:B------:R-:W5:Y:S01]  /*2e30*/  LDG.E.64.CONSTANT R110, desc[UR6][R110.64] ;  /* 0x000000066e6e7981 */ /* 0x000f62000c1e9b00 */
[----:B------:R-:W-:Y:S02]  /*2e40*/  SHF.L.U32 R119, R119, 0x10, RZ ;  /* 0x0000001077777819 */ /* 0x000fe400000006ff */
[----:B------:R-:W-:Y:S01]  /*2e50*/  SHF.L.U32 R144, R106, 0x10, RZ ;  /* 0x000000106a907819 */ /* 0x000fe200000006ff */
[----:B------:R-:W5:Y:S02]  /*2e60*/  LDG.E.64.CONSTANT R112, desc[UR6][R112.64] ;  /* 0x0000000670707981 */ /* 0x000f64000c1e9b00 */
[----:B------:R-:W-:Y:S01]  /*2e70*/  FADD.FTZ R120, R114, R119 ;  /* 0x0000007772787221 */ /* 0x000fe20000010000 */
[----:B------:R-:W-:Y:S01]  /*2e80*/  PRMT R114, R101, 0x7632, R114 ;  /* 0x0000763265727816 */ /* 0x000fe20000000072 */
[----:B------:R-:W-:Y:S01]  /*2e90*/  FFMA.FTZ R119, R119, R119, R115 ;  /* 0x0000007777777223 */ /* 0x000fe20000010073 */
[----:B------:R-:W-:-:S02]  /*2ea0*/  FADD.FTZ R115, R116, R139 ;  /* 0x0000008b74737221 */ /* 0x000fc40000010000 */
[----:B------:R-:W-:Y:S01]  /*2eb0*/  SHF.L.U32 R114, R114, 0x10, RZ ;  /* 0x0000001072727819 */ /* 0x000fe200000006ff */
[----:B------:R-:W-:-:S04]  /*2ec0*/  FFMA.FTZ R117, R139, R139, R117 ;  /* 0x0000008b8b757223 */ /* 0x000fc80000010075 */
[----:B------:R-:W-:Y:S01]  /*2ed0*/  FADD.FTZ R115, R115, R114 ;  /* 0x0000007273737221 */ /* 0x000fe20000010000 */
[--C-:B------:R-:W-:Y:S01]  /*2ee0*/  FFMA.FTZ R114, R114, R114, R117.reuse ;  /* 0x0000007272727223 */ /* 0x100fe20000010075 */
[----:B------:R-:W-:Y:S01]  /*2ef0*/  PRMT R117, R102, 0x7632, R117 ;  /* 0x0000763266757816 */ /* 0x000fe20000000075 */
[----:B------:R-:W-:Y:S01]  /*2f00*/  FADD.FTZ R116, R120, R140 ;  /* 0x0000008c78747221 */ /* 0x000fe20000010000 */
[----:B------:R-:W-:Y:S02]  /*2f10*/  FFMA.FTZ R119, R140, R140, R119 ;  /* 0x0000008c8c777223 */ /* 0x000fe40000010077 */
[----:B------:R-:W-:-:S05]  /*2f20*/  SHF.L.U32 R117, R117, 0x10, RZ ;  /* 0x0000001075757819 */ /* 0x000fca00000006ff */
[----:B------:R-:W-:Y:S01]  /*2f30*/  FADD.FTZ R116, R116, R117 ;  /* 0x0000007574747221 */ /* 0x000fe20000010000 */
[----:B------:R-:W-:Y:S01]  /*2f40*/  FFMA.FTZ R119, R117, R117, R119 ;  /* 0x0000007575777223 */ /* 0x000fe20000010077 */
[----:B------:R-:W-:Y:S01]  /*2f50*/  PRMT R117, R103, 0x7632, R117 ;  /* 0x0000763267757816 */ /* 0x000fe20000000075 */
[----:B------:R-:W-:Y:S01]  /*2f60*/  FADD.FTZ R115, R115, R141 ;  /* 0x0000008d73737221 */ /* 0x000fe20000010000 */
[----:B------:R-:W-:Y:S02]  /*2f70*/  FFMA.FTZ R114, R141, R141, R114 ;  /* 0x0000008d8d727223 */ /* 0x000fe40000010072 */
[----:B------:R-:W-:-:S05]  /*2f80*/  SHF.L.U32 R117, R117, 0x10, RZ ;  /* 0x0000001075757819 */ /* 0x000fca00000006ff */
[----:B------:R-:W-:Y:S01]  /*2f90*/  FADD.FTZ R115, R115, R117 ;  /* 0x0000007573737221 */ /* 0x000fe20000010000 */
[--C-:B------:R-:W-:Y:S01]  /*2fa0*/  FFMA.FTZ R117, R117, R117, R114.reuse ;  /* 0x0000007575757223 */ /* 0x100fe20000010072 */
        /* <DEDUP_REMOVED lines=15> */
[----:B------:R-:W-:Y:S02]  /*30a0*/  SHF.L.U32 R117, R117, 0x10, RZ ;  /* 0x0000001075757819 */ /* 0x000fe400000006ff */
[----:B------:R-:W-:-:S03]  /*30b0*/  SHF.L.U32 R145, R107, 0x10, RZ ;  /* 0x000000106b917819 */ /* 0x000fc600000006ff */
[----:B------:R-:W-:Y:S01]  /*30c0*/  FADD.FTZ R120, R116, R117 ;  /* 0x0000007574787221 */ /* 0x000fe20000010000 */
[--C-:B------:R-:W-:Y:S01]  /*30d0*/  FFMA.FTZ R117, R117, R117, R114.reuse ;  /* 0x0000007575757223 */ /* 0x100fe20000010072 */
[----:B------:R-:W-:Y:S01]  /*30e0*/  PRMT R114, R107, 0x7632, R114 ;  /* 0x000076326b727816 */ /* 0x000fe20000000072 */
[----:B------:R-:W-:Y:S01]  /*30f0*/  FADD.FTZ R115, R115, R145 ;  /* 0x0000009173737221 */ /* 0x000fe20000010000 */
[----:B------:R-:W-:Y:S02]  /*3100*/  FFMA.FTZ R116, R145, R145, R119 ;  /* 0x0000009191747223 */ /* 0x000fe40000010077 */
[----:B------:R-:W-:Y:S02]  /*3110*/  SHF.L.U32 R114, R114, 0x10, RZ ;  /* 0x0000001072727819 */ /* 0x000fe400000006ff */
[----:B------:R-:W-:Y:S01]  /*3120*/  SHF.L.U32 R146, R108, 0x10, RZ ;  /* 0x000000106c927819 */ /* 0x000fe200000006ff */
[----:B------:R-:W-:Y:S02]  /*3130*/  IMAD.U32 R147, R109, 0x10000, RZ ;  /* 0x000100006d937824 */ /* 0x000fe400078e00ff */
[----:B------:R-:W-:Y:S01]  /*3140*/  FADD.FTZ R121, R115, R114 ;  /* 0x0000007273797221 */ /* 0x000fe20000010000 */
[----:B------:R-:W-:Y:S01]  /*3150*/  FFMA.FTZ R119, R114, R114, R116 ;  /* 0x0000007272777223 */ /* 0x000fe20000010074 */
[----:B------:R-:W-:-:S03]  /*3160*/  FFMA.FTZ R115, R146, R146, R117 ;  /* 0x0000009292737223 */ /* 0x000fc60000010075 */
[----:B------:R-:W-:Y:S01]  /*3170*/  FFMA.FTZ R117, R147, R147, R119 ;  /* 0x0000009393757223 */ /* 0x000fe20000010077 */
[----:B------:R-:W-:Y:S02]  /*3180*/  FADD.FTZ R119, R121, R147 ;  /* 0x0000009379777221 */ /* 0x000fe40000010000 */
[----:B------:R-:W3:Y:S01]  /*3190*/  LDL R121, [R1+0x144] ;  /* 0x0001440001797983 */ /* 0x000ee20000100800 */
[----:B------:R-:W-:-:S03]  /*31a0*/  FADD.FTZ R116, R120, R146 ;  /* 0x0000009278747221 */ /* 0x000fc60000010000 */
[----:B------:R-:W4:Y:S01]  /*31b0*/  LDL R120, [R1+0x140] ;  /* 0x0001400001787983 */ /* 0x000f220000100800 */
[----:B------:R-:W-:-:S04]  /*31c0*/  PRMT R114, R108, 0x7632, R114 ;  /* 0x000076326c727816 */ /* 0x000fc80000000072 */
[----:B------:R-:W-:-:S05]  /*31d0*/  SHF.L.U32 R114, R114, 0x10, RZ ;  /* 0x0000001072727819 */ /* 0x000fca00000006ff */
[----:B------:R-:W-:Y:S01]  /*31e0*/  FFMA.FTZ R115, R114, R114, R115 ;  /* 0x0000007272737223 */ /* 0x000fe20000010073 */
[----:B------:R-:W-:Y:S01]  /*31f0*/  FADD.FTZ R114, R116, R114 ;  /* 0x0000007274727221 */ /* 0x000fe20000010000 */
[----:B------:R-:W-:-:S04]  /*3200*/  PRMT R116, R109, 0x7632, R116 ;  /* 0x000076326d747816 */ /* 0x000fc80000000074 */
[----:B------:R-:W-:-:S05]  /*3210*/  SHF.L.U32 R116, R116, 0x10, RZ ;  /* 0x0000001074747819 */ /* 0x000fca00000006ff */
[----:B------:R-:W-:Y:S01]  /*3220*/  FFMA.FTZ R117, R116, R116, R117 ;  /* 0x0000007474757223 */ /* 0x000fe20000010075 */
[----:B------:R-:W-:Y:S02]  /*3230*/  FADD.FTZ R116, R119, R116 ;  /* 0x0000007477747221 */ /* 0x000fe40000010000 */
[----:B------:R-:W2:Y:S01]  /*3240*/  LDL R119, [R1+0x13c] ;  /* 0x00013c0001777983 */ /* 0x000ea20000100800 */
[----:B------:R-:W-:-:S03]  /*3250*/  ISETP.GT.U32.AND P1, PT, R71, 0x7f, PT ;  /* 0x0000007f4700780c */ /* 0x000fc60003f24070 */
[----:B------:R-:W2:Y:S04]  /*3260*/  LDL R71, [R1+0x138] ;  /* 0x0001380001477983 */ /* 0x000ea80000100800 */
[----:B------:R-:W-:Y:S04]  /*3270*/  STS.64 [R118], R114 ;  /* 0x0000007276007388 */ /* 0x000fe80000000a00 */
[----:B------:R-:W-:Y:S01]  /*3280*/  STS.64 [R118+0xc80], R116 ;  /* 0x000c807476007388 */ /* 0x000fe20000000a00 */
[----:B------:R-:W-:Y:S06]  /*3290*/  BAR.SYNC.DEFER_BLOCKING 0x0 ;  /* 0x0000000000007b1d */ /* 0x000fec0000010000 */
[----:B---3--:R-:W0:Y:S04]  /*32a0*/  @!P1 LDS.64 R114, [R121] ;  /* 0x0000000079729984 */ /* 0x008e280000000a00 */
[----:B----4-:R-:W1:Y:S01]  /*32b0*/  @!P1 LDS.64 R116, [R120] ;  /* 0x0000000078749984 */ /* 0x010e620000000a00 */
[----:B0-----:R-:W-:Y:S01]  /*32c0*/  @!P1 FADD.FTZ R114, RZ, R114 ;  /* 0x00000072ff729221 */ /* 0x001fe20000010000 */
[----:B------:R-:W-:-:S03]  /*32d0*/  @!P1 FADD.FTZ R115, RZ, R115 ;  /* 0x00000073ff739221 */ /* 0x000fc60000010000 */
[----:B-1----:R-:W-:Y:S01]  /*32e0*/  @!P1 FADD.FTZ R121, R114, R116 ;  /* 0x0000007472799221 */ /* 0x002fe20000010000 */
[----:B------:R-:W-:Y:S02]  /*32f0*/  @!P1 FADD.FTZ R120, R115, R117 ;  /* 0x0000007573789221 */ /* 0x000fe40000010000 */
[----:B--2---:R-:W0:Y:S04]  /*3300*/  @!P1 LDS.64 R114, [R119] ;  /* 0x0000000077729984 */ /* 0x004e280000000a00 */
[----:B------:R-:W1:Y:S04]  /*3310*/  @!P1 LDS.64 R116, [R71] ;  /* 0x0000000047749984 */ /* 0x000e680000000a00 */
[----:B------:R-:W2:Y:S01]  /*3320*/  @!P1 LDS.64 R118, [R70] ;  /* 0x0000000046769984 */ /* 0x000ea20000000a00 */
[----:B0-----:R-:W-:Y:S01]  /*3330*/  @!P1 FADD.FTZ R114, R121, R114 ;  /* 0x0000007279729221 */ /* 0x001fe20000010000 */
[----:B------:R-:W-:-:S03]  /*3340*/  @!P1 FADD.FTZ R115, R120, R115 ;  /* 0x0000007378739221 */ /* 0x000fc60000010000 */
[----:B-1----:R-:W-:Y:S01]  /*3350*/  @!P1 FADD.FTZ R116, R114, R116 ;  /* 0x0000007472749221 */ /* 0x002fe20000010000 */
[----:B------:R-:W-:Y:S01]  /*3360*/  MOV R114, RZ ;  /* 0x000000ff00727202 */ /* 0x000fe20000000f00 */
[----:B------:R-:W-:Y:S02]  /*3370*/  @!P1 FADD.FTZ R117, R115, R117 ;  /* 0x0000007573759221 */ /* 0x000fe40000010000 */
[----:B--2---:R-:W-:Y:S01]  /*3380*/  @!P1 FADD.FTZ R114, R116, R118 ;  /* 0x0000007674729221 */ /* 0x004fe20000010000 */
[----:B------:R-:W-:Y:S01]  /*3390*/  MOV R115, RZ ;  /* 0x000000ff00737202 */ /* 0x000fe20000000f00 */
[----:B------:R-:W-:-:S03]  /*33a0*/  @!P1 FADD.FTZ R115, R117, R119 ;  /* 0x0000007775739221 */ /* 0x000fc60000010000 */
[----:B------:R-:W0:Y:S04]  /*33b0*/  SHFL.BFLY PT, R116, R114, 0x2, 0x1f ;  /* 0x0c401f0072747f89 */ /* 0x000e2800000e0000 */
[----:B------:R-:W1:Y:S01]  /*33c0*/  SHFL.BFLY PT, R117, R115, 0x2, 0x1f ;  /* 0x0c401f0073757f89 */ /* 0x000e6200000e0000 */
[----:B0-----:R-:W-:-:S03]  /*33d0*/  FADD.FTZ R114, R116, R114 ;  /* 0x0000007274727221 */ /* 0x001fc60000010000 */
[----:B------:R-:W2:Y:S01]  /*33e0*/  LDL R116, [R1+0x3c] ;  /* 0x00003c0001747983 */ /* 0x000ea20000100800 */
[----:B-1----:R-:W-:-:S03]  /*33f0*/  FADD.FTZ R115, R117, R115 ;  /* 0x0000007375737221 */ /* 0x002fc60000010000 */
[----:B------:R-:W3:Y:S01]  /*3400*/  LDL R117, [R1+0x148] ;  /* 0x0001480001757983 */ /* 0x000ee20000100800 */
[----:B------:R-:W0:Y:S02]  /*3410*/  S2R R121, SR_TID.X ;  /* 0x0000000000797919 */ /* 0x000e240000002100 */
[----:B0-----:R-:W-:-:S13]  /*3420*/  LOP3.LUT P1, RZ, R121, 0xffffff83, RZ, 0xc0, !PT ;  /* 0xffffff8379ff7812 */ /* 0x001fda000782c0ff */
[----:B------:R-:W2:Y:S08]  /*3430*/  @!P1 LDC R119, c[0x0][0x10] ;  /* 0x00000400ff779b82 */ /* 0x000eb00000000800 */
[----:B------:R-:W0:Y:S01]  /*3440*/  @!P1 LDC.64 R70, c[0x0][0x248] ;  /* 0x00009200ff469b82 */ /* 0x000e220000000a00 */
[----:B--2---:R-:W-:-:S05]  /*3450*/  @!P1 IMAD R116, R119, R116, UR8 ;  /* 0x0000000877749e24 */ /* 0x004fca000f8e0274 */
[----:B---3--:R-:W-:-:S04]  /*3460*/  @!P1 LEA R116, R116, R117, 0xa ;  /* 0x0000007574749211 */ /* 0x008fc800078e50ff */
[----:B------:R-:W-:-:S05]  /*3470*/  @!P1 SHF.L.U32 R116, R116, 0x1, RZ ;  /* 0x0000000174749819 */ /* 0x000fca00000006ff */
[----:B0-----:R-:W-:Y:S02]  /*3480*/  @!P1 IMAD.WIDE.U32 R116, R116, 0x4, R70 ;  /* 0x0000000474749825 */ /* 0x001fe400078e0046 */
[----:B------:R0:W5:Y:S04]  /*3490*/  LDL.LU.64 R70, [R1+0x150] ;  /* 0x0001500001467983 */ /* 0x0001680000300a00 */
[----:B------:R-:W1:Y:S04]  /*34a0*/  SHFL.BFLY PT, R118, R114, 0x1, 0x1f ;  /* 0x0c201f0072767f89 */ /* 0x000e6800000e0000 */
[----:B------:R-:W2:Y:S01]  /*34b0*/  SHFL.BFLY PT, R120, R115, 0x1, 0x1f ;  /* 0x0c201f0073787f89 */ /* 0x000ea200000e0000 */
[----:B-1----:R-:W-:Y:S01]  /*34c0*/  FADD.FTZ R114, R114, R118 ;  /* 0x0000007672727221 */ /* 0x002fe20000010000 */
[----:B--2---:R-:W-:-:S05]  /*34d0*/  FADD.FTZ R115, R115, R120 ;  /* 0x0000007873737221 */ /* 0x004fca0000010000 */
[----:B------:R0:W-:Y:S01]  /*34e0*/  @!P1 STG.E.64 desc[UR6][R116.64], R114 ;  /* 0x0000007274009986 */ /* 0x0001e2000c101b06 */
[----:B------:R-:W-:Y:S01]  /*34f0*/  BAR.SYNC.DEFER_BLOCKING 0x0 ;  /* 0x0000000000007b1d */ /* 0x000fe20000010000 */
[C---:B------:R-:W-:Y:S02]  /*3500*/  ISETP.NE.AND P1, PT, R121.reuse, RZ, PT ;  /* 0x000000ff7900720c */ /* 0x040fe40003f25270 */
[----:B------:R-:W-:-:S11]  /*3510*/  ISETP.GT.U32.AND P2, PT, R121, 0xff, PT ;  /* 0x000000ff7900780c */ /* 0x000fd60003f44070 */
[----:B0-----:R-:W-:Y:S05]  /*3520*/  @P1 BRA `(.L_x_1248) ;  /* 0x0000000000601947 */ /* 0x001fea0003800000 */
[----:B------:R-:W0:Y:S01]  /*3530*/  S2R R114, SR_LANEID ;  /* 0x0000000000727919 */ /* 0x000e220000000000 */
[----:B------:R-:W-:Y:S01]  /*3540*/  VOTEU.ANY UR9, UPT, PT ;  /* 0x0000000000097886 */ /* 0x000fe200038e0100 */
[----:B------:R-:W-:Y:S01]  /*3550*/  UISETP.NE.AND UP0, UPT, UR14, URZ, UPT ;  /* 0x0000003f0e00728c */ /* 0x000fe2000bf05270 */
[----:B------:R-:W0:Y:S01]  /*3560*/  FLO.U32 R115, UR9 ;  /* 0x0000000900737d00 */ /* 0x000e2200080e0000 */
[----:B------:R-:W-:Y:S02]  /*3570*/  UMOV UR5, 0x7fffffe1 ;  /* 0x7fffffe100057882 */ /* 0x000fe40000000000 */
[----:B------:R-:W-:Y:S01]  /*3580*/  USEL UR5, UR5, 0x1, !UP0 ;  /* 0x0000000105057887 */ /* 0x000fe2000c000000 */
[----:B0-----:R-:W-:-:S04]  /*3590*/  ISETP.EQ.U32.AND P1, PT, R115, R114, PT ;  /* 0x000000727300720c */ /* 0x001fc80003f22070 */
[----:B------:R-:W0:Y:S02]  /*35a0*/  POPC R114, UR9 ;  /* 0x0000000900727d09 */ /* 0x000e240008000000 */
[----:B0-----:R-:W-:-:S07]  /*35b0*/  IMAD R114, R114, UR5, RZ ;  /* 0x0000000572727c24 */ /* 0x001fce000f8e02ff */
[----:B------:R-:W-:Y:S06]  /*35c0*/  @P1 MEMBAR.ALL.GPU ;  /* 0x0000000000001992 */ /* 0x000fec000000a000 */
[----:B------:R-:W-:-:S00]  /*35d0*/  @P1 ERRBAR ;  /* 0x00000000000019ab */ /* 0x000fc00000000000 */
[----:B------:R-:W-:Y:S06]  /*35e0*/  @P1 CGAERRBAR ;  /* 0x00000000000015ab */ /* 0x000fec0000000000 */
[----:B-----5:R-:W2:Y:S04]  /*35f0*/  @P1 ATOM.E.ADD.STRONG.GPU PT, R114, desc[UR6][R70.64], R114 ;  /* 0x000000724672198a */ /* 0x020ea800081ee1c6 */
[----:B--2---:R0:W1:Y:S02]  /*3600*/  SHFL.IDX PT, R114, R114, R115, 0x1f ;  /* 0x00001f7372727589 */ /* 0x00406400000e0000 */
[----:B0-----:R-:W0:Y:S02]  /*3610*/  S2R R115, SR_LTMASK ;  /* 0x0000000000737919 */ /* 0x001e240000003900 */
[----:B0-----:R-:W-:-:S06]  /*3620*/  LOP3.LUT R115, R115, UR9, RZ, 0xc0, !PT ;  /* 0x0000000973737c12 */ /* 0x001fcc000f8ec0ff */
[----:B------:R-:W1:Y:S02]  /*3630*/  POPC R115, R115 ;  /* 0x0000007300737309 */ /* 0x000e640000000000 */
[----:B-1----:R-:W-:-:S07]  /*3640*/  IMAD R114, R115, UR5, R114 ;  /* 0x0000000573727c24 */ /* 0x002fce000f8e0272 */
.L_x_1249:
[----:B------:R-:W2:Y:S04]  /*3650*/  LD.E.STRONG.GPU R115, desc[UR6][R70.64] ;  /* 0x0000000646737980 */ /* 0x000ea8000c10f900 */
[----:B--2---:R-:W-:Y:S01]  /*3660*/  CCTL.IVALL ;  /* 0x00000000ff00798f */ /* 0x004fe20002000000 */
[----:B------:R-:W-:Y:S05]  /*3670*/  YIELD ;  /* 0x0000000000007946 */ /* 0x000fea0003800000 */
[----:B------:R-:W-:-:S04]  /*3680*/  LOP3.LUT R115, R115, R114, RZ, 0x3c, !PT ;  /* 0x0000007273737212 */ /* 0x000fc800078e3cff */
[----:B------:R-:W-:-:S13]  /*3690*/  ISETP.GT.AND P1, PT, R115, -0x1, PT ;  /* 0xffffffff7300780c */ /* 0x000fda0003f24270 */
[----:B------:R-:W-:Y:S05]  /*36a0*/  @P1 BRA `(.L_x_1249) ;  /* 0xfffffffc00e81947 */ /* 0x000fea000383ffff */
.L_x_1248:
[----:B------:R-:W-:Y:S05]  /*36b0*/  WARPSYNC.ALL ;  /* 0x0000000000007948 */ /* 0x000fea0003800000 */
[----:B------:R-:W-:Y:S01]  /*36c0*/  BAR.SYNC.DEFER_BLOCKING 0x0 ;  /* 0x0000000000007b1d */ /* 0x000fe20000010000 */
[----:B------:R-:W-:-:S05]  /*36d0*/  CS2R R120, SRZ ;  /* 0x0000000000787805 */ /* 0x000fca000001ff00 */
[----:B------:R-:W-:Y:S04]  /*36e0*/  BSSY B0, `(.L_x_1250) ;  /* 0x0000022000007945 */ /* 0x000fe80003800000 */
[----:B------:R-:W-:Y:S05]  /*36f0*/  @P2 BRA `(.L_x_1251) ;  /* 0x0000000000802947 */ /* 0x000fea0003800000 */
[----:B------:R-:W2:Y:S01]  /*3700*/  LDL R117, [R1+0x3c] ;  /* 0x00003c0001757983 */ /* 0x000ea20000100800 */
[----:B------:R-:W2:Y:S01]  /*3710*/  LDC R114, c[0x0][0x10] ;  /* 0x00000400ff727b82 */ /* 0x000ea20000000800 */
[----:B------:R-:W0:Y:S02]  /*3720*/  S2R R116, SR_TID.X ;  /* 0x0000000000747919 */ /* 0x000e240000002100 */
[----:B------:R1:W-:Y:S05]  /*3730*/  STL.64 [R1+0x150], R2 ;  /* 0x0001500201007387 */ /* 0x0003ea0000100a00 */
[----:B-1----:R-:W1:Y:S01]  /*3740*/  LDC.64 R2, c[0x0][0x248] ;  /* 0x00009200ff027b82 */ /* 0x002e620000000a00 */
[----:B0-----:R-:W-:-:S02]  /*3750*/  SHF.L.U32 R115, R116, 0x2, RZ ;  /* 0x0000000274737819 */ /* 0x001fc400000006ff */
[----:B------:R-:W-:Y:S02]  /*3760*/  LOP3.LUT R118, R116, 0x7, RZ, 0xc0, !PT ;  /* 0x0000000774767812 */ /* 0x000fe400078ec0ff */
[----:B------:R-:W-:Y:S01]  /*3770*/  LOP3.LUT R115, R115, 0x7fffffe0, RZ, 0xc0, !PT ;  /* 0x7fffffe073737812 */ /* 0x000fe200078ec0ff */
[----:B--2---:R-:W-:-:S05]  /*3780*/  IMAD R114, R114, R117, UR8 ;  /* 0x0000000872727e24 */ /* 0x004fca000f8e0275 */
[----:B------:R-:W-:-:S05]  /*3790*/  LEA R114, R114, R115, 0xa ;  /* 0x0000007372727211 */ /* 0x000fca00078e50ff */
[----:B------:R-:W-:-:S05]  /*37a0*/  IMAD.IADD R118, R114, 0x1, R118 ;  /* 0x0000000172767824 */ /* 0x000fca00078e0276 */
[----:B------:R-:W-:-:S04]  /*37b0*/  SHF.L.U32 R118, R118, 0x1, RZ ;  /* 0x0000000176767819 */ /* 0x000fc800000006ff */
[C---:B------:R-:W-:Y:S01]  /*37c0*/  IADD3 R116, R118.reuse, 0x10, RZ ;  /* 0x0000001076747810 */ /* 0x040fe20007ffe0ff */
[C---:B-1----:R-:W-:Y:S01]  /*37d0*/  IMAD.WIDE.U32 R114, R118.reuse, 0x4, R2 ;  /* 0x0000000476727825 */ /* 0x042fe200078e0002 */
[----:B------:R-:W-:-:S03]  /*37e0*/  IADD3 R119, R118, 0x20, RZ ;  /* 0x0000002076777810 */ /* 0x000fc60007ffe0ff */
[--C-:B------:R-:W-:Y:S01]  /*37f0*/  IMAD.WIDE.U32 R116, R116, 0x4, R2.reuse ;  /* 0x0000000474747825 */ /* 0x100fe200078e0002 */
[----:B------:R-:W-:Y:S01]  /*3800*/  IADD3 R120, R118, 0x30, RZ ;  /* 0x0000003076787810 */ /* 0x000fe20007ffe0ff */
        /* <DEDUP_REMOVED lines=15> */
.L_x_1251:
[----:B------:R-:W-:Y:S05]  /*3900*/  BSYNC B0 ;  /* 0x0000000000007941 */ /* 0x000fea0003800000 */
.L_x_1250:
[----:B------:R-:W0:Y:S01]  /*3910*/  SHFL.BFLY PT, R114, R120, 0x4, 0x1f ;  /* 0x0c801f0078727f89 */ /* 0x000e2200000e0000 */
[----:B------:R-:W-:-:S03]  /*3920*/  PRMT R68, R68, 0x7632, R68 ;  /* 0x0000763244447816 */ /* 0x000fc60000000044 */
[----:B------:R-:W1:Y:S01]  /*3930*/  SHFL.BFLY PT, R115, R121, 0x4, 0x1f ;  /* 0x0c801f0079737f89 */ /* 0x000e6200000e0000 */
[----:B------:R-:W2:Y:S03]  /*3940*/  S2R R119, SR_TID.X ;  /* 0x0000000000777919 */ /* 0x000ea60000002100 */
[----:B------:R3:W-:Y:S02]  /*3950*/  STL [R1+0x150], R0 ;  /* 0x0001500001007387 */ /* 0x0007e40000100800 */
[----:B---3--:R-:W-:Y:S01]  /*3960*/  PRMT R0, R66, 0x7632, R0 ;  /* 0x0000763242007816 */ /* 0x008fe20000000000 */
[----:B0-----:R-:W-:-:S04]  /*3970*/  FADD.FTZ R114, R114, R120 ;  /* 0x0000007872727221 */ /* 0x001fc80000010000 */
[----:B------:R0:W-:Y:S01]  /*3980*/  STL.S16 [R1+0x34], R0 ;  /* 0x0000340001007387 */ /* 0x0001e20000100600 */
[----:B-1----:R-:W-:-:S03]  /*3990*/  FADD.FTZ R115, R115, R121 ;  /* 0x0000007973737221 */ /* 0x002fc60000010000 */
[----:B------:R-:W1:Y:S04]  /*39a0*/  SHFL.BFLY PT, R116, R114, 0x2, 0x1f ;  /* 0x0c401f0072747f89 */ /* 0x000e6800000e0000 */
[----:B------:R-:W3:Y:S01]  /*39b0*/  SHFL.BFLY PT, R117, R115, 0x2, 0x1f ;  /* 0x0c401f0073757f89 */ /* 0x000ee200000e0000 */
[----:B--2---:R-:W-:-:S03]  /*39c0*/  LOP3.LUT P1, RZ, R119, 0xffffff07, RZ, 0xc0, !PT ;  /* 0xffffff0777ff7812 */ /* 0x004fc6000782c0ff */
[----:B0-----:R0:W5:Y:S01]  /*39d0*/  LDL.LU R0, [R1+0x150] ;  /* 0x0001500001007983 */ /* 0x0011620000300800 */
[----:B-1----:R-:W-:Y:S01]  /*39e0*/  FADD.FTZ R114, R114, R116 ;  /* 0x0000007472727221 */ /* 0x002fe20000010000 */
[----:B---3--:R-:W-:-:S04]  /*39f0*/  FADD.FTZ R115, R115, R117 ;  /* 0x0000007573737221 */ /* 0x008fc80000010000 */
[----:B------:R-:W1:Y:S04]  /*3a00*/  SHFL.BFLY PT, R116, R114, 0x1, 0x1f ;  /* 0x0c201f0072747f89 */ /* 0x000e6800000e0000 */
[----:B------:R-:W2:Y:S01]  /*3a10*/  SHFL.BFLY PT, R117, R115, 0x1, 0x1f ;  /* 0x0c201f0073757f89 */ /* 0x000ea200000e0000 */
[----:B-1----:R-:W-:-:S04]  /*3a20*/  FADD.FTZ R114, R114, R116 ;  /* 0x0000007472727221 */ /* 0x002fc80000010000 */
[----:B------:R-:W-:Y:S01]  /*3a30*/  @!P1 FMUL.FTZ R114, R114, 2.4414062863797880709e-05 ;  /* 0x37cccccd72729820 */ /* 0x000fe20000410000 */
[----:B--2---:R-:W-:Y:S01]  /*3a40*/  FADD.FTZ R115, R115, R117 ;  /* 0x0000007573737221 */ /* 0x004fe20000010000 */
[----:B------:R-:W-:Y:S02]  /*3a50*/  PRMT R121, R67, 0x7632, R121 ;  /* 0x0000763243797816 */ /* 0x000fe40000000079 */
[----:B------:R-:W-:Y:S01]  /*3a60*/  @!P1 FMUL.FTZ R116, R114, R114 ;  /* 0x0000007272749220 */ /* 0x000fe20000410000 */
[----:B------:R-:W-:Y:S01]  /*3a70*/  PRMT R120, R64, 0x7632, R120 ;  /* 0x0000763240787816 */ /* 0x000fe20000000078 */
[----:B------:R-:W-:Y:S01]  /*3a80*/  BSSY B0, `(.L_x_1252) ;  /* 0x0000055000007945 */ /* 0x000fe20003800000 */
[----:B------:R-:W-:Y:S01]  /*3a90*/  PRMT R117, R69, 0x7632, R117 ;  /* 0x0000763245757816 */ /* 0x000fe20000000075 */
[----:B------:R-:W-:Y:S01]  /*3aa0*/  @!P1 FFMA.FTZ R115, R115, 2.4414062863797880709e-05, -R116 ;  /* 0x37cccccd73739823 */ /* 0x000fe20000010874 */
[----:B------:R-:W-:-:S04]  /*3ab0*/  @!P1 LOP3.LUT R116, R119, 0xfffffff8, RZ, 0xc0, !PT ;  /* 0xfffffff877749812 */ /* 0x000fc800078ec0ff */
[----:B------:R-:W-:Y:S01]  /*3ac0*/  @!P1 FMNMX.FTZ R115, RZ, R115, !PT ;  /* 0x00000073ff739209 */ /* 0x000fe20007810000 */
[----:B------:R-:W-:Y:S04]  /*3ad0*/  STL.S16 [R1+0x44], R121 ;  /* 0x0000447901007387 */ /* 0x000fe80000100600 */
[----:B------:R1:W-:Y:S04]  /*3ae0*/  @!P1 STS.64 [R116+UR4], R114 ;  /* 0x0000007274009988 */ /* 0x0003e80008000a04 */
[----:B------:R0:W-:Y:S01]  /*3af0*/  STL.S16 [R1+0x30], R120 ;  /* 0x0000307801007387 */ /* 0x0001e20000100600 */
[----:B-1----:R-:W-:-:S02]  /*3b00*/  PRMT R116, R65, 0x7632, R116 ;  /* 0x0000763241747816 */ /* 0x002fc40000000074 */
[----:B------:R-:W-:-:S03]  /*3b10*/  PRMT R115, R62, 0x7632, R115 ;  /* 0x000076323e737816 */ /* 0x000fc60000000073 */
[----:B------:R0:W-:Y:S04]  /*3b20*/  STL.S16 [R1+0x40], R116 ;  /* 0x0000407401007387 */ /* 0x0001e80000100600 */
[----:B------:R0:W-:Y:S01]  /*3b30*/  STL.S16 [R1+0x2c], R115 ;  /* 0x00002c7301007387 */ /* 0x0001e20000100600 */
        /* <DEDUP_REMOVED lines=57> */
[----:B-----5:R-:W-:-:S02]  /*3ed0*/  PRMT R48, R110, 0x7632, R48 ;  /* 0x000076326e307816 */ /* 0x020fc40000000030 */
[----:B------:R-:W-:Y:S02]  /*3ee0*/  PRMT R65, R111, 0x7632, R65 ;  /* 0x000076326f417816 */ /* 0x000fe40000000041 */
[----:B------:R-:W-:Y:S02]  /*3ef0*/  PRMT R49, R112, 0x7632, R49 ;  /* 0x0000763270317816 */ /* 0x000fe40000000031 */
[----:B------:R-:W-:Y:S01]  /*3f00*/  PRMT R66, R113, 0x7632, R66 ;  /* 0x0000763271427816 */ /* 0x000fe20000000042 */
[----:B------:R-:W-:Y:S06]  /*3f10*/  BAR.SYNC.DEFER_BLOCKING 0x0 ;  /* 0x0000000000007b1d */ /* 0x000fec0000010000 */
[----:B0-----:R-:W-:Y:S05]  /*3f20*/  @P0 BRA `(.L_x_1253) ;  /* 0x0000000000280947 */ /* 0x001fea0003800000 */
[----:B------:R-:W0:Y:S01]  /*3f30*/  S2R R120, SR_TID.X ;  /* 0x0000000000787919 */ /* 0x000e220000002100 */
[----:B------:R-:W-:Y:S01]  /*3f40*/  LEA R45, P1, R137, R119, 0x5 ;  /* 0x00000077892d7211 */ /* 0x000fe200078228ff */
[----:B------:R-:W-:Y:S01]  /*3f50*/  ULDC.64 UR10, c[0x0][0x240] ;  /* 0x00009000000a7ab9 */ /* 0x000fe20000000a00 */
[----:B0-----:R-:W-:-:S04]  /*3f60*/  SHF.R.S32.HI R115, RZ, 0x1f, R120 ;  /* 0x0000001fff737819 */ /* 0x001fc80000011478 */
[----:B------:R-:W-:Y:S02]  /*3f70*/  LEA.HI.X R46, R137, R115, R136, 0x5, P1 ;  /* 0x00000073892e7211 */ /* 0x000fe400008f2c88 */
[----:B------:R-:W-:-:S04]  /*3f80*/  LEA R44, P1, R45, UR10, 0x3 ;  /* 0x0000000a2d2c7c11 */ /* 0x000fc8000f8218ff */
[----:B------:R-:W-:Y:S02]  /*3f90*/  LEA.HI.X R45, R45, UR11, R46, 0x3, P1 ;  /* 0x0000000b2d2d7c11 */ /* 0x000fe400088f1c2e */
[----:B------:R-:W-:-:S06]  /*3fa0*/  LEA R46, R119, UR4, 0x3 ;  /* 0x00000004772e7c11 */ /* 0x000fcc000f8e18ff */
[----:B------:R-:W0:Y:S04]  /*3fb0*/  LDS.64 R46, [R46] ;  /* 0x000000002e2e7984 */ /* 0x000e280000000a00 */
[----:B0-----:R0:W-:Y:S02]  /*3fc0*/  STG.E.64 desc[UR6][R44.64], R46 ;  /* 0x0000002e2c007986 */ /* 0x0011e4000c101b06 */
.L_x_1253:
[----:B------:R-:W-:Y:S05]  /*3fd0*/  BSYNC B0 ;  /* 0x0000000000007941 */ /* 0x000fea0003800000 */
.L_x_1252:
[----:B0-----:R-:W2:Y:S01]  /*3fe0*/  LDL.LU R47, [R1+0x38] ;  /* 0x00003800012f7983 */ /* 0x001ea20000300800 */
[----:B------:R-:W-:Y:S01]  /*3ff0*/  ULDC.64 UR10, c[0x0][0x210] ;  /* 0x00008400000a7ab9 */ /* 0x000fe20000000a00 */
[----:B------:R-:W-:Y:S02]  /*4000*/  ULDC UR5, c[0x0][0x230] ;  /* 0x00008c0000057ab9 */ /* 0x000fe40000000800 */
[----:B------:R-:W3:Y:S04]  /*4010*/  LDL R46, [R1+0x130] ;  /* 0x00013000012e7983 */ /* 0x000ee80000100800 */
[----:B------:R-:W4:Y:S01]  /*4020*/  LDL R119, [R1+0x12c] ;  /* 0x00012c0001777983 */ /* 0x000f220000100800 */
[----:B------:R-:W-:Y:S02]  /*4030*/  LEA R44, P1, R135, UR10, 0x1 ;  /* 0x0000000a872c7c11 */ /* 0x000fe4000f8208ff */
[----:B------:R-:W-:Y:S01]  /*4040*/  SHF.L.U32 R68, R68, 0x10, RZ ;  /* 0x0000001044447819 */ /* 0x000fe200000006ff */
[----:B------:R0:W-:Y:S01]  /*4050*/  STL [R1+0x15c], R137 ;  /* 0x00015c8901007387 */ /* 0x0001e20000100800 */
[----:B------:R-:W-:-:S02]  /*4060*/  SHF.L.U32 R110, R110, 0x10, RZ ;  /* 0x000000106e6e7819 */ /* 0x000fc400000006ff */
[----:B------:R-:W-:Y:S01]  /*4070*/  SHF.L.U32 R112, R112, 0x10, RZ ;  /* 0x0000001070707819 */ /* 0x000fe200000006ff */
[----:B------:R1:W-:Y:S01]  /*4080*/  STL [R1+0x158], R136 ;  /* 0x0001588801007387 */ /* 0x0003e20000100800 */
[----:B------:R-:W-:Y:S02]  /*4090*/  SHF.L.U32 R116, R49, 0x10, RZ ;  /* 0x0000001031747819 */ /* 0x000fe400000006ff */
[----:B------:R-:W-:Y:S01]  /*40a0*/  SHF.L.U32 R117, R117, 0x10, RZ ;  /* 0x0000001075757819 */ /* 0x000fe200000006ff */
[----:B------:R-:W-:Y:S04]  /*40b0*/  STL [R1+0x154], R71 ;  /* 0x0001544701007387 */ /* 0x000fe80000100800 */
[----:B------:R-:W-:Y:S04]  /*40c0*/  STL [R1+0x150], R70 ;  /* 0x0001504601007387 */ /* 0x000fe80000100800 */
[----:B0-----:R-:W4:Y:S04]  /*40d0*/  LDL.LU R137, [R1+0x20] ;  /* 0x0000200001897983 */ /* 0x001f280000300800 */
[----:B-1----:R-:W4:Y:S01]  /*40e0*/  LDL.LU R136, [R1+0x1c] ;  /* 0x00001c0001887983 */ /* 0x002f220000300800 */
[----:B--2---:R-:W-:-:S03]  /*40f0*/  LEA.HI.X R45, R135, UR11, R47, 0x1, P1 ;  /* 0x0000000b872d7c11 */ /* 0x004fc600088f0c2f */
[----:B------:R-:W2:Y:S04]  /*4100*/  LDL.LU R135, [R1+0x18] ;  /* 0x0000180001877983 */ /* 0x000ea80000300800 */
[----:B---3--:R-:W0:Y:S02]  /*4110*/  LDS.64 R46, [R46+UR4] ;  /* 0x000000042e2e7984 */ /* 0x008e240008000a00 */
[----:B0-----:R-:W-:Y:S01]  /*4120*/  FADD.FTZ R47, R47, UR5 ;  /* 0x000000052f2f7e21 */ /* 0x001fe20008010000 */
[----:B------:R-:W-:Y:S01]  /*4130*/  FADD.FTZ R115, R2, -R46 ;  /* 0x8000002e02737221 */ /* 0x000fe20000010000 */
[----:B------:R-:W-:Y:S01]  /*4140*/  FADD.FTZ R68, -R46, R68 ;  /* 0x000000442e447221 */ /* 0x000fe20000010100 */
[----:B------:R-:W-:-:S03]  /*4150*/  IMAD.U32 R2, R48, 0x10000, RZ ;  /* 0x0001000030027824 */ /* 0x000fc600078e00ff */
[----:B------:R-:W0:Y:S02]  /*4160*/  MUFU.RSQ R47, R47 ;  /* 0x0000002f002f7308 */ /* 0x000e240000001400 */
[----:B0-----:R-:W-:Y:S01]  /*4170*/  FMUL.FTZ R48, R115, R47 ;  /* 0x0000002f73307220 */ /* 0x001fe20000410000 */
[----:B------:R-:W-:Y:S01]  /*4180*/  FMUL.FTZ R49, R47, R68 ;  /* 0x000000442f317220 */ /* 0x000fe20000410000 */
[----:B------:R-:W3:Y:S02]  /*4190*/  LDL.LU R115, [R1+0x14] ;  /* 0x0000140001737983 */ /* 0x000ee40000300800 */
[----:B------:R-:W-:Y:S01]  /*41a0*/  FFMA.FTZ R48, R48, R110, R112 ;  /* 0x0000006e30307223 */ /* 0x000fe20000010070 */
[----:B------:R-:W-:Y:S01]  /*41b0*/  FFMA.FTZ R49, R49, R2, R116 ;  /* 0x0000000231317223 */ /* 0x000fe20000010074 */
[----:B------:R-:W3:Y:S04]  /*41c0*/  LDL.LU R121, [R1+0x10] ;  /* 0x0000100001797983 */ /* 0x000ee80000300800 */
[----:B------:R-:W-:-:S05]  /*41d0*/  F2FP.BF16.F32.PACK_AB R48, R49, R48 ;  /* 0x000000303130723e */ /* 0x000fca00000010ff */
[----:B------:R0:W-:Y:S02]  /*41e0*/  STG.E.U16 desc[UR6][R44.64], R48 ;  /* 0x000000302c007986 */ /* 0x0001e4000c101506 */
[----:B0-----:R-:W-:-:S05]  /*41f0*/  PRMT R48, R48, 0x7632, R48 ;  /* 0x0000763230307816 */ /* 0x001fca0000000030 */
[----:B------:R-:W-:Y:S04]  /*4200*/  STG.E.U16 desc[UR6][R44.64+0x2], R48 ;  /* 0x000002302c007986 */ /* 0x000fe8000c101506 */
[----:B----4-:R0:W1:Y:S04]  /*4210*/  LDS.64 R48, [R119+UR4] ;  /* 0x0000000477307984 */ /* 0x0100680008000a00 */
[----:B0-----:R-:W4:Y:S04]  /*4220*/  LDL.LU R119, [R1+0xc] ;  /* 0x00000c0001777983 */ /* 0x001f280000300800 */
[----:B------:R-:W4:Y:S04]  /*4230*/  LDL.LU R120, [R1+0x8] ;  /* 0x0000080001787983 */ /* 0x000f280000300800 */
[----:B------:R-:W4:Y:S04]  /*4240*/  LDL.LU R71, [R1+0x4] ;  /* 0x0000040001477983 */ /* 0x000f280000300800 */
[----:B------:R-:W4:Y:S01]  /*4250*/  LDL.LU R70, [R1] ;  /* 0x0000000001467983 */ /* 0x000f220000300800 */
[----:B-1----:R-:W-:-:S06]  /*4260*/  FADD.FTZ R49, R49, UR5 ;  /* 0x0000000531317e21 */ /* 0x002fcc0008010000 */
[----:B------:R-:W0:Y:S01]  /*4270*/  MUFU.RSQ R49, R49 ;  /* 0x0000003100317308 */ /* 0x000e220000001400 */
[----:B------:R-:W-:-:S04]  /*4280*/  FADD.FTZ R117, -R48, R117 ;  /* 0x0000007530757221 */ /* 0x000fc80000010100 */
[----:B0-----:R-:W-:Y:S02]  /*4290*/  FMUL.FTZ R68, R49, R117 ;  /* 0x0000007531447220 */ /* 0x001fe40000410000 */
[----:B------:R-:W4:Y:S01]  /*42a0*/  LDL.LU R117, [R1+0x24] ;  /* 0x0000240001757983 */ /* 0x000f220000300800 */
[----:B------:R-:W-:Y:S01]  /*42b0*/  FADD.FTZ R0, R0, -R48 ;  /* 0x8000003000007221 */ /* 0x000fe20000010000 */
[----:B------:R-:W-:Y:S02]  /*42c0*/  SHF.L.U32 R111, R111, 0x10, RZ ;  /* 0x000000106f6f7819 */ /* 0x000fe400000006ff */
[----:B------:R-:W-:Y:S01]  /*42d0*/  SHF.L.U32 R113, R113, 0x10, RZ ;  /* 0x0000001071717819 */ /* 0x000fe200000006ff */
[----:B------:R-:W-:Y:S01]  /*42e0*/  FMUL.FTZ R0, R0, R49 ;  /* 0x0000003100007220 */ /* 0x000fe20000410000 */
[----:B------:R-:W-:Y:S02]  /*42f0*/  SHF.L.U32 R65, R65, 0x10, RZ ;  /* 0x0000001041417819 */ /* 0x000fe400000006ff */
[----:B------:R-:W-:Y:S01]  /*4300*/  SHF.L.U32 R66, R66, 0x10, RZ ;  /* 0x0000001042427819 */ /* 0x000fe200000006ff */
[----:B------:R-:W-:-:S04]  /*4310*/  FFMA.FTZ R0, R0, R111, R113 ;  /* 0x0000006f00007223 */ /* 0x000fc80000010071 */
[----:B------:R-:W-:-:S05]  /*4320*/  FFMA.FTZ R68, R68, R65, R66 ;  /* 0x0000004144447223 */ /* 0x000fca0000010042 */
[----:B------:R-:W-:-:S05]  /*4330*/  F2FP.BF16.F32.PACK_AB R0, R68, R0 ;  /* 0x000000004400723e */ /* 0x000fca00000010ff */
[----:B------:R0:W-:Y:S02]  /*4340*/  STG.E.U16 desc[UR6][R44.64+0x4], R0 ;  /* 0x000004002c007986 */ /* 0x0001e4000c101506 */
[----:B0-----:R-:W-:-:S05]  /*4350*/  PRMT R0, R0, 0x7632, R0 ;  /* 0x0000763200007816 */ /* 0x001fca0000000000 */
[----:B------:R0:W-:Y:S02]  /*4360*/  STG.E.U16 desc[UR6][R44.64+0x6], R0 ;  /* 0x000006002c007986 */ /* 0x0001e4000c101506 */
[--C-:B0-----:R-:W-:Y:S01]  /*4370*/  FADD.FTZ R44, R137, -R46.reuse ;  /* 0x8000002e892c7221 */ /* 0x101fe20000010000 */
[----:B------:R-:W-:-:S03]  /*4380*/  FADD.FTZ R45, R136, -R46 ;  /* 0x8000002e882d7221 */ /* 0x000fc60000010000 */
[C---:B------:R-:W-:Y:S01]  /*4390*/  FMUL.FTZ R44, R47.reuse, R44 ;  /* 0x0000002c2f2c7220 */ /* 0x040fe20000410000 */
[----:B------:R-:W-:Y:S01]  /*43a0*/  FMUL.FTZ R45, R47, R45 ;  /* 0x0000002d2f2d7220 */ /* 0x000fe20000410000 */
[----:B--2---:R-:W-:-:S04]  /*43b0*/  FADD.FTZ R68, R135, -R46 ;  /* 0x8000002e87447221 */ /* 0x004fc80000010000 */
[----:B------:R-:W-:Y:S01]  /*43c0*/  FMUL.FTZ R68, R47, R68 ;  /* 0x000000442f447220 */ /* 0x000fe20000410000 */
[----:B---3--:R-:W-:-:S04]  /*43d0*/  FADD.FTZ R115, R115, -R46 ;  /* 0x8000002e73737221 */ /* 0x008fc80000010000 */
[----:B------:R-:W-:Y:S01]  /*43e0*/  FMUL.FTZ R115, R47, R115 ;  /* 0x000000732f737220 */ /* 0x000fe20000410000 */
[--C-:B----4-:R-:W-:Y:S01]  /*43f0*/  FADD.FTZ R119, R119, -R46.reuse ;  /* 0x8000002e77777221 */ /* 0x110fe20000010000 */
[----:B------:R-:W-:-:S03]  /*4400*/  FADD.FTZ R120, R120, -R46 ;  /* 0x8000002e78787221 */ /* 0x000fc60000010000 */
[C---:B------:R-:W-:Y:S01]  /*4410*/  FMUL.FTZ R119, R47.reuse, R119 ;  /* 0x000000772f777220 */ /* 0x040fe20000410000 */
[--C-:B------:R-:W-:Y:S01]  /*4420*/  FADD.FTZ R135, R70, -R46.reuse ;  /* 0x8000002e46877221 */ /* 0x100fe20000010000 */
[----:B------:R-:W-:Y:S01]  /*4430*/  FMUL.FTZ R120, R47, R120 ;  /* 0x000000782f787220 */ /* 0x000fe20000410000 */
[--C-:B------:R-:W-:Y:S01]  /*4440*/  FADD.FTZ R0, R117, -R46.reuse ;  /* 0x8000002e75007221 */ /* 0x100fe20000010000 */
[----:B------:R-:W-:-:S03]  /*4450*/  FADD.FTZ R117, R121, -R46 ;  /* 0x8000002e79757221 */ /* 0x000fc60000010000 */
[----:B------:R-:W-:Y:S01]  /*4460*/  FMUL.FTZ R0, R47, R0 ;  /* 0x000000002f007220 */ /* 0x000fe20000410000 */
[----:B------:R-:W-:Y:S01]  /*4470*/  FADD.FTZ R121, R71, -R46 ;  /* 0x8000002e47797221 */ /* 0x000fe20000010000 */
[C-C-:B------:R-:W-:Y:S02]  /*4480*/  FFMA.FTZ R71, R110.reuse, R44, R112.reuse ;  /* 0x0000002c6e477223 */ /* 0x140fe40000010070 */
[C-C-:B------:R-:W-:Y:S01]  /*4490*/  FFMA.FTZ R70, R110.reuse, R0, R112.reuse ;  /* 0x000000006e467223 */ /* 0x140fe20000010070 */
[C-C-:B------:R-:W-:Y:S01]  /*44a0*/  FFMA.FTZ R0, R110.reuse, R45, R112.reuse ;  /* 0x0000002d6e007223 */ /* 0x140fe20000010070 */
[----:B------:R-:W-:Y:S01]  /*44b0*/  FMUL.FTZ R117, R47, R117 ;  /* 0x000000752f757220 */ /* 0x000fe20000410000 */
[C-C-:B------:R-:W-:Y:S01]  /*44c0*/  FFMA.FTZ R44, R110.reuse, R68, R112.reuse ;  /* 0x000000446e2c7223 */ /* 0x140fe20000010070 */
[----:B------:R-:W-:Y:S01]  /*44d0*/  STL [R1+0xf4], R71 ;  /* 0x0000f44701007387 */ /* 0x000fe20000100800 */
[----:B------:R-:W-:-:S03]  /*44e0*/  FFMA.FTZ R45, R110, R115, R112 ;  /* 0x000000736e2d7223 */ /* 0x000fc60000010070 */
[----:B------:R0:W-:Y:S04]  /*44f0*/  STL [R1+0x104], R0 ;  /* 0x0001040001007387 */ /* 0x0001e80000100800 */
[----:B------:R1:W-:Y:S01]  /*4500*/  STL [R1+0x10c], R44 ;  /* 0x00010c2c01007387 */ /* 0x0003e20000100800 */
[----:B0-----:R-:W-:-:S03]  /*4510*/  FFMA.FTZ R0, R110, R117, R112 ;  /* 0x000000756e007223 */ /* 0x001fc60000010070 */
[----:B------:R0:W-:Y:S01]  /*4520*/  STL [R1+0x11c], R45 ;  /* 0x00011c2d01007387 */ /* 0x0001e20000100800 */
[----:B-1----:R-:W-:-:S03]  /*4530*/  FFMA.FTZ R44, R110, R119, R112 ;  /* 0x000000776e2c7223 */ /* 0x002fc60000010070 */
[----:B------:R1:W-:Y:S01]  /*4540*/  STL [R1+0x128], R0 ;  /* 0x0001280001007387 */ /* 0x0003e20000100800 */
[----:B0-----:R-:W-:-:S03]  /*4550*/  FFMA.FTZ R45, R110, R120, R112 ;  /* 0x000000786e2d7223 */ /* 0x001fc60000010070 */
[----:B-1----:R-:W2:Y:S04]  /*4560*/  LDL.LU R0, [R1+0x34] ;  /* 0x0000340001007983 */ /* 0x002ea80000300800 */
[----:B------:R0:W-:Y:S04]  /*4570*/  STL [R1+0x124], R44 ;  /* 0x0001242c01007387 */ /* 0x0001e80000100800 */
[----:B0-----:R-:W3:Y:S04]  /*4580*/  LDL.LU R44, [R1+0x30] ;  /* 0x00003000012c7983 */ /* 0x001ee80000300800 */
[----:B------:R0:W-:Y:S04]  /*4590*/  STL [R1+0x120], R45 ;  /* 0x0001202d01007387 */ /* 0x0001e80000100800 */
[----:B0-----:R-:W4:Y:S01]  /*45a0*/  LDL.LU R45, [R1+0x2c] ;  /* 0x00002c00012d7983 */ /* 0x001f220000300800 */
[--C-:B------:R-:W-:Y:S01]  /*45b0*/  FADD.FTZ R165, R165, -R46.reuse ;  /* 0x8000002ea5a57221 */ /* 0x100fe20000010000 */
[C---:B------:R-:W-:Y:S01]  /*45c0*/  FMUL.FTZ R121, R47.reuse, R121 ;  /* 0x000000792f797220 */ /* 0x040fe20000410000 */
[----:B------:R-:W-:Y:S01]  /*45d0*/  FADD.FTZ R164, R164, -R46 ;  /* 0x8000002ea4a47221 */ /* 0x000fe20000010000 */
[C---:B------:R-:W-:Y:S01]  /*45e0*/  FMUL.FTZ R135, R47.reuse, R135 ;  /* 0x000000872f877220 */ /* 0x040fe20000410000 */
[----:B------:R-:W-:Y:S01]  /*45f0*/  MOV R68, R70 ;  /* 0x0000004600447202 */ /* 0x000fe20000000f00 */
[----:B------:R-:W-:Y:S01]  /*4600*/  FMUL.FTZ R165, R47, R165 ;  /* 0x000000a52fa57220 */ /* 0x000fe20000410000 */
[----:B------:R-:W-:Y:S01]  /*4610*/  FFMA.FTZ R70, R110, R121, R112 ;  /* 0x000000796e467223 */ /* 0x000fe20000010070 */
[--C-:B------:R-:W-:Y:S01]  /*4620*/  FADD.FTZ R163, R163, -R46.reuse ;  /* 0x8000002ea3a37221 */ /* 0x100fe20000010000 */
[----:B------:R-:W-:Y:S01]  /*4630*/  FADD.FTZ R162, R162, -R46 ;  /* 0x8000002ea2a27221 */ /* 0x000fe20000010000 */
[----:B------:R-:W-:Y:S01]  /*4640*/  FMUL.FTZ R164, R47, R164 ;  /* 0x000000a42fa47220 */ /* 0x000fe20000410000 */
[C---:B------:R-:W-:Y:S01]  /*4650*/  FFMA.FTZ R115, R110.reuse, R135, R112 ;  /* 0x000000876e737223 */ /* 0x040fe20000010070 */
[----:B------:R-:W-:Y:S01]  /*4660*/  FADD.FTZ R161, R161, -R46 ;  /* 0x8000002ea1a17221 */ /* 0x000fe20000010000 */
[----:B------:R-:W-:Y:S01]  /*4670*/  FFMA.FTZ R71, R110, R165, R112 ;  /* 0x000000a56e477223 */ /* 0x000fe20000010070 */
[C---:B------:R-:W-:Y:S01]  /*4680*/  FMUL.FTZ R163, R47.reuse, R163 ;  /* 0x000000a32fa37220 */ /* 0x040fe20000410000 */
[----:B------:R0:W-:Y:S01]  /*4690*/  STL [R1+0x118], R70 ;  /* 0x0001184601007387 */ /* 0x0001e20000100800 */
[----:B------:R-:W-:Y:S01]  /*46a0*/  FMUL.FTZ R162, R47, R162 ;  /* 0x000000a22fa27220 */ /* 0x000fe20000410000 */
[--C-:B------:R-:W-:Y:S01]  /*46b0*/  FADD.FTZ R160, R160, -R46.reuse ;  /* 0x8000002ea0a07221 */ /* 0x100fe20000010000 */
[--C-:B------:R-:W-:Y:S01]  /*46c0*/  FADD.FTZ R159, R159, -R46.reuse ;  /* 0x8000002e9f9f7221 */ /* 0x100fe20000010000 */
[----:B------:R-:W-:Y:S01]  /*46d0*/  FMUL.FTZ R161, R47, R161 ;  /* 0x000000a12fa17220 */ /* 0x000fe20000410000 */
[----:B------:R1:W-:Y:S01]  /*46e0*/  STL [R1+0x114], R115 ;  /* 0x0001147301007387 */ /* 0x0003e20000100800 */
[----:B------:R-:W-:Y:S01]  /*46f0*/  FADD.FTZ R158, R158, -R46 ;  /* 0x8000002e9e9e7221 */ /* 0x000fe20000010000 */
[----:B0-----:R-:W-:-:S02]  /*4700*/  FFMA.FTZ R70, R110, R164, R112 ;  /* 0x000000a46e467223 */ /* 0x001fc40000010070 */
[----:B------:R0:W-:Y:S01]  /*4710*/  STL [R1+0x110], R71 ;  /* 0x0001104701007387 */ /* 0x0001e20000100800 */
[C---:B------:R-:W-:Y:S01]  /*4720*/  FMUL.FTZ R160, R47.reuse, R160 ;  /* 0x000000a02fa07220 */ /* 0x040fe20000410000 */
[C---:B-1----:R-:W-:Y:S02]  /*4730*/  FFMA.FTZ R115, R110.reuse, R163, R112 ;  /* 0x000000a36e737223 */ /* 0x042fe40000010070 */
[----:B------:R1:W-:Y:S01]  /*4740*/  STL [R1+0x108], R70 ;  /* 0x0001084601007387 */ /* 0x0003e20000100800 */
[----:B------:R-:W-:Y:S01]  /*4750*/  FMUL.FTZ R159, R47, R159 ;  /* 0x0000009f2f9f7220 */ /* 0x000fe20000410000 */
[----:B------:R-:W-:Y:S01]  /*4760*/  FADD.FTZ R157, R157, -R46 ;  /* 0x8000002e9d9d7221 */ /* 0x000fe20000010000 */
[----:B0-----:R-:W-:Y:S01]  /*4770*/  FFMA.FTZ R71, R110, R162, R112 ;  /* 0x000000a26e477223 */ /* 0x001fe20000010070 */
[----:B------:R-:W-:Y:S01]  /*4780*/  FADD.FTZ R156, R156, -R46 ;  /* 0x8000002e9c9c7221 */ /* 0x000fe20000010000 */
[----:B------:R-:W-:Y:S01]  /*4790*/  FMUL.FTZ R158, R47, R158 ;  /* 0x0000009e2f9e7220 */ /* 0x000fe20000410000 */
[----:B------:R0:W-:Y:S01]  /*47a0*/  STL [R1+0x100], R115 ;  /* 0x0001007301007387 */ /* 0x0001e20000100800 */
[----:B-1----:R-:W-:Y:S01]  /*47b0*/  FFMA.FTZ R70, R110, R161, R112 ;  /* 0x000000a16e467223 */ /* 0x002fe20000010070 */
[----:B------:R-:W-:-:S02]  /*47c0*/  FADD.FTZ R155, R155, -R46 ;  /* 0x8000002e9b9b7221 */ /* 0x000fc40000010000 */
[----:B------:R1:W-:Y:S01]  /*47d0*/  STL [R1+0xfc], R71 ;  /* 0x0000fc4701007387 */ /* 0x0003e20000100800 */
[C---:B------:R-:W-:Y:S01]  /*47e0*/  FMUL.FTZ R157, R47.reuse, R157 ;  /* 0x0000009d2f9d7220 */ /* 0x040fe20000410000 */
[----:B------:R-:W-:Y:S02]  /*47f0*/  FMUL.FTZ R156, R47, R156 ;  /* 0x0000009c2f9c7220 */ /* 0x000fe40000410000 */
[----:B------:R1:W-:Y:S01]  /*4800*/  STL [R1+0xf8], R70 ;  /* 0x0000f84601007387 */ /* 0x0003e20000100800 */
[----:B0-----:R-:W-:Y:S01]  /*4810*/  FFMA.FTZ R115, R110, R160, R112 ;  /* 0x000000a06e737223 */ /* 0x001fe20000010070 */
[----:B------:R-:W-:Y:S01]  /*4820*/  FADD.FTZ R154, R154, -R46 ;  /* 0x8000002e9a9a7221 */ /* 0x000fe20000010000 */
[C---:B-1----:R-:W-:Y:S01]  /*4830*/  FFMA.FTZ R71, R110.reuse, R159, R112 ;  /* 0x0000009f6e477223 */ /* 0x042fe20000010070 */
[----:B------:R-:W-:Y:S01]  /*4840*/  FADD.FTZ R153, R153, -R46 ;  /* 0x8000002e99997221 */ /* 0x000fe20000010000 */
[C---:B------:R-:W-:Y:S01]  /*4850*/  FMUL.FTZ R155, R47.reuse, R155 ;  /* 0x0000009b2f9b7220 */ /* 0x040fe20000410000 */
[----:B------:R-:W-:Y:S01]  /*4860*/  FFMA.FTZ R70, R110, R158, R112 ;  /* 0x0000009e6e467223 */ /* 0x000fe20000010070 */
[----:B------:R0:W-:Y:S01]  /*4870*/  STL [R1+0xf0], R115 ;  /* 0x0000f07301007387 */ /* 0x0001e20000100800 */
[----:B------:R-:W-:Y:S01]  /*4880*/  FADD.FTZ R152, R152, -R46 ;  /* 0x8000002e98987221 */ /* 0x000fe20000010000 */
[----:B------:R-:W-:-:S02]  /*4890*/  FMUL.FTZ R154, R47, R154 ;  /* 0x0000009a2f9a7220 */ /* 0x000fc40000410000 */
[----:B------:R1:W-:Y:S01]  /*48a0*/  STL [R1+0xdc], R71 ;  /* 0x0000dc4701007387 */ /* 0x0003e20000100800 */
[----:B------:R-:W-:Y:S01]  /*48b0*/  FMUL.FTZ R153, R47, R153 ;  /* 0x000000992f997220 */ /* 0x000fe20000410000 */
[----:B------:R-:W-:Y:S02]  /*48c0*/  FADD.FTZ R151, R151, -R46 ;  /* 0x8000002e97977221 */ /* 0x000fe40000010000 */
[----:B------:R1:W-:Y:S01]  /*48d0*/  STL [R1+0xd4], R70 ;  /* 0x0000d44601007387 */ /* 0x0003e20000100800 */
[C-C-:B0-----:R-:W-:Y:S01]  /*48e0*/  FFMA.FTZ R115, R110.reuse, R157, R112.reuse ;  /* 0x0000009d6e737223 */ /* 0x141fe20000010070 */
[----:B-1----:R-:W-:Y:S01]  /*48f0*/  FFMA.FTZ R71, R110, R156, R112 ;  /* 0x0000009c6e477223 */ /* 0x002fe20000010070 */
[----:B------:R-:W-:Y:S01]  /*4900*/  FADD.FTZ R150, R150, -R46 ;  /* 0x8000002e96967221 */ /* 0x000fe20000010000 */
[----:B------:R-:W-:Y:S01]  /*4910*/  FMUL.FTZ R152, R47, R152 ;  /* 0x000000982f987220 */ /* 0x000fe20000410000 */
[----:B------:R-:W-:Y:S01]  /*4920*/  FFMA.FTZ R70, R110, R155, R112 ;  /* 0x0000009b6e467223 */ /* 0x000fe20000010070 */
[----:B------:R0:W-:Y:S01]  /*4930*/  STL [R1+0xcc], R115 ;  /* 0x0000cc7301007387 */ /* 0x0001e20000100800 */
[--C-:B------:R-:W-:Y:S01]  /*4940*/  FADD.FTZ R140, R140, -R46.reuse ;  /* 0x8000002e8c8c7221 */ /* 0x100fe20000010000 */
[----:B------:R-:W-:-:S02]  /*4950*/  FADD.FTZ R138, R138, -R46 ;  /* 0x8000002e8a8a7221 */ /* 0x000fc40000010000 */
[----:B------:R1:W-:Y:S01]  /*4960*/  STL [R1+0xc8], R71 ;  /* 0x0000c84701007387 */ /* 0x0003e20000100800 */
[C---:B------:R-:W-:Y:S01]  /*4970*/  FMUL.FTZ R151, R47.reuse, R151 ;  /* 0x000000972f977220 */ /* 0x040fe20000410000 */
[C---:B------:R-:W-:Y:S02]  /*4980*/  FMUL.FTZ R150, R47.reuse, R150 ;  /* 0x000000962f967220 */ /* 0x040fe40000410000 */
[----:B------:R1:W-:Y:S01]  /*4990*/  STL [R1+0xc4], R70 ;  /* 0x0000c44601007387 */ /* 0x0003e20000100800 */
[C-C-:B0-----:R-:W-:Y:S01]  /*49a0*/  FFMA.FTZ R115, R110.reuse, R154, R112.reuse ;  /* 0x0000009a6e737223 */ /* 0x141fe20000010070 */
[C---:B------:R-:W-:Y:S01]  /*49b0*/  FMUL.FTZ R140, R47.reuse, R140 ;  /* 0x0000008c2f8c7220 */ /* 0x040fe20000410000 */
        /* <DEDUP_REMOVED lines=8> */
[C-C-:B------:R-:W-:Y:S01]  /*4a40*/  FFMA.FTZ R137, R110.reuse, R140, R112.reuse ;  /* 0x0000008c6e897223 */ /* 0x140fe20000010070 */
[----:B------:R-:W-:Y:S01]  /*4a50*/  SHF.L.U32 R67, R67, 0x10, RZ ;  /* 0x0000001043437819 */ /* 0x000fe200000006ff */
[C---:B------:R-:W-:Y:S01]  /*4a60*/  FMUL.FTZ R142, R47.reuse, R142 ;  /* 0x0000008e2f8e7220 */ /* 0x040fe20000410000 */
[----:B------:R1:W-:Y:S01]  /*4a70*/  STL [R1+0xb0], R70 ;  /* 0x0000b04601007387 */ /* 0x0003e20000100800 */
[--C-:B0-----:R-:W-:Y:S01]  /*4a80*/  FFMA.FTZ R115, R110, R151, R112.reuse ;  /* 0x000000976e737223 */ /* 0x101fe20000010070 */
[----:B------:R-:W-:Y:S01]  /*4a90*/  SHF.L.U32 R114, R114, 0x10, RZ ;  /* 0x0000001072727819 */ /* 0x000fe200000006ff */
[--C-:B-1----:R-:W-:Y:S01]  /*4aa0*/  FFMA.FTZ R71, R110, R150, R112.reuse ;  /* 0x000000966e477223 */ /* 0x102fe20000010070 */
[----:B------:R-:W-:Y:S01]  /*4ab0*/  SHF.L.U32 R56, R56, 0x10, RZ ;  /* 0x0000001038387819 */ /* 0x000fe200000006ff */
[C---:B------:R-:W-:Y:S01]  /*4ac0*/  FMUL.FTZ R144, R47.reuse, R144 ;  /* 0x000000902f907220 */ /* 0x040fe20000410000 */
[----:B------:R-:W-:Y:S01]  /*4ad0*/  SHF.L.U32 R54, R54, 0x10, RZ ;  /* 0x0000001036367819 */ /* 0x000fe200000006ff */
[--C-:B------:R-:W-:Y:S01]  /*4ae0*/  FFMA.FTZ R70, R110, R138, R112.reuse ;  /* 0x0000008a6e467223 */ /* 0x100fe20000010070 */
[----:B------:R-:W-:Y:S01]  /*4af0*/  SHF.L.U32 R100, R100, 0x10, RZ ;  /* 0x0000001064647819 */ /* 0x000fe200000006ff */
[----:B------:R-:W-:Y:S01]  /*4b00*/  FMUL.FTZ R146, R47, R146 ;  /* 0x000000922f927220 */ /* 0x000fe20000410000 */
[----:B------:R-:W-:Y:S01]  /*4b10*/  STL [R1+0xa4], R115 ;  /* 0x0000a47301007387 */ /* 0x000fe20000100800 */
[----:B------:R-:W-:Y:S01]  /*4b20*/  IMAD.U32 R52, R52, 0x10000, RZ ;  /* 0x0001000034347824 */ /* 0x000fe200078e00ff */
[----:B------:R-:W-:Y:S01]  /*4b30*/  SHF.L.U32 R50, R50, 0x10, RZ ;  /* 0x0000001032327819 */ /* 0x000fe200000006ff */
[----:B------:R-:W-:Y:S01]  /*4b40*/  FFMA.FTZ R136, R110, R142, R112 ;  /* 0x0000008e6e887223 */ /* 0x000fe20000010070 */
[----:B------:R0:W-:Y:S01]  /*4b50*/  STL [R1+0xa0], R71 ;  /* 0x0000a04701007387 */ /* 0x0001e20000100800 */
[----:B------:R-:W-:Y:S01]  /*4b60*/  SHF.L.U32 R58, R58, 0x10, RZ ;  /* 0x000000103a3a7819 */ /* 0x000fe200000006ff */
[----:B------:R-:W-:Y:S01]  /*4b70*/  IMAD.U32 R78, R78, 0x10000, RZ ;  /* 0x000100004e4e7824 */ /* 0x000fe200078e00ff */
[----:B------:R-:W-:Y:S01]  /*4b80*/  SHF.L.U32 R61, R61, 0x10, RZ ;  /* 0x000000103d3d7819 */ /* 0x000fe200000006ff */
[----:B------:R-:W-:Y:S01]  /*4b90*/  STL [R1+0x160], R137 ;  /* 0x0001608901007387 */ /* 0x000fe20000100800 */
[----:B------:R-:W-:Y:S01]  /*4ba0*/  SHF.L.U32 R63, R63, 0x10, RZ ;  /* 0x000000103f3f7819 */ /* 0x000fe200000006ff */
[----:B------:R-:W-:Y:S01]  /*4bb0*/  IMAD.U32 R94, R94, 0x10000, RZ ;  /* 0x000100005e5e7824 */ /* 0x000fe200078e00ff */
[----:B------:R-:W-:Y:S01]  /*4bc0*/  SHF.L.U32 R72, R72, 0x10, RZ ;  /* 0x0000001048487819 */ /* 0x000fe200000006ff */
[----:B------:R-:W-:Y:S01]  /*4bd0*/  FADD.FTZ R67, -R46, R67 ;  /* 0x000000432e437221 */ /* 0x000fe20000010100 */
        /* <DEDUP_REMOVED lines=15> */
[----:B------:R1:W-:Y:S01]  /*4cd0*/  STL [R1+0x9c], R70 ;  /* 0x00009c4601007387 */ /* 0x0003e20000100800 */
[----:B0-----:R-:W-:Y:S01]  /*4ce0*/  FFMA.FTZ R71, R110, R144, R112 ;  /* 0x000000906e477223 */ /* 0x001fe20000010070 */
[C---:B------:R-:W-:Y:S01]  /*4cf0*/  FADD.FTZ R114, -R46.reuse, R114 ;  /* 0x000000722e727221 */ /* 0x040fe20000010100 */
[C---:B------:R-:W-:Y:S01]  /*4d00*/  FADD.FTZ R56, -R46.reuse, R56 ;  /* 0x000000382e387221 */ /* 0x040fe20000010100 */
[C---:B------:R-:W-:Y:S01]  /*4d10*/  FADD.FTZ R54, -R46.reuse, R54 ;  /* 0x000000362e367221 */ /* 0x040fe20000010100 */
[C---:B------:R-:W-:Y:S01]  /*4d20*/  FADD.FTZ R100, -R46.reuse, R100 ;  /* 0x000000642e647221 */ /* 0x040fe20000010100 */
[----:B------:R-:W-:Y:S01]  /*4d30*/  MOV R115, R68 ;  /* 0x0000004400737202 */ /* 0x000fe20000000f00 */
[C---:B------:R-:W-:Y:S01]  /*4d40*/  FADD.FTZ R52, -R46.reuse, R52 ;  /* 0x000000342e347221 */ /* 0x040fe20000010100 */
[----:B------:R-:W-:Y:S01]  /*4d50*/  FADD.FTZ R50, -R46, R50 ;  /* 0x000000322e327221 */ /* 0x000fe20000010100 */
[----:B-1----:R-:W-:Y:S01]  /*4d60*/  FFMA.FTZ R70, R110, R146, R112 ;  /* 0x000000926e467223 */ /* 0x002fe20000010070 */
        /* <DEDUP_REMOVED lines=21> */
[C---:B------:R-:W-:Y:S01]  /*4ec0*/  FMUL.FTZ R68, R47.reuse, R67 ;  /* 0x000000432f447220 */ /* 0x040fe20000410000 */
[----:B------:R-:W-:Y:S01]  /*4ed0*/  STL [R1+0x164], R136 ;  /* 0x0001648801007387 */ /* 0x000fe20000100800 */
[C---:B------:R-:W-:Y:S01]  /*4ee0*/  FMUL.FTZ R114, R47.reuse, R114 ;  /* 0x000000722f727220 */ /* 0x040fe20000410000 */
[C---:B------:R-:W-:Y:S01]  /*4ef0*/  FMUL.FTZ R67, R47.reuse, R56 ;  /* 0x000000382f437220 */ /* 0x040fe20000410000 */
[C---:B------:R-:W-:Y:S01]  /*4f00*/  FMUL.FTZ R56, R47.reuse, R54 ;  /* 0x000000362f387220 */ /* 0x040fe20000410000 */
[----:B------:R-:W-:Y:S01]  /*4f10*/  STL [R1+0x168], R71 ;  /* 0x0001684701007387 */ /* 0x000fe20000100800 */
[C---:B------:R-:W-:Y:S01]  /*4f20*/  FMUL.FTZ R54, R47.reuse, R52 ;  /* 0x000000342f367220 */ /* 0x040fe20000410000 */
[C---:B------:R-:W-:Y:S01]  /*4f30*/  FMUL.FTZ R52, R47.reuse, R50 ;  /* 0x000000322f347220 */ /* 0x040fe20000410000 */
[C---:B------:R-:W-:Y:S01]  /*4f40*/  FMUL.FTZ R58, R47.reuse, R58 ;  /* 0x0000003a2f3a7220 */ /* 0x040fe20000410000 */
[----:B------:R0:W-:Y:S01]  /*4f50*/  STL [R1+0x16c], R70 ;  /* 0x00016c4601007387 */ /* 0x0001e20000100800 */
        /* <DEDUP_REMOVED lines=23> */
[----:B------:R-:W-:Y:S01]  /*50d0*/  FFMA.FTZ R157, R2, R82, R116 ;  /* 0x00000052029d7223 */ /* 0x000fe20000010074 */
[----:B--2---:R-:W-:Y:S01]  /*50e0*/  IMAD.U32 R0, R0, 0x10000, RZ ;  /* 0x0001000000007824 */ /* 0x004fe200078e00ff */
[----:B---3--:R-:W-:-:S05]  /*50f0*/  SHF.L.U32 R44, R44, 0x10, RZ ;  /* 0x000000102c2c7819 */ /* 0x008fca00000006ff */
[C---:B------:R-:W-:Y:S01]  /*5100*/  FADD.FTZ R44, -R46.reuse, R44 ;  /* 0x0000002c2e2c7221 */ /* 0x040fe20000010100 */
[----:B------:R-:W-:-:S03]  /*5110*/  FADD.FTZ R0, -R46, R0 ;  /* 0x000000002e007221 */ /* 0x000fc60000010100 */
[----:B------:R-:W-:Y:S01]  /*5120*/  FMUL.FTZ R44, R47, R44 ;  /* 0x0000002c2f2c7220 */ /* 0x000fe20000410000 */
[----:B----4-:R-:W-:-:S03]  /*5130*/  SHF.L.U32 R45, R45, 0x10, RZ ;  /* 0x000000102d2d7819 */ /* 0x010fc600000006ff */
[----:B------:R-:W-:Y:S02]  /*5140*/  FFMA.FTZ R44, R2, R44, R116 ;  /* 0x0000002c022c7223 */ /* 0x000fe40000010074 */
[----:B------:R-:W-:Y:S01]  /*5150*/  FADD.FTZ R45, -R46, R45 ;  /* 0x0000002d2e2d7221 */ /* 0x000fe20000010100 */
[----:B------:R-:W-:-:S03]  /*5160*/  FMUL.FTZ R112, R47, R0 ;  /* 0x000000002f707220 */ /* 0x000fc60000410000 */
[C---:B------:R-:W-:Y:S01]  /*5170*/  FMUL.FTZ R110, R47.reuse, R45 ;  /* 0x0000002d2f6e7220 */ /* 0x040fe20000410000 */
[C---:B------:R-:W-:Y:S01]  /*5180*/  FMUL.FTZ R46, R47.reuse, R100 ;  /* 0x000000642f2e7220 */ /* 0x040fe20000410000 */
[C---:B------:R-:W-:Y:S01]  /*5190*/  FMUL.FTZ R45, R47.reuse, R102 ;  /* 0x000000662f2d7220 */ /* 0x040fe20000410000 */
[----:B------:R-:W-:Y:S01]  /*51a0*/  FMUL.FTZ R0, R47, R106 ;  /* 0x0000006a2f007220 */ /* 0x000fe20000410000 */
[----:B------:R-:W2:Y:S01]  /*51b0*/  LDL.LU R100, [R1+0x28] ;  /* 0x0000280001647983 */ /* 0x000ea20000300800 */
[C-C-:B0-----:R-:W-:Y:S01]  /*51c0*/  FFMA.FTZ R70, R2.reuse, R110, R116.reuse ;  /* 0x0000006e02467223 */ /* 0x141fe20000010074 */
[C-C-:B------:R-:W-:Y:S02]  /*51d0*/  FFMA.FTZ R47, R2.reuse, R114, R116.reuse ;  /* 0x00000072022f7223 */ /* 0x140fe40000010074 */
[----:B------:R0:W-:Y:S04]  /*51e0*/  STL [R1+0x1c], R44 ;  /* 0x00001c2c01007387 */ /* 0x0001e80000100800 */
[----:B------:R1:W-:Y:S01]  /*51f0*/  STL [R1+0x18], R70 ;  /* 0x0000184601007387 */ /* 0x0003e20000100800 */
[----:B0-----:R-:W-:-:S03]  /*5200*/  FFMA.FTZ R44, R2, R68, R116 ;  /* 0x00000044022c7223 */ /* 0x001fc60000010074 */
[----:B------:R0:W-:Y:S04]  /*5210*/  STL [R1+0x14], R47 ;  /* 0x0000142f01007387 */ /* 0x0001e80000100800 */
[----:B------:R3:W-:Y:S04]  /*5220*/  STL [R1+0x10], R44 ;  /* 0x0000102c01007387 */ /* 0x0007e80000100800 */
[----:B------:R-:W4:Y:S04]  /*5230*/  LDL.LU R119, [R1+0x44] ;  /* 0x0000440001777983 */ /* 0x000f280000300800 */
[----:B------:R-:W4:Y:S04]  /*5240*/  LDL.LU R117, [R1+0x40] ;  /* 0x0000400001757983 */ /* 0x000f280000300800 */
[----:B------:R-:W4:Y:S04]  /*5250*/  LDL.LU R72, [R1+0x48] ;  /* 0x0000480001487983 */ /* 0x000f280000300800 */
[----:B------:R-:W4:Y:S04]  /*5260*/  LDL.LU R74, [R1+0x4c] ;  /* 0x00004c00014a7983 */ /* 0x000f280000300800 */
[----:B------:R-:W4:Y:S04]  /*5270*/  LDL.LU R76, [R1+0x50] ;  /* 0x00005000014c7983 */ /* 0x000f280000300800 */
[----:B------:R-:W4:Y:S04]  /*5280*/  LDL.LU R78, [R1+0x54] ;  /* 0x00005400014e7983 */ /* 0x000f280000300800 */
[----:B------:R-:W4:Y:S01]  /*5290*/  LDL.LU R80, [R1+0x58] ;  /* 0x0000580001507983 */ /* 0x000f220000300800 */
[----:B------:R-:W-:-:S03]  /*52a0*/  FFMA.FTZ R156, R2, R84, R116 ;  /* 0x00000054029c7223 */ /* 0x000fc60000010074 */
        /* <DEDUP_REMOVED lines=10> */
[----:B------:R-:W4:Y:S04]  /*5350*/  LDL.LU R92, [R1+0x70] ;  /* 0x00007000015c7983 */ /* 0x000f280000300800 */
[----:B------:R-:W4:Y:S01]  /*5360*/  LDL.LU R94, [R1+0x74] ;  /* 0x00007400015e7983 */ /* 0x000f220000300800 */
[----:B------:R-:W-:Y:S01]  /*5370*/  FFMA.FTZ R137, R2, R52, R116 ;  /* 0x0000003402897223 */ /* 0x000fe20000010074 */
[--C-:B------:R-:W-:Y:S01]  /*5380*/  FADD.FTZ R25, R25, -R48.reuse ;  /* 0x8000003019197221 */ /* 0x100fe20000010000 */
        /* <DEDUP_REMOVED lines=19> */
[C---:B------:R-:W-:Y:S01]  /*54c0*/  FMUL.FTZ R25, R49.reuse, R25 ;  /* 0x0000001931197220 */ /* 0x040fe20000410000 */
[C---:B------:R-:W-:Y:S01]  /*54d0*/  FMUL.FTZ R24, R49.reuse, R24 ;  /* 0x0000001831187220 */ /* 0x040fe20000410000 */
[----:B------:R-:W-:Y:S01]  /*54e0*/  FMUL.FTZ R23, R49, R23 ;  /* 0x0000001731177220 */ /* 0x000fe20000410000 */
[--C-:B------:R-:W-:Y:S01]  /*54f0*/  FADD.FTZ R6, R6, -R48.reuse ;  /* 0x8000003006067221 */ /* 0x100fe20000010000 */
[--C-:B------:R-:W-:Y:S01]  /*5500*/  FADD.FTZ R5, R5, -R48.reuse ;  /* 0x8000003005057221 */ /* 0x100fe20000010000 */
[--C-:B------:R-:W-:Y:S01]  /*5510*/  FADD.FTZ R4, R4, -R48.reuse ;  /* 0x8000003004047221 */ /* 0x100fe20000010000 */
[----:B------:R-:W-:Y:S01]  /*5520*/  FADD.FTZ R3, R3, -R48 ;  /* 0x8000003003037221 */ /* 0x000fe20000010000 */
[C---:B------:R-:W-:Y:S01]  /*5530*/  FMUL.FTZ R22, R49.reuse, R22 ;  /* 0x0000001631167220 */ /* 0x040fe20000410000 */
[C---:B------:R-:W-:Y:S01]  /*5540*/  FMUL.FTZ R21, R49.reuse, R21 ;  /* 0x0000001531157220 */ /* 0x040fe20000410000 */
[C---:B------:R-:W-:Y:S01]  /*5550*/  FMUL.FTZ R20, R49.reuse, R20 ;  /* 0x0000001431147220 */ /* 0x040fe20000410000 */
[----:B------:R-:W-:Y:S01]  /*5560*/  FMUL.FTZ R19, R49, R19 ;  /* 0x0000001331137220 */ /* 0x000fe20000410000 */
[----:B------:R-:W-:Y:S01]  /*5570*/  SHF.L.U32 R53, R53, 0x10, RZ ;  /* 0x0000001035357819 */ /* 0x000fe200000006ff */
[----:B------:R-:W-:Y:S01]  /*5580*/  FFMA.FTZ R163, R2, R63, R116 ;  /* 0x0000003f02a37223 */ /* 0x000fe20000010074 */
[----:B------:R-:W-:Y:S01]  /*5590*/  SHF.L.U32 R101, R101, 0x10, RZ ;  /* 0x0000001065657819 */ /* 0x000fe200000006ff */
        /* <DEDUP_REMOVED lines=9> */
[C-C-:B-1----:R-:W-:Y:S01]  /*5630*/  FFMA.FTZ R70, R2.reuse, R67, R116.reuse ;  /* 0x0000004302467223 */ /* 0x142fe20000010074 */
[----:B------:R-:W-:Y:S01]  /*5640*/  SHF.L.U32 R59, R59, 0x10, RZ ;  /* 0x000000103b3b7819 */ /* 0x000fe200000006ff */
[C-C-:B------:R-:W-:Y:S01]  /*5650*/  FFMA.FTZ R71, R2.reuse, R56, R116.reuse ;  /* 0x0000003802477223 */ /* 0x140fe20000010074 */
[----:B------:R-:W-:Y:S01]  /*5660*/  SHF.L.U32 R57, R57, 0x10, RZ ;  /* 0x0000001039397819 */ /* 0x000fe200000006ff */
[C-C-:B------:R-:W-:Y:S01]  /*5670*/  FFMA.FTZ R136, R2.reuse, R54, R116.reuse ;  /* 0x0000003602887223 */ /* 0x140fe20000010074 */
[----:B------:R-:W-:Y:S01]  /*5680*/  SHF.L.U32 R55, R55, 0x10, RZ ;  /* 0x0000001037377819 */ /* 0x000fe200000006ff */
[----:B------:R-:W-:Y:S01]  /*5690*/  FFMA.FTZ R165, R2, R58, R116 ;  /* 0x0000003a02a57223 */ /* 0x000fe20000010074 */
[----:B------:R-:W-:Y:S01]  /*56a0*/  SHF.L.U32 R60, R60, 0x10, RZ ;  /* 0x000000103c3c7819 */ /* 0x000fe200000006ff */
[C---:B------:R-:W-:Y:S01]  /*56b0*/  FMUL.FTZ R63, R49.reuse, R149 ;  /* 0x00000095313f7220 */ /* 0x040fe20000410000 */
[----:B------:R-:W-:Y:S01]  /*56c0*/  SHF.L.U32 R62, R62, 0x10, RZ ;  /* 0x000000103e3e7819 */ /* 0x000fe200000006ff */
[C---:B------:R-:W-:Y:S01]  /*56d0*/  FMUL.FTZ R14, R49.reuse, R14 ;  /* 0x0000000e310e7220 */ /* 0x040fe20000410000 */
[----:B------:R-:W-:Y:S01]  /*56e0*/  SHF.L.U32 R64, R64, 0x10, RZ ;  /* 0x0000001040407819 */ /* 0x000fe200000006ff */
[C---:B------:R-:W-:Y:S01]  /*56f0*/  FMUL.FTZ R13, R49.reuse, R13 ;  /* 0x0000000d310d7220 */ /* 0x040fe20000410000 */
[C---:B------:R-:W-:Y:S01]  /*5700*/  FMUL.FTZ R12, R49.reuse, R12 ;  /* 0x0000000c310c7220 */ /* 0x040fe20000410000 */
[----:B------:R-:W-:Y:S01]  /*5710*/  FMUL.FTZ R11, R49, R11 ;  /* 0x0000000b310b7220 */ /* 0x000fe20000410000 */
[----:B------:R-:W-:Y:S01]  /*5720*/  SHF.L.U32 R69, R69, 0x10, RZ ;  /* 0x0000001045457819 */ /* 0x000fe200000006ff */
[----:B------:R-:W-:Y:S01]  /*5730*/  IMAD.U32 R51, R51, 0x10000, RZ ;  /* 0x0001000033337824 */ /* 0x000fe200078e00ff */
[----:B------:R-:W-:Y:S01]  /*5740*/  SHF.L.U32 R73, R73, 0x10, RZ ;  /* 0x0000001049497819 */ /* 0x000fe200000006ff */
[----:B------:R-:W-:Y:S01]  /*5750*/  FMUL.FTZ R10, R49, R10 ;  /* 0x0000000a310a7220 */ /* 0x000fe20000410000 */
[----:B------:R-:W-:Y:S01]  /*5760*/  SHF.L.U32 R75, R75, 0x10, RZ ;  /* 0x000000104b4b7819 */ /* 0x000fe200000006ff */
[----:B------:R-:W-:Y:S01]  /*5770*/  FMUL.FTZ R9, R49, R9 ;  /* 0x0000000931097220 */ /* 0x000fe20000410000 */
[----:B------:R-:W-:Y:S01]  /*5780*/  SHF.L.U32 R77, R77, 0x10, RZ ;  /* 0x000000104d4d7819 */ /* 0x000fe200000006ff */
[----:B------:R-:W-:Y:S01]  /*5790*/  FMUL.FTZ R8, R49, R8 ;  /* 0x0000000831087220 */ /* 0x000fe20000410000 */
[----:B------:R-:W-:Y:S01]  /*57a0*/  SHF.L.U32 R79, R79, 0x10, RZ ;  /* 0x000000104f4f7819 */ /* 0x000fe200000006ff */
[----:B------:R-:W-:Y:S01]  /*57b0*/  FMUL.FTZ R7, R49, R7 ;  /* 0x0000000731077220 */ /* 0x000fe20000410000 */
[----:B------:R-:W-:Y:S01]  /*57c0*/  SHF.L.U32 R83, R83, 0x10, RZ ;  /* 0x0000001053537819 */ /* 0x000fe200000006ff */
[--C-:B------:R-:W-:Y:S01]  /*57d0*/  FFMA.FTZ R58, R111, R25, R113.reuse ;  /* 0x000000196f3a7223 */ /* 0x100fe20000010071 */
[----:B------:R-:W-:Y:S01]  /*57e0*/  SHF.L.U32 R85, R85, 0x10, RZ ;  /* 0x0000001055557819 */ /* 0x000fe200000006ff */
[--C-:B------:R-:W-:Y:S01]  /*57f0*/  FFMA.FTZ R56, R111, R24, R113.reuse ;  /* 0x000000186f387223 */ /* 0x100fe20000010071 */
[----:B------:R-:W-:Y:S01]  /*5800*/  SHF.L.U32 R87, R87, 0x10, RZ ;  /* 0x0000001057577819 */ /* 0x000fe200000006ff */
[----:B------:R-:W-:Y:S01]  /*5810*/  FFMA.FTZ R54, R111, R23, R113 ;  /* 0x000000176f367223 */ /* 0x000fe20000010071 */
        /* <DEDUP_REMOVED lines=10> */
[----:B------:R-:W-:Y:S01]  /*58c0*/  FADD.FTZ R148, R148, -R48 ;  /* 0x8000003094947221 */ /* 0x000fe20000010000 */
[----:B------:R-:W-:Y:S01]  /*58d0*/  SHF.L.U32 R109, R109, 0x10, RZ ;  /* 0x000000106d6d7819 */ /* 0x000fe200000006ff */
[C---:B------:R-:W-:Y:S01]  /*58e0*/  FMUL.FTZ R6, R49.reuse, R6 ;  /* 0x0000000631067220 */ /* 0x040fe20000410000 */
[C---:B------:R-:W-:Y:S01]  /*58f0*/  FMUL.FTZ R5, R49.reuse, R5 ;  /* 0x0000000531057220 */ /* 0x040fe20000410000 */
[C---:B------:R-:W-:Y:S01]  /*5900*/  FMUL.FTZ R4, R49.reuse, R4 ;  /* 0x0000000431047220 */ /* 0x040fe20000410000 */
[----:B------:R-:W-:Y:S01]  /*5910*/  FMUL.FTZ R3, R49, R3 ;  /* 0x0000000331037220 */ /* 0x000fe20000410000 */
[C-C-:B------:R-:W-:Y:S01]  /*5920*/  FFMA.FTZ R25, R111.reuse, R21, R113.reuse ;  /* 0x000000156f197223 */ /* 0x140fe20000010071 */
[C-C-:B------:R-:W-:Y:S01]  /*5930*/  FFMA.FTZ R24, R111.reuse, R20, R113.reuse ;  /* 0x000000146f187223 */ /* 0x140fe20000010071 */
[--C-:B------:R-:W-:Y:S01]  /*5940*/  FFMA.FTZ R23, R111, R19, R113.reuse ;  /* 0x000000136f177223 */ /* 0x100fe20000010071 */
[----:B------:R-:W-:Y:S01]  /*5950*/  FFMA.FTZ R150, R2, R96, R116 ;  /* 0x0000006002967223 */ /* 0x000fe20000010074 */
[----:B------:R-:W-:Y:S01]  /*5960*/  FADD.FTZ R147, R147, -R48 ;  /* 0x8000003093937221 */ /* 0x000fe20000010000 */
[C---:B------:R-:W-:Y:S01]  /*5970*/  FMUL.FTZ R139, R49.reuse, R139 ;  /* 0x0000008b318b7220 */ /* 0x040fe20000410000 */
[C---:B------:R-:W-:Y:S01]  /*5980*/  FMUL.FTZ R141, R49.reuse, R141 ;  /* 0x0000008d318d7220 */ /* 0x040fe20000410000 */
[C---:B------:R-:W-:Y:S01]  /*5990*/  FMUL.FTZ R143, R49.reuse, R143 ;  /* 0x0000008f318f7220 */ /* 0x040fe20000410000 */
[----:B------:R-:W-:Y:S01]  /*59a0*/  FMUL.FTZ R145, R49, R145 ;  /* 0x0000009131917220 */ /* 0x000fe20000410000 */
[C-C-:B------:R-:W-:Y:S01]  /*59b0*/  FFMA.FTZ R21, R111.reuse, R17, R113.reuse ;  /* 0x000000116f157223 */ /* 0x140fe20000010071 */
[C-C-:B------:R-:W-:Y:S01]  /*59c0*/  FFMA.FTZ R20, R111.reuse, R16, R113.reuse ;  /* 0x000000106f147223 */ /* 0x140fe20000010071 */
[C---:B------:R-:W-:Y:S01]  /*59d0*/  FFMA.FTZ R19, R111.reuse, R15, R113 ;  /* 0x0000000f6f137223 */ /* 0x040fe20000010071 */
[C---:B------:R-:W-:Y:S01]  /*59e0*/  FADD.FTZ R53, -R48.reuse, R53 ;  /* 0x0000003530357221 */ /* 0x040fe20000010100 */
[----:B------:R-:W-:Y:S01]  /*59f0*/  FADD.FTZ R101, -R48, R101 ;  /* 0x0000006530657221 */ /* 0x000fe20000010100 */
[----:B0-----:R-:W-:Y:S01]  /*5a00*/  FFMA.FTZ R47, R2, R98, R116 ;  /* 0x00000062022f7223 */ /* 0x001fe20000010074 */
[C-C-:B------:R-:W-:Y:S01]  /*5a10*/  FFMA.FTZ R17, R111.reuse, R13, R113.reuse ;  /* 0x0000000d6f117223 */ /* 0x140fe20000010071 */
[C-C-:B------:R-:W-:Y:S01]  /*5a20*/  FFMA.FTZ R16, R111.reuse, R12, R113.reuse ;  /* 0x0000000c6f107223 */ /* 0x140fe20000010071 */
[C---:B------:R-:W-:Y:S01]  /*5a30*/  FFMA.FTZ R15, R111.reuse, R11, R113 ;  /* 0x0000000b6f0f7223 */ /* 0x040fe20000010071 */
        /* <DEDUP_REMOVED lines=8> */
[----:B------:R-:W4:Y:S01]  /*5ac0*/  LDL.LU R96, [R1+0x78] ;  /* 0x0000780001607983 */ /* 0x000f220000300800 */
[--C-:B------:R-:W-:Y:S01]  /*5ad0*/  FFMA.FTZ R164, R2, R61, R116.reuse ;  /* 0x0000003d02a47223 */ /* 0x100fe20000010074 */
[C-C-:B------:R-:W-:Y:S01]  /*5ae0*/  FFMA.FTZ R13, R111.reuse, R9, R113.reuse ;  /* 0x000000096f0d7223 */ /* 0x140fe20000010071 */
[C-C-:B------:R-:W-:Y:S01]  /*5af0*/  FFMA.FTZ R12, R111.reuse, R8, R113.reuse ;  /* 0x000000086f0c7223 */ /* 0x140fe20000010071 */
[----:B------:R-:W-:Y:S01]  /*5b00*/  FFMA.FTZ R11, R111, R7, R113 ;  /* 0x000000076f0b7223 */ /* 0x000fe20000010071 */
        /* <DEDUP_REMOVED lines=18> */
[----:B------:R-:W4:Y:S01]  /*5c30*/  LDL.LU R98, [R1+0x7c] ;  /* 0x00007c0001627983 */ /* 0x000f220000300800 */
[----:B------:R-:W-:Y:S01]  /*5c40*/  FMUL.FTZ R61, R49, R148 ;  /* 0x00000094313d7220 */ /* 0x000fe20000410000 */
[C-C-:B------:R-:W-:Y:S01]  /*5c50*/  FFMA.FTZ R9, R111.reuse, R5, R113.reuse ;  /* 0x000000056f097223 */ /* 0x140fe20000010071 */
[C-C-:B------:R-:W-:Y:S01]  /*5c60*/  FFMA.FTZ R8, R111.reuse, R4, R113.reuse ;  /* 0x000000046f087223 */ /* 0x140fe20000010071 */
[----:B------:R-:W-:Y:S01]  /*5c70*/  FFMA.FTZ R7, R111, R3, R113 ;  /* 0x000000036f077223 */ /* 0x000fe20000010071 */
[----:B------:R-:W-:Y:S01]  /*5c80*/  FADD.FTZ R109, -R48, R109 ;  /* 0x0000006d306d7221 */ /* 0x000fe20000010100 */
[----:B------:R-:W-:Y:S01]  /*5c90*/  FMUL.FTZ R147, R49, R147 ;  /* 0x0000009331937220 */ /* 0x000fe20000410000 */
[C-C-:B------:R-:W-:Y:S01]  /*5ca0*/  FFMA.FTZ R5, R111.reuse, R141, R113.reuse ;  /* 0x0000008d6f057223 */ /* 0x140fe20000010071 */
[C-C-:B------:R-:W-:Y:S01]  /*5cb0*/  FFMA.FTZ R4, R111.reuse, R143, R113.reuse ;  /* 0x0000008f6f047223 */ /* 0x140fe20000010071 */
        /* <DEDUP_REMOVED lines=26> */
[----:B------:R-:W4:Y:S01]  /*5e60*/  LDL.LU R101, [R1+0x80] ;  /* 0x0000800001657983 */ /* 0x000f220000300800 */
[C-C-:B------:R-:W-:Y:S01]  /*5e70*/  FFMA.FTZ R63, R111.reuse, R63, R113.reuse ;  /* 0x0000003f6f3f7223 */ /* 0x140fe20000010071 */
[----:B------:R-:W-:Y:S01]  /*5e80*/  FFMA.FTZ R61, R111, R61, R113 ;  /* 0x0000003d6f3d7223 */ /* 0x000fe20000010071 */
[----:B------:R-:W-:Y:S01]  /*5e90*/  FMUL.FTZ R109, R49, R109 ;  /* 0x0000006d316d7220 */ /* 0x000fe20000410000 */
[C-C-:B------:R-:W-:Y:S01]  /*5ea0*/  FFMA.FTZ R50, R2.reuse, R112, R116.reuse ;  /* 0x0000007002327223 */ /* 0x140fe20000010074 */
[C-C-:B------:R-:W-:Y:S01]  /*5eb0*/  FFMA.FTZ R46, R2.reuse, R46, R116.reuse ;  /* 0x0000002e022e7223 */ /* 0x140fe20000010074 */
[C-C-:B------:R-:W-:Y:S01]  /*5ec0*/  FFMA.FTZ R45, R2.reuse, R45, R116.reuse ;  /* 0x0000002d022d7223 */ /* 0x140fe20000010074 */
[C-C-:B---3--:R-:W-:Y:S01]  /*5ed0*/  FFMA.FTZ R44, R2.reuse, R104, R116.reuse ;  /* 0x00000068022c7223 */ /* 0x148fe20000010074 */
        /* <DEDUP_REMOVED lines=17> */
[----:B--2---:R-:W-:-:S02]  /*5ff0*/  FADD.FTZ R52, R100, -R48 ;  /* 0x8000003064347221 */ /* 0x004fc40000010000 */
[----:B------:R-:W2:Y:S02]  /*6000*/  LDL.LU R100, [R1+0x84] ;  /* 0x0000840001647983 */ /* 0x000ea40000300800 */
[----:B------:R-:W-:Y:S01]  /*6010*/  FMUL.FTZ R52, R49, R52 ;  /* 0x0000003431347220 */ /* 0x000fe20000410000 */
        /* <DEDUP_REMOVED lines=9> */
[----:B------:R-:W-:Y:S01]  /*60b0*/  FFMA.FTZ R6, R111, R139, R113 ;  /* 0x0000008b6f067223 */ /* 0x000fe20000010071 */
[----:B------:R-:W-:Y:S01]  /*60c0*/  FMUL.FTZ R139, R49, R62 ;  /* 0x0000003e318b7220 */ /* 0x000fe20000410000 */
[----:B----4-:R-:W-:Y:S01]  /*60d0*/  IMAD.U32 R67, R119, 0x10000, RZ ;  /* 0x0001000077437824 */ /* 0x010fe200078e00ff */
[----:B------:R-:W-:-:S03]  /*60e0*/  SHF.L.U32 R68, R117, 0x10, RZ ;  /* 0x0000001075447819 */ /* 0x000fc600000006ff */
[C---:B------:R-:W-:Y:S01]  /*60f0*/  FADD.FTZ R67, -R48.reuse, R67 ;  /* 0x0000004330437221 */ /* 0x040fe20000010100 */
[C-C-:B------:R-:W-:Y:S01]  /*6100*/  FFMA.FTZ R53, R65.reuse, R53, R66.reuse ;  /* 0x0000003541357223 */ /* 0x140fe20000010042 */
[----:B------:R-:W-:Y:S01]  /*6110*/  FFMA.FTZ R51, R65, R51, R66 ;  /* 0x0000003341337223 */ /* 0x000fe20000010042 */
[----:B------:R-:W3:Y:S01]  /*6120*/  LDL.LU R103, [R1+0x88] ;  /* 0x0000880001677983 */ /* 0x000ee20000300800 */
[----:B------:R-:W-:Y:S01]  /*6130*/  FADD.FTZ R68, -R48, R68 ;  /* 0x0000004430447221 */ /* 0x000fe20000010100 */
[C---:B------:R-:W-:Y:S01]  /*6140*/  FMUL.FTZ R67, R49.reuse, R67 ;  /* 0x0000004331437220 */ /* 0x040fe20000410000 */
[C---:B------:R-:W-:Y:S01]  /*6150*/  FMUL.FTZ R62, R49.reuse, R91 ;  /* 0x0000005b313e7220 */ /* 0x040fe20000410000 */
[C---:B------:R-:W-:Y:S01]  /*6160*/  FMUL.FTZ R48, R49.reuse, R107 ;  /* 0x0000006b31307220 */ /* 0x040fe20000410000 */
[----:B------:R-:W-:Y:S01]  /*6170*/  FMUL.FTZ R68, R49, R68 ;  /* 0x0000004431447220 */ /* 0x000fe20000410000 */
        /* <DEDUP_REMOVED lines=12> */
[----:B------:R-:W-:Y:S01]  /*6240*/  LEA R68, P1, R134, UR10, 0x1 ;  /* 0x0000000a86447c11 */ /* 0x000fe2000f8208ff */
[----:B------:R-:W4:Y:S01]  /*6250*/  LDL.LU R102, [R1+0x8c] ;  /* 0x00008c0001667983 */ /* 0x000f220000300800 */
[----:B------:R-:W-:-:S02]  /*6260*/  LEA R66, P2, R133, UR10, 0x1 ;  /* 0x0000000a85427c11 */ /* 0x000fc4000f8408ff */
[----:B------:R-:W-:Y:S01]  /*6270*/  F2FP.BF16.F32.PACK_AB R149, R67, R149 ;  /* 0x000000954395723e */ /* 0x000fe200000010ff */
[----:B------:R-:W4:Y:S01]  /*6280*/  LDL.LU R105, [R1+0x94] ;  /* 0x0000940001697983 */ /* 0x000f220000300800 */
[----:B------:R-:W-:Y:S02]  /*6290*/  LEA.HI.X R69, R134, UR11, R72, 0x1, P1 ;  /* 0x0000000b86457c11 */ /* 0x000fe400088f0c48 */
[C---:B------:R-:W-:Y:S01]  /*62a0*/  LEA R72, P1, R132.reuse, UR10, 0x1 ;  /* 0x0000000a84487c11 */ /* 0x040fe2000f8208ff */
[----:B------:R-:W4:Y:S01]  /*62b0*/  LDL.LU R104, [R1+0xb8] ;  /* 0x0000b80001687983 */ /* 0x000f220000300800 */
[----:B------:R-:W-:Y:S02]  /*62c0*/  LEA.HI.X R67, R133, UR11, R74, 0x1, P2 ;  /* 0x0000000b85437c11 */ /* 0x000fe400090f0c4a */
[----:B------:R-:W-:Y:S01]  /*62d0*/  LEA R74, P2, R131, UR10, 0x1 ;  /* 0x0000000a834a7c11 */ /* 0x000fe2000f8408ff */
[----:B------:R-:W4:Y:S01]  /*62e0*/  LDL.LU R107, [R1+0xd0] ;  /* 0x0000d000016b7983 */ /* 0x000f220000300800 */
[----:B------:R-:W-:-:S02]  /*62f0*/  LEA.HI.X R73, R132, UR11, R76, 0x1, P1 ;  /* 0x0000000b84497c11 */ /* 0x000fc400088f0c4c */
[C---:B------:R-:W-:Y:S01]  /*6300*/  LEA R76, P1, R130.reuse, UR10, 0x1 ;  /* 0x0000000a824c7c11 */ /* 0x040fe2000f8208ff */
        /* <DEDUP_REMOVED lines=11> */
[----:B------:R-:W-:Y:S01]  /*63c0*/  LEA R84, P1, R126, UR10, 0x1 ;  /* 0x0000000a7e547c11 */ /* 0x000fe2000f8208ff */
[----:B------:R-:W4:Y:S01]  /*63d0*/  LDL.LU R112, [R1+0xec] ;  /* 0x0000ec0001707983 */ /* 0x000f220000300800 */
[----:B------:R-:W-:Y:S02]  /*63e0*/  LEA.HI.X R83, R127, UR11, R86, 0x1, P2 ;  /* 0x0000000b7f537c11 */ /* 0x000fe400090f0c56 */
[----:B------:R-:W-:Y:S01]  /*63f0*/  LEA R86, P2, R125, UR10, 0x1 ;  /* 0x0000000a7d567c11 */ /* 0x000fe2000f8408ff */
[----:B------:R-:W4:Y:S01]  /*6400*/  LDL.LU R131, [R1+0x1c] ;  /* 0x00001c0001837983 */ /* 0x000f220000300800 */
[----:B------:R-:W-:-:S02]  /*6410*/  F2FP.BF16.F32.PACK_AB R50, R50, R115 ;  /* 0x000000733232723e */ /* 0x000fc400000010ff */
[----:B------:R-:W-:Y:S01]  /*6420*/  LEA.HI.X R85, R126, UR11, R88, 0x1, P1 ;  /* 0x0000000b7e557c11 */ /* 0x000fe200088f0c58 */
[----:B------:R-:W4:Y:S01]  /*6430*/  LDL.LU R134, [R1+0xf4] ;  /* 0x0000f40001867983 */ /* 0x000f220000300800 */
[----:B------:R-:W-:Y:S02]  /*6440*/  LEA R88, P1, R124, UR10, 0x1 ;  /* 0x0000000a7c587c11 */ /* 0x000fe4000f8208ff */
[----:B------:R-:W-:Y:S01]  /*6450*/  LEA.HI.X R87, R125, UR11, R90, 0x1, P2 ;  /* 0x0000000b7d577c11 */ /* 0x000fe200090f0c5a */
[----:B------:R-:W4:Y:S01]  /*6460*/  LDL.LU R115, [R1+0x98] ;  /* 0x0000980001737983 */ /* 0x000f220000300800 */
[----:B------:R-:W-:-:S03]  /*6470*/  LEA R90, P2, R123, UR10, 0x1 ;  /* 0x0000000a7b5a7c11 */ /* 0x000fc6000f8408ff */
[----:B------:R-:W4:Y:S01]  /*6480*/  LDL.LU R114, [R1+0xa8] ;  /* 0x0000a80001727983 */ /* 0x000f220000300800 */
[----:B------:R-:W-:Y:S02]  /*6490*/  LEA.HI.X R89, R124, UR11, R92, 0x1, P1 ;  /* 0x0000000b7c597c11 */ /* 0x000fe400088f0c5c */
[----:B------:R-:W-:Y:S01]  /*64a0*/  LEA.HI.X R91, R123, UR11, R94, 0x1, P2 ;  /* 0x0000000b7b5b7c11 */ /* 0x000fe200090f0c5e */
[----:B------:R-:W4:Y:S04]  /*64b0*/  LDL.LU R124, [R1+0xbc] ;  /* 0x0000bc00017c7983 */ /* 0x000f280000300800 */
[----:B------:R-:W4:Y:S01]  /*64c0*/  LDL.LU R123, [R1+0xac] ;  /* 0x0000ac00017b7983 */ /* 0x000f220000300800 */
[----:B------:R-:W-:Y:S02]  /*64d0*/  LEA R94, P2, R43, UR10, 0x1 ;  /* 0x0000000a2b5e7c11 */ /* 0x000fe4000f8408ff */
[----:B------:R-:W-:-:S04]  /*64e0*/  LEA R92, P1, R122, UR10, 0x1 ;  /* 0x0000000a7a5c7c11 */ /* 0x000fc8000f8208ff */
[----:B------:R-:W-:Y:S02]  /*64f0*/  LEA.HI.X R93, R122, UR11, R96, 0x1, P1 ;  /* 0x0000000b7a5d7c11 */ /* 0x000fe400088f0c60 */
[----:B------:R-:W-:Y:S01]  /*6500*/  LEA R96, P1, R42, UR10, 0x1 ;  /* 0x0000000a2a607c11 */ /* 0x000fe2000f8208ff */
[----:B------:R-:W4:Y:S04]  /*6510*/  LDL.LU R122, [R1+0x90] ;  /* 0x00009000017a7983 */ /* 0x000f280000300800 */
[----:B------:R-:W4:Y:S04]  /*6520*/  LDL.LU R129, [R1+0x18] ;  /* 0x0000180001817983 */ /* 0x000f280000300800 */
[----:B------:R-:W4:Y:S04]  /*6530*/  LDL.LU R132, [R1+0x104] ;  /* 0x0001040001847983 */ /* 0x000f280000300800 */
[----:B------:R-:W4:Y:S04]  /*6540*/  LDL.LU R130, [R1+0x14] ;  /* 0x0000140001827983 */ /* 0x000f280000300800 */
[----:B------:R-:W4:Y:S01]  /*6550*/  LDL.LU R133, [R1+0x10c] ;  /* 0x00010c0001857983 */ /* 0x000f220000300800 */
[----:B------:R-:W-:-:S02]  /*6560*/  LEA.HI.X R95, R43, UR11, R98, 0x1, P2 ;  /* 0x0000000b2b5f7c11 */ /* 0x000fc400090f0c62 */
[C---:B------:R-:W-:Y:S02]  /*6570*/  LEA R98, P2, R41.reuse, UR10, 0x1 ;  /* 0x0000000a29627c11 */ /* 0x040fe4000f8408ff */
[----:B------:R-:W-:Y:S02]  /*6580*/  LEA.HI.X R97, R42, UR11, R101, 0x1, P1 ;  /* 0x0000000b2a617c11 */ /* 0x000fe400088f0c65 */
[C---:B------:R-:W-:Y:S02]  /*6590*/  LEA R42, P1, R40.reuse, UR10, 0x1 ;  /* 0x0000000a282a7c11 */ /* 0x040fe4000f8208ff */
[----:B--2---:R-:W-:Y:S02]  /*65a0*/  LEA.HI.X R99, R41, UR11, R100, 0x1, P2 ;  /* 0x0000000b29637c11 */ /* 0x004fe400090f0c64 */
[----:B------:R-:W-:Y:S02]  /*65b0*/  LEA R100, P2, R39, UR10, 0x1 ;  /* 0x0000000a27647c11 */ /* 0x000fe4000f8408ff */
[----:B---3--:R-:W-:-:S02]  /*65c0*/  LEA.HI.X R43, R40, UR11, R103, 0x1, P1 ;  /* 0x0000000b282b7c11 */ /* 0x008fc400088f0c67 */
[C---:B------:R-:W-:Y:S02]  /*65d0*/  LEA R40, P1, R38.reuse, UR10, 0x1 ;  /* 0x0000000a26287c11 */ /* 0x040fe4000f8208ff */
[----:B----4-:R-:W-:Y:S02]  /*65e0*/  LEA.HI.X R101, R39, UR11, R102, 0x1, P2 ;  /* 0x0000000b27657c11 */ /* 0x010fe400090f0c66 */
[C---:B------:R-:W-:Y:S02]  /*65f0*/  LEA R102, P2, R37.reuse, UR10, 0x1 ;  /* 0x0000000a25667c11 */ /* 0x040fe4000f8408ff */
[----:B------:R-:W-:Y:S02]  /*6600*/  LEA.HI.X R41, R38, UR11, R105, 0x1, P1 ;  /* 0x0000000b26297c11 */ /* 0x000fe400088f0c69 */
[----:B------:R-:W-:Y:S02]  /*6610*/  LEA.HI.X R103, R37, UR11, R104, 0x1, P2 ;  /* 0x0000000b25677c11 */ /* 0x000fe400090f0c68 */
[----:B------:R-:W-:-:S02]  /*6620*/  LEA R104, P2, R35, UR10, 0x1 ;  /* 0x0000000a23687c11 */ /* 0x000fc4000f8408ff */
[C---:B------:R-:W-:Y:S02]  /*6630*/  LEA R38, P1, R36.reuse, UR10, 0x1 ;  /* 0x0000000a24267c11 */ /* 0x040fe4000f8208ff */
[----:B------:R-:W-:Y:S02]  /*6640*/  LEA.HI.X R105, R35, UR11, R106, 0x1, P2 ;  /* 0x0000000b23697c11 */ /* 0x000fe400090f0c6a */
[C---:B------:R-:W-:Y:S02]  /*6650*/  LEA R106, P2, R33.reuse, UR10, 0x1 ;  /* 0x0000000a216a7c11 */ /* 0x040fe4000f8408ff */
[----:B------:R-:W-:Y:S02]  /*6660*/  LEA.HI.X R39, R36, UR11, R107, 0x1, P1 ;  /* 0x0000000b24277c11 */ /* 0x000fe400088f0c6b */
[----:B------:R-:W-:Y:S02]  /*6670*/  LEA R36, P1, R34, UR10, 0x1 ;  /* 0x0000000a22247c11 */ /* 0x000fe4000f8208ff */
[----:B------:R-:W-:-:S02]  /*6680*/  LEA.HI.X R107, R33, UR11, R108, 0x1, P2 ;  /* 0x0000000b216b7c11 */ /* 0x000fc400090f0c6c */
[C---:B------:R-:W-:Y:S02]  /*6690*/  LEA R108, P2, R31.reuse, UR10, 0x1 ;  /* 0x0000000a1f6c7c11 */ /* 0x040fe4000f8408ff */
[----:B------:R-:W-:Y:S02]  /*66a0*/  LEA.HI.X R37, R34, UR11, R109, 0x1, P1 ;  /* 0x0000000b22257c11 */ /* 0x000fe400088f0c6d */
[C---:B------:R-:W-:Y:S02]  /*66b0*/  LEA R34, P1, R32.reuse, UR10, 0x1 ;  /* 0x0000000a20227c11 */ /* 0x040fe4000f8208ff */
[----:B------:R-:W-:Y:S02]  /*66c0*/  LEA.HI.X R109, R31, UR11, R112, 0x1, P2 ;  /* 0x0000000b1f6d7c11 */ /* 0x000fe400090f0c70 */
[----:B------:R-:W-:Y:S02]  /*66d0*/  LEA R112, P2, R29, UR10, 0x1 ;  /* 0x0000000a1d707c11 */ /* 0x000fe4000f8408ff */
[----:B------:R-:W-:-:S02]  /*66e0*/  LEA.HI.X R35, R32, UR11, R113, 0x1, P1 ;  /* 0x0000000b20237c11 */ /* 0x000fc400088f0c71 */
[----:B------:R-:W-:-:S04]  /*66f0*/  LEA R32, P1, R30, UR10, 0x1 ;  /* 0x0000000a1e207c11 */ /* 0x000fc8000f8208ff */
[----:B------:R-:W-:Y:S02]  /*6700*/  LEA.HI.X R33, R30, UR11, R115, 0x1, P1 ;  /* 0x0000000b1e217c11 */ /* 0x000fe400088f0c73 */
[----:B------:R-:W-:Y:S02]  /*6710*/  LEA.HI.X R113, R29, UR11, R114, 0x1, P2 ;  /* 0x0000000b1d717c11 */ /* 0x000fe400090f0c72 */
[----:B------:R-:W-:-:S04]  /*6720*/  LEA R114, P2, R27, UR10, 0x1 ;  /* 0x0000000a1b727c11 */ /* 0x000fc8000f8408ff */
[----:B------:R-:W-:Y:S02]  /*6730*/  LEA.HI.X R115, R27, UR11, R123, 0x1, P2 ;  /* 0x0000000b1b737c11 */ /* 0x000fe400090f0c7b */
[----:B------:R-:W-:Y:S02]  /*6740*/  F2FP.BF16.F32.PACK_AB R27, R131, R134 ;  /* 0x00000086831b723e */ /* 0x000fe400000010ff */
[----:B------:R-:W2:Y:S04]  /*6750*/  LDL.LU R131, [R1+0x10] ;  /* 0x0000100001837983 */ /* 0x000ea80000300800 */
[----:B------:R-:W2:Y:S01]  /*6760*/  LDL.LU R134, [R1+0x11c] ;  /* 0x00011c0001867983 */ /* 0x000ea20000300800 */
[----:B------:R-:W-:-:S04]  /*6770*/  LEA R30, P1, R28, UR10, 0x1 ;  /* 0x0000000a1c1e7c11 */ /* 0x000fc8000f8208ff */
[----:B------:R-:W-:Y:S02]  /*6780*/  LEA.HI.X R31, R28, UR11, R124, 0x1, P1 ;  /* 0x0000000b1c1f7c11 */ /* 0x000fe400088f0c7c */
[----:B------:R-:W-:Y:S01]  /*6790*/  LEA R28, P1, R26, UR10, 0x1 ;  /* 0x0000000a1a1c7c11 */ /* 0x000fe2000f8208ff */
[----:B------:R0:W-:Y:S01]  /*67a0*/  STG.E.U16 desc[UR6][R68.64], R50 ;  /* 0x0000003244007986 */ /* 0x0001e2000c101506 */
[----:B------:R-:W-:-:S03]  /*67b0*/  F2FP.BF16.F32.PACK_AB R63, R148, R63 ;  /* 0x0000003f943f723e */ /* 0x000fc600000010ff */
[----:B------:R-:W-:Y:S01]  /*67c0*/  STG.E.U16 desc[UR6][R68.64+0x4], R149 ;  /* 0x0000049544007986 */ /* 0x000fe2000c101506 */
[----:B------:R-:W-:Y:S02]  /*67d0*/  F2FP.BF16.F32.PACK_AB R61, R147, R61 ;  /* 0x0000003d933d723e */ /* 0x000fe400000010ff */
[----:B------:R-:W-:Y:S01]  /*67e0*/  LEA.HI.X R29, R26, UR11, R122, 0x1, P1 ;  /* 0x0000000b1a1d7c11 */ /* 0x000fe200088f0c7a */
[----:B------:R-:W-:Y:S01]  /*67f0*/  ULDC.64 UR10, c[0x0][0x238] ;  /* 0x00008e00000a7ab9 */ /* 0x000fe20000000a00 */
[----:B------:R-:W-:Y:S02]  /*6800*/  PRMT R26, R50, 0x7632, R26 ;  /* 0x00007632321a7816 */ /* 0x000fe4000000001a */
[----:B0-----:R-:W-:-:S03]  /*6810*/  PRMT R50, R149, 0x7632, R50 ;  /* 0x0000763295327816 */ /* 0x001fc60000000032 */
[----:B------:R0:W-:Y:S04]  /*6820*/  STG.E.U16 desc[UR6][R68.64+0x2], R26 ;  /* 0x0000021a44007986 */ /* 0x0001e8000c101506 */
[----:B------:R1:W-:Y:S04]  /*6830*/  STG.E.U16 desc[UR6][R68.64+0x6], R50 ;  /* 0x0000063244007986 */ /* 0x0003e8000c101506 */
[----:B------:R3:W-:Y:S01]  /*6840*/  STG.E.U16 desc[UR6][R66.64], R27 ;  /* 0x0000001b42007986 */ /* 0x0007e2000c101506 */
[----:B0-----:R-:W-:Y:S02]  /*6850*/  PRMT R26, R27, 0x7632, R26 ;  /* 0x000076321b1a7816 */ /* 0x001fe4000000001a */
[----:B-1----:R-:W-:-:S02]  /*6860*/  PRMT R50, R63, 0x7632, R50 ;  /* 0x000076323f327816 */ /* 0x002fc40000000032 */
[----:B---3--:R-:W-:Y:S01]  /*6870*/  F2FP.BF16.F32.PACK_AB R27, R129, R132 ;  /* 0x00000084811b723e */ /* 0x008fe200000010ff */
[----:B------:R0:W-:Y:S04]  /*6880*/  STG.E.U16 desc[UR6][R66.64+0x2], R26 ;  /* 0x0000021a42007986 */ /* 0x0001e8000c101506 */
[----:B------:R-:W-:Y:S04]  /*6890*/  STG.E.U16 desc[UR6][R66.64+0x4], R63 ;  /* 0x0000043f42007986 */ /* 0x000fe8000c101506 */
[----:B------:R1:W-:Y:S04]  /*68a0*/  STG.E.U16 desc[UR6][R66.64+0x6], R50 ;  /* 0x0000063242007986 */ /* 0x0003e8000c101506 */
[----:B------:R-:W3:Y:S01]  /*68b0*/  LDL.LU R132, [R1+0x128] ;  /* 0x0001280001847983 */ /* 0x000ee20000300800 */
[----:B0-----:R-:W-:-:S03]  /*68c0*/  PRMT R26, R27, 0x7632, R26 ;  /* 0x000076321b1a7816 */ /* 0x001fc6000000001a */
[----:B------:R0:W-:Y:S01]  /*68d0*/  STG.E.U16 desc[UR6][R72.64], R27 ;  /* 0x0000001b48007986 */ /* 0x0001e2000c101506 */
[----:B-1----:R-:W-:-:S03]  /*68e0*/  PRMT R50, R61, 0x7632, R50 ;  /* 0x000076323d327816 */ /* 0x002fc60000000032 */
[----:B------:R1:W-:Y:S01]  /*68f0*/  STG.E.U16 desc[UR6][R72.64+0x2], R26 ;  /* 0x0000021a48007986 */ /* 0x0003e2000c101506 */
[----:B0-----:R-:W-:-:S03]  /*6900*/  F2FP.BF16.F32.PACK_AB R27, R130, R133 ;  /* 0x00000085821b723e */ /* 0x001fc600000010ff */
[----:B------:R-:W-:Y:S04]  /*6910*/  STG.E.U16 desc[UR6][R72.64+0x4], R61 ;  /* 0x0000043d48007986 */ /* 0x000fe8000c101506 */
[----:B------:R-:W-:Y:S01]  /*6920*/  STG.E.U16 desc[UR6][R72.64+0x6], R50 ;  /* 0x0000063248007986 */ /* 0x000fe2000c101506 */
[----:B-1----:R-:W-:-:S03]  /*6930*/  PRMT R26, R27, 0x7632, R26 ;  /* 0x000076321b1a7816 */ /* 0x002fc6000000001a */
[----:B------:R-:W4:Y:S04]  /*6940*/  LDL.LU R133, [R1+0x124] ;  /* 0x0001240001857983 */ /* 0x000f280000300800 */
[----:B------:R2:W-:Y:S02]  /*6950*/  STG.E.U16 desc[UR6][R74.64], R27 ;  /* 0x0000001b4a007986 */ /* 0x0005e4000c101506 */
[----:B--2---:R-:W-:Y:S02]  /*6960*/  F2FP.BF16.F32.PACK_AB R27, R131, R134 ;  /* 0x00000086831b723e */ /* 0x004fe400000010ff */
[----:B------:R-:W2:Y:S01]  /*6970*/  LDL.LU R134, [R1+0x120] ;  /* 0x0001200001867983 */ /* 0x000ea20000300800 */
[----:B------:R-:W-:Y:S02]  /*6980*/  F2FP.BF16.F32.PACK_AB R58, R146, R58 ;  /* 0x0000003a923a723e */ /* 0x000fe400000010ff */
[----:B------:R-:W-:-:S02]  /*6990*/  F2FP.BF16.F32.PACK_AB R56, R145, R56 ;  /* 0x000000389138723e */ /* 0x000fc400000010ff */
[----:B------:R-:W-:Y:S01]  /*69a0*/  PRMT R50, R58, 0x7632, R50 ;  /* 0x000076323a327816 */ /* 0x000fe20000000032 */
[----:B------:R0:W-:Y:S04]  /*69b0*/  STG.E.U16 desc[UR6][R74.64+0x2], R26 ;  /* 0x0000021a4a007986 */ /* 0x0001e8000c101506 */
[----:B------:R-:W-:Y:S04]  /*69c0*/  STG.E.U16 desc[UR6][R74.64+0x4], R58 ;  /* 0x0000043a4a007986 */ /* 0x000fe8000c101506 */
[----:B------:R1:W-:Y:S01]  /*69d0*/  STG.E.U16 desc[UR6][R74.64+0x6], R50 ;  /* 0x000006324a007986 */ /* 0x0003e2000c101506 */
[----:B0-----:R-:W-:-:S03]  /*69e0*/  PRMT R26, R27, 0x7632, R26 ;  /* 0x000076321b1a7816 */ /* 0x001fc6000000001a */
[----:B------:R3:W-:Y:S01]  /*69f0*/  STG.E.U16 desc[UR6][R76.64], R27 ;  /* 0x0000001b4c007986 */ /* 0x0007e2000c101506 */
[----:B-1----:R-:W-:-:S03]  /*6a00*/  PRMT R50, R56, 0x7632, R50 ;  /* 0x0000763238327816 */ /* 0x002fc60000000032 */
[----:B------:R0:W-:Y:S04]  /*6a10*/  STG.E.U16 desc[UR6][R76.64+0x2], R26 ;  /* 0x0000021a4c007986 */ /* 0x0001e8000c101506 */
[----:B------:R-:W-:Y:S04]  /*6a20*/  STG.E.U16 desc[UR6][R76.64+0x4], R56 ;  /* 0x000004384c007986 */ /* 0x000fe8000c101506 */
[----:B------:R-:W-:Y:S01]  /*6a30*/  STG.E.U16 desc[UR6][R76.64+0x6], R50 ;  /* 0x000006324c007986 */ /* 0x000fe2000c101506 */
[----:B---3--:R-:W-:-:S03]  /*6a40*/  F2FP.BF16.F32.PACK_AB R27, R70, R132 ;  /* 0x00000084461b723e */ /* 0x008fc600000010ff */
[----:B------:R-:W3:Y:S01]  /*6a50*/  LDL.LU R70, [R1+0x16c] ;  /* 0x00016c0001467983 */ /* 0x000ee20000300800 */
[----:B0-----:R-:W-:-:S03]  /*6a60*/  PRMT R26, R27, 0x7632, R26 ;  /* 0x000076321b1a7816 */ /* 0x001fc6000000001a */
[----:B------:R4:W-:Y:S04]  /*6a70*/  STG.E.U16 desc[UR6][R78.64], R27 ;  /* 0x0000001b4e007986 */ /* 0x0009e8000c101506 */
[----:B------:R-:W3:Y:S01]  /*6a80*/  LDL.LU R132, [R1+0x118] ;  /* 0x0001180001847983 */ /* 0x000ee20000300800 */
[----:B----4-:R-:W-:-:S03]  /*6a90*/  F2FP.BF16.F32.PACK_AB R27, R71, R133 ;  /* 0x00000085471b723e */ /* 0x010fc600000010ff */
[----:B------:R-:W4:Y:S04]  /*6aa0*/  LDL.LU R71, [R1+0x168] ;  /* 0x0001680001477983 */ /* 0x000f280000300800 */
[----:B------:R-:W4:Y:S01]  /*6ab0*/  LDL.LU R133, [R1+0x114] ;  /* 0x0001140001857983 */ /* 0x000f220000300800 */
[----:B--2---:R-:W-:-:S03]  /*6ac0*/  F2FP.BF16.F32.PACK_AB R58, R136, R134 ;  /* 0x00000086883a723e */ /* 0x004fc600000010ff */
[----:B------:R-:W2:Y:S04]  /*6ad0*/  LDL.LU R136, [R1+0x164] ;  /* 0x0001640001887983 */ /* 0x000ea80000300800 */
[----:B------:R-:W2:Y:S04]  /*6ae0*/  LDL.LU R134, [R1+0x110] ;  /* 0x0001100001867983 */ /* 0x000ea80000300800 */
[----:B------:R3:W-:Y:S02]  /*6af0*/  STG.E.U16 desc[UR6][R78.64+0x2], R26 ;  /* 0x0000021a4e007986 */ /* 0x0007e4000c101506 */
[----:B---3--:R-:W-:-:S02]  /*6b00*/  F2FP.BF16.F32.PACK_AB R26, R137, R132 ;  /* 0x00000084891a723e */ /* 0x008fc400000010ff */
[----:B------:R-:W3:Y:S04]  /*6b10*/  LDL.LU R137, [R1+0x160] ;  /* 0x0001600001897983 */ /* 0x000ee80000300800 */
[----:B------:R-:W3:Y:S01]  /*6b20*/  LDL.LU R132, [R1+0x108] ;  /* 0x0001080001847983 */ /* 0x000ee20000300800 */
[----:B----4-:R-:W-:-:S03]  /*6b30*/  F2FP.BF16.F32.PACK_AB R165, R165, R133 ;  /* 0x00000085a5a5723e */ /* 0x010fc600000010ff */
[----:B------:R-:W4:Y:S01]  /*6b40*/  LDL.LU R133, [R1+0x100] ;  /* 0x0001000001857983 */ /* 0x000f220000300800 */
[----:B--2---:R-:W-:-:S03]  /*6b50*/  F2FP.BF16.F32.PACK_AB R164, R164, R134 ;  /* 0x00000086a4a4723e */ /* 0x004fc600000010ff */
[----:B------:R-:W2:Y:S01]  /*6b60*/  LDL.LU R134, [R1+0xfc] ;  /* 0x0000fc0001867983 */ /* 0x000ea20000300800 */
[----:B---3--:R-:W-:-:S03]  /*6b70*/  F2FP.BF16.F32.PACK_AB R163, R163, R132 ;  /* 0x00000084a3a3723e */ /* 0x008fc600000010ff */
        /* <DEDUP_REMOVED lines=16> */
[----:B------:R-:W2:Y:S04]  /*6c80*/  LDL.LU R134, [R1+0xb4] ;  /* 0x0000b40001867983 */ /* 0x000ea80000300800 */
[----:B------:R-:W2:Y:S01]  /*6c90*/  LDL.LU R131, [R1+0xb0] ;  /* 0x0000b00001837983 */ /* 0x000ea20000300800 */
[----:B---3--:R-:W-:-:S03]  /*6ca0*/  F2FP.BF16.F32.PACK_AB R154, R154, R132 ;  /* 0x000000849a9a723e */ /* 0x008fc600000010ff */
[----:B------:R-:W3:Y:S01]  /*6cb0*/  LDL.LU R132, [R1+0xa4] ;  /* 0x0000a40001847983 */ /* 0x000ee20000300800 */
[----:B----4-:R-:W-:-:S03]  /*6cc0*/  F2FP.BF16.F32.PACK_AB R153, R153, R133 ;  /* 0x000000859999723e */ /* 0x010fc600000010ff */
[----:B------:R-:W4:Y:S01]  /*6cd0*/  LDL.LU R133, [R1+0xa0] ;  /* 0x0000a00001857983 */ /* 0x000f220000300800 */
[----:B--2---:R-:W-:-:S03]  /*6ce0*/  F2FP.BF16.F32.PACK_AB R152, R152, R134 ;  /* 0x000000869898723e */ /* 0x004fc600000010ff */
[----:B------:R-:W2:Y:S01]  /*6cf0*/  LDL.LU R134, [R1+0x9c] ;  /* 0x00009c0001867983 */ /* 0x000ea20000300800 */
[----:B------:R-:W-:Y:S02]  /*6d00*/  F2FP.BF16.F32.PACK_AB R45, R45, R137 ;  /* 0x000000892d2d723e */ /* 0x000fe400000010ff */
[----:B------:R-:W-:Y:S01]  /*6d10*/  F2FP.BF16.F32.PACK_AB R44, R44, R136 ;  /* 0x000000882c2c723e */ /* 0x000fe200000010ff */
[----:B------:R-:W4:Y:S04]  /*6d20*/  LDL.LU R137, [R1+0x15c] ;  /* 0x00015c0001897983 */ /* 0x000f280000300800 */
[----:B------:R-:W4:Y:S01]  /*6d30*/  LDL.LU R136, [R1+0x158] ;  /* 0x0001580001887983 */ /* 0x000f220000300800 */
[----:B------:R-:W-:Y:S02]  /*6d40*/  F2FP.BF16.F32.PACK_AB R54, R144, R54 ;  /* 0x000000369036723e */ /* 0x000fe400000010ff */
[----:B------:R-:W-:-:S02]  /*6d50*/  F2FP.BF16.F32.PACK_AB R52, R143, R52 ;  /* 0x000000348f34723e */ /* 0x000fc400000010ff */
[----:B------:R-:W-:Y:S02]  /*6d60*/  PRMT R50, R54, 0x7632, R50 ;  /* 0x0000763236327816 */ /* 0x000fe40000000032 */
[----:B------:R-:W-:Y:S02]  /*6d70*/  PRMT R56, R27, 0x7632, R56 ;  /* 0x000076321b387816 */ /* 0x000fe40000000038 */
[----:B------:R-:W-:Y:S02]  /*6d80*/  PRMT R61, R52, 0x7632, R61 ;  /* 0x00007632343d7816 */ /* 0x000fe4000000003d */
[----:B------:R-:W-:Y:S01]  /*6d90*/  F2FP.BF16.F32.PACK_AB R25, R142, R25 ;  /* 0x000000198e19723e */ /* 0x000fe200000010ff */
[----:B------:R0:W-:Y:S01]  /*6da0*/  STG.E.U16 desc[UR6][R78.64+0x4], R54 ;  /* 0x000004364e007986 */ /* 0x0001e2000c101506 */
[----:B------:R-:W-:-:S03]  /*6db0*/  F2FP.BF16.F32.PACK_AB R24, R141, R24 ;  /* 0x000000188d18723e */ /* 0x000fc600000010ff */
[----:B------:R1:W-:Y:S04]  /*6dc0*/  STG.E.U16 desc[UR6][R78.64+0x6], R50 ;  /* 0x000006324e007986 */ /* 0x0003e8000c101506 */
[----:B------:R1:W-:Y:S01]  /*6dd0*/  STG.E.U16 desc[UR6][R80.64], R27 ;  /* 0x0000001b50007986 */ /* 0x0003e2000c101506 */
[----:B------:R-:W-:-:S03]  /*6de0*/  F2FP.BF16.F32.PACK_AB R23, R140, R23 ;  /* 0x000000178c17723e */ /* 0x000fc600000010ff */
[----:B------:R-:W-:Y:S01]  /*6df0*/  STG.E.U16 desc[UR6][R80.64+0x2], R56 ;  /* 0x0000023850007986 */ /* 0x000fe2000c101506 */
[----:B0-----:R-:W-:Y:S02]  /*6e00*/  PRMT R54, R24, 0x7632, R54 ;  /* 0x0000763218367816 */ /* 0x001fe40000000036 */
[----:B-1----:R-:W-:Y:S01]  /*6e10*/  PRMT R50, R58, 0x7632, R50 ;  /* 0x000076323a327816 */ /* 0x002fe20000000032 */
        /* <DEDUP_REMOVED lines=8> */
[----:B--2---:R-:W-:-:S03]  /*6ea0*/  F2FP.BF16.F32.PACK_AB R46, R46, R134 ;  /* 0x000000862e2e723e */ /* 0x004fc600000010ff */
[----:B------:R-:W2:Y:S01]  /*6eb0*/  LDL.LU R134, [R1+0x3c] ;  /* 0x00003c0001867983 */ /* 0x000ea20000300800 */
[----:B-1----:R-:W-:-:S03]  /*6ec0*/  PRMT R25, R165, 0x7632, R25 ;  /* 0x00007632a5197816 */ /* 0x002fc60000000019 */
[----:B------:R-:W-:Y:S04]  /*6ed0*/  STG.E.U16 desc[UR6][R82.64+0x2], R50 ;  /* 0x0000023252007986 */ /* 0x000fe8000c101506 */
[----:B------:R0:W-:Y:S04]  /*6ee0*/  STG.E.U16 desc[UR6][R82.64+0x6], R27 ;  /* 0x0000061b52007986 */ /* 0x0001e8000c101506 */
[----:B------:R1:W-:Y:S01]  /*6ef0*/  STG.E.U16 desc[UR6][R84.64], R26 ;  /* 0x0000001a54007986 */ /* 0x0003e2000c101506 */
[----:B------:R-:W-:-:S03]  /*6f00*/  F2FP.BF16.F32.PACK_AB R20, R135, R20 ;  /* 0x000000148714723e */ /* 0x000fc600000010ff */
[----:B------:R-:W-:Y:S04]  /*6f10*/  STG.E.U16 desc[UR6][R84.64+0x2], R52 ;  /* 0x0000023454007986 */ /* 0x000fe8000c101506 */
[----:B------:R3:W-:Y:S01]  /*6f20*/  STG.E.U16 desc[UR6][R84.64+0x4], R24 ;  /* 0x0000041854007986 */ /* 0x0007e2000c101506 */
[----:B0-----:R-:W-:-:S03]  /*6f30*/  PRMT R27, R22, 0x7632, R27 ;  /* 0x00007632161b7816 */ /* 0x001fc6000000001b */
[----:B------:R-:W-:Y:S01]  /*6f40*/  STG.E.U16 desc[UR6][R84.64+0x6], R54 ;  /* 0x0000063654007986 */ /* 0x000fe2000c101506 */
[----:B-1----:R-:W-:-:S03]  /*6f50*/  PRMT R26, R23, 0x7632, R26 ;  /* 0x00007632171a7816 */ /* 0x002fc6000000001a */
[----:B------:R0:W-:Y:S01]  /*6f60*/  STG.E.U16 desc[UR6][R86.64+0x2], R25 ;  /* 0x0000021956007986 */ /* 0x0001e2000c101506 */
[----:B------:R-:W-:-:S03]  /*6f70*/  F2FP.BF16.F32.PACK_AB R19, R121, R19 ;  /* 0x000000137913723e */ /* 0x000fc600000010ff */
[----:B------:R1:W-:Y:S01]  /*6f80*/  STG.E.U16 desc[UR6][R86.64+0x4], R23 ;  /* 0x0000041756007986 */ /* 0x0003e2000c101506 */
[----:B---3--:R-:W-:-:S03]  /*6f90*/  PRMT R24, R164, 0x7632, R24 ;  /* 0x00007632a4187816 */ /* 0x008fc60000000018 */
[----:B------:R-:W-:Y:S01]  /*6fa0*/  STG.E.U16 desc[UR6][R86.64], R165 ;  /* 0x000000a556007986 */ /* 0x000fe2000c101506 */
[----:B0-----:R-:W-:-:S03]  /*6fb0*/  PRMT R25, R21, 0x7632, R25 ;  /* 0x0000763215197816 */ /* 0x001fc60000000019 */
[----:B------:R-:W-:Y:S01]  /*6fc0*/  STG.E.U16 desc[UR6][R86.64+0x6], R26 ;  /* 0x0000061a56007986 */ /* 0x000fe2000c101506 */
[----:B-1----:R-:W-:-:S03]  /*6fd0*/  PRMT R23, R163, 0x7632, R23 ;  /* 0x00007632a3177816 */ /* 0x002fc60000000017 */
[----:B------:R-:W-:Y:S01]  /*6fe0*/  STG.E.U16 desc[UR6][R88.64], R164 ;  /* 0x000000a458007986 */ /* 0x000fe2000c101506 */
[----:B------:R-:W-:-:S03]  /*6ff0*/  F2FP.BF16.F32.PACK_AB R18, R120, R18 ;  /* 0x000000127812723e */ /* 0x000fc600000010ff */
[----:B------:R0:W-:Y:S04]  /*7000*/  STG.E.U16 desc[UR6][R88.64+0x2], R24 ;  /* 0x0000021858007986 */ /* 0x0001e8000c101506 */
[----:B------:R1:W-:Y:S04]  /*7010*/  STG.E.U16 desc[UR6][R88.64+0x4], R22 ;  /* 0x0000041658007986 */ /* 0x0003e8000c101506 */
[----:B------:R-:W-:Y:S01]  /*7020*/  STG.E.U16 desc[UR6][R88.64+0x6], R27 ;  /* 0x0000061b58007986 */ /* 0x000fe2000c101506 */
[----:B------:R-:W-:-:S03]  /*7030*/  F2FP.BF16.F32.PACK_AB R17, R119, R17 ;  /* 0x000000117711723e */ /* 0x000fc600000010ff */
[----:B------:R-:W-:Y:S01]  /*7040*/  STG.E.U16 desc[UR6][R90.64], R163 ;  /* 0x000000a35a007986 */ /* 0x000fe2000c101506 */
[----:B0-----:R-:W-:-:S03]  /*7050*/  PRMT R24, R20, 0x7632, R24 ;  /* 0x0000763214187816 */ /* 0x001fc60000000018 */
[----:B------:R0:W-:Y:S01]  /*7060*/  STG.E.U16 desc[UR6][R90.64+0x2], R23 ;  /* 0x000002175a007986 */ /* 0x0001e2000c101506 */
[----:B-1----:R-:W-:-:S03]  /*7070*/  PRMT R22, R162, 0x7632, R22 ;  /* 0x00007632a2167816 */ /* 0x002fc60000000016 */
[----:B------:R1:W-:Y:S04]  /*7080*/  STG.E.U16 desc[UR6][R90.64+0x4], R21 ;  /* 0x000004155a007986 */ /* 0x0003e8000c101506 */
[----:B------:R-:W-:Y:S01]  /*7090*/  STG.E.U16 desc[UR6][R90.64+0x6], R25 ;  /* 0x000006195a007986 */ /* 0x000fe2000c101506 */
[----:B------:R-:W-:-:S03]  /*70a0*/  F2FP.BF16.F32.PACK_AB R16, R118, R16 ;  /* 0x000000107610723e */ /* 0x000fc600000010ff */
[----:B------:R3:W-:Y:S01]  /*70b0*/  STG.E.U16 desc[UR6][R92.64+0x4], R20 ;  /* 0x000004145c007986 */ /* 0x0007e2000c101506 */
[----:B0-----:R-:W-:Y:S02]  /*70c0*/  PRMT R23, R19, 0x7632, R23 ;  /* 0x0000763213177816 */ /* 0x001fe40000000017 */
[----:B-1----:R-:W-:Y:S01]  /*70d0*/  PRMT R21, R161, 0x7632, R21 ;  /* 0x00007632a1157816 */ /* 0x002fe20000000015 */
[----:B------:R-:W-:Y:S04]  /*70e0*/  STG.E.U16 desc[UR6][R92.64], R162 ;  /* 0x000000a25c007986 */ /* 0x000fe8000c101506 */
[----:B------:R0:W-:Y:S01]  /*70f0*/  STG.E.U16 desc[UR6][R92.64+0x2], R22 ;  /* 0x000002165c007986 */ /* 0x0001e2000c101506 */
[----:B---3--:R-:W-:-:S03]  /*7100*/  PRMT R20, R160, 0x7632, R20 ;  /* 0x00007632a0147816 */ /* 0x008fc60000000014 */
[----:B------:R-:W-:Y:S01]  /*7110*/  STG.E.U16 desc[UR6][R92.64+0x6], R24 ;  /* 0x000006185c007986 */ /* 0x000fe2000c101506 */
[----:B------:R-:W-:-:S03]  /*7120*/  F2FP.BF16.F32.PACK_AB R15, R117, R15 ;  /* 0x0000000f750f723e */ /* 0x000fc600000010ff */
[----:B------:R-:W-:Y:S04]  /*7130*/  STG.E.U16 desc[UR6][R94.64], R161 ;  /* 0x000000a15e007986 */ /* 0x000fe8000c101506 */
[----:B------:R1:W-:Y:S01]  /*7140*/  STG.E.U16 desc[UR6][R94.64+0x2], R21 ;  /* 0x000002155e007986 */ /* 0x0003e2000c101506 */
[----:B0-----:R-:W-:-:S03]  /*7150*/  PRMT R22, R18, 0x7632, R22 ;  /* 0x0000763212167816 */ /* 0x001fc60000000016 */
[----:B------:R0:W-:Y:S04]  /*7160*/  STG.E.U16 desc[UR6][R94.64+0x4], R19 ;  /* 0x000004135e007986 */ /* 0x0001e8000c101506 */
[----:B------:R-:W-:Y:S01]  /*7170*/  STG.E.U16 desc[UR6][R94.64+0x6], R23 ;  /* 0x000006175e007986 */ /* 0x000fe2000c101506 */
[----:B------:R-:W-:-:S03]  /*7180*/  F2FP.BF16.F32.PACK_AB R14, R116, R14 ;  /* 0x0000000e740e723e */ /* 0x000fc600000010ff */
[----:B------:R3:W-:Y:S01]  /*7190*/  STG.E.U16 desc[UR6][R96.64+0x2], R20 ;  /* 0x0000021460007986 */ /* 0x0007e2000c101506 */
[----:B-1----:R-:W-:Y:S02]  /*71a0*/  PRMT R21, R17, 0x7632, R21 ;  /* 0x0000763211157816 */ /* 0x002fe40000000015 */
[----:B0-----:R-:W-:Y:S01]  /*71b0*/  PRMT R19, R159, 0x7632, R19 ;  /* 0x000076329f137816 */ /* 0x001fe20000000013 */
[----:B------:R-:W-:Y:S01]  /*71c0*/  STG.E.U16 desc[UR6][R96.64], R160 ;  /* 0x000000a060007986 */ /* 0x000fe2000c101506 */
[----:B------:R-:W-:-:S03]  /*71d0*/  PRMT R50, R157, 0x7632, R50 ;  /* 0x000076329d327816 */ /* 0x000fc60000000032 */
[----:B------:R0:W-:Y:S01]  /*71e0*/  STG.E.U16 desc[UR6][R96.64+0x4], R18 ;  /* 0x0000041260007986 */ /* 0x0001e2000c101506 */
[----:B---3--:R-:W-:-:S03]  /*71f0*/  PRMT R20, R16, 0x7632, R20 ;  /* 0x0000763210147816 */ /* 0x008fc60000000014 */
[----:B------:R-:W-:Y:S01]  /*7200*/  STG.E.U16 desc[UR6][R96.64+0x6], R22 ;  /* 0x0000061660007986 */ /* 0x000fe2000c101506 */
[----:B------:R-:W-:-:S03]  /*7210*/  F2FP.BF16.F32.PACK_AB R13, R110, R13 ;  /* 0x0000000d6e0d723e */ /* 0x000fc600000010ff */
[----:B------:R-:W-:Y:S04]  /*7220*/  STG.E.U16 desc[UR6][R98.64], R159 ;  /* 0x0000009f62007986 */ /* 0x000fe8000c101506 */
[----:B------:R-:W-:Y:S01]  /*7230*/  STG.E.U16 desc[UR6][R98.64+0x2], R19 ;  /* 0x0000021362007986 */ /* 0x000fe2000c101506 */
[----:B0-----:R-:W-:-:S03]  /*7240*/  PRMT R18, R158, 0x7632, R18 ;  /* 0x000076329e127816 */ /* 0x001fc60000000012 */
[----:B------:R0:W-:Y:S04]  /*7250*/  STG.E.U16 desc[UR6][R98.64+0x4], R17 ;  /* 0x0000041162007986 */ /* 0x0001e8000c101506 */
[----:B------:R-:W-:Y:S01]  /*7260*/  STG.E.U16 desc[UR6][R98.64+0x6], R21 ;  /* 0x0000061562007986 */ /* 0x000fe2000c101506 */
[----:B------:R-:W-:-:S03]  /*7270*/  F2FP.BF16.F32.PACK_AB R12, R64, R12 ;  /* 0x0000000c400c723e */ /* 0x000fc600000010ff */
[----:B------:R1:W-:Y:S04]  /*7280*/  STG.E.U16 desc[UR6][R42.64+0x4], R16 ;  /* 0x000004102a007986 */ /* 0x0003e8000c101506 */
[----:B------:R3:W-:Y:S01]  /*7290*/  STG.E.U16 desc[UR6][R42.64+0x6], R20 ;  /* 0x000006142a007986 */ /* 0x0007e2000c101506 */
[----:B0-----:R-:W-:Y:S02]  /*72a0*/  PRMT R17, R15, 0x7632, R17 ;  /* 0x000076320f117816 */ /* 0x001fe40000000011 */
[----:B------:R-:W-:Y:S01]  /*72b0*/  F2FP.BF16.F32.PACK_AB R11, R62, R11 ;  /* 0x0000000b3e0b723e */ /* 0x000fe200000010ff */
[----:B------:R-:W-:Y:S01]  /*72c0*/  STG.E.U16 desc[UR6][R42.64], R158 ;  /* 0x0000009e2a007986 */ /* 0x000fe2000c101506 */
[----:B-1----:R-:W-:-:S03]  /*72d0*/  PRMT R16, R14, 0x7632, R16 ;  /* 0x000076320e107816 */ /* 0x002fc60000000010 */
[----:B------:R-:W-:Y:S01]  /*72e0*/  STG.E.U16 desc[UR6][R42.64+0x2], R18 ;  /* 0x000002122a007986 */ /* 0x000fe2000c101506 */
[----:B---3--:R-:W-:-:S03]  /*72f0*/  PRMT R20, R156, 0x7632, R20 ;  /* 0x000076329c147816 */ /* 0x008fc60000000014 */
[----:B------:R-:W-:Y:S01]  /*7300*/  STG.E.U16 desc[UR6][R100.64], R157 ;  /* 0x0000009d64007986 */ /* 0x000fe2000c101506 */
[----:B------:R-:W-:-:S03]  /*7310*/  PRMT R19, R154, 0x7632, R19 ;  /* 0x000076329a137816 */ /* 0x000fc60000000013 */
[----:B------:R-:W-:Y:S01]  /*7320*/  STG.E.U16 desc[UR6][R100.64+0x2], R50 ;  /* 0x0000023264007986 */ /* 0x000fe2000c101506 */
[----:B------:R-:W-:-:S03]  /*7330*/  PRMT R52, R153, 0x7632, R52 ;  /* 0x0000763299347816 */ /* 0x000fc60000000034 */
[----:B------:R0:W-:Y:S04]  /*7340*/  STG.E.U16 desc[UR6][R100.64+0x4], R15 ;  /* 0x0000040f64007986 */ /* 0x0001e8000c101506 */
[----:B------:R1:W-:Y:S01]  /*7350*/  STG.E.U16 desc[UR6][R100.64+0x6], R17 ;  /* 0x0000061164007986 */ /* 0x0003e2000c101506 */
[----:B------:R-:W-:-:S03]  /*7360*/  F2FP.BF16.F32.PACK_AB R10, R60, R10 ;  /* 0x0000000a3c0a723e */ /* 0x000fc600000010ff */
[----:B------:R-:W-:Y:S04]  /*7370*/  STG.E.U16 desc[UR6][R40.64], R156 ;  /* 0x0000009c28007986 */ /* 0x000fe8000c101506 */
[----:B------:R-:W-:Y:S01]  /*7380*/  STG.E.U16 desc[UR6][R40.64+0x2], R20 ;  /* 0x0000021428007986 */ /* 0x000fe2000c101506 */
[----:B0-----:R-:W-:-:S03]  /*7390*/  PRMT R15, R155, 0x7632, R15 ;  /* 0x000076329b0f7816 */ /* 0x001fc6000000000f */
[----:B------:R0:W-:Y:S01]  /*73a0*/  STG.E.U16 desc[UR6][R40.64+0x4], R14 ;  /* 0x0000040e28007986 */ /* 0x0001e2000c101506 */
[----:B-1----:R-:W-:-:S03]  /*73b0*/  PRMT R17, R13, 0x7632, R17 ;  /* 0x000076320d117816 */ /* 0x002fc60000000011 */
[----:B------:R-:W-:Y:S01]  /*73c0*/  STG.E.U16 desc[UR6][R40.64+0x6], R16 ;  /* 0x0000061028007986 */ /* 0x000fe2000c101506 */
[----:B------:R-:W-:-:S03]  /*73d0*/  F2FP.BF16.F32.PACK_AB R151, R151, R131 ;  /* 0x000000839797723e */ /* 0x000fc600000010ff */
[----:B------:R1:W-:Y:S01]  /*73e0*/  STG.E.U16 desc[UR6][R102.64+0x4], R13 ;  /* 0x0000040d66007986 */ /* 0x0003e2000c101506 */
[----:B------:R-:W-:Y:S02]  /*73f0*/  F2FP.BF16.F32.PACK_AB R9, R59, R9 ;  /* 0x000000093b09723e */ /* 0x000fe400000010ff */
[----:B0-----:R-:W-:Y:S01]  /*7400*/  PRMT R14, R12, 0x7632, R14 ;  /* 0x000076320c0e7816 */ /* 0x001fe2000000000e */
[----:B------:R-:W-:Y:S01]  /*7410*/  STG.E.U16 desc[UR6][R102.64], R155 ;  /* 0x0000009b66007986 */ /* 0x000fe2000c101506 */
[----:B------:R-:W-:Y:S02]  /*7420*/  F2FP.BF16.F32.PACK_AB R150, R150, R132 ;  /* 0x000000849696723e */ /* 0x000fe400000010ff */
[----:B------:R-:W-:Y:S01]  /*7430*/  F2FP.BF16.F32.PACK_AB R8, R57, R8 ;  /* 0x000000083908723e */ /* 0x000fe200000010ff */
[----:B------:R-:W-:Y:S01]  /*7440*/  STG.E.U16 desc[UR6][R102.64+0x2], R15 ;  /* 0x0000020f66007986 */ /* 0x000fe2000c101506 */
[----:B-1----:R-:W-:-:S03]  /*7450*/  PRMT R13, R11, 0x7632, R13 ;  /* 0x000076320b0d7816 */ /* 0x002fc6000000000d */
[----:B------:R0:W-:Y:S01]  /*7460*/  STG.E.U16 desc[UR6][R102.64+0x6], R17 ;  /* 0x0000061166007986 */ /* 0x0001e2000c101506 */
[----:B------:R-:W-:-:S03]  /*7470*/  PRMT R18, R152, 0x7632, R18 ;  /* 0x0000763298127816 */ /* 0x000fc60000000012 */
[----:B------:R-:W-:Y:S04]  /*7480*/  STG.E.U16 desc[UR6][R38.64], R154 ;  /* 0x0000009a26007986 */ /* 0x000fe8000c101506 */
[----:B------:R-:W-:Y:S04]  /*7490*/  STG.E.U16 desc[UR6][R38.64+0x2], R19 ;  /* 0x0000021326007986 */ /* 0x000fe8000c101506 */
[----:B------:R1:W-:Y:S01]  /*74a0*/  STG.E.U16 desc[UR6][R38.64+0x4], R12 ;  /* 0x0000040c26007986 */ /* 0x0003e2000c101506 */
[----:B0-----:R-:W-:-:S03]  /*74b0*/  PRMT R17, R150, 0x7632, R17 ;  /* 0x0000763296117816 */ /* 0x001fc60000000011 */
[----:B------:R-:W-:Y:S01]  /*74c0*/  STG.E.U16 desc[UR6][R38.64+0x6], R14 ;  /* 0x0000060e26007986 */ /* 0x000fe2000c101506 */
[----:B----4-:R-:W-:-:S03]  /*74d0*/  F2FP.BF16.F32.PACK_AB R47, R47, R133 ;  /* 0x000000852f2f723e */ /* 0x010fc600000010ff */
[----:B------:R-:W-:Y:S01]  /*74e0*/  STG.E.U16 desc[UR6][R104.64], R153 ;  /* 0x0000009968007986 */ /* 0x000fe2000c101506 */
[----:B------:R-:W-:-:S03]  /*74f0*/  F2FP.BF16.F32.PACK_AB R7, R55, R7 ;  /* 0x000000073707723e */ /* 0x000fc600000010ff */
[----:B------:R-:W-:Y:S01]  /*7500*/  STG.E.U16 desc[UR6][R104.64+0x2], R52 ;  /* 0x0000023468007986 */ /* 0x000fe2000c101506 */
[----:B-1----:R-:W-:-:S03]  /*7510*/  PRMT R12, R10, 0x7632, R12 ;  /* 0x000076320a0c7816 */ /* 0x002fc6000000000c */
[----:B------:R0:W-:Y:S04]  /*7520*/  STG.E.U16 desc[UR6][R104.64+0x4], R11 ;  /* 0x0000040b68007986 */ /* 0x0001e8000c101506 */
[----:B------:R1:W-:Y:S01]  /*7530*/  STG.E.U16 desc[UR6][R104.64+0x6], R13 ;  /* 0x0000060d68007986 */ /* 0x0003e2000c101506 */
[----:B------:R-:W-:-:S03]  /*7540*/  F2FP.BF16.F32.PACK_AB R6, R53, R6 ;  /* 0x000000063506723e */ /* 0x000fc600000010ff */
[----:B------:R3:W-:Y:S01]  /*7550*/  STG.E.U16 desc[UR6][R36.64+0x4], R10 ;  /* 0x0000040a24007986 */ /* 0x0007e2000c101506 */
[----:B0-----:R-:W-:Y:S02]  /*7560*/  PRMT R11, R151, 0x7632, R11 ;  /* 0x00007632970b7816 */ /* 0x001fe4000000000b */
[----:B-1----:R-:W-:Y:S01]  /*7570*/  PRMT R13, R9, 0x7632, R13 ;  /* 0x00007632090d7816 */ /* 0x002fe2000000000d */
[----:B------:R-:W-:Y:S01]  /*7580*/  STG.E.U16 desc[UR6][R36.64], R152 ;  /* 0x0000009824007986 */ /* 0x000fe2000c101506 */
[----:B---3--:R-:W-:-:S03]  /*7590*/  PRMT R10, R8, 0x7632, R10 ;  /* 0x00007632080a7816 */ /* 0x008fc6000000000a */
[----:B------:R-:W-:Y:S01]  /*75a0*/  STG.E.U16 desc[UR6][R36.64+0x2], R18 ;  /* 0x0000021224007986 */ /* 0x000fe2000c101506 */
[----:B------:R-:W-:-:S03]  /*75b0*/  F2FP.BF16.F32.PACK_AB R5, R51, R5 ;  /* 0x000000053305723e */ /* 0x000fc600000010ff */
[----:B------:R-:W-:Y:S01]  /*75c0*/  STG.E.U16 desc[UR6][R36.64+0x6], R12 ;  /* 0x0000060c24007986 */ /* 0x000fe2000c101506 */
[----:B------:R-:W-:-:S03]  /*75d0*/  PRMT R54, R47, 0x7632, R54 ;  /* 0x000076322f367816 */ /* 0x000fc60000000036 */
[----:B------:R-:W-:Y:S01]  /*75e0*/  STG.E.U16 desc[UR6][R106.64], R151 ;  /* 0x000000976a007986 */ /* 0x000fe2000c101506 */
[----:B------:R-:W-:-:S03]  /*75f0*/  PRMT R16, R46, 0x7632, R16 ;  /* 0x000076322e107816 */ /* 0x000fc60000000010 */
[----:B------:R-:W-:Y:S01]  /*7600*/  STG.E.U16 desc[UR6][R106.64+0x2], R11 ;  /* 0x0000020b6a007986 */ /* 0x000fe2000c101506 */
[----:B------:R-:W-:-:S03]  /*7610*/  PRMT R56, R45, 0x7632, R56 ;  /* 0x000076322d387816 */ /* 0x000fc60000000038 */
[----:B------:R0:W-:Y:S04]  /*7620*/  STG.E.U16 desc[UR6][R106.64+0x4], R9 ;  /* 0x000004096a007986 */ /* 0x0001e8000c101506 */
        /* <DEDUP_REMOVED lines=16> */
[----:B------:R-:W-:Y:S01]  /*7730*/  STG.E.U16 desc[UR6][R108.64+0x6], R9 ;  /* 0x000006096c007986 */ /* 0x000fe2000c101506 */
[----:B------:R-:W-:-:S03]  /*7740*/  PRMT R15, R44, 0x7632, R15 ;  /* 0x000076322c0f7816 */ /* 0x000fc6000000000f */
[----:B------:R-:W-:Y:S01]  /*7750*/  STG.E.U16 desc[UR6][R32.64], R46 ;  /* 0x0000002e20007986 */ /* 0x000fe2000c101506 */
[----:B------:R-:W-:-:S03]  /*7760*/  PRMT R57, R0, 0x7632, R57 ;  /* 0x0000763200397816 */ /* 0x000fc60000000039 */
[----:B------:R-:W-:Y:S01]  /*7770*/  STG.E.U16 desc[UR6][R32.64+0x2], R16 ;  /* 0x0000021020007986 */ /* 0x000fe2000c101506 */
[----:B------:R-:W-:-:S03]  /*7780*/  PRMT R14, R2, 0x7632, R14 ;  /* 0x00007632020e7816 */ /* 0x000fc6000000000e */
[----:B------:R0:W-:Y:S01]  /*7790*/  STG.E.U16 desc[UR6][R32.64+0x4], R6 ;  /* 0x0000040620007986 */ /* 0x0001e2000c101506 */
[----:B--2---:R-:W-:-:S03]  /*77a0*/  LOP3.LUT R134, R134, 0x1, RZ, 0x3c, !PT ;  /* 0x0000000186867812 */ /* 0x004fc600078e3cff */
[----:B------:R-:W-:Y:S01]  /*77b0*/  STG.E.U16 desc[UR6][R32.64+0x6], R8 ;  /* 0x0000060820007986 */ /* 0x000fe2000c101506 */
[----:B------:R-:W-:-:S03]  /*77c0*/  IADD3 R137, P1, R137, 0x4, RZ ;  /* 0x0000000489897810 */ /* 0x000fc60007f3e0ff */
[----:B------:R-:W-:Y:S04]  /*77d0*/  STG.E.U16 desc[UR6][R112.64], R45 ;  /* 0x0000002d70007986 */ /* 0x000fe8000c101506 */
[----:B------:R-:W-:Y:S01]  /*77e0*/  STG.E.U16 desc[UR6][R112.64+0x2], R56 ;  /* 0x0000023870007986 */ /* 0x000fe2000c101506 */
[----:B0-----:R-:W-:-:S03]  /*77f0*/  PRMT R6, R4, 0x7632, R6 ;  /* 0x0000763204067816 */ /* 0x001fc60000000006 */
[----:B------:R0:W-:Y:S04]  /*7800*/  STG.E.U16 desc[UR6][R112.64+0x4], R5 ;  /* 0x0000040570007986 */ /* 0x0001e8000c101506 */
[----:B------:R-:W-:Y:S04]  /*7810*/  STG.E.U16 desc[UR6][R112.64+0x6], R7 ;  /* 0x0000060770007986 */ /* 0x000fe8000c101506 */
[----:B------:R1:W-:Y:S01]  /*7820*/  STG.E.U16 desc[UR6][R30.64+0x4], R4 ;  /* 0x000004041e007986 */ /* 0x0003e2000c101506 */
[----:B0-----:R-:W-:-:S03]  /*7830*/  PRMT R5, R3, 0x7632, R5 ;  /* 0x0000763203057816 */ /* 0x001fc60000000005 */
[----:B------:R0:W-:Y:S01]  /*7840*/  STG.E.U16 desc[UR6][R30.64], R44 ;  /* 0x0000002c1e007986 */ /* 0x0001e2000c101506 */
[----:B------:R-:W-:-:S03]  /*7850*/  IADD3.X R136, RZ, R136, RZ, P1, !PT ;  /* 0x00000088ff887210 */ /* 0x000fc60000ffe4ff */
[----:B------:R0:W5:Y:S01]  /*7860*/  LDL.LU R71, [R1+0x154] ;  /* 0x0001540001477983 */ /* 0x0001620000300800 */
[----:B-1----:R-:W-:-:S03]  /*7870*/  PRMT R4, R65, 0x7632, R4 ;  /* 0x0000763241047816 */ /* 0x002fc60000000004 */
[----:B------:R0:W-:Y:S01]  /*7880*/  STG.E.U16 desc[UR6][R30.64+0x2], R15 ;  /* 0x0000020f1e007986 */ /* 0x0001e2000c101506 */
[----:B------:R-:W-:-:S03]  /*7890*/  ISETP.GE.U32.AND P1, PT, R137, UR10, PT ;  /* 0x0000000a89007c0c */ /* 0x000fc6000bf26070 */
[----:B------:R0:W-:Y:S04]  /*78a0*/  STG.E.U16 desc[UR6][R30.64+0x6], R6 ;  /* 0x000006061e007986 */ /* 0x0001e8000c101506 */
[----:B------:R0:W-:Y:S04]  /*78b0*/  STG.E.U16 desc[UR6][R114.64], R0 ;  /* 0x0000000072007986 */ /* 0x0001e8000c101506 */
[----:B------:R0:W-:Y:S04]  /*78c0*/  STG.E.U16 desc[UR6][R114.64+0x2], R57 ;  /* 0x0000023972007986 */ /* 0x0001e8000c101506 */
[----:B------:R0:W5:Y:S04]  /*78d0*/  LDL.LU R70, [R1+0x150] ;  /* 0x0001500001467983 */ /* 0x0001680000300800 */
[----:B------:R0:W-:Y:S04]  /*78e0*/  STG.E.U16 desc[UR6][R114.64+0x4], R3 ;  /* 0x0000040372007986 */ /* 0x0001e8000c101506 */
[----:B------:R0:W-:Y:S04]  /*78f0*/  STG.E.U16 desc[UR6][R114.64+0x6], R5 ;  /* 0x0000060572007986 */ /* 0x0001e8000c101506 */
[----:B------:R0:W-:Y:S04]  /*7900*/  STG.E.U16 desc[UR6][R28.64], R2 ;  /* 0x000000021c007986 */ /* 0x0001e8000c101506 */
[----:B------:R0:W-:Y:S04]  /*7910*/  STG.E.U16 desc[UR6][R28.64+0x2], R14 ;  /* 0x0000020e1c007986 */ /* 0x0001e8000c101506 */
[----:B------:R0:W-:Y:S04]  /*7920*/  STG.E.U16 desc[UR6][R28.64+0x4], R65 ;  /* 0x000004411c007986 */ /* 0x0001e8000c101506 */
[----:B------:R0:W-:Y:S04]  /*7930*/  STG.E.U16 desc[UR6][R28.64+0x6], R4 ;  /* 0x000006041c007986 */ /* 0x0001e8000c101506 */
[----:B------:R0:W-:Y:S01]  /*7940*/  STL [R1+0x3c], R134 ;  /* 0x00003c8601007387 */ /* 0x0001e20000100800 */
[----:B------:R-:W-:-:S13]  /*7950*/  ISETP.GE.AND.EX P1, PT, R136, UR11, PT, P1 ;  /* 0x0000000b88007c0c */ /* 0x000fda000bf26310 */
[----:B0-----:R-:W-:Y:S05]  /*7960*/  @!P1 BRA `(.L_x_1254) ;  /* 0xffffff8800f89947 */ /* 0x001fea000383ffff */
[----:B------:R-:W-:Y:S05]  /*7970*/  EXIT ;  /* 0x000000000000794d */ /* 0x000fea0003800000 */
.L_x_1255:
        /* <DEDUP_REMOVED lines=16> */
.L_x_2768:


//--------------------- .text._ZN13group_norm_v214gn_cuda_kernelI13__nv_bfloat16Li320ELi2ELi32ELi10ELi4096ELb0ELi64ELi320ELi320ELi4ELb1ELi4ELb0ELb0ENS_16CompileConditionILi900EEEEEvPT_PKS4_S7_S7_flPfS8_Pj --------------------------
	.section	.text._ZN13group_norm_v214gn_cuda_kernelI13__nv_bfloat16Li320ELi2ELi32ELi10ELi4096ELb0ELi64ELi320ELi320ELi4ELb1ELi4ELb0ELb0ENS_16CompileConditionILi900EEEEEvPT_PKS4_S7_S7_flPfS8_Pj,"ax",@progbits
	.align	128
        .global         _ZN13group_norm_v214gn_cuda_kernelI13__nv_bfloat16Li320ELi2ELi32ELi10ELi4096ELb0ELi64ELi320ELi320ELi4ELb1ELi4ELb0ELb0ENS_16CompileConditionILi900EEEEEvPT_PKS4_S7_S7_flPfS8_Pj
        .type           _ZN13group_norm_v214gn_cuda_kernelI13__nv_bfloat16Li320ELi2ELi32ELi10ELi4096ELb0ELi64ELi320ELi320ELi4ELb1ELi4ELb0ELb0ENS_16CompileConditionILi900EEEEEvPT_PKS4_S7_S7_flPfS8_Pj,@function
        .size           _ZN13group_norm_v214gn_cuda_kernelI13__nv_bfloat16Li320ELi2ELi32ELi10ELi4096ELb0ELi64ELi320ELi320ELi4ELb1ELi4ELb0ELb0ENS_16CompileConditionILi900EEEEEvPT_PKS4_S7_S7_flPfS8_Pj,(.L_x_2769 - _ZN13group_norm_v214gn_cuda_kernelI13__nv_bfloat16Li320ELi2ELi32ELi10ELi4096ELb0ELi64ELi320ELi320ELi4ELb1ELi4ELb0ELb0ENS_16CompileConditionILi900EEEEEvPT_PKS4_S7_S7_flPfS8_Pj)
        .other          _ZN13group_norm_v214gn_cuda_kernelI13__nv_bfloat16Li320ELi2ELi32ELi10ELi4096ELb0ELi64ELi320ELi320ELi4ELb1ELi4ELb0ELb0ENS_16CompileConditionILi900EEEEEvPT_PKS4_S7_S7_flPfS8_Pj,@"STO_CUDA_ENTRY STV_DEFAULT"
_ZN13group_norm_v214gn_cuda_kernelI13__nv_bfloat16Li320ELi2ELi32ELi10ELi4096ELb0ELi64ELi320ELi320ELi4ELb1ELi4ELb0ELb0ENS_16CompileConditionILi900EEEEEvPT_PKS4_S7_S7_flPfS8_Pj:
.text._ZN13group_norm_v214gn_cuda_kernelI13__nv_bfloat16Li320ELi2ELi32ELi10ELi4096ELb0ELi64ELi320ELi320ELi4ELb1ELi4ELb0ELb0ENS_16CompileConditionILi900EEEEEvPT_PKS4_S7_S7_flPfS8_Pj:
        /* <DEDUP_REMOVED lines=28> */
[----:B------:R-:W-:Y:S01]  /*01c0*/  IMAD.MOV.U32 R3, RZ, RZ, R6 ;  /* 0x000000ffff037224 */ /* 0x000fe200078e0006 */
[----:B------:R-:W-:Y:S01]  /*01d0*/  LOP3.LUT R0, R5, 0xfffffff8, RZ, 0xc0, !PT ;  /* 0xfffffff805007812 */ /* 0x000fe200078ec0ff */
[----:B------:R0:W-:Y:S04]  /*01e0*/  STL [R1+0x58], R2 ;  /* 0x0000580201007387 */ /* 0x0001e80000100800 */
[----:B------:R0:W-:Y:S04]  /*01f0*/  STL [R1+0x54], R0 ;  /* 0x0000540001007387 */ /* 0x0001e80000100800 */
.L_x_1266:
[----:B------:R-:W0:Y:S01]  /*0200*/  S2R R68, SR_TID.X ;  /* 0x0000000000447919 */ /* 0x000e220000002100 */
[----:B------:R-:W-:Y:S01]  /*0210*/  MOV R23, RZ ;  /* 0x000000ff00177202 */ /* 0x000fe20000000f00 */
[----:B------:R-:W-:Y:S01]  /*0220*/  IMAD R5, R4, 0x140000, RZ ;  /* 0x0014000004057824 */ /* 0x000fe200078e02ff */
[----:B------:R-:W-:Y:S01]  /*0230*/  ULDC.64 UR8, c[0x0][0x218] ;  /* 0x0000860000087ab9 */ /* 0x000fe20000000a00 */
[----:B------:R-:W1:Y:S01]  /*0240*/  S2R R67, SR_CTAID.X ;  /* 0x0000000000437919 */ /* 0x000e620000002500 */
[----:B------:R-:W-:Y:S01]  /*0250*/  ULDC.64 UR10, c[0x0][0x228] ;  /* 0x00008a00000a7ab9 */ /* 0x000fe20000000a00 */
[----:B0-----:R-:W-:Y:S01]  /*0260*/  IMAD.WIDE.U32 R6, R68, -0x33333333, RZ ;  /* 0xcccccccd44067825 */ /* 0x001fe200078e00ff */
[----:B-1----:R-:W-:-:S04]  /*0270*/  SHF.L.U32 R0, R67, 0x6, RZ ;  /* 0x0000000643007819 */ /* 0x002fc800000006ff */
[----:B------:R-:W-:Y:S02]  /*0280*/  SHF.R.U32.HI R7, RZ, 0x6, R7 ;  /* 0x00000006ff077819 */ /* 0x000fe40000011607 */
[----:B------:R-:W-:-:S03]  /*0290*/  LOP3.LUT R0, R0, 0xfc0, RZ, 0xc0, !PT ;  /* 0x00000fc000007812 */ /* 0x000fc600078ec0ff */
[----:B------:R-:W-:Y:S01]  /*02a0*/  IMAD R22, R7, -0x50, R68 ;  /* 0xffffffb007167824 */ /* 0x000fe200078e0244 */
[----:B------:R-:W-:-:S04]  /*02b0*/  IADD3 R0, R0, R7, RZ ;  /* 0x0000000700007210 */ /* 0x000fc80007ffe0ff */
[----:B------:R-:W-:-:S05]  /*02c0*/  SHF.L.U32 R22, R22, 0x2, RZ ;  /* 0x0000000216167819 */ /* 0x000fca00000006ff */
[----:B------:R-:W-:-:S04]  /*02d0*/  IMAD.WIDE.U32 R20, R3, 0x140000, R22 ;  /* 0x0014000003147825 */ /* 0x000fc800078e0016 */
[----:B------:R-:W-:Y:S02]  /*02e0*/  IMAD R23, R0, 0x140, RZ ;  /* 0x0000014000177824 */ /* 0x000fe400078e02ff */
[----:B------:R-:W-:-:S03]  /*02f0*/  IMAD.IADD R0, R21, 0x1, R5 ;  /* 0x0000000115007824 */ /* 0x000fc600078e0205 */
[C---:B------:R-:W-:Y:S02]  /*0300*/  IADD3 R5, P0, R23.reuse, R20, RZ ;  /* 0x0000001417057210 */ /* 0x040fe40007f1e0ff */
[----:B------:R-:W-:Y:S02]  /*0310*/  IADD3 R7, R23, 0x500, RZ ;  /* 0x0000050017077810 */ /* 0x000fe40007ffe0ff */
[----:B------:R-:W-:Y:S02]  /*0320*/  IADD3.X R2, RZ, R0, RZ, P0, !PT ;  /* 0x00000000ff027210 */ /* 0x000fe400007fe4ff */
[----:B------:R-:W-:Y:S02]  /*0330*/  LEA R58, P0, R5, UR8, 0x1 ;  /* 0x00000008053a7c11 */ /* 0x000fe4000f8008ff */
[----:B------:R-:W-:Y:S01]  /*0340*/  IADD3 R9, R23, 0xa00, RZ ;  /* 0x00000a0017097810 */ /* 0x000fe20007ffe0ff */
[----:B------:R0:W-:Y:S01]  /*0350*/  STL [R1+0xc], R2 ;  /* 0x00000c0201007387 */ /* 0x0001e20000100800 */
[----:B------:R-:W-:-:S02]  /*0360*/  LEA.HI.X R59, R5, UR9, R2, 0x1, P0 ;  /* 0x00000009053b7c11 */ /* 0x000fc400080f0c02 */
[-C--:B------:R-:W-:Y:S02]  /*0370*/  IADD3 R6, P0, R7, R20.reuse, RZ ;  /* 0x0000001407067210 */ /* 0x080fe40007f1e0ff */
[----:B------:R-:W-:Y:S02]  /*0380*/  IADD3 R7, P1, R9, R20, RZ ;  /* 0x0000001409077210 */ /* 0x000fe40007f3e0ff */
[----:B------:R-:W2:Y:S01]  /*0390*/  LDG.E.64.CONSTANT R58, desc[UR6][R58.64] ;  /* 0x000000063a3a7981 */ /* 0x000ea2000c1e9b00 */
[-C--:B------:R-:W-:Y:S01]  /*03a0*/  IADD3.X R8, RZ, R0.reuse, RZ, P0, !PT ;  /* 0x00000000ff087210 */ /* 0x080fe200007fe4ff */
[----:B------:R-:W-:Y:S01]  /*03b0*/  VIADD R9, R23, 0xf00 ;  /* 0x00000f0017097836 */ /* 0x000fe20000000000 */
[C---:B------:R-:W-:Y:S02]  /*03c0*/  LEA R56, P0, R6.reuse, UR8, 0x1 ;  /* 0x0000000806387c11 */ /* 0x040fe4000f8008ff */
[----:B0-----:R-:W-:Y:S01]  /*03d0*/  IADD3.X R2, RZ, R0, RZ, P1, !PT ;  /* 0x00000000ff027210 */ /* 0x001fe20000ffe4ff */
[----:B------:R0:W-:Y:S01]  /*03e0*/  STL [R1+0x14], R8 ;  /* 0x0000140801007387 */ /* 0x0001e20000100800 */
[----:B------:R-:W-:-:S02]  /*03f0*/  LEA.HI.X R57, R6, UR9, R8, 0x1, P0 ;  /* 0x0000000906397c11 */ /* 0x000fc400080f0c08 */
[C---:B------:R-:W-:Y:S01]  /*0400*/  LEA R54, P1, R7.reuse, UR8, 0x1 ;  /* 0x0000000807367c11 */ /* 0x040fe2000f8208ff */
[----:B------:R1:W-:Y:S03]  /*0410*/  STL [R1+0x18], R2 ;  /* 0x0000180201007387 */ /* 0x0003e60000100800 */
[----:B------:R-:W-:Y:S01]  /*0420*/  LEA.HI.X R55, R7, UR9, R2, 0x1, P1 ;  /* 0x0000000907377c11 */ /* 0x000fe200088f0c02 */
[----:B------:R-:W3:Y:S01]  /*0430*/  LDG.E.64.CONSTANT R56, desc[UR6][R56.64] ;  /* 0x0000000638387981 */ /* 0x000ee2000c1e9b00 */
[----:B0-----:R-:W-:-:S04]  /*0440*/  IADD3 R8, P0, R9, R20, RZ ;  /* 0x0000001409087210 */ /* 0x001fc80007f1e0ff */
[----:B------:R-:W4:Y:S01]  /*0450*/  LDG.E.64.CONSTANT R54, desc[UR6][R54.64] ;  /* 0x0000000636367981 */ /* 0x000f22000c1e9b00 */
[----:B-1----:R-:W-:Y:S02]  /*0460*/  IADD3.X R2, RZ, R0, RZ, P0, !PT ;  /* 0x00000000ff027210 */ /* 0x002fe400007fe4ff */
[C---:B------:R-:W-:Y:S02]  /*0470*/  LEA R52, P0, R8.reuse, UR8, 0x1 ;  /* 0x0000000808347c11 */ /* 0x040fe4000f8008ff */
[----:B------:R-:W-:Y:S01]  /*0480*/  IADD3 R9, R23, 0x1400, RZ ;  /* 0x0000140017097810 */ /* 0x000fe20007ffe0ff */
[----:B------:R0:W-:Y:S01]  /*0490*/  STL [R1+0x1c], R2 ;  /* 0x00001c0201007387 */ /* 0x0001e20000100800 */
[----:B------:R-:W-:Y:S02]  /*04a0*/  LEA.HI.X R53, R8, UR9, R2, 0x1, P0 ;  /* 0x0000000908357c11 */ /* 0x000fe400080f0c02 */
[----:B------:R-:W-:-:S04]  /*04b0*/  IADD3 R9, P1, R9, R20, RZ ;  /* 0x0000001409097210 */ /* 0x000fc80007f3e0ff */
[----:B------:R-:W4:Y:S01]  /*04c0*/  LDG.E.64.CONSTANT R52, desc[UR6][R52.64] ;  /* 0x0000000634347981 */ /* 0x000f22000c1e9b00 */
[----:B------:R-:W-:Y:S02]  /*04d0*/  LEA R50, P0, R9, UR8, 0x1 ;  /* 0x0000000809327c11 */ /* 0x000fe4000f8008ff */
[----:B0-----:R-:W-:Y:S02]  /*04e0*/  IADD3.X R2, RZ, R0, RZ, P1, !PT ;  /* 0x00000000ff027210 */ /* 0x001fe40000ffe4ff */
[----:B------:R-:W-:Y:S02]  /*04f0*/  IADD3 R11, R23, 0x1900, RZ ;  /* 0x00001900170b7810 */ /* 0x000fe40007ffe0ff */
[----:B------:R-:W-:Y:S02]  /*0500*/  LEA.HI.X R51, R9, UR9, R2, 0x1, P0 ;  /* 0x0000000909337c11 */ /* 0x000fe400080f0c02 */
[----:B------:R-:W-:Y:S02]  /*0510*/  IADD3 R10, P0, R11, R20, RZ ;  /* 0x000000140b0a7210 */ /* 0x000fe40007f1e0ff */
[----:B------:R-:W-:-:S02]  /*0520*/  IADD3 R13, R23, 0x1e00, RZ ;  /* 0x00001e00170d7810 */ /* 0x000fc40007ffe0ff */
[----:B------:R-:W4:Y:S01]  /*0530*/  LDG.E.64.CONSTANT R50, desc[UR6][R50.64] ;  /* 0x0000000632327981 */ /* 0x000f22000c1e9b00 */
[----:B------:R-:W-:Y:S01]  /*0540*/  IMAD.X R12, RZ, RZ, R0, P0 ;  /* 0x000000ffff0c7224 */ /* 0x000fe200000e0600 */
[C---:B------:R-:W-:Y:S02]  /*0550*/  LEA R48, P0, R10.reuse, UR8, 0x1 ;  /* 0x000000080a307c11 */ /* 0x040fe4000f8008ff */
[----:B------:R-:W-:Y:S02]  /*0560*/  IADD3 R11, P1, R13, R20, RZ ;  /* 0x000000140d0b7210 */ /* 0x000fe40007f3e0ff */
[----:B------:R-:W-:Y:S01]  /*0570*/  LEA.HI.X R49, R10, UR9, R12, 0x1, P0 ;  /* 0x000000090a317c11 */ /* 0x000fe200080f0c0c */
[----:B------:R0:W-:Y:S01]  /*0580*/  STL [R1+0x20], R2 ;  /* 0x0000200201007387 */ /* 0x0001e20000100800 */
[----:B------:R-:W-:-:S03]  /*0590*/  IADD3 R13, R23, 0x2300, RZ ;  /* 0x00002300170d7810 */ /* 0x000fc60007ffe0ff */
[----:B------:R1:W-:Y:S04]  /*05a0*/  STL [R1+0x24], R12 ;  /* 0x0000240c01007387 */ /* 0x0003e80000100800 */
[----:B------:R-:W4:Y:S01]  /*05b0*/  LDG.E.64.CONSTANT R48, desc[UR6][R48.64] ;  /* 0x0000000630307981 */ /* 0x000f22000c1e9b00 */
[----:B0-----:R-:W-:Y:S02]  /*05c0*/  IADD3.X R2, RZ, R0, RZ, P1, !PT ;  /* 0x00000000ff027210 */ /* 0x001fe40000ffe4ff */
[----:B------:R-:W-:Y:S02]  /*05d0*/  LEA R46, P1, R11, UR8, 0x1 ;  /* 0x000000080b2e7c11 */ /* 0x000fe4000f8208ff */
[----:B-1----:R-:W-:Y:S02]  /*05e0*/  IADD3 R12, P0, R13, R20, RZ ;  /* 0x000000140d0c7210 */ /* 0x002fe40007f1e0ff */
[----:B------:R-:W-:Y:S01]  /*05f0*/  LEA.HI.X R47, R11, UR9, R2, 0x1, P1 ;  /* 0x000000090b2f7c11 */ /* 0x000fe200088f0c02 */
[----:B------:R0:W-:Y:S01]  /*0600*/  STL [R1+0x28], R2 ;  /* 0x0000280201007387 */ /* 0x0001e20000100800 */
[----:B------:R-:W-:-:S04]  /*0610*/  IADD3 R13, R23, 0x2800, RZ ;  /* 0x00002800170d7810 */ /* 0x000fc80007ffe0ff */
[----:B------:R-:W4:Y:S01]  /*0620*/  LDG.E.64.CONSTANT R46, desc[UR6][R46.64] ;  /* 0x000000062e2e7981 */ /* 0x000f22000c1e9b00 */
[----:B0-----:R-:W-:Y:S02]  /*0630*/  IADD3.X R2, RZ, R0, RZ, P0, !PT ;  /* 0x00000000ff027210 */ /* 0x001fe400007fe4ff */
[C---:B------:R-:W-:Y:S02]  /*0640*/  LEA R44, P0, R12.reuse, UR8, 0x1 ;  /* 0x000000080c2c7c11 */ /* 0x040fe4000f8008ff */
[----:B------:R-:W-:Y:S02]  /*0650*/  IADD3 R13, P1, R13, R20, RZ ;  /* 0x000000140d0d7210 */ /* 0x000fe40007f3e0ff */
[----:B------:R-:W-:Y:S01]  /*0660*/  LEA.HI.X R45, R12, UR9, R2, 0x1, P0 ;  /* 0x000000090c2d7c11 */ /* 0x000fe200080f0c02 */
[----:B------:R0:W-:Y:S01]  /*0670*/  STL [R1+0x2c], R2 ;  /* 0x00002c0201007387 */ /* 0x0001e20000100800 */
[----:B------:R-:W-:Y:S01]  /*0680*/  LEA R42, P0, R13, UR8, 0x1 ;  /* 0x000000080d2a7c11 */ /* 0x000fe2000f8008ff */
[----:B------:R-:W-:-:S03]  /*0690*/  VIADD R15, R23, 0x2d00 ;  /* 0x00002d00170f7836 */ /* 0x000fc60000000000 */
[----:B------:R-:W4:Y:S01]  /*06a0*/  LDG.E.64.CONSTANT R44, desc[UR6][R44.64] ;  /* 0x000000062c2c7981 */ /* 0x000f22000c1e9b00 */
[----:B0-----:R-:W-:Y:S02]  /*06b0*/  IADD3.X R2, RZ, R0, RZ, P1, !PT ;  /* 0x00000000ff027210 */ /* 0x001fe40000ffe4ff */
[----:B------:R-:W-:Y:S02]  /*06c0*/  IADD3 R17, R23, 0x3200, RZ ;  /* 0x0000320017117810 */ /* 0x000fe40007ffe0ff */
[----:B------:R-:W-:Y:S02]  /*06d0*/  LEA.HI.X R43, R13, UR9, R2, 0x1, P0 ;  /* 0x000000090d2b7c11 */ /* 0x000fe400080f0c02 */
[-C--:B------:R-:W-:Y:S02]  /*06e0*/  IADD3 R14, P0, R15, R20.reuse, RZ ;  /* 0x000000140f0e7210 */ /* 0x080fe40007f1e0ff */
[----:B------:R-:W-:Y:S02]  /*06f0*/  IADD3 R15, P1, R17, R20, RZ ;  /* 0x00000014110f7210 */ /* 0x000fe40007f3e0ff */
[----:B------:R-:W-:Y:S01]  /*0700*/  IADD3.X R16, RZ, R0, RZ, P0, !PT ;  /* 0x00000000ff107210 */ /* 0x000fe200007fe4ff */
[----:B------:R-:W4:Y:S01]  /*0710*/  LDG.E.64.CONSTANT R42, desc[UR6][R42.64] ;  /* 0x000000062a2a7981 */ /* 0x000f22000c1e9b00 */
[----:B------:R-:W-:-:S02]  /*0720*/  LEA R40, P0, R14, UR8, 0x1 ;  /* 0x000000080e287c11 */ /* 0x000fc4000f8008ff */
[----:B------:R-:W-:Y:S01]  /*0730*/  IADD3 R17, R23, 0x3700, RZ ;  /* 0x0000370017117810 */ /* 0x000fe20007ffe0ff */
[----:B------:R0:W-:Y:S01]  /*0740*/  STL [R1+0x30], R2 ;  /* 0x0000300201007387 */ /* 0x0001e20000100800 */
[----:B------:R-:W-:-:S03]  /*0750*/  LEA.HI.X R41, R14, UR9, R16, 0x1, P0 ;  /* 0x000000090e297c11 */ /* 0x000fc600080f0c10 */
[----:B------:R1:W-:Y:S04]  /*0760*/  STL [R1+0x34], R16 ;  /* 0x0000341001007387 */ /* 0x0003e80000100800 */
[----:B------:R-:W4:Y:S01]  /*0770*/  LDG.E.64.CONSTANT R40, desc[UR6][R40.64] ;  /* 0x0000000628287981 */ /* 0x000f22000c1e9b00 */
[----:B0-----:R-:W-:Y:S02]  /*0780*/  IADD3.X R2, RZ, R0, RZ, P1, !PT ;  /* 0x00000000ff027210 */ /* 0x001fe40000ffe4ff */
[----:B------:R-:W-:Y:S02]  /*0790*/  LEA R38, P1, R15, UR8, 0x1 ;  /* 0x000000080f267c11 */ /* 0x000fe4000f8208ff */
[----:B-1----:R-:W-:Y:S01]  /*07a0*/  IADD3 R16, P0, R17, R20, RZ ;  /* 0x0000001411107210 */ /* 0x002fe20007f1e0ff */
[----:B------:R0:W-:Y:S01]  /*07b0*/  STL [R1+0x38], R2 ;  /* 0x0000380201007387 */ /* 0x0001e20000100800 */
[----:B------:R-:W-:-:S02]  /*07c0*/  IADD3 R17, R23, 0x3c00, RZ ;  /* 0x00003c0017117810 */ /* 0x000fc40007ffe0ff */
[----:B------:R-:W-:Y:S02]  /*07d0*/  LEA.HI.X R39, R15, UR9, R2, 0x1, P1 ;  /* 0x000000090f277c11 */ /* 0x000fe400088f0c02 */
[----:B------:R-:W-:Y:S02]  /*07e0*/  IADD3 R17, P1, R17, R20, RZ ;  /* 0x0000001411117210 */ /* 0x000fe40007f3e0ff */
[----:B------:R-:W-:Y:S02]  /*07f0*/  IADD3 R19, R23, 0x4100, RZ ;  /* 0x0000410017137810 */ /* 0x000fe40007ffe0ff */
[----:B------:R-:W4:Y:S01]  /*0800*/  LDG.E.64.CONSTANT R38, desc[UR6][R38.64] ;  /* 0x0000000626267981 */ /* 0x000f22000c1e9b00 */
[----:B0-----:R-:W-:Y:S01]  /*0810*/  IMAD.X R2, RZ, RZ, R0, P0 ;  /* 0x000000ffff027224 */ /* 0x001fe200000e0600 */
[----:B------:R-:W-:-:S04]  /*0820*/  LEA R36, P0, R16, UR8, 0x1 ;  /* 0x0000000810247c11 */ /* 0x000fc8000f8008ff */
[----:B------:R0:W-:Y:S01]  /*0830*/  STL [R1+0x3c], R2 ;  /* 0x00003c0201007387 */ /* 0x0001e20000100800 */
[----:B------:R-:W-:Y:S02]  /*0840*/  LEA.HI.X R37, R16, UR9, R2, 0x1, P0 ;  /* 0x0000000910257c11 */ /* 0x000fe400080f0c02 */
[----:B------:R-:W-:Y:S02]  /*0850*/  LEA R34, P0, R17, UR8, 0x1 ;  /* 0x0000000811227c11 */ /* 0x000fe4000f8008ff */
[----:B------:R-:W-:Y:S02]  /*0860*/  IADD3 R21, R23, 0x4600, RZ ;  /* 0x0000460017157810 */ /* 0x000fe40007ffe0ff */
[----:B0-----:R-:W-:Y:S01]  /*0870*/  IADD3.X R2, RZ, R0, RZ, P1, !PT ;  /* 0x00000000ff027210 */ /* 0x001fe20000ffe4ff */
[----:B------:R-:W4:Y:S03]  /*0880*/  LDG.E.64.CONSTANT R36, desc[UR6][R36.64] ;  /* 0x0000000624247981 */ /* 0x000f26000c1e9b00 */
[----:B------:R-:W-:-:S02]  /*0890*/  LEA.HI.X R35, R17, UR9, R2, 0x1, P0 ;  /* 0x0000000911237c11 */ /* 0x000fc400080f0c02 */
[----:B------:R-:W-:Y:S01]  /*08a0*/  IADD3 R18, P0, R19, R20, RZ ;  /* 0x0000001413127210 */ /* 0x000fe20007f1e0ff */
[----:B------:R-:W-:-:S03]  /*08b0*/  VIADD R23, R23, 0x4b00 ;  /* 0x00004b0017177836 */ /* 0x000fc60000000000 */
[----:B------:R-:W-:Y:S01]  /*08c0*/  IADD3.X R24, RZ, R0, RZ, P0, !PT ;  /* 0x00000000ff187210 */ /* 0x000fe200007fe4ff */
[----:B------:R0:W-:Y:S01]  /*08d0*/  STL [R1+0x40], R2 ;  /* 0x0000400201007387 */ /* 0x0001e20000100800 */
[C---:B------:R-:W-:Y:S02]  /*08e0*/  LEA R32, P0, R18.reuse, UR8, 0x1 ;  /* 0x0000000812207c11 */ /* 0x040fe4000f8008ff */
[-C--:B------:R-:W-:Y:S01]  /*08f0*/  IADD3 R19, P1, R21, R20.reuse, RZ ;  /* 0x0000001415137210 */ /* 0x080fe20007f3e0ff */
[----:B------:R-:W4:Y:S01]  /*0900*/  LDG.E.64.CONSTANT R34, desc[UR6][R34.64] ;  /* 0x0000000622227981 */ /* 0x000f22000c1e9b00 */
[----:B------:R-:W-:Y:S02]  /*0910*/  LEA.HI.X R33, R18, UR9, R24, 0x1, P0 ;  /* 0x0000000912217c11 */ /* 0x000fe400080f0c18 */
[----:B------:R-:W-:Y:S02]  /*0920*/  IADD3 R20, P0, R23, R20, RZ ;  /* 0x0000001417147210 */ /* 0x000fe40007f1e0ff */
[-C--:B0-----:R-:W-:Y:S01]  /*0930*/  IADD3.X R2, RZ, R0.reuse, RZ, P1, !PT ;  /* 0x00000000ff027210 */ /* 0x081fe20000ffe4ff */
[----:B------:R0:W-:Y:S01]  /*0940*/  STL [R1+0x48], R24 ;  /* 0x0000481801007387 */ /* 0x0001e20000100800 */
[----:B------:R-:W-:-:S02]  /*0950*/  IADD3.X R0, RZ, R0, RZ, P0, !PT ;  /* 0x00000000ff007210 */ /* 0x000fc400007fe4ff */
[C---:B------:R-:W-:Y:S01]  /*0960*/  LEA R30, P1, R19.reuse, UR8, 0x1 ;  /* 0x00000008131e7c11 */ /* 0x040fe2000f8208ff */
[----:B------:R-:W4:Y:S01]  /*0970*/  LDG.E.64.CONSTANT R32, desc[UR6][R32.64] ;  /* 0x0000000620207981 */ /* 0x000f22000c1e9b00 */
[C---:B------:R-:W-:Y:S02]  /*0980*/  LEA R28, P0, R20.reuse, UR8, 0x1 ;  /* 0x00000008141c7c11 */ /* 0x040fe4000f8008ff */
[----:B------:R-:W-:Y:S02]  /*0990*/  LEA.HI.X R31, R19, UR9, R2, 0x1, P1 ;  /* 0x00000009131f7c11 */ /* 0x000fe400088f0c02 */
[----:B------:R-:W-:Y:S01]  /*09a0*/  LEA.HI.X R29, R20, UR9, R0, 0x1, P0 ;  /* 0x00000009141d7c11 */ /* 0x000fe200080f0c00 */
[----:B------:R-:W-:Y:S01]  /*09b0*/  ULDC.64 UR8, c[0x0][0x220] ;  /* 0x0000880000087ab9 */ /* 0x000fe20000000a00 */
[----:B0-----:R-:W-:Y:S02]  /*09c0*/  SHF.L.U32 R24, R22, 0x1, RZ ;  /* 0x0000000116187819 */ /* 0x001fe400000006ff */
[----:B------:R-:W-:Y:S01]  /*09d0*/  SHF.R.U32.HI R22, RZ, 0x1f, R22 ;  /* 0x0000001fff167819 */ /* 0x000fe20000011616 */
[----:B------:R-:W-:Y:S01]  /*09e0*/  STL [R1+0x4c], R2 ;  /* 0x00004c0201007387 */ /* 0x000fe20000100800 */
[----:B------:R-:W-:-:S02]  /*09f0*/  IADD3 R26, P0, R24, UR8, RZ ;  /* 0x00000008181a7c10 */ /* 0x000fc4000ff1e0ff */
[----:B------:R-:W-:Y:S01]  /*0a00*/  IADD3 R24, P1, R24, UR10, RZ ;  /* 0x0000000a18187c10 */ /* 0x000fe2000ff3e0ff */
[----:B------:R0:W-:Y:S01]  /*0a10*/  STL [R1+0x44], R0 ;  /* 0x0000440001007387 */ /* 0x0001e20000100800 */
[C---:B------:R-:W-:Y:S02]  /*0a20*/  IADD3.X R27, R22.reuse, UR9, RZ, P0, !PT ;  /* 0x00000009161b7c10 */ /* 0x040fe400087fe4ff */
[----:B------:R-:W-:Y:S01]  /*0a30*/  IADD3.X R25, R22, UR11, RZ, P1, !PT ;  /* 0x0000000b16197c10 */ /* 0x000fe20008ffe4ff */
[----:B------:R-:W4:Y:S04]  /*0a40*/  LDG.E.64.CONSTANT R30, desc[UR6][R30.64] ;  /* 0x000000061e1e7981 */ /* 0x000f28000c1e9b00 */
[----:B------:R-:W4:Y:S04]  /*0a50*/  LDG.E.64.CONSTANT R28, desc[UR6][R28.64] ;  /* 0x000000061c1c7981 */ /* 0x000f28000c1e9b00 */
[----:B------:R-:W5:Y:S04]  /*0a60*/  LDG.E.64.CONSTANT R26, desc[UR6][R26.64] ;  /* 0x000000061a1a7981 */ /* 0x000f68000c1e9b00 */
[----:B------:R-:W5:Y:S01]  /*0a70*/  LDG.E.64.CONSTANT R24, desc[UR6][R24.64] ;  /* 0x0000000618187981 */ /* 0x000f62000c1e9b00 */
[----:B--2---:R-:W-:-:S02]  /*0a80*/  PRMT R21, R58, 0x7632, R21 ;  /* 0x000076323a157816 */ /* 0x004fc40000000015 */
[----:B0-----:R-:W-:Y:S02]  /*0a90*/  SHF.L.U32 R0, R58, 0x10, RZ ;  /* 0x000000103a007819 */ /* 0x001fe400000006ff */
[C---:B------:R-:W-:Y:S02]  /*0aa0*/  PRMT R22, R59.reuse, 0x7632, R22 ;  /* 0x000076323b167816 */ /* 0x040fe40000000016 */
[----:B------:R-:W-:Y:S01]  /*0ab0*/  SHF.L.U32 R2, R59, 0x10, RZ ;  /* 0x000000103b027819 */ /* 0x000fe200000006ff */
[----:B------:R-:W-:Y:S01]  /*0ac0*/  FFMA.FTZ R23, R0, R0, RZ ;  /* 0x0000000000177223 */ /* 0x000fe200000100ff */
[----:B------:R-:W-:Y:S01]  /*0ad0*/  SHF.L.U32 R60, R21, 0x10, RZ ;  /* 0x00000010153c7819 */ /* 0x000fe200000006ff */
[----:B------:R-:W-:Y:S02]  /*0ae0*/  IMAD.U32 R62, R22, 0x10000, RZ ;  /* 0x00010000163e7824 */ /* 0x000fe400078e00ff */
[----:B------:R-:W-:Y:S01]  /*0af0*/  FADD.FTZ R21, RZ, R0 ;  /* 0x00000000ff157221 */ /* 0x000fe20000010000 */
[----:B------:R-:W-:Y:S01]  /*0b00*/  FADD.FTZ R22, RZ, R2 ;  /* 0x00000002ff167221 */ /* 0x000fe20000010000 */
[----:B------:R-:W-:Y:S01]  /*0b10*/  FFMA.FTZ R61, R2, R2, RZ ;  /* 0x00000002023d7223 */ /* 0x000fe200000100ff */
[----:B------:R-:W-:Y:S01]  /*0b20*/  FFMA.FTZ R23, R60, R60, R23 ;  /* 0x0000003c3c177223 */ /* 0x000fe20000010017 */
[----:B------:R-:W-:Y:S01]  /*0b30*/  FADD.FTZ R21, R21, R60 ;  /* 0x0000003c15157221 */ /* 0x000fe20000010000 */
[----:B------:R-:W-:Y:S01]  /*0b40*/  FADD.FTZ R60, R22, R62 ;  /* 0x0000003e163c7221 */ /* 0x000fe20000010000 */
[----:B------:R-:W-:Y:S01]  /*0b50*/  FFMA.FTZ R64, R62, R62, R61 ;  /* 0x0000003e3e407223 */ /* 0x000fe2000001003d */
[----:B---3--:R-:W-:-:S02]  /*0b60*/  SHF.L.U32 R65, R56, 0x10, RZ ;  /* 0x0000001038417819 */ /* 0x008fc400000006ff */
[----:B------:R-:W-:Y:S02]  /*0b70*/  PRMT R62, R56, 0x7632, R62 ;  /* 0x00007632383e7816 */ /* 0x000fe4000000003e */
[C---:B------:R-:W-:Y:S02]  /*0b80*/  SHF.L.U32 R81, R57.reuse, 0x10, RZ ;  /* 0x0000001039517819 */ /* 0x040fe400000006ff */
[----:B------:R-:W-:Y:S01]  /*0b90*/  PRMT R61, R57, 0x7632, R61 ;  /* 0x00007632393d7816 */ /* 0x000fe2000000003d */
[----:B------:R-:W-:Y:S01]  /*0ba0*/  FADD.FTZ R21, R21, R65 ;  /* 0x0000004115157221 */ /* 0x000fe20000010000 */
[----:B------:R-:W-:Y:S01]  /*0bb0*/  SHF.L.U32 R62, R62, 0x10, RZ ;  /* 0x000000103e3e7819 */ /* 0x000fe200000006ff */
[----:B------:R-:W-:Y:S01]  /*0bc0*/  FFMA.FTZ R23, R65, R65, R23 ;  /* 0x0000004141177223 */ /* 0x000fe20000010017 */
[----:B------:R-:W-:Y:S01]  /*0bd0*/  SHF.L.U32 R61, R61, 0x10, RZ ;  /* 0x000000103d3d7819 */ /* 0x000fe200000006ff */
[----:B------:R-:W-:Y:S01]  /*0be0*/  FFMA.FTZ R64, R81, R81, R64 ;  /* 0x0000005151407223 */ /* 0x000fe20000010040 */
[----:B------:R-:W-:Y:S01]  /*0bf0*/  FADD.FTZ R66, R60, R81 ;  /* 0x000000513c427221 */ /* 0x000fe20000010000 */
[----:B------:R-:W-:Y:S01]  /*0c00*/  FADD.FTZ R60, R21, R62 ;  /* 0x0000003e153c7221 */ /* 0x000fe20000010000 */
[----:B------:R-:W-:Y:S01]  /*0c10*/  FFMA.FTZ R62, R62, R62, R23 ;  /* 0x0000003e3e3e7223 */ /* 0x000fe20000010017 */
[----:B----4-:R-:W-:Y:S01]  /*0c20*/  SHF.L.U32 R63, R54, 0x10, RZ ;  /* 0x00000010363f7819 */ /* 0x010fe200000006ff */
[----:B------:R-:W-:Y:S01]  /*0c30*/  FFMA.FTZ R23, R61, R61, R64 ;  /* 0x0000003d3d177223 */ /* 0x000fe20000010040 */
[----:B------:R-:W-:Y:S01]  /*0c40*/  SHF.L.U32 R64, R52, 0x10, RZ ;  /* 0x0000001034407819 */ /* 0x000fe200000006ff */
[----:B------:R0:W-:Y:S04]  /*0c50*/  STL [R1+0x8], R65 ;  /* 0x0000084101007387 */ /* 0x0001e80000100800 */
[----:B------:R1:W-:Y:S04]  /*0c60*/  STL [R1+0x4], R63 ;  /* 0x0000043f01007387 */ /* 0x0003e80000100800 */
[----:B------:R2:W-:Y:S04]  /*0c70*/  STL [R1], R64 ;  /* 0x0000004001007387 */ /* 0x0005e80000100800 */
[----:B0-----:R-:W3:Y:S01]  /*0c80*/  LDL R65, [R1+0x50] ;  /* 0x0000500001417983 */ /* 0x001ee20000100800 */
[----:B------:R-:W-:Y:S01]  /*0c90*/  PRMT R22, R54, 0x7632, R22 ;  /* 0x0000763236167816 */ /* 0x000fe20000000016 */
[----:B------:R-:W-:Y:S01]  /*0ca0*/  FADD.FTZ R21, R66, R61 ;  /* 0x0000003d42157221 */ /* 0x000fe20000010000 */
[----:B------:R-:W-:Y:S01]  /*0cb0*/  FADD.FTZ R60, R60, R63 ;  /* 0x0000003f3c3c7221 */ /* 0x000fe20000010000 */
[----:B------:R-:W-:-:S02]  /*0cc0*/  FFMA.FTZ R62, R63, R63, R62 ;  /* 0x0000003f3f3e7223 */ /* 0x000fc4000001003e */
[----:B------:R-:W-:Y:S01]  /*0cd0*/  IMAD.U32 R61, R22, 0x10000, RZ ;  /* 0x00010000163d7824 */ /* 0x000fe200078e00ff */
[----:B------:R-:W-:-:S03]  /*0ce0*/  PRMT R22, R52, 0x7632, R22 ;  /* 0x0000763234167816 */ /* 0x000fc60000000016 */
[----:B------:R-:W-:Y:S01]  /*0cf0*/  FADD.FTZ R60, R60, R61 ;  /* 0x0000003d3c3c7221 */ /* 0x000fe20000010000 */
[----:B------:R-:W-:Y:S01]  /*0d00*/  FFMA.FTZ R62, R61, R61, R62 ;  /* 0x0000003d3d3e7223 */ /* 0x000fe2000001003e */
[----:B-1----:R-:W-:Y:S02]  /*0d10*/  SHF.L.U32 R63, R22, 0x10, RZ ;  /* 0x00000010163f7819 */ /* 0x002fe400000006ff */
[----:B------:R-:W-:Y:S01]  /*0d20*/  FADD.FTZ R60, R60, R64 ;  /* 0x000000403c3c7221 */ /* 0x000fe20000010000 */
[----:B------:R-:W-:Y:S01]  /*0d30*/  FFMA.FTZ R62, R64, R64, R62 ;  /* 0x00000040403e7223 */ /* 0x000fe2000001003e */
[----:B------:R-:W-:Y:S02]  /*0d40*/  PRMT R22, R50, 0x7632, R22 ;  /* 0x0000763232167816 */ /* 0x000fe40000000016 */
[----:B------:R-:W-:Y:S01]  /*0d50*/  SHF.L.U32 R80, R55, 0x10, RZ ;  /* 0x0000001037507819 */ /* 0x000fe200000006ff */
[----:B------:R-:W-:Y:S01]  /*0d60*/  FADD.FTZ R60, R60, R63 ;  /* 0x0000003f3c3c7221 */ /* 0x000fe20000010000 */
[----:B------:R-:W-:Y:S01]  /*0d70*/  SHF.L.U32 R93, R50, 0x10, RZ ;  /* 0x00000010325d7819 */ /* 0x000fe200000006ff */
[----:B--2---:R-:W-:Y:S01]  /*0d80*/  FFMA.FTZ R64, R63, R63, R62 ;  /* 0x0000003f3f407223 */ /* 0x004fe2000001003e */
[----:B------:R-:W-:-:S02]  /*0d90*/  IMAD.U32 R62, R22, 0x10000, RZ ;  /* 0x00010000163e7824 */ /* 0x000fc400078e00ff */
[----:B------:R-:W-:Y:S01]  /*0da0*/  FADD.FTZ R22, R21, R80 ;  /* 0x0000005015167221 */ /* 0x000fe20000010000 */
[----:B------:R-:W-:Y:S01]  /*0db0*/  FADD.FTZ R21, R60, R93 ;  /* 0x0000005d3c157221 */ /* 0x000fe20000010000 */
[----:B------:R-:W-:Y:S01]  /*0dc0*/  PRMT R61, R55, 0x7632, R61 ;  /* 0x00007632373d7816 */ /* 0x000fe2000000003d */
[----:B------:R-:W-:Y:S01]  /*0dd0*/  FFMA.FTZ R66, R80, R80, R23 ;  /* 0x0000005050427223 */ /* 0x000fe20000010017 */
[----:B------:R-:W-:Y:S01]  /*0de0*/  FFMA.FTZ R23, R93, R93, R64 ;  /* 0x0000005d5d177223 */ /* 0x000fe20000010040 */
[----:B------:R-:W-:Y:S01]  /*0df0*/  FADD.FTZ R60, R21, R62 ;  /* 0x0000003e153c7221 */ /* 0x000fe20000010000 */
[C---:B------:R-:W-:Y:S02]  /*0e00*/  SHF.L.U32 R92, R48.reuse, 0x10, RZ ;  /* 0x00000010305c7819 */ /* 0x040fe400000006ff */
[----:B------:R-:W-:Y:S01]  /*0e10*/  PRMT R21, R48, 0x7632, R21 ;  /* 0x0000763230157816 */ /* 0x000fe20000000015 */
[----:B------:R-:W-:Y:S01]  /*0e20*/  FFMA.FTZ R62, R62, R62, R23 ;  /* 0x0000003e3e3e7223 */ /* 0x000fe20000010017 */
[----:B------:R-:W-:Y:S01]  /*0e30*/  SHF.L.U32 R61, R61, 0x10, RZ ;  /* 0x000000103d3d7819 */ /* 0x000fe200000006ff */
[----:B------:R-:W-:Y:S01]  /*0e40*/  FADD.FTZ R60, R60, R92 ;  /* 0x0000005c3c3c7221 */ /* 0x000fe20000010000 */
[----:B------:R-:W-:Y:S01]  /*0e50*/  SHF.L.U32 R21, R21, 0x10, RZ ;  /* 0x0000001015157819 */ /* 0x000fe200000006ff */
        /* <DEDUP_REMOVED lines=8> */
[----:B------:R-:W-:Y:S01]  /*0ee0*/  FADD.FTZ R63, R63, R79 ;  /* 0x0000004f3f3f7221 */ /* 0x000fe20000010000 */
[----:B------:R-:W-:Y:S01]  /*0ef0*/  SHF.L.U32 R23, R23, 0x10, RZ ;  /* 0x0000001017177819 */ /* 0x000fe200000006ff */
[----:B------:R-:W-:Y:S01]  /*0f00*/  FFMA.FTZ R21, R21, R21, R62 ;  /* 0x0000001515157223 */ /* 0x000fe2000001003e */
[----:B------:R-:W-:Y:S01]  /*0f10*/  FFMA.FTZ R22, R79, R79, R22 ;  /* 0x0000004f4f167223 */ /* 0x000fe20000010016 */
[----:B------:R-:W-:-:S02]  /*0f20*/  IMAD.U32 R61, R61, 0x10000, RZ ;  /* 0x000100003d3d7824 */ /* 0x000fc400078e00ff */
[----:B------:R-:W-:Y:S01]  /*0f30*/  FADD.FTZ R60, R60, R91 ;  /* 0x0000005b3c3c7221 */ /* 0x000fe20000010000 */
[----:B------:R-:W-:Y:S01]  /*0f40*/  FADD.FTZ R63, R63, R23 ;  /* 0x000000173f3f7221 */ /* 0x000fe20000010000 */
[----:B------:R-:W-:Y:S01]  /*0f50*/  FFMA.FTZ R21, R91, R91, R21 ;  /* 0x0000005b5b157223 */ /* 0x000fe20000010015 */
[--C-:B------:R-:W-:Y:S01]  /*0f60*/  FFMA.FTZ R23, R23, R23, R22.reuse ;  /* 0x0000001717177223 */ /* 0x100fe20000010016 */
[----:B------:R-:W-:Y:S01]  /*0f70*/  SHF.L.U32 R90, R44, 0x10, RZ ;  /* 0x000000102c5a7819 */ /* 0x000fe200000006ff */
[----:B------:R-:W-:Y:S01]  /*0f80*/  FADD.FTZ R60, R60, R61 ;  /* 0x0000003d3c3c7221 */ /* 0x000fe20000010000 */
[----:B------:R-:W-:Y:S01]  /*0f90*/  PRMT R22, R44, 0x7632, R22 ;  /* 0x000076322c167816 */ /* 0x000fe20000000016 */
[----:B------:R-:W-:Y:S02]  /*0fa0*/  FFMA.FTZ R61, R61, R61, R21 ;  /* 0x0000003d3d3d7223 */ /* 0x000fe40000010015 */
[----:B------:R-:W-:Y:S01]  /*0fb0*/  FADD.FTZ R60, R60, R90 ;  /* 0x0000005a3c3c7221 */ /* 0x000fe20000010000 */
[----:B------:R-:W-:Y:S01]  /*0fc0*/  SHF.L.U32 R22, R22, 0x10, RZ ;  /* 0x0000001016167819 */ /* 0x000fe200000006ff */
[----:B------:R-:W-:Y:S01]  /*0fd0*/  FFMA.FTZ R61, R90, R90, R61 ;  /* 0x0000005a5a3d7223 */ /* 0x000fe2000001003d */
[----:B------:R-:W-:-:S02]  /*0fe0*/  PRMT R62, R42, 0x7632, R62 ;  /* 0x000076322a3e7816 */ /* 0x000fc4000000003e */
[----:B------:R-:W-:Y:S01]  /*0ff0*/  SHF.L.U32 R89, R42, 0x10, RZ ;  /* 0x000000102a597819 */ /* 0x000fe200000006ff */
[----:B------:R-:W-:Y:S01]  /*1000*/  FADD.FTZ R60, R60, R22 ;  /* 0x000000163c3c7221 */ /* 0x000fe20000010000 */
[----:B------:R-:W-:Y:S01]  /*1010*/  FFMA.FTZ R22, R22, R22, R61 ;  /* 0x0000001616167223 */ /* 0x000fe2000001003d */
[C---:B------:R-:W-:Y:S01]  /*1020*/  SHF.L.U32 R78, R51.reuse, 0x10, RZ ;  /* 0x00000010334e7819 */ /* 0x040fe200000006ff */
[----:B------:R-:W-:Y:S01]  /*1030*/  IMAD.U32 R62, R62, 0x10000, RZ ;  /* 0x000100003e3e7824 */ /* 0x000fe200078e00ff */
[----:B------:R-:W-:Y:S01]  /*1040*/  PRMT R21, R51, 0x7632, R21 ;  /* 0x0000763233157816 */ /* 0x000fe20000000015 */
[----:B------:R-:W-:Y:S01]  /*1050*/  FADD.FTZ R60, R60, R89 ;  /* 0x000000593c3c7221 */ /* 0x000fe20000010000 */
[----:B------:R-:W-:Y:S01]  /*1060*/  FFMA.FTZ R22, R89, R89, R22 ;  /* 0x0000005959167223 */ /* 0x000fe20000010016 */
[----:B------:R-:W-:Y:S01]  /*1070*/  FADD.FTZ R63, R63, R78 ;  /* 0x0000004e3f3f7221 */ /* 0x000fe20000010000 */
[----:B------:R-:W-:Y:S01]  /*1080*/  SHF.L.U32 R21, R21, 0x10, RZ ;  /* 0x0000001015157819 */ /* 0x000fe200000006ff */
[----:B------:R-:W-:Y:S01]  /*1090*/  FADD.FTZ R60, R60, R62 ;  /* 0x0000003e3c3c7221 */ /* 0x000fe20000010000 */
[----:B------:R-:W-:Y:S01]  /*10a0*/  FFMA.FTZ R62, R62, R62, R22 ;  /* 0x0000003e3e3e7223 */ /* 0x000fe20000010016 */
[----:B------:R-:W-:Y:S01]  /*10b0*/  FFMA.FTZ R23, R78, R78, R23 ;  /* 0x0000004e4e177223 */ /* 0x000fe20000010017 */
[----:B------:R-:W-:-:S02]  /*10c0*/  SHF.L.U32 R88, R40, 0x10, RZ ;  /* 0x0000001028587819 */ /* 0x000fc400000006ff */
[----:B------:R-:W-:Y:S01]  /*10d0*/  PRMT R22, R40, 0x7632, R22 ;  /* 0x0000763228167816 */ /* 0x000fe20000000016 */
[----:B------:R-:W-:Y:S01]  /*10e0*/  FADD.FTZ R63, R63, R21 ;  /* 0x000000153f3f7221 */ /* 0x000fe20000010000 */
[--C-:B------:R-:W-:Y:S01]  /*10f0*/  FFMA.FTZ R21, R21, R21, R23.reuse ;  /* 0x0000001515157223 */ /* 0x100fe20000010017 */
[C---:B------:R-:W-:Y:S01]  /*1100*/  SHF.L.U32 R77, R49.reuse, 0x10, RZ ;  /* 0x00000010314d7819 */ /* 0x040fe200000006ff */
[----:B------:R-:W-:Y:S01]  /*1110*/  FADD.FTZ R60, R60, R88 ;  /* 0x000000583c3c7221 */ /* 0x000fe20000010000 */
[----:B------:R-:W-:Y:S01]  /*1120*/  SHF.L.U32 R22, R22, 0x10, RZ ;  /* 0x0000001016167819 */ /* 0x000fe200000006ff */
[----:B------:R-:W-:Y:S01]  /*1130*/  FFMA.FTZ R62, R88, R88, R62 ;  /* 0x00000058583e7223 */ /* 0x000fe2000001003e */
[----:B------:R-:W-:Y:S02]  /*1140*/  PRMT R23, R49, 0x7632, R23 ;  /* 0x0000763231177816 */ /* 0x000fe40000000017 */
        /* <DEDUP_REMOVED lines=11> */
[----:B------:R-:W-:Y:S01]  /*1200*/  FFMA.FTZ R23, R23, R23, R21 ;  /* 0x0000001717177223 */ /* 0x000fe20000010015 */
[----:B------:R-:W-:Y:S02]  /*1210*/  FADD.FTZ R60, R60, R61 ;  /* 0x0000003d3c3c7221 */ /* 0x000fe40000010000 */
[----:B------:R-:W-:Y:S01]  /*1220*/  FFMA.FTZ R61, R61, R61, R22 ;  /* 0x0000003d3d3d7223 */ /* 0x000fe20000010016 */
[C---:B------:R-:W-:Y:S02]  /*1230*/  SHF.L.U32 R86, R36.reuse, 0x10, RZ ;  /* 0x0000001024567819 */ /* 0x040fe400000006ff */
[----:B------:R-:W-:Y:S02]  /*1240*/  PRMT R21, R36, 0x7632, R21 ;  /* 0x0000763224157816 */ /* 0x000fe40000000015 */
[----:B------:R-:W-:Y:S01]  /*1250*/  SHF.L.U32 R76, R47, 0x10, RZ ;  /* 0x000000102f4c7819 */ /* 0x000fe200000006ff */
[----:B------:R-:W-:Y:S01]  /*1260*/  FADD.FTZ R60, R60, R86 ;  /* 0x000000563c3c7221 */ /* 0x000fe20000010000 */
[----:B------:R-:W-:Y:S01]  /*1270*/  SHF.L.U32 R21, R21, 0x10, RZ ;  /* 0x0000001015157819 */ /* 0x000fe200000006ff */
[----:B------:R-:W-:Y:S01]  /*1280*/  FFMA.FTZ R61, R86, R86, R61 ;  /* 0x00000056563d7223 */ /* 0x000fe2000001003d */
[----:B------:R-:W-:Y:S01]  /*1290*/  PRMT R22, R47, 0x7632, R22 ;  /* 0x000076322f167816 */ /* 0x000fe20000000016 */
[----:B------:R-:W-:-:S02]  /*12a0*/  FADD.FTZ R63, R63, R76 ;  /* 0x0000004c3f3f7221 */ /* 0x000fc40000010000 */
[----:B------:R-:W-:Y:S01]  /*12b0*/  FADD.FTZ R60, R60, R21 ;  /* 0x000000153c3c7221 */ /* 0x000fe20000010000 */
[----:B------:R-:W-:Y:S02]  /*12c0*/  SHF.L.U32 R22, R22, 0x10, RZ ;  /* 0x0000001016167819 */ /* 0x000fe400000006ff */
[C---:B------:R-:W-:Y:S02]  /*12d0*/  PRMT R62, R34.reuse, 0x7632, R62 ;  /* 0x00007632223e7816 */ /* 0x040fe4000000003e */
[----:B------:R-:W-:Y:S01]  /*12e0*/  SHF.L.U32 R85, R34, 0x10, RZ ;  /* 0x0000001022557819 */ /* 0x000fe200000006ff */
[----:B------:R-:W-:Y:S01]  /*12f0*/  FFMA.FTZ R21, R21, R21, R61 ;  /* 0x0000001515157223 */ /* 0x000fe2000001003d */
[----:B------:R-:W-:Y:S01]  /*1300*/  FFMA.FTZ R23, R76, R76, R23 ;  /* 0x0000004c4c177223 */ /* 0x000fe20000010017 */
[----:B------:R-:W-:Y:S02]  /*1310*/  IMAD.U32 R62, R62, 0x10000, RZ ;  /* 0x000100003e3e7824 */ /* 0x000fe400078e00ff */
[----:B------:R-:W-:Y:S01]  /*1320*/  FADD.FTZ R63, R63, R22 ;  /* 0x000000163f3f7221 */ /* 0x000fe20000010000 */
[----:B------:R-:W-:Y:S01]  /*1330*/  FADD.FTZ R60, R60, R85 ;  /* 0x000000553c3c7221 */ /* 0x000fe20000010000 */
[----:B------:R-:W-:Y:S01]  /*1340*/  FFMA.FTZ R21, R85, R85, R21 ;  /* 0x0000005555157223 */ /* 0x000fe20000010015 */
        /* <DEDUP_REMOVED lines=8> */
[----:B------:R-:W-:Y:S01]  /*13d0*/  FFMA.FTZ R62, R84, R84, R62 ;  /* 0x00000054543e7223 */ /* 0x000fe2000001003e */
[----:B------:R-:W-:Y:S01]  /*13e0*/  PRMT R61, R45, 0x7632, R61 ;  /* 0x000076322d3d7816 */ /* 0x000fe2000000003d */
[----:B------:R-:W-:-:S02]  /*13f0*/  FADD.FTZ R63, R63, R75 ;  /* 0x0000004b3f3f7221 */ /* 0x000fc40000010000 */
[----:B------:R-:W-:Y:S01]  /*1400*/  FADD.FTZ R60, R60, R23 ;  /* 0x000000173c3c7221 */ /* 0x000fe20000010000 */
[----:B------:R-:W-:Y:S01]  /*1410*/  SHF.L.U32 R61, R61, 0x10, RZ ;  /* 0x000000103d3d7819 */ /* 0x000fe200000006ff */
[----:B------:R-:W-:Y:S01]  /*1420*/  FFMA.FTZ R23, R23, R23, R62 ;  /* 0x0000001717177223 */ /* 0x000fe2000001003e */
[----:B------:R-:W-:Y:S01]  /*1430*/  FFMA.FTZ R22, R75, R75, R22 ;  /* 0x0000004b4b167223 */ /* 0x000fe20000010016 */
[C---:B------:R-:W-:Y:S02]  /*1440*/  SHF.L.U32 R83, R30.reuse, 0x10, RZ ;  /* 0x000000101e537819 */ /* 0x040fe400000006ff */
[----:B------:R-:W-:Y:S01]  /*1450*/  PRMT R21, R30, 0x7632, R21 ;  /* 0x000076321e157816 */ /* 0x000fe20000000015 */
[----:B------:R-:W-:Y:S02]  /*1460*/  FADD.FTZ R63, R63, R61 ;  /* 0x0000003d3f3f7221 */ /* 0x000fe40000010000 */
[----:B------:R-:W-:Y:S01]  /*1470*/  FFMA.FTZ R23, R83, R83, R23 ;  /* 0x0000005353177223 */ /* 0x000fe20000010017 */
[----:B------:R-:W-:Y:S01]  /*1480*/  SHF.L.U32 R21, R21, 0x10, RZ ;  /* 0x0000001015157819 */ /* 0x000fe200000006ff */
[----:B------:R-:W-:Y:S01]  /*1490*/  FADD.FTZ R60, R60, R83 ;  /* 0x000000533c3c7221 */ /* 0x000fe20000010000 */
[--C-:B------:R-:W-:Y:S01]  /*14a0*/  FFMA.FTZ R61, R61, R61, R22.reuse ;  /* 0x0000003d3d3d7223 */ /* 0x100fe20000010016 */
[C---:B------:R-:W-:Y:S01]  /*14b0*/  PRMT R22, R28.reuse, 0x7632, R22 ;  /* 0x000076321c167816 */ /* 0x040fe20000000016 */
[----:B------:R-:W-:-:S02]  /*14c0*/  IMAD.U32 R82, R28, 0x10000, RZ ;  /* 0x000100001c527824 */ /* 0x000fc400078e00ff */
        /* <DEDUP_REMOVED lines=12> */
[----:B------:R-:W-:Y:S01]  /*1590*/  SHF.L.U32 R21, R41, 0x10, RZ ;  /* 0x0000001029157819 */ /* 0x000fe200000006ff */
[----:B------:R-:W-:Y:S01]  /*15a0*/  FADD.FTZ R63, R63, R60 ;  /* 0x0000003c3f3f7221 */ /* 0x000fe20000010000 */
[----:B------:R-:W-:Y:S01]  /*15b0*/  PRMT R62, R41, 0x7632, R62 ;  /* 0x00007632293e7816 */ /* 0x000fe2000000003e */
[----:B------:R-:W-:-:S02]  /*15c0*/  FFMA.FTZ R61, R60, R60, R61 ;  /* 0x0000003c3c3d7223 */ /* 0x000fc4000001003d */
[----:B------:R-:W-:Y:S01]  /*15d0*/  FADD.FTZ R63, R63, R21 ;  /* 0x000000153f3f7221 */ /* 0x000fe20000010000 */
[----:B------:R-:W-:Y:S01]  /*15e0*/  SHF.L.U32 R62, R62, 0x10, RZ ;  /* 0x000000103e3e7819 */ /* 0x000fe200000006ff */
[----:B------:R-:W-:Y:S01]  /*15f0*/  FFMA.FTZ R61, R21, R21, R61 ;  /* 0x00000015153d7223 */ /* 0x000fe2000001003d */
[----:B------:R-:W-:-:S03]  /*1600*/  PRMT R60, R39, 0x7632, R60 ;  /* 0x00007632273c7816 */ /* 0x000fc6000000003c */
[--C-:B------:R-:W-:Y:S01]  /*1610*/  FADD.FTZ R63, R63, R62.reuse ;  /* 0x0000003e3f3f7221 */ /* 0x100fe20000010000 */
[----:B------:R-:W-:Y:S01]  /*1620*/  FFMA.FTZ R61, R62, R62, R61 ;  /* 0x0000003e3e3d7223 */ /* 0x000fe2000001003d */
[----:B------:R-:W-:Y:S01]  /*1630*/  IMAD.U32 R60, R60, 0x10000, RZ ;  /* 0x000100003c3c7824 */ /* 0x000fe200078e00ff */
[----:B------:R-:W-:Y:S02]  /*1640*/  PRMT R62, R37, 0x7632, R62 ;  /* 0x00007632253e7816 */ /* 0x000fe4000000003e */
[----:B------:R-:W-:Y:S02]  /*1650*/  SHF.L.U32 R70, R35, 0x10, RZ ;  /* 0x0000001023467819 */ /* 0x000fe400000006ff */
[----:B------:R-:W-:Y:S01]  /*1660*/  SHF.L.U32 R71, R33, 0x10, RZ ;  /* 0x0000001021477819 */ /* 0x000fe200000006ff */
[----:B------:R-:W-:Y:S01]  /*1670*/  IMAD.U32 R72, R31, 0x10000, RZ ;  /* 0x000100001f487824 */ /* 0x000fe200078e00ff */
[----:B------:R-:W-:Y:S02]  /*1680*/  SHF.L.U32 R73, R29, 0x10, RZ ;  /* 0x000000101d497819 */ /* 0x000fe400000006ff */
[----:B------:R-:W-:Y:S01]  /*1690*/  ISETP.GT.U32.AND P0, PT, R68, 0x7f, PT ;  /* 0x0000007f4400780c */ /* 0x000fe20003f04070 */
[----:B------:R-:W-:Y:S01]  /*16a0*/  BSSY B0, `(.L_x_1256) ;  /* 0x0000061000007945 */ /* 0x000fe20003800000 */
[----:B---3--:R0:W-:Y:S02]  /*16b0*/  STS.64 [R65], R22 ;  /* 0x0000001641007388 */ /* 0x0081e40000000a00 */
[----:B0-----:R-:W-:-:S02]  /*16c0*/  SHF.L.U32 R22, R39, 0x10, RZ ;  /* 0x0000001027167819 */ /* 0x001fc400000006ff */
[----:B------:R-:W-:-:S03]  /*16d0*/  SHF.L.U32 R23, R37, 0x10, RZ ;  /* 0x0000001025177819 */ /* 0x000fc600000006ff */
[----:B------:R-:W-:Y:S01]  /*16e0*/  FADD.FTZ R63, R63, R22 ;  /* 0x000000163f3f7221 */ /* 0x000fe20000010000 */
[----:B------:R-:W-:-:S03]  /*16f0*/  FFMA.FTZ R61, R22, R22, R61 ;  /* 0x00000016163d7223 */ /* 0x000fc6000001003d */
[----:B------:R-:W-:Y:S01]  /*1700*/  FADD.FTZ R63, R63, R60 ;  /* 0x0000003c3f3f7221 */ /* 0x000fe20000010000 */
[----:B------:R-:W-:Y:S01]  /*1710*/  FFMA.FTZ R61, R60, R60, R61 ;  /* 0x0000003c3c3d7223 */ /* 0x000fe2000001003d */
[----:B------:R-:W-:Y:S02]  /*1720*/  SHF.L.U32 R60, R62, 0x10, RZ ;  /* 0x000000103e3c7819 */ /* 0x000fe400000006ff */
[----:B------:R-:W-:Y:S01]  /*1730*/  FADD.FTZ R62, R63, R23 ;  /* 0x000000173f3e7221 */ /* 0x000fe20000010000 */
[----:B------:R-:W-:-:S03]  /*1740*/  FFMA.FTZ R61, R23, R23, R61 ;  /* 0x00000017173d7223 */ /* 0x000fc6000001003d */
[----:B------:R-:W-:Y:S01]  /*1750*/  FADD.FTZ R62, R62, R60 ;  /* 0x0000003c3e3e7221 */ /* 0x000fe20000010000 */
[--C-:B------:R-:W-:Y:S01]  /*1760*/  FFMA.FTZ R60, R60, R60, R61.reuse ;  /* 0x0000003c3c3c7223 */ /* 0x100fe2000001003d */
[----:B------:R-:W-:Y:S02]  /*1770*/  PRMT R61, R35, 0x7632, R61 ;  /* 0x00007632233d7816 */ /* 0x000fe4000000003d */
[----:B------:R-:W-:Y:S02]  /*1780*/  FADD.FTZ R62, R62, R70 ;  /* 0x000000463e3e7221 */ /* 0x000fe40000010000 */
[----:B------:R-:W-:Y:S01]  /*1790*/  SHF.L.U32 R61, R61, 0x10, RZ ;  /* 0x000000103d3d7819 */ /* 0x000fe200000006ff */
[----:B------:R-:W-:-:S04]  /*17a0*/  FFMA.FTZ R60, R70, R70, R60 ;  /* 0x00000046463c7223 */ /* 0x000fc8000001003c */
        /* <DEDUP_REMOVED lines=15> */
[----:B------:R-:W-:Y:S01]  /*18a0*/  FADD.FTZ R62, R62, R73 ;  /* 0x000000493e3e7221 */ /* 0x000fe20000010000 */
[----:B------:R-:W-:Y:S01]  /*18b0*/  FFMA.FTZ R61, R73, R73, R61 ;  /* 0x00000049493d7223 */ /* 0x000fe2000001003d */
[----:B------:R-:W-:-:S05]  /*18c0*/  SHF.L.U32 R60, R60, 0x10, RZ ;  /* 0x000000103c3c7819 */ /* 0x000fca00000006ff */
[----:B------:R-:W-:Y:S01]  /*18d0*/  FFMA.FTZ R61, R60, R60, R61 ;  /* 0x0000003c3c3d7223 */ /* 0x000fe2000001003d */
[----:B------:R-:W-:-:S05]  /*18e0*/  FADD.FTZ R60, R62, R60 ;  /* 0x0000003c3e3c7221 */ /* 0x000fca0000010000 */
[----:B------:R0:W-:Y:S02]  /*18f0*/  STS.64 [R65+0xc80], R60 ;  /* 0x000c803c41007388 */ /* 0x0001e40000000a00 */
[----:B0-----:R-:W-:Y:S01]  /*1900*/  CS2R R60, SRZ ;  /* 0x00000000003c7805 */ /* 0x001fe2000001ff00 */
[----:B------:R-:W-:Y:S06]  /*1910*/  BAR.SYNC.DEFER_BLOCKING 0x0 ;  /* 0x0000000000007b1d */ /* 0x000fec0000010000 */
[----:B------:R-:W-:Y:S05]  /*1920*/  @P0 BRA `(.L_x_1257) ;  /* 0x0000000000e00947 */ /* 0x000fea0003800000 */
[----:B------:R-:W-:Y:S01]  /*1930*/  SHF.R.U32.HI R61, RZ, 0x2, R68 ;  /* 0x00000002ff3d7819 */ /* 0x000fe20000011644 */
[----:B------:R-:W0:Y:S04]  /*1940*/  S2R R66, SR_CgaCtaId ;  /* 0x0000000000427919 */ /* 0x000e280000008800 */
[----:B------:R-:W-:-:S05]  /*1950*/  IMAD R61, R61, 0xa, RZ ;  /* 0x0000000a3d3d7824 */ /* 0x000fca00078e02ff */
        /* <DEDUP_REMOVED lines=8> */
[----:B------:R-:W-:Y:S02]  /*19e0*/  LOP3.LUT R62, R62, 0x1, RZ, 0xc0, !PT ;  /* 0x000000013e3e7812 */ /* 0x000fe400078ec0ff */
[----:B------:R-:W-:-:S03]  /*19f0*/  IADD3 R64, R61, 0x6, RZ ;  /* 0x000000063d407810 */ /* 0x000fc60007ffe0ff */
[----:B------:R-:W-:Y:S01]  /*1a00*/  IMAD R62, R62, 0x50, R63 ;  /* 0x000000503e3e7824 */ /* 0x000fe200078e023f */
[----:B------:R-:W-:-:S04]  /*1a10*/  MOV R63, 0x400 ;  /* 0x00000400003f7802 */ /* 0x000fc80000000f00 */
        /* <DEDUP_REMOVED lines=11> */
[----:B------:R-:W-:Y:S02]  /*1ad0*/  IMAD R64, R63, 0x50, R64 ;  /* 0x000000503f407824 */ /* 0x000fe400078e0240 */
[----:B------:R-:W-:Y:S02]  /*1ae0*/  VIADD R63, R61, 0x8 ;  /* 0x000000083d3f7836 */ /* 0x000fe40000000000 */
[----:B------:R-:W-:-:S03]  /*1af0*/  IMAD R64, R64, 0x28, R66 ;  /* 0x0000002840407824 */ /* 0x000fc600078e0242 */
        /* <DEDUP_REMOVED lines=27> */
.L_x_1257:
[----:B------:R-:W-:Y:S05]  /*1cb0*/  BSYNC B0 ;  /* 0x0000000000007941 */ /* 0x000fea0003800000 */
.L_x_1256:
        /* <DEDUP_REMOVED lines=16> */
[----:B------:R-:W-:Y:S02]  /*1dc0*/  IMAD.SHL.U32 R63, R63, 0x40, RZ ;  /* 0x000000403f3f7824 */ /* 0x000fe400078e00ff */
[----:B------:R-:W1:Y:S03]  /*1dd0*/  LDC.64 R64, c[0x0][0x248] ;  /* 0x00009200ff407b82 */ /* 0x000e660000000a00 */
[----:B------:R-:W-:Y:S01]  /*1de0*/  LOP3.LUT R63, R63, 0xffffffc0, R67, 0xe2, !PT ;  /* 0xffffffc03f3f7812 */ /* 0x000fe200078ee243 */
[----:B0-----:R-:W-:-:S05]  /*1df0*/  IMAD R62, R62, UR4, R66 ;  /* 0x000000043e3e7c24 */ /* 0x001fca000f8e0242 */
[----:B------:R-:W-:-:S04]  /*1e00*/  LEA R62, R62, R63, 0xb ;  /* 0x0000003f3e3e7211 */ /* 0x000fc800078e58ff */
[----:B------:R-:W-:-:S05]  /*1e10*/  SHF.L.U32 R62, R62, 0x1, RZ ;  /* 0x000000013e3e7819 */ /* 0x000fca00000006ff */
[----:B-1----:R-:W-:-:S05]  /*1e20*/  IMAD.WIDE.U32 R62, R62, 0x4, R64 ;  /* 0x000000043e3e7825 */ /* 0x002fca00078e0040 */
[----:B------:R0:W-:Y:S02]  /*1e30*/  STG.E.64 desc[UR6][R62.64], R60 ;  /* 0x0000003c3e007986 */ /* 0x0001e4000c101b06 */
.L_x_1259:
[----:B------:R-:W-:Y:S05]  /*1e40*/  BSYNC B0 ;  /* 0x0000000000007941 */ /* 0x000fea0003800000 */
.L_x_1258:
        /* <DEDUP_REMOVED lines=11> */
.L_x_1261:
[----:B------:R-:W2:Y:S04]  /*1f00*/  LD.E.STRONG.GPU R63, desc[UR6][R60.64] ;  /* 0x000000063c3f7980 */ /* 0x000ea8000c10f900 */
[----:B--2---:R-:W-:Y:S01]  /*1f10*/  CCTL.IVALL ;  /* 0x00000000ff00798f */ /* 0x004fe20002000000 */
[----:B------:R-:W-:Y:S05]  /*1f20*/  YIELD ;  /* 0x0000000000007946 */ /* 0x000fea0003800000 */
[----:B-----5:R-:W-:-:S04]  /*1f30*/  LOP3.LUT R63, R63, R62, RZ, 0x3c, !PT ;  /* 0x0000003e3f3f7212 */ /* 0x020fc800078e3cff */
[----:B------:R-:W-:-:S13]  /*1f40*/  ISETP.GT.AND P1, PT, R63, -0x1, PT ;  /* 0xffffffff3f00780c */ /* 0x000fda0003f24270 */
[----:B------:R-:W-:Y:S05]  /*1f50*/  @P1 BRA `(.L_x_1261) ;  /* 0xfffffffc00e81947 */ /* 0x000fea000383ffff */
.L_x_1260:
        /* <DEDUP_REMOVED lines=8> */
[----:B------:R2:W-:Y:S04]  /*1fe0*/  STL.64 [R1+0x60], R2 ;  /* 0x0000600201007387 */ /* 0x0005e80000100a00 */
[----:B------:R3:W-:Y:S02]  /*1ff0*/  STL [R1+0x5c], R0 ;  /* 0x00005c0001007387 */ /* 0x0007e40000100800 */
[----:B--2---:R-:W2:Y:S01]  /*2000*/  LDC.64 R2, c[0x0][0x248] ;  /* 0x00009200ff027b82 */ /* 0x004ea20000000a00 */
[----:B0-----:R-:W-:Y:S01]  /*2010*/  SHF.L.U32 R61, R64, 0x3, RZ ;  /* 0x00000003403d7819 */ /* 0x001fe200000006ff */
[----:B-1----:R-:W-:-:S03]  /*2020*/  IMAD R60, R60, UR4, R65 ;  /* 0x000000043c3c7c24 */ /* 0x002fc6000f8e0241 */
[----:B------:R-:W-:-:S04]  /*2030*/  LOP3.LUT R61, R61, 0x7fffffc0, RZ, 0xc0, !PT ;  /* 0x7fffffc03d3d7812 */ /* 0x000fc800078ec0ff */
[----:B------:R-:W-:Y:S02]  /*2040*/  LEA R60, R60, R61, 0xb ;  /* 0x0000003d3c3c7211 */ /* 0x000fe400078e58ff */
[----:B------:R-:W-:-:S04]  /*2050*/  LOP3.LUT R61, R64, 0x7, RZ, 0xc0, !PT ;  /* 0x00000007403d7812 */ /* 0x000fc800078ec0ff */
[----:B------:R-:W-:-:S05]  /*2060*/  IADD3 R60, R60, R61, RZ ;  /* 0x0000003d3c3c7210 */ /* 0x000fca0007ffe0ff */
[----:B------:R-:W-:-:S04]  /*2070*/  IMAD.SHL.U32 R68, R60, 0x2, RZ ;  /* 0x000000023c447824 */ /* 0x000fc800078e00ff */
[C---:B--2---:R-:W-:Y:S01]  /*2080*/  IMAD.WIDE.U32 R62, R68.reuse, 0x4, R2 ;  /* 0x00000004443e7825 */ /* 0x044fe200078e0002 */
[C---:B------:R-:W-:Y:S02]  /*2090*/  IADD3 R64, R68.reuse, 0x10, RZ ;  /* 0x0000001044407810 */ /* 0x040fe40007ffe0ff */
[----:B------:R-:W-:-:S03]  /*20a0*/  IADD3 R66, R68, 0x20, RZ ;  /* 0x0000002044427810 */ /* 0x000fc60007ffe0ff */
[--C-:B------:R-:W-:Y:S01]  /*20b0*/  IMAD.WIDE.U32 R64, R64, 0x4, R2.reuse ;  /* 0x0000000440407825 */ /* 0x100fe200078e0002 */
[----:B------:R-:W2:Y:S01]  /*20c0*/  LDG.E.64 R62, desc[UR6][R62.64] ;  /* 0x000000063e3e7981 */ /* 0x000ea2000c1e1b00 */
[----:B------:R-:W-:Y:S02]  /*20d0*/  IADD3 R60, R68, 0x30, RZ ;  /* 0x00000030443c7810 */ /* 0x000fe40007ffe0ff */
[--C-:B------:R-:W-:Y:S02]  /*20e0*/  IMAD.WIDE.U32 R66, R66, 0x4, R2.reuse ;  /* 0x0000000442427825 */ /* 0x100fe400078e0002 */
[----:B------:R-:W4:Y:S02]  /*20f0*/  LDG.E.64 R64, desc[UR6][R64.64] ;  /* 0x0000000640407981 */ /* 0x000f24000c1e1b00 */
[----:B------:R-:W-:Y:S02]  /*2100*/  IMAD.WIDE.U32 R60, R60, 0x4, R2 ;  /* 0x000000043c3c7825 */ /* 0x000fe400078e0002 */
[----:B------:R-:W3:Y:S04]  /*2110*/  LDG.E.64 R66, desc[UR6][R66.64] ;  /* 0x0000000642427981 */ /* 0x000ee8000c1e1b00 */
[----:B------:R-:W3:Y:S01]  /*2120*/  LDG.E.64 R60, desc[UR6][R60.64] ;  /* 0x000000063c3c7981 */ /* 0x000ee2000c1e1b00 */
[----:B--2---:R-:W-:Y:S01]  /*2130*/  FADD.FTZ R62, RZ, R62 ;  /* 0x0000003eff3e7221 */ /* 0x004fe20000010000 */
[----:B------:R-:W-:-:S03]  /*2140*/  FADD.FTZ R63, RZ, R63 ;  /* 0x0000003fff3f7221 */ /* 0x000fc60000010000 */
[----:B----4-:R-:W-:Y:S01]  /*2150*/  FADD.FTZ R64, R64, R62 ;  /* 0x0000003e40407221 */ /* 0x010fe20000010000 */
[----:B------:R-:W-:Y:S01]  /*2160*/  IADD3 R62, R68, 0x40, RZ ;  /* 0x00000040443e7810 */ /* 0x000fe20007ffe0ff */
[----:B------:R-:W-:Y:S02]  /*2170*/  FADD.FTZ R65, R65, R63 ;  /* 0x0000003f41417221 */ /* 0x000fe40000010000 */
[----:B---3--:R-:W-:Y:S01]  /*2180*/  FADD.FTZ R64, R66, R64 ;  /* 0x0000004042407221 */ /* 0x008fe20000010000 */
[----:B------:R-:W-:Y:S01]  /*2190*/  IADD3 R66, R68, 0x60, RZ ;  /* 0x0000006044427810 */ /* 0x000fe20007ffe0ff */
[----:B------:R-:W-:-:S04]  /*21a0*/  IMAD.WIDE.U32 R62, R62, 0x4, R2 ;  /* 0x000000043e3e7825 */ /* 0x000fc800078e0002 */
[----:B------:R-:W-:Y:S01]  /*21b0*/  FADD.FTZ R0, R67, R65 ;  /* 0x0000004143007221 */ /* 0x000fe20000010000 */
[----:B------:R-:W-:Y:S01]  /*21c0*/  FADD.FTZ R60, R60, R64 ;  /* 0x000000403c3c7221 */ /* 0x000fe20000010000 */
[C---:B------:R-:W-:Y:S01]  /*21d0*/  IADD3 R64, R68.reuse, 0x50, RZ ;  /* 0x0000005044407810 */ /* 0x040fe20007ffe0ff */
[----:B------:R-:W-:Y:S01]  /*21e0*/  VIADD R68, R68, 0x70 ;  /* 0x0000007044447836 */ /* 0x000fe20000000000 */
[----:B------:R-:W2:Y:S03]  /*21f0*/  LDG.E.64 R62, desc[UR6][R62.64] ;  /* 0x000000063e3e7981 */ /* 0x000ea6000c1e1b00 */
        /* <DEDUP_REMOVED lines=9> */
[----:B--2---:R-:W-:Y:S01]  /*2290*/  FADD.FTZ R62, R62, R60 ;  /* 0x0000003c3e3e7221 */ /* 0x004fe20000010000 */
[----:B------:R-:W-:-:S03]  /*22a0*/  FADD.FTZ R63, R63, R61 ;  /* 0x0000003d3f3f7221 */ /* 0x000fc60000010000 */
[----:B---3--:R-:W-:Y:S01]  /*22b0*/  FADD.FTZ R62, R64, R62 ;  /* 0x0000003e403e7221 */ /* 0x008fe20000010000 */
[----:B------:R-:W-:-:S03]  /*22c0*/  FADD.FTZ R63, R65, R63 ;  /* 0x0000003f413f7221 */ /* 0x000fc60000010000 */
[----:B----4-:R-:W-:Y:S01]  /*22d0*/  FADD.FTZ R62, R66, R62 ;  /* 0x0000003e423e7221 */ /* 0x010fe20000010000 */
[----:B------:R-:W-:-:S03]  /*22e0*/  FADD.FTZ R63, R67, R63 ;  /* 0x0000003f433f7221 */ /* 0x000fc60000010000 */
[----:B------:R-:W-:Y:S01]  /*22f0*/  FADD.FTZ R62, R68, R62 ;  /* 0x0000003e443e7221 */ /* 0x000fe20000010000 */
[----:B0-----:R-:W-:-:S07]  /*2300*/  FADD.FTZ R63, R69, R63 ;  /* 0x0000003f453f7221 */ /* 0x001fce0000010000 */
.L_x_1263:
[----:B------:R-:W-:Y:S05]  /*2310*/  BSYNC B0 ;  /* 0x0000000000007941 */ /* 0x000fea0003800000 */
.L_x_1262:
        /* <DEDUP_REMOVED lines=21> */
[----:B------:R-:W-:Y:S01]  /*2470*/  PRMT R47, R47, 0x7632, R47 ;  /* 0x000076322f2f7816 */ /* 0x000fe2000000002f */
[----:B------:R-:W0:Y:S01]  /*2480*/  SHFL.BFLY PT, R63, R62, 0x2, 0x1f ;  /* 0x0c401f003e3f7f89 */ /* 0x000e2200000e0000 */
[----:B------:R-:W-:Y:S02]  /*2490*/  PRMT R44, R44, 0x7632, R44 ;  /* 0x000076322c2c7816 */ /* 0x000fe4000000002c */
[----:B------:R-:W-:Y:S01]  /*24a0*/  PRMT R45, R45, 0x7632, R45 ;  /* 0x000076322d2d7816 */ /* 0x000fe2000000002d */
[----:B------:R-:W1:Y:S01]  /*24b0*/  SHFL.BFLY PT, R61, R60, 0x2, 0x1f ;  /* 0x0c401f003c3d7f89 */ /* 0x000e6200000e0000 */
[----:B------:R-:W-:Y:S02]  /*24c0*/  PRMT R42, R42, 0x7632, R42 ;  /* 0x000076322a2a7816 */ /* 0x000fe4000000002a */
[----:B------:R-:W-:-:S02]  /*24d0*/  PRMT R43, R43, 0x7632, R43 ;  /* 0x000076322b2b7816 */ /* 0x000fc4000000002b */
[----:B------:R-:W-:Y:S02]  /*24e0*/  PRMT R40, R40, 0x7632, R40 ;  /* 0x0000763228287816 */ /* 0x000fe40000000028 */
[----:B--2---:R-:W-:Y:S02]  /*24f0*/  LOP3.LUT P0, RZ, R68, 0xffffff07, RZ, 0xc0, !PT ;  /* 0xffffff0744ff7812 */ /* 0x004fe4000780c0ff */
[----:B------:R-:W-:Y:S02]  /*2500*/  PRMT R41, R41, 0x7632, R41 ;  /* 0x0000763229297816 */ /* 0x000fe40000000029 */
[----:B------:R-:W-:Y:S02]  /*2510*/  PRMT R38, R38, 0x7632, R38 ;  /* 0x0000763226267816 */ /* 0x000fe40000000026 */
[----:B------:R-:W-:Y:S02]  /*2520*/  PRMT R39, R39, 0x7632, R39 ;  /* 0x0000763227277816 */ /* 0x000fe40000000027 */
[----:B------:R-:W-:-:S02]  /*2530*/  PRMT R36, R36, 0x7632, R36 ;  /* 0x0000763224247816 */ /* 0x000fc40000000024 */
[----:B------:R-:W-:Y:S02]  /*2540*/  PRMT R37, R37, 0x7632, R37 ;  /* 0x0000763225257816 */ /* 0x000fe40000000025 */
[----:B------:R-:W-:Y:S01]  /*2550*/  PRMT R34, R34, 0x7632, R34 ;  /* 0x0000763222227816 */ /* 0x000fe20000000022 */
[----:B0-----:R-:W-:Y:S01]  /*2560*/  FADD.FTZ R62, R62, R63 ;  /* 0x0000003f3e3e7221 */ /* 0x001fe20000010000 */
[----:B------:R-:W-:Y:S02]  /*2570*/  PRMT R35, R35, 0x7632, R35 ;  /* 0x0000763223237816 */ /* 0x000fe40000000023 */
[----:B------:R-:W-:Y:S01]  /*2580*/  PRMT R54, R32, 0x7632, R54 ;  /* 0x0000763220367816 */ /* 0x000fe20000000036 */
[----:B-1----:R-:W-:Y:S01]  /*2590*/  FADD.FTZ R61, R60, R61 ;  /* 0x0000003d3c3d7221 */ /* 0x002fe20000010000 */
[----:B------:R-:W-:Y:S01]  /*25a0*/  PRMT R56, R30, 0x7632, R56 ;  /* 0x000076321e387816 */ /* 0x000fe20000000038 */
[----:B------:R-:W0:Y:S01]  /*25b0*/  SHFL.BFLY PT, R60, R62, 0x1, 0x1f ;  /* 0x0c201f003e3c7f89 */ /* 0x000e2200000e0000 */
[----:B------:R-:W-:-:S02]  /*25c0*/  PRMT R57, R31, 0x7632, R57 ;  /* 0x000076321f397816 */ /* 0x000fc40000000039 */
[----:B------:R-:W-:Y:S01]  /*25d0*/  PRMT R58, R28, 0x7632, R58 ;  /* 0x000076321c3a7816 */ /* 0x000fe2000000003a */
[----:B------:R-:W1:Y:S01]  /*25e0*/  SHFL.BFLY PT, R63, R61, 0x1, 0x1f ;  /* 0x0c201f003d3f7f89 */ /* 0x000e6200000e0000 */
[----:B------:R-:W-:Y:S01]  /*25f0*/  PRMT R59, R29, 0x7632, R59 ;  /* 0x000076321d3b7816 */ /* 0x000fe2000000003b */
[----:B0-----:R-:W-:Y:S01]  /*2600*/  FADD.FTZ R60, R62, R60 ;  /* 0x0000003c3e3c7221 */ /* 0x001fe20000010000 */
[----:B------:R-:W-:-:S03]  /*2610*/  @!P0 LOP3.LUT R62, R68, 0xfffffff8, RZ, 0xc0, !PT ;  /* 0xfffffff8443e8812 */ /* 0x000fc600078ec0ff */
[----:B------:R-:W-:Y:S01]  /*2620*/  @!P0 FMUL.FTZ R60, R60, 2.4414062863797880709e-05 ;  /* 0x37cccccd3c3c8820 */ /* 0x000fe20000410000 */
[----:B-1----:R-:W-:-:S03]  /*2630*/  FADD.FTZ R63, R61, R63 ;  /* 0x0000003f3d3f7221 */ /* 0x002fc60000010000 */
[----:B------:R-:W-:-:S04]  /*2640*/  @!P0 FMUL.FTZ R61, R60, R60 ;  /* 0x0000003c3c3d8220 */ /* 0x000fc80000410000 */
[----:B------:R-:W-:Y:S01]  /*2650*/  @!P0 FFMA.FTZ R61, R63, 2.4414062863797880709e-05, -R61 ;  /* 0x37cccccd3f3d8823 */ /* 0x000fe2000001083d */
[----:B------:R-:W-:Y:S02]  /*2660*/  PRMT R63, R55, 0x7632, R63 ;  /* 0x00007632373f7816 */ /* 0x000fe4000000003f */
[----:B------:R-:W-:Y:S02]  /*2670*/  PRMT R55, R33, 0x7632, R55 ;  /* 0x0000763221377816 */ /* 0x000fe40000000037 */
[----:B------:R-:W-:Y:S02]  /*2680*/  @!P0 FMNMX.FTZ R61, RZ, R61, !PT ;  /* 0x0000003dff3d8209 */ /* 0x000fe40007810000 */
[----:B-----5:R-:W-:-:S03]  /*2690*/  PRMT R33, R26, 0x7632, R33 ;  /* 0x000076321a217816 */ /* 0x020fc60000000021 */
[----:B------:R0:W-:Y:S01]  /*26a0*/  @!P0 STS.64 [R62+UR5], R60 ;  /* 0x0000003c3e008988 */ /* 0x0001e20008000a05 */
[----:B------:R-:W-:Y:S01]  /*26b0*/  BAR.SYNC.DEFER_BLOCKING 0x0 ;  /* 0x0000000000007b1d */ /* 0x000fe20000010000 */
[----:B---3--:R-:W-:-:S04]  /*26c0*/  LOP3.LUT P0, RZ, R69, 0x3f, RZ, 0xc0, !PT ;  /* 0x0000003f45ff7812 */ /* 0x008fc8000780c0ff */
[----:B------:R-:W-:Y:S02]  /*26d0*/  ISETP.GT.U32.OR P0, PT, R68, 0x1f, P0 ;  /* 0x0000001f4400780c */ /* 0x000fe40000704470 */
[----:B0-----:R-:W-:Y:S02]  /*26e0*/  PRMT R60, R27, 0x7632, R60 ;  /* 0x000076321b3c7816 */ /* 0x001fe4000000003c */
[----:B------:R-:W-:Y:S02]  /*26f0*/  ISETP.EQ.OR.EX P0, PT, RZ, UR9, P0, P1 ;  /* 0x00000009ff007c0c */ /* 0x000fe40008702710 */
[----:B------:R-:W-:Y:S02]  /*2700*/  PRMT R62, R24, 0x7632, R62 ;  /* 0x00007632183e7816 */ /* 0x000fe4000000003e */
[----:B------:R-:W-:-:S09]  /*2710*/  PRMT R61, R25, 0x7632, R61 ;  /* 0x00007632193d7816 */ /* 0x000fd2000000003d */
        /* <DEDUP_REMOVED lines=9> */
.L_x_1265:
[----:B------:R-:W-:Y:S05]  /*27b0*/  BSYNC B0 ;  /* 0x0000000000007941 */ /* 0x000fea0003800000 */
.L_x_1264:
[----:B0-----:R-:W2:Y:S01]  /*27c0*/  LDL.LU R31, [R1+0xc] ;  /* 0x00000c00011f7983 */ /* 0x001ea20000300800 */
[----:B------:R-:W-:Y:S01]  /*27d0*/  ULDC.64 UR10, c[0x0][0x210] ;  /* 0x00008400000a7ab9 */ /* 0x000fe20000000a00 */
[----:B------:R-:W-:Y:S02]  /*27e0*/  ULDC UR8, c[0x0][0x230] ;  /* 0x00008c0000087ab9 */ /* 0x000fe40000000800 */
[----:B------:R-:W3:Y:S01]  /*27f0*/  LDL R30, [R1+0x58] ;  /* 0x00005800011e7983 */ /* 0x000ee20000100800 */
[----:B------:R-:W-:-:S03]  /*2800*/  LEA R28, P0, R5, UR10, 0x1 ;  /* 0x0000000a051c7c11 */ /* 0x000fc6000f8008ff */
[----:B------:R-:W-:Y:S04]  /*2810*/  STL [R1+0x60], R3 ;  /* 0x0000600301007387 */ /* 0x000fe80000100800 */
[----:B------:R0:W-:Y:S04]  /*2820*/  STL [R1+0x5c], R4 ;  /* 0x00005c0401007387 */ /* 0x0001e80000100800 */
[----:B------:R-:W4:Y:S04]  /*2830*/  LDL R69, [R1+0x54] ;  /* 0x0000540001457983 */ /* 0x000f280000100800 */
[----:B------:R-:W5:Y:S04]  /*2840*/  LDL.LU R68, [R1+0x8] ;  /* 0x0000080001447983 */ /* 0x000f680000300800 */
[----:B0-----:R-:W5:Y:S04]  /*2850*/  LDL.LU R4, [R1+0x4] ;  /* 0x0000040001047983 */ /* 0x001f680000300800 */
[----:B------:R-:W5:Y:S01]  /*2860*/  LDL.LU R3, [R1] ;  /* 0x0000000001037983 */ /* 0x000f620000300800 */
[----:B------:R-:W-:-:S02]  /*2870*/  SHF.L.U32 R32, R32, 0x10, RZ ;  /* 0x0000001020207819 */ /* 0x000fc400000006ff */
[----:B------:R-:W-:Y:S02]  /*2880*/  SHF.L.U32 R26, R26, 0x10, RZ ;  /* 0x000000101a1a7819 */ /* 0x000fe400000006ff */
[----:B------:R-:W-:Y:S02]  /*2890*/  SHF.L.U32 R24, R24, 0x10, RZ ;  /* 0x0000001018187819 */ /* 0x000fe400000006ff */
[----:B------:R-:W-:Y:S02]  /*28a0*/  SHF.L.U32 R62, R62, 0x10, RZ ;  /* 0x000000103e3e7819 */ /* 0x000fe400000006ff */
[----:B------:R-:W-:Y:S01]  /*28b0*/  SHF.L.U32 R67, R67, 0x10, RZ ;  /* 0x0000001043437819 */ /* 0x000fe200000006ff */
[----:B------:R-:W-:Y:S01]  /*28c0*/  IMAD.U32 R27, R27, 0x10000, RZ ;  /* 0x000100001b1b7824 */ /* 0x000fe200078e00ff */
[----:B------:R-:W-:Y:S02]  /*28d0*/  SHF.L.U32 R25, R25, 0x10, RZ ;  /* 0x0000001019197819 */ /* 0x000fe400000006ff */
[----:B------:R-:W-:-:S02]  /*28e0*/  SHF.L.U32 R60, R60, 0x10, RZ ;  /* 0x000000103c3c7819 */ /* 0x000fc400000006ff */
[----:B------:R-:W-:Y:S02]  /*28f0*/  SHF.L.U32 R61, R61, 0x10, RZ ;  /* 0x000000103d3d7819 */ /* 0x000fe400000006ff */
[----:B--2---:R-:W-:Y:S02]  /*2900*/  LEA.HI.X R29, R5, UR11, R31, 0x1, P0 ;  /* 0x0000000b051d7c11 */ /* 0x004fe400080f0c1f */
[----:B---3--:R-:W0:Y:S02]  /*2910*/  LDS.64 R30, [R30+UR5] ;  /* 0x000000051e1e7984 */ /* 0x008e240008000a00 */
[----:B0-----:R-:W-:-:S06]  /*2920*/  FADD.FTZ R5, R31, UR8 ;  /* 0x000000081f057e21 */ /* 0x001fcc0008010000 */
[----:B------:R-:W0:Y:S01]  /*2930*/  MUFU.RSQ R5, R5 ;  /* 0x0000000500057308 */ /* 0x000e220000001400 */
[----:B------:R-:W-:Y:S01]  /*2940*/  FADD.FTZ R31, R0, -R30 ;  /* 0x8000001e001f7221 */ /* 0x000fe20000010000 */
[----:B------:R-:W-:Y:S01]  /*2950*/  FADD.FTZ R32, -R30, R32 ;  /* 0x000000201e207221 */ /* 0x000fe20000010100 */
[----:B------:R-:W-:Y:S02]  /*2960*/  SHF.L.U32 R0, R33, 0x10, RZ ;  /* 0x0000001021007819 */ /* 0x000fe400000006ff */
[----:B0-----:R-:W-:Y:S01]  /*2970*/  FMUL.FTZ R31, R31, R5 ;  /* 0x000000051f1f7220 */ /* 0x001fe20000410000 */
[----:B------:R-:W-:-:S03]  /*2980*/  FMUL.FTZ R32, R5, R32 ;  /* 0x0000002005207220 */ /* 0x000fc60000410000 */
[----:B------:R-:W-:Y:S01]  /*2990*/  FFMA.FTZ R31, R31, R26, R24 ;  /* 0x0000001a1f1f7223 */ /* 0x000fe20000010018 */
[----:B------:R-:W-:-:S05]  /*29a0*/  FFMA.FTZ R32, R32, R0, R62 ;  /* 0x0000000020207223 */ /* 0x000fca000001003e */
[----:B------:R-:W-:Y:S02]  /*29b0*/  F2FP.BF16.F32.PACK_AB R31, R32, R31 ;  /* 0x0000001f201f723e */ /* 0x000fe400000010ff */
[----:B----4-:R-:W0:Y:S04]  /*29c0*/  LDS.64 R32, [R69+UR5] ;  /* 0x0000000545207984 */ /* 0x010e280008000a00 */
[----:B------:R1:W-:Y:S02]  /*29d0*/  STG.E.U16 desc[UR6][R28.64], R31 ;  /* 0x0000001f1c007986 */ /* 0x0003e4000c101506 */
[----:B-1----:R-:W-:-:S05]  /*29e0*/  PRMT R31, R31, 0x7632, R31 ;  /* 0x000076321f1f7816 */ /* 0x002fca000000001f */
[----:B------:R0:W-:Y:S02]  /*29f0*/  STG.E.U16 desc[UR6][R28.64+0x2], R31 ;  /* 0x0000021f1c007986 */ /* 0x0001e4000c101506 */
[----:B0-----:R-:W-:Y:S01]  /*2a00*/  FADD.FTZ R31, R33, UR8 ;  /* 0x00000008211f7e21 */ /* 0x001fe20008010000 */
[----:B------:R-:W-:Y:S01]  /*2a10*/  FADD.FTZ R2, R2, -R32 ;  /* 0x8000002002027221 */ /* 0x000fe20000010000 */
[----:B------:R-:W-:Y:S01]  /*2a20*/  FADD.FTZ R67, -R32, R67 ;  /* 0x0000004320437221 */ /* 0x000fe20000010100 */
[--C-:B------:R-:W-:Y:S01]  /*2a30*/  FADD.FTZ R93, R93, -R30.reuse ;  /* 0x8000001e5d5d7221 */ /* 0x100fe20000010000 */
[----:B------:R-:W-:Y:S01]  /*2a40*/  SHF.L.U32 R52, R52, 0x10, RZ ;  /* 0x0000001034347819 */ /* 0x000fe200000006ff */
[--C-:B------:R-:W-:Y:S01]  /*2a50*/  FADD.FTZ R92, R92, -R30.reuse ;  /* 0x8000001e5c5c7221 */ /* 0x100fe20000010000 */
[----:B------:R-:W0:Y:S01]  /*2a60*/  MUFU.RSQ R31, R31 ;  /* 0x0000001f001f7308 */ /* 0x000e220000001400 */
[--C-:B------:R-:W-:Y:S01]  /*2a70*/  FADD.FTZ R91, R91, -R30.reuse ;  /* 0x8000001e5b5b7221 */ /* 0x100fe20000010000 */
[--C-:B------:R-:W-:Y:S01]  /*2a80*/  FADD.FTZ R90, R90, -R30.reuse ;  /* 0x8000001e5a5a7221 */ /* 0x100fe20000010000 */
[----:B------:R-:W-:Y:S01]  /*2a90*/  IMAD.U32 R50, R50, 0x10000, RZ ;  /* 0x0001000032327824 */ /* 0x000fe200078e00ff */
[----:B------:R-:W-:Y:S01]  /*2aa0*/  SHF.L.U32 R54, R54, 0x10, RZ ;  /* 0x0000001036367819 */ /* 0x000fe200000006ff */
[--C-:B------:R-:W-:Y:S01]  /*2ab0*/  FADD.FTZ R89, R89, -R30.reuse ;  /* 0x8000001e59597221 */ /* 0x100fe20000010000 */
[--C-:B------:R-:W-:Y:S01]  /*2ac0*/  FADD.FTZ R88, R88, -R30.reuse ;  /* 0x8000001e58587221 */ /* 0x100fe20000010000 */
[--C-:B------:R-:W-:Y:S01]  /*2ad0*/  FADD.FTZ R87, R87, -R30.reuse ;  /* 0x8000001e57577221 */ /* 0x100fe20000010000 */
[--C-:B------:R-:W-:Y:S01]  /*2ae0*/  FADD.FTZ R86, R86, -R30.reuse ;  /* 0x8000001e56567221 */ /* 0x100fe20000010000 */
[--C-:B------:R-:W-:Y:S01]  /*2af0*/  FADD.FTZ R85, R85, -R30.reuse ;  /* 0x8000001e55557221 */ /* 0x100fe20000010000 */
[--C-:B------:R-:W-:Y:S01]  /*2b00*/  FADD.FTZ R84, R84, -R30.reuse ;  /* 0x8000001e54547221 */ /* 0x100fe20000010000 */
[--C-:B------:R-:W-:Y:S01]  /*2b10*/  FADD.FTZ R83, R83, -R30.reuse ;  /* 0x8000001e53537221 */ /* 0x100fe20000010000 */
[----:B------:R-:W-:Y:S01]  /*2b20*/  FADD.FTZ R82, R82, -R30 ;  /* 0x8000001e52527221 */ /* 0x000fe20000010000 */
[----:B------:R-:W-:Y:S01]  /*2b30*/  SHF.L.U32 R66, R66, 0x10, RZ ;  /* 0x0000001042427819 */ /* 0x000fe200000006ff */
[----:B------:R-:W-:Y:S01]  /*2b40*/  IMAD.U32 R36, R36, 0x10000, RZ ;  /* 0x0001000024247824 */ /* 0x000fe200078e00ff */
[----:B------:R-:W-:-:S02]  /*2b50*/  SHF.L.U32 R64, R64, 0x10, RZ ;  /* 0x0000001040407819 */ /* 0x000fc400000006ff */
[----:B------:R-:W-:Y:S01]  /*2b60*/  SHF.L.U32 R48, R48, 0x10, RZ ;  /* 0x0000001030307819 */ /* 0x000fe200000006ff */
[----:B0-----:R-:W-:Y:S01]  /*2b70*/  FMUL.FTZ R2, R2, R31 ;  /* 0x0000001f02027220 */ /* 0x001fe20000410000 */
[----:B------:R-:W-:Y:S01]  /*2b80*/  FMUL.FTZ R67, R31, R67 ;  /* 0x000000431f437220 */ /* 0x000fe20000410000 */
[----:B------:R-:W-:Y:S02]  /*2b90*/  SHF.L.U32 R46, R46, 0x10, RZ ;  /* 0x000000102e2e7819 */ /* 0x000fe400000006ff */
[----:B------:R-:W-:Y:S01]  /*2ba0*/  SHF.L.U32 R44, R44, 0x10, RZ ;  /* 0x000000102c2c7819 */ /* 0x000fe200000006ff */
[----:B------:R-:W-:Y:S01]  /*2bb0*/  FFMA.FTZ R2, R2, R27, R25 ;  /* 0x0000001b02027223 */ /* 0x000fe20000010019 */
[----:B------:R-:W-:Y:S01]  /*2bc0*/  FFMA.FTZ R67, R67, R60, R61 ;  /* 0x0000003c43437223 */ /* 0x000fe2000001003d */
        /* <DEDUP_REMOVED lines=12> */
[--C-:B------:R-:W-:Y:S01]  /*2c90*/  FADD.FTZ R79, R79, -R32.reuse ;  /* 0x800000204f4f7221 */ /* 0x100fe20000010000 */
[--C-:B------:R-:W-:Y:S01]  /*2ca0*/  FADD.FTZ R78, R78, -R32.reuse ;  /* 0x800000204e4e7221 */ /* 0x100fe20000010000 */
[--C-:B------:R-:W-:Y:S01]  /*2cb0*/  FADD.FTZ R77, R77, -R32.reuse ;  /* 0x800000204d4d7221 */ /* 0x100fe20000010000 */
[----:B------:R0:W-:Y:S01]  /*2cc0*/  STG.E.U16 desc[UR6][R28.64+0x4], R2 ;  /* 0x000004021c007986 */ /* 0x0001e2000c101506 */
[--C-:B------:R-:W-:Y:S01]  /*2cd0*/  FADD.FTZ R76, R76, -R32.reuse ;  /* 0x800000204c4c7221 */ /* 0x100fe20000010000 */
[--C-:B------:R-:W-:Y:S01]  /*2ce0*/  FADD.FTZ R75, R75, -R32.reuse ;  /* 0x800000204b4b7221 */ /* 0x100fe20000010000 */
[--C-:B------:R-:W-:Y:S01]  /*2cf0*/  FADD.FTZ R74, R74, -R32.reuse ;  /* 0x800000204a4a7221 */ /* 0x100fe20000010000 */
[--C-:B------:R-:W-:Y:S01]  /*2d00*/  FADD.FTZ R70, R70, -R32.reuse ;  /* 0x8000002046467221 */ /* 0x100fe20000010000 */
[--C-:B------:R-:W-:Y:S01]  /*2d10*/  FADD.FTZ R71, R71, -R32.reuse ;  /* 0x8000002047477221 */ /* 0x100fe20000010000 */
[--C-:B------:R-:W-:Y:S01]  /*2d20*/  FADD.FTZ R72, R72, -R32.reuse ;  /* 0x8000002048487221 */ /* 0x100fe20000010000 */
[----:B------:R-:W-:Y:S01]  /*2d30*/  FADD.FTZ R73, R73, -R32 ;  /* 0x8000002049497221 */ /* 0x000fe20000010000 */
[----:B------:R-:W-:Y:S01]  /*2d40*/  ULDC.64 UR8, c[0x0][0x238] ;  /* 0x00008e0000087ab9 */ /* 0x000fe20000000a00 */
[----:B0-----:R-:W-:-:S05]  /*2d50*/  PRMT R2, R2, 0x7632, R2 ;  /* 0x0000763202027816 */ /* 0x001fca0000000002 */
[----:B------:R5:W-:Y:S01]  /*2d60*/  STG.E.U16 desc[UR6][R28.64+0x6], R2 ;  /* 0x000006021c007986 */ /* 0x000be2000c101506 */
[----:B------:R-:W-:Y:S01]  /*2d70*/  FMUL.FTZ R93, R5, R93 ;  /* 0x0000005d055d7220 */ /* 0x000fe20000410000 */
[--C-:B-----5:R-:W-:Y:S01]  /*2d80*/  FADD.FTZ R2, R68, -R30.reuse ;  /* 0x8000001e44027221 */ /* 0x120fe20000010000 */
[----:B------:R-:W-:-:S03]  /*2d90*/  FADD.FTZ R28, R4, -R30 ;  /* 0x8000001e041c7221 */ /* 0x000fc60000010000 */
[----:B------:R-:W-:Y:S01]  /*2da0*/  FMUL.FTZ R2, R5, R2 ;  /* 0x0000000205027220 */ /* 0x000fe20000410000 */
[----:B------:R-:W-:Y:S01]  /*2db0*/  FADD.FTZ R29, R3, -R30 ;  /* 0x8000001e031d7221 */ /* 0x000fe20000010000 */
[C---:B------:R-:W-:Y:S02]  /*2dc0*/  FMUL.FTZ R28, R5.reuse, R28 ;  /* 0x0000001c051c7220 */ /* 0x040fe40000410000 */
[C-C-:B------:R-:W-:Y:S01]  /*2dd0*/  FFMA.FTZ R3, R26.reuse, R2, R24.reuse ;  /* 0x000000021a037223 */ /* 0x140fe20000010018 */
[----:B------:R-:W-:Y:S01]  /*2de0*/  FMUL.FTZ R29, R5, R29 ;  /* 0x0000001d051d7220 */ /* 0x000fe20000410000 */
[----:B------:R-:W-:-:S03]  /*2df0*/  FFMA.FTZ R4, R26, R28, R24 ;  /* 0x0000001c1a047223 */ /* 0x000fc60000010018 */
[----:B------:R0:W-:Y:S01]  /*2e00*/  STL [R1+0x10], R3 ;  /* 0x0000100301007387 */ /* 0x0001e20000100800 */
[----:B------:R-:W-:-:S03]  /*2e10*/  FFMA.FTZ R2, R26, R29, R24 ;  /* 0x0000001d1a027223 */ /* 0x000fc60000010018 */
[----:B------:R-:W-:Y:S01]  /*2e20*/  STL [R1+0xc], R4 ;  /* 0x00000c0401007387 */ /* 0x000fe20000100800 */
[----:B0-----:R-:W-:-:S05]  /*2e30*/  FFMA.FTZ R3, R26, R93, R24 ;  /* 0x0000005d1a037223 */ /* 0x001fca0000010018 */
[----:B------:R0:W-:Y:S04]  /*2e40*/  STL [R1+0x64], R3 ;  /* 0x0000640301007387 */ /* 0x0001e80000100800 */
[----:B------:R1:W-:Y:S04]  /*2e50*/  STL [R1+0x8], R2 ;  /* 0x0000080201007387 */ /* 0x0003e80000100800 */
[----:B0-----:R-:W2:Y:S01]  /*2e60*/  LDL.LU R3, [R1+0x14] ;  /* 0x0000140001037983 */ /* 0x001ea20000300800 */
[C---:B------:R-:W-:Y:S01]  /*2e70*/  FMUL.FTZ R92, R5.reuse, R92 ;  /* 0x0000005c055c7220 */ /* 0x040fe20000410000 */
[C---:B------:R-:W-:Y:S01]  /*2e80*/  FADD.FTZ R52, -R30.reuse, R52 ;  /* 0x000000341e347221 */ /* 0x040fe20000010100 */
[C---:B------:R-:W-:Y:S01]  /*2e90*/  FMUL.FTZ R91, R5.reuse, R91 ;  /* 0x0000005b055b7220 */ /* 0x040fe20000410000 */
[C---:B------:R-:W-:Y:S01]  /*2ea0*/  FMUL.FTZ R90, R5.reuse, R90 ;  /* 0x0000005a055a7220 */ /* 0x040fe20000410000 */
[C---:B------:R-:W-:Y:S01]  /*2eb0*/  FADD.FTZ R50, -R30.reuse, R50 ;  /* 0x000000321e327221 */ /* 0x040fe20000010100 */
[C---:B------:R-:W-:Y:S01]  /*2ec0*/  FMUL.FTZ R89, R5.reuse, R89 ;  /* 0x0000005905597220 */ /* 0x040fe20000410000 */
[C---:B------:R-:W-:Y:S01]  /*2ed0*/  FMUL.FTZ R88, R5.reuse, R88 ;  /* 0x0000005805587220 */ /* 0x040fe20000410000 */
[----:B------:R-:W-:Y:S01]  /*2ee0*/  FADD.FTZ R54, -R30, R54 ;  /* 0x000000361e367221 */ /* 0x000fe20000010100 */
[C---:B------:R-:W-:Y:S01]  /*2ef0*/  FMUL.FTZ R87, R5.reuse, R87 ;  /* 0x0000005705577220 */ /* 0x040fe20000410000 */
[C---:B------:R-:W-:Y:S01]  /*2f00*/  FMUL.FTZ R86, R5.reuse, R86 ;  /* 0x0000005605567220 */ /* 0x040fe20000410000 */
[C---:B------:R-:W-:Y:S01]  /*2f10*/  FMUL.FTZ R85, R5.reuse, R85 ;  /* 0x0000005505557220 */ /* 0x040fe20000410000 */
[C---:B------:R-:W-:Y:S01]  /*2f20*/  FMUL.FTZ R84, R5.reuse, R84 ;  /* 0x0000005405547220 */ /* 0x040fe20000410000 */
[C-C-:B------:R-:W-:Y:S01]  /*2f30*/  FFMA.FTZ R4, R26.reuse, R92, R24.reuse ;  /* 0x0000005c1a047223 */ /* 0x140fe20000010018 */
[C---:B------:R-:W-:Y:S01]  /*2f40*/  FMUL.FTZ R52, R5.reuse, R52 ;  /* 0x0000003405347220 */ /* 0x040fe20000410000 */
[C---:B------:R-:W-:Y:S01]  /*2f50*/  FMUL.FTZ R83, R5.reuse, R83 ;  /* 0x0000005305537220 */ /* 0x040fe20000410000 */
[C---:B------:R-:W-:Y:S01]  /*2f60*/  FMUL.FTZ R82, R5.reuse, R82 ;  /* 0x0000005205527220 */ /* 0x040fe20000410000 */
[C-C-:B------:R-:W-:Y:S01]  /*2f70*/  FFMA.FTZ R93, R26.reuse, R91, R24.reuse ;  /* 0x0000005b1a5d7223 */ /* 0x140fe20000010018 */
[C-C-:B------:R-:W-:Y:S01]  /*2f80*/  FFMA.FTZ R92, R26.reuse, R90, R24.reuse ;  /* 0x0000005a1a5c7223 */ /* 0x140fe20000010018 */
[C---:B------:R-:W-:Y:S01]  /*2f90*/  FMUL.FTZ R50, R5.reuse, R50 ;  /* 0x0000003205327220 */ /* 0x040fe20000410000 */
        /* <DEDUP_REMOVED lines=15> */
[C-C-:B------:R-:W-:Y:S01]  /*3090*/  FFMA.FTZ R89, R26.reuse, R87, R24.reuse ;  /* 0x000000571a597223 */ /* 0x140fe20000010018 */
[C-C-:B------:R-:W-:Y:S01]  /*30a0*/  FFMA.FTZ R88, R26.reuse, R86, R24.reuse ;  /* 0x000000561a587223 */ /* 0x140fe20000010018 */
[C-C-:B------:R-:W-:Y:S01]  /*30b0*/  FFMA.FTZ R87, R26.reuse, R85, R24.reuse ;  /* 0x000000551a577223 */ /* 0x140fe20000010018 */
[C-C-:B------:R-:W-:Y:S01]  /*30c0*/  FFMA.FTZ R86, R26.reuse, R84, R24.reuse ;  /* 0x000000541a567223 */ /* 0x140fe20000010018 */
[C-C-:B------:R-:W-:Y:S01]  /*30d0*/  FFMA.FTZ R85, R26.reuse, R83, R24.reuse ;  /* 0x000000531a557223 */ /* 0x140fe20000010018 */
[----:B------:R-:W-:Y:S01]  /*30e0*/  FFMA.FTZ R84, R26, R82, R24 ;  /* 0x000000521a547223 */ /* 0x000fe20000010018 */
[C-C-:B------:R-:W-:Y:S01]  /*30f0*/  FFMA.FTZ R69, R0.reuse, R52, R62.reuse ;  /* 0x0000003400457223 */ /* 0x140fe2000001003e */
        /* <DEDUP_REMOVED lines=10> */
[C---:B-1----:R-:W-:Y:S01]  /*31a0*/  FMUL.FTZ R2, R5.reuse, R56 ;  /* 0x0000003805027220 */ /* 0x042fe20000410000 */
[----:B------:R-:W-:Y:S01]  /*31b0*/  FMUL.FTZ R58, R5, R58 ;  /* 0x0000003a053a7220 */ /* 0x000fe20000410000 */
[----:B------:R-:W3:Y:S01]  /*31c0*/  LDL.LU R52, [R1+0x20] ;  /* 0x0000200001347983 */ /* 0x000ee20000300800 */
[C-C-:B------:R-:W-:Y:S01]  /*31d0*/  FFMA.FTZ R68, R0.reuse, R50, R62.reuse ;  /* 0x0000003200447223 */ /* 0x140fe2000001003e */
[C-C-:B------:R-:W-:Y:S01]  /*31e0*/  FFMA.FTZ R5, R0.reuse, R54, R62.reuse ;  /* 0x0000003600057223 */ /* 0x140fe2000001003e */
[----:B------:R-:W-:Y:S01]  /*31f0*/  IMAD.U32 R38, R53, 0x10000, RZ ;  /* 0x0001000035267824 */ /* 0x000fe200078e00ff */
[----:B------:R-:W4:Y:S04]  /*3200*/  LDL.LU R50, [R1+0x1c] ;  /* 0x00001c0001327983 */ /* 0x000f280000300800 */
[----:B------:R-:W5:Y:S04]  /*3210*/  LDL.LU R54, [R1+0x24] ;  /* 0x0000240001367983 */ /* 0x000f680000300800 */
[----:B------:R-:W3:Y:S01]  /*3220*/  LDL.LU R53, [R1+0x18] ;  /* 0x0000180001357983 */ /* 0x000ee20000300800 */
        /* <DEDUP_REMOVED lines=12> */
[--C-:B------:R-:W-:Y:S01]  /*32f0*/  FADD.FTZ R62, R22, -R32.reuse ;  /* 0x80000020163e7221 */ /* 0x100fe20000010000 */
[----:B------:R-:W-:Y:S01]  /*3300*/  LEA R22, P0, R6, UR10, 0x1 ;  /* 0x0000000a06167c11 */ /* 0x000fe2000f8008ff */
[----:B------:R-:W-:-:S03]  /*3310*/  FADD.FTZ R64, R23, -R32 ;  /* 0x8000002017407221 */ /* 0x000fc60000010000 */
[----:B--2---:R-:W-:Y:S02]  /*3320*/  LEA.HI.X R23, R6, UR11, R3, 0x1, P0 ;  /* 0x0000000b06177c11 */ /* 0x004fe400080f0c03 */
[----:B------:R-:W2:Y:S01]  /*3330*/  LDL.LU R3, [R1+0x28] ;  /* 0x0000280001037983 */ /* 0x000ea20000300800 */
[----:B------:R-:W-:Y:S02]  /*3340*/  SHF.L.U32 R48, R65, 0x10, RZ ;  /* 0x0000001041307819 */ /* 0x000fe400000006ff */
[----:B------:R-:W-:Y:S02]  /*3350*/  SHF.L.U32 R40, R49, 0x10, RZ ;  /* 0x0000001031287819 */ /* 0x000fe400000006ff */
[----:B------:R-:W2:Y:S01]  /*3360*/  LDL.LU R49, [R1+0x2c] ;  /* 0x00002c0001317983 */ /* 0x000ea20000300800 */
[----:B------:R-:W-:Y:S02]  /*3370*/  SHF.L.U32 R46, R63, 0x10, RZ ;  /* 0x000000103f2e7819 */ /* 0x000fe400000006ff */
[----:B------:R-:W-:-:S02]  /*3380*/  SHF.L.U32 R56, R45, 0x10, RZ ;  /* 0x000000102d387819 */ /* 0x000fc400000006ff */
[----:B------:R-:W-:Y:S01]  /*3390*/  SHF.L.U32 R45, R43, 0x10, RZ ;  /* 0x000000102b2d7819 */ /* 0x000fe200000006ff */
[----:B------:R-:W-:Y:S01]  /*33a0*/  IMAD.U32 R43, R39, 0x10000, RZ ;  /* 0x00010000272b7824 */ /* 0x000fe200078e00ff */
[----:B------:R-:W-:Y:S02]  /*33b0*/  SHF.L.U32 R44, R41, 0x10, RZ ;  /* 0x00000010292c7819 */ /* 0x000fe400000006ff */
[----:B------:R-:W-:Y:S02]  /*33c0*/  SHF.L.U32 R63, R37, 0x10, RZ ;  /* 0x00000010253f7819 */ /* 0x000fe400000006ff */
[----:B------:R-:W-:Y:S01]  /*33d0*/  SHF.L.U32 R65, R35, 0x10, RZ ;  /* 0x0000001023417819 */ /* 0x000fe200000006ff */
[----:B------:R-:W-:Y:S01]  /*33e0*/  FADD.FTZ R35, -R32, R48 ;  /* 0x0000003020237221 */ /* 0x000fe20000010100 */
[----:B------:R-:W-:Y:S01]  /*33f0*/  SHF.L.U32 R67, R57, 0x10, RZ ;  /* 0x0000001039437819 */ /* 0x000fe200000006ff */
[----:B------:R-:W2:Y:S01]  /*3400*/  LDL.LU R48, [R1+0x30] ;  /* 0x0000300001307983 */ /* 0x000ea20000300800 */
[----:B------:R-:W-:-:S02]  /*3410*/  SHF.L.U32 R42, R59, 0x10, RZ ;  /* 0x000000103b2a7819 */ /* 0x000fc400000006ff */
[----:B------:R-:W-:Y:S01]  /*3420*/  LEA R6, P0, R7, UR10, 0x1 ;  /* 0x0000000a07067c11 */ /* 0x000fe2000f8008ff */
[----:B------:R-:W-:Y:S01]  /*3430*/  FADD.FTZ R58, R21, -R32 ;  /* 0x80000020153a7221 */ /* 0x000fe20000010000 */
        /* <DEDUP_REMOVED lines=14> */
[----:B------:R-:W2:Y:S01]  /*3520*/  LDL.LU R51, [R1+0x34] ;  /* 0x0000340001337983 */ /* 0x000ea20000300800 */
[----:B---3--:R-:W-:-:S02]  /*3530*/  LEA.HI.X R7, R7, UR11, R53, 0x1, P0 ;  /* 0x0000000b07077c11 */ /* 0x008fc400080f0c35 */
[----:B------:R-:W-:-:S04]  /*3540*/  LEA R42, P0, R8, UR10, 0x1 ;  /* 0x0000000a082a7c11 */ /* 0x000fc8000f8008ff */
[----:B----4-:R-:W-:Y:S02]  /*3550*/  LEA.HI.X R43, R8, UR11, R50, 0x1, P0 ;  /* 0x0000000b082b7c11 */ /* 0x010fe400080f0c32 */
[----:B------:R-:W3:Y:S01]  /*3560*/  LDL.LU R50, [R1+0x38] ;  /* 0x0000380001327983 */ /* 0x000ee20000300800 */
[----:B------:R-:W-:-:S03]  /*3570*/  LEA R8, P0, R9, UR10, 0x1 ;  /* 0x0000000a09087c11 */ /* 0x000fc6000f8008ff */
[----:B------:R-:W4:Y:S01]  /*3580*/  LDL.LU R53, [R1+0x3c] ;  /* 0x00003c0001357983 */ /* 0x000f220000300800 */
[----:B------:R-:W-:Y:S02]  /*3590*/  LEA.HI.X R9, R9, UR11, R52, 0x1, P0 ;  /* 0x0000000b09097c11 */ /* 0x000fe400080f0c34 */
[C---:B------:R-:W-:Y:S01]  /*35a0*/  LEA R44, P0, R10.reuse, UR10, 0x1 ;  /* 0x0000000a0a2c7c11 */ /* 0x040fe2000f8008ff */
[----:B------:R-:W4:Y:S03]  /*35b0*/  LDL.LU R52, [R1+0x40] ;  /* 0x0000400001347983 */ /* 0x000f260000300800 */
[----:B-----5:R-:W-:Y:S02]  /*35c0*/  LEA.HI.X R45, R10, UR11, R54, 0x1, P0 ;  /* 0x0000000b0a2d7c11 */ /* 0x020fe400080f0c36 */
[C---:B------:R-:W-:Y:S01]  /*35d0*/  LEA R10, P0, R11.reuse, UR10, 0x1 ;  /* 0x0000000a0b0a7c11 */ /* 0x040fe2000f8008ff */
[----:B------:R-:W5:Y:S03]  /*35e0*/  LDL.LU R54, [R1+0x48] ;  /* 0x0000480001367983 */ /* 0x000f660000300800 */
[----:B--2---:R-:W-:-:S02]  /*35f0*/  LEA.HI.X R11, R11, UR11, R3, 0x1, P0 ;  /* 0x0000000b0b0b7c11 */ /* 0x004fc400080f0c03 */
[----:B------:R-:W2:Y:S04]  /*3600*/  LDL.LU R3, [R1+0x44] ;  /* 0x0000440001037983 */ /* 0x000ea80000300800 */
[----:B------:R-:W2:Y:S01]  /*3610*/  LDL.LU R55, [R1+0x4c] ;  /* 0x00004c0001377983 */ /* 0x000ea20000300800 */
[----:B------:R-:W-:-:S04]  /*3620*/  LEA R46, P0, R12, UR10, 0x1 ;  /* 0x0000000a0c2e7c11 */ /* 0x000fc8000f8008ff */
[----:B------:R-:W-:Y:S02]  /*3630*/  LEA.HI.X R47, R12, UR11, R49, 0x1, P0 ;  /* 0x0000000b0c2f7c11 */ /* 0x000fe400080f0c31 */
[----:B------:R-:W-:-:S04]  /*3640*/  LEA R12, P0, R13, UR10, 0x1 ;  /* 0x0000000a0d0c7c11 */ /* 0x000fc8000f8008ff */
[----:B------:R-:W-:Y:S02]  /*3650*/  LEA.HI.X R13, R13, UR11, R48, 0x1, P0 ;  /* 0x0000000b0d0d7c11 */ /* 0x000fe400080f0c30 */
[----:B------:R-:W-:-:S04]  /*3660*/  LEA R48, P0, R14, UR10, 0x1 ;  /* 0x0000000a0e307c11 */ /* 0x000fc8000f8008ff */
[----:B------:R-:W-:Y:S02]  /*3670*/  LEA.HI.X R49, R14, UR11, R51, 0x1, P0 ;  /* 0x0000000b0e317c11 */ /* 0x000fe400080f0c33 */
[----:B------:R-:W-:-:S04]  /*3680*/  LEA R14, P0, R15, UR10, 0x1 ;  /* 0x0000000a0f0e7c11 */ /* 0x000fc8000f8008ff */
[----:B---3--:R-:W-:Y:S02]  /*3690*/  LEA.HI.X R15, R15, UR11, R50, 0x1, P0 ;  /* 0x0000000b0f0f7c11 */ /* 0x008fe400080f0c32 */
[----:B------:R-:W-:-:S04]  /*36a0*/  LEA R50, P0, R16, UR10, 0x1 ;  /* 0x0000000a10327c11 */ /* 0x000fc8000f8008ff */
[----:B----4-:R-:W-:Y:S02]  /*36b0*/  LEA.HI.X R51, R16, UR11, R53, 0x1, P0 ;  /* 0x0000000b10337c11 */ /* 0x010fe400080f0c35 */
[----:B------:R-:W-:-:S04]  /*36c0*/  LEA R16, P0, R17, UR10, 0x1 ;  /* 0x0000000a11107c11 */ /* 0x000fc8000f8008ff */
[----:B------:R-:W-:Y:S02]  /*36d0*/  LEA.HI.X R17, R17, UR11, R52, 0x1, P0 ;  /* 0x0000000b11117c11 */ /* 0x000fe400080f0c34 */
[----:B------:R-:W-:-:S04]  /*36e0*/  LEA R52, P0, R18, UR10, 0x1 ;  /* 0x0000000a12347c11 */ /* 0x000fc8000f8008ff */
[----:B-----5:R-:W-:Y:S02]  /*36f0*/  LEA.HI.X R53, R18, UR11, R54, 0x1, P0 ;  /* 0x0000000b12357c11 */ /* 0x020fe400080f0c36 */
[C---:B------:R-:W-:Y:S02]  /*3700*/  LEA R18, P0, R19.reuse, UR10, 0x1 ;  /* 0x0000000a13127c11 */ /* 0x040fe4000f8008ff */
[C---:B------:R-:W-:Y:S02]  /*3710*/  LEA R54, P1, R20.reuse, UR10, 0x1 ;  /* 0x0000000a14367c11 */ /* 0x040fe4000f8208ff */
[----:B--2---:R-:W-:Y:S02]  /*3720*/  LEA.HI.X R19, R19, UR11, R55, 0x1, P0 ;  /* 0x0000000b13137c11 */ /* 0x004fe400080f0c37 */
[----:B------:R-:W-:Y:S02]  /*3730*/  LEA.HI.X R55, R20, UR11, R3, 0x1, P1 ;  /* 0x0000000b14377c11 */ /* 0x000fe400088f0c03 */
[----:B------:R-:W2:Y:S01]  /*3740*/  LDL.LU R3, [R1+0x10] ;  /* 0x0000100001037983 */ /* 0x000ea20000300800 */
        /* <DEDUP_REMOVED lines=29> */
[----:B------:R-:W-:-:S02]  /*3920*/  FMUL.FTZ R32, R31, R32 ;  /* 0x000000201f207220 */ /* 0x000fc40000410000 */
[----:B------:R-:W3:Y:S01]  /*3930*/  LDL.LU R31, [R1+0x8] ;  /* 0x00000800011f7983 */ /* 0x000ee20000300800 */
[----:B------:R-:W-:Y:S01]  /*3940*/  FFMA.FTZ R81, R27, R81, R25 ;  /* 0x000000511b517223 */ /* 0x000fe20000010019 */
[----:B------:R-:W-:-:S05]  /*3950*/  FFMA.FTZ R35, R60, R35, R61 ;  /* 0x000000233c237223 */ /* 0x000fca000001003d */
[----:B------:R-:W-:Y:S02]  /*3960*/  F2FP.BF16.F32.PACK_AB R35, R35, R81 ;  /* 0x000000512323723e */ /* 0x000fe400000010ff */
[----:B--2---:R-:W-:Y:S02]  /*3970*/  F2FP.BF16.F32.PACK_AB R83, R83, R3 ;  /* 0x000000035353723e */ /* 0x004fe400000010ff */
[----:B------:R-:W2:Y:S04]  /*3980*/  LDL.LU R3, [R1+0x64] ;  /* 0x0000640001037983 */ /* 0x000ea80000300800 */
[----:B------:R-:W4:Y:S01]  /*3990*/  LDL.LU R81, [R1+0xc] ;  /* 0x00000c0001517983 */ /* 0x000f220000300800 */
[----:B------:R-:W-:Y:S01]  /*39a0*/  F2FP.BF16.F32.PACK_AB R36, R36, R4 ;  /* 0x000000042424723e */ /* 0x000fe200000010ff */
[C---:B------:R-:W-:Y:S01]  /*39b0*/  FFMA.FTZ R80, R27.reuse, R80, R25 ;  /* 0x000000501b507223 */ /* 0x040fe20000010019 */
        /* <DEDUP_REMOVED lines=14> */
[----:B------:R-:W-:-:S02]  /*3aa0*/  PRMT R20, R83, 0x7632, R20 ;  /* 0x0000763253147816 */ /* 0x000fc40000000014 */
[----:B------:R-:W-:Y:S01]  /*3ab0*/  PRMT R25, R35, 0x7632, R25 ;  /* 0x0000763223197816 */ /* 0x000fe20000000019 */
[C-C-:B------:R-:W-:Y:S01]  /*3ac0*/  FFMA.FTZ R38, R60.reuse, R38, R61.reuse ;  /* 0x000000263c267223 */ /* 0x140fe2000001003d */
[----:B------:R-:W-:Y:S01]  /*3ad0*/  F2FP.BF16.F32.PACK_AB R37, R37, R80 ;  /* 0x000000502525723e */ /* 0x000fe200000010ff */
[----:B------:R-:W-:Y:S01]  /*3ae0*/  FFMA.FTZ R39, R60, R39, R61 ;  /* 0x000000273c277223 */ /* 0x000fe2000001003d */
[----:B------:R-:W-:Y:S02]  /*3af0*/  STG.E.U16 desc[UR6][R22.64], R83 ;  /* 0x0000005316007986 */ /* 0x000fe4000c101506 */
[----:B------:R-:W-:Y:S02]  /*3b00*/  PRMT R27, R37, 0x7632, R27 ;  /* 0x00007632251b7816 */ /* 0x000fe4000000001b */
[----:B------:R-:W-:Y:S01]  /*3b10*/  STG.E.U16 desc[UR6][R22.64+0x2], R20 ;  /* 0x0000021416007986 */ /* 0x000fe2000c101506 */
[----:B---3--:R-:W-:-:S03]  /*3b20*/  F2FP.BF16.F32.PACK_AB R69, R69, R31 ;  /* 0x0000001f4545723e */ /* 0x008fc600000010ff */
[----:B------:R-:W-:Y:S01]  /*3b30*/  STG.E.U16 desc[UR6][R22.64+0x4], R35 ;  /* 0x0000042316007986 */ /* 0x000fe2000c101506 */
[----:B------:R-:W-:-:S03]  /*3b40*/  F2FP.BF16.F32.PACK_AB R38, R38, R79 ;  /* 0x0000004f2626723e */ /* 0x000fc600000010ff */
[----:B------:R0:W-:Y:S01]  /*3b50*/  STG.E.U16 desc[UR6][R22.64+0x6], R25 ;  /* 0x0000061916007986 */ /* 0x0001e2000c101506 */
[----:B--2---:R-:W-:-:S03]  /*3b60*/  F2FP.BF16.F32.PACK_AB R68, R68, R3 ;  /* 0x000000034444723e */ /* 0x004fc600000010ff */
[----:B------:R-:W2:Y:S04]  /*3b70*/  LDL.LU R3, [R1+0x60] ;  /* 0x0000600001037983 */ /* 0x000ea80000300800 */
[----:B------:R-:W3:Y:S01]  /*3b80*/  LDL.LU R4, [R1+0x5c] ;  /* 0x00005c0001047983 */ /* 0x000ee20000300800 */
[----:B----4-:R-:W-:-:S04]  /*3b90*/  F2FP.BF16.F32.PACK_AB R82, R82, R81 ;  /* 0x000000515252723e */ /* 0x010fc800000010ff */
[----:B0-----:R-:W-:Y:S01]  /*3ba0*/  PRMT R23, R82, 0x7632, R23 ;  /* 0x0000763252177816 */ /* 0x001fe20000000017 */
[C-C-:B------:R-:W-:Y:S01]  /*3bb0*/  FFMA.FTZ R40, R60.reuse, R40, R61.reuse ;  /* 0x000000283c287223 */ /* 0x140fe2000001003d */
[----:B------:R-:W-:Y:S01]  /*3bc0*/  F2FP.BF16.F32.PACK_AB R39, R39, R78 ;  /* 0x0000004e2727723e */ /* 0x000fe200000010ff */
[----:B------:R-:W-:Y:S01]  /*3bd0*/  FFMA.FTZ R41, R60, R41, R61 ;  /* 0x000000293c297223 */ /* 0x000fe2000001003d */
[----:B------:R-:W-:Y:S01]  /*3be0*/  STG.E.U16 desc[UR6][R6.64], R82 ;  /* 0x0000005206007986 */ /* 0x000fe2000c101506 */
[----:B------:R-:W-:-:S03]  /*3bf0*/  PRMT R20, R38, 0x7632, R20 ;  /* 0x0000763226147816 */ /* 0x000fc60000000014 */
[----:B------:R-:W-:Y:S01]  /*3c00*/  STG.E.U16 desc[UR6][R6.64+0x2], R23 ;  /* 0x0000021706007986 */ /* 0x000fe2000c101506 */
[----:B------:R-:W-:-:S03]  /*3c10*/  PRMT R22, R39, 0x7632, R22 ;  /* 0x0000763227167816 */ /* 0x000fc60000000016 */
[----:B------:R-:W-:Y:S04]  /*3c20*/  STG.E.U16 desc[UR6][R6.64+0x4], R37 ;  /* 0x0000042506007986 */ /* 0x000fe8000c101506 */
[----:B------:R0:W-:Y:S01]  /*3c30*/  STG.E.U16 desc[UR6][R6.64+0x6], R27 ;  /* 0x0000061b06007986 */ /* 0x0001e2000c101506 */
[----:B------:R-:W-:Y:S01]  /*3c40*/  F2FP.BF16.F32.PACK_AB R40, R40, R77 ;  /* 0x0000004d2828723e */ /* 0x000fe200000010ff */
[--C-:B------:R-:W-:Y:S01]  /*3c50*/  FFMA.FTZ R56, R60, R56, R61.reuse ;  /* 0x000000383c387223 */ /* 0x100fe2000001003d */
[----:B------:R-:W-:Y:S01]  /*3c60*/  F2FP.BF16.F32.PACK_AB R34, R34, R93 ;  /* 0x0000005d2222723e */ /* 0x000fe200000010ff */
[----:B------:R-:W-:Y:S01]  /*3c70*/  FFMA.FTZ R57, R60, R57, R61 ;  /* 0x000000393c397223 */ /* 0x000fe2000001003d */
[----:B------:R-:W-:Y:S01]  /*3c80*/  F2FP.BF16.F32.PACK_AB R41, R41, R76 ;  /* 0x0000004c2929723e */ /* 0x000fe200000010ff */
[----:B------:R-:W-:Y:S01]  /*3c90*/  STG.E.U16 desc[UR6][R42.64], R69 ;  /* 0x000000452a007986 */ /* 0x000fe2000c101506 */
[----:B0-----:R-:W-:-:S02]  /*3ca0*/  PRMT R7, R69, 0x7632, R7 ;  /* 0x0000763245077816 */ /* 0x001fc40000000007 */
[----:B------:R-:W-:Y:S01]  /*3cb0*/  PRMT R6, R68, 0x7632, R6 ;  /* 0x0000763244067816 */ /* 0x000fe20000000006 */
[----:B------:R-:W-:Y:S04]  /*3cc0*/  STG.E.U16 desc[UR6][R42.64+0x4], R38 ;  /* 0x000004262a007986 */ /* 0x000fe8000c101506 */
[----:B------:R0:W-:Y:S04]  /*3cd0*/  STG.E.U16 desc[UR6][R42.64+0x2], R7 ;  /* 0x000002072a007986 */ /* 0x0001e8000c101506 */
[----:B------:R-:W-:Y:S01]  /*3ce0*/  STG.E.U16 desc[UR6][R42.64+0x6], R20 ;  /* 0x000006142a007986 */ /* 0x000fe2000c101506 */
[----:B------:R-:W-:-:S03]  /*3cf0*/  F2FP.BF16.F32.PACK_AB R33, R33, R92 ;  /* 0x0000005c2121723e */ /* 0x000fc600000010ff */
[----:B------:R-:W-:Y:S01]  /*3d00*/  STG.E.U16 desc[UR6][R8.64], R68 ;  /* 0x0000004408007986 */ /* 0x000fe2000c101506 */
[----:B------:R-:W-:-:S03]  /*3d10*/  F2FP.BF16.F32.PACK_AB R56, R56, R75 ;  /* 0x0000004b3838723e */ /* 0x000fc600000010ff */
[----:B------:R1:W-:Y:S01]  /*3d20*/  STG.E.U16 desc[UR6][R8.64+0x2], R6 ;  /* 0x0000020608007986 */ /* 0x0003e2000c101506 */
[----:B0-----:R-:W-:-:S03]  /*3d30*/  PRMT R7, R36, 0x7632, R7 ;  /* 0x0000763224077816 */ /* 0x001fc60000000007 */
[----:B------:R-:W-:Y:S04]  /*3d40*/  STG.E.U16 desc[UR6][R8.64+0x4], R39 ;  /* 0x0000042708007986 */ /* 0x000fe8000c101506 */
[----:B------:R0:W-:Y:S01]  /*3d50*/  STG.E.U16 desc[UR6][R8.64+0x6], R22 ;  /* 0x0000061608007986 */ /* 0x0001e2000c101506 */
[--C-:B------:R-:W-:Y:S01]  /*3d60*/  FFMA.FTZ R21, R60, R21, R61.reuse ;  /* 0x000000153c157223 */ /* 0x100fe2000001003d */
[----:B------:R-:W-:Y:S02]  /*3d70*/  F2FP.BF16.F32.PACK_AB R30, R30, R91 ;  /* 0x0000005b1e1e723e */ /* 0x000fe400000010ff */
[----:B-1----:R-:W-:Y:S01]  /*3d80*/  PRMT R6, R34, 0x7632, R6 ;  /* 0x0000763222067816 */ /* 0x002fe20000000006 */
[----:B------:R-:W-:Y:S01]  /*3d90*/  FFMA.FTZ R59, R60, R59, R61 ;  /* 0x0000003b3c3b7223 */ /* 0x000fe2000001003d */
[----:B------:R-:W-:Y:S01]  /*3da0*/  F2FP.BF16.F32.PACK_AB R57, R57, R74 ;  /* 0x0000004a3939723e */ /* 0x000fe200000010ff */
[----:B------:R-:W-:Y:S01]  /*3db0*/  STG.E.U16 desc[UR6][R44.64], R36 ;  /* 0x000000242c007986 */ /* 0x000fe2000c101506 */
[----:B0-----:R-:W-:-:S02]  /*3dc0*/  PRMT R9, R40, 0x7632, R9 ;  /* 0x0000763228097816 */ /* 0x001fc40000000009 */
[----:B------:R-:W-:Y:S01]  /*3dd0*/  PRMT R8, R41, 0x7632, R8 ;  /* 0x0000763229087816 */ /* 0x000fe20000000008 */
[----:B------:R0:W-:Y:S01]  /*3de0*/  STG.E.U16 desc[UR6][R44.64+0x2], R7 ;  /* 0x000002072c007986 */ /* 0x0001e2000c101506 */
[----:B------:R-:W-:-:S03]  /*3df0*/  PRMT R23, R33, 0x7632, R23 ;  /* 0x0000763221177816 */ /* 0x000fc60000000017 */
[----:B------:R-:W-:Y:S01]  /*3e00*/  STG.E.U16 desc[UR6][R44.64+0x4], R40 ;  /* 0x000004282c007986 */ /* 0x000fe2000c101506 */
[----:B------:R-:W-:-:S03]  /*3e10*/  F2FP.BF16.F32.PACK_AB R29, R29, R90 ;  /* 0x0000005a1d1d723e */ /* 0x000fc600000010ff */
[----:B------:R-:W-:Y:S01]  /*3e20*/  STG.E.U16 desc[UR6][R44.64+0x6], R9 ;  /* 0x000006092c007986 */ /* 0x000fe2000c101506 */
[----:B------:R-:W-:-:S03]  /*3e30*/  F2FP.BF16.F32.PACK_AB R21, R21, R58 ;  /* 0x0000003a1515723e */ /* 0x000fc600000010ff */
[----:B------:R1:W-:Y:S01]  /*3e40*/  STG.E.U16 desc[UR6][R10.64+0x2], R6 ;  /* 0x000002060a007986 */ /* 0x0003e2000c101506 */
[----:B0-----:R-:W-:-:S03]  /*3e50*/  PRMT R7, R56, 0x7632, R7 ;  /* 0x0000763238077816 */ /* 0x001fc60000000007 */
[----:B------:R0:W-:Y:S01]  /*3e60*/  STG.E.U16 desc[UR6][R10.64+0x6], R8 ;  /* 0x000006080a007986 */ /* 0x0001e2000c101506 */
[--C-:B------:R-:W-:Y:S01]  /*3e70*/  FFMA.FTZ R63, R60, R63, R61.reuse ;  /* 0x0000003f3c3f7223 */ /* 0x100fe2000001003d */
[----:B------:R-:W-:Y:S01]  /*3e80*/  F2FP.BF16.F32.PACK_AB R28, R28, R89 ;  /* 0x000000591c1c723e */ /* 0x000fe200000010ff */
[----:B------:R-:W-:Y:S01]  /*3e90*/  FFMA.FTZ R65, R60, R65, R61 ;  /* 0x000000413c417223 */ /* 0x000fe2000001003d */
[----:B------:R-:W-:Y:S01]  /*3ea0*/  F2FP.BF16.F32.PACK_AB R59, R59, R62 ;  /* 0x0000003e3b3b723e */ /* 0x000fe200000010ff */
[----:B------:R-:W-:Y:S01]  /*3eb0*/  STG.E.U16 desc[UR6][R10.64], R34 ;  /* 0x000000220a007986 */ /* 0x000fe2000c101506 */
[----:B-1----:R-:W-:-:S03]  /*3ec0*/  PRMT R6, R30, 0x7632, R6 ;  /* 0x000076321e067816 */ /* 0x002fc60000000006 */
[----:B------:R-:W-:Y:S01]  /*3ed0*/  STG.E.U16 desc[UR6][R10.64+0x4], R41 ;  /* 0x000004290a007986 */ /* 0x000fe2000c101506 */
[----:B0-----:R-:W-:-:S03]  /*3ee0*/  PRMT R8, R57, 0x7632, R8 ;  /* 0x0000763239087816 */ /* 0x001fc60000000008 */
[----:B------:R-:W-:Y:S01]  /*3ef0*/  STG.E.U16 desc[UR6][R46.64], R33 ;  /* 0x000000212e007986 */ /* 0x000fe2000c101506 */
[----:B------:R-:W-:-:S03]  /*3f00*/  PRMT R9, R21, 0x7632, R9 ;  /* 0x0000763215097816 */ /* 0x000fc60000000009 */
[----:B------:R-:W-:Y:S01]  /*3f10*/  STG.E.U16 desc[UR6][R46.64+0x2], R23 ;  /* 0x000002172e007986 */ /* 0x000fe2000c101506 */
[----:B------:R-:W-:-:S03]  /*3f20*/  F2FP.BF16.F32.PACK_AB R26, R26, R88 ;  /* 0x000000581a1a723e */ /* 0x000fc600000010ff */
[----:B------:R-:W-:Y:S01]  /*3f30*/  STG.E.U16 desc[UR6][R46.64+0x4], R56 ;  /* 0x000004382e007986 */ /* 0x000fe2000c101506 */
[----:B------:R-:W-:-:S03]  /*3f40*/  F2FP.BF16.F32.PACK_AB R63, R63, R64 ;  /* 0x000000403f3f723e */ /* 0x000fc600000010ff */
[----:B------:R0:W-:Y:S01]  /*3f50*/  STG.E.U16 desc[UR6][R46.64+0x6], R7 ;  /* 0x000006072e007986 */ /* 0x0001e2000c101506 */
[----:B------:R-:W-:-:S03]  /*3f60*/  F2FP.BF16.F32.PACK_AB R24, R24, R87 ;  /* 0x000000571818723e */ /* 0x000fc600000010ff */
[----:B------:R1:W-:Y:S01]  /*3f70*/  STG.E.U16 desc[UR6][R12.64+0x2], R6 ;  /* 0x000002060c007986 */ /* 0x0003e2000c101506 */
[----:B------:R-:W-:-:S03]  /*3f80*/  F2FP.BF16.F32.PACK_AB R65, R65, R70 ;  /* 0x000000464141723e */ /* 0x000fc600000010ff */
[----:B------:R4:W-:Y:S01]  /*3f90*/  STG.E.U16 desc[UR6][R12.64+0x6], R8 ;  /* 0x000006080c007986 */ /* 0x0009e2000c101506 */
[----:B0-----:R-:W-:Y:S01]  /*3fa0*/  PRMT R7, R29, 0x7632, R7 ;  /* 0x000076321d077816 */ /* 0x001fe20000000007 */
[----:B------:R-:W-:Y:S01]  /*3fb0*/  FFMA.FTZ R66, R60, R66, R61 ;  /* 0x000000423c427223 */ /* 0x000fe2000001003d */
[----:B-1----:R-:W-:Y:S01]  /*3fc0*/  PRMT R6, R28, 0x7632, R6 ;  /* 0x000076321c067816 */ /* 0x002fe20000000006 */
[----:B------:R-:W-:Y:S01]  /*3fd0*/  STG.E.U16 desc[UR6][R12.64], R30 ;  /* 0x0000001e0c007986 */ /* 0x000fe2000c101506 */
[----:B----4-:R-:W-:-:S03]  /*3fe0*/  PRMT R8, R59, 0x7632, R8 ;  /* 0x000076323b087816 */ /* 0x010fc60000000008 */
[----:B------:R-:W-:Y:S01]  /*3ff0*/  STG.E.U16 desc[UR6][R12.64+0x4], R57 ;  /* 0x000004390c007986 */ /* 0x000fe2000c101506 */
[C-C-:B------:R-:W-:Y:S01]  /*4000*/  FFMA.FTZ R67, R60.reuse, R67, R61.reuse ;  /* 0x000000433c437223 */ /* 0x140fe2000001003d */
[----:B------:R-:W-:Y:S01]  /*4010*/  FFMA.FTZ R32, R60, R32, R61 ;  /* 0x000000203c207223 */ /* 0x000fe2000001003d */
[----:B------:R-:W-:Y:S01]  /*4020*/  PRMT R25, R26, 0x7632, R25 ;  /* 0x000076321a197816 */ /* 0x000fe20000000019 */
[----:B------:R-:W-:Y:S01]  /*4030*/  STG.E.U16 desc[UR6][R48.64], R29 ;  /* 0x0000001d30007986 */ /* 0x000fe2000c101506 */
[----:B------:R-:W-:-:S03]  /*4040*/  F2FP.BF16.F32.PACK_AB R5, R5, R86 ;  /* 0x000000560505723e */ /* 0x000fc600000010ff */
[----:B------:R0:W-:Y:S04]  /*4050*/  STG.E.U16 desc[UR6][R48.64+0x2], R7 ;  /* 0x0000020730007986 */ /* 0x0001e8000c101506 */
[----:B------:R-:W-:Y:S04]  /*4060*/  STG.E.U16 desc[UR6][R48.64+0x4], R21 ;  /* 0x0000041530007986 */ /* 0x000fe8000c101506 */
[----:B------:R-:W-:Y:S01]  /*4070*/  STG.E.U16 desc[UR6][R48.64+0x6], R9 ;  /* 0x0000060930007986 */ /* 0x000fe2000c101506 */
[----:B------:R-:W-:-:S03]  /*4080*/  F2FP.BF16.F32.PACK_AB R66, R66, R71 ;  /* 0x000000474242723e */ /* 0x000fc600000010ff */
[----:B------:R1:W-:Y:S01]  /*4090*/  STG.E.U16 desc[UR6][R14.64+0x2], R6 ;  /* 0x000002060e007986 */ /* 0x0003e2000c101506 */
[----:B0-----:R-:W-:-:S03]  /*40a0*/  PRMT R7, R63, 0x7632, R7 ;  /* 0x000076323f077816 */ /* 0x001fc60000000007 */
[----:B------:R0:W-:Y:S01]  /*40b0*/  STG.E.U16 desc[UR6][R14.64+0x6], R8 ;  /* 0x000006080e007986 */ /* 0x0001e2000c101506 */
[----:B------:R-:W-:Y:S02]  /*40c0*/  F2FP.BF16.F32.PACK_AB R2, R2, R85 ;  /* 0x000000550202723e */ /* 0x000fe400000010ff */
[----:B------:R-:W-:Y:S01]  /*40d0*/  F2FP.BF16.F32.PACK_AB R67, R67, R72 ;  /* 0x000000484343723e */ /* 0x000fe200000010ff */
[----:B------:R-:W-:Y:S01]  /*40e0*/  STG.E.U16 desc[UR6][R14.64], R28 ;  /* 0x0000001c0e007986 */ /* 0x000fe2000c101506 */
[----:B-1----:R-:W-:-:S03]  /*40f0*/  PRMT R6, R65, 0x7632, R6 ;  /* 0x0000763241067816 */ /* 0x002fc60000000006 */
[----:B------:R-:W-:Y:S01]  /*4100*/  STG.E.U16 desc[UR6][R14.64+0x4], R59 ;  /* 0x0000043b0e007986 */ /* 0x000fe2000c101506 */
[----:B0-----:R-:W-:-:S03]  /*4110*/  PRMT R8, R24, 0x7632, R8 ;  /* 0x0000763218087816 */ /* 0x001fc60000000008 */
[----:B------:R0:W-:Y:S01]  /*4120*/  STG.E.U16 desc[UR6][R50.64], R26 ;  /* 0x0000001a32007986 */ /* 0x0001e2000c101506 */
[----:B------:R-:W-:Y:S02]  /*4130*/  F2FP.BF16.F32.PACK_AB R0, R0, R84 ;  /* 0x000000540000723e */ /* 0x000fe400000010ff */
[----:B------:R-:W-:Y:S01]  /*4140*/  F2FP.BF16.F32.PACK_AB R32, R32, R73 ;  /* 0x000000492020723e */ /* 0x000fe200000010ff */
[----:B------:R-:W-:Y:S01]  /*4150*/  STG.E.U16 desc[UR6][R50.64+0x2], R25 ;  /* 0x0000021932007986 */ /* 0x000fe2000c101506 */
[----:B------:R-:W-:-:S03]  /*4160*/  PRMT R9, R2, 0x7632, R9 ;  /* 0x0000763202097816 */ /* 0x000fc60000000009 */
[----:B------:R-:W-:Y:S04]  /*4170*/  STG.E.U16 desc[UR6][R50.64+0x4], R63 ;  /* 0x0000043f32007986 */ /* 0x000fe8000c101506 */
[----:B------:R1:W-:Y:S01]  /*4180*/  STG.E.U16 desc[UR6][R50.64+0x6], R7 ;  /* 0x0000060732007986 */ /* 0x0003e2000c101506 */
[----:B0-----:R-:W-:-:S03]  /*4190*/  PRMT R26, R5, 0x7632, R26 ;  /* 0x00007632051a7816 */ /* 0x001fc6000000001a */
[----:B------:R-:W-:Y:S01]  /*41a0*/  STG.E.U16 desc[UR6][R16.64], R24 ;  /* 0x0000001810007986 */ /* 0x000fe2000c101506 */
[----:B------:R-:W-:-:S03]  /*41b0*/  PRMT R27, R0, 0x7632, R27 ;  /* 0x00007632001b7816 */ /* 0x000fc6000000001b */
[----:B------:R-:W-:Y:S04]  /*41c0*/  STG.E.U16 desc[UR6][R16.64+0x2], R8 ;  /* 0x0000020810007986 */ /* 0x000fe8000c101506 */
[----:B------:R-:W-:Y:S01]  /*41d0*/  STG.E.U16 desc[UR6][R16.64+0x4], R65 ;  /* 0x0000044110007986 */ /* 0x000fe2000c101506 */
[----:B-1----:R-:W-:-:S03]  /*41e0*/  PRMT R7, R66, 0x7632, R7 ;  /* 0x0000763242077816 */ /* 0x002fc60000000007 */
[----:B------:R0:W-:Y:S04]  /*41f0*/  STG.E.U16 desc[UR6][R16.64+0x6], R6 ;  /* 0x0000060610007986 */ /* 0x0001e8000c101506 */
[----:B------:R1:W-:Y:S04]  /*4200*/  STG.E.U16 desc[UR6][R52.64], R5 ;  /* 0x0000000534007986 */ /* 0x0003e8000c101506 */
[----:B------:R4:W-:Y:S01]  /*4210*/  STG.E.U16 desc[UR6][R52.64+0x2], R26 ;  /* 0x0000021a34007986 */ /* 0x0009e2000c101506 */
[----:B0-----:R-:W-:Y:S02]  /*4220*/  PRMT R6, R32, 0x7632, R6 ;  /* 0x0000763220067816 */ /* 0x001fe40000000006 */
[----:B-1----:R-:W-:Y:S01]  /*4230*/  PRMT R5, R67, 0x7632, R5 ;  /* 0x0000763243057816 */ /* 0x002fe20000000005 */
        /* <DEDUP_REMOVED lines=10> */
[----:B------:R-:W-:Y:S01]  /*42e0*/  ULOP3.LUT UR4, UR4, 0x1, URZ, 0x3c, !UPT ;  /* 0x0000000104047892 */ /* 0x000fe2000f8e3c3f */
[----:B--2---:R-:W-:-:S04]  /*42f0*/  IADD3 R3, P0, R3, 0x4, RZ ;  /* 0x0000000403037810 */ /* 0x004fc80007f1e0ff */
[----:B---3--:R-:W-:Y:S02]  /*4300*/  IADD3.X R4, RZ, R4, RZ, P0, !PT ;  /* 0x00000004ff047210 */ /* 0x008fe400007fe4ff */
[----:B------:R-:W-:-:S04]  /*4310*/  ISETP.GE.U32.AND P0, PT, R3, UR8, PT ;  /* 0x0000000803007c0c */ /* 0x000fc8000bf06070 */
[----:B------:R-:W-:-:S13]  /*4320*/  ISETP.GE.AND.EX P0, PT, R4, UR9, PT, P0 ;  /* 0x0000000904007c0c */ /* 0x000fda000bf06300 */
[----:B----4-:R-:W-:Y:S05]  /*4330*/  @!P0 BRA `(.L_x_1266) ;  /* 0xffffffbc00b08947 */ /* 0x010fea000383ffff */
[----:B------:R-:W-:Y:S05]  /*4340*/  EXIT ;  /* 0x000000000000794d */ /* 0x000fea0003800000 */
.L_x_1267:
        /* <DEDUP_REMOVED lines=11> */
.L_x_2769:


//--------------------- .text._ZN13group_norm_v214gn_cuda_kernelI13__nv_bfloat16Li320ELi3ELi32ELi10ELi4096ELb0ELi64ELi320ELi320ELi4ELb1ELi5ELb0ELb0ENS_16CompileConditionILi900EEEEEvPT_PKS4_S7_S7_flPfS8_Pj --------------------------
	.section	.text._ZN13group_norm_v214gn_cuda_kernelI13__nv_bfloat16Li320ELi3ELi32ELi10ELi4096ELb0ELi64ELi320ELi320ELi4ELb1ELi5ELb0ELb0ENS_16CompileConditionILi900EEEEEvPT_PKS4_S7_S7_flPfS8_Pj,"ax",@progbits
	.align	128
        .global         _ZN13group_norm_v214gn_cuda_kernelI13__nv_bfloat16Li320ELi3ELi32ELi10ELi4096ELb0ELi64ELi320ELi320ELi4ELb1ELi5ELb0ELb0ENS_16CompileConditionILi900EEEEEvPT_PKS4_S7_S7_flPfS8_Pj
        .type           _ZN13group_norm_v214gn_cuda_kernelI13__nv_bfloat16Li320ELi3ELi32ELi10ELi4096ELb0ELi64ELi320ELi320ELi4ELb1ELi5ELb0ELb0ENS_16CompileConditionILi900EEEEEvPT_PKS4_S7_S7_flPfS8_Pj,@function
        .size           _ZN13group_norm_v214gn_cuda_kernelI13__nv_bfloat16Li320ELi3ELi32ELi10ELi4096ELb0ELi64ELi320ELi320ELi4ELb1ELi5ELb0ELb0ENS_16CompileConditionILi900EEEEEvPT_PKS4_S7_S7_flPfS8_Pj,(.L_x_2770 - _ZN13group_norm_v214gn_cuda_kernelI13__nv_bfloat16Li320ELi3ELi32ELi10ELi4096ELb0ELi64ELi320ELi320ELi4ELb1ELi5ELb0ELb0ENS_16CompileConditionILi900EEEEEvPT_PKS4_S7_S7_flPfS8_Pj)
        .other          _ZN13group_norm_v214gn_cuda_kernelI13__nv_bfloat16Li320ELi3ELi32ELi10ELi4096ELb0ELi64ELi320ELi320ELi4ELb1ELi5ELb0ELb0ENS_16CompileConditionILi900EEEEEvPT_PKS4_S7_S7_flPfS8_Pj,@"STO_CUDA_ENTRY STV_DEFAULT"
_ZN13group_norm_v214gn_cuda_kernelI13__nv_bfloat16Li320ELi3ELi32ELi10ELi4096ELb0ELi64ELi320ELi320ELi4ELb1ELi5ELb0ELb0ENS_16CompileConditionILi900EEEEEvPT_PKS4_S7_S7_flPfS8_Pj:
.text._ZN13group_norm_v214gn_cuda_kernelI13__nv_bfloat16Li320ELi3ELi32ELi10ELi4096ELb0ELi64ELi320ELi320ELi4ELb1ELi5ELb0ELb0ENS_16CompileConditionILi900EEEEEvPT_PKS4_S7_S7_flPfS8_Pj:
        /* <DEDUP_REMOVED lines=20> */
[----:B------:R-:W-:-:S04]  /*0140*/  IMAD R0, R0, 0x28, R3 ;  /* 0x0000002800007824 */ /* 0x000fc800078e0203 */
[C---:B------:R-:W-:Y:S01]  /*0150*/  VIADD R4, R2.reuse, 0x2 ;  /* 0x0000000202047836 */ /* 0x040fe20000000000 */
[----:B------:R-:W-:Y:S01]  /*0160*/  LEA R0, R7, R0, 0x3 ;  /* 0x0000000007007211 */ /* 0x000fe200078e18ff */
[----:B------:R-:W-:-:S04]  /*0170*/  IMAD.WIDE.U32 R2, R2, -0x33333333, RZ ;  /* 0xcccccccd02027825 */ /* 0x000fc800078e00ff */
[----:B------:R-:W-:Y:S01]  /*0180*/  IMAD.WIDE.U32 R4, R4, -0x33333333, RZ ;  /* 0xcccccccd04047825 */ /* 0x000fe200078e00ff */
[----:B------:R-:W-:Y:S01]  /*0190*/  LOP3.LUT R3, R3, 0x1f8, RZ, 0xc0, !PT ;  /* 0x000001f803037812 */ /* 0x000fe200078ec0ff */
[----:B------:R0:W-:Y:S03]  /*01a0*/  STL [R1+0x130], R0 ;  /* 0x0001300001007387 */ /* 0x0001e60000100800 */
[----:B------:R-:W-:Y:S01]  /*01b0*/  LOP3.LUT R2, R5, 0xfffffff8, RZ, 0xc0, !PT ;  /* 0xfffffff805027812 */ /* 0x000fe200078ec0ff */
[----:B------:R1:W-:Y:S04]  /*01c0*/  STL [R1+0x138], R3 ;  /* 0x0001380301007387 */ /* 0x0003e80000100800 */
[----:B------:R1:W-:Y:S01]  /*01d0*/  STL [R1+0x134], R2 ;  /* 0x0001340201007387 */ /* 0x0003e20000100800 */
[----:B0-----:R-:W-:-:S03]  /*01e0*/  MOV R0, R6 ;  /* 0x0000000600007202 */ /* 0x001fc60000000f00 */
[----:B------:R1:W-:Y:S04]  /*01f0*/  STL [R1+0x94], RZ ;  /* 0x000094ff01007387 */ /* 0x0003e80000100800 */
.L_x_1278:
[----:B------:R-:W2:Y:S01]  /*0200*/  LDL R4, [R1+0x94] ;  /* 0x0000940001047983 */ /* 0x000ea20000100800 */
[----:B------:R-:W-:Y:S01]  /*0210*/  HFMA2.MMA R41, -RZ, RZ, 0, 0 ;  /* 0x00000000ff297435 */ /* 0x000fe200000001ff */
[----:B------:R-:W-:Y:S01]  /*0220*/  ULDC.64 UR8, c[0x0][0x218] ;  /* 0x0000860000087ab9 */ /* 0x000fe20000000a00 */
[----:B------:R-:W-:Y:S01]  /*0230*/  ULDC.64 UR10, c[0x0][0x228] ;  /* 0x00008a00000a7ab9 */ /* 0x000fe20000000a00 */
[----:B------:R-:W1:Y:S01]  /*0240*/  S2R R52, SR_TID.X ;  /* 0x0000000000347919 */ /* 0x000e620000002100 */
[----:B------:R-:W0:Y:S01]  /*0250*/  S2R R51, SR_CTAID.X ;  /* 0x0000000000337919 */ /* 0x000e220000002500 */
[----:B-1----:R-:W-:Y:S01]  /*0260*/  IMAD.WIDE.U32 R2, R52, -0x33333333, RZ ;  /* 0xcccccccd34027825 */ /* 0x002fe200078e00ff */
[----:B0-----:R-:W-:Y:S01]  /*0270*/  SHF.L.U32 R2, R51, 0x6, RZ ;  /* 0x0000000633027819 */ /* 0x001fe200000006ff */
[----:B------:R-:W-:Y:S03]  /*0280*/  STL [R1+0x13c], R51 ;  /* 0x00013c3301007387 */ /* 0x000fe60000100800 */
[----:B------:R-:W-:-:S02]  /*0290*/  SHF.R.U32.HI R3, RZ, 0x6, R3 ;  /* 0x00000006ff037819 */ /* 0x000fc40000011603 */
[----:B------:R-:W-:-:S03]  /*02a0*/  LOP3.LUT R2, R2, 0xfc0, RZ, 0xc0, !PT ;  /* 0x00000fc002027812 */ /* 0x000fc600078ec0ff */
[----:B------:R-:W-:Y:S01]  /*02b0*/  IMAD R40, R3, -0x50, R52 ;  /* 0xffffffb003287824 */ /* 0x000fe200078e0234 */
[----:B------:R-:W-:-:S03]  /*02c0*/  IADD3 R2, R2, R3, RZ ;  /* 0x0000000302027210 */ /* 0x000fc60007ffe0ff */
[----:B------:R-:W-:Y:S02]  /*02d0*/  IMAD.SHL.U32 R40, R40, 0x4, RZ ;  /* 0x0000000428287824 */ /* 0x000fe400078e00ff */
[----:B------:R-:W-:Y:S02]  /*02e0*/  IMAD R37, R2, 0x140, RZ ;  /* 0x0000014002257824 */ /* 0x000fe400078e02ff */
[----:B------:R-:W-:-:S03]  /*02f0*/  IMAD.WIDE.U32 R34, R0, 0x140000, R40 ;  /* 0x0014000000227825 */ /* 0x000fc600078e0028 */
[C---:B------:R-:W-:Y:S02]  /*0300*/  IADD3 R5, R37.reuse, 0xa00, RZ ;  /* 0x00000a0025057810 */ /* 0x040fe40007ffe0ff */
[C---:B------:R-:W-:Y:S02]  /*0310*/  IADD3 R2, P0, R37.reuse, R34, RZ ;  /* 0x0000002225027210 */ /* 0x040fe40007f1e0ff */
[C---:B------:R-:W-:Y:S02]  /*0320*/  IADD3 R19, R37.reuse, 0x1e00, RZ ;  /* 0x00001e0025137810 */ /* 0x040fe40007ffe0ff */
[C---:B------:R-:W-:Y:S02]  /*0330*/  IADD3 R23, R37.reuse, 0x2300, RZ ;  /* 0x0000230025177810 */ /* 0x040fe40007ffe0ff */
[C---:B------:R-:W-:Y:S02]  /*0340*/  IADD3 R29, R37.reuse, 0x3200, RZ ;  /* 0x00003200251d7810 */ /* 0x040fe40007ffe0ff */
[----:B------:R-:W-:Y:S01]  /*0350*/  IADD3 R31, R37, 0x3700, RZ ;  /* 0x00003700251f7810 */ /* 0x000fe20007ffe0ff */
[----:B--2---:R-:W-:-:S05]  /*0360*/  IMAD R3, R4, 0x140000, RZ ;  /* 0x0014000004037824 */ /* 0x004fca00078e02ff */
[----:B------:R-:W-:Y:S02]  /*0370*/  IADD3 R41, R35, R3, RZ ;  /* 0x0000000323297210 */ /* 0x000fe40007ffe0ff */
[----:B------:R-:W-:-:S03]  /*0380*/  IADD3 R3, R37, 0x500, RZ ;  /* 0x0000050025037810 */ /* 0x000fc60007ffe0ff */
[----:B------:R-:W-:Y:S01]  /*0390*/  IMAD.X R4, RZ, RZ, R41, P0 ;  /* 0x000000ffff047224 */ /* 0x000fe200000e0629 */
[----:B------:R-:W-:-:S04]  /*03a0*/  LEA R8, P0, R2, UR8, 0x1 ;  /* 0x0000000802087c11 */ /* 0x000fc8000f8008ff */
[----:B------:R-:W-:Y:S01]  /*03b0*/  LEA.HI.X R9, R2, UR9, R4, 0x1, P0 ;  /* 0x0000000902097c11 */ /* 0x000fe200080f0c04 */
[----:B------:R0:W-:Y:S01]  /*03c0*/  STL [R1+0x20], R4 ;  /* 0x0000200401007387 */ /* 0x0001e20000100800 */
[----:B------:R-:W-:-:S04]  /*03d0*/  IADD3 R3, P0, R3, R34, RZ ;  /* 0x0000002203037210 */ /* 0x000fc80007f1e0ff */
[----:B------:R-:W2:Y:S01]  /*03e0*/  LDG.E.64.CONSTANT R8, desc[UR6][R8.64] ;  /* 0x0000000608087981 */ /* 0x000ea2000c1e9b00 */
[----:B------:R-:W-:Y:S02]  /*03f0*/  IADD3.X R7, RZ, R41, RZ, P0, !PT ;  /* 0x00000029ff077210 */ /* 0x000fe400007fe4ff */
[----:B------:R-:W-:Y:S02]  /*0400*/  LEA R10, P0, R3, UR8, 0x1 ;  /* 0x00000008030a7c11 */ /* 0x000fe4000f8008ff */
[----:B0-----:R-:W-:Y:S01]  /*0410*/  IADD3 R4, P1, R5, R34, RZ ;  /* 0x0000002205047210 */ /* 0x001fe20007f3e0ff */
[----:B------:R0:W-:Y:S01]  /*0420*/  STL [R1+0xf4], R7 ;  /* 0x0000f40701007387 */ /* 0x0001e20000100800 */
[----:B------:R-:W-:Y:S02]  /*0430*/  LEA.HI.X R11, R3, UR9, R7, 0x1, P0 ;  /* 0x00000009030b7c11 */ /* 0x000fe400080f0c07 */
[----:B------:R-:W-:Y:S01]  /*0440*/  IADD3 R5, R37, 0xf00, RZ ;  /* 0x00000f0025057810 */ /* 0x000fe20007ffe0ff */
[----:B------:R-:W-:Y:S01]  /*0450*/  IMAD.X R6, RZ, RZ, R41, P1 ;  /* 0x000000ffff067224 */ /* 0x000fe200008e0629 */
[----:B------:R-:W-:-:S02]  /*0460*/  LEA R12, P1, R4, UR8, 0x1 ;  /* 0x00000008040c7c11 */ /* 0x000fc4000f8208ff */
[----:B------:R-:W3:Y:S01]  /*0470*/  LDG.E.64.CONSTANT R10, desc[UR6][R10.64] ;  /* 0x000000060a0a7981 */ /* 0x000ee2000c1e9b00 */
[-C--:B------:R-:W-:Y:S02]  /*0480*/  IADD3 R5, P0, R5, R34.reuse, RZ ;  /* 0x0000002205057210 */ /* 0x080fe40007f1e0ff */
[----:B0-----:R-:W-:Y:S01]  /*0490*/  IADD3 R7, R37, 0x1400, RZ ;  /* 0x0000140025077810 */ /* 0x001fe20007ffe0ff */
[----:B------:R0:W-:Y:S01]  /*04a0*/  STL [R1+0xf8], R6 ;  /* 0x0000f80601007387 */ /* 0x0001e20000100800 */
[----:B------:R-:W-:Y:S02]  /*04b0*/  LEA.HI.X R13, R4, UR9, R6, 0x1, P1 ;  /* 0x00000009040d7c11 */ /* 0x000fe400088f0c06 */
[----:B------:R-:W-:Y:S02]  /*04c0*/  IADD3.X R16, RZ, R41, RZ, P0, !PT ;  /* 0x00000029ff107210 */ /* 0x000fe400007fe4ff */
[----:B------:R-:W-:Y:S02]  /*04d0*/  LEA R14, P0, R5, UR8, 0x1 ;  /* 0x00000008050e7c11 */ /* 0x000fe4000f8008ff */
[----:B------:R-:W4:Y:S01]  /*04e0*/  LDG.E.64.CONSTANT R12, desc[UR6][R12.64] ;  /* 0x000000060c0c7981 */ /* 0x000f22000c1e9b00 */
[----:B0-----:R-:W-:-:S03]  /*04f0*/  IADD3 R6, P1, R7, R34, RZ ;  /* 0x0000002207067210 */ /* 0x001fc60007f3e0ff */
[----:B------:R0:W-:Y:S01]  /*0500*/  STL [R1+0xfc], R16 ;  /* 0x0000fc1001007387 */ /* 0x0001e20000100800 */
[----:B------:R-:W-:Y:S01]  /*0510*/  LEA.HI.X R15, R5, UR9, R16, 0x1, P0 ;  /* 0x00000009050f7c11 */ /* 0x000fe200080f0c10 */
[----:B------:R-:W-:-:S05]  /*0520*/  IMAD.X R7, RZ, RZ, R41, P1 ;  /* 0x000000ffff077224 */ /* 0x000fca00008e0629 */
[----:B------:R-:W4:Y:S01]  /*0530*/  LDG.E.64.CONSTANT R14, desc[UR6][R14.64] ;  /* 0x000000060e0e7981 */ /* 0x000f22000c1e9b00 */
[----:B0-----:R-:W-:-:S03]  /*0540*/  LEA R16, P0, R6, UR8, 0x1 ;  /* 0x0000000806107c11 */ /* 0x001fc6000f8008ff */
[----:B------:R0:W-:Y:S01]  /*0550*/  STL [R1+0x100], R7 ;  /* 0x0001000701007387 */ /* 0x0001e20000100800 */
[----:B------:R-:W-:Y:S02]  /*0560*/  LEA.HI.X R17, R6, UR9, R7, 0x1, P0 ;  /* 0x0000000906117c11 */ /* 0x000fe400080f0c07 */
[----:B------:R-:W-:-:S04]  /*0570*/  IADD3 R54, P1, R19, R34, RZ ;  /* 0x0000002213367210 */ /* 0x000fc80007f3e0ff */
[----:B------:R-:W4:Y:S01]  /*0580*/  LDG.E.64.CONSTANT R16, desc[UR6][R16.64] ;  /* 0x0000000610107981 */ /* 0x000f22000c1e9b00 */
[----:B0-----:R-:W-:-:S04]  /*0590*/  IADD3 R7, R37, 0x1900, RZ ;  /* 0x0000190025077810 */ /* 0x001fc80007ffe0ff */
[----:B------:R-:W-:-:S04]  /*05a0*/  IADD3 R7, P0, R7, R34, RZ ;  /* 0x0000002207077210 */ /* 0x000fc80007f1e0ff */
[----:B------:R-:W-:Y:S02]  /*05b0*/  IADD3.X R24, RZ, R41, RZ, P0, !PT ;  /* 0x00000029ff187210 */ /* 0x000fe400007fe4ff */
[----:B------:R-:W-:Y:S01]  /*05c0*/  LEA R18, P0, R7, UR8, 0x1 ;  /* 0x0000000807127c11 */ /* 0x000fe2000f8008ff */
[----:B------:R-:W-:-:S03]  /*05d0*/  IMAD.X R22, RZ, RZ, R41, P1 ;  /* 0x000000ffff167224 */ /* 0x000fc600008e0629 */
[----:B------:R-:W-:Y:S01]  /*05e0*/  LEA.HI.X R19, R7, UR9, R24, 0x1, P0 ;  /* 0x0000000907137c11 */ /* 0x000fe200080f0c18 */
[----:B------:R0:W-:Y:S01]  /*05f0*/  STL [R1+0x104], R24 ;  /* 0x0001041801007387 */ /* 0x0001e20000100800 */
[----:B------:R-:W-:-:S04]  /*0600*/  LEA R20, P1, R54, UR8, 0x1 ;  /* 0x0000000836147c11 */ /* 0x000fc8000f8208ff */
[----:B------:R-:W4:Y:S01]  /*0610*/  LDG.E.64.CONSTANT R18, desc[UR6][R18.64] ;  /* 0x0000000612127981 */ /* 0x000f22000c1e9b00 */
[----:B------:R-:W-:Y:S02]  /*0620*/  LEA.HI.X R21, R54, UR9, R22, 0x1, P1 ;  /* 0x0000000936157c11 */ /* 0x000fe400088f0c16 */
[-C--:B0-----:R-:W-:Y:S02]  /*0630*/  IADD3 R24, P0, R23, R34.reuse, RZ ;  /* 0x0000002217187210 */ /* 0x081fe40007f1e0ff */
[----:B------:R-:W-:Y:S01]  /*0640*/  IADD3 R23, R37, 0x2800, RZ ;  /* 0x0000280025177810 */ /* 0x000fe20007ffe0ff */
[----:B------:R0:W-:Y:S01]  /*0650*/  STL [R1+0x10c], R22 ;  /* 0x00010c1601007387 */ /* 0x0001e20000100800 */
[----:B------:R-:W-:Y:S02]  /*0660*/  IADD3.X R25, RZ, R41, RZ, P0, !PT ;  /* 0x00000029ff197210 */ /* 0x000fe400007fe4ff */
[----:B------:R-:W-:Y:S01]  /*0670*/  IADD3 R26, P1, R23, R34, RZ ;  /* 0x00000022171a7210 */ /* 0x000fe20007f3e0ff */
[----:B------:R-:W4:Y:S01]  /*0680*/  LDG.E.64.CONSTANT R20, desc[UR6][R20.64] ;  /* 0x0000000614147981 */ /* 0x000f22000c1e9b00 */
[----:B0-----:R-:W-:-:S03]  /*0690*/  LEA R22, P0, R24, UR8, 0x1 ;  /* 0x0000000818167c11 */ /* 0x001fc6000f8008ff */
[----:B------:R0:W-:Y:S01]  /*06a0*/  STL [R1+0x14], R24 ;  /* 0x0000141801007387 */ /* 0x0001e20000100800 */
[----:B------:R-:W-:Y:S01]  /*06b0*/  IMAD.X R27, RZ, RZ, R41, P1 ;  /* 0x000000ffff1b7224 */ /* 0x000fe200008e0629 */
[----:B------:R-:W-:Y:S02]  /*06c0*/  LEA.HI.X R23, R24, UR9, R25, 0x1, P0 ;  /* 0x0000000918177c11 */ /* 0x000fe400080f0c19 */
[----:B------:R1:W-:Y:S01]  /*06d0*/  STL [R1+0x110], R25 ;  /* 0x0001101901007387 */ /* 0x0003e20000100800 */
[----:B0-----:R-:W-:-:S03]  /*06e0*/  LEA R24, P0, R26, UR8, 0x1 ;  /* 0x000000081a187c11 */ /* 0x001fc6000f8008ff */
[----:B------:R-:W-:Y:S01]  /*06f0*/  STL [R1+0x18], R26 ;  /* 0x0000181a01007387 */ /* 0x000fe20000100800 */
[----:B-1----:R-:W-:-:S03]  /*0700*/  LEA.HI.X R25, R26, UR9, R27, 0x1, P0 ;  /* 0x000000091a197c11 */ /* 0x002fc600080f0c1b */
[----:B------:R0:W-:Y:S04]  /*0710*/  STL [R1+0x120], R27 ;  /* 0x0001201b01007387 */ /* 0x0001e80000100800 */
[----:B------:R-:W4:Y:S01]  /*0720*/  LDG.E.64.CONSTANT R22, desc[UR6][R22.64] ;  /* 0x0000000616167981 */ /* 0x000f22000c1e9b00 */
[----:B------:R-:W-:-:S03]  /*0730*/  IADD3 R30, P1, R29, R34, RZ ;  /* 0x000000221d1e7210 */ /* 0x000fc60007f3e0ff */
[----:B------:R-:W4:Y:S01]  /*0740*/  LDG.E.64.CONSTANT R24, desc[UR6][R24.64] ;  /* 0x0000000618187981 */ /* 0x000f22000c1e9b00 */
[----:B0-----:R-:W-:-:S04]  /*0750*/  IADD3 R27, R37, 0x2d00, RZ ;  /* 0x00002d00251b7810 */ /* 0x001fc80007ffe0ff */
[----:B------:R-:W-:-:S04]  /*0760*/  IADD3 R33, P0, R27, R34, RZ ;  /* 0x000000221b217210 */ /* 0x000fc80007f1e0ff */
[----:B------:R-:W-:Y:S02]  /*0770*/  IADD3.X R36, RZ, R41, RZ, P0, !PT ;  /* 0x00000029ff247210 */ /* 0x000fe400007fe4ff */
[C---:B------:R-:W-:Y:S01]  /*0780*/  LEA R26, P0, R33.reuse, UR8, 0x1 ;  /* 0x00000008211a7c11 */ /* 0x040fe2000f8008ff */
[----:B------:R-:W-:Y:S01]  /*0790*/  IMAD.X R32, RZ, RZ, R41, P1 ;  /* 0x000000ffff207224 */ /* 0x000fe200008e0629 */
[C---:B------:R-:W-:Y:S02]  /*07a0*/  LEA R28, P1, R30.reuse, UR8, 0x1 ;  /* 0x000000081e1c7c11 */ /* 0x040fe4000f8208ff */
[----:B------:R-:W-:Y:S01]  /*07b0*/  LEA.HI.X R27, R33, UR9, R36, 0x1, P0 ;  /* 0x00000009211b7c11 */ /* 0x000fe200080f0c24 */
[----:B------:R-:W-:Y:S01]  /*07c0*/  STL [R1+0x1c], R33 ;  /* 0x00001c2101007387 */ /* 0x000fe20000100800 */
[----:B------:R-:W-:-:S03]  /*07d0*/  LEA.HI.X R29, R30, UR9, R32, 0x1, P1 ;  /* 0x000000091e1d7c11 */ /* 0x000fc600088f0c20 */
[----:B------:R-:W-:Y:S04]  /*07e0*/  STL [R1+0x114], R36 ;  /* 0x0001142401007387 */ /* 0x000fe80000100800 */
[----:B------:R-:W-:Y:S04]  /*07f0*/  STL [R1+0x28], R30 ;  /* 0x0000281e01007387 */ /* 0x000fe80000100800 */
[----:B------:R0:W-:Y:S04]  /*0800*/  STL [R1+0x124], R32 ;  /* 0x0001242001007387 */ /* 0x0001e80000100800 */
[----:B------:R-:W4:Y:S04]  /*0810*/  LDG.E.64.CONSTANT R26, desc[UR6][R26.64] ;  /* 0x000000061a1a7981 */ /* 0x000f28000c1e9b00 */
[----:B------:R-:W4:Y:S01]  /*0820*/  LDG.E.64.CONSTANT R28, desc[UR6][R28.64] ;  /* 0x000000061c1c7981 */ /* 0x000f22000c1e9b00 */
[----:B0-----:R-:W-:-:S02]  /*0830*/  IADD3 R32, P0, R31, R34, RZ ;  /* 0x000000221f207210 */ /* 0x001fc40007f1e0ff */
[----:B------:R-:W-:Y:S02]  /*0840*/  IADD3 R31, R37, 0x3c00, RZ ;  /* 0x00003c00251f7810 */ /* 0x000fe40007ffe0ff */
[----:B------:R-:W-:Y:S02]  /*0850*/  IADD3.X R33, RZ, R41, RZ, P0, !PT ;  /* 0x00000029ff217210 */ /* 0x000fe400007fe4ff */
[C---:B------:R-:W-:Y:S02]  /*0860*/  LEA R30, P0, R32.reuse, UR8, 0x1 ;  /* 0x00000008201e7c11 */ /* 0x040fe4000f8008ff */
[----:B------:R-:W-:Y:S01]  /*0870*/  IADD3 R36, P1, R31, R34, RZ ;  /* 0x000000221f247210 */ /* 0x000fe20007f3e0ff */
[----:B------:R0:W-:Y:S01]  /*0880*/  STL [R1+0x2c], R32 ;  /* 0x00002c2001007387 */ /* 0x0001e20000100800 */
[----:B------:R-:W-:-:S03]  /*0890*/  LEA.HI.X R31, R32, UR9, R33, 0x1, P0 ;  /* 0x00000009201f7c11 */ /* 0x000fc600080f0c21 */
[----:B------:R-:W-:Y:S01]  /*08a0*/  IMAD.X R35, RZ, RZ, R41, P1 ;  /* 0x000000ffff237224 */ /* 0x000fe200008e0629 */
[----:B------:R1:W-:Y:S01]  /*08b0*/  STL [R1+0x118], R33 ;  /* 0x0001182101007387 */ /* 0x0003e20000100800 */
[----:B0-----:R-:W-:-:S03]  /*08c0*/  LEA R32, P0, R36, UR8, 0x1 ;  /* 0x0000000824207c11 */ /* 0x001fc6000f8008ff */
[----:B------:R0:W-:Y:S04]  /*08d0*/  STL [R1+0x70], R36 ;  /* 0x0000702401007387 */ /* 0x0001e80000100800 */
[----:B------:R-:W4:Y:S01]  /*08e0*/  LDG.E.64.CONSTANT R30, desc[UR6][R30.64] ;  /* 0x000000061e1e7981 */ /* 0x000f22000c1e9b00 */
[----:B-1----:R-:W-:-:S03]  /*08f0*/  LEA.HI.X R33, R36, UR9, R35, 0x1, P0 ;  /* 0x0000000924217c11 */ /* 0x002fc600080f0c23 */
[----:B------:R1:W-:Y:S01]  /*0900*/  STL [R1+0x128], R35 ;  /* 0x0001282301007387 */ /* 0x0003e20000100800 */
[----:B0-----:R-:W-:-:S03]  /*0910*/  IADD3 R36, R37, 0x4100, RZ ;  /* 0x0000410025247810 */ /* 0x001fc60007ffe0ff */
[----:B------:R-:W4:Y:S01]  /*0920*/  LDG.E.64.CONSTANT R32, desc[UR6][R32.64] ;  /* 0x0000000620207981 */ /* 0x000f22000c1e9b00 */
[-C--:B------:R-:W-:Y:S02]  /*0930*/  IADD3 R44, P0, R36, R34.reuse, RZ ;  /* 0x00000022242c7210 */ /* 0x080fe40007f1e0ff */
[----:B-1----:R-:W-:Y:S02]  /*0940*/  IADD3 R35, R37, 0x4600, RZ ;  /* 0x0000460025237810 */ /* 0x002fe40007ffe0ff */
[----:B------:R-:W-:Y:S02]  /*0950*/  IADD3.X R46, RZ, R41, RZ, P0, !PT ;  /* 0x00000029ff2e7210 */ /* 0x000fe400007fe4ff */
[----:B------:R-:W-:Y:S02]  /*0960*/  IADD3 R42, P1, R35, R34, RZ ;  /* 0x00000022232a7210 */ /* 0x000fe40007f3e0ff */
[----:B------:R-:W-:Y:S02]  /*0970*/  LEA R38, P0, R44, UR8, 0x1 ;  /* 0x000000082c267c11 */ /* 0x000fe4000f8008ff */
[----:B------:R-:W-:Y:S01]  /*0980*/  IADD3 R35, R37, 0x4b00, RZ ;  /* 0x00004b0025237810 */ /* 0x000fe20007ffe0ff */
[----:B------:R-:W-:Y:S01]  /*0990*/  IMAD.X R43, RZ, RZ, R41, P1 ;  /* 0x000000ffff2b7224 */ /* 0x000fe200008e0629 */
[----:B------:R-:W-:Y:S01]  /*09a0*/  LEA R36, P1, R42, UR8, 0x1 ;  /* 0x000000082a247c11 */ /* 0x000fe2000f8208ff */
[----:B------:R-:W-:Y:S01]  /*09b0*/  STL [R1+0x78], R44 ;  /* 0x0000782c01007387 */ /* 0x000fe20000100800 */
[----:B------:R-:W-:-:S02]  /*09c0*/  LEA.HI.X R39, R44, UR9, R46, 0x1, P0 ;  /* 0x000000092c277c11 */ /* 0x000fc400080f0c2e */
[----:B------:R-:W-:Y:S01]  /*09d0*/  LEA.HI.X R37, R42, UR9, R43, 0x1, P1 ;  /* 0x000000092a257c11 */ /* 0x000fe200088f0c2b */
[----:B------:R-:W-:Y:S04]  /*09e0*/  STL [R1+0x11c], R46 ;  /* 0x00011c2e01007387 */ /* 0x000fe80000100800 */
[----:B------:R0:W-:Y:S04]  /*09f0*/  STL [R1+0x80], R42 ;  /* 0x0000802a01007387 */ /* 0x0001e80000100800 */
[----:B------:R-:W4:Y:S01]  /*0a00*/  LDG.E.64.CONSTANT R36, desc[UR6][R36.64] ;  /* 0x0000000624247981 */ /* 0x000f22000c1e9b00 */
[----:B0-----:R-:W-:-:S03]  /*0a10*/  IADD3 R42, P0, R35, R34, RZ ;  /* 0x00000022232a7210 */ /* 0x001fc60007f1e0ff */
[----:B------:R0:W4:Y:S04]  /*0a20*/  LDG.E.64.CONSTANT R34, desc[UR6][R38.64] ;  /* 0x0000000626227981 */ /* 0x000128000c1e9b00 */
[----:B------:R1:W-:Y:S04]  /*0a30*/  STL [R1+0x12c], R43 ;  /* 0x00012c2b01007387 */ /* 0x0003e80000100800 */
[----:B------:R-:W-:Y:S01]  /*0a40*/  STL [R1+0x7c], R42 ;  /* 0x00007c2a01007387 */ /* 0x000fe20000100800 */
[----:B-1----:R-:W-:-:S05]  /*0a50*/  IADD3.X R43, RZ, R41, RZ, P0, !PT ;  /* 0x00000029ff2b7210 */ /* 0x002fca00007fe4ff */
[----:B------:R-:W-:Y:S01]  /*0a60*/  STL [R1+0x108], R43 ;  /* 0x0001082b01007387 */ /* 0x000fe20000100800 */
[C---:B--2---:R-:W-:Y:S02]  /*0a70*/  PRMT R45, R9.reuse, 0x7632, R45 ;  /* 0x00007632092d7816 */ /* 0x044fe4000000002d */
[----:B------:R-:W-:Y:S01]  /*0a80*/  SHF.L.U32 R55, R9, 0x10, RZ ;  /* 0x0000001009377819 */ /* 0x000fe200000006ff */
[C---:B------:R-:W-:Y:S01]  /*0a90*/  IMAD.U32 R56, R8.reuse, 0x10000, RZ ;  /* 0x0001000008387824 */ /* 0x040fe200078e00ff */
[----:B------:R-:W-:Y:S02]  /*0aa0*/  PRMT R50, R8, 0x7632, R50 ;  /* 0x0000763208327816 */ /* 0x000fe40000000032 */
[----:B------:R-:W-:Y:S01]  /*0ab0*/  SHF.L.U32 R45, R45, 0x10, RZ ;  /* 0x000000102d2d7819 */ /* 0x000fe200000006ff */
[----:B------:R-:W-:Y:S01]  /*0ac0*/  FADD.FTZ R46, RZ, R55 ;  /* 0x00000037ff2e7221 */ /* 0x000fe20000010000 */
[----:B------:R-:W-:Y:S01]  /*0ad0*/  FFMA.FTZ R44, R55, R55, RZ ;  /* 0x00000037372c7223 */ /* 0x000fe200000100ff */
[----:B------:R-:W-:Y:S01]  /*0ae0*/  SHF.L.U32 R50, R50, 0x10, RZ ;  /* 0x0000001032327819 */ /* 0x000fe200000006ff */
[----:B------:R-:W-:Y:S01]  /*0af0*/  FADD.FTZ R48, RZ, R56 ;  /* 0x00000038ff307221 */ /* 0x000fe20000010000 */
[----:B------:R-:W-:Y:S01]  /*0b00*/  FFMA.FTZ R47, R56, R56, RZ ;  /* 0x00000038382f7223 */ /* 0x000fe200000100ff */
[----:B------:R-:W-:Y:S01]  /*0b10*/  FADD.FTZ R46, R46, R45 ;  /* 0x0000002d2e2e7221 */ /* 0x000fe20000010000 */
[--C-:B------:R-:W-:Y:S01]  /*0b20*/  FFMA.FTZ R45, R45, R45, R44.reuse ;  /* 0x0000002d2d2d7223 */ /* 0x100fe2000001002c */
[----:B---3--:R-:W-:Y:S01]  /*0b30*/  PRMT R44, R10, 0x7632, R44 ;  /* 0x000076320a2c7816 */ /* 0x008fe2000000002c */
[----:B------:R-:W-:Y:S01]  /*0b40*/  FADD.FTZ R48, R48, R50 ;  /* 0x0000003230307221 */ /* 0x000fe20000010000 */
[----:B------:R-:W-:-:S02]  /*0b50*/  IMAD.U32 R60, R10, 0x10000, RZ ;  /* 0x000100000a3c7824 */ /* 0x000fc400078e00ff */
[--C-:B------:R-:W-:Y:S01]  /*0b60*/  FFMA.FTZ R50, R50, R50, R47.reuse ;  /* 0x0000003232327223 */ /* 0x100fe2000001002f */
[----:B------:R-:W-:Y:S02]  /*0b70*/  SHF.L.U32 R44, R44, 0x10, RZ ;  /* 0x000000102c2c7819 */ /* 0x000fe400000006ff */
[C---:B------:R-:W-:Y:S01]  /*0b80*/  SHF.L.U32 R51, R11.reuse, 0x10, RZ ;  /* 0x000000100b337819 */ /* 0x040fe200000006ff */
[----:B------:R-:W-:Y:S01]  /*0b90*/  FADD.FTZ R48, R48, R60 ;  /* 0x0000003c30307221 */ /* 0x000fe20000010000 */
[----:B------:R-:W-:Y:S01]  /*0ba0*/  PRMT R47, R11, 0x7632, R47 ;  /* 0x000076320b2f7816 */ /* 0x000fe2000000002f */
[----:B------:R-:W-:Y:S01]  /*0bb0*/  FFMA.FTZ R50, R60, R60, R50 ;  /* 0x0000003c3c327223 */ /* 0x000fe20000010032 */
[----:B----4-:R-:W-:Y:S01]  /*0bc0*/  SHF.L.U32 R59, R12, 0x10, RZ ;  /* 0x000000100c3b7819 */ /* 0x010fe200000006ff */
[----:B------:R-:W-:Y:S01]  /*0bd0*/  FADD.FTZ R48, R48, R44 ;  /* 0x0000002c30307221 */ /* 0x000fe20000010000 */
[----:B------:R-:W-:Y:S01]  /*0be0*/  PRMT R49, R12, 0x7632, R49 ;  /* 0x000076320c317816 */ /* 0x000fe20000000031 */
[----:B------:R-:W-:-:S02]  /*0bf0*/  IMAD.U32 R47, R47, 0x10000, RZ ;  /* 0x000100002f2f7824 */ /* 0x000fc400078e00ff */
[----:B------:R-:W-:Y:S01]  /*0c00*/  FADD.FTZ R46, R46, R51 ;  /* 0x000000332e2e7221 */ /* 0x000fe20000010000 */
[----:B------:R-:W-:Y:S01]  /*0c10*/  FFMA.FTZ R44, R44, R44, R50 ;  /* 0x0000002c2c2c7223 */ /* 0x000fe20000010032 */
[----:B------:R-:W-:Y:S01]  /*0c20*/  FFMA.FTZ R45, R51, R51, R45 ;  /* 0x00000033332d7223 */ /* 0x000fe2000001002d */
[----:B------:R-:W-:Y:S01]  /*0c30*/  SHF.L.U32 R49, R49, 0x10, RZ ;  /* 0x0000001031317819 */ /* 0x000fe200000006ff */
[----:B------:R-:W-:Y:S01]  /*0c40*/  FADD.FTZ R48, R48, R59 ;  /* 0x0000003b30307221 */ /* 0x000fe20000010000 */
[----:B------:R-:W-:Y:S01]  /*0c50*/  FADD.FTZ R46, R46, R47 ;  /* 0x0000002f2e2e7221 */ /* 0x000fe20000010000 */
[----:B------:R-:W-:Y:S01]  /*0c60*/  FFMA.FTZ R44, R59, R59, R44 ;  /* 0x0000003b3b2c7223 */ /* 0x000fe2000001002c */
[----:B------:R-:W-:Y:S01]  /*0c70*/  FFMA.FTZ R47, R47, R47, R45 ;  /* 0x0000002f2f2f7223 */ /* 0x000fe2000001002d */
[----:B------:R-:W-:Y:S01]  /*0c80*/  SHF.L.U32 R58, R14, 0x10, RZ ;  /* 0x000000100e3a7819 */ /* 0x000fe200000006ff */
[----:B------:R-:W-:Y:S01]  /*0c90*/  FADD.FTZ R48, R48, R49 ;  /* 0x0000003130307221 */ /* 0x000fe20000010000 */
[----:B------:R-:W-:Y:S01]  /*0ca0*/  PRMT R45, R14, 0x7632, R45 ;  /* 0x000076320e2d7816 */ /* 0x000fe2000000002d */
[----:B------:R-:W-:-:S02]  /*0cb0*/  FFMA.FTZ R49, R49, R49, R44 ;  /* 0x0000003131317223 */ /* 0x000fc4000001002c */
[----:B------:R-:W-:Y:S02]  /*0cc0*/  FADD.FTZ R48, R48, R58 ;  /* 0x0000003a30307221 */ /* 0x000fe40000010000 */
[----:B------:R-:W-:Y:S02]  /*0cd0*/  IMAD.U32 R45, R45, 0x10000, RZ ;  /* 0x000100002d2d7824 */ /* 0x000fe400078e00ff */
[----:B------:R-:W-:Y:S01]  /*0ce0*/  FFMA.FTZ R49, R58, R58, R49 ;  /* 0x0000003a3a317223 */ /* 0x000fe20000010031 */
[----:B------:R1:W-:Y:S01]  /*0cf0*/  STL [R1+0x9c], R51 ;  /* 0x00009c3301007387 */ /* 0x0003e20000100800 */
[----:B------:R-:W-:Y:S01]  /*0d00*/  FADD.FTZ R48, R48, R45 ;  /* 0x0000002d30307221 */ /* 0x000fe20000010000 */
[C---:B------:R-:W-:Y:S01]  /*0d10*/  PRMT R50, R16.reuse, 0x7632, R50 ;  /* 0x0000763210327816 */ /* 0x040fe20000000032 */
[----:B------:R-:W-:Y:S01]  /*0d20*/  FFMA.FTZ R45, R45, R45, R49 ;  /* 0x0000002d2d2d7223 */ /* 0x000fe20000010031 */
[----:B------:R-:W-:Y:S02]  /*0d30*/  SHF.L.U32 R53, R13, 0x10, RZ ;  /* 0x000000100d357819 */ /* 0x000fe400000006ff */
[----:B-1----:R-:W-:-:S02]  /*0d40*/  SHF.L.U32 R51, R16, 0x10, RZ ;  /* 0x0000001010337819 */ /* 0x002fc400000006ff */
[----:B------:R-:W-:Y:S02]  /*0d50*/  SHF.L.U32 R50, R50, 0x10, RZ ;  /* 0x0000001032327819 */ /* 0x000fe400000006ff */
        /* <DEDUP_REMOVED lines=11> */
[----:B------:R-:W-:Y:S01]  /*0e10*/  FFMA.FTZ R44, R44, R44, R47 ;  /* 0x0000002c2c2c7223 */ /* 0x000fe2000001002f */
[----:B------:R1:W-:Y:S01]  /*0e20*/  STL [R1+0x90], R53 ;  /* 0x0000903501007387 */ /* 0x0003e20000100800 */
[----:B------:R-:W-:Y:S01]  /*0e30*/  SHF.L.U32 R45, R45, 0x10, RZ ;  /* 0x000000102d2d7819 */ /* 0x000fe200000006ff */
[----:B------:R-:W-:Y:S01]  /*0e40*/  FADD.FTZ R48, R48, R57 ;  /* 0x0000003930307221 */ /* 0x000fe20000010000 */
[----:B------:R-:W-:Y:S01]  /*0e50*/  PRMT R47, R15, 0x7632, R47 ;  /* 0x000076320f2f7816 */ /* 0x000fe2000000002f */
[----:B------:R-:W-:Y:S01]  /*0e60*/  FFMA.FTZ R50, R57, R57, R50 ;  /* 0x0000003939327223 */ /* 0x000fe20000010032 */
[----:B------:R2:W-:Y:S01]  /*0e70*/  STL [R1+0x60], R51 ;  /* 0x0000603301007387 */ /* 0x0005e20000100800 */
[----:B------:R-:W-:Y:S01]  /*0e80*/  FADD.FTZ R48, R48, R45 ;  /* 0x0000002d30307221 */ /* 0x000fe20000010000 */
[C---:B------:R-:W-:Y:S01]  /*0e90*/  PRMT R49, R20.reuse, 0x7632, R49 ;  /* 0x0000763214317816 */ /* 0x040fe20000000031 */
[----:B-1----:R-:W-:Y:S01]  /*0ea0*/  IMAD.U32 R53, R15, 0x10000, RZ ;  /* 0x000100000f357824 */ /* 0x002fe200078e00ff */
[----:B------:R-:W-:Y:S01]  /*0eb0*/  SHF.L.U32 R47, R47, 0x10, RZ ;  /* 0x000000102f2f7819 */ /* 0x000fe200000006ff */
[----:B------:R-:W-:Y:S01]  /*0ec0*/  FFMA.FTZ R45, R45, R45, R50 ;  /* 0x0000002d2d2d7223 */ /* 0x000fe20000010032 */
[----:B--2---:R-:W-:Y:S01]  /*0ed0*/  SHF.L.U32 R51, R20, 0x10, RZ ;  /* 0x0000001014337819 */ /* 0x004fe200000006ff */
[----:B------:R-:W-:Y:S01]  /*0ee0*/  FADD.FTZ R46, R46, R53 ;  /* 0x000000352e2e7221 */ /* 0x000fe20000010000 */
[----:B------:R-:W-:Y:S01]  /*0ef0*/  FFMA.FTZ R44, R53, R53, R44 ;  /* 0x00000035352c7223 */ /* 0x000fe2000001002c */
[----:B------:R-:W-:Y:S01]  /*0f00*/  STL [R1+0x88], R53 ;  /* 0x0000883501007387 */ /* 0x000fe20000100800 */
[----:B------:R-:W-:-:S02]  /*0f10*/  IMAD.U32 R49, R49, 0x10000, RZ ;  /* 0x0001000031317824 */ /* 0x000fc400078e00ff */
[----:B------:R-:W-:Y:S01]  /*0f20*/  FADD.FTZ R48, R48, R51 ;  /* 0x0000003330307221 */ /* 0x000fe20000010000 */
[----:B------:R-:W-:Y:S01]  /*0f30*/  FADD.FTZ R46, R46, R47 ;  /* 0x0000002f2e2e7221 */ /* 0x000fe20000010000 */
[----:B------:R-:W-:Y:S01]  /*0f40*/  STL [R1+0x64], R57 ;  /* 0x0000643901007387 */ /* 0x000fe20000100800 */
[----:B------:R-:W-:Y:S01]  /*0f50*/  FFMA.FTZ R45, R51, R51, R45 ;  /* 0x00000033332d7223 */ /* 0x000fe2000001002d */
[--C-:B------:R-:W-:Y:S02]  /*0f60*/  FFMA.FTZ R47, R47, R47, R44.reuse ;  /* 0x0000002f2f2f7223 */ /* 0x100fe4000001002c */
[----:B------:R1:W-:Y:S01]  /*0f70*/  STL [R1+0x68], R51 ;  /* 0x0000683301007387 */ /* 0x0003e20000100800 */
[----:B------:R-:W-:Y:S01]  /*0f80*/  FADD.FTZ R48, R48, R49 ;  /* 0x0000003130307221 */ /* 0x000fe20000010000 */
[----:B------:R-:W-:Y:S01]  /*0f90*/  FFMA.FTZ R49, R49, R49, R45 ;  /* 0x0000003131317223 */ /* 0x000fe2000001002d */
[C---:B------:R-:W-:Y:S02]  /*0fa0*/  PRMT R44, R22.reuse, 0x7632, R44 ;  /* 0x00007632162c7816 */ /* 0x040fe4000000002c */
[----:B-1----:R-:W-:-:S02]  /*0fb0*/  SHF.L.U32 R51, R22, 0x10, RZ ;  /* 0x0000001016337819 */ /* 0x002fc400000006ff */
[----:B------:R-:W-:-:S03]  /*0fc0*/  SHF.L.U32 R44, R44, 0x10, RZ ;  /* 0x000000102c2c7819 */ /* 0x000fc600000006ff */
[----:B------:R-:W-:Y:S01]  /*0fd0*/  FADD.FTZ R48, R48, R51 ;  /* 0x0000003330307221 */ /* 0x000fe20000010000 */
[----:B------:R-:W-:Y:S01]  /*0fe0*/  FFMA.FTZ R49, R51, R51, R49 ;  /* 0x0000003333317223 */ /* 0x000fe20000010031 */
[----:B------:R1:W-:Y:S01]  /*0ff0*/  STL [R1+0x5c], R51 ;  /* 0x00005c3301007387 */ /* 0x0003e20000100800 */
[----:B------:R-:W-:Y:S01]  /*1000*/  PRMT R50, R24, 0x7632, R50 ;  /* 0x0000763218327816 */ /* 0x000fe20000000032 */
[----:B------:R-:W-:Y:S01]  /*1010*/  FADD.FTZ R48, R48, R44 ;  /* 0x0000002c30307221 */ /* 0x000fe20000010000 */
[----:B------:R-:W-:Y:S01]  /*1020*/  FFMA.FTZ R44, R44, R44, R49 ;  /* 0x0000002c2c2c7223 */ /* 0x000fe20000010031 */
[----:B------:R-:W-:Y:S02]  /*1030*/  SHF.L.U32 R53, R17, 0x10, RZ ;  /* 0x0000001011357819 */ /* 0x000fe400000006ff */
[----:B------:R-:W-:Y:S02]  /*1040*/  SHF.L.U32 R50, R50, 0x10, RZ ;  /* 0x0000001032327819 */ /* 0x000fe400000006ff */
[----:B-1----:R-:W-:-:S02]  /*1050*/  SHF.L.U32 R51, R24, 0x10, RZ ;  /* 0x0000001018337819 */ /* 0x002fc400000006ff */
[----:B------:R-:W-:-:S03]  /*1060*/  PRMT R45, R17, 0x7632, R45 ;  /* 0x00007632112d7816 */ /* 0x000fc6000000002d */
[----:B------:R-:W-:Y:S01]  /*1070*/  FADD.FTZ R48, R48, R51 ;  /* 0x0000003330307221 */ /* 0x000fe20000010000 */
[----:B------:R-:W-:Y:S01]  /*1080*/  FFMA.FTZ R44, R51, R51, R44 ;  /* 0x00000033332c7223 */ /* 0x000fe2000001002c */
[----:B------:R-:W-:Y:S02]  /*1090*/  IMAD.U32 R45, R45, 0x10000, RZ ;  /* 0x000100002d2d7824 */ /* 0x000fe400078e00ff */
[----:B------:R-:W-:Y:S01]  /*10a0*/  FADD.FTZ R46, R46, R53 ;  /* 0x000000352e2e7221 */ /* 0x000fe20000010000 */
[----:B------:R-:W-:Y:S01]  /*10b0*/  FADD.FTZ R48, R48, R50 ;  /* 0x0000003230307221 */ /* 0x000fe20000010000 */
[----:B------:R-:W-:Y:S01]  /*10c0*/  FFMA.FTZ R50, R50, R50, R44 ;  /* 0x0000003232327223 */ /* 0x000fe2000001002c */
[----:B------:R-:W-:Y:S01]  /*10d0*/  FFMA.FTZ R47, R53, R53, R47 ;  /* 0x00000035352f7223 */ /* 0x000fe2000001002f */
[----:B------:R-:W-:Y:S01]  /*10e0*/  FADD.FTZ R46, R46, R45 ;  /* 0x0000002d2e2e7221 */ /* 0x000fe20000010000 */
[----:B------:R1:W-:Y:S01]  /*10f0*/  STL [R1+0x84], R53 ;  /* 0x0000843501007387 */ /* 0x0003e20000100800 */
[----:B------:R-:W-:-:S02]  /*1100*/  SHF.L.U32 R57, R26, 0x10, RZ ;  /* 0x000000101a397819 */ /* 0x000fc400000006ff */
[----:B------:R-:W-:Y:S01]  /*1110*/  PRMT R44, R26, 0x7632, R44 ;  /* 0x000076321a2c7816 */ /* 0x000fe2000000002c */
[--C-:B------:R-:W-:Y:S01]  /*1120*/  FFMA.FTZ R45, R45, R45, R47.reuse ;  /* 0x0000002d2d2d7223 */ /* 0x100fe2000001002f */
[----:B------:R-:W-:Y:S01]  /*1130*/  PRMT R47, R19, 0x7632, R47 ;  /* 0x00007632132f7816 */ /* 0x000fe2000000002f */
[----:B------:R-:W-:Y:S01]  /*1140*/  FADD.FTZ R48, R48, R57 ;  /* 0x0000003930307221 */ /* 0x000fe20000010000 */
[----:B------:R-:W-:Y:S01]  /*1150*/  SHF.L.U32 R44, R44, 0x10, RZ ;  /* 0x000000102c2c7819 */ /* 0x000fe200000006ff */
[----:B------:R-:W-:Y:S01]  /*1160*/  FFMA.FTZ R50, R57, R57, R50 ;  /* 0x0000003939327223 */ /* 0x000fe20000010032 */
[----:B-1----:R-:W-:Y:S01]  /*1170*/  SHF.L.U32 R53, R19, 0x10, RZ ;  /* 0x0000001013357819 */ /* 0x002fe200000006ff */
[----:B------:R1:W-:Y:S01]  /*1180*/  STL [R1+0x10], R51 ;  /* 0x0000103301007387 */ /* 0x0003e20000100800 */
[----:B------:R-:W-:Y:S01]  /*1190*/  PRMT R49, R28, 0x7632, R49 ;  /* 0x000076321c317816 */ /* 0x000fe20000000031 */
[----:B------:R-:W-:Y:S01]  /*11a0*/  FADD.FTZ R48, R48, R44 ;  /* 0x0000002c30307221 */ /* 0x000fe20000010000 */
[----:B------:R-:W-:-:S02]  /*11b0*/  IMAD.U32 R47, R47, 0x10000, RZ ;  /* 0x000100002f2f7824 */ /* 0x000fc400078e00ff */
[----:B------:R-:W-:Y:S01]  /*11c0*/  FADD.FTZ R46, R46, R53 ;  /* 0x000000352e2e7221 */ /* 0x000fe20000010000 */
[----:B------:R-:W-:Y:S01]  /*11d0*/  FFMA.FTZ R44, R44, R44, R50 ;  /* 0x0000002c2c2c7223 */ /* 0x000fe20000010032 */
[----:B------:R-:W-:Y:S01]  /*11e0*/  FFMA.FTZ R45, R53, R53, R45 ;  /* 0x00000035352d7223 */ /* 0x000fe2000001002d */
[----:B-1----:R-:W-:Y:S02]  /*11f0*/  SHF.L.U32 R51, R28, 0x10, RZ ;  /* 0x000000101c337819 */ /* 0x002fe400000006ff */
[----:B------:R-:W-:Y:S01]  /*1200*/  SHF.L.U32 R49, R49, 0x10, RZ ;  /* 0x0000001031317819 */ /* 0x000fe200000006ff */
[----:B------:R-:W-:Y:S02]  /*1210*/  FADD.FTZ R46, R46, R47 ;  /* 0x0000002f2e2e7221 */ /* 0x000fe40000010000 */
[----:B------:R-:W-:Y:S01]  /*1220*/  FADD.FTZ R48, R48, R51 ;  /* 0x0000003330307221 */ /* 0x000fe20000010000 */
[----:B------:R-:W-:Y:S01]  /*1230*/  FFMA.FTZ R44, R51, R51, R44 ;  /* 0x00000033332c7223 */ /* 0x000fe2000001002c */
[----:B------:R1:W-:Y:S01]  /*1240*/  STL [R1+0x74], R53 ;  /* 0x0000743501007387 */ /* 0x0003e20000100800 */
[----:B------:R-:W-:Y:S01]  /*1250*/  FFMA.FTZ R47, R47, R47, R45 ;  /* 0x0000002f2f2f7223 */ /* 0x000fe2000001002d */
[----:B------:R-:W-:Y:S01]  /*1260*/  FADD.FTZ R48, R48, R49 ;  /* 0x0000003130307221 */ /* 0x000fe20000010000 */
[----:B------:R-:W-:Y:S01]  /*1270*/  PRMT R45, R30, 0x7632, R45 ;  /* 0x000076321e2d7816 */ /* 0x000fe2000000002d */
[----:B------:R-:W-:Y:S01]  /*1280*/  FFMA.FTZ R49, R49, R49, R44 ;  /* 0x0000003131317223 */ /* 0x000fe2000001002c */
[----:B0-----:R-:W-:-:S02]  /*1290*/  LEA R38, P0, R42, UR8, 0x1 ;  /* 0x000000082a267c11 */ /* 0x001fc4000f8008ff */
[----:B-1----:R-:W-:Y:S01]  /*12a0*/  SHF.L.U32 R53, R30, 0x10, RZ ;  /* 0x000000101e357819 */ /* 0x002fe200000006ff */
[----:B------:R-:W-:Y:S01]  /*12b0*/  IMAD.U32 R45, R45, 0x10000, RZ ;  /* 0x000100002d2d7824 */ /* 0x000fe200078e00ff */
[----:B------:R-:W-:Y:S01]  /*12c0*/  LEA.HI.X R39, R42, UR9, R43, 0x1, P0 ;  /* 0x000000092a277c11 */ /* 0x000fe200080f0c2b */
[----:B------:R0:W-:Y:S02]  /*12d0*/  STL [R1+0x50], R57 ;  /* 0x0000503901007387 */ /* 0x0001e40000100800 */
[----:B------:R-:W-:Y:S01]  /*12e0*/  FADD.FTZ R48, R48, R53 ;  /* 0x0000003530307221 */ /* 0x000fe20000010000 */
[----:B------:R-:W-:Y:S01]  /*12f0*/  FFMA.FTZ R49, R53, R53, R49 ;  /* 0x0000003535317223 */ /* 0x000fe20000010031 */
[----:B------:R-:W-:Y:S01]  /*1300*/  PRMT R50, R32, 0x7632, R50 ;  /* 0x0000763220327816 */ /* 0x000fe20000000032 */
[----:B------:R-:W2:Y:S01]  /*1310*/  LDG.E.64.CONSTANT R38, desc[UR6][R38.64] ;  /* 0x0000000626267981 */ /* 0x000ea2000c1e9b00 */
[----:B------:R-:W-:Y:S01]  /*1320*/  FADD.FTZ R48, R48, R45 ;  /* 0x0000002d30307221 */ /* 0x000fe20000010000 */
[----:B------:R-:W-:Y:S01]  /*1330*/  FFMA.FTZ R45, R45, R45, R49 ;  /* 0x0000002d2d2d7223 */ /* 0x000fe20000010031 */
[----:B------:R-:W-:Y:S01]  /*1340*/  SHF.L.U32 R61, R23, 0x10, RZ ;  /* 0x00000010173d7819 */ /* 0x000fe200000006ff */
[----:B------:R-:W-:Y:S01]  /*1350*/  ULDC.64 UR8, c[0x0][0x220] ;  /* 0x0000880000087ab9 */ /* 0x000fe20000000a00 */
[----:B0-----:R-:W-:Y:S01]  /*1360*/  SHF.L.U32 R57, R32, 0x10, RZ ;  /* 0x0000001020397819 */ /* 0x001fe200000006ff */
[----:B------:R0:W-:Y:S01]  /*1370*/  STL [R1+0x58], R51 ;  /* 0x0000583301007387 */ /* 0x0001e20000100800 */
[----:B------:R-:W-:-:S03]  /*1380*/  SHF.L.U32 R50, R50, 0x10, RZ ;  /* 0x0000001032327819 */ /* 0x000fc600000006ff */
[----:B------:R-:W-:Y:S01]  /*1390*/  FADD.FTZ R48, R48, R57 ;  /* 0x0000003930307221 */ /* 0x000fe20000010000 */
[----:B------:R-:W-:Y:S01]  /*13a0*/  FFMA.FTZ R45, R57, R57, R45 ;  /* 0x00000039392d7223 */ /* 0x000fe2000001002d */
[----:B------:R1:W-:Y:S01]  /*13b0*/  STL [R1+0xc], R53 ;  /* 0x00000c3501007387 */ /* 0x0003e20000100800 */
[----:B0-----:R-:W-:Y:S01]  /*13c0*/  SHF.L.U32 R51, R21, 0x10, RZ ;  /* 0x0000001015337819 */ /* 0x001fe200000006ff */
[----:B------:R-:W-:Y:S01]  /*13d0*/  FADD.FTZ R48, R48, R50 ;  /* 0x0000003230307221 */ /* 0x000fe20000010000 */
[----:B------:R-:W-:-:S03]  /*13e0*/  FFMA.FTZ R50, R50, R50, R45 ;  /* 0x0000003232327223 */ /* 0x000fc6000001002d */
[----:B------:R0:W-:Y:S01]  /*13f0*/  STL [R1+0x6c], R51 ;  /* 0x00006c3301007387 */ /* 0x0001e20000100800 */
[----:B------:R-:W-:Y:S01]  /*1400*/  FADD.FTZ R46, R46, R51 ;  /* 0x000000332e2e7221 */ /* 0x000fe20000010000 */
[----:B------:R-:W-:Y:S01]  /*1410*/  FFMA.FTZ R47, R51, R51, R47 ;  /* 0x00000033332f7223 */ /* 0x000fe2000001002f */
[----:B-1----:R-:W-:Y:S02]  /*1420*/  SHF.L.U32 R53, R36, 0x10, RZ ;  /* 0x0000001024357819 */ /* 0x002fe400000006ff */
[C---:B------:R-:W-:Y:S01]  /*1430*/  PRMT R45, R34.reuse, 0x7632, R45 ;  /* 0x00007632222d7816 */ /* 0x040fe2000000002d */
[----:B0-----:R-:W-:-:S03]  /*1440*/  IMAD.U32 R51, R34, 0x10000, RZ ;  /* 0x0001000022337824 */ /* 0x001fc600078e00ff */
[----:B------:R-:W-:Y:S01]  /*1450*/  SHF.L.U32 R45, R45, 0x10, RZ ;  /* 0x000000102d2d7819 */ /* 0x000fe200000006ff */
[----:B------:R-:W-:Y:S01]  /*1460*/  FADD.FTZ R48, R48, R51 ;  /* 0x0000003330307221 */ /* 0x000fe20000010000 */
[----:B------:R-:W-:Y:S01]  /*1470*/  FFMA.FTZ R50, R51, R51, R50 ;  /* 0x0000003333327223 */ /* 0x000fe20000010032 */
[----:B------:R-:W-:Y:S02]  /*1480*/  STL [R1+0x54], R61 ;  /* 0x0000543d01007387 */ /* 0x000fe40000100800 */
[----:B------:R-:W-:Y:S02]  /*1490*/  FADD.FTZ R48, R48, R45 ;  /* 0x0000002d30307221 */ /* 0x000fe40000010000 */
[----:B------:R0:W-:Y:S01]  /*14a0*/  STL [R1+0x4], R51 ;  /* 0x0000043301007387 */ /* 0x0001e20000100800 */
[----:B------:R-:W-:-:S03]  /*14b0*/  FFMA.FTZ R45, R45, R45, R50 ;  /* 0x0000002d2d2d7223 */ /* 0x000fc60000010032 */
[----:B------:R1:W-:Y:S04]  /*14c0*/  STL [R1+0x8], R53 ;  /* 0x0000083501007387 */ /* 0x0003e80000100800 */
[----:B0-----:R0:W5:Y:S04]  /*14d0*/  LDL.LU R51, [R1+0x13c] ;  /* 0x00013c0001337983 */ /* 0x0011680000300800 */
[----:B------:R-:W3:Y:S01]  /*14e0*/  LDL R50, [R1+0x130] ;  /* 0x0001300001327983 */ /* 0x000ee20000100800 */
[----:B------:R-:W-:Y:S02]  /*14f0*/  SHF.L.U32 R42, R40, 0x1, RZ ;  /* 0x00000001282a7819 */ /* 0x000fe400000006ff */
[----:B------:R-:W-:-:S02]  /*1500*/  SHF.R.U32.HI R43, RZ, 0x1f, R40 ;  /* 0x0000001fff2b7819 */ /* 0x000fc40000011628 */
[C---:B------:R-:W-:Y:S02]  /*1510*/  IADD3 R40, P0, R42.reuse, UR8, RZ ;  /* 0x000000082a287c10 */ /* 0x040fe4000ff1e0ff */
[----:B------:R-:W-:Y:S02]  /*1520*/  IADD3 R42, P1, R42, UR10, RZ ;  /* 0x0000000a2a2a7c10 */ /* 0x000fe4000ff3e0ff */
[C---:B------:R-:W-:Y:S02]  /*1530*/  IADD3.X R41, R43.reuse, UR9, RZ, P0, !PT ;  /* 0x000000092b297c10 */ /* 0x040fe400087fe4ff */
[----:B------:R-:W-:-:S04]  /*1540*/  IADD3.X R43, R43, UR11, RZ, P1, !PT ;  /* 0x0000000b2b2b7c10 */ /* 0x000fc80008ffe4ff */
[----:B------:R-:W5:Y:S04]  /*1550*/  LDG.E.64.CONSTANT R40, desc[UR6][R40.64] ;  /* 0x0000000628287981 */ /* 0x000f68000c1e9b00 */
[----:B------:R-:W5:Y:S01]  /*1560*/  LDG.E.64.CONSTANT R42, desc[UR6][R42.64] ;  /* 0x000000062a2a7981 */ /* 0x000f62000c1e9b00 */
[----:B------:R-:W-:-:S04]  /*1570*/  PRMT R44, R21, 0x7632, R44 ;  /* 0x00007632152c7816 */ /* 0x000fc8000000002c */
[----:B------:R-:W-:-:S05]  /*1580*/  SHF.L.U32 R44, R44, 0x10, RZ ;  /* 0x000000102c2c7819 */ /* 0x000fca00000006ff */
[----:B------:R-:W-:Y:S01]  /*1590*/  FADD.FTZ R46, R46, R44 ;  /* 0x0000002c2e2e7221 */ /* 0x000fe20000010000 */
[--C-:B------:R-:W-:Y:S01]  /*15a0*/  FFMA.FTZ R44, R44, R44, R47.reuse ;  /* 0x0000002c2c2c7223 */ /* 0x100fe2000001002f */
[----:B------:R-:W-:Y:S02]  /*15b0*/  PRMT R47, R23, 0x7632, R47 ;  /* 0x00007632172f7816 */ /* 0x000fe4000000002f */
        /* <DEDUP_REMOVED lines=9> */
[----:B------:R-:W-:Y:S01]  /*1650*/  FFMA.FTZ R45, R49, R49, R45 ;  /* 0x00000031312d7223 */ /* 0x000fe2000001002d */
[----:B------:R-:W-:Y:S01]  /*1660*/  FADD.FTZ R49, R48, R49 ;  /* 0x0000003130317221 */ /* 0x000fe20000010000 */
[----:B-1----:R-:W-:-:S02]  /*1670*/  SHF.L.U32 R53, R25, 0x10, RZ ;  /* 0x0000001019357819 */ /* 0x002fc400000006ff */
[----:B------:R-:W-:-:S03]  /*1680*/  PRMT R48, R25, 0x7632, R48 ;  /* 0x0000763219307816 */ /* 0x000fc60000000030 */
[----:B------:R-:W-:Y:S01]  /*1690*/  FADD.FTZ R46, R46, R53 ;  /* 0x000000352e2e7221 */ /* 0x000fe20000010000 */
[----:B------:R-:W-:Y:S01]  /*16a0*/  SHF.L.U32 R48, R48, 0x10, RZ ;  /* 0x0000001030307819 */ /* 0x000fe200000006ff */
[----:B------:R1:W-:Y:S04]  /*16b0*/  STL [R1+0x4c], R53 ;  /* 0x00004c3501007387 */ /* 0x0003e80000100800 */
[----:B------:R-:W-:Y:S01]  /*16c0*/  FADD.FTZ R46, R46, R48 ;  /* 0x000000302e2e7221 */ /* 0x000fe20000010000 */
[----:B------:R-:W-:Y:S01]  /*16d0*/  ISETP.GT.U32.AND P0, PT, R52, 0x7f, PT ;  /* 0x0000007f3400780c */ /* 0x000fe20003f04070 */
[----:B------:R-:W-:Y:S01]  /*16e0*/  BSSY B0, `(.L_x_1268) ;  /* 0x000007f000007945 */ /* 0x000fe20003800000 */
[C---:B--2---:R-:W-:Y:S01]  /*16f0*/  PRMT R44, R38.reuse, 0x7632, R44 ;  /* 0x00007632262c7816 */ /* 0x044fe2000000002c */
[----:B------:R-:W-:-:S03]  /*1700*/  IMAD.U32 R61, R38, 0x10000, RZ ;  /* 0x00010000263d7824 */ /* 0x000fc600078e00ff */
[----:B------:R-:W-:Y:S01]  /*1710*/  SHF.L.U32 R44, R44, 0x10, RZ ;  /* 0x000000102c2c7819 */ /* 0x000fe200000006ff */
[----:B------:R-:W-:Y:S01]  /*1720*/  FFMA.FTZ R45, R61, R61, R45 ;  /* 0x0000003d3d2d7223 */ /* 0x000fe2000001002d */
[----:B------:R-:W-:-:S03]  /*1730*/  FADD.FTZ R49, R49, R61 ;  /* 0x0000003d31317221 */ /* 0x000fc60000010000 */
[----:B------:R-:W-:Y:S01]  /*1740*/  FFMA.FTZ R45, R44, R44, R45 ;  /* 0x0000002c2c2d7223 */ /* 0x000fe2000001002d */
[----:B------:R-:W-:Y:S01]  /*1750*/  FADD.FTZ R44, R49, R44 ;  /* 0x0000002c312c7221 */ /* 0x000fe20000010000 */
[--C-:B------:R-:W-:Y:S01]  /*1760*/  FFMA.FTZ R49, R53, R53, R47.reuse ;  /* 0x0000003535317223 */ /* 0x100fe2000001002f */
[C---:B-1----:R-:W-:Y:S02]  /*1770*/  SHF.L.U32 R53, R27.reuse, 0x10, RZ ;  /* 0x000000101b357819 */ /* 0x042fe400000006ff */
[----:B------:R-:W-:Y:S01]  /*1780*/  PRMT R47, R27, 0x7632, R47 ;  /* 0x000076321b2f7816 */ /* 0x000fe2000000002f */
[----:B------:R-:W-:Y:S01]  /*1790*/  FFMA.FTZ R49, R48, R48, R49 ;  /* 0x0000003030317223 */ /* 0x000fe20000010031 */
[----:B------:R-:W-:-:S03]  /*17a0*/  SHF.L.U32 R48, R29, 0x10, RZ ;  /* 0x000000101d307819 */ /* 0x000fc600000006ff */
[----:B------:R-:W-:Y:S02]  /*17b0*/  IMAD.U32 R47, R47, 0x10000, RZ ;  /* 0x000100002f2f7824 */ /* 0x000fe400078e00ff */
[----:B------:R-:W-:-:S04]  /*17c0*/  FFMA.FTZ R49, R53, R53, R49 ;  /* 0x0000003535317223 */ /* 0x000fc80000010031 */
[----:B------:R-:W-:Y:S01]  /*17d0*/  FFMA.FTZ R49, R47, R47, R49 ;  /* 0x0000002f2f317223 */ /* 0x000fe20000010031 */
[----:B------:R-:W-:Y:S04]  /*17e0*/  STL [R1+0x48], R53 ;  /* 0x0000483501007387 */ /* 0x000fe80000100800 */
[----:B------:R-:W-:Y:S04]  /*17f0*/  STL [R1+0x44], R48 ;  /* 0x0000443001007387 */ /* 0x000fe80000100800 */
[----:B---3--:R1:W-:Y:S02]  /*1800*/  STS.64 [R50], R44 ;  /* 0x0000002c32007388 */ /* 0x0083e40000000a00 */
[----:B-1----:R-:W-:Y:S01]  /*1810*/  FADD.FTZ R45, R46, R53 ;  /* 0x000000352e2d7221 */ /* 0x002fe20000010000 */
[----:B------:R-:W-:-:S03]  /*1820*/  PRMT R44, R29, 0x7632, R44 ;  /* 0x000076321d2c7816 */ /* 0x000fc6000000002c */
[----:B------:R-:W-:Y:S01]  /*1830*/  FADD.FTZ R45, R45, R47 ;  /* 0x0000002f2d2d7221 */ /* 0x000fe20000010000 */
[----:B------:R-:W-:-:S03]  /*1840*/  SHF.L.U32 R44, R44, 0x10, RZ ;  /* 0x000000102c2c7819 */ /* 0x000fc600000006ff */
[----:B------:R-:W-:Y:S01]  /*1850*/  FADD.FTZ R47, R45, R48 ;  /* 0x000000302d2f7221 */ /* 0x000fe20000010000 */
[----:B------:R-:W-:Y:S01]  /*1860*/  FFMA.FTZ R45, R48, R48, R49 ;  /* 0x00000030302d7223 */ /* 0x000fe20000010031 */
[C---:B------:R-:W-:Y:S02]  /*1870*/  SHF.L.U32 R48, R31.reuse, 0x10, RZ ;  /* 0x000000101f307819 */ /* 0x040fe400000006ff */
[----:B------:R-:W-:Y:S01]  /*1880*/  PRMT R46, R31, 0x7632, R46 ;  /* 0x000076321f2e7816 */ /* 0x000fe2000000002e */
[----:B------:R-:W-:Y:S01]  /*1890*/  FADD.FTZ R47, R47, R44 ;  /* 0x0000002c2f2f7221 */ /* 0x000fe20000010000 */
[----:B------:R-:W-:Y:S02]  /*18a0*/  FFMA.FTZ R45, R44, R44, R45 ;  /* 0x0000002c2c2d7223 */ /* 0x000fe4000001002d */
[----:B------:R-:W-:Y:S01]  /*18b0*/  SHF.L.U32 R44, R46, 0x10, RZ ;  /* 0x000000102e2c7819 */ /* 0x000fe200000006ff */
[----:B------:R-:W-:Y:S01]  /*18c0*/  FADD.FTZ R46, R47, R48 ;  /* 0x000000302f2e7221 */ /* 0x000fe20000010000 */
[----:B------:R-:W-:-:S03]  /*18d0*/  FFMA.FTZ R45, R48, R48, R45 ;  /* 0x00000030302d7223 */ /* 0x000fc6000001002d */
[----:B------:R-:W-:Y:S01]  /*18e0*/  FADD.FTZ R46, R46, R44 ;  /* 0x0000002c2e2e7221 */ /* 0x000fe20000010000 */
[--C-:B------:R-:W-:Y:S01]  /*18f0*/  FFMA.FTZ R44, R44, R44, R45.reuse ;  /* 0x0000002c2c2c7223 */ /* 0x100fe2000001002d */
[C---:B------:R-:W-:Y:S01]  /*1900*/  PRMT R45, R33.reuse, 0x7632, R45 ;  /* 0x00007632212d7816 */ /* 0x040fe2000000002d */
[----:B------:R-:W-:-:S03]  /*1910*/  IMAD.U32 R47, R33, 0x10000, RZ ;  /* 0x00010000212f7824 */ /* 0x000fc600078e00ff */
[----:B------:R-:W-:Y:S01]  /*1920*/  SHF.L.U32 R45, R45, 0x10, RZ ;  /* 0x000000102d2d7819 */ /* 0x000fe200000006ff */
[----:B------:R-:W-:Y:S01]  /*1930*/  FADD.FTZ R46, R46, R47 ;  /* 0x0000002f2e2e7221 */ /* 0x000fe20000010000 */
[----:B------:R-:W-:Y:S01]  /*1940*/  FFMA.FTZ R44, R47, R47, R44 ;  /* 0x0000002f2f2c7223 */ /* 0x000fe2000001002c */
[----:B------:R-:W-:Y:S02]  /*1950*/  STL [R1+0x30], R48 ;  /* 0x0000303001007387 */ /* 0x000fe40000100800 */
[----:B------:R-:W-:Y:S01]  /*1960*/  FADD.FTZ R46, R46, R45 ;  /* 0x0000002d2e2e7221 */ /* 0x000fe20000010000 */
[--C-:B------:R-:W-:Y:S01]  /*1970*/  FFMA.FTZ R45, R45, R45, R44.reuse ;  /* 0x0000002d2d2d7223 */ /* 0x100fe2000001002c */
[----:B------:R1:W-:Y:S01]  /*1980*/  STL [R1+0x34], R47 ;  /* 0x0000342f01007387 */ /* 0x0003e20000100800 */
[----:B------:R-:W-:-:S04]  /*1990*/  PRMT R44, R35, 0x7632, R44 ;  /* 0x00007632232c7816 */ /* 0x000fc8000000002c */
[----:B------:R-:W-:Y:S02]  /*19a0*/  SHF.L.U32 R44, R44, 0x10, RZ ;  /* 0x000000102c2c7819 */ /* 0x000fe400000006ff */
[----:B-1----:R-:W-:-:S05]  /*19b0*/  SHF.L.U32 R47, R35, 0x10, RZ ;  /* 0x00000010232f7819 */ /* 0x002fca00000006ff */
[----:B------:R-:W-:Y:S01]  /*19c0*/  FADD.FTZ R46, R46, R47 ;  /* 0x0000002f2e2e7221 */ /* 0x000fe20000010000 */
[----:B------:R-:W-:Y:S01]  /*19d0*/  FFMA.FTZ R45, R47, R47, R45 ;  /* 0x0000002f2f2d7223 */ /* 0x000fe2000001002d */
[----:B------:R1:W-:Y:S02]  /*19e0*/  STL [R1+0x40], R47 ;  /* 0x0000402f01007387 */ /* 0x0003e40000100800 */
[----:B------:R-:W-:Y:S01]  /*19f0*/  FADD.FTZ R46, R46, R44 ;  /* 0x0000002c2e2e7221 */ /* 0x000fe20000010000 */
[--C-:B------:R-:W-:Y:S01]  /*1a00*/  FFMA.FTZ R44, R44, R44, R45.reuse ;  /* 0x0000002c2c2c7223 */ /* 0x100fe2000001002d */
[C---:B------:R-:W-:Y:S02]  /*1a10*/  PRMT R45, R37.reuse, 0x7632, R45 ;  /* 0x00007632252d7816 */ /* 0x040fe4000000002d */
[----:B-1----:R-:W-:-:S03]  /*1a20*/  SHF.L.U32 R47, R37, 0x10, RZ ;  /* 0x00000010252f7819 */ /* 0x002fc600000006ff */
[----:B------:R-:W-:Y:S02]  /*1a30*/  IMAD.U32 R45, R45, 0x10000, RZ ;  /* 0x000100002d2d7824 */ /* 0x000fe400078e00ff */
[----:B------:R1:W-:Y:S01]  /*1a40*/  STL [R1+0x3c], R47 ;  /* 0x00003c2f01007387 */ /* 0x0003e20000100800 */
[----:B------:R-:W-:Y:S01]  /*1a50*/  FADD.FTZ R46, R46, R47 ;  /* 0x0000002f2e2e7221 */ /* 0x000fe20000010000 */
[----:B------:R-:W-:-:S03]  /*1a60*/  FFMA.FTZ R44, R47, R47, R44 ;  /* 0x0000002f2f2c7223 */ /* 0x000fc6000001002c */
[----:B------:R-:W-:Y:S01]  /*1a70*/  FADD.FTZ R46, R46, R45 ;  /* 0x0000002d2e2e7221 */ /* 0x000fe20000010000 */
[----:B-1----:R-:W-:Y:S01]  /*1a80*/  SHF.L.U32 R47, R39, 0x10, RZ ;  /* 0x00000010272f7819 */ /* 0x002fe200000006ff */
[--C-:B------:R-:W-:Y:S01]  /*1a90*/  FFMA.FTZ R45, R45, R45, R44.reuse ;  /* 0x0000002d2d2d7223 */ /* 0x100fe2000001002c */
[----:B------:R-:W-:-:S03]  /*1aa0*/  PRMT R44, R39, 0x7632, R44 ;  /* 0x00007632272c7816 */ /* 0x000fc6000000002c */
[----:B------:R-:W-:Y:S01]  /*1ab0*/  STL [R1+0x38], R47 ;  /* 0x0000382f01007387 */ /* 0x000fe20000100800 */
[----:B------:R-:W-:Y:S01]  /*1ac0*/  SHF.L.U32 R44, R44, 0x10, RZ ;  /* 0x000000102c2c7819 */ /* 0x000fe200000006ff */
[----:B------:R-:W-:Y:S01]  /*1ad0*/  FFMA.FTZ R45, R47, R47, R45 ;  /* 0x0000002f2f2d7223 */ /* 0x000fe2000001002d */
[----:B------:R-:W-:-:S03]  /*1ae0*/  FADD.FTZ R46, R46, R47 ;  /* 0x0000002f2e2e7221 */ /* 0x000fc60000010000 */
[----:B------:R-:W-:Y:S01]  /*1af0*/  FFMA.FTZ R45, R44, R44, R45 ;  /* 0x0000002c2c2d7223 */ /* 0x000fe2000001002d */
[----:B------:R-:W-:-:S05]  /*1b00*/  FADD.FTZ R44, R46, R44 ;  /* 0x0000002c2e2c7221 */ /* 0x000fca0000010000 */
[----:B------:R1:W-:Y:S02]  /*1b10*/  STS.64 [R50+0xc80], R44 ;  /* 0x000c802c32007388 */ /* 0x0003e40000000a00 */
[----:B-1----:R-:W-:Y:S01]  /*1b20*/  CS2R R44, SRZ ;  /* 0x00000000002c7805 */ /* 0x002fe2000001ff00 */
[----:B------:R-:W-:Y:S06]  /*1b30*/  BAR.SYNC.DEFER_BLOCKING 0x0 ;  /* 0x0000000000007b1d */ /* 0x000fec0000010000 */
[----:B0-----:R-:W-:Y:S05]  /*1b40*/  @P0 BRA `(.L_x_1269) ;  /* 0x0000000000e00947 */ /* 0x001fea0003800000 */
[----:B------:R-:W-:Y:S01]  /*1b50*/  SHF.R.U32.HI R45, RZ, 0x2, R52 ;  /* 0x00000002ff2d7819 */ /* 0x000fe20000011634 */
[----:B------:R-:W0:Y:S04]  /*1b60*/  S2R R48, SR_CgaCtaId ;  /* 0x0000000000307919 */ /* 0x000e280000008800 */
        /* <DEDUP_REMOVED lines=34> */
[----:B------:R-:W-:Y:S01]  /*1d90*/  IADD3 R44, R44, R45, RZ ;  /* 0x0000002d2c2c7210 */ /* 0x000fe20007ffe0ff */
[C---:B------:R-:W-:Y:S01]  /*1da0*/  IMAD.IADD R50, R45.reuse, 0x1, R50 ;  /* 0x000000012d327824 */ /* 0x040fe200078e0232 */
[C---:B------:R-:W-:Y:S02]  /*1db0*/  IADD3 R46, R45.reuse, R46, RZ ;  /* 0x0000002e2d2e7210 */ /* 0x040fe40007ffe0ff */
[C---:B------:R-:W-:Y:S02]  /*1dc0*/  IADD3 R49, R45.reuse, R49, RZ ;  /* 0x000000312d317210 */ /* 0x040fe40007ffe0ff */
[----:B------:R-:W-:Y:S02]  /*1dd0*/  IADD3 R48, R45, R48, RZ ;  /* 0x000000302d307210 */ /* 0x000fe40007ffe0ff */
[----:B------:R-:W0:Y:S04]  /*1de0*/  LDS.64 R44, [R44] ;  /* 0x000000002c2c7984 */ /* 0x000e280000000a00 */
[----:B------:R-:W1:Y:S01]  /*1df0*/  LDS.64 R46, [R46] ;  /* 0x000000002e2e7984 */ /* 0x000e620000000a00 */
[----:B0-----:R-:W-:Y:S01]  /*1e00*/  FADD.FTZ R44, RZ, R44 ;  /* 0x0000002cff2c7221 */ /* 0x001fe20000010000 */
[----:B------:R-:W-:-:S03]  /*1e10*/  FADD.FTZ R45, RZ, R45 ;  /* 0x0000002dff2d7221 */ /* 0x000fc60000010000 */
[----:B-1----:R-:W-:Y:S01]  /*1e20*/  FADD.FTZ R46, R44, R46 ;  /* 0x0000002e2c2e7221 */ /* 0x002fe20000010000 */
        /* <DEDUP_REMOVED lines=10> */
.L_x_1269:
[----:B------:R-:W-:Y:S05]  /*1ed0*/  BSYNC B0 ;  /* 0x0000000000007941 */ /* 0x000fea0003800000 */
.L_x_1268:
        /* <DEDUP_REMOVED lines=15> */
[----:B------:R-:W-:-:S04]  /*1fd0*/  SHF.R.U32.HI R47, RZ, 0x2, R52 ;  /* 0x00000002ff2f7819 */ /* 0x000fc80000011634 */
[----:B------:R-:W-:-:S03]  /*1fe0*/  SHF.L.U32 R47, R47, 0x6, RZ ;  /* 0x000000062f2f7819 */ /* 0x000fc600000006ff */
[----:B------:R-:W1:Y:S01]  /*1ff0*/  LDC.64 R48, c[0x0][0x248] ;  /* 0x00009200ff307b82 */ /* 0x000e620000000a00 */
[----:B-----5:R-:W-:Y:S01]  /*2000*/  LOP3.LUT R47, R47, 0xffffffc0, R51, 0xe2, !PT ;  /* 0xffffffc02f2f7812 */ /* 0x020fe200078ee233 */
[----:B0-----:R-:W-:-:S05]  /*2010*/  IMAD R46, R46, UR4, R50 ;  /* 0x000000042e2e7c24 */ /* 0x001fca000f8e0232 */
[----:B------:R-:W-:-:S05]  /*2020*/  LEA R46, R46, R47, 0xb ;  /* 0x0000002f2e2e7211 */ /* 0x000fca00078e58ff */
[----:B------:R-:W-:-:S04]  /*2030*/  IMAD.SHL.U32 R46, R46, 0x2, RZ ;  /* 0x000000022e2e7824 */ /* 0x000fc800078e00ff */
[----:B-1----:R-:W-:-:S05]  /*2040*/  IMAD.WIDE.U32 R46, R46, 0x4, R48 ;  /* 0x000000042e2e7825 */ /* 0x002fca00078e0030 */
[----:B------:R0:W-:Y:S02]  /*2050*/  STG.E.64 desc[UR6][R46.64], R44 ;  /* 0x0000002c2e007986 */ /* 0x0001e4000c101b06 */
.L_x_1271:
[----:B------:R-:W-:Y:S05]  /*2060*/  BSYNC B0 ;  /* 0x0000000000007941 */ /* 0x000fea0003800000 */
.L_x_1270:
[----:B------:R-:W-:Y:S06]  /*2070*/  BAR.SYNC.DEFER_BLOCKING 0x0 ;  /* 0x0000000000007b1d */ /* 0x000fec0000010000 */
[----:B------:R-:W-:Y:S05]  /*2080*/  @P2 BRA `(.L_x_1272) ;  /* 0x00000000003c2947 */ /* 0x000fea0003800000 */
[----:B0-----:R-:W0:Y:S01]  /*2090*/  LDC.64 R44, c[0x0][0x250] ;  /* 0x00009400ff2c7b82 */ /* 0x001e220000000a00 */
[----:B-----5:R-:W-:Y:S02]  /*20a0*/  ISETP.NE.AND P1, PT, R51, RZ, PT ;  /* 0x000000ff3300720c */ /* 0x020fe40003f25270 */
[----:B------:R-:W-:-:S04]  /*20b0*/  MOV R46, 0x7fffffc1 ;  /* 0x7fffffc1002e7802 */ /* 0x000fc80000000f00 */
[----:B------:R-:W-:Y:S01]  /*20c0*/  SEL R46, R46, 0x1, !P1 ;  /* 0x000000012e2e7807 */ /* 0x000fe20004800000 */
[----:B0-----:R-:W-:Y:S01]  /*20d0*/  IMAD.WIDE.U32 R44, R50, 0x4, R44 ;  /* 0x00000004322c7825 */ /* 0x001fe200078e002c */
[----:B------:R-:W-:Y:S06]  /*20e0*/  MEMBAR.ALL.GPU ;  /* 0x0000000000007992 */ /* 0x000fec000000a000 */
[----:B------:R-:W-:-:S00]  /*20f0*/  ERRBAR ;  /* 0x00000000000079ab */ /* 0x000fc00000000000 */
[----:B------:R-:W-:Y:S06]  /*2100*/  CGAERRBAR ;  /* 0x00000000000075ab */ /* 0x000fec0000000000 */
[----:B------:R0:W5:Y:S02]  /*2110*/  ATOM.E.ADD.STRONG.GPU PT, R46, desc[UR6][R44.64], R46 ;  /* 0x0000002e2c2e798a */ /* 0x00016400081ee1c6 */
.L_x_1273:
[----:B------:R-:W2:Y:S04]  /*2120*/  LD.E.STRONG.GPU R47, desc[UR6][R44.64] ;  /* 0x000000062c2f7980 */ /* 0x000ea8000c10f900 */
[----:B--2---:R-:W-:Y:S01]  /*2130*/  CCTL.IVALL ;  /* 0x00000000ff00798f */ /* 0x004fe20002000000 */
[----:B------:R-:W-:Y:S05]  /*2140*/  YIELD ;  /* 0x0000000000007946 */ /* 0x000fea0003800000 */
[----:B-----5:R-:W-:-:S04]  /*2150*/  LOP3.LUT R47, R47, R46, RZ, 0x3c, !PT ;  /* 0x0000002e2f2f7212 */ /* 0x020fc800078e3cff */
[----:B------:R-:W-:-:S13]  /*2160*/  ISETP.GT.AND P1, PT, R47, -0x1, PT ;  /* 0xffffffff2f00780c */ /* 0x000fda0003f24270 */
[----:B------:R-:W-:Y:S05]  /*2170*/  @P1 BRA `(.L_x_1273) ;  /* 0xfffffffc00e81947 */ /* 0x000fea000383ffff */
.L_x_1272:
[----:B------:R-:W-:Y:S05]  /*2180*/  WARPSYNC.ALL ;  /* 0x0000000000007948 */ /* 0x000fea0003800000 */
[----:B------:R-:W-:Y:S01]  /*2190*/  BAR.SYNC.DEFER_BLOCKING 0x0 ;  /* 0x0000000000007b1d */ /* 0x000fe20000010000 */
[----:B0-----:R-:W-:Y:S01]  /*21a0*/  HFMA2.MMA R46, -RZ, RZ, 0, 0 ;  /* 0x00000000ff2e7435 */ /* 0x001fe200000001ff */
[----:B------:R-:W-:-:S04]  /*21b0*/  MOV R45, RZ ;  /* 0x000000ff002d7202 */ /* 0x000fc80000000f00 */
        /* <DEDUP_REMOVED lines=8> */
[----:B0-----:R-:W-:-:S04]  /*2240*/  SHF.L.U32 R45, R47, 0x3, RZ ;  /* 0x000000032f2d7819 */ /* 0x001fc800000006ff */
[----:B------:R-:W-:Y:S01]  /*2250*/  LOP3.LUT R45, R45, 0x7fffffc0, RZ, 0xc0, !PT ;  /* 0x7fffffc02d2d7812 */ /* 0x000fe200078ec0ff */
[----:B-1----:R-:W-:-:S04]  /*2260*/  IMAD R44, R44, UR4, R48 ;  /* 0x000000042c2c7c24 */ /* 0x002fc8000f8e0230 */
[----:B------:R-:W-:Y:S01]  /*2270*/  IMAD R44, R44, 0x800, R45 ;  /* 0x000008002c2c7824 */ /* 0x000fe200078e022d */
[----:B------:R-:W-:-:S04]  /*2280*/  LOP3.LUT R45, R47, 0x7, RZ, 0xc0, !PT ;  /* 0x000000072f2d7812 */ /* 0x000fc800078ec0ff */
[----:B------:R-:W-:-:S04]  /*2290*/  IADD3 R44, R44, R45, RZ ;  /* 0x0000002d2c2c7210 */ /* 0x000fc80007ffe0ff */
[----:B------:R-:W-:-:S04]  /*22a0*/  SHF.L.U32 R52, R44, 0x1, RZ ;  /* 0x000000012c347819 */ /* 0x000fc800000006ff */
[C---:B------:R-:W-:Y:S01]  /*22b0*/  IADD3 R50, R52.reuse, 0x10, RZ ;  /* 0x0000001034327810 */ /* 0x040fe20007ffe0ff */
[C---:B--2---:R-:W-:Y:S01]  /*22c0*/  IMAD.WIDE.U32 R46, R52.reuse, 0x4, R2 ;  /* 0x00000004342e7825 */ /* 0x044fe200078e0002 */
[----:B------:R-:W-:-:S03]  /*22d0*/  IADD3 R48, R52, 0x20, RZ ;  /* 0x0000002034307810 */ /* 0x000fc60007ffe0ff */
[--C-:B-----5:R-:W-:Y:S02]  /*22e0*/  IMAD.WIDE.U32 R50, R50, 0x4, R2.reuse ;  /* 0x0000000432327825 */ /* 0x120fe400078e0002 */
[----:B------:R-:W2:Y:S02]  /*22f0*/  LDG.E.64 R46, desc[UR6][R46.64] ;  /* 0x000000062e2e7981 */ /* 0x000ea4000c1e1b00 */
[--C-:B------:R-:W-:Y:S02]  /*2300*/  IMAD.WIDE.U32 R48, R48, 0x4, R2.reuse ;  /* 0x0000000430307825 */ /* 0x100fe400078e0002 */
[----:B------:R-:W4:Y:S02]  /*2310*/  LDG.E.64 R50, desc[UR6][R50.64] ;  /* 0x0000000632327981 */ /* 0x000f24000c1e1b00 */
[----:B------:R-:W-:Y:S02]  /*2320*/  VIADD R44, R52, 0x30 ;  /* 0x00000030342c7836 */ /* 0x000fe40000000000 */
[----:B------:R-:W3:Y:S02]  /*2330*/  LDG.E.64 R48, desc[UR6][R48.64] ;  /* 0x0000000630307981 */ /* 0x000ee4000c1e1b00 */
[----:B------:R-:W-:-:S06]  /*2340*/  IMAD.WIDE.U32 R44, R44, 0x4, R2 ;  /* 0x000000042c2c7825 */ /* 0x000fcc00078e0002 */
[----:B------:R-:W3:Y:S01]  /*2350*/  LDG.E.64 R44, desc[UR6][R44.64] ;  /* 0x000000062c2c7981 */ /* 0x000ee2000c1e1b00 */
[----:B------:R-:W-:Y:S01]  /*2360*/  IADD3 R53, R52, 0x60, RZ ;  /* 0x0000006034357810 */ /* 0x000fe20007ffe0ff */
[----:B--2---:R-:W-:Y:S01]  /*2370*/  FADD.FTZ R46, RZ, R46 ;  /* 0x0000002eff2e7221 */ /* 0x004fe20000010000 */
[----:B------:R-:W-:-:S03]  /*2380*/  FADD.FTZ R47, RZ, R47 ;  /* 0x0000002fff2f7221 */ /* 0x000fc60000010000 */
[----:B----4-:R-:W-:Y:S01]  /*2390*/  FADD.FTZ R50, R50, R46 ;  /* 0x0000002e32327221 */ /* 0x010fe20000010000 */
[----:B------:R-:W-:Y:S01]  /*23a0*/  FADD.FTZ R47, R51, R47 ;  /* 0x0000002f332f7221 */ /* 0x000fe20000010000 */
[----:B------:R-:W-:Y:S02]  /*23b0*/  IADD3 R46, R52, 0x50, RZ ;  /* 0x00000050342e7810 */ /* 0x000fe40007ffe0ff */
[----:B---3--:R-:W-:Y:S01]  /*23c0*/  FADD.FTZ R48, R48, R50 ;  /* 0x0000003230307221 */ /* 0x008fe20000010000 */
[----:B------:R-:W-:Y:S02]  /*23d0*/  FADD.FTZ R0, R49, R47 ;  /* 0x0000002f31007221 */ /* 0x000fe40000010000 */
[----:B------:R-:W-:-:S04]  /*23e0*/  IMAD.WIDE.U32 R46, R46, 0x4, R2 ;  /* 0x000000042e2e7825 */ /* 0x000fc800078e0002 */
[----:B------:R-:W-:Y:S01]  /*23f0*/  FADD.FTZ R44, R44, R48 ;  /* 0x000000302c2c7221 */ /* 0x000fe20000010000 */
[----:B------:R-:W-:Y:S01]  /*2400*/  IADD3 R48, R52, 0x40, RZ ;  /* 0x0000004034307810 */ /* 0x000fe20007ffe0ff */
[----:B------:R-:W2:Y:S04]  /*2410*/  LDG.E.64 R46, desc[UR6][R46.64] ;  /* 0x000000062e2e7981 */ /* 0x000ea8000c1e1b00 */
[----:B------:R-:W-:Y:S01]  /*2420*/  IMAD.WIDE.U32 R48, R48, 0x4, R2 ;  /* 0x0000000430307825 */ /* 0x000fe200078e0002 */
[----:B------:R-:W-:-:S03]  /*2430*/  IADD3 R50, R52, 0x70, RZ ;  /* 0x0000007034327810 */ /* 0x000fc60007ffe0ff */
        /* <DEDUP_REMOVED lines=16> */
.L_x_1275:
[----:B------:R-:W-:Y:S05]  /*2540*/  BSYNC B0 ;  /* 0x0000000000007941 */ /* 0x000fea0003800000 */
.L_x_1274:
[----:B------:R-:W0:Y:S01]  /*2550*/  SHFL.BFLY PT, R47, R46, 0x4, 0x1f ;  /* 0x0c801f002e2f7f89 */ /* 0x000e2200000e0000 */
[----:B------:R-:W-:Y:S01]  /*2560*/  PRMT R52, R8, 0x7632, R52 ;  /* 0x0000763208347816 */ /* 0x000fe20000000034 */
[----:B------:R-:W-:Y:S01]  /*2570*/  ULDC.64 UR8, c[0x0][0x240] ;  /* 0x0000900000087ab9 */ /* 0x000fe20000000a00 */
[----:B------:R-:W-:Y:S01]  /*2580*/  PRMT R8, R10, 0x7632, R8 ;  /* 0x000076320a087816 */ /* 0x000fe20000000008 */
[----:B------:R-:W1:Y:S01]  /*2590*/  SHFL.BFLY PT, R44, R45, 0x4, 0x1f ;  /* 0x0c801f002d2c7f89 */ /* 0x000e6200000e0000 */
[----:B------:R-:W-:Y:S01]  /*25a0*/  ISETP.EQ.U32.AND P1, PT, RZ, UR8, PT ;  /* 0x00000008ff007c0c */ /* 0x000fe2000bf22070 */
[----:B------:R-:W-:Y:S01]  /*25b0*/  BSSY B0, `(.L_x_1276) ;  /* 0x0000045000007945 */ /* 0x000fe20003800000 */
[----:B------:R-:W-:Y:S01]  /*25c0*/  PRMT R26, R21, 0x7632, R26 ;  /* 0x00007632151a7816 */ /* 0x000fe2000000001a */
[----:B------:R-:W2:Y:S01]  /*25d0*/  S2R R53, SR_TID.X ;  /* 0x0000000000357919 */ /* 0x000ea20000002100 */
[----:B------:R-:W-:Y:S02]  /*25e0*/  PRMT R27, R22, 0x7632, R27 ;  /* 0x00007632161b7816 */ /* 0x000fe4000000001b */
[----:B------:R-:W-:Y:S01]  /*25f0*/  PRMT R28, R23, 0x7632, R28 ;  /* 0x00007632171c7816 */ /* 0x000fe2000000001c */
[----:B------:R3:W-:Y:S01]  /*2600*/  STL.S16 [R1], R8 ;  /* 0x0000000801007387 */ /* 0x0007e20000100600 */
[----:B------:R-:W-:-:S02]  /*2610*/  PRMT R29, R24, 0x7632, R29 ;  /* 0x00007632181d7816 */ /* 0x000fc4000000001d */
[----:B------:R-:W-:Y:S02]  /*2620*/  PRMT R30, R25, 0x7632, R30 ;  /* 0x00007632191e7816 */ /* 0x000fe4000000001e */
[----:B------:R-:W-:Y:S02]  /*2630*/  PRMT R31, R26, 0x7632, R31 ;  /* 0x000076321a1f7816 */ /* 0x000fe4000000001f */
[----:B------:R-:W-:Y:S02]  /*2640*/  PRMT R32, R27, 0x7632, R32 ;  /* 0x000076321b207816 */ /* 0x000fe40000000020 */
[----:B------:R-:W-:Y:S01]  /*2650*/  PRMT R33, R28, 0x7632, R33 ;  /* 0x000076321c217816 */ /* 0x000fe20000000021 */
[----:B---3--:R-:W3:Y:S01]  /*2660*/  S2R R8, SR_CTAID.X ;  /* 0x0000000000087919 */ /* 0x008ee20000002500 */
        /* <DEDUP_REMOVED lines=9> */
[----:B------:R-:W-:Y:S02]  /*2700*/  PRMT R39, R34, 0x7632, R39 ;  /* 0x0000763222277816 */ /* 0x000fe40000000027 */
[----:B------:R-:W-:Y:S02]  /*2710*/  PRMT R50, R9, 0x7632, R50 ;  /* 0x0000763209327816 */ /* 0x000fe40000000032 */
[----:B------:R-:W-:-:S02]  /*2720*/  PRMT R11, R11, 0x7632, R11 ;  /* 0x000076320b0b7816 */ /* 0x000fc4000000000b */
[----:B--2---:R-:W-:Y:S02]  /*2730*/  LOP3.LUT P0, RZ, R53, 0xffffff07, RZ, 0xc0, !PT ;  /* 0xffffff0735ff7812 */ /* 0x004fe4000780c0ff */
[----:B------:R-:W-:Y:S02]  /*2740*/  PRMT R12, R12, 0x7632, R12 ;  /* 0x000076320c0c7816 */ /* 0x000fe4000000000c */
[----:B------:R-:W-:Y:S02]  /*2750*/  PRMT R13, R13, 0x7632, R13 ;  /* 0x000076320d0d7816 */ /* 0x000fe4000000000d */
[----:B------:R-:W-:Y:S02]  /*2760*/  PRMT R14, R14, 0x7632, R14 ;  /* 0x000076320e0e7816 */ /* 0x000fe4000000000e */
[----:B------:R-:W-:Y:S02]  /*2770*/  PRMT R15, R15, 0x7632, R15 ;  /* 0x000076320f0f7816 */ /* 0x000fe4000000000f */
[----:B------:R-:W-:-:S02]  /*2780*/  PRMT R16, R16, 0x7632, R16 ;  /* 0x0000763210107816 */ /* 0x000fc40000000010 */
[----:B------:R-:W-:Y:S01]  /*2790*/  PRMT R17, R17, 0x7632, R17 ;  /* 0x0000763211117816 */ /* 0x000fe20000000011 */
[----:B0-----:R-:W-:Y:S01]  /*27a0*/  FADD.FTZ R46, R46, R47 ;  /* 0x0000002f2e2e7221 */ /* 0x001fe20000010000 */
[----:B------:R-:W-:Y:S02]  /*27b0*/  PRMT R18, R18, 0x7632, R18 ;  /* 0x0000763212127816 */ /* 0x000fe40000000012 */
[----:B------:R-:W-:Y:S01]  /*27c0*/  PRMT R19, R19, 0x7632, R19 ;  /* 0x0000763213137816 */ /* 0x000fe20000000013 */
[----:B-1----:R-:W-:Y:S01]  /*27d0*/  FADD.FTZ R45, R44, R45 ;  /* 0x0000002d2c2d7221 */ /* 0x002fe20000010000 */
[----:B------:R-:W-:Y:S01]  /*27e0*/  PRMT R10, R20, 0x7632, R10 ;  /* 0x00007632140a7816 */ /* 0x000fe2000000000a */
[----:B------:R-:W0:Y:S01]  /*27f0*/  SHFL.BFLY PT, R44, R46, 0x1, 0x1f ;  /* 0x0c201f002e2c7f89 */ /* 0x000e2200000e0000 */
[----:B------:R-:W-:Y:S02]  /*2800*/  PRMT R48, R39, 0x7632, R48 ;  /* 0x0000763227307816 */ /* 0x000fe40000000030 */
[----:B-----5:R-:W-:Y:S01]  /*2810*/  PRMT R23, R40, 0x7632, R23 ;  /* 0x0000763228177816 */ /* 0x020fe20000000017 */
[----:B------:R-:W1:Y:S01]  /*2820*/  SHFL.BFLY PT, R47, R45, 0x1, 0x1f ;  /* 0x0c201f002d2f7f89 */ /* 0x000e6200000e0000 */
[----:B------:R-:W-:-:S02]  /*2830*/  PRMT R51, R41, 0x7632, R51 ;  /* 0x0000763229337816 */ /* 0x000fc40000000033 */
[----:B------:R-:W-:Y:S02]  /*2840*/  PRMT R22, R42, 0x7632, R22 ;  /* 0x000076322a167816 */ /* 0x000fe40000000016 */
[----:B------:R-:W-:Y:S01]  /*2850*/  PRMT R49, R43, 0x7632, R49 ;  /* 0x000076322b317816 */ /* 0x000fe20000000031 */
[----:B0-----:R-:W-:Y:S01]  /*2860*/  FADD.FTZ R44, R46, R44 ;  /* 0x0000002c2e2c7221 */ /* 0x001fe20000010000 */
[----:B------:R-:W-:-:S03]  /*2870*/  @!P0 LOP3.LUT R46, R53, 0xfffffff8, RZ, 0xc0, !PT ;  /* 0xfffffff8352e8812 */ /* 0x000fc600078ec0ff */
[----:B------:R-:W-:Y:S01]  /*2880*/  @!P0 FMUL.FTZ R44, R44, 2.4414062863797880709e-05 ;  /* 0x37cccccd2c2c8820 */ /* 0x000fe20000410000 */
[----:B-1----:R-:W-:-:S03]  /*2890*/  FADD.FTZ R47, R45, R47 ;  /* 0x0000002f2d2f7221 */ /* 0x002fc60000010000 */
[----:B------:R-:W-:-:S04]  /*28a0*/  @!P0 FMUL.FTZ R45, R44, R44 ;  /* 0x0000002c2c2d8220 */ /* 0x000fc80000410000 */
[----:B------:R-:W-:Y:S01]  /*28b0*/  @!P0 FFMA.FTZ R45, R47, 2.4414062863797880709e-05, -R45 ;  /* 0x37cccccd2f2d8823 */ /* 0x000fe2000001082d */
[----:B------:R-:W-:-:S04]  /*28c0*/  PRMT R47, R38, 0x7632, R47 ;  /* 0x00007632262f7816 */ /* 0x000fc8000000002f */
[----:B------:R-:W-:-:S05]  /*28d0*/  @!P0 FMNMX.FTZ R45, RZ, R45, !PT ;  /* 0x0000002dff2d8209 */ /* 0x000fca0007810000 */
        /* <DEDUP_REMOVED lines=9> */
[----:B------:R-:W2:Y:S01]  /*2970*/  LDL R8, [R1+0x94] ;  /* 0x0000940001087983 */ /* 0x000ea20000100800 */
[----:B------:R-:W-:Y:S02]  /*2980*/  SHF.R.S32.HI R20, RZ, 0x1f, R53 ;  /* 0x0000001fff147819 */ /* 0x000fe40000011435 */
[----:B------:R-:W-:-:S04]  /*2990*/  LEA R9, P0, R0, R53, 0x5 ;  /* 0x0000003500097211 */ /* 0x000fc800078028ff */
[----:B--2---:R-:W-:Y:S02]  /*29a0*/  LEA.HI.X R20, R0, R20, R8, 0x5, P0 ;  /* 0x0000001400147211 */ /* 0x004fe400000f2c08 */
[----:B------:R-:W-:-:S04]  /*29b0*/  LEA R8, P0, R9, UR8, 0x3 ;  /* 0x0000000809087c11 */ /* 0x000fc8000f8018ff */
[----:B------:R-:W-:Y:S02]  /*29c0*/  LEA.HI.X R9, R9, UR9, R20, 0x3, P0 ;  /* 0x0000000909097c11 */ /* 0x000fe400080f1c14 */
[----:B------:R-:W-:-:S06]  /*29d0*/  LEA R20, R53, UR5, 0x3 ;  /* 0x0000000535147c11 */ /* 0x000fcc000f8e18ff */
[----:B------:R-:W0:Y:S04]  /*29e0*/  LDS.64 R20, [R20] ;  /* 0x0000000014147984 */ /* 0x000e280000000a00 */
[----:B0-----:R0:W-:Y:S02]  /*29f0*/  STG.E.64 desc[UR6][R8.64], R20 ;  /* 0x0000001408007986 */ /* 0x0011e4000c101b06 */
.L_x_1277:
[----:B------:R-:W-:Y:S05]  /*2a00*/  BSYNC B0 ;  /* 0x0000000000007941 */ /* 0x000fea0003800000 */
.L_x_1276:
[----:B------:R-:W2:Y:S01]  /*2a10*/  LDL.LU R24, [R1+0x20] ;  /* 0x0000200001187983 */ /* 0x000ea20000300800 */
[----:B------:R-:W-:Y:S01]  /*2a20*/  ULDC.64 UR10, c[0x0][0x210] ;  /* 0x00008400000a7ab9 */ /* 0x000fe20000000a00 */
[----:B------:R-:W-:Y:S02]  /*2a30*/  ULDC UR8, c[0x0][0x230] ;  /* 0x00008c0000087ab9 */ /* 0x000fe40000000800 */
[----:B0-----:R-:W3:Y:S04]  /*2a40*/  LDL R9, [R1+0x138] ;  /* 0x0001380001097983 */ /* 0x001ee80000100800 */
[----:B------:R-:W4:Y:S01]  /*2a50*/  LDL R8, [R1+0x134] ;  /* 0x0001340001087983 */ /* 0x000f220000100800 */
[----:B------:R-:W-:Y:S01]  /*2a60*/  LEA R20, P0, R2, UR10, 0x1 ;  /* 0x0000000a02147c11 */ /* 0x000fe2000f8008ff */
[----:B------:R-:W-:Y:S01]  /*2a70*/  IMAD.U32 R52, R52, 0x10000, RZ ;  /* 0x0001000034347824 */ /* 0x000fe200078e00ff */
[----:B------:R-:W-:Y:S01]  /*2a80*/  SHF.L.U32 R53, R22, 0x10, RZ ;  /* 0x0000001016357819 */ /* 0x000fe200000006ff */
[----:B------:R0:W-:Y:S01]  /*2a90*/  STL [R1+0x13c], R0 ;  /* 0x00013c0001007387 */ /* 0x0001e20000100800 */
[----:B------:R-:W-:Y:S01]  /*2aa0*/  SHF.L.U32 R40, R40, 0x10, RZ ;  /* 0x0000001028287819 */ /* 0x000fe200000006ff */
[----:B------:R-:W-:Y:S01]  /*2ab0*/  IMAD.U32 R50, R50, 0x10000, RZ ;  /* 0x0001000032327824 */ /* 0x000fe200078e00ff */
[----:B------:R-:W-:-:S02]  /*2ac0*/  SHF.L.U32 R42, R42, 0x10, RZ ;  /* 0x000000102a2a7819 */ /* 0x000fc400000006ff */
[----:B------:R-:W-:Y:S02]  /*2ad0*/  SHF.L.U32 R43, R43, 0x10, RZ ;  /* 0x000000102b2b7819 */ /* 0x000fe400000006ff */
[----:B0-----:R-:W-:-:S05]  /*2ae0*/  SHF.L.U32 R0, R41, 0x10, RZ ;  /* 0x0000001029007819 */ /* 0x001fca00000006ff */
[----:B------:R-:W-:Y:S04]  /*2af0*/  STL [R1+0x24], R0 ;  /* 0x0000240001007387 */ /* 0x000fe80000100800 */
[----:B------:R-:W-:Y:S01]  /*2b00*/  STL [R1+0x20], R43 ;  /* 0x0000202b01007387 */ /* 0x000fe20000100800 */
[----:B--2---:R-:W-:-:S03]  /*2b10*/  LEA.HI.X R21, R2, UR11, R24, 0x1, P0 ;  /* 0x0000000b02157c11 */ /* 0x004fc600080f0c18 */
[----:B---3--:R0:W1:Y:S02]  /*2b20*/  LDS.64 R24, [R9+UR5] ;  /* 0x0000000509187984 */ /* 0x0080640008000a00 */
[----:B0-----:R-:W-:Y:S02]  /*2b30*/  SHF.L.U32 R9, R51, 0x10, RZ ;  /* 0x0000001033097819 */ /* 0x001fe400000006ff */
[----:B------:R-:W2:Y:S01]  /*2b40*/  LDL.LU R51, [R1+0x60] ;  /* 0x0000600001337983 */ /* 0x000ea20000300800 */
[----:B-1----:R-:W-:Y:S01]  /*2b50*/  FADD.FTZ R25, R25, UR8 ;  /* 0x0000000819197e21 */ /* 0x002fe20008010000 */
[----:B------:R-:W-:Y:S01]  /*2b60*/  FADD.FTZ R2, -R24, R52 ;  /* 0x0000003418027221 */ /* 0x000fe20000010100 */
[----:B------:R-:W-:Y:S01]  /*2b70*/  SHF.L.U32 R52, R23, 0x10, RZ ;  /* 0x0000001017347819 */ /* 0x000fe200000006ff */
[----:B------:R-:W-:Y:S01]  /*2b80*/  FADD.FTZ R56, R56, -R24 ;  /* 0x8000001838387221 */ /* 0x000fe20000010000 */
[----:B----4-:R0:W1:Y:S02]  /*2b90*/  LDS.64 R22, [R8+UR5] ;  /* 0x0000000508167984 */ /* 0x0100640008000a00 */
[----:B------:R-:W3:Y:S01]  /*2ba0*/  MUFU.RSQ R25, R25 ;  /* 0x0000001900197308 */ /* 0x000ee20000001400 */
[----:B0-----:R-:W-:-:S02]  /*2bb0*/  SHF.L.U32 R8, R49, 0x10, RZ ;  /* 0x0000001031087819 */ /* 0x001fc400000006ff */
[----:B------:R-:W4:Y:S01]  /*2bc0*/  LDL.LU R49, [R1+0x68] ;  /* 0x0000680001317983 */ /* 0x000f220000300800 */
[----:B---3--:R-:W-:Y:S01]  /*2bd0*/  FMUL.FTZ R56, R56, R25 ;  /* 0x0000001938387220 */ /* 0x008fe20000410000 */
[----:B------:R-:W-:-:S03]  /*2be0*/  FMUL.FTZ R2, R25, R2 ;  /* 0x0000000219027220 */ /* 0x000fc60000410000 */
[----:B------:R-:W-:Y:S01]  /*2bf0*/  FFMA.FTZ R56, R56, R40, R42 ;  /* 0x0000002838387223 */ /* 0x000fe2000001002a */
[----:B------:R-:W-:-:S05]  /*2c00*/  FFMA.FTZ R2, R2, R52, R53 ;  /* 0x0000003402027223 */ /* 0x000fca0000010035 */
[----:B------:R-:W-:-:S05]  /*2c10*/  F2FP.BF16.F32.PACK_AB R2, R2, R56 ;  /* 0x000000380202723e */ /* 0x000fca00000010ff */
[----:B------:R0:W-:Y:S01]  /*2c20*/  STG.E.U16 desc[UR6][R20.64], R2 ;  /* 0x0000000214007986 */ /* 0x0001e2000c101506 */
[----:B-1----:R-:W-:Y:S01]  /*2c30*/  FADD.FTZ R55, R55, -R22 ;  /* 0x8000001637377221 */ /* 0x002fe20000010000 */
[----:B------:R-:W-:Y:S01]  /*2c40*/  FADD.FTZ R50, -R22, R50 ;  /* 0x0000003216327221 */ /* 0x000fe20000010100 */
[----:B0-----:R-:W-:-:S05]  /*2c50*/  PRMT R2, R2, 0x7632, R2 ;  /* 0x0000763202027816 */ /* 0x001fca0000000002 */
[----:B------:R0:W-:Y:S02]  /*2c60*/  STG.E.U16 desc[UR6][R20.64+0x2], R2 ;  /* 0x0000020214007986 */ /* 0x0001e4000c101506 */
[----:B0-----:R-:W-:Y:S01]  /*2c70*/  FADD.FTZ R2, R23, UR8 ;  /* 0x0000000817027e21 */ /* 0x001fe20008010000 */
[--C-:B------:R-:W-:Y:S01]  /*2c80*/  FADD.FTZ R60, R60, -R24.reuse ;  /* 0x800000183c3c7221 */ /* 0x100fe20000010000 */
[--C-:B------:R-:W-:Y:S01]  /*2c90*/  FADD.FTZ R59, R59, -R24.reuse ;  /* 0x800000183b3b7221 */ /* 0x100fe20000010000 */
[--C-:B------:R-:W-:Y:S01]  /*2ca0*/  FADD.FTZ R58, R58, -R24.reuse ;  /* 0x800000183a3a7221 */ /* 0x100fe20000010000 */
[--C-:B------:R-:W-:Y:S01]  /*2cb0*/  FADD.FTZ R57, R57, -R24.reuse ;  /* 0x8000001839397221 */ /* 0x100fe20000010000 */
[----:B------:R-:W-:Y:S01]  /*2cc0*/  FADD.FTZ R61, R61, -R24 ;  /* 0x800000183d3d7221 */ /* 0x000fe20000010000 */
[----:B------:R-:W0:Y:S01]  /*2cd0*/  MUFU.RSQ R2, R2 ;  /* 0x0000000200027308 */ /* 0x000e220000001400 */
[----:B------:R-:W-:Y:S02]  /*2ce0*/  SHF.L.U32 R12, R12, 0x10, RZ ;  /* 0x000000100c0c7819 */ /* 0x000fe400000006ff */
[----:B------:R-:W-:-:S02]  /*2cf0*/  SHF.L.U32 R14, R14, 0x10, RZ ;  /* 0x000000100e0e7819 */ /* 0x000fc400000006ff */
[----:B------:R-:W-:Y:S02]  /*2d00*/  SHF.L.U32 R16, R16, 0x10, RZ ;  /* 0x0000001010107819 */ /* 0x000fe400000006ff */
[----:B------:R-:W-:Y:S01]  /*2d10*/  SHF.L.U32 R18, R18, 0x10, RZ ;  /* 0x0000001012127819 */ /* 0x000fe200000006ff */
[----:B------:R-:W-:Y:S01]  /*2d20*/  IMAD.U32 R10, R10, 0x10000, RZ ;  /* 0x000100000a0a7824 */ /* 0x000fe200078e00ff */
[----:B------:R-:W-:Y:S02]  /*2d30*/  SHF.L.U32 R27, R27, 0x10, RZ ;  /* 0x000000101b1b7819 */ /* 0x000fe400000006ff */
[----:B------:R-:W-:Y:S02]  /*2d40*/  SHF.L.U32 R29, R29, 0x10, RZ ;  /* 0x000000101d1d7819 */ /* 0x000fe400000006ff */
[----:B------:R-:W-:Y:S02]  /*2d50*/  SHF.L.U32 R31, R31, 0x10, RZ ;  /* 0x000000101f1f7819 */ /* 0x000fe400000006ff */
[----:B------:R-:W-:Y:S01]  /*2d60*/  SHF.L.U32 R33, R33, 0x10, RZ ;  /* 0x0000001021217819 */ /* 0x000fe200000006ff */
[----:B------:R-:W-:-:S02]  /*2d70*/  IMAD.U32 R35, R35, 0x10000, RZ ;  /* 0x0001000023237824 */ /* 0x000fc400078e00ff */
[----:B0-----:R-:W-:Y:S01]  /*2d80*/  FMUL.FTZ R55, R55, R2 ;  /* 0x0000000237377220 */ /* 0x001fe20000410000 */
[----:B------:R-:W-:Y:S01]  /*2d90*/  FMUL.FTZ R50, R2, R50 ;  /* 0x0000003202327220 */ /* 0x000fe20000410000 */
[----:B------:R-:W-:Y:S02]  /*2da0*/  SHF.L.U32 R37, R37, 0x10, RZ ;  /* 0x0000001025257819 */ /* 0x000fe400000006ff */
[----:B------:R-:W-:Y:S01]  /*2db0*/  SHF.L.U32 R45, R45, 0x10, RZ ;  /* 0x000000102d2d7819 */ /* 0x000fe200000006ff */
[----:B------:R-:W-:Y:S01]  /*2dc0*/  FFMA.FTZ R55, R55, R0, R43 ;  /* 0x0000000037377223 */ /* 0x000fe2000001002b */
[----:B------:R-:W-:Y:S01]  /*2dd0*/  SHF.L.U32 R39, R39, 0x10, RZ ;  /* 0x0000001027277819 */ /* 0x000fe200000006ff */
[----:B------:R-:W3:Y:S01]  /*2de0*/  LDL.LU R43, [R1+0x5c] ;  /* 0x00005c00012b7983 */ /* 0x000ee20000300800 */
[----:B------:R-:W-:Y:S01]  /*2df0*/  FFMA.FTZ R50, R50, R9, R8 ;  /* 0x0000000932327223 */ /* 0x000fe20000010008 */
[----:B------:R-:W-:Y:S01]  /*2e00*/  SHF.L.U32 R47, R47, 0x10, RZ ;  /* 0x000000102f2f7819 */ /* 0x000fe200000006ff */
[----:B------:R-:W-:Y:S01]  /*2e10*/  IMAD.U32 R11, R11, 0x10000, RZ ;  /* 0x000100000b0b7824 */ /* 0x000fe200078e00ff */
[----:B------:R-:W5:Y:S01]  /*2e20*/  LDL.LU R41, [R1+0x10] ;  /* 0x0000100001297983 */ /* 0x000f620000300800 */
[----:B------:R-:W-:Y:S01]  /*2e30*/  IMAD.U32 R26, R26, 0x10000, RZ ;  /* 0x000100001a1a7824 */ /* 0x000fe200078e00ff */
[----:B------:R-:W-:Y:S01]  /*2e40*/  SHF.L.U32 R19, R19, 0x10, RZ ;  /* 0x0000001013137819 */ /* 0x000fe200000006ff */
[----:B------:R-:W-:Y:S01]  /*2e50*/  ULDC.64 UR8, c[0x0][0x238] ;  /* 0x00008e0000087ab9 */ /* 0x000fe20000000a00 */
[----:B------:R-:W5:Y:S04]  /*2e60*/  LDL.LU R56, [R1+0x4] ;  /* 0x0000040001387983 */ /* 0x000f680000300800 */
[----:B------:R-:W5:Y:S04]  /*2e70*/  LDL.LU R0, [R1+0x8] ;  /* 0x0000080001007983 */ /* 0x000f680000300800 */
[----:B------:R0:W-:Y:S04]  /*2e80*/  STL [R1+0x17c], R9 ;  /* 0x00017c0901007387 */ /* 0x0001e80000100800 */
[----:B0-----:R-:W2:Y:S01]  /*2e90*/  LDL.LU R9, [R1+0xc] ;  /* 0x00000c0001097983 */ /* 0x001ea20000300800 */
[----:B------:R-:W-:-:S03]  /*2ea0*/  F2FP.BF16.F32.PACK_AB R50, R50, R55 ;  /* 0x000000373232723e */ /* 0x000fc600000010ff */
[----:B------:R0:W-:Y:S01]  /*2eb0*/  STL [R1+0x178], R8 ;  /* 0x0001780801007387 */ /* 0x0001e20000100800 */
[----:B------:R-:W-:-:S03]  /*2ec0*/  PRMT R23, R50, 0x7632, R23 ;  /* 0x0000763232177816 */ /* 0x000fc60000000017 */
[----:B------:R1:W-:Y:S04]  /*2ed0*/  STG.E.U16 desc[UR6][R20.64+0x4], R50 ;  /* 0x0000043214007986 */ /* 0x0003e8000c101506 */
[----:B0-----:R-:W5:Y:S04]  /*2ee0*/  LDL.LU R8, [R1+0x58] ;  /* 0x0000580001087983 */ /* 0x001f680000300800 */
[----:B------:R-:W5:Y:S04]  /*2ef0*/  LDL.LU R55, [R1+0x50] ;  /* 0x0000500001377983 */ /* 0x000f680000300800 */
[----:B-1----:R-:W5:Y:S04]  /*2f00*/  LDL.LU R50, [R1+0x64] ;  /* 0x0000640001327983 */ /* 0x002f680000300800 */
[----:B------:R2:W-:Y:S01]  /*2f10*/  STG.E.U16 desc[UR6][R20.64+0x6], R23 ;  /* 0x0000061714007986 */ /* 0x0005e2000c101506 */
[C---:B------:R-:W-:Y:S01]  /*2f20*/  FMUL.FTZ R60, R25.reuse, R60 ;  /* 0x0000003c193c7220 */ /* 0x040fe20000410000 */
[----:B------:R-:W-:Y:S01]  /*2f30*/  FMUL.FTZ R59, R25, R59 ;  /* 0x0000003b193b7220 */ /* 0x000fe20000410000 */
[----:B--2---:R-:W-:-:S02]  /*2f40*/  FADD.FTZ R20, R9, -R24 ;  /* 0x8000001809147221 */ /* 0x004fc40000010000 */
[----:B------:R-:W2:Y:S01]  /*2f50*/  LDL.LU R9, [R1] ;  /* 0x0000000001097983 */ /* 0x000ea20000300800 */
[--C-:B------:R-:W-:Y:S01]  /*2f60*/  FADD.FTZ R51, R51, -R24.reuse ;  /* 0x8000001833337221 */ /* 0x100fe20000010000 */
[----:B------:R-:W-:Y:S01]  /*2f70*/  FMUL.FTZ R58, R25, R58 ;  /* 0x0000003a193a7220 */ /* 0x000fe20000410000 */
[----:B----4-:R-:W-:Y:S01]  /*2f80*/  FADD.FTZ R49, R49, -R24 ;  /* 0x8000001831317221 */ /* 0x010fe20000010000 */
[----:B------:R-:W-:Y:S01]  /*2f90*/  FFMA.FTZ R60, R40, R60, R42 ;  /* 0x0000003c283c7223 */ /* 0x000fe2000001002a */
[----:B------:R-:W-:Y:S01]  /*2fa0*/  FMUL.FTZ R51, R25, R51 ;  /* 0x0000003319337220 */ /* 0x000fe20000410000 */
[--C-:B---3--:R-:W-:Y:S01]  /*2fb0*/  FADD.FTZ R43, R43, -R24.reuse ;  /* 0x800000182b2b7221 */ /* 0x108fe20000010000 */
[----:B------:R-:W-:Y:S01]  /*2fc0*/  FMUL.FTZ R49, R25, R49 ;  /* 0x0000003119317220 */ /* 0x000fe20000410000 */
[----:B-----5:R-:W-:Y:S01]  /*2fd0*/  FADD.FTZ R21, R8, -R24 ;  /* 0x8000001808157221 */ /* 0x020fe20000010000 */
[----:B------:R-:W-:Y:S01]  /*2fe0*/  FFMA.FTZ R8, R40, R59, R42 ;  /* 0x0000003b28087223 */ /* 0x000fe2000001002a */
[--C-:B------:R-:W-:Y:S01]  /*2ff0*/  FADD.FTZ R23, R55, -R24.reuse ;  /* 0x8000001837177221 */ /* 0x100fe20000010000 */
[--C-:B------:R-:W-:Y:S01]  /*3000*/  FADD.FTZ R55, R56, -R24.reuse ;  /* 0x8000001838377221 */ /* 0x100fe20000010000 */
[--C-:B------:R-:W-:Y:S01]  /*3010*/  FADD.FTZ R56, R0, -R24.reuse ;  /* 0x8000001800387221 */ /* 0x100fe20000010000 */
[----:B------:R-:W-:Y:S01]  /*3020*/  FADD.FTZ R50, R50, -R24 ;  /* 0x8000001832327221 */ /* 0x000fe20000010000 */
[----:B------:R-:W-:Y:S01]  /*3030*/  FFMA.FTZ R0, R40, R58, R42 ;  /* 0x0000003a28007223 */ /* 0x000fe2000001002a */
[----:B------:R-:W-:-:S02]  /*3040*/  FADD.FTZ R41, R41, -R24 ;  /* 0x8000001829297221 */ /* 0x000fc40000010000 */
[C---:B------:R-:W-:Y:S01]  /*3050*/  FMUL.FTZ R50, R25.reuse, R50 ;  /* 0x0000003219327220 */ /* 0x040fe20000410000 */
[----:B------:R-:W-:Y:S01]  /*3060*/  STL [R1+0xbc], R60 ;  /* 0x0000bc3c01007387 */ /* 0x000fe20000100800 */
[----:B------:R-:W-:Y:S01]  /*3070*/  FFMA.FTZ R51, R40, R51, R42 ;  /* 0x0000003328337223 */ /* 0x000fe2000001002a */
[C---:B------:R-:W-:Y:S02]  /*3080*/  FMUL.FTZ R43, R25.reuse, R43 ;  /* 0x0000002b192b7220 */ /* 0x040fe40000410000 */
[----:B------:R0:W-:Y:S01]  /*3090*/  STL [R1+0xc0], R8 ;  /* 0x0000c00801007387 */ /* 0x0001e20000100800 */
[----:B------:R-:W-:-:S03]  /*30a0*/  FMUL.FTZ R41, R25, R41 ;  /* 0x0000002919297220 */ /* 0x000fc60000410000 */
[----:B------:R1:W-:Y:S01]  /*30b0*/  STL [R1+0xc4], R0 ;  /* 0x0000c40001007387 */ /* 0x0003e20000100800 */
[C---:B------:R-:W-:Y:S01]  /*30c0*/  FMUL.FTZ R23, R25.reuse, R23 ;  /* 0x0000001719177220 */ /* 0x040fe20000410000 */
[C-C-:B0-----:R-:W-:Y:S02]  /*30d0*/  FFMA.FTZ R8, R40.reuse, R50, R42.reuse ;  /* 0x0000003228087223 */ /* 0x141fe4000001002a */
[----:B------:R-:W-:Y:S01]  /*30e0*/  STL [R1+0xcc], R51 ;  /* 0x0000cc3301007387 */ /* 0x000fe20000100800 */
[C-C-:B-1----:R-:W-:Y:S01]  /*30f0*/  FFMA.FTZ R0, R40.reuse, R49, R42.reuse ;  /* 0x0000003128007223 */ /* 0x142fe2000001002a */
[----:B------:R-:W-:Y:S02]  /*3100*/  FFMA.FTZ R43, R40, R43, R42 ;  /* 0x0000002b282b7223 */ /* 0x000fe4000001002a */
[----:B------:R0:W-:Y:S01]  /*3110*/  STL [R1+0xd8], R8 ;  /* 0x0000d80801007387 */ /* 0x0001e20000100800 */
[C---:B------:R-:W-:Y:S01]  /*3120*/  FMUL.FTZ R21, R25.reuse, R21 ;  /* 0x0000001519157220 */ /* 0x040fe20000410000 */
[----:B------:R-:W-:-:S02]  /*3130*/  FMUL.FTZ R20, R25, R20 ;  /* 0x0000001419147220 */ /* 0x000fc40000410000 */
[----:B------:R1:W-:Y:S01]  /*3140*/  STL [R1+0xe8], R0 ;  /* 0x0000e80001007387 */ /* 0x0003e20000100800 */
[C---:B------:R-:W-:Y:S01]  /*3150*/  FMUL.FTZ R57, R25.reuse, R57 ;  /* 0x0000003919397220 */ /* 0x040fe20000410000 */
[C---:B------:R-:W-:Y:S01]  /*3160*/  FMUL.FTZ R55, R25.reuse, R55 ;  /* 0x0000003719377220 */ /* 0x040fe20000410000 */
[C-C-:B0-----:R-:W-:Y:S01]  /*3170*/  FFMA.FTZ R8, R40.reuse, R41, R42.reuse ;  /* 0x0000002928087223 */ /* 0x141fe2000001002a */
[----:B------:R-:W-:Y:S01]  /*3180*/  STL [R1+0xf0], R43 ;  /* 0x0000f02b01007387 */ /* 0x000fe20000100800 */
[C-C-:B-1----:R-:W-:Y:S01]  /*3190*/  FFMA.FTZ R0, R40.reuse, R23, R42.reuse ;  /* 0x0000001728007223 */ /* 0x142fe2000001002a */
[C-C-:B------:R-:W-:Y:S02]  /*31a0*/  FFMA.FTZ R21, R40.reuse, R21, R42.reuse ;  /* 0x0000001528157223 */ /* 0x140fe4000001002a */
[----:B------:R0:W-:Y:S04]  /*31b0*/  STL [R1+0xec], R8 ;  /* 0x0000ec0801007387 */ /* 0x0001e80000100800 */
[----:B------:R1:W-:Y:S01]  /*31c0*/  STL [R1+0xe4], R0 ;  /* 0x0000e40001007387 */ /* 0x0003e20000100800 */
[C-C-:B0-----:R-:W-:Y:S01]  /*31d0*/  FFMA.FTZ R8, R40.reuse, R20, R42.reuse ;  /* 0x0000001428087223 */ /* 0x141fe2000001002a */
[C-C-:B------:R-:W-:Y:S01]  /*31e0*/  FFMA.FTZ R20, R40.reuse, R55, R42.reuse ;  /* 0x0000003728147223 */ /* 0x140fe2000001002a */
[----:B-1----:R-:W-:Y:S01]  /*31f0*/  FFMA.FTZ R0, R40, R57, R42 ;  /* 0x0000003928007223 */ /* 0x002fe2000001002a */
[----:B------:R-:W-:Y:S04]  /*3200*/  STL [R1+0xe0], R21 ;  /* 0x0000e01501007387 */ /* 0x000fe80000100800 */
[----:B------:R-:W-:Y:S04]  /*3210*/  STL [R1+0xdc], R8 ;  /* 0x0000dc0801007387 */ /* 0x000fe80000100800 */
[----:B------:R0:W-:Y:S01]  /*3220*/  STL [R1+0xd4], R0 ;  /* 0x0000d40001007387 */ /* 0x0001e20000100800 */
[----:B------:R-:W-:-:S03]  /*3230*/  FMUL.FTZ R61, R25, R61 ;  /* 0x0000003d193d7220 */ /* 0x000fc60000410000 */
[----:B------:R-:W-:Y:S01]  /*3240*/  STL [R1+0xd0], R20 ;  /* 0x0000d01401007387 */ /* 0x000fe20000100800 */
[C---:B------:R-:W-:Y:S01]  /*3250*/  FADD.FTZ R12, -R24.reuse, R12 ;  /* 0x0000000c180c7221 */ /* 0x040fe20000010100 */
[C---:B------:R-:W-:Y:S01]  /*3260*/  FMUL.FTZ R56, R25.reuse, R56 ;  /* 0x0000003819387220 */ /* 0x040fe20000410000 */
[----:B------:R-:W-:Y:S01]  /*3270*/  FADD.FTZ R14, -R24, R14 ;  /* 0x0000000e180e7221 */ /* 0x000fe20000010100 */
[----:B0-----:R-:W-:Y:S01]  /*3280*/  FFMA.FTZ R0, R40, R61, R42 ;  /* 0x0000003d28007223 */ /* 0x001fe2000001002a */
[C---:B------:R-:W-:Y:S01]  /*3290*/  FMUL.FTZ R12, R25.reuse, R12 ;  /* 0x0000000c190c7220 */ /* 0x040fe20000410000 */
[----:B------:R-:W-:Y:S01]  /*32a0*/  FADD.FTZ R16, -R24, R16 ;  /* 0x0000001018107221 */ /* 0x000fe20000010100 */
[----:B------:R-:W-:Y:S01]  /*32b0*/  FFMA.FTZ R8, R40, R56, R42 ;  /* 0x0000003828087223 */ /* 0x000fe2000001002a */
[----:B------:R-:W-:Y:S01]  /*32c0*/  FADD.FTZ R18, -R24, R18 ;  /* 0x0000001218127221 */ /* 0x000fe20000010100 */
[----:B------:R-:W-:Y:S01]  /*32d0*/  STL [R1+0x140], R0 ;  /* 0x0001400001007387 */ /* 0x000fe20000100800 */
[C---:B------:R-:W-:Y:S01]  /*32e0*/  FMUL.FTZ R14, R25.reuse, R14 ;  /* 0x0000000e190e7220 */ /* 0x040fe20000410000 */
[C---:B------:R-:W-:Y:S01]  /*32f0*/  FMUL.FTZ R16, R25.reuse, R16 ;  /* 0x0000001019107220 */ /* 0x040fe20000410000 */
[----:B------:R-:W-:Y:S01]  /*3300*/  FMUL.FTZ R18, R25, R18 ;  /* 0x0000001219127220 */ /* 0x000fe20000410000 */
[----:B------:R0:W-:Y:S02]  /*3310*/  STL [R1+0xc8], R8 ;  /* 0x0000c80801007387 */ /* 0x0001e40000100800 */
[----:B0-----:R-:W-:Y:S01]  /*3320*/  FFMA.FTZ R8, R52, R14, R53 ;  /* 0x0000000e34087223 */ /* 0x001fe20000010035 */
[----:B--2---:R-:W-:-:S04]  /*3330*/  IMAD.U32 R20, R9, 0x10000, RZ ;  /* 0x0001000009147824 */ /* 0x004fc800078e00ff */
[----:B------:R-:W-:-:S04]  /*3340*/  FADD.FTZ R20, -R24, R20 ;  /* 0x0000001418147221 */ /* 0x000fc80000010100 */
[----:B------:R-:W-:Y:S01]  /*3350*/  FMUL.FTZ R20, R25, R20 ;  /* 0x0000001419147220 */ /* 0x000fe20000410000 */
[----:B------:R-:W-:-:S03]  /*3360*/  FFMA.FTZ R9, R52, R12, R53 ;  /* 0x0000000c34097223 */ /* 0x000fc60000010035 */
[----:B------:R-:W-:-:S05]  /*3370*/  FFMA.FTZ R0, R52, R20, R53 ;  /* 0x0000001434007223 */ /* 0x000fca0000010035 */
[----:B------:R0:W-:Y:S04]  /*3380*/  STL [R1+0x50], R0 ;  /* 0x0000500001007387 */ /* 0x0001e80000100800 */
[----:B------:R1:W-:Y:S01]  /*3390*/  STL [R1+0x8c], R9 ;  /* 0x00008c0901007387 */ /* 0x0003e20000100800 */
[----:B0-----:R-:W-:-:S03]  /*33a0*/  FFMA.FTZ R0, R52, R16, R53 ;  /* 0x0000001034007223 */ /* 0x001fc60000010035 */
[----:B------:R0:W-:Y:S01]  /*33b0*/  STL [R1+0x98], R8 ;  /* 0x0000980801007387 */ /* 0x0001e20000100800 */
[----:B-1----:R-:W-:-:S03]  /*33c0*/  FFMA.FTZ R9, R52, R18, R53 ;  /* 0x0000001234097223 */ /* 0x002fc60000010035 */
[----:B------:R1:W-:Y:S04]  /*33d0*/  STL [R1+0xac], R0 ;  /* 0x0000ac0001007387 */ /* 0x0003e80000100800 */
[----:B------:R2:W-:Y:S04]  /*33e0*/  STL [R1+0xb4], R9 ;  /* 0x0000b40901007387 */ /* 0x0005e80000100800 */
[----:B------:R-:W3:Y:S01]  /*33f0*/  LDL.LU R21, [R1+0x9c] ;  /* 0x00009c0001157983 */ /* 0x000ee20000300800 */
[C---:B------:R-:W-:Y:S01]  /*3400*/  FADD.FTZ R10, -R24.reuse, R10 ;  /* 0x0000000a180a7221 */ /* 0x040fe20000010100 */
[C---:B------:R-:W-:Y:S01]  /*3410*/  FADD.FTZ R27, -R24.reuse, R27 ;  /* 0x0000001b181b7221 */ /* 0x040fe20000010100 */
[----:B------:R-:W-:-:S02]  /*3420*/  FADD.FTZ R29, -R24, R29 ;  /* 0x0000001d181d7221 */ /* 0x000fc40000010100 */
[C---:B------:R-:W-:Y:S01]  /*3430*/  FMUL.FTZ R10, R25.reuse, R10 ;  /* 0x0000000a190a7220 */ /* 0x040fe20000410000 */
[C---:B------:R-:W-:Y:S01]  /*3440*/  FMUL.FTZ R27, R25.reuse, R27 ;  /* 0x0000001b191b7220 */ /* 0x040fe20000410000 */
[----:B------:R-:W-:Y:S01]  /*3450*/  FADD.FTZ R31, -R24, R31 ;  /* 0x0000001f181f7221 */ /* 0x000fe20000010100 */
[C---:B------:R-:W-:Y:S01]  /*3460*/  FMUL.FTZ R29, R25.reuse, R29 ;  /* 0x0000001d191d7220 */ /* 0x040fe20000410000 */
[C-C-:B0-----:R-:W-:Y:S01]  /*3470*/  FFMA.FTZ R8, R52.reuse, R10, R53.reuse ;  /* 0x0000000a34087223 */ /* 0x141fe20000010035 */
[----:B-1----:R-:W-:Y:S01]  /*3480*/  FFMA.FTZ R0, R52, R27, R53 ;  /* 0x0000001b34007223 */ /* 0x002fe20000010035 */
[C---:B------:R-:W-:Y:S01]  /*3490*/  FMUL.FTZ R31, R25.reuse, R31 ;  /* 0x0000001f191f7220 */ /* 0x040fe20000410000 */
[C---:B------:R-:W-:Y:S01]  /*34a0*/  FADD.FTZ R33, -R24.reuse, R33 ;  /* 0x0000002118217221 */ /* 0x040fe20000010100 */
[----:B------:R-:W-:Y:S01]  /*34b0*/  FADD.FTZ R35, -R24, R35 ;  /* 0x0000002318237221 */ /* 0x000fe20000010100 */
[----:B------:R-:W-:Y:S01]  /*34c0*/  STL [R1+0xb8], R8 ;  /* 0x0000b80801007387 */ /* 0x000fe20000100800 */
[----:B--2---:R-:W-:Y:S01]  /*34d0*/  FFMA.FTZ R9, R52, R29, R53 ;  /* 0x0000001d34097223 */ /* 0x004fe20000010035 */
[----:B------:R-:W-:-:S02]  /*34e0*/  FMUL.FTZ R33, R25, R33 ;  /* 0x0000002119217220 */ /* 0x000fc40000410000 */
[----:B------:R0:W-:Y:S01]  /*34f0*/  STL [R1+0xb0], R0 ;  /* 0x0000b00001007387 */ /* 0x0001e20000100800 */
[C---:B------:R-:W-:Y:S01]  /*3500*/  FMUL.FTZ R35, R25.reuse, R35 ;  /* 0x0000002319237220 */ /* 0x040fe20000410000 */
[C---:B------:R-:W-:Y:S01]  /*3510*/  FADD.FTZ R37, -R24.reuse, R37 ;  /* 0x0000002518257221 */ /* 0x040fe20000010100 */
[----:B------:R-:W-:Y:S01]  /*3520*/  FADD.FTZ R45, -R24, R45 ;  /* 0x0000002d182d7221 */ /* 0x000fe20000010100 */
[----:B------:R1:W-:Y:S01]  /*3530*/  STL [R1+0xa8], R9 ;  /* 0x0000a80901007387 */ /* 0x0003e20000100800 */
[C-C-:B0-----:R-:W-:Y:S01]  /*3540*/  FFMA.FTZ R0, R52.reuse, R31, R53.reuse ;  /* 0x0000001f34007223 */ /* 0x141fe20000010035 */
[----:B------:R-:W-:Y:S02]  /*3550*/  FFMA.FTZ R8, R52, R33, R53 ;  /* 0x0000002134087223 */ /* 0x000fe40000010035 */
[----:B-1----:R-:W2:Y:S01]  /*3560*/  LDL.LU R9, [R1+0x90] ;  /* 0x0000900001097983 */ /* 0x002ea20000300800 */
[----:B------:R-:W-:Y:S01]  /*3570*/  FADD.FTZ R39, -R24, R39 ;  /* 0x0000002718277221 */ /* 0x000fe20000010100 */
[----:B------:R-:W-:-:S02]  /*3580*/  FMUL.FTZ R37, R25, R37 ;  /* 0x0000002519257220 */ /* 0x000fc40000410000 */
[----:B------:R0:W-:Y:S01]  /*3590*/  STL [R1+0xa4], R0 ;  /* 0x0000a40001007387 */ /* 0x0001e20000100800 */
[C---:B------:R-:W-:Y:S01]  /*35a0*/  FMUL.FTZ R45, R25.reuse, R45 ;  /* 0x0000002d192d7220 */ /* 0x040fe20000410000 */
[----:B------:R-:W-:Y:S01]  /*35b0*/  FADD.FTZ R47, -R24, R47 ;  /* 0x0000002f182f7221 */ /* 0x000fe20000010100 */
[C---:B------:R-:W-:Y:S01]  /*35c0*/  FMUL.FTZ R39, R25.reuse, R39 ;  /* 0x0000002719277220 */ /* 0x040fe20000410000 */
[----:B------:R1:W-:Y:S01]  /*35d0*/  STL [R1+0xa0], R8 ;  /* 0x0000a00801007387 */ /* 0x0003e20000100800 */
[C-C-:B------:R-:W-:Y:S01]  /*35e0*/  FFMA.FTZ R10, R52.reuse, R37, R53.reuse ;  /* 0x00000025340a7223 */ /* 0x140fe20000010035 */
[----:B0-----:R-:W-:Y:S01]  /*35f0*/  FFMA.FTZ R0, R52, R35, R53 ;  /* 0x0000002334007223 */ /* 0x001fe20000010035 */
[----:B------:R-:W-:-:S04]  /*3600*/  FMUL.FTZ R47, R25, R47 ;  /* 0x0000002f192f7220 */ /* 0x000fc80000410000 */
[----:B------:R0:W-:Y:S01]  /*3610*/  STL [R1+0x68], R0 ;  /* 0x0000680001007387 */ /* 0x0001e20000100800 */
[----:B-1----:R-:W-:-:S03]  /*3620*/  FFMA.FTZ R8, R52, R39, R53 ;  /* 0x0000002734087223 */ /* 0x002fc60000010035 */
[----:B------:R-:W-:Y:S01]  /*3630*/  STL [R1+0x64], R10 ;  /* 0x0000640a01007387 */ /* 0x000fe20000100800 */
[----:B0-----:R-:W-:-:S05]  /*3640*/  FFMA.FTZ R0, R52, R45, R53 ;  /* 0x0000002d34007223 */ /* 0x001fca0000010035 */
[----:B------:R0:W-:Y:S04]  /*3650*/  STL [R1+0x148], R0 ;  /* 0x0001480001007387 */ /* 0x0001e80000100800 */
[----:B------:R1:W-:Y:S01]  /*3660*/  STL [R1+0x60], R8 ;  /* 0x0000600801007387 */ /* 0x0003e20000100800 */
[----:B0-----:R-:W-:-:S03]  /*3670*/  FFMA.FTZ R0, R52, R47, R53 ;  /* 0x0000002f34007223 */ /* 0x001fc60000010035 */
[----:B-1----:R-:W4:Y:S04]  /*3680*/  LDL.LU R8, [R1+0x88] ;  /* 0x0000880001087983 */ /* 0x002f280000300800 */
[----:B------:R-:W5:Y:S04]  /*3690*/  LDL.LU R39, [R1+0x84] ;  /* 0x0000840001277983 */ /* 0x000f680000300800 */
[----:B------:R3:W-:Y:S04]  /*36a0*/  STL [R1+0x58], R0 ;  /* 0x0000580001007387 */ /* 0x0007e80000100800 */
[----:B------:R-:W4:Y:S01]  /*36b0*/  LDL.LU R27, [R1+0x74] ;  /* 0x00007400011b7983 */ /* 0x000f220000300800 */
[----:B------:R-:W-:-:S03]  /*36c0*/  SHF.L.U32 R20, R32, 0x10, RZ ;  /* 0x0000001020147819 */ /* 0x000fc600000006ff */
[----:B------:R-:W5:Y:S04]  /*36d0*/  LDL.LU R37, [R1+0x6c] ;  /* 0x00006c0001257983 */ /* 0x000f680000300800 */
[----:B------:R-:W5:Y:S04]  /*36e0*/  LDL.LU R35, [R1+0x54] ;  /* 0x0000540001237983 */ /* 0x000f680000300800 */
[----:B------:R-:W5:Y:S04]  /*36f0*/  LDL.LU R33, [R1+0x4c] ;  /* 0x00004c0001217983 */ /* 0x000f680000300800 */
[----:B------:R-:W5:Y:S01]  /*3700*/  LDL.LU R32, [R1+0x48] ;  /* 0x0000480001207983 */ /* 0x000f620000300800 */
[----:B---3--:R-:W-:-:S05]  /*3710*/  FADD.FTZ R0, R21, -R22 ;  /* 0x8000001615007221 */ /* 0x008fca0000010000 */
[----:B------:R0:W-:Y:S04]  /*3720*/  STL [R1+0x10], R0 ;  /* 0x0000100001007387 */ /* 0x0001e80000100800 */
[----:B------:R-:W3:Y:S04]  /*3730*/  LDL.LU R21, [R1+0x44] ;  /* 0x0000440001157983 */ /* 0x000ee80000300800 */
[----:B------:R-:W5:Y:S01]  /*3740*/  LDL.LU R29, [R1+0x30] ;  /* 0x00003000011d7983 */ /* 0x000f620000300800 */
[----:B0-----:R-:W-:Y:S01]  /*3750*/  FADD.FTZ R0, -R22, R11 ;  /* 0x0000000b16007221 */ /* 0x001fe20000010100 */
[----:B--2---:R-:W-:-:S05]  /*3760*/  FADD.FTZ R9, R9, -R22 ;  /* 0x8000001609097221 */ /* 0x004fca0000010000 */
[----:B------:R0:W-:Y:S04]  /*3770*/  STL [R1+0x8], R9 ;  /* 0x0000080901007387 */ /* 0x0001e80000100800 */
[----:B------:R-:W2:Y:S04]  /*3780*/  LDL.LU R31, [R1+0x34] ;  /* 0x00003400011f7983 */ /* 0x000ea80000300800 */
[----:B------:R-:W2:Y:S04]  /*3790*/  LDL.LU R25, [R1+0x40] ;  /* 0x0000400001197983 */ /* 0x000ea80000300800 */
[----:B------:R-:W2:Y:S04]  /*37a0*/  LDL.LU R23, [R1+0x3c] ;  /* 0x00003c0001177983 */ /* 0x000ea80000300800 */
[----:B------:R-:W2:Y:S04]  /*37b0*/  LDL.LU R11, [R1+0x38] ;  /* 0x00003800010b7983 */ /* 0x000ea80000300800 */
[----:B------:R-:W2:Y:S01]  /*37c0*/  LDL.LU R24, [R1+0xf4] ;  /* 0x0000f40001187983 */ /* 0x000ea20000300800 */
[C---:B------:R-:W-:Y:S01]  /*37d0*/  FADD.FTZ R52, -R22.reuse, R26 ;  /* 0x0000001a16347221 */ /* 0x040fe20000010100 */
[----:B------:R-:W-:Y:S01]  /*37e0*/  FADD.FTZ R55, -R22, R19 ;  /* 0x0000001316377221 */ /* 0x000fe20000010100 */
[----:B------:R-:W-:-:S05]  /*37f0*/  SHF.L.U32 R28, R28, 0x10, RZ ;  /* 0x000000101c1c7819 */ /* 0x000fca00000006ff */
[----:B------:R-:W-:Y:S01]  /*3800*/  FADD.FTZ R50, -R22, R28 ;  /* 0x0000001c16327221 */ /* 0x000fe20000010100 */
[--C-:B----4-:R-:W-:Y:S02]  /*3810*/  FADD.FTZ R58, R27, -R22.reuse ;  /* 0x800000161b3a7221 */ /* 0x110fe40000010000 */
[----:B------:R-:W4:Y:S04]  /*3820*/  LDL.LU R27, [R1+0xf8] ;  /* 0x0000f800011b7983 */ /* 0x000f280000300800 */
[----:B------:R-:W4:Y:S01]  /*3830*/  LDL.LU R26, [R1+0xfc] ;  /* 0x0000fc00011a7983 */ /* 0x000f220000300800 */
[----:B-----5:R-:W-:-:S03]  /*3840*/  FADD.FTZ R19, R29, -R22 ;  /* 0x800000161d137221 */ /* 0x020fc60000010000 */
[----:B------:R-:W5:Y:S04]  /*3850*/  LDL.LU R29, [R1+0x100] ;  /* 0x00010000011d7983 */ /* 0x000f680000300800 */
[----:B------:R-:W5:Y:S01]  /*3860*/  LDL.LU R28, [R1+0x104] ;  /* 0x00010400011c7983 */ /* 0x000f620000300800 */
        /* <DEDUP_REMOVED lines=10> */
[C---:B0-----:R-:W-:Y:S01]  /*3910*/  FADD.FTZ R9, -R22.reuse, R13 ;  /* 0x0000000d16097221 */ /* 0x041fe20000010100 */
[C---:B------:R-:W-:Y:S01]  /*3920*/  FADD.FTZ R61, -R22.reuse, R15 ;  /* 0x0000000f163d7221 */ /* 0x040fe20000010100 */
[----:B------:R-:W-:Y:S01]  /*3930*/  FADD.FTZ R59, -R22, R17 ;  /* 0x00000011163b7221 */ /* 0x000fe20000010100 */
[--C-:B------:R-:W-:Y:S01]  /*3940*/  FADD.FTZ R8, R8, -R22.reuse ;  /* 0x8000001608087221 */ /* 0x100fe20000010000 */
[--C-:B------:R-:W-:Y:S01]  /*3950*/  FADD.FTZ R60, R39, -R22.reuse ;  /* 0x80000016273c7221 */ /* 0x100fe20000010000 */
[--C-:B------:R-:W-:Y:S01]  /*3960*/  FADD.FTZ R56, R37, -R22.reuse ;  /* 0x8000001625387221 */ /* 0x100fe20000010000 */
[--C-:B------:R-:W-:Y:S01]  /*3970*/  FADD.FTZ R53, R35, -R22.reuse ;  /* 0x8000001623357221 */ /* 0x100fe20000010000 */
[----:B------:R-:W-:Y:S01]  /*3980*/  FADD.FTZ R51, R33, -R22 ;  /* 0x8000001621337221 */ /* 0x000fe20000010000 */
[----:B------:R-:W-:Y:S01]  /*3990*/  FADD.FTZ R48, -R22, R30 ;  /* 0x0000001e16307221 */ /* 0x000fe20000010100 */
[----:B------:R-:W-:Y:S01]  /*39a0*/  FADD.FTZ R49, R32, -R22 ;  /* 0x8000001620317221 */ /* 0x000fe20000010000 */
[C---:B------:R-:W-:Y:S01]  /*39b0*/  FADD.FTZ R20, -R22.reuse, R20 ;  /* 0x0000001416147221 */ /* 0x040fe20000010100 */
[----:B---3--:R-:W-:Y:S01]  /*39c0*/  FADD.FTZ R21, R21, -R22 ;  /* 0x8000001615157221 */ /* 0x008fe20000010000 */
[C---:B------:R-:W-:Y:S01]  /*39d0*/  FADD.FTZ R18, -R22.reuse, R18 ;  /* 0x0000001216127221 */ /* 0x040fe20000010100 */
[C---:B------:R-:W-:Y:S01]  /*39e0*/  FADD.FTZ R16, -R22.reuse, R16 ;  /* 0x0000001016107221 */ /* 0x040fe20000010100 */
[----:B--2---:R-:W-:Y:S01]  /*39f0*/  FADD.FTZ R17, R31, -R22 ;  /* 0x800000161f117221 */ /* 0x004fe20000010000 */
[C---:B------:R-:W-:Y:S01]  /*3a00*/  FADD.FTZ R14, -R22.reuse, R14 ;  /* 0x0000000e160e7221 */ /* 0x040fe20000010100 */
[----:B------:R-:W-:Y:S01]  /*3a10*/  FADD.FTZ R15, R25, -R22 ;  /* 0x80000016190f7221 */ /* 0x000fe20000010000 */
[C---:B------:R-:W-:Y:S01]  /*3a20*/  FADD.FTZ R12, -R22.reuse, R12 ;  /* 0x0000000c160c7221 */ /* 0x040fe20000010100 */
[----:B------:R-:W-:Y:S01]  /*3a30*/  FADD.FTZ R13, R23, -R22 ;  /* 0x80000016170d7221 */ /* 0x000fe20000010000 */
[C---:B------:R-:W-:Y:S01]  /*3a40*/  FADD.FTZ R10, -R22.reuse, R10 ;  /* 0x0000000a160a7221 */ /* 0x040fe20000010100 */
[----:B------:R-:W-:Y:S01]  /*3a50*/  FADD.FTZ R11, R11, -R22 ;  /* 0x800000160b0b7221 */ /* 0x000fe20000010000 */
[----:B------:R-:W-:Y:S01]  /*3a60*/  FADD.FTZ R57, -R22, R57 ;  /* 0x0000003916397221 */ /* 0x000fe20000010100 */
[C---:B------:R-:W-:Y:S01]  /*3a70*/  LEA R22, P0, R3.reuse, UR10, 0x1 ;  /* 0x0000000a03167c11 */ /* 0x040fe2000f8008ff */
[----:B------:R-:W2:Y:S03]  /*3a80*/  LDL.LU R30, [R1+0x10c] ;  /* 0x00010c00011e7983 */ /* 0x000ea60000300800 */
[----:B------:R-:W-:-:S02]  /*3a90*/  LEA.HI.X R23, R3, UR11, R24, 0x1, P0 ;  /* 0x0000000b03177c11 */ /* 0x000fc400080f0c18 */
[C---:B------:R-:W-:Y:S01]  /*3aa0*/  LEA R24, P0, R4.reuse, UR10, 0x1 ;  /* 0x0000000a04187c11 */ /* 0x040fe2000f8008ff */
[----:B------:R0:W-:Y:S04]  /*3ab0*/  STL [R1+0x168], R22 ;  /* 0x0001681601007387 */ /* 0x0001e80000100800 */
[----:B------:R-:W-:Y:S04]  /*3ac0*/  STL [R1+0x164], R23 ;  /* 0x0001641701007387 */ /* 0x000fe80000100800 */
[----:B------:R-:W-:Y:S04]  /*3ad0*/  STL [R1+0x154], R24 ;  /* 0x0001541801007387 */ /* 0x000fe80000100800 */
[----:B------:R-:W-:Y:S01]  /*3ae0*/  STL [R1+0x16c], R24 ;  /* 0x00016c1801007387 */ /* 0x000fe20000100800 */
[----:B----4-:R-:W-:-:S02]  /*3af0*/  LEA.HI.X R25, R4, UR11, R27, 0x1, P0 ;  /* 0x0000000b04197c11 */ /* 0x010fc400080f0c1b */
[----:B------:R-:W-:-:S03]  /*3b00*/  LEA R4, P0, R5, UR10, 0x1 ;  /* 0x0000000a05047c11 */ /* 0x000fc6000f8008ff */
[----:B------:R-:W-:Y:S01]  /*3b10*/  STL [R1+0x150], R25 ;  /* 0x0001501901007387 */ /* 0x000fe20000100800 */
[----:B------:R-:W-:-:S03]  /*3b20*/  LEA.HI.X R5, R5, UR11, R26, 0x1, P0 ;  /* 0x0000000b05057c11 */ /* 0x000fc600080f0c1a */
[----:B------:R-:W3:Y:S01]  /*3b30*/  LDL.LU R33, [R1+0x110] ;  /* 0x0001100001217983 */ /* 0x000ee20000300800 */
[----:B------:R-:W-:-:S03]  /*3b40*/  LEA R26, P0, R6, UR10, 0x1 ;  /* 0x0000000a061a7c11 */ /* 0x000fc6000f8008ff */
[----:B------:R-:W4:Y:S04]  /*3b50*/  LDL.LU R32, [R1+0x14] ;  /* 0x0000140001207983 */ /* 0x000f280000300800 */
[----:B------:R-:W3:Y:S04]  /*3b60*/  LDL.LU R35, [R1+0x120] ;  /* 0x0001200001237983 */ /* 0x000ee80000300800 */
[----:B------:R-:W3:Y:S04]  /*3b70*/  LDL.LU R34, [R1+0x18] ;  /* 0x0000180001227983 */ /* 0x000ee80000300800 */
[----:B------:R-:W3:Y:S04]  /*3b80*/  LDL.LU R36, [R1+0x1c] ;  /* 0x00001c0001247983 */ /* 0x000ee80000300800 */
[----:B------:R-:W3:Y:S04]  /*3b90*/  LDL.LU R3, [R1+0x10] ;  /* 0x0000100001037983 */ /* 0x000ee80000300800 */
[----:B------:R-:W-:Y:S04]  /*3ba0*/  STL [R1+0x158], R4 ;  /* 0x0001580401007387 */ /* 0x000fe80000100800 */
[----:B------:R-:W-:Y:S04]  /*3bb0*/  STL [R1+0x14c], R5 ;  /* 0x00014c0501007387 */ /* 0x000fe80000100800 */
[----:B------:R-:W3:Y:S04]  /*3bc0*/  LDL.LU R37, [R1+0x114] ;  /* 0x0001140001257983 */ /* 0x000ee80000300800 */
[----:B0-----:R-:W3:Y:S04]  /*3bd0*/  LDL.LU R22, [R1+0x8] ;  /* 0x0000080001167983 */ /* 0x001ee80000300800 */
[----:B------:R-:W-:Y:S04]  /*3be0*/  STL [R1+0x160], R26 ;  /* 0x0001601a01007387 */ /* 0x000fe80000100800 */
[----:B------:R-:W-:Y:S01]  /*3bf0*/  STL [R1+0x170], R26 ;  /* 0x0001701a01007387 */ /* 0x000fe20000100800 */
[----:B-----5:R-:W-:-:S02]  /*3c00*/  LEA.HI.X R27, R6, UR11, R29, 0x1, P0 ;  /* 0x0000000b061b7c11 */ /* 0x020fc400080f0c1d */
[----:B------:R-:W-:-:S04]  /*3c10*/  LEA R6, P0, R7, UR10, 0x1 ;  /* 0x0000000a07067c11 */ /* 0x000fc8000f8008ff */
[----:B------:R-:W-:Y:S01]  /*3c20*/  LEA.HI.X R7, R7, UR11, R28, 0x1, P0 ;  /* 0x0000000b07077c11 */ /* 0x000fe200080f0c1c */
[----:B------:R0:W-:Y:S04]  /*3c30*/  STL [R1+0x15c], R27 ;  /* 0x00015c1b01007387 */ /* 0x0001e80000100800 */
[----:B------:R-:W5:Y:S04]  /*3c40*/  LDL.LU R38, [R1+0x28] ;  /* 0x0000280001267983 */ /* 0x000f680000300800 */
[----:B------:R1:W-:Y:S04]  /*3c50*/  STL [R1+0x174], R7 ;  /* 0x0001740701007387 */ /* 0x0003e80000100800 */
[----:B------:R-:W5:Y:S04]  /*3c60*/  LDL.LU R39, [R1+0x124] ;  /* 0x0001240001277983 */ /* 0x000f680000300800 */
[----:B------:R-:W5:Y:S04]  /*3c70*/  LDL.LU R41, [R1+0x118] ;  /* 0x0001180001297983 */ /* 0x000f680000300800 */
[----:B------:R-:W5:Y:S04]  /*3c80*/  LDL.LU R40, [R1+0x2c] ;  /* 0x00002c0001287983 */ /* 0x000f680000300800 */
[----:B0-----:R-:W5:Y:S04]  /*3c90*/  LDL.LU R27, [R1+0x128] ;  /* 0x00012800011b7983 */ /* 0x001f680000300800 */
[----:B------:R-:W5:Y:S04]  /*3ca0*/  LDL.LU R26, [R1+0x70] ;  /* 0x00007000011a7983 */ /* 0x000f680000300800 */
[----:B------:R-:W5:Y:S04]  /*3cb0*/  LDL.LU R25, [R1+0x11c] ;  /* 0x00011c0001197983 */ /* 0x000f680000300800 */
[----:B------:R-:W5:Y:S04]  /*3cc0*/  LDL.LU R24, [R1+0x78] ;  /* 0x0000780001187983 */ /* 0x000f680000300800 */
[----:B------:R-:W5:Y:S04]  /*3cd0*/  LDL.LU R23, [R1+0x12c] ;  /* 0x00012c0001177983 */ /* 0x000f680000300800 */
[----:B-1----:R-:W5:Y:S04]  /*3ce0*/  LDL.LU R7, [R1+0x80] ;  /* 0x0000800001077983 */ /* 0x002f680000300800 */
[----:B------:R-:W5:Y:S04]  /*3cf0*/  LDL.LU R5, [R1+0x108] ;  /* 0x0001080001057983 */ /* 0x000f680000300800 */
[----:B------:R-:W5:Y:S01]  /*3d00*/  LDL.LU R4, [R1+0x7c] ;  /* 0x00007c0001047983 */ /* 0x000f620000300800 */
[----:B------:R-:W-:-:S04]  /*3d10*/  LEA R28, P0, R54, UR10, 0x1 ;  /* 0x0000000a361c7c11 */ /* 0x000fc8000f8008ff */
[----:B--2---:R-:W-:Y:S02]  /*3d20*/  LEA.HI.X R29, R54, UR11, R30, 0x1, P0 ;  /* 0x0000000b361d7c11 */ /* 0x004fe400080f0c1e */
[----:B----4-:R-:W-:-:S04]  /*3d30*/  LEA R30, P0, R32, UR10, 0x1 ;  /* 0x0000000a201e7c11 */ /* 0x010fc8000f8008ff */
[----:B---3--:R-:W-:Y:S02]  /*3d40*/  LEA.HI.X R31, R32, UR11, R33, 0x1, P0 ;  /* 0x0000000b201f7c11 */ /* 0x008fe400080f0c21 */
[----:B------:R-:W-:-:S04]  /*3d50*/  LEA R32, P0, R34, UR10, 0x1 ;  /* 0x0000000a22207c11 */ /* 0x000fc8000f8008ff */
[----:B------:R-:W-:Y:S02]  /*3d60*/  LEA.HI.X R33, R34, UR11, R35, 0x1, P0 ;  /* 0x0000000b22217c11 */ /* 0x000fe400080f0c23 */
[----:B------:R-:W-:-:S04]  /*3d70*/  LEA R34, P0, R36, UR10, 0x1 ;  /* 0x0000000a24227c11 */ /* 0x000fc8000f8008ff */
[----:B------:R-:W-:Y:S02]  /*3d80*/  LEA.HI.X R35, R36, UR11, R37, 0x1, P0 ;  /* 0x0000000b24237c11 */ /* 0x000fe400080f0c25 */
[----:B-----5:R-:W-:-:S04]  /*3d90*/  LEA R36, P0, R38, UR10, 0x1 ;  /* 0x0000000a26247c11 */ /* 0x020fc8000f8008ff */
[----:B------:R-:W-:Y:S02]  /*3da0*/  LEA.HI.X R37, R38, UR11, R39, 0x1, P0 ;  /* 0x0000000b26257c11 */ /* 0x000fe400080f0c27 */
[----:B------:R-:W-:-:S04]  /*3db0*/  LEA R38, P0, R40, UR10, 0x1 ;  /* 0x0000000a28267c11 */ /* 0x000fc8000f8008ff */
[----:B------:R-:W-:Y:S02]  /*3dc0*/  LEA.HI.X R39, R40, UR11, R41, 0x1, P0 ;  /* 0x0000000b28277c11 */ /* 0x000fe400080f0c29 */
[----:B------:R-:W-:-:S04]  /*3dd0*/  LEA R40, P0, R26, UR10, 0x1 ;  /* 0x0000000a1a287c11 */ /* 0x000fc8000f8008ff */
[----:B------:R-:W-:Y:S02]  /*3de0*/  LEA.HI.X R41, R26, UR11, R27, 0x1, P0 ;  /* 0x0000000b1a297c11 */ /* 0x000fe400080f0c1b */
[----:B------:R-:W-:-:S04]  /*3df0*/  LEA R42, P0, R24, UR10, 0x1 ;  /* 0x0000000a182a7c11 */ /* 0x000fc8000f8008ff */
[----:B------:R-:W-:Y:S02]  /*3e00*/  LEA.HI.X R43, R24, UR11, R25, 0x1, P0 ;  /* 0x0000000b182b7c11 */ /* 0x000fe400080f0c19 */
[----:B------:R-:W-:-:S04]  /*3e10*/  LEA R44, P0, R7, UR10, 0x1 ;  /* 0x0000000a072c7c11 */ /* 0x000fc8000f8008ff */
[----:B------:R-:W-:Y:S02]  /*3e20*/  LEA.HI.X R45, R7, UR11, R23, 0x1, P0 ;  /* 0x0000000b072d7c11 */ /* 0x000fe400080f0c17 */
[----:B------:R-:W-:Y:S01]  /*3e30*/  LEA R46, P1, R4, UR10, 0x1 ;  /* 0x0000000a042e7c11 */ /* 0x000fe2000f8208ff */
[----:B------:R-:W-:-:S03]  /*3e40*/  FMUL.FTZ R23, R2, R0 ;  /* 0x0000000002177220 */ /* 0x000fc60000410000 */
[----:B------:R-:W-:Y:S02]  /*3e50*/  LEA.HI.X R47, R4, UR11, R5, 0x1, P1 ;  /* 0x0000000b042f7c11 */ /* 0x000fe400088f0c05 */
[----:B------:R-:W2:Y:S04]  /*3e60*/  LDL.LU R5, [R1+0x20] ;  /* 0x0000200001057983 */ /* 0x000ea80000300800 */
[----:B------:R-:W2:Y:S01]  /*3e70*/  LDL.LU R0, [R1+0x24] ;  /* 0x0000240001007983 */ /* 0x000ea20000300800 */
[C---:B------:R-:W-:Y:S01]  /*3e80*/  FMUL.FTZ R25, R2.reuse, R9 ;  /* 0x0000000902197220 */ /* 0x040fe20000410000 */
[C---:B------:R-:W-:Y:S02]  /*3e90*/  FMUL.FTZ R4, R2.reuse, R8 ;  /* 0x0000000802047220 */ /* 0x040fe40000410000 */
[----:B------:R-:W3:Y:S04]  /*3ea0*/  LDL.LU R9, [R1+0x17c] ;  /* 0x00017c0001097983 */ /* 0x000ee80000300800 */
[----:B------:R-:W3:Y:S04]  /*3eb0*/  LDL.LU R8, [R1+0x178] ;  /* 0x0001780001087983 */ /* 0x000ee80000300800 */
[----:B------:R-:W4:Y:S04]  /*3ec0*/  LDL.LU R7, [R1+0x50] ;  /* 0x0000500001077983 */ /* 0x000f280000300800 */
[----:B------:R-:W4:Y:S01]  /*3ed0*/  LDL.LU R26, [R1+0xbc] ;  /* 0x0000bc00011a7983 */ /* 0x000f220000300800 */
[C---:B------:R-:W-:Y:S01]  /*3ee0*/  FMUL.FTZ R27, R2.reuse, R22 ;  /* 0x00000016021b7220 */ /* 0x040fe20000410000 */
[C---:B------:R-:W-:Y:S01]  /*3ef0*/  FMUL.FTZ R3, R2.reuse, R3 ;  /* 0x0000000302037220 */ /* 0x040fe20000410000 */
[C---:B------:R-:W-:Y:S01]  /*3f00*/  FMUL.FTZ R22, R2.reuse, R61 ;  /* 0x0000003d02167220 */ /* 0x040fe20000410000 */
[C---:B------:R-:W-:Y:S01]  /*3f10*/  FMUL.FTZ R61, R2.reuse, R60 ;  /* 0x0000003c023d7220 */ /* 0x040fe20000410000 */
[C---:B------:R-:W-:Y:S01]  /*3f20*/  FMUL.FTZ R60, R2.reuse, R58 ;  /* 0x0000003a023c7220 */ /* 0x040fe20000410000 */
[----:B------:R-:W-:Y:S01]  /*3f30*/  FMUL.FTZ R24, R2, R55 ;  /* 0x0000003702187220 */ /* 0x000fe20000410000 */
[----:B------:R-:W-:-:S02]  /*3f40*/  IMAD.MOV.U32 R58, RZ, RZ, R23 ;  /* 0x000000ffff3a7224 */ /* 0x000fc400078e0017 */
[C---:B------:R-:W-:Y:S01]  /*3f50*/  FMUL.FTZ R23, R2.reuse, R48 ;  /* 0x0000003002177220 */ /* 0x040fe20000410000 */
[----:B------:R-:W-:Y:S01]  /*3f60*/  MOV R55, R22 ;  /* 0x0000001600377202 */ /* 0x000fe20000000f00 */
[C---:B------:R-:W-:Y:S01]  /*3f70*/  FMUL.FTZ R22, R2.reuse, R52 ;  /* 0x0000003402167220 */ /* 0x040fe20000410000 */
[----:B------:R-:W-:Y:S01]  /*3f80*/  MOV R48, R3 ;  /* 0x0000000300307202 */ /* 0x000fe20000000f00 */
[C---:B------:R-:W-:Y:S01]  /*3f90*/  FMUL.FTZ R3, R2.reuse, R49 ;  /* 0x0000003102037220 */ /* 0x040fe20000410000 */
[C---:B------:R-:W-:Y:S01]  /*3fa0*/  FMUL.FTZ R54, R2.reuse, R59 ;  /* 0x0000003b02367220 */ /* 0x040fe20000410000 */
[----:B------:R-:W-:Y:S01]  /*3fb0*/  MOV R49, R24 ;  /* 0x0000001800317202 */ /* 0x000fe20000000f00 */
[C---:B------:R-:W-:Y:S01]  /*3fc0*/  FMUL.FTZ R59, R2.reuse, R56 ;  /* 0x00000038023b7220 */ /* 0x040fe20000410000 */
[C---:B------:R-:W-:Y:S01]  /*3fd0*/  FMUL.FTZ R24, R2.reuse, R18 ;  /* 0x0000001202187220 */ /* 0x040fe20000410000 */
[C---:B------:R-:W-:Y:S01]  /*3fe0*/  FMUL.FTZ R56, R2.reuse, R50 ;  /* 0x0000003202387220 */ /* 0x040fe20000410000 */
[C---:B------:R-:W-:Y:S01]  /*3ff0*/  FMUL.FTZ R18, R2.reuse, R14 ;  /* 0x0000000e02127220 */ /* 0x040fe20000410000 */
[C---:B------:R-:W-:Y:S01]  /*4000*/  FMUL.FTZ R50, R2.reuse, R21 ;  /* 0x0000001502327220 */ /* 0x040fe20000410000 */
[----:B------:R-:W-:Y:S01]  /*4010*/  MOV R14, R55 ;  /* 0x00000037000e7202 */ /* 0x000fe20000000f00 */
[C---:B------:R-:W-:Y:S01]  /*4020*/  FMUL.FTZ R55, R2.reuse, R15 ;  /* 0x0000000f02377220 */ /* 0x040fe20000410000 */
[----:B------:R-:W-:Y:S01]  /*4030*/  MOV R21, R22 ;  /* 0x0000001600157202 */ /* 0x000fe20000000f00 */
[C---:B------:R-:W-:Y:S01]  /*4040*/  FMUL.FTZ R22, R2.reuse, R16 ;  /* 0x0000001002167220 */ /* 0x040fe20000410000 */
[C---:B------:R-:W-:Y:S01]  /*4050*/  FMUL.FTZ R15, R2.reuse, R10 ;  /* 0x0000000a020f7220 */ /* 0x040fe20000410000 */
[----:B------:R-:W-:Y:S01]  /*4060*/  FMUL.FTZ R52, R2, R19 ;  /* 0x0000001302347220 */ /* 0x000fe20000410000 */
[----:B------:R-:W-:-:S02]  /*4070*/  IMAD.MOV.U32 R16, RZ, RZ, R54 ;  /* 0x000000ffff107224 */ /* 0x000fc400078e0036 */
[C---:B------:R-:W-:Y:S01]  /*4080*/  FMUL.FTZ R20, R2.reuse, R20 ;  /* 0x0000001402147220 */ /* 0x040fe20000410000 */
[C---:B------:R-:W-:Y:S01]  /*4090*/  FMUL.FTZ R54, R2.reuse, R17 ;  /* 0x0000001102367220 */ /* 0x040fe20000410000 */
[C---:B------:R-:W-:Y:S01]  /*40a0*/  FMUL.FTZ R19, R2.reuse, R12 ;  /* 0x0000000c02137220 */ /* 0x040fe20000410000 */
[----:B------:R-:W-:Y:S02]  /*40b0*/  MOV R17, R21 ;  /* 0x0000001500117202 */ /* 0x000fe40000000f00 */
[----:B------:R-:W-:Y:S01]  /*40c0*/  MOV R12, R56 ;  /* 0x00000038000c7202 */ /* 0x000fe20000000f00 */
[C---:B------:R-:W-:Y:S01]  /*40d0*/  FMUL.FTZ R56, R2.reuse, R13 ;  /* 0x0000000d02387220 */ /* 0x040fe20000410000 */
[----:B------:R-:W-:Y:S01]  /*40e0*/  MOV R13, R49 ;  /* 0x00000031000d7202 */ /* 0x000fe20000000f00 */
[----:B------:R-:W-:Y:S02]  /*40f0*/  IMAD.MOV.U32 R10, RZ, RZ, R23 ;  /* 0x000000ffff0a7224 */ /* 0x000fe400078e0017 */
[C---:B------:R-:W-:Y:S01]  /*4100*/  FMUL.FTZ R53, R2.reuse, R53 ;  /* 0x0000003502357220 */ /* 0x040fe20000410000 */
[C---:B------:R-:W-:Y:S01]  /*4110*/  FMUL.FTZ R51, R2.reuse, R51 ;  /* 0x0000003302337220 */ /* 0x040fe20000410000 */
[C---:B------:R-:W-:Y:S01]  /*4120*/  FMUL.FTZ R11, R2.reuse, R11 ;  /* 0x0000000b020b7220 */ /* 0x040fe20000410000 */
[----:B------:R-:W-:Y:S01]  /*4130*/  FMUL.FTZ R23, R2, R57 ;  /* 0x0000003902177220 */ /* 0x000fe20000410000 */
[----:B------:R-:W-:Y:S01]  /*4140*/  MOV R2, R20 ;  /* 0x0000001400027202 */ /* 0x000fe20000000f00 */
[C-C-:B--2---:R-:W-:Y:S01]  /*4150*/  FFMA.FTZ R21, R0.reuse, R61, R5.reuse ;  /* 0x0000003d00157223 */ /* 0x144fe20000010005 */
[----:B------:R-:W-:Y:S01]  /*4160*/  MOV R61, R15 ;  /* 0x0000000f003d7202 */ /* 0x000fe20000000f00 */
[C-C-:B------:R-:W-:Y:S01]  /*4170*/  FFMA.FTZ R15, R0.reuse, R50, R5.reuse ;  /* 0x00000032000f7223 */ /* 0x140fe20000010005 */
[----:B------:R-:W-:Y:S01]  /*4180*/  MOV R50, R14 ;  /* 0x0000000e00327202 */ /* 0x000fe20000000f00 */
[C-C-:B------:R-:W-:Y:S01]  /*4190*/  FFMA.FTZ R20, R0.reuse, R60, R5.reuse ;  /* 0x0000003c00147223 */ /* 0x140fe20000010005 */
[C-C-:B------:R-:W-:Y:S01]  /*41a0*/  FFMA.FTZ R14, R0.reuse, R52, R5.reuse ;  /* 0x00000034000e7223 */ /* 0x140fe20000010005 */
[----:B------:R-:W-:Y:S01]  /*41b0*/  MOV R60, R19 ;  /* 0x00000013003c7202 */ /* 0x000fe20000000f00 */
[C-C-:B------:R-:W-:Y:S01]  /*41c0*/  FFMA.FTZ R19, R0.reuse, R59, R5.reuse ;  /* 0x0000003b00137223 */ /* 0x140fe20000010005 */
[----:B------:R-:W-:Y:S01]  /*41d0*/  MOV R52, R13 ;  /* 0x0000000d00347202 */ /* 0x000fe20000000f00 */
[C-C-:B------:R-:W-:Y:S01]  /*41e0*/  FFMA.FTZ R13, R0.reuse, R54, R5.reuse ;  /* 0x00000036000d7223 */ /* 0x140fe20000010005 */
[----:B------:R-:W-:Y:S01]  /*41f0*/  MOV R59, R18 ;  /* 0x00000012003b7202 */ /* 0x000fe20000000f00 */
[C-C-:B------:R-:W-:Y:S01]  /*4200*/  FFMA.FTZ R57, R0.reuse, R48, R5.reuse ;  /* 0x0000003000397223 */ /* 0x140fe20000010005 */
[----:B------:R-:W-:Y:S01]  /*4210*/  MOV R54, R12 ;  /* 0x0000000c00367202 */ /* 0x000fe20000000f00 */
[----:B---3--:R-:W-:Y:S01]  /*4220*/  FFMA.FTZ R58, R9, R58, R8 ;  /* 0x0000003a093a7223 */ /* 0x008fe20000010008 */
[C-C-:B------:R-:W-:Y:S01]  /*4230*/  FFMA.FTZ R18, R0.reuse, R53, R5.reuse ;  /* 0x0000003500127223 */ /* 0x140fe20000010005 */
[----:B------:R-:W-:Y:S01]  /*4240*/  FFMA.FTZ R12, R0, R55, R5 ;  /* 0x00000037000c7223 */ /* 0x000fe20000010005 */
[----:B------:R-:W-:-:S02]  /*4250*/  IMAD.MOV.U32 R53, RZ, RZ, R17 ;  /* 0x000000ffff357224 */ /* 0x000fc400078e0011 */
[C-C-:B------:R-:W-:Y:S01]  /*4260*/  FFMA.FTZ R49, R0.reuse, R27, R5.reuse ;  /* 0x0000001b00317223 */ /* 0x140fe20000010005 */
[----:B------:R-:W-:Y:S02]  /*4270*/  IMAD.MOV.U32 R55, RZ, RZ, R10 ;  /* 0x000000ffff377224 */ /* 0x000fe400078e000a */
[C-C-:B------:R-:W-:Y:S01]  /*4280*/  FFMA.FTZ R17, R0.reuse, R51, R5.reuse ;  /* 0x0000003300117223 */ /* 0x140fe20000010005 */
[C-C-:B------:R-:W-:Y:S01]  /*4290*/  FFMA.FTZ R10, R0.reuse, R56, R5.reuse ;  /* 0x00000038000a7223 */ /* 0x140fe20000010005 */
[C-C-:B------:R-:W-:Y:S01]  /*42a0*/  FFMA.FTZ R48, R0.reuse, R4, R5.reuse ;  /* 0x0000000400307223 */ /* 0x140fe20000010005 */
[----:B------:R-:W2:Y:S01]  /*42b0*/  LDL.LU R27, [R1+0x8c] ;  /* 0x00008c00011b7983 */ /* 0x000ea20000300800 */
[----:B------:R-:W-:Y:S01]  /*42c0*/  MOV R51, R16 ;  /* 0x0000001000337202 */ /* 0x000fe20000000f00 */
[C-C-:B------:R-:W-:Y:S01]  /*42d0*/  FFMA.FTZ R16, R0.reuse, R3, R5.reuse ;  /* 0x0000000300107223 */ /* 0x140fe20000010005 */
[----:B------:R-:W-:Y:S01]  /*42e0*/  MOV R56, R2 ;  /* 0x0000000200387202 */ /* 0x000fe20000000f00 */
[----:B------:R-:W2:Y:S01]  /*42f0*/  LDL.LU R4, [R1+0xc0] ;  /* 0x0000c00001047983 */ /* 0x000ea20000300800 */
[----:B------:R-:W-:Y:S01]  /*4300*/  FFMA.FTZ R2, R0, R11, R5 ;  /* 0x0000000b00027223 */ /* 0x000fe20000010005 */
[----:B------:R-:W-:-:S02]  /*4310*/  F2FP.BF16.F32.PACK_AB R3, R58, R57 ;  /* 0x000000393a03723e */ /* 0x000fc400000010ff */
[----:B------:R-:W3:Y:S01]  /*4320*/  LDL.LU R5, [R1+0x98] ;  /* 0x0000980001057983 */ /* 0x000ee20000300800 */
[----:B----4-:R-:W-:Y:S02]  /*4330*/  F2FP.BF16.F32.PACK_AB R11, R7, R26 ;  /* 0x0000001a070b723e */ /* 0x010fe400000010ff */
[----:B------:R-:W-:Y:S01]  /*4340*/  MOV R57, R24 ;  /* 0x0000001800397202 */ /* 0x000fe20000000f00 */
[----:B------:R-:W3:Y:S01]  /*4350*/  LDL.LU R0, [R1+0xc4] ;  /* 0x0000c40001007983 */ /* 0x000ee20000300800 */
[----:B------:R-:W-:-:S03]  /*4360*/  MOV R58, R22 ;  /* 0x00000016003a7202 */ /* 0x000fc60000000f00 */
[----:B------:R-:W4:Y:S01]  /*4370*/  LDL.LU R7, [R1+0x174] ;  /* 0x0001740001077983 */ /* 0x000f220000300800 */
[----:B------:R-:W-:-:S03]  /*4380*/  FFMA.FTZ R25, R9, R25, R8 ;  /* 0x0000001909197223 */ /* 0x000fc60000010008 */
[----:B------:R-:W5:Y:S01]  /*4390*/  LDL.LU R26, [R1+0x170] ;  /* 0x00017000011a7983 */ /* 0x000f620000300800 */
[C-C-:B------:R-:W-:Y:S01]  /*43a0*/  FFMA.FTZ R50, R9.reuse, R50, R8.reuse ;  /* 0x0000003209327223 */ /* 0x140fe20000010008 */
[C-C-:B------:R-:W-:Y:S01]  /*43b0*/  FFMA.FTZ R51, R9.reuse, R51, R8.reuse ;  /* 0x0000003309337223 */ /* 0x140fe20000010008 */
[C-C-:B------:R-:W-:Y:S01]  /*43c0*/  FFMA.FTZ R52, R9.reuse, R52, R8.reuse ;  /* 0x0000003409347223 */ /* 0x140fe20000010008 */
        /* <DEDUP_REMOVED lines=10> */
[----:B------:R-:W4:Y:S01]  /*4470*/  LDL.LU R22, [R1+0x168] ;  /* 0x0001680001167983 */ /* 0x000f220000300800 */
[----:B------:R-:W-:-:S03]  /*4480*/  FFMA.FTZ R8, R9, R23, R8 ;  /* 0x0000001709087223 */ /* 0x000fc60000010008 */
[----:B------:R-:W4:Y:S01]  /*4490*/  LDL.LU R23, [R1+0x164] ;  /* 0x0001640001177983 */ /* 0x000f220000300800 */
[----:B------:R-:W-:Y:S02]  /*44a0*/  F2FP.BF16.F32.PACK_AB R49, R25, R49 ;  /* 0x000000311931723e */ /* 0x000fe400000010ff */
[----:B--2---:R-:W-:Y:S02]  /*44b0*/  F2FP.BF16.F32.PACK_AB R9, R27, R4 ;  /* 0x000000041b09723e */ /* 0x004fe400000010ff */
[C---:B-----5:R-:W-:Y:S02]  /*44c0*/  PRMT R26, R11.reuse, 0x7610, R26 ;  /* 0x000076100b1a7816 */ /* 0x060fe4000000001a */
[----:B---3--:R-:W-:-:S03]  /*44d0*/  PRMT R24, R11, 0x7632, R24 ;  /* 0x000076320b187816 */ /* 0x008fc60000000018 */
[----:B----4-:R0:W-:Y:S04]  /*44e0*/  STG.E.U16 desc[UR6][R22.64], R26 ;  /* 0x0000001a16007986 */ /* 0x0101e8000c101506 */
[----:B------:R1:W-:Y:S04]  /*44f0*/  STG.E.U16 desc[UR6][R22.64+0x2], R24 ;  /* 0x0000021816007986 */ /* 0x0003e8000c101506 */
[----:B0-----:R-:W2:Y:S04]  /*4500*/  LDL.LU R26, [R1+0x160] ;  /* 0x00016000011a7983 */ /* 0x001ea80000300800 */
[----:B------:R-:W2:Y:S04]  /*4510*/  LDL.LU R27, [R1+0x15c] ;  /* 0x00015c00011b7983 */ /* 0x000ea80000300800 */
[----:B------:R-:W3:Y:S04]  /*4520*/  LDL.LU R4, [R1+0x158] ;  /* 0x0001580001047983 */ /* 0x000ee80000300800 */
[----:B-1----:R-:W4:Y:S04]  /*4530*/  LDL.LU R24, [R1+0x154] ;  /* 0x0001540001187983 */ /* 0x002f280000300800 */
[----:B------:R-:W4:Y:S01]  /*4540*/  LDL.LU R25, [R1+0x150] ;  /* 0x0001500001197983 */ /* 0x000f220000300800 */
[----:B------:R-:W-:-:S02]  /*4550*/  PRMT R11, R3, 0x7610, R11 ;  /* 0x00007610030b7816 */ /* 0x000fc4000000000b */
[----:B------:R-:W-:-:S03]  /*4560*/  PRMT R3, R3, 0x7632, R3 ;  /* 0x0000763203037816 */ /* 0x000fc60000000003 */
[----:B------:R0:W-:Y:S04]  /*4570*/  STG.E.U16 desc[UR6][R22.64+0x4], R11 ;  /* 0x0000040b16007986 */ /* 0x0001e8000c101506 */
[----:B------:R1:W-:Y:S01]  /*4580*/  STG.E.U16 desc[UR6][R22.64+0x6], R3 ;  /* 0x0000060316007986 */ /* 0x0003e2000c101506 */
[----:B------:R-:W-:Y:S02]  /*4590*/  F2FP.BF16.F32.PACK_AB R48, R50, R48 ;  /* 0x000000303230723e */ /* 0x000fe400000010ff */
[----:B0-----:R-:W-:Y:S02]  /*45a0*/  PRMT R11, R49, 0x7632, R11 ;  /* 0x00007632310b7816 */ /* 0x001fe4000000000b */
[----:B-1----:R-:W-:Y:S01]  /*45b0*/  PRMT R3, R9, 0x7632, R3 ;  /* 0x0000763209037816 */ /* 0x002fe20000000003 */
[----:B----4-:R0:W-:Y:S04]  /*45c0*/  STG.E.U16 desc[UR6][R24.64], R9 ;  /* 0x0000000918007986 */ /* 0x0101e8000c101506 */
[----:B------:R1:W-:Y:S04]  /*45d0*/  STG.E.U16 desc[UR6][R24.64+0x4], R49 ;  /* 0x0000043118007986 */ /* 0x0003e8000c101506 */
[----:B------:R-:W-:Y:S01]  /*45e0*/  STG.E.U16 desc[UR6][R24.64+0x2], R3 ;  /* 0x0000020318007986 */ /* 0x000fe2000c101506 */
[----:B0-----:R-:W-:-:S03]  /*45f0*/  F2FP.BF16.F32.PACK_AB R9, R5, R0 ;  /* 0x000000000509723e */ /* 0x001fc600000010ff */
[----:B------:R-:W3:Y:S04]  /*4600*/  LDL.LU R5, [R1+0x14c] ;  /* 0x00014c0001057983 */ /* 0x000ee80000300800 */
[----:B------:R-:W4:Y:S04]  /*4610*/  LDL.LU R0, [R1+0x148] ;  /* 0x0001480001007983 */ /* 0x000f280000300800 */
[----:B-1----:R-:W5:Y:S04]  /*4620*/  LDL.LU R49, [R1+0xcc] ;  /* 0x0000cc0001317983 */ /* 0x002f680000300800 */
[----:B------:R-:W4:Y:S04]  /*4630*/  LDL.LU R50, [R1+0xe8] ;  /* 0x0000e80001327983 */ /* 0x000f280000300800 */
[----:B------:R0:W-:Y:S04]  /*4640*/  STG.E.U16 desc[UR6][R24.64+0x6], R11 ;  /* 0x0000060b18007986 */ /* 0x0001e8000c101506 */
[----:B0-----:R-:W5:Y:S01]  /*4650*/  LDL.LU R24, [R1+0xac] ;  /* 0x0000ac0001187983 */ /* 0x001f620000300800 */
[----:B------:R-:W-:-:S03]  /*4660*/  PRMT R3, R9, 0x7632, R3 ;  /* 0x0000763209037816 */ /* 0x000fc60000000003 */
[----:B------:R-:W2:Y:S01]  /*4670*/  LDL.LU R25, [R1+0xd8] ;  /* 0x0000d80001197983 */ /* 0x000ea20000300800 */
[----:B------:R-:W-:Y:S02]  /*4680*/  PRMT R11, R48, 0x7632, R11 ;  /* 0x00007632300b7816 */ /* 0x000fe4000000000b */
[----:B------:R-:W-:Y:S01]  /*4690*/  F2FP.BF16.F32.PACK_AB R21, R51, R21 ;  /* 0x000000153315723e */ /* 0x000fe200000010ff */
[----:B---3--:R5:W-:Y:S04]  /*46a0*/  STG.E.U16 desc[UR6][R4.64], R9 ;  /* 0x0000000904007986 */ /* 0x008be8000c101506 */
[----:B------:R0:W-:Y:S01]  /*46b0*/  STG.E.U16 desc[UR6][R4.64+0x4], R48 ;  /* 0x0000043004007986 */ /* 0x0001e2000c101506 */
[----:B-----5:R-:W-:-:S03]  /*46c0*/  F2FP.BF16.F32.PACK_AB R9, R24, R49 ;  /* 0x000000311809723e */ /* 0x020fc600000010ff */
[----:B------:R-:W3:Y:S04]  /*46d0*/  LDL.LU R24, [R1+0xb0] ;  /* 0x0000b00001187983 */ /* 0x000ee80000300800 */
[----:B------:R-:W3:Y:S04]  /*46e0*/  LDL.LU R49, [R1+0xf0] ;  /* 0x0000f00001317983 */ /* 0x000ee80000300800 */
[----:B0-----:R-:W4:Y:S04]  /*46f0*/  LDL.LU R48, [R1+0xb8] ;  /* 0x0000b80001307983 */ /* 0x001f280000300800 */
[----:B------:R-:W2:Y:S04]  /*4700*/  LDL.LU R51, [R1+0xb4] ;  /* 0x0000b40001337983 */ /* 0x000ea80000300800 */
[----:B------:R0:W-:Y:S04]  /*4710*/  STG.E.U16 desc[UR6][R4.64+0x2], R3 ;  /* 0x0000020304007986 */ /* 0x0001e8000c101506 */
[----:B------:R2:W-:Y:S01]  /*4720*/  STG.E.U16 desc[UR6][R4.64+0x6], R11 ;  /* 0x0000060b04007986 */ /* 0x0005e2000c101506 */
[----:B------:R-:W-:-:S02]  /*4730*/  F2FP.BF16.F32.PACK_AB R20, R52, R20 ;  /* 0x000000143414723e */ /* 0x000fc400000010ff */
[----:B0-----:R-:W-:Y:S02]  /*4740*/  PRMT R3, R9, 0x7632, R3 ;  /* 0x0000763209037816 */ /* 0x001fe40000000003 */
[----:B--2---:R-:W-:Y:S02]  /*4750*/  F2FP.BF16.F32.PACK_AB R4, R51, R25 ;  /* 0x000000193304723e */ /* 0x004fe400000010ff */
[----:B------:R-:W2:Y:S04]  /*4760*/  LDL.LU R51, [R1+0xa8] ;  /* 0x0000a80001337983 */ /* 0x000ea80000300800 */
[----:B------:R-:W2:Y:S01]  /*4770*/  LDL.LU R25, [R1+0xec] ;  /* 0x0000ec0001197983 */ /* 0x000ea20000300800 */
[----:B------:R-:W-:-:S03]  /*4780*/  PRMT R5, R21, 0x7632, R5 ;  /* 0x0000763215057816 */ /* 0x000fc60000000005 */
[----:B------:R-:W-:Y:S04]  /*4790*/  STG.E.U16 desc[UR6][R26.64], R9 ;  /* 0x000000091a007986 */ /* 0x000fe8000c101506 */
[----:B------:R0:W-:Y:S04]  /*47a0*/  STG.E.U16 desc[UR6][R26.64+0x2], R3 ;  /* 0x000002031a007986 */ /* 0x0001e8000c101506 */
[----:B------:R-:W-:Y:S04]  /*47b0*/  STG.E.U16 desc[UR6][R26.64+0x4], R21 ;  /* 0x000004151a007986 */ /* 0x000fe8000c101506 */
[----:B------:R1:W-:Y:S01]  /*47c0*/  STG.E.U16 desc[UR6][R26.64+0x6], R5 ;  /* 0x000006051a007986 */ /* 0x0003e2000c101506 */
[----:B0-----:R-:W-:-:S03]  /*47d0*/  PRMT R3, R4, 0x7632, R3 ;  /* 0x0000763204037816 */ /* 0x001fc60000000003 */
[----:B------:R4:W-:Y:S01]  /*47e0*/  STG.E.U16 desc[UR6][R6.64], R4 ;  /* 0x0000000406007986 */ /* 0x0009e2000c101506 */
[----:B-1----:R-:W-:-:S03]  /*47f0*/  PRMT R5, R20, 0x7632, R5 ;  /* 0x0000763214057816 */ /* 0x002fc60000000005 */
[----:B------:R0:W-:Y:S01]  /*4800*/  STG.E.U16 desc[UR6][R6.64+0x2], R3 ;  /* 0x0000020306007986 */ /* 0x0001e2000c101506 */
[----:B----4-:R-:W-:-:S03]  /*4810*/  F2FP.BF16.F32.PACK_AB R4, R48, R50 ;  /* 0x000000323004723e */ /* 0x010fc600000010ff */
[----:B------:R-:W4:Y:S04]  /*4820*/  LDL.LU R48, [R1+0xa4] ;  /* 0x0000a40001307983 */ /* 0x000f280000300800 */
[----:B------:R-:W4:Y:S01]  /*4830*/  LDL.LU R50, [R1+0xe4] ;  /* 0x0000e40001327983 */ /* 0x000f220000300800 */
[----:B0-----:R-:W-:-:S03]  /*4840*/  PRMT R3, R4, 0x7632, R3 ;  /* 0x0000763204037816 */ /* 0x001fc60000000003 */
[----:B------:R-:W-:Y:S04]  /*4850*/  STG.E.U16 desc[UR6][R6.64+0x4], R20 ;  /* 0x0000041406007986 */ /* 0x000fe8000c101506 */
[----:B------:R-:W-:Y:S04]  /*4860*/  STG.E.U16 desc[UR6][R6.64+0x6], R5 ;  /* 0x0000060506007986 */ /* 0x000fe8000c101506 */
[----:B------:R3:W-:Y:S02]  /*4870*/  STG.E.U16 desc[UR6][R28.64], R4 ;  /* 0x000000041c007986 */ /* 0x0007e4000c101506 */
[----:B---3--:R-:W-:-:S02]  /*4880*/  F2FP.BF16.F32.PACK_AB R4, R24, R49 ;  /* 0x000000311804723e */ /* 0x008fc400000010ff */
[----:B------:R-:W3:Y:S04]  /*4890*/  LDL.LU R24, [R1+0xa0] ;  /* 0x0000a00001187983 */ /* 0x000ee80000300800 */
[----:B------:R-:W3:Y:S01]  /*48a0*/  LDL.LU R49, [R1+0xe0] ;  /* 0x0000e00001317983 */ /* 0x000ee20000300800 */
[----:B--2---:R-:W-:-:S03]  /*48b0*/  F2FP.BF16.F32.PACK_AB R7, R51, R25 ;  /* 0x000000193307723e */ /* 0x004fc600000010ff */
[----:B------:R-:W2:Y:S04]  /*48c0*/  LDL.LU R51, [R1+0x68] ;  /* 0x0000680001337983 */ /* 0x000ea80000300800 */
[----:B------:R-:W2:Y:S01]  /*48d0*/  LDL.LU R25, [R1+0xdc] ;  /* 0x0000dc0001197983 */ /* 0x000ea20000300800 */
[----:B------:R-:W-:Y:S02]  /*48e0*/  F2FP.BF16.F32.PACK_AB R19, R53, R19 ;  /* 0x000000133513723e */ /* 0x000fe400000010ff */
[----:B------:R-:W-:Y:S02]  /*48f0*/  F2FP.BF16.F32.PACK_AB R18, R54, R18 ;  /* 0x000000123612723e */ /* 0x000fe400000010ff */
[----:B------:R-:W-:Y:S01]  /*4900*/  PRMT R5, R19, 0x7632, R5 ;  /* 0x0000763213057816 */ /* 0x000fe20000000005 */
[----:B------:R4:W-:Y:S01]  /*4910*/  STG.E.U16 desc[UR6][R28.64+0x2], R3 ;  /* 0x000002031c007986 */ /* 0x0009e2000c101506 */
[----:B------:R-:W-:-:S02]  /*4920*/  PRMT R6, R4, 0x7632, R6 ;  /* 0x0000763204067816 */ /* 0x000fc40000000006 */
[----:B------:R-:W-:Y:S02]  /*4930*/  PRMT R9, R18, 0x7632, R9 ;  /* 0x0000763212097816 */ /* 0x000fe40000000009 */
[----:B------:R-:W-:Y:S01]  /*4940*/  F2FP.BF16.F32.PACK_AB R17, R55, R17 ;  /* 0x000000113711723e */ /* 0x000fe200000010ff */
[----:B------:R-:W-:Y:S04]  /*4950*/  STG.E.U16 desc[UR6][R28.64+0x4], R19 ;  /* 0x000004131c007986 */ /* 0x000fe8000c101506 */
[----:B------:R-:W-:Y:S04]  /*4960*/  STG.E.U16 desc[UR6][R28.64+0x6], R5 ;  /* 0x000006051c007986 */ /* 0x000fe8000c101506 */
[----:B------:R0:W-:Y:S04]  /*4970*/  STG.E.U16 desc[UR6][R30.64], R4 ;  /* 0x000000041e007986 */ /* 0x0001e8000c101506 */
[----:B------:R1:W-:Y:S04]  /*4980*/  STG.E.U16 desc[UR6][R30.64+0x2], R6 ;  /* 0x000002061e007986 */ /* 0x0003e8000c101506 */
[----:B------:R5:W-:Y:S01]  /*4990*/  STG.E.U16 desc[UR6][R30.64+0x6], R9 ;  /* 0x000006091e007986 */ /* 0x000be2000c101506 */
[----:B----4-:R-:W-:-:S03]  /*49a0*/  F2FP.BF16.F32.PACK_AB R3, R48, R50 ;  /* 0x000000323003723e */ /* 0x010fc600000010ff */
[----:B------:R-:W4:Y:S01]  /*49b0*/  LDL.LU R48, [R1+0x64] ;  /* 0x0000640001307983 */ /* 0x000f220000300800 */
[----:B0-----:R-:W-:-:S03]  /*49c0*/  PRMT R4, R17, 0x7632, R4 ;  /* 0x0000763211047816 */ /* 0x001fc60000000004 */
[----:B------:R-:W4:Y:S01]  /*49d0*/  LDL.LU R50, [R1+0xd4] ;  /* 0x0000d40001327983 */ /* 0x000f220000300800 */
[C---:B-1----:R-:W-:Y:S02]  /*49e0*/  PRMT R6, R3.reuse, 0x7610, R6 ;  /* 0x0000761003067816 */ /* 0x042fe40000000006 */
[----:B-----5:R-:W-:Y:S01]  /*49f0*/  PRMT R9, R3, 0x7632, R9 ;  /* 0x0000763203097816 */ /* 0x020fe20000000009 */
[----:B------:R0:W-:Y:S04]  /*4a00*/  STG.E.U16 desc[UR6][R30.64+0x4], R18 ;  /* 0x000004121e007986 */ /* 0x0001e8000c101506 */
[----:B------:R1:W-:Y:S01]  /*4a10*/  STG.E.U16 desc[UR6][R32.64+0x6], R4 ;  /* 0x0000060420007986 */ /* 0x0003e2000c101506 */
[----:B---3--:R-:W-:-:S03]  /*4a20*/  F2FP.BF16.F32.PACK_AB R3, R24, R49 ;  /* 0x000000311803723e */ /* 0x008fc600000010ff */
[----:B------:R-:W3:Y:S04]  /*4a30*/  LDL.LU R24, [R1+0x60] ;  /* 0x0000600001187983 */ /* 0x000ee80000300800 */
[----:B------:R-:W3:Y:S01]  /*4a40*/  LDL.LU R49, [R1+0xd0] ;  /* 0x0000d00001317983 */ /* 0x000ee20000300800 */
[C---:B0-----:R-:W-:Y:S02]  /*4a50*/  PRMT R18, R3.reuse, 0x7610, R18 ;  /* 0x0000761003127816 */ /* 0x041fe40000000012 */
[----:B-1----:R-:W-:Y:S02]  /*4a60*/  PRMT R4, R3, 0x7632, R4 ;  /* 0x0000763203047816 */ /* 0x002fe40000000004 */
[----:B--2---:R-:W-:Y:S02]  /*4a70*/  F2FP.BF16.F32.PACK_AB R3, R51, R25 ;  /* 0x000000193303723e */ /* 0x004fe400000010ff */
[----:B------:R-:W2:Y:S01]  /*4a80*/  LDL.LU R25, [R1+0xc8] ;  /* 0x0000c80001197983 */ /* 0x000ea20000300800 */
[----:B------:R-:W-:-:S02]  /*4a90*/  PRMT R5, R7, 0x7632, R5 ;  /* 0x0000763207057816 */ /* 0x000fc40000000005 */
[----:B------:R-:W-:Y:S01]  /*4aa0*/  F2FP.BF16.F32.PACK_AB R16, R56, R16 ;  /* 0x000000103810723e */ /* 0x000fe200000010ff */
[----:B------:R0:W-:Y:S01]  /*4ab0*/  STG.E.U16 desc[UR6][R32.64], R7 ;  /* 0x0000000720007986 */ /* 0x0001e2000c101506 */
[----:B------:R-:W-:-:S03]  /*4ac0*/  F2FP.BF16.F32.PACK_AB R15, R57, R15 ;  /* 0x0000000f390f723e */ /* 0x000fc600000010ff */
[----:B------:R1:W-:Y:S01]  /*4ad0*/  STG.E.U16 desc[UR6][R32.64+0x2], R5 ;  /* 0x0000020520007986 */ /* 0x0003e2000c101506 */
[----:B------:R-:W-:-:S03]  /*4ae0*/  PRMT R19, R3, 0x7610, R19 ;  /* 0x0000761003137816 */ /* 0x000fc60000000013 */
[----:B------:R-:W-:Y:S01]  /*4af0*/  STG.E.U16 desc[UR6][R32.64+0x4], R17 ;  /* 0x0000041120007986 */ /* 0x000fe2000c101506 */
[----:B0-----:R-:W-:-:S03]  /*4b00*/  PRMT R7, R16, 0x7632, R7 ;  /* 0x0000763210077816 */ /* 0x001fc60000000007 */
[----:B------:R0:W-:Y:S01]  /*4b10*/  STG.E.U16 desc[UR6][R34.64], R6 ;  /* 0x0000000622007986 */ /* 0x0001e2000c101506 */
[----:B-1----:R-:W-:-:S03]  /*4b20*/  PRMT R5, R15, 0x7632, R5 ;  /* 0x000076320f057816 */ /* 0x002fc60000000005 */
[----:B------:R-:W-:Y:S04]  /*4b30*/  STG.E.U16 desc[UR6][R34.64+0x2], R9 ;  /* 0x0000020922007986 */ /* 0x000fe8000c101506 */
[----:B------:R-:W-:Y:S01]  /*4b40*/  STG.E.U16 desc[UR6][R34.64+0x4], R16 ;  /* 0x0000041022007986 */ /* 0x000fe2000c101506 */
[----:B0-----:R-:W-:-:S03]  /*4b50*/  PRMT R6, R3, 0x7632, R6 ;  /* 0x0000763203067816 */ /* 0x001fc60000000006 */
[----:B------:R-:W-:Y:S04]  /*4b60*/  STG.E.U16 desc[UR6][R34.64+0x6], R7 ;  /* 0x0000060722007986 */ /* 0x000fe8000c101506 */
[----:B------:R0:W-:Y:S01]  /*4b70*/  STG.E.U16 desc[UR6][R36.64+0x2], R4 ;  /* 0x0000020424007986 */ /* 0x0001e2000c101506 */
[----:B----4-:R-:W-:-:S03]  /*4b80*/  F2FP.BF16.F32.PACK_AB R3, R48, R50 ;  /* 0x000000323003723e */ /* 0x010fc600000010ff */
[----:B------:R-:W-:Y:S01]  /*4b90*/  STG.E.U16 desc[UR6][R36.64], R18 ;  /* 0x0000001224007986 */ /* 0x000fe2000c101506 */
[----:B------:R-:W-:-:S03]  /*4ba0*/  PRMT R20, R3, 0x7610, R20 ;  /* 0x0000761003147816 */ /* 0x000fc60000000014 */
[----:B------:R-:W-:Y:S01]  /*4bb0*/  STG.E.U16 desc[UR6][R36.64+0x4], R15 ;  /* 0x0000040f24007986 */ /* 0x000fe2000c101506 */
[----:B0-----:R-:W-:-:S03]  /*4bc0*/  PRMT R4, R3, 0x7632, R4 ;  /* 0x0000763203047816 */ /* 0x001fc60000000004 */
[----:B------:R-:W-:Y:S04]  /*4bd0*/  STG.E.U16 desc[UR6][R36.64+0x6], R5 ;  /* 0x0000060524007986 */ /* 0x000fe8000c101506 */
[----:B------:R0:W-:Y:S04]  /*4be0*/  STG.E.U16 desc[UR6][R38.64+0x2], R6 ;  /* 0x0000020626007986 */ /* 0x0001e8000c101506 */
[----:B------:R-:W4:Y:S01]  /*4bf0*/  LDL.LU R50, [R1+0x58] ;  /* 0x0000580001327983 */ /* 0x000f220000300800 */
[----:B---3--:R-:W-:-:S03]  /*4c00*/  F2FP.BF16.F32.PACK_AB R3, R24, R49 ;  /* 0x000000311803723e */ /* 0x008fc600000010ff */
[----:B------:R-:W3:Y:S01]  /*4c10*/  LDL.LU R49, [R1+0x94] ;  /* 0x0000940001317983 */ /* 0x000ee20000300800 */
[C---:B------:R-:W-:Y:S02]  /*4c20*/  PRMT R21, R3.reuse, 0x7610, R21 ;  /* 0x0000761003157816 */ /* 0x040fe40000000015 */
[----:B0-----:R-:W-:Y:S02]  /*4c30*/  PRMT R6, R3, 0x7632, R6 ;  /* 0x0000763203067816 */ /* 0x001fe40000000006 */
[----:B--2---:R-:W-:Y:S02]  /*4c40*/  F2FP.BF16.F32.PACK_AB R3, R0, R25 ;  /* 0x000000190003723e */ /* 0x004fe400000010ff */
[----:B------:R-:W4:Y:S01]  /*4c50*/  LDL.LU R0, [R1+0x140] ;  /* 0x0001400001007983 */ /* 0x000f220000300800 */
[----:B------:R-:W-:-:S04]  /*4c60*/  F2FP.BF16.F32.PACK_AB R14, R58, R14 ;  /* 0x0000000e3a0e723e */ /* 0x000fc800000010ff */
[----:B------:R-:W-:Y:S01]  /*4c70*/  PRMT R7, R14, 0x7632, R7 ;  /* 0x000076320e077816 */ /* 0x000fe20000000007 */
[----:B------:R-:W-:Y:S01]  /*4c80*/  STG.E.U16 desc[UR6][R38.64], R19 ;  /* 0x0000001326007986 */ /* 0x000fe2000c101506 */
[----:B------:R-:W-:-:S03]  /*4c90*/  PRMT R22, R3, 0x7610, R22 ;  /* 0x0000761003167816 */ /* 0x000fc60000000016 */
[----:B------:R-:W-:Y:S04]  /*4ca0*/  STG.E.U16 desc[UR6][R38.64+0x4], R14 ;  /* 0x0000040e26007986 */ /* 0x000fe8000c101506 */
[----:B------:R-:W-:Y:S04]  /*4cb0*/  STG.E.U16 desc[UR6][R38.64+0x6], R7 ;  /* 0x0000060726007986 */ /* 0x000fe8000c101506 */
[----:B------:R0:W-:Y:S02]  /*4cc0*/  STG.E.U16 desc[UR6][R40.64+0x2], R4 ;  /* 0x0000020428007986 */ /* 0x0001e4000c101506 */
[----:B0-----:R-:W-:-:S02]  /*4cd0*/  PRMT R4, R3, 0x7632, R4 ;  /* 0x0000763203047816 */ /* 0x001fc40000000004 */
[----:B----4-:R-:W-:Y:S02]  /*4ce0*/  F2FP.BF16.F32.PACK_AB R3, R50, R0 ;  /* 0x000000003203723e */ /* 0x010fe400000010ff */
[----:B------:R-:W2:Y:S01]  /*4cf0*/  LDL.LU R0, [R1+0x13c] ;  /* 0x00013c0001007983 */ /* 0x000ea20000300800 */
[----:B------:R-:W-:Y:S02]  /*4d00*/  F2FP.BF16.F32.PACK_AB R13, R59, R13 ;  /* 0x0000000d3b0d723e */ /* 0x000fe400000010ff */
[----:B------:R-:W-:Y:S02]  /*4d10*/  F2FP.BF16.F32.PACK_AB R12, R60, R12 ;  /* 0x0000000c3c0c723e */ /* 0x000fe400000010ff */
[----:B------:R-:W-:Y:S02]  /*4d20*/  PRMT R5, R13, 0x7632, R5 ;  /* 0x000076320d057816 */ /* 0x000fe40000000005 */
[----:B------:R-:W-:Y:S02]  /*4d30*/  F2FP.BF16.F32.PACK_AB R10, R61, R10 ;  /* 0x0000000a3d0a723e */ /* 0x000fe400000010ff */
[----:B------:R-:W-:Y:S01]  /*4d40*/  F2FP.BF16.F32.PACK_AB R2, R8, R2 ;  /* 0x000000020802723e */ /* 0x000fe200000010ff */
[----:B------:R-:W-:Y:S01]  /*4d50*/  STG.E.U16 desc[UR6][R40.64], R20 ;  /* 0x0000001428007986 */ /* 0x000fe2000c101506 */
[----:B------:R-:W-:-:S03]  /*4d60*/  PRMT R7, R12, 0x7632, R7 ;  /* 0x000076320c077816 */ /* 0x000fc60000000007 */
[----:B------:R-:W-:Y:S01]  /*4d70*/  STG.E.U16 desc[UR6][R40.64+0x4], R13 ;  /* 0x0000040d28007986 */ /* 0x000fe2000c101506 */
[----:B------:R-:W-:-:S03]  /*4d80*/  PRMT R23, R3, 0x7632, R23 ;  /* 0x0000763203177816 */ /* 0x000fc60000000017 */
[----:B------:R0:W-:Y:S04]  /*4d90*/  STG.E.U16 desc[UR6][R40.64+0x6], R5 ;  /* 0x0000060528007986 */ /* 0x0001e8000c101506 */
[----:B------:R1:W-:Y:S04]  /*4da0*/  STG.E.U16 desc[UR6][R42.64+0x2], R6 ;  /* 0x000002062a007986 */ /* 0x0003e8000c101506 */
[----:B------:R4:W-:Y:S01]  /*4db0*/  STG.E.U16 desc[UR6][R42.64], R21 ;  /* 0x000000152a007986 */ /* 0x0009e2000c101506 */
[----:B0-----:R-:W-:-:S03]  /*4dc0*/  PRMT R5, R10, 0x7632, R5 ;  /* 0x000076320a057816 */ /* 0x001fc60000000005 */
[----:B------:R4:W-:Y:S01]  /*4dd0*/  STG.E.U16 desc[UR6][R42.64+0x4], R12 ;  /* 0x0000040c2a007986 */ /* 0x0009e2000c101506 */
[----:B-1----:R-:W-:-:S03]  /*4de0*/  PRMT R6, R2, 0x7632, R6 ;  /* 0x0000763202067816 */ /* 0x002fc60000000006 */
        /* <DEDUP_REMOVED lines=12> */
[----:B------:R-:W-:-:S03]  /*4eb0*/  ISETP.GE.U32.AND P0, PT, R0, UR8, PT ;  /* 0x0000000800007c0c */ /* 0x000fc6000bf06070 */
[----:B------:R4:W-:Y:S01]  /*4ec0*/  STL [R1+0x94], R49 ;  /* 0x0000943101007387 */ /* 0x0009e20000100800 */
[----:B------:R-:W-:-:S13]  /*4ed0*/  ISETP.GE.AND.EX P0, PT, R49, UR9, PT, P0 ;  /* 0x0000000931007c0c */ /* 0x000fda000bf06300 */
[----:B----4-:R-:W-:Y:S05]  /*4ee0*/  @!P0 BRA `(.L_x_1278) ;  /* 0xffffffb000c48947 */ /* 0x010fea000383ffff */
[----:B------:R-:W-:Y:S05]  /*4ef0*/  EXIT ;  /* 0x000000000000794d */ /* 0x000fea0003800000 */
.L_x_1279:
        /* <DEDUP_REMOVED lines=16> */
.L_x_2770:


//--------------------- .text._ZN13group_norm_v214gn_cuda_kernelI13__nv_bfloat16Li320ELi3ELi32ELi10ELi4096ELb0ELi64ELi320ELi320ELi4ELb1ELi6ELb0ELb0ENS_16CompileConditionILi900EEEEEvPT_PKS4_S7_S7_flPfS8_Pj --------------------------
	.section	.text._ZN13group_norm_v214gn_cuda_kernelI13__nv_bfloat16Li320ELi3ELi32ELi10ELi4096ELb0ELi64ELi320ELi320ELi4ELb1ELi6ELb0ELb0ENS_16CompileConditionILi900EEEEEvPT_PKS4_S7_S7_flPfS8_Pj,"ax",@progbits
	.align	128
        .global         _ZN13group_norm_v214gn_cuda_kernelI13__nv_bfloat16Li320ELi3ELi32ELi10ELi4096ELb0ELi64ELi320ELi320ELi4ELb1ELi6ELb0ELb0ENS_16CompileConditionILi900EEEEEvPT_PKS4_S7_S7_flPfS8_Pj
        .type           _ZN13group_norm_v214gn_cuda_kernelI13__nv_bfloat16Li320ELi3ELi32ELi10ELi4096ELb0ELi64ELi320ELi320ELi4ELb1ELi6ELb0ELb0ENS_16CompileConditionILi900EEEEEvPT_PKS4_S7_S7_flPfS8_Pj,@function
        .size           _ZN13group_norm_v214gn_cuda_kernelI13__nv_bfloat16Li320ELi3ELi32ELi10ELi4096ELb0ELi64ELi320ELi320ELi4ELb1ELi6ELb0ELb0ENS_16CompileConditionILi900EEEEEvPT_PKS4_S7_S7_flPfS8_Pj,(.L_x_2771 - _ZN13group_norm_v214gn_cuda_kernelI13__nv_bfloat16Li320ELi3ELi32ELi10ELi4096ELb0ELi64ELi320ELi320ELi4ELb1ELi6ELb0ELb0ENS_16CompileConditionILi900EEEEEvPT_PKS4_S7_S7_flPfS8_Pj)
        .other          _ZN13group_norm_v214gn_cuda_kernelI13__nv_bfloat16Li320ELi3ELi32ELi10ELi4096ELb0ELi64ELi320ELi320ELi4ELb1ELi6ELb0ELb0ENS_16CompileConditionILi900EEEEEvPT_PKS4_S7_S7_flPfS8_Pj,@"STO_CUDA_ENTRY STV_DEFAULT"
_ZN13group_norm_v214gn_cuda_kernelI13__nv_bfloat16Li320ELi3ELi32ELi10ELi4096ELb0ELi64ELi320ELi320ELi4ELb1ELi6ELb0ELb0ENS_16CompileConditionILi900EEEEEvPT_PKS4_S7_S7_flPfS8_Pj:
.text._ZN13group_norm_v214gn_cuda_kernelI13__nv_bfloat16Li320ELi3ELi32ELi10ELi4096ELb0ELi64ELi320ELi320ELi4ELb1ELi6ELb0ELb0ENS_16CompileConditionILi900EEEEEvPT_PKS4_S7_S7_flPfS8_Pj:
        /* <DEDUP_REMOVED lines=32> */
.L_x_1290:
        /* <DEDUP_REMOVED lines=461> */
.L_x_1281:
[----:B------:R-:W-:Y:S05]  /*1ed0*/  BSYNC B0 ;  /* 0x0000000000007941 */ /* 0x000fea0003800000 */
.L_x_1280:
        /* <DEDUP_REMOVED lines=24> */
.L_x_1283:
[----:B------:R-:W-:Y:S05]  /*2060*/  BSYNC B0 ;  /* 0x0000000000007941 */ /* 0x000fea0003800000 */
.L_x_1282:
        /* <DEDUP_REMOVED lines=11> */
.L_x_1285:
[----:B------:R-:W2:Y:S04]  /*2120*/  LD.E.STRONG.GPU R47, desc[UR6][R44.64] ;  /* 0x000000062c2f7980 */ /* 0x000ea8000c10f900 */
[----:B--2---:R-:W-:Y:S01]  /*2130*/  CCTL.IVALL ;  /* 0x00000000ff00798f */ /* 0x004fe20002000000 */
[----:B------:R-:W-:Y:S05]  /*2140*/  YIELD ;  /* 0x0000000000007946 */ /* 0x000fea0003800000 */
[----:B-----5:R-:W-:-:S04]  /*2150*/  LOP3.LUT R47, R47, R46, RZ, 0x3c, !PT ;  /* 0x0000002e2f2f7212 */ /* 0x020fc800078e3cff */
[----:B------:R-:W-:-:S13]  /*2160*/  ISETP.GT.AND P1, PT, R47, -0x1, PT ;  /* 0xffffffff2f00780c */ /* 0x000fda0003f24270 */
[----:B------:R-:W-:Y:S05]  /*2170*/  @P1 BRA `(.L_x_1285) ;  /* 0xfffffffc00e81947 */ /* 0x000fea000383ffff */
.L_x_1284:
        /* <DEDUP_REMOVED lines=60> */
.L_x_1287:
[----:B------:R-:W-:Y:S05]  /*2540*/  BSYNC B0 ;  /* 0x0000000000007941 */ /* 0x000fea0003800000 */
.L_x_1286:
        /* <DEDUP_REMOVED lines=75> */
.L_x_1289:
[----:B------:R-:W-:Y:S05]  /*2a00*/  BSYNC B0 ;  /* 0x0000000000007941 */ /* 0x000fea0003800000 */
.L_x_1288:
        /* <DEDUP_REMOVED lines=591> */
.L_x_1291:
        /* <DEDUP_REMOVED lines=16> */
.L_x_2771:


//--------------------- .text._ZN13group_norm_v214gn_cuda_kernelI13__nv_bfloat16Li320ELi3ELi16ELi20ELi4096ELb1ELi16ELi320ELi320ELi4ELb1ELi1ELb0ELb0ENS_16CompileConditionILi900EEEEEvPT_PKS4_S7_S7_flPfS8_Pj --------------------------
	.section	.text._ZN13group_norm_v214gn_cuda_kernelI13__nv_bfloat16Li320ELi3ELi16ELi20ELi4096ELb1ELi16ELi320ELi320ELi4ELb1ELi1ELb0ELb0ENS_16CompileConditionILi900EEEEEvPT_PKS4_S7_S7_flPfS8_Pj,"ax",@progbits
	.align	128
        .global         _ZN13group_norm_v214gn_cuda_kernelI13__nv_bfloat16Li320ELi3ELi16ELi20ELi4096ELb1ELi16ELi320ELi320ELi4ELb1ELi1ELb0ELb0ENS_16CompileConditionILi900EEEEEvPT_PKS4_S7_S7_flPfS8_Pj
        .type           _ZN13group_norm_v214gn_cuda_kernelI13__nv_bfloat16Li320ELi3ELi16ELi20ELi4096ELb1ELi16ELi320ELi320ELi4ELb1ELi1ELb0ELb0ENS_16CompileConditionILi900EEEEEvPT_PKS4_S7_S7_flPfS8_Pj,@function
        .size           _ZN13group_norm_v214gn_cuda_kernelI13__nv_bfloat16Li320ELi3ELi16ELi20ELi4096ELb1ELi16ELi320ELi320ELi4ELb1ELi1ELb0ELb0ENS_16CompileConditionILi900EEEEEvPT_PKS4_S7_S7_flPfS8_Pj,(.L_x_2772 - _ZN13group_norm_v214gn_cuda_kernelI13__nv_bfloat16Li320ELi3ELi16ELi20ELi4096ELb1ELi16ELi320ELi320ELi4ELb1ELi1ELb0ELb0ENS_16CompileConditionILi900EEEEEvPT_PKS4_S7_S7_flPfS8_Pj)
        .other          _ZN13group_norm_v214gn_cuda_kernelI13__nv_bfloat16Li320ELi3ELi16ELi20ELi4096ELb1ELi16ELi320ELi320ELi4ELb1ELi1ELb0ELb0ENS_16CompileConditionILi900EEEEEvPT_PKS4_S7_S7_flPfS8_Pj,@"STO_CUDA_ENTRY STV_DEFAULT"
_ZN13group_norm_v214gn_cuda_kernelI13__nv_bfloat16Li320ELi3ELi16ELi20ELi4096ELb1ELi16ELi320ELi320ELi4ELb1ELi1ELb0ELb0ENS_16CompileConditionILi900EEEEEvPT_PKS4_S7_S7_flPfS8_Pj:
.text._ZN13group_norm_v214gn_cuda_kernelI13__nv_bfloat16Li320ELi3ELi16ELi20ELi4096ELb1ELi16ELi320ELi320ELi4ELb1ELi1ELb0ELb0ENS_16CompileConditionILi900EEEEEvPT_PKS4_S7_S7_flPfS8_Pj:
[----:B------:R-:W-:Y:S01]  /*0000*/  LDC R1, c[0x0][0x28] ;  /* 0x00000a00ff017b82 */ /* 0x000fe20000000800 */
[----:B------:R-:W0:Y:S01]  /*0010*/  S2R R0, SR_CTAID.Y ;  /* 0x0000000000007919 */ /* 0x000e220000002600 */
[----:B------:R-:W-:Y:S02]  /*0020*/  ULDC.64 UR4, c[0x0][0x238] ;  /* 0x00008e0000047ab9 */ /* 0x000fe40000000a00 */
[----:B0-----:R-:W-:-:S04]  /*0030*/  ISETP.GE.U32.AND P0, PT, R0, UR4, PT ;  /* 0x0000000400007c0c */ /* 0x001fc8000bf06070 */
[----:B------:R-:W-:-:S13]  /*0040*/  ISETP.GE.AND.EX P0, PT, RZ, UR5, PT, P0 ;  /* 0x00000005ff007c0c */ /* 0x000fda000bf06300 */
[----:B------:R-:W-:Y:S05]  /*0050*/  @P0 EXIT ;  /* 0x000000000000094d */ /* 0x000fea0003800000 */
[----:B------:R-:W0:Y:S01]  /*0060*/  S2R R2, SR_TID.X ;  /* 0x0000000000027919 */ /* 0x000e220000002100 */
[----:B------:R-:W1:Y:S01]  /*0070*/  S2UR UR5, SR_CgaCtaId ;  /* 0x00000000000579c3 */ /* 0x000e620000008800 */
[----:B------:R-:W-:Y:S01]  /*0080*/  UMOV UR4, 0x400 ;  /* 0x0000040000047882 */ /* 0x000fe20000000000 */
[----:B------:R-:W2:Y:S01]  /*0090*/  S2R R3, SR_CTAID.X ;  /* 0x0000000000037919 */ /* 0x000ea20000002500 */
[----:B-1----:R-:W-:Y:S02]  /*00a0*/  ULEA UR6, UR5, UR4, 0x18 ;  /* 0x0000000405067291 */ /* 0x002fe4000f8ec03f */
[----:B------:R-:W-:-:S04]  /*00b0*/  UIADD3 UR4, UR4, 0xc80, URZ ;  /* 0x00000c8004047890 */ /* 0x000fc8000fffe03f */
[----:B------:R-:W-:Y:S01]  /*00c0*/  MOV R7, UR6 ;  /* 0x0000000600077c02 */ /* 0x000fe20008000f00 */
[----:B0-----:R-:W-:Y:S01]  /*00d0*/  IMAD.WIDE.U32 R4, R2, -0x33333333, RZ ;  /* 0xcccccccd02047825 */ /* 0x001fe200078e00ff */
[----:B------:R-:W-:Y:S01]  /*00e0*/  ULEA UR5, UR5, UR4, 0x18 ;  /* 0x0000000405057291 */ /* 0x000fe2000f8ec03f */
[----:B------:R-:W-:Y:S02]  /*00f0*/  ULDC.64 UR6, c[0x0][0x208] ;  /* 0x0000820000067ab9 */ /* 0x000fe40000000a00 */
[----:B------:R-:W-:Y:S01]  /*0100*/  UMOV UR4, URZ ;  /* 0x0000003f00047c82 */ /* 0x000fe20008000000 */
[----:B------:R-:W-:-:S05]  /*0110*/  SHF.R.U32.HI R5, RZ, 0x6, R5 ;  /* 0x00000006ff057819 */ /* 0x000fca0000011605 */
[----:B------:R-:W-:-:S04]  /*0120*/  IMAD R4, R5, -0x50, R2 ;  /* 0xffffffb005047824 */ /* 0x000fc800078e0202 */
[----:B------:R-:W-:-:S05]  /*0130*/  IMAD R4, R4, 0x28, R7 ;  /* 0x0000002804047824 */ /* 0x000fca00078e0207 */
[----:B------:R-:W-:Y:S01]  /*0140*/  LEA R56, R5, R4, 0x3 ;  /* 0x0000000405387211 */ /* 0x000fe200078e18ff */
[----:B------:R-:W-:Y:S01]  /*0150*/  HFMA2.MMA R5, -RZ, RZ, 0, 0 ;  /* 0x00000000ff057435 */ /* 0x000fe200000001ff */
[----:B--2---:R-:W-:-:S10]  /*0160*/  MOV R4, R0 ;  /* 0x0000000000047202 */ /* 0x004fd40000000f00 */
.L_x_1302:
        /* <DEDUP_REMOVED lines=10> */
[----:B------:R-:W-:-:S05]  /*0210*/  SHF.L.U32 R14, R14, 0x2, RZ ;  /* 0x000000020e0e7819 */ /* 0x000fca00000006ff */
[----:B------:R-:W-:-:S04]  /*0220*/  IMAD.WIDE.U32 R12, R4, 0x140000, R14 ;  /* 0x00140000040c7825 */ /* 0x000fc800078e000e */
[----:B------:R-:W-:Y:S01]  /*0230*/  IMAD R15, R6, 0x140, RZ ;  /* 0x00000140060f7824 */ /* 0x000fe200078e02ff */
[----:B------:R-:W-:-:S04]  /*0240*/  IADD3 R13, R13, R7, RZ ;  /* 0x000000070d0d7210 */ /* 0x000fc80007ffe0ff */
[C---:B------:R-:W-:Y:S02]  /*0250*/  IADD3 R6, P0, R15.reuse, R12, RZ ;  /* 0x0000000c0f067210 */ /* 0x040fe40007f1e0ff */
[----:B------:R-:W-:Y:S02]  /*0260*/  IADD3 R9, R15, 0x500, RZ ;  /* 0x000005000f097810 */ /* 0x000fe40007ffe0ff */
[----:B------:R-:W-:Y:S02]  /*0270*/  IADD3.X R7, RZ, R13, RZ, P0, !PT ;  /* 0x0000000dff077210 */ /* 0x000fe400007fe4ff */
[----:B------:R-:W-:-:S04]  /*0280*/  LEA R24, P0, R6, UR8, 0x1 ;  /* 0x0000000806187c11 */ /* 0x000fc8000f8008ff */
[----:B------:R-:W-:Y:S02]  /*0290*/  LEA.HI.X R25, R6, UR9, R7, 0x1, P0 ;  /* 0x0000000906197c11 */ /* 0x000fe400080f0c07 */
[----:B------:R-:W-:-:S04]  /*02a0*/  IADD3 R8, P0, R9, R12, RZ ;  /* 0x0000000c09087210 */ /* 0x000fc80007f1e0ff */
[----:B------:R-:W2:Y:S01]  /*02b0*/  LDG.E.64.CONSTANT R24, desc[UR6][R24.64] ;  /* 0x0000000618187981 */ /* 0x000ea2000c1e9b00 */
[----:B------:R-:W-:Y:S02]  /*02c0*/  IADD3.X R9, RZ, R13, RZ, P0, !PT ;  /* 0x0000000dff097210 */ /* 0x000fe400007fe4ff */
[C---:B------:R-:W-:Y:S02]  /*02d0*/  LEA R22, P0, R8.reuse, UR8, 0x1 ;  /* 0x0000000808167c11 */ /* 0x040fe4000f8008ff */
[----:B------:R-:W-:Y:S02]  /*02e0*/  IADD3 R11, R15, 0xa00, RZ ;  /* 0x00000a000f0b7810 */ /* 0x000fe40007ffe0ff */
[----:B------:R-:W-:Y:S02]  /*02f0*/  LEA.HI.X R23, R8, UR9, R9, 0x1, P0 ;  /* 0x0000000908177c11 */ /* 0x000fe400080f0c09 */
[----:B------:R-:W-:-:S04]  /*0300*/  IADD3 R10, P0, R11, R12, RZ ;  /* 0x0000000c0b0a7210 */ /* 0x000fc80007f1e0ff */
[----:B------:R-:W3:Y:S01]  /*0310*/  LDG.E.64.CONSTANT R22, desc[UR6][R22.64] ;  /* 0x0000000616167981 */ /* 0x000ee2000c1e9b00 */
[----:B------:R-:W-:Y:S02]  /*0320*/  IADD3.X R11, RZ, R13, RZ, P0, !PT ;  /* 0x0000000dff0b7210 */ /* 0x000fe400007fe4ff */
[C---:B------:R-:W-:Y:S02]  /*0330*/  LEA R20, P0, R10.reuse, UR8, 0x1 ;  /* 0x000000080a147c11 */ /* 0x040fe4000f8008ff */
[----:B------:R-:W-:Y:S02]  /*0340*/  IADD3 R15, R15, 0xf00, RZ ;  /* 0x00000f000f0f7810 */ /* 0x000fe40007ffe0ff */
[----:B------:R-:W-:Y:S02]  /*0350*/  LEA.HI.X R21, R10, UR9, R11, 0x1, P0 ;  /* 0x000000090a157c11 */ /* 0x000fe400080f0c0b */
[----:B------:R-:W-:-:S04]  /*0360*/  IADD3 R12, P0, R15, R12, RZ ;  /* 0x0000000c0f0c7210 */ /* 0x000fc80007f1e0ff */
[----:B------:R-:W4:Y:S01]  /*0370*/  LDG.E.64.CONSTANT R20, desc[UR6][R20.64] ;  /* 0x0000000614147981 */ /* 0x000f22000c1e9b00 */
        /* <DEDUP_REMOVED lines=15> */
[----:B------:R-:W-:Y:S02]  /*0470*/  CS2R R34, SRZ ;  /* 0x0000000000227805 */ /* 0x000fe4000001ff00 */
[C---:B--2---:R-:W-:Y:S02]  /*0480*/  PRMT R26, R24.reuse, 0x7632, R26 ;  /* 0x00007632181a7816 */ /* 0x044fe4000000001a */
[----:B------:R-:W-:-:S02]  /*0490*/  SHF.L.U32 R55, R24, 0x10, RZ ;  /* 0x0000001018377819 */ /* 0x000fc400000006ff */
[----:B------:R-:W-:Y:S02]  /*04a0*/  SHF.L.U32 R29, R26, 0x10, RZ ;  /* 0x000000101a1d7819 */ /* 0x000fe400000006ff */
[----:B------:R-:W-:Y:S01]  /*04b0*/  SHF.L.U32 R54, R25, 0x10, RZ ;  /* 0x0000001019367819 */ /* 0x000fe200000006ff */
[----:B------:R-:W-:Y:S01]  /*04c0*/  FFMA.FTZ R28, R55, R55, RZ ;  /* 0x00000037371c7223 */ /* 0x000fe200000100ff */
[----:B------:R-:W-:Y:S01]  /*04d0*/  FADD.FTZ R27, RZ, R55 ;  /* 0x00000037ff1b7221 */ /* 0x000fe20000010000 */
[----:B------:R-:W-:Y:S02]  /*04e0*/  PRMT R26, R25, 0x7632, R26 ;  /* 0x00007632191a7816 */ /* 0x000fe4000000001a */
[----:B------:R-:W-:Y:S01]  /*04f0*/  FFMA.FTZ R31, R29, R29, R28 ;  /* 0x0000001d1d1f7223 */ /* 0x000fe2000001001c */
[----:B------:R-:W-:Y:S01]  /*0500*/  FADD.FTZ R27, R27, R29 ;  /* 0x0000001d1b1b7221 */ /* 0x000fe20000010000 */
[----:B------:R-:W-:Y:S02]  /*0510*/  SHF.L.U32 R28, R26, 0x10, RZ ;  /* 0x000000101a1c7819 */ /* 0x000fe400000006ff */
[----:B------:R-:W-:Y:S01]  /*0520*/  FFMA.FTZ R31, R54, R54, R31 ;  /* 0x00000036361f7223 */ /* 0x000fe2000001001f */
[----:B------:R-:W-:Y:S01]  /*0530*/  FADD.FTZ R27, R27, R54 ;  /* 0x000000361b1b7221 */ /* 0x000fe20000010000 */
[----:B---3--:R-:W-:-:S02]  /*0540*/  SHF.L.U32 R53, R22, 0x10, RZ ;  /* 0x0000001016357819 */ /* 0x008fc400000006ff */
[----:B------:R-:W-:Y:S01]  /*0550*/  PRMT R26, R22, 0x7632, R26 ;  /* 0x00007632161a7816 */ /* 0x000fe2000000001a */
[----:B------:R-:W-:Y:S01]  /*0560*/  FFMA.FTZ R30, R28, R28, R31 ;  /* 0x0000001c1c1e7223 */ /* 0x000fe2000001001f */
[----:B------:R-:W-:Y:S01]  /*0570*/  FADD.FTZ R28, R27, R28 ;  /* 0x0000001c1b1c7221 */ /* 0x000fe20000010000 */
[----:B------:R-:W-:Y:S02]  /*0580*/  SHF.L.U32 R48, R23, 0x10, RZ ;  /* 0x0000001017307819 */ /* 0x000fe400000006ff */
[----:B------:R-:W-:Y:S01]  /*0590*/  SHF.L.U32 R27, R26, 0x10, RZ ;  /* 0x000000101a1b7819 */ /* 0x000fe200000006ff */
[----:B------:R-:W-:Y:S01]  /*05a0*/  FFMA.FTZ R30, R53, R53, R30 ;  /* 0x00000035351e7223 */ /* 0x000fe2000001001e */
[----:B------:R-:W-:Y:S01]  /*05b0*/  FADD.FTZ R28, R28, R53 ;  /* 0x000000351c1c7221 */ /* 0x000fe20000010000 */
[----:B------:R-:W-:Y:S02]  /*05c0*/  PRMT R26, R23, 0x7632, R26 ;  /* 0x00007632171a7816 */ /* 0x000fe4000000001a */
[----:B------:R-:W-:Y:S01]  /*05d0*/  FFMA.FTZ R29, R27, R27, R30 ;  /* 0x0000001b1b1d7223 */ /* 0x000fe2000001001e */
[----:B------:R-:W-:Y:S01]  /*05e0*/  FADD.FTZ R27, R28, R27 ;  /* 0x0000001b1c1b7221 */ /* 0x000fe20000010000 */
[----:B------:R-:W-:-:S02]  /*05f0*/  SHF.L.U32 R28, R26, 0x10, RZ ;  /* 0x000000101a1c7819 */ /* 0x000fc400000006ff */
[----:B------:R-:W-:Y:S01]  /*0600*/  FFMA.FTZ R29, R48, R48, R29 ;  /* 0x00000030301d7223 */ /* 0x000fe2000001001d */
[----:B------:R-:W-:Y:S01]  /*0610*/  FADD.FTZ R27, R27, R48 ;  /* 0x000000301b1b7221 */ /* 0x000fe20000010000 */
[C---:B----4-:R-:W-:Y:S02]  /*0620*/  SHF.L.U32 R49, R20.reuse, 0x10, RZ ;  /* 0x0000001014317819 */ /* 0x050fe400000006ff */
[----:B------:R-:W-:Y:S01]  /*0630*/  PRMT R26, R20, 0x7632, R26 ;  /* 0x00007632141a7816 */ /* 0x000fe2000000001a */
[----:B------:R-:W-:Y:S01]  /*0640*/  FFMA.FTZ R30, R28, R28, R29 ;  /* 0x0000001c1c1e7223 */ /* 0x000fe2000001001d */
[----:B------:R-:W-:Y:S01]  /*0650*/  FADD.FTZ R28, R27, R28 ;  /* 0x0000001c1b1c7221 */ /* 0x000fe20000010000 */
[----:B------:R-:W-:Y:S02]  /*0660*/  SHF.L.U32 R50, R21, 0x10, RZ ;  /* 0x0000001015327819 */ /* 0x000fe400000006ff */
[----:B------:R-:W-:Y:S01]  /*0670*/  SHF.L.U32 R27, R26, 0x10, RZ ;  /* 0x000000101a1b7819 */ /* 0x000fe200000006ff */
[----:B------:R-:W-:Y:S01]  /*0680*/  FFMA.FTZ R30, R49, R49, R30 ;  /* 0x00000031311e7223 */ /* 0x000fe2000001001e */
[----:B------:R-:W-:Y:S01]  /*0690*/  FADD.FTZ R28, R28, R49 ;  /* 0x000000311c1c7221 */ /* 0x000fe20000010000 */
[----:B------:R-:W-:-:S02]  /*06a0*/  PRMT R26, R21, 0x7632, R26 ;  /* 0x00007632151a7816 */ /* 0x000fc4000000001a */
[----:B------:R-:W-:Y:S01]  /*06b0*/  FFMA.FTZ R29, R27, R27, R30 ;  /* 0x0000001b1b1d7223 */ /* 0x000fe2000001001e */
[----:B------:R-:W-:Y:S01]  /*06c0*/  FADD.FTZ R27, R28, R27 ;  /* 0x0000001b1c1b7221 */ /* 0x000fe20000010000 */
[----:B------:R-:W-:Y:S02]  /*06d0*/  SHF.L.U32 R28, R26, 0x10, RZ ;  /* 0x000000101a1c7819 */ /* 0x000fe400000006ff */
[----:B------:R-:W-:Y:S01]  /*06e0*/  FFMA.FTZ R29, R50, R50, R29 ;  /* 0x00000032321d7223 */ /* 0x000fe2000001001d */
[----:B------:R-:W-:Y:S01]  /*06f0*/  FADD.FTZ R27, R27, R50 ;  /* 0x000000321b1b7221 */ /* 0x000fe20000010000 */
[C---:B------:R-:W-:Y:S02]  /*0700*/  SHF.L.U32 R51, R18.reuse, 0x10, RZ ;  /* 0x0000001012337819 */ /* 0x040fe400000006ff */
[----:B------:R-:W-:Y:S01]  /*0710*/  PRMT R26, R18, 0x7632, R26 ;  /* 0x00007632121a7816 */ /* 0x000fe2000000001a */
[----:B------:R-:W-:Y:S01]  /*0720*/  FFMA.FTZ R30, R28, R28, R29 ;  /* 0x0000001c1c1e7223 */ /* 0x000fe2000001001d */
[----:B------:R-:W-:Y:S01]  /*0730*/  FADD.FTZ R28, R27, R28 ;  /* 0x0000001c1b1c7221 */ /* 0x000fe20000010000 */
[----:B------:R-:W-:-:S02]  /*0740*/  SHF.L.U32 R52, R19, 0x10, RZ ;  /* 0x0000001013347819 */ /* 0x000fc400000006ff */
[----:B------:R-:W-:Y:S01]  /*0750*/  SHF.L.U32 R27, R26, 0x10, RZ ;  /* 0x000000101a1b7819 */ /* 0x000fe200000006ff */
[----:B------:R-:W-:Y:S01]  /*0760*/  FFMA.FTZ R30, R51, R51, R30 ;  /* 0x00000033331e7223 */ /* 0x000fe2000001001e */
[----:B------:R-:W-:Y:S01]  /*0770*/  FADD.FTZ R28, R28, R51 ;  /* 0x000000331c1c7221 */ /* 0x000fe20000010000 */
[----:B------:R-:W-:Y:S02]  /*0780*/  PRMT R26, R19, 0x7632, R26 ;  /* 0x00007632131a7816 */ /* 0x000fe4000000001a */
[----:B------:R-:W-:Y:S01]  /*0790*/  FFMA.FTZ R29, R27, R27, R30 ;  /* 0x0000001b1b1d7223 */ /* 0x000fe2000001001e */
[----:B------:R-:W-:Y:S01]  /*07a0*/  FADD.FTZ R27, R28, R27 ;  /* 0x0000001b1c1b7221 */ /* 0x000fe20000010000 */
[----:B------:R-:W-:Y:S02]  /*07b0*/  SHF.L.U32 R28, R26, 0x10, RZ ;  /* 0x000000101a1c7819 */ /* 0x000fe400000006ff */
[----:B------:R-:W-:Y:S01]  /*07c0*/  FFMA.FTZ R29, R52, R52, R29 ;  /* 0x00000034341d7223 */ /* 0x000fe2000001001d */
[----:B------:R-:W-:-:S03]  /*07d0*/  FADD.FTZ R26, R27, R52 ;  /* 0x000000341b1a7221 */ /* 0x000fc60000010000 */
[----:B------:R-:W-:Y:S01]  /*07e0*/  FFMA.FTZ R27, R28, R28, R29 ;  /* 0x0000001c1c1b7223 */ /* 0x000fe2000001001d */
[----:B------:R-:W-:-:S05]  /*07f0*/  FADD.FTZ R26, R26, R28 ;  /* 0x0000001c1a1a7221 */ /* 0x000fca0000010000 */
[----:B------:R0:W-:Y:S01]  /*0800*/  STS.64 [R56], R26 ;  /* 0x0000001a38007388 */ /* 0x0001e20000000a00 */
[----:B------:R-:W-:Y:S06]  /*0810*/  BAR.SYNC.DEFER_BLOCKING 0x0 ;  /* 0x0000000000007b1d */ /* 0x000fec0000010000 */
[----:B------:R-:W-:Y:S05]  /*0820*/  @P0 BRA `(.L_x_1293) ;  /* 0x0000000000a40947 */ /* 0x000fea0003800000 */
[----:B------:R-:W1:Y:S01]  /*0830*/  S2R R28, SR_CgaCtaId ;  /* 0x00000000001c7919 */ /* 0x000e620000008800 */
[----:B0-----:R-:W-:Y:S02]  /*0840*/  SHF.R.U32.HI R26, RZ, 0x2, R2 ;  /* 0x00000002ff1a7819 */ /* 0x001fe40000011602 */
[----:B------:R-:W-:-:S03]  /*0850*/  MOV R27, 0x400 ;  /* 0x00000400001b7802 */ /* 0x000fc60000000f00 */
[----:B------:R-:W-:-:S05]  /*0860*/  IMAD R26, R26, 0x14, RZ ;  /* 0x000000141a1a7824 */ /* 0x000fca00078e02ff */
[C---:B------:R-:W-:Y:S02]  /*0870*/  IADD3 R29, R26.reuse, 0x4, RZ ;  /* 0x000000041a1d7810 */ /* 0x040fe40007ffe0ff */
[C---:B------:R-:W-:Y:S02]  /*0880*/  IADD3 R30, R26.reuse, 0x8, RZ ;  /* 0x000000081a1e7810 */ /* 0x040fe40007ffe0ff */
[----:B------:R-:W-:Y:S02]  /*0890*/  SHF.R.U32.HI R29, RZ, 0x2, R29 ;  /* 0x00000002ff1d7819 */ /* 0x000fe4000001161d */
[----:B------:R-:W-:Y:S02]  /*08a0*/  SHF.R.U32.HI R30, RZ, 0x2, R30 ;  /* 0x00000002ff1e7819 */ /* 0x000fe4000001161e */
[----:B------:R-:W-:Y:S02]  /*08b0*/  IADD3 R33, R26, 0x10, RZ ;  /* 0x000000101a217810 */ /* 0x000fe40007ffe0ff */
[----:B-1----:R-:W-:-:S02]  /*08c0*/  LEA R35, R28, R27, 0x18 ;  /* 0x0000001b1c237211 */ /* 0x002fc400078ec0ff */
[----:B------:R-:W-:Y:S02]  /*08d0*/  SHF.R.U32.HI R27, RZ, 0x2, R26 ;  /* 0x00000002ff1b7819 */ /* 0x000fe4000001161a */
[----:B------:R-:W-:Y:S01]  /*08e0*/  SHF.L.U32 R28, R2, 0x3, RZ ;  /* 0x00000003021c7819 */ /* 0x000fe200000006ff */
[--C-:B------:R-:W-:Y:S02]  /*08f0*/  IMAD R29, R29, 0x28, R35.reuse ;  /* 0x000000281d1d7824 */ /* 0x100fe400078e0223 */
[--C-:B------:R-:W-:Y:S01]  /*0900*/  IMAD R27, R27, 0x28, R35.reuse ;  /* 0x000000281b1b7824 */ /* 0x100fe200078e0223 */
[----:B------:R-:W-:Y:S01]  /*0910*/  LOP3.LUT R32, R28, 0x18, RZ, 0xc0, !PT ;  /* 0x000000181c207812 */ /* 0x000fe200078ec0ff */
[----:B------:R-:W-:Y:S01]  /*0920*/  IMAD R31, R30, 0x28, R35 ;  /* 0x000000281e1f7824 */ /* 0x000fe200078e0223 */
[----:B------:R-:W-:Y:S02]  /*0930*/  IADD3 R28, R26, 0xc, RZ ;  /* 0x0000000c1a1c7810 */ /* 0x000fe40007ffe0ff */
[----:B------:R-:W-:-:S02]  /*0940*/  IADD3 R27, R27, R32, RZ ;  /* 0x000000201b1b7210 */ /* 0x000fc40007ffe0ff */
[----:B------:R-:W-:Y:S02]  /*0950*/  SHF.R.U32.HI R28, RZ, 0x2, R28 ;  /* 0x00000002ff1c7819 */ /* 0x000fe4000001161c */
[----:B------:R-:W-:Y:S02]  /*0960*/  IADD3 R29, R32, R29, RZ ;  /* 0x0000001d201d7210 */ /* 0x000fe40007ffe0ff */
[----:B------:R-:W0:Y:S01]  /*0970*/  LDS.64 R26, [R27] ;  /* 0x000000001b1a7984 */ /* 0x000e220000000a00 */
[----:B------:R-:W-:Y:S01]  /*0980*/  SHF.R.U32.HI R30, RZ, 0x2, R33 ;  /* 0x00000002ff1e7819 */ /* 0x000fe20000011621 */
[--C-:B------:R-:W-:Y:S01]  /*0990*/  IMAD R33, R28, 0x28, R35.reuse ;  /* 0x000000281c217824 */ /* 0x100fe200078e0223 */
[----:B------:R-:W-:Y:S01]  /*09a0*/  IADD3 R31, R32, R31, RZ ;  /* 0x0000001f201f7210 */ /* 0x000fe20007ffe0ff */
[----:B------:R-:W1:Y:S02]  /*09b0*/  LDS.64 R28, [R29] ;  /* 0x000000001d1c7984 */ /* 0x000e640000000a00 */
        /* <DEDUP_REMOVED lines=16> */
.L_x_1293:
[----:B------:R-:W-:Y:S05]  /*0ac0*/  BSYNC B0 ;  /* 0x0000000000007941 */ /* 0x000fea0003800000 */
.L_x_1292:
        /* <DEDUP_REMOVED lines=23> */
.L_x_1295:
[----:B------:R-:W-:Y:S05]  /*0c40*/  BSYNC B0 ;  /* 0x0000000000007941 */ /* 0x000fea0003800000 */
.L_x_1294:
        /* <DEDUP_REMOVED lines=12> */
.L_x_1297:
[----:B------:R-:W2:Y:S04]  /*0d10*/  LD.E.STRONG.GPU R28, desc[UR6][R26.64] ;  /* 0x000000061a1c7980 */ /* 0x000ea8000c10f900 */
[----:B--2---:R-:W-:Y:S01]  /*0d20*/  CCTL.IVALL ;  /* 0x00000000ff00798f */ /* 0x004fe20002000000 */
[----:B------:R-:W-:Y:S05]  /*0d30*/  YIELD ;  /* 0x0000000000007946 */ /* 0x000fea0003800000 */
[----:B-----5:R-:W-:-:S04]  /*0d40*/  LOP3.LUT R28, R28, R29, RZ, 0x3c, !PT ;  /* 0x0000001d1c1c7212 */ /* 0x020fc800078e3cff */
[----:B------:R-:W-:-:S13]  /*0d50*/  ISETP.GT.AND P1, PT, R28, -0x1, PT ;  /* 0xffffffff1c00780c */ /* 0x000fda0003f24270 */
[----:B------:R-:W-:Y:S05]  /*0d60*/  @P1 BRA `(.L_x_1297) ;  /* 0xfffffffc00e81947 */ /* 0x000fea000383ffff */
.L_x_1296:
        /* <DEDUP_REMOVED lines=16> */
[--C-:B------:R-:W-:Y:S01]  /*0e70*/  IMAD.WIDE.U32 R32, R33, 0x4, R44.reuse ;  /* 0x0000000421207825 */ /* 0x100fe200078e002c */
[C---:B------:R-:W-:Y:S01]  /*0e80*/  IADD3 R31, R42.reuse, 0x60, RZ ;  /* 0x000000602a1f7810 */ /* 0x040fe20007ffe0ff */
[----:B------:R-:W2:Y:S02]  /*0e90*/  LDG.E.64 R28, desc[UR6][R28.64] ;  /* 0x000000061c1c7981 */ /* 0x000ea4000c1e1b00 */
[--C-:B------:R-:W-:Y:S02]  /*0ea0*/  IMAD.WIDE.U32 R36, R37, 0x4, R44.reuse ;  /* 0x0000000425247825 */ /* 0x100fe400078e002c */
[----:B------:R-:W3:Y:S02]  /*0eb0*/  LDG.E.64 R32, desc[UR6][R32.64] ;  /* 0x0000000620207981 */ /* 0x000ee4000c1e1b00 */
[----:B------:R-:W-:Y:S02]  /*0ec0*/  IMAD.WIDE.U32 R30, R31, 0x4, R44 ;  /* 0x000000041f1e7825 */ /* 0x000fe400078e002c */
[----:B------:R-:W4:Y:S01]  /*0ed0*/  LDG.E.64 R36, desc[UR6][R36.64] ;  /* 0x0000000624247981 */ /* 0x000f22000c1e1b00 */
[----:B------:R-:W-:-:S03]  /*0ee0*/  IADD3 R35, R42, 0x80, RZ ;  /* 0x000000802a237810 */ /* 0x000fc60007ffe0ff */
[----:B------:R-:W4:Y:S01]  /*0ef0*/  LDG.E.64 R30, desc[UR6][R30.64] ;  /* 0x000000061e1e7981 */ /* 0x000f22000c1e1b00 */
[----:B------:R-:W-:Y:S01]  /*0f00*/  IADD3 R27, R42, 0xa0, RZ ;  /* 0x000000a02a1b7810 */ /* 0x000fe20007ffe0ff */
[----:B------:R-:W-:-:S04]  /*0f10*/  IMAD.WIDE.U32 R34, R35, 0x4, R44 ;  /* 0x0000000423227825 */ /* 0x000fc800078e002c */
[----:B------:R-:W-:Y:S02]  /*0f20*/  IMAD.WIDE.U32 R26, R27, 0x4, R44 ;  /* 0x000000041b1a7825 */ /* 0x000fe400078e002c */
[----:B------:R-:W4:Y:S04]  /*0f30*/  LDG.E.64 R34, desc[UR6][R34.64] ;  /* 0x0000000622227981 */ /* 0x000f28000c1e1b00 */
[----:B------:R-:W4:Y:S01]  /*0f40*/  LDG.E.64 R26, desc[UR6][R26.64] ;  /* 0x000000061a1a7981 */ /* 0x000f22000c1e1b00 */
[C---:B------:R-:W-:Y:S02]  /*0f50*/  IADD3 R43, R42.reuse, 0x120, RZ ;  /* 0x000001202a2b7810 */ /* 0x040fe40007ffe0ff */
[C---:B------:R-:W-:Y:S02]  /*0f60*/  IADD3 R47, R42.reuse, 0x140, RZ ;  /* 0x000001402a2f7810 */ /* 0x040fe40007ffe0ff */
[----:B------:R-:W-:-:S02]  /*0f70*/  IADD3 R59, R42, 0x1c0, RZ ;  /* 0x000001c02a3b7810 */ /* 0x000fc40007ffe0ff */
[----:B------:R-:W-:-:S03]  /*0f80*/  IADD3 R61, R42, 0x1e0, RZ ;  /* 0x000001e02a3d7810 */ /* 0x000fc60007ffe0ff */
[----:B------:R-:W-:-:S04]  /*0f90*/  IMAD.WIDE.U32 R58, R59, 0x4, R44 ;  /* 0x000000043b3a7825 */ /* 0x000fc800078e002c */
[----:B--2---:R-:W-:Y:S01]  /*0fa0*/  FADD.FTZ R39, RZ, R28 ;  /* 0x0000001cff277221 */ /* 0x004fe20000010000 */
[----:B------:R-:W-:Y:S01]  /*0fb0*/  FADD.FTZ R28, RZ, R29 ;  /* 0x0000001dff1c7221 */ /* 0x000fe20000010000 */
[----:B------:R-:W-:Y:S02]  /*0fc0*/  IADD3 R29, R42, 0xc0, RZ ;  /* 0x000000c02a1d7810 */ /* 0x000fe40007ffe0ff */
[----:B---3--:R-:W-:Y:S01]  /*0fd0*/  FADD.FTZ R39, R32, R39 ;  /* 0x0000002720277221 */ /* 0x008fe20000010000 */
[----:B------:R-:W-:Y:S01]  /*0fe0*/  FADD.FTZ R32, R33, R28 ;  /* 0x0000001c21207221 */ /* 0x000fe20000010000 */
[----:B------:R-:W-:Y:S01]  /*0ff0*/  IADD3 R33, R42, 0xe0, RZ ;  /* 0x000000e02a217810 */ /* 0x000fe20007ffe0ff */
[----:B------:R-:W-:-:S04]  /*1000*/  IMAD.WIDE.U32 R28, R29, 0x4, R44 ;  /* 0x000000041d1c7825 */ /* 0x000fc800078e002c */
[----:B----4-:R-:W-:Y:S01]  /*1010*/  FADD.FTZ R39, R36, R39 ;  /* 0x0000002724277221 */ /* 0x010fe20000010000 */
[----:B------:R-:W-:Y:S01]  /*1020*/  FADD.FTZ R32, R37, R32 ;  /* 0x0000002025207221 */ /* 0x000fe20000010000 */
[----:B------:R-:W-:-:S04]  /*1030*/  IMAD.WIDE.U32 R36, R33, 0x4, R44 ;  /* 0x0000000421247825 */ /* 0x000fc800078e002c */
[----:B------:R-:W-:Y:S01]  /*1040*/  FADD.FTZ R41, R30, R39 ;  /* 0x000000271e297221 */ /* 0x000fe20000010000 */
[----:B------:R-:W-:Y:S01]  /*1050*/  IADD3 R39, R42, 0x100, RZ ;  /* 0x000001002a277810 */ /* 0x000fe20007ffe0ff */
[----:B------:R-:W2:Y:S01]  /*1060*/  LDG.E.64 R28, desc[UR6][R28.64] ;  /* 0x000000061c1c7981 */ /* 0x000ea2000c1e1b00 */
[----:B------:R-:W-:-:S03]  /*1070*/  FADD.FTZ R40, R31, R32 ;  /* 0x000000201f287221 */ /* 0x000fc60000010000 */
[----:B------:R-:W-:Y:S01]  /*1080*/  IMAD.WIDE.U32 R32, R39, 0x4, R44 ;  /* 0x0000000427207825 */ /* 0x000fe200078e002c */
[----:B------:R0:W3:Y:S03]  /*1090*/  LDG.E.64 R30, desc[UR6][R36.64] ;  /* 0x00000006241e7981 */ /* 0x0000e6000c1e1b00 */
[----:B------:R-:W-:Y:S01]  /*10a0*/  FADD.FTZ R41, R34, R41 ;  /* 0x0000002922297221 */ /* 0x000fe20000010000 */
[----:B------:R-:W-:Y:S01]  /*10b0*/  IMAD.WIDE.U32 R38, R43, 0x4, R44 ;  /* 0x000000042b267825 */ /* 0x000fe200078e002c */
[C---:B------:R-:W-:Y:S01]  /*10c0*/  IADD3 R43, R42.reuse, 0x160, RZ ;  /* 0x000001602a2b7810 */ /* 0x040fe20007ffe0ff */
[----:B------:R-:W4:Y:S02]  /*10d0*/  LDG.E.64 R32, desc[UR6][R32.64] ;  /* 0x0000000620207981 */ /* 0x000f24000c1e1b00 */
[----:B------:R-:W-:Y:S02]  /*10e0*/  FADD.FTZ R57, R35, R40 ;  /* 0x0000002823397221 */ /* 0x000fe40000010000 */
[----:B------:R1:W4:Y:S01]  /*10f0*/  LDG.E.64 R34, desc[UR6][R38.64] ;  /* 0x0000000626227981 */ /* 0x000322000c1e1b00 */
[----:B0-----:R-:W-:Y:S01]  /*1100*/  IMAD.WIDE.U32 R36, R47, 0x4, R44 ;  /* 0x000000042f247825 */ /* 0x001fe200078e002c */
[----:B------:R-:W-:-:S03]  /*1110*/  IADD3 R47, R42, 0x180, RZ ;  /* 0x000001802a2f7810 */ /* 0x000fc60007ffe0ff */
[----:B------:R-:W-:Y:S02]  /*1120*/  FADD.FTZ R26, R26, R41 ;  /* 0x000000291a1a7221 */ /* 0x000fe40000010000 */
[----:B------:R-:W4:Y:S01]  /*1130*/  LDG.E.64 R36, desc[UR6][R36.64] ;  /* 0x0000000624247981 */ /* 0x000f22000c1e1b00 */
[----:B-1----:R-:W-:Y:S01]  /*1140*/  IMAD.WIDE.U32 R38, R43, 0x4, R44 ;  /* 0x000000042b267825 */ /* 0x002fe200078e002c */
[----:B------:R-:W-:-:S03]  /*1150*/  IADD3 R43, R42, 0x1a0, RZ ;  /* 0x000001a02a2b7810 */ /* 0x000fc60007ffe0ff */
[--C-:B------:R-:W-:Y:S02]  /*1160*/  IMAD.WIDE.U32 R40, R47, 0x4, R44.reuse ;  /* 0x000000042f287825 */ /* 0x100fe400078e002c */
[----:B------:R-:W4:Y:S02]  /*1170*/  LDG.E.64 R38, desc[UR6][R38.64] ;  /* 0x0000000626267981 */ /* 0x000f24000c1e1b00 */
[--C-:B------:R-:W-:Y:S02]  /*1180*/  IMAD.WIDE.U32 R46, R43, 0x4, R44.reuse ;  /* 0x000000042b2e7825 */ /* 0x100fe400078e002c */
[----:B------:R-:W4:Y:S04]  /*1190*/  LDG.E.64 R40, desc[UR6][R40.64] ;  /* 0x0000000628287981 */ /* 0x000f28000c1e1b00 */
[----:B------:R0:W4:Y:S02]  /*11a0*/  LDG.E.64 R42, desc[UR6][R46.64] ;  /* 0x000000062e2a7981 */ /* 0x000124000c1e1b00 */
[----:B0-----:R-:W-:-:S02]  /*11b0*/  IMAD.WIDE.U32 R46, R61, 0x4, R44 ;  /* 0x000000043d2e7825 */ /* 0x001fc400078e002c */
[----:B------:R-:W4:Y:S04]  /*11c0*/  LDG.E.64 R44, desc[UR6][R58.64] ;  /* 0x000000063a2c7981 */ /* 0x000f28000c1e1b00 */
[----:B------:R-:W4:Y:S01]  /*11d0*/  LDG.E.64 R46, desc[UR6][R46.64] ;  /* 0x000000062e2e7981 */ /* 0x000f22000c1e1b00 */
        /* <DEDUP_REMOVED lines=20> */
[----:B------:R-:W-:-:S07]  /*1320*/  FADD.FTZ R47, R47, R60 ;  /* 0x0000003c2f2f7221 */ /* 0x000fce0000010000 */
.L_x_1299:
[----:B------:R-:W-:Y:S05]  /*1330*/  BSYNC B0 ;  /* 0x0000000000007941 */ /* 0x000fea0003800000 */
.L_x_1298:
[----:B0-----:R-:W0:Y:S01]  /*1340*/  SHFL.BFLY PT, R27, R46, 0x8, 0x1f ;  /* 0x0d001f002e1b7f89 */ /* 0x001e2200000e0000 */
[----:B------:R-:W-:Y:S01]  /*1350*/  LOP3.LUT P0, RZ, R2, 0xffffff0f, RZ, 0xc0, !PT ;  /* 0xffffff0f02ff7812 */ /* 0x000fe2000780c0ff */
[----:B------:R-:W-:Y:S01]  /*1360*/  ULDC.64 UR8, c[0x0][0x240] ;  /* 0x0000900000087ab9 */ /* 0x000fe20000000a00 */
[----:B------:R-:W-:Y:S01]  /*1370*/  PRMT R20, R24, 0x7632, R20 ;  /* 0x0000763218147816 */ /* 0x000fe20000000014 */
[----:B------:R-:W1:Y:S01]  /*1380*/  SHFL.BFLY PT, R26, R47, 0x8, 0x1f ;  /* 0x0d001f002f1a7f89 */ /* 0x000e6200000e0000 */
[----:B------:R-:W-:Y:S01]  /*1390*/  ISETP.EQ.U32.AND P1, PT, RZ, UR8, PT ;  /* 0x00000008ff007c0c */ /* 0x000fe2000bf22070 */
[----:B------:R-:W-:Y:S01]  /*13a0*/  BSSY B0, `(.L_x_1300) ;  /* 0x000002a000007945 */ /* 0x000fe20003800000 */
[----:B------:R-:W-:Y:S02]  /*13b0*/  PRMT R24, R25, 0x7632, R24 ;  /* 0x0000763219187816 */ /* 0x000fe40000000018 */
[----:B------:R-:W-:Y:S02]  /*13c0*/  PRMT R34, R20, 0x7632, R34 ;  /* 0x0000763214227816 */ /* 0x000fe40000000022 */
[----:B------:R-:W-:Y:S01]  /*13d0*/  PRMT R21, R21, 0x7632, R21 ;  /* 0x0000763215157816 */ /* 0x000fe20000000015 */
[----:B0-----:R-:W-:Y:S01]  /*13e0*/  FADD.FTZ R27, R27, R46 ;  /* 0x0000002e1b1b7221 */ /* 0x001fe20000010000 */
[----:B-1----:R-:W-:-:S04]  /*13f0*/  FADD.FTZ R26, R26, R47 ;  /* 0x0000002f1a1a7221 */ /* 0x002fc80000010000 */
[----:B------:R-:W0:Y:S04]  /*1400*/  SHFL.BFLY PT, R28, R27, 0x4, 0x1f ;  /* 0x0c801f001b1c7f89 */ /* 0x000e2800000e0000 */
[----:B------:R-:W1:Y:S01]  /*1410*/  SHFL.BFLY PT, R31, R26, 0x4, 0x1f ;  /* 0x0c801f001a1f7f89 */ /* 0x000e6200000e0000 */
[----:B0-----:R-:W-:Y:S01]  /*1420*/  FADD.FTZ R29, R27, R28 ;  /* 0x0000001c1b1d7221 */ /* 0x001fe20000010000 */
[----:B------:R-:W-:Y:S01]  /*1430*/  @!P0 SHF.R.U32.HI R27, RZ, 0x1, R2 ;  /* 0x00000001ff1b8819 */ /* 0x000fe20000011602 */
[----:B-1----:R-:W-:-:S03]  /*1440*/  FADD.FTZ R31, R26, R31 ;  /* 0x0000001f1a1f7221 */ /* 0x002fc60000010000 */
[----:B------:R-:W0:Y:S01]  /*1450*/  SHFL.BFLY PT, R28, R29, 0x2, 0x1f ;  /* 0x0c401f001d1c7f89 */ /* 0x000e2200000e0000 */
[----:B------:R-:W-:-:S03]  /*1460*/  @!P0 LOP3.LUT R27, R27, 0x7ffffff8, RZ, 0xc0, !PT ;  /* 0x7ffffff81b1b8812 */ /* 0x000fc600078ec0ff */
[----:B------:R-:W1:Y:S01]  /*1470*/  SHFL.BFLY PT, R32, R31, 0x2, 0x1f ;  /* 0x0c401f001f207f89 */ /* 0x000e6200000e0000 */
[----:B0-----:R-:W-:Y:S01]  /*1480*/  FADD.FTZ R30, R29, R28 ;  /* 0x0000001c1d1e7221 */ /* 0x001fe20000010000 */
[----:B-1----:R-:W-:-:S04]  /*1490*/  FADD.FTZ R32, R31, R32 ;  /* 0x000000201f207221 */ /* 0x002fc80000010000 */
[----:B------:R-:W0:Y:S04]  /*14a0*/  SHFL.BFLY PT, R33, R30, 0x1, 0x1f ;  /* 0x0c201f001e217f89 */ /* 0x000e2800000e0000 */
[----:B------:R-:W1:Y:S01]  /*14b0*/  SHFL.BFLY PT, R35, R32, 0x1, 0x1f ;  /* 0x0c201f0020237f89 */ /* 0x000e6200000e0000 */
[--C-:B0-----:R-:W-:Y:S01]  /*14c0*/  FADD.FTZ R28, R30, R33.reuse ;  /* 0x000000211e1c7221 */ /* 0x101fe20000010000 */
[----:B------:R-:W-:-:S03]  /*14d0*/  PRMT R33, R23, 0x7632, R33 ;  /* 0x0000763217217816 */ /* 0x000fc60000000021 */
[----:B------:R-:W-:Y:S01]  /*14e0*/  @!P0 FMUL.FTZ R28, R28, 1.2207031431898940355e-05 ;  /* 0x374ccccd1c1c8820 */ /* 0x000fe20000410000 */
[----:B-1----:R-:W-:-:S03]  /*14f0*/  FADD.FTZ R35, R32, R35 ;  /* 0x0000002320237221 */ /* 0x002fc60000010000 */
[----:B------:R-:W-:-:S04]  /*1500*/  @!P0 FMUL.FTZ R26, R28, R28 ;  /* 0x0000001c1c1a8220 */ /* 0x000fc80000410000 */
[----:B------:R-:W-:-:S05]  /*1510*/  @!P0 FFMA.FTZ R26, R35, 1.2207031431898940355e-05, -R26 ;  /* 0x374ccccd231a8823 */ /* 0x000fca000001081a */
[----:B------:R-:W-:Y:S02]  /*1520*/  @!P0 FMNMX.FTZ R29, RZ, R26, !PT ;  /* 0x0000001aff1d8209 */ /* 0x000fe40007810000 */
[----:B------:R-:W-:-:S03]  /*1530*/  PRMT R26, R22, 0x7632, R26 ;  /* 0x00007632161a7816 */ /* 0x000fc6000000001a */
[----:B------:R0:W-:Y:S01]  /*1540*/  @!P0 STS.64 [R27+UR5], R28 ;  /* 0x0000001c1b008988 */ /* 0x0001e20008000a05 */
[----:B------:R-:W-:Y:S01]  /*1550*/  BAR.SYNC.DEFER_BLOCKING 0x0 ;  /* 0x0000000000007b1d */ /* 0x000fe20000010000 */
[----:B------:R-:W-:-:S04]  /*1560*/  LOP3.LUT P0, RZ, R3, 0xff, RZ, 0xc0, !PT ;  /* 0x000000ff03ff7812 */ /* 0x000fc8000780c0ff */
[----:B------:R-:W-:Y:S02]  /*1570*/  ISETP.GT.U32.OR P0, PT, R2, 0xf, P0 ;  /* 0x0000000f0200780c */ /* 0x000fe40000704470 */
[----:B0-----:R-:W-:Y:S02]  /*1580*/  PRMT R28, R18, 0x7632, R28 ;  /* 0x00007632121c7816 */ /* 0x001fe4000000001c */
[----:B------:R-:W-:Y:S02]  /*1590*/  ISETP.EQ.OR.EX P0, PT, RZ, UR9, P0, P1 ;  /* 0x00000009ff007c0c */ /* 0x000fe40008702710 */
[----:B------:R-:W-:-:S11]  /*15a0*/  PRMT R27, R19, 0x7632, R27 ;  /* 0x00007632131b7816 */ /* 0x000fd6000000001b */
        /* <DEDUP_REMOVED lines=9> */
.L_x_1301:
[----:B------:R-:W-:Y:S05]  /*1640*/  BSYNC B0 ;  /* 0x0000000000007941 */ /* 0x000fea0003800000 */
.L_x_1300:
[----:B0-----:R-:W-:Y:S01]  /*1650*/  IMAD.WIDE.U32 R18, R2, -0x33333333, RZ ;  /* 0xcccccccd02127825 */ /* 0x001fe200078e00ff */
[----:B------:R-:W-:Y:S01]  /*1660*/  ULDC UR8, c[0x0][0x230] ;  /* 0x00008c0000087ab9 */ /* 0x000fe20000000800 */
[----:B------:R-:W-:Y:S01]  /*1670*/  SHF.L.U32 R23, R28, 0x10, RZ ;  /* 0x000000101c177819 */ /* 0x000fe200000006ff */
[----:B------:R-:W-:Y:S01]  /*1680*/  ULOP3.LUT UR4, UR4, 0x1, URZ, 0x3c, !UPT ;  /* 0x0000000104047892 */ /* 0x000fe2000f8e3c3f */
[----:B-----5:R-:W-:Y:S02]  /*1690*/  PRMT R36, R16, 0x7632, R36 ;  /* 0x0000763210247816 */ /* 0x020fe40000000024 */
[----:B------:R-:W-:Y:S02]  /*16a0*/  SHF.R.U32.HI R19, RZ, 0x6, R19 ;  /* 0x00000006ff137819 */ /* 0x000fe40000011613 */
[C---:B------:R-:W-:Y:S02]  /*16b0*/  SHF.L.U32 R58, R14.reuse, 0x10, RZ ;  /* 0x000000100e3a7819 */ /* 0x040fe400000006ff */
[----:B------:R-:W-:Y:S01]  /*16c0*/  PRMT R41, R14, 0x7632, R41 ;  /* 0x000076320e297816 */ /* 0x000fe20000000029 */
[----:B------:R-:W-:Y:S01]  /*16d0*/  IMAD R19, R19, -0x50, R2 ;  /* 0xffffffb013137824 */ /* 0x000fe200078e0202 */
[----:B------:R-:W-:-:S02]  /*16e0*/  SHF.L.U32 R36, R36, 0x10, RZ ;  /* 0x0000001024247819 */ /* 0x000fc400000006ff */
[----:B------:R-:W-:Y:S01]  /*16f0*/  SHF.L.U32 R41, R41, 0x10, RZ ;  /* 0x0000001029297819 */ /* 0x000fe200000006ff */
[----:B------:R-:W-:Y:S01]  /*1700*/  IMAD.WIDE.U32 R18, R19, -0x33333333, RZ ;  /* 0xcccccccd13127825 */ /* 0x000fe200078e00ff */
[----:B------:R-:W-:Y:S02]  /*1710*/  SHF.L.U32 R27, R27, 0x10, RZ ;  /* 0x000000101b1b7819 */ /* 0x000fe400000006ff */
[----:B------:R-:W-:Y:S02]  /*1720*/  PRMT R42, R17, 0x7632, R42 ;  /* 0x00007632112a7816 */ /* 0x000fe4000000002a */
[----:B------:R-:W-:Y:S02]  /*1730*/  SHF.L.U32 R18, R19, 0x1, RZ ;  /* 0x0000000113127819 */ /* 0x000fe400000006ff */
[----:B------:R-:W-:Y:S02]  /*1740*/  SHF.L.U32 R37, R17, 0x10, RZ ;  /* 0x0000001011257819 */ /* 0x000fe400000006ff */
[----:B------:R-:W-:-:S02]  /*1750*/  LOP3.LUT R18, R18, 0xfffffff8, RZ, 0xc0, !PT ;  /* 0xfffffff812127812 */ /* 0x000fc400078ec0ff */
[----:B------:R-:W-:Y:S02]  /*1760*/  SHF.L.U32 R47, R16, 0x10, RZ ;  /* 0x00000010102f7819 */ /* 0x000fe400000006ff */
[C---:B------:R-:W-:Y:S02]  /*1770*/  SHF.L.U32 R40, R15.reuse, 0x10, RZ ;  /* 0x000000100f287819 */ /* 0x040fe400000006ff */
[----:B------:R-:W0:Y:S01]  /*1780*/  LDS.64 R18, [R18+UR5] ;  /* 0x0000000512127984 */ /* 0x000e220008000a00 */
[----:B------:R-:W-:Y:S02]  /*1790*/  PRMT R43, R15, 0x7632, R43 ;  /* 0x000076320f2b7816 */ /* 0x000fe4000000002b */
[----:B------:R-:W-:Y:S02]  /*17a0*/  SHF.L.U32 R42, R42, 0x10, RZ ;  /* 0x000000102a2a7819 */ /* 0x000fe400000006ff */
[----:B------:R-:W-:Y:S02]  /*17b0*/  SHF.L.U32 R43, R43, 0x10, RZ ;  /* 0x000000102b2b7819 */ /* 0x000fe400000006ff */
[----:B------:R-:W-:Y:S01]  /*17c0*/  SHF.L.U32 R35, R26, 0x10, RZ ;  /* 0x000000101a237819 */ /* 0x000fe200000006ff */
[----:B0-----:R-:W-:Y:S01]  /*17d0*/  FADD.FTZ R19, R19, UR8 ;  /* 0x0000000813137e21 */ /* 0x001fe20008010000 */
[----:B------:R-:W-:Y:S01]  /*17e0*/  FADD.FTZ R14, -R18, R23 ;  /* 0x00000017120e7221 */ /* 0x000fe20000010100 */
[--C-:B------:R-:W-:Y:S01]  /*17f0*/  FADD.FTZ R22, R51, -R18.reuse ;  /* 0x8000001233167221 */ /* 0x100fe20000010000 */
[--C-:B------:R-:W-:Y:S01]  /*1800*/  FADD.FTZ R28, R55, -R18.reuse ;  /* 0x80000012371c7221 */ /* 0x100fe20000010000 */
[----:B------:R-:W0:Y:S01]  /*1810*/  MUFU.RSQ R25, R19 ;  /* 0x0000001300197308 */ /* 0x000e220000001400 */
[--C-:B------:R-:W-:Y:S01]  /*1820*/  FADD.FTZ R44, R53, -R18.reuse ;  /* 0x80000012352c7221 */ /* 0x100fe20000010000 */
[--C-:B------:R-:W-:Y:S01]  /*1830*/  FADD.FTZ R54, R54, -R18.reuse ;  /* 0x8000001236367221 */ /* 0x100fe20000010000 */
[--C-:B------:R-:W-:Y:S01]  /*1840*/  FADD.FTZ R48, R48, -R18.reuse ;  /* 0x8000001230307221 */ /* 0x100fe20000010000 */
[--C-:B------:R-:W-:Y:S01]  /*1850*/  FADD.FTZ R52, R52, -R18.reuse ;  /* 0x8000001234347221 */ /* 0x100fe20000010000 */
[----:B------:R-:W-:Y:S01]  /*1860*/  SHF.L.U32 R51, R34, 0x10, RZ ;  /* 0x0000001022337819 */ /* 0x000fe200000006ff */
[--C-:B------:R-:W-:Y:S01]  /*1870*/  FADD.FTZ R34, R49, -R18.reuse ;  /* 0x8000001231227221 */ /* 0x100fe20000010000 */
[----:B------:R-:W-:Y:S01]  /*1880*/  SHF.L.U32 R49, R21, 0x10, RZ ;  /* 0x0000001015317819 */ /* 0x000fe200000006ff */
[----:B------:R-:W-:Y:S01]  /*1890*/  FADD.FTZ R50, R50, -R18 ;  /* 0x8000001232327221 */ /* 0x000fe20000010000 */
[----:B------:R-:W-:Y:S01]  /*18a0*/  ULDC.64 UR8, c[0x0][0x210] ;  /* 0x0000840000087ab9 */ /* 0x000fe20000000a00 */
[C---:B0-----:R-:W-:Y:S01]  /*18b0*/  FMUL.FTZ R19, R25.reuse, R14 ;  /* 0x0000000e19137220 */ /* 0x041fe20000410000 */
[C---:B------:R-:W-:Y:S01]  /*18c0*/  FMUL.FTZ R16, R25.reuse, R22 ;  /* 0x0000001619107220 */ /* 0x040fe20000410000 */
[----:B------:R-:W-:Y:S01]  /*18d0*/  FADD.FTZ R22, -R18, R27 ;  /* 0x0000001b12167221 */ /* 0x000fe20000010100 */
[----:B------:R-:W-:Y:S01]  /*18e0*/  SHF.L.U32 R27, R20, 0x10, RZ ;  /* 0x00000010141b7819 */ /* 0x000fe200000006ff */
[----:B------:R-:W-:Y:S01]  /*18f0*/  FFMA.FTZ R17, R36, R19, R41 ;  /* 0x0000001324117223 */ /* 0x000fe20000010029 */
[----:B------:R-:W-:Y:S01]  /*1900*/  FMUL.FTZ R23, R28, R25 ;  /* 0x000000191c177220 */ /* 0x000fe20000410000 */
[----:B------:R-:W-:Y:S01]  /*1910*/  FMUL.FTZ R26, R25, R44 ;  /* 0x0000002c191a7220 */ /* 0x000fe20000410000 */
[--C-:B------:R-:W-:Y:S01]  /*1920*/  FFMA.FTZ R16, R47, R16, R58.reuse ;  /* 0x000000102f107223 */ /* 0x100fe2000001003a */
[----:B------:R-:W-:Y:S01]  /*1930*/  FMUL.FTZ R30, R17, -1.4426950216293334961 ;  /* 0xbfb8aa3b111e7820 */ /* 0x000fe20000410000 */
[--C-:B------:R-:W-:Y:S01]  /*1940*/  FFMA.FTZ R20, R23, R47, R58.reuse ;  /* 0x0000002f17147223 */ /* 0x100fe2000001003a */
[C---:B------:R-:W-:Y:S01]  /*1950*/  FMUL.FTZ R23, R25.reuse, R54 ;  /* 0x0000003619177220 */ /* 0x040fe20000410000 */
[----:B------:R-:W-:Y:S01]  /*1960*/  FMUL.FTZ R19, R25, R52 ;  /* 0x0000003419137220 */ /* 0x000fe20000410000 */
[----:B------:R0:W-:Y:S01]  /*1970*/  MUFU.EX2 R15, R30 ;  /* 0x0000001e000f7308 */ /* 0x0001e20000000800 */
[----:B------:R-:W-:Y:S01]  /*1980*/  FFMA.FTZ R26, R47, R26, R58 ;  /* 0x0000001a2f1a7223 */ /* 0x000fe2000001003a */
[----:B------:R-:W-:Y:S01]  /*1990*/  FADD.FTZ R52, -R18, R51 ;  /* 0x0000003312347221 */ /* 0x000fe20000010100 */
[----:B------:R-:W-:Y:S01]  /*19a0*/  FFMA.FTZ R23, R23, R37, R40 ;  /* 0x0000002517177223 */ /* 0x000fe20000010028 */
[----:B------:R-:W-:Y:S01]  /*19b0*/  FMUL.FTZ R14, R16, -1.4426950216293334961 ;  /* 0xbfb8aa3b100e7820 */ /* 0x000fe20000410000 */
[C---:B------:R-:W-:Y:S01]  /*19c0*/  FMUL.FTZ R34, R25.reuse, R34 ;  /* 0x0000002219227220 */ /* 0x040fe20000410000 */
[----:B------:R-:W-:Y:S01]  /*19d0*/  FMUL.FTZ R44, R26, -1.4426950216293334961 ;  /* 0xbfb8aa3b1a2c7820 */ /* 0x000fe20000410000 */
[C---:B------:R-:W-:Y:S01]  /*19e0*/  FMUL.FTZ R52, R25.reuse, R52 ;  /* 0x0000003419347220 */ /* 0x040fe20000410000 */
[----:B------:R-:W-:Y:S01]  /*19f0*/  FMUL.FTZ R22, R25, R22 ;  /* 0x0000001619167220 */ /* 0x000fe20000410000 */
[----:B0-----:R-:W-:Y:S01]  /*1a00*/  FADD.FTZ R30, -R18, R27 ;  /* 0x0000001b121e7221 */ /* 0x001fe20000010100 */
[----:B------:R-:W-:Y:S01]  /*1a10*/  SHF.L.U32 R27, R24, 0x10, RZ ;  /* 0x00000010181b7819 */ /* 0x000fe200000006ff */
[----:B------:R-:W-:Y:S01]  /*1a20*/  FMUL.FTZ R38, R23, -1.4426950216293334961 ;  /* 0xbfb8aa3b17267820 */ /* 0x000fe20000410000 */
[C---:B------:R-:W-:Y:S01]  /*1a30*/  FMUL.FTZ R21, R25.reuse, R50 ;  /* 0x0000003219157220 */ /* 0x040fe20000410000 */
[----:B------:R-:W-:Y:S01]  /*1a40*/  FMUL.FTZ R30, R25, R30 ;  /* 0x0000001e191e7220 */ /* 0x000fe20000410000 */
[----:B------:R-:W-:Y:S01]  /*1a50*/  FMUL.FTZ R31, R20, -1.4426950216293334961 ;  /* 0xbfb8aa3b141f7820 */ /* 0x000fe20000410000 */
[----:B------:R-:W-:Y:S01]  /*1a60*/  FADD.FTZ R32, -R18, R27 ;  /* 0x0000001b12207221 */ /* 0x000fe20000010100 */
[----:B------:R-:W-:Y:S01]  /*1a70*/  FFMA.FTZ R34, R47, R34, R58 ;  /* 0x000000222f227223 */ /* 0x000fe2000001003a */
[----:B------:R-:W-:Y:S01]  /*1a80*/  FFMA.FTZ R24, R30, R36, R41 ;  /* 0x000000241e187223 */ /* 0x000fe20000010029 */
[----:B------:R-:W0:Y:S01]  /*1a90*/  MUFU.EX2 R14, R14 ;  /* 0x0000000e000e7308 */ /* 0x000e220000000800 */
[----:B------:R-:W-:Y:S01]  /*1aa0*/  FMUL.FTZ R32, R25, R32 ;  /* 0x0000002019207220 */ /* 0x000fe20000410000 */
[--C-:B------:R-:W-:Y:S01]  /*1ab0*/  FFMA.FTZ R19, R37, R19, R40.reuse ;  /* 0x0000001325137223 */ /* 0x100fe20000010028 */
[----:B------:R-:W-:Y:S01]  /*1ac0*/  FMUL.FTZ R30, R24, -1.4426950216293334961 ;  /* 0xbfb8aa3b181e7820 */ /* 0x000fe20000410000 */
[--C-:B------:R-:W-:Y:S01]  /*1ad0*/  FFMA.FTZ R22, R42, R22, R43.reuse ;  /* 0x000000162a167223 */ /* 0x100fe2000001002b */
[----:B------:R-:W-:Y:S01]  /*1ae0*/  FFMA.FTZ R27, R32, R42, R43 ;  /* 0x0000002a201b7223 */ /* 0x000fe2000001002b */
[C---:B------:R-:W-:Y:S01]  /*1af0*/  FADD.FTZ R32, -R18.reuse, R35 ;  /* 0x0000002312207221 */ /* 0x040fe20000010100 */
[----:B------:R-:W-:Y:S01]  /*1b00*/  SHF.L.U32 R35, R33, 0x10, RZ ;  /* 0x0000001021237819 */ /* 0x000fe200000006ff */
[----:B------:R-:W-:Y:S01]  /*1b10*/  FMUL.FTZ R33, R25, R48 ;  /* 0x0000003019217220 */ /* 0x000fe20000410000 */
[----:B------:R-:W-:Y:S01]  /*1b20*/  FMUL.FTZ R39, R27, -1.4426950216293334961 ;  /* 0xbfb8aa3b1b277820 */ /* 0x000fe20000410000 */
[----:B------:R-:W-:Y:S01]  /*1b30*/  FMUL.FTZ R32, R25, R32 ;  /* 0x0000002019207220 */ /* 0x000fe20000410000 */
[----:B------:R-:W-:Y:S01]  /*1b40*/  MUFU.EX2 R44, R44 ;  /* 0x0000002c002c7308 */ /* 0x000fe20000000800 */
[----:B------:R-:W-:Y:S01]  /*1b50*/  FADD.FTZ R46, -R18, R35 ;  /* 0x00000023122e7221 */ /* 0x000fe20000010100 */
[--C-:B------:R-:W-:Y:S01]  /*1b60*/  FFMA.FTZ R33, R37, R33, R40.reuse ;  /* 0x0000002125217223 */ /* 0x100fe20000010028 */
[----:B------:R-:W-:Y:S01]  /*1b70*/  FFMA.FTZ R32, R36, R32, R41 ;  /* 0x0000002024207223 */ /* 0x000fe20000010029 */
[----:B------:R-:W-:Y:S01]  /*1b80*/  FADD.FTZ R18, -R18, R49 ;  /* 0x0000003112127221 */ /* 0x000fe20000010100 */
[----:B------:R-:W-:Y:S01]  /*1b90*/  FMUL.FTZ R35, R25, R46 ;  /* 0x0000002e19237220 */ /* 0x000fe20000410000 */
[----:B------:R-:W-:Y:S01]  /*1ba0*/  FMUL.FTZ R46, R33, -1.4426950216293334961 ;  /* 0xbfb8aa3b212e7820 */ /* 0x000fe20000410000 */
[----:B------:R-:W-:Y:S01]  /*1bb0*/  FMUL.FTZ R45, R32, -1.4426950216293334961 ;  /* 0xbfb8aa3b202d7820 */ /* 0x000fe20000410000 */
[----:B------:R-:W-:Y:S01]  /*1bc0*/  FMUL.FTZ R18, R25, R18 ;  /* 0x0000001219127220 */ /* 0x000fe20000410000 */
[----:B------:R-:W-:Y:S01]  /*1bd0*/  FFMA.FTZ R35, R42, R35, R43 ;  /* 0x000000232a237223 */ /* 0x000fe2000001002b */
[----:B------:R-:W-:Y:S01]  /*1be0*/  FFMA.FTZ R36, R36, R52, R41 ;  /* 0x0000003424247223 */ /* 0x000fe20000010029 */
[----:B------:R-:W1:Y:S01]  /*1bf0*/  MUFU.EX2 R39, R39 ;  /* 0x0000002700277308 */ /* 0x000e620000000800 */
[----:B------:R-:W-:Y:S01]  /*1c00*/  FFMA.FTZ R37, R37, R21, R40 ;  /* 0x0000001525257223 */ /* 0x000fe20000010028 */
[----:B------:R-:W-:Y:S01]  /*1c10*/  FMUL.FTZ R48, R35, -1.4426950216293334961 ;  /* 0xbfb8aa3b23307820 */ /* 0x000fe20000410000 */
[----:B------:R-:W-:Y:S01]  /*1c20*/  FFMA.FTZ R42, R42, R18, R43 ;  /* 0x000000122a2a7223 */ /* 0x000fe2000001002b */
[----:B------:R-:W-:Y:S01]  /*1c30*/  FMUL.FTZ R41, R34, -1.4426950216293334961 ;  /* 0xbfb8aa3b22297820 */ /* 0x000fe20000410000 */
[----:B------:R-:W-:Y:S01]  /*1c40*/  FMUL.FTZ R50, R36, -1.4426950216293334961 ;  /* 0xbfb8aa3b24327820 */ /* 0x000fe20000410000 */
[----:B------:R-:W-:Y:S01]  /*1c50*/  FMUL.FTZ R28, R22, -1.4426950216293334961 ;  /* 0xbfb8aa3b161c7820 */ /* 0x000fe20000410000 */
[----:B------:R-:W-:Y:S01]  /*1c60*/  FMUL.FTZ R49, R37, -1.4426950216293334961 ;  /* 0xbfb8aa3b25317820 */ /* 0x000fe20000410000 */
[----:B------:R-:W2:Y:S01]  /*1c70*/  MUFU.EX2 R38, R38 ;  /* 0x0000002600267308 */ /* 0x000ea20000000800 */
[----:B------:R-:W-:Y:S01]  /*1c80*/  FMUL.FTZ R18, R42, -1.4426950216293334961 ;  /* 0xbfb8aa3b2a127820 */ /* 0x000fe20000410000 */
[----:B------:R-:W-:Y:S01]  /*1c90*/  FMUL.FTZ R29, R19, -1.4426950216293334961 ;  /* 0xbfb8aa3b131d7820 */ /* 0x000fe20000410000 */
[----:B0-----:R-:W-:Y:S01]  /*1ca0*/  FADD.FTZ R14, R14, 1 ;  /* 0x3f8000000e0e7421 */ /* 0x001fe20000010000 */
[----:B------:R-:W-:-:S04]  /*1cb0*/  FADD.FTZ R15, R15, 1 ;  /* 0x3f8000000f0f7421 */ /* 0x000fc80000010000 */
[----:B------:R-:W0:Y:S01]  /*1cc0*/  MUFU.EX2 R46, R46 ;  /* 0x0000002e002e7308 */ /* 0x000e220000000800 */
[----:B-1----:R-:W-:Y:S01]  /*1cd0*/  FADD.FTZ R52, R39, 1 ;  /* 0x3f80000027347421 */ /* 0x002fe20000010000 */
[----:B------:R-:W-:-:S06]  /*1ce0*/  FADD.FTZ R39, R44, 1 ;  /* 0x3f8000002c277421 */ /* 0x000fcc0000010000 */
[----:B------:R-:W1:Y:S01]  /*1cf0*/  MUFU.EX2 R45, R45 ;  /* 0x0000002d002d7308 */ /* 0x000e620000000800 */
[----:B--2---:R-:W-:-:S07]  /*1d00*/  FADD.FTZ R38, R38, 1 ;  /* 0x3f80000026267421 */ /* 0x004fce0000010000 */
[----:B------:R-:W2:Y:S01]  /*1d10*/  MUFU.EX2 R47, R48 ;  /* 0x00000030002f7308 */ /* 0x000ea20000000800 */
[----:B0-----:R-:W-:-:S07]  /*1d20*/  FADD.FTZ R44, R46, 1 ;  /* 0x3f8000002e2c7421 */ /* 0x001fce0000010000 */
[----:B------:R-:W0:Y:S01]  /*1d30*/  MUFU.EX2 R31, R31 ;  /* 0x0000001f001f7308 */ /* 0x000e220000000800 */
[----:B-1----:R-:W-:-:S07]  /*1d40*/  FADD.FTZ R45, R45, 1 ;  /* 0x3f8000002d2d7421 */ /* 0x002fce0000010000 */
        /* <DEDUP_REMOVED lines=11> */
[----:B-1----:R-:W-:Y:S01]  /*1e00*/  FADD.FTZ R25, R28, 1 ;  /* 0x3f8000001c197421 */ /* 0x002fe20000010000 */
[----:B------:R-:W-:-:S06]  /*1e10*/  LEA R28, P1, R10, UR8, 0x1 ;  /* 0x000000080a1c7c11 */ /* 0x000fcc000f8208ff */
[----:B------:R-:W1:Y:S01]  /*1e20*/  MUFU.EX2 R29, R29 ;  /* 0x0000001d001d7308 */ /* 0x000e620000000800 */
[----:B--2---:R-:W-:-:S07]  /*1e30*/  FADD.FTZ R49, R49, 1 ;  /* 0x3f80000031317421 */ /* 0x004fce0000010000 */
[----:B------:R2:W3:Y:S01]  /*1e40*/  MUFU.RCP R21, R14 ;  /* 0x0000000e00157308 */ /* 0x0004e20000001000 */
[----:B0-----:R-:W-:-:S07]  /*1e50*/  FADD.FTZ R18, R18, 1 ;  /* 0x3f80000012127421 */ /* 0x001fce0000010000 */
[----:B------:R0:W4:Y:S01]  /*1e60*/  MUFU.RCP R40, R15 ;  /* 0x0000000f00287308 */ /* 0x0001220000001000 */
[----:B--2---:R-:W-:Y:S01]  /*1e70*/  LEA R14, P0, R6, UR8, 0x1 ;  /* 0x00000008060e7c11 */ /* 0x004fe2000f8008ff */
[----:B-1----:R-:W-:-:S06]  /*1e80*/  FADD.FTZ R29, R29, 1 ;  /* 0x3f8000001d1d7421 */ /* 0x002fcc0000010000 */
[----:B------:R-:W1:Y:S01]  /*1e90*/  MUFU.RCP R43, R31 ;  /* 0x0000001f002b7308 */ /* 0x000e620000001000 */
[----:B0-----:R-:W-:Y:S01]  /*1ea0*/  LEA.HI.X R15, R6, UR9, R7, 0x1, P0 ;  /* 0x00000009060f7c11 */ /* 0x001fe200080f0c07 */
[----:B---3--:R-:W-:Y:S01]  /*1eb0*/  FMUL.FTZ R21, R16, R21 ;  /* 0x0000001510157220 */ /* 0x008fe20000410000 */
[----:B------:R-:W-:-:S04]  /*1ec0*/  LEA R6, P0, R8, UR8, 0x1 ;  /* 0x0000000808067c11 */ /* 0x000fc8000f8008ff */
[----:B------:R-:W-:Y:S01]  /*1ed0*/  LEA.HI.X R7, R8, UR9, R9, 0x1, P0 ;  /* 0x0000000908077c11 */ /* 0x000fe200080f0c09 */
[----:B------:R0:W2:Y:S01]  /*1ee0*/  MUFU.RCP R51, R30 ;  /* 0x0000001e00337308 */ /* 0x0000a20000001000 */
[----:B----4-:R-:W-:Y:S01]  /*1ef0*/  FMUL.FTZ R40, R17, R40 ;  /* 0x0000002811287220 */ /* 0x010fe20000410000 */
[----:B------:R-:W-:-:S04]  /*1f00*/  IADD3 R4, P0, R4, 0x1, RZ ;  /* 0x0000000104047810 */ /* 0x000fc80007f1e0ff */
[----:B------:R-:W-:Y:S02]  /*1f10*/  F2FP.BF16.F32.PACK_AB R21, R40, R21 ;  /* 0x000000152815723e */ /* 0x000fe400000010ff */
[----:B------:R-:W3:Y:S01]  /*1f20*/  MUFU.RCP R38, R38 ;  /* 0x0000002600267308 */ /* 0x000ee20000001000 */
[----:B-1----:R-:W-:Y:S01]  /*1f30*/  FMUL.FTZ R43, R20, R43 ;  /* 0x0000002b142b7220 */ /* 0x002fe20000410000 */
[C---:B0-----:R-:W-:Y:S02]  /*1f40*/  LEA R30, P2, R12.reuse, UR8, 0x1 ;  /* 0x000000080c1e7c11 */ /* 0x041fe4000f8408ff */
[----:B------:R-:W-:Y:S02]  /*1f50*/  IADD3.X R5, RZ, R5, RZ, P0, !PT ;  /* 0x00000005ff057210 */ /* 0x000fe400007fe4ff */
[----:B------:R-:W-:Y:S02]  /*1f60*/  LEA.HI.X R31, R12, UR9, R13, 0x1, P2 ;  /* 0x000000090c1f7c11 */ /* 0x000fe400090f0c0d */
[----:B------:R-:W0:Y:S01]  /*1f70*/  MUFU.RCP R52, R52 ;  /* 0x0000003400347308 */ /* 0x000e220000001000 */
[----:B--2---:R-:W-:-:S05]  /*1f80*/  FMUL.FTZ R24, R24, R51 ;  /* 0x0000003318187220 */ /* 0x004fca0000410000 */
[----:B------:R-:W-:Y:S02]  /*1f90*/  F2FP.BF16.F32.PACK_AB R43, R24, R43 ;  /* 0x0000002b182b723e */ /* 0x000fe400000010ff */
[----:B------:R-:W1:Y:S01]  /*1fa0*/  MUFU.RCP R39, R39 ;  /* 0x0000002700277308 */ /* 0x000e620000001000 */
[----:B---3--:R-:W-:Y:S01]  /*1fb0*/  FMUL.FTZ R38, R23, R38 ;  /* 0x0000002617267220 */ /* 0x008fe20000410000 */
[----:B------:R-:W-:Y:S01]  /*1fc0*/  PRMT R8, R43, 0x7632, R8 ;  /* 0x000076322b087816 */ /* 0x000fe20000000008 */
[----:B------:R-:W-:Y:S04]  /*1fd0*/  STG.E.U16 desc[UR6][R14.64], R43 ;  /* 0x0000002b0e007986 */ /* 0x000fe8000c101506 */
[----:B------:R-:W-:Y:S01]  /*1fe0*/  STG.E.U16 desc[UR6][R14.64+0x2], R8 ;  /* 0x000002080e007986 */ /* 0x000fe2000c101506 */
[----:B------:R-:W2:Y:S01]  /*1ff0*/  MUFU.RCP R45, R45 ;  /* 0x0000002d002d7308 */ /* 0x000ea20000001000 */
[----:B0-----:R-:W-:-:S05]  /*2000*/  FMUL.FTZ R27, R27, R52 ;  /* 0x000000341b1b7220 */ /* 0x001fca0000410000 */
[----:B------:R-:W-:Y:S02]  /*2010*/  F2FP.BF16.F32.PACK_AB R38, R27, R38 ;  /* 0x000000261b26723e */ /* 0x000fe400000010ff */
[----:B------:R-:W0:Y:S01]  /*2020*/  MUFU.RCP R44, R44 ;  /* 0x0000002c002c7308 */ /* 0x000e220000001000 */
[----:B-1----:R-:W-:Y:S02]  /*2030*/  FMUL.FTZ R39, R26, R39 ;  /* 0x000000271a277220 */ /* 0x002fe40000410000 */
[----:B------:R-:W-:Y:S05]  /*2040*/  STG.E.U16 desc[UR6][R14.64+0x4], R38 ;  /* 0x000004260e007986 */ /* 0x000fea000c101506 */
[----:B------:R-:W1:Y:S01]  /*2050*/  MUFU.RCP R46, R46 ;  /* 0x0000002e002e7308 */ /* 0x000e620000001000 */
[----:B--2---:R-:W-:-:S05]  /*2060*/  FMUL.FTZ R32, R32, R45 ;  /* 0x0000002d20207220 */ /* 0x004fca0000410000 */
[----:B------:R-:W-:Y:S02]  /*2070*/  F2FP.BF16.F32.PACK_AB R39, R32, R39 ;  /* 0x000000272027723e */ /* 0x000fe400000010ff */
[----:B------:R-:W2:Y:S01]  /*2080*/  MUFU.RCP R47, R47 ;  /* 0x0000002f002f7308 */ /* 0x000ea20000001000 */
[----:B0-----:R-:W-:-:S07]  /*2090*/  FMUL.FTZ R44, R33, R44 ;  /* 0x0000002c212c7220 */ /* 0x001fce0000410000 */
[----:B------:R-:W0:Y:S01]  /*20a0*/  MUFU.RCP R41, R41 ;  /* 0x0000002900297308 */ /* 0x000e220000001000 */
[----:B-1----:R-:W-:-:S05]  /*20b0*/  FMUL.FTZ R35, R35, R46 ;  /* 0x0000002e23237220 */ /* 0x002fca0000410000 */
[----:B------:R-:W-:Y:S02]  /*20c0*/  F2FP.BF16.F32.PACK_AB R44, R35, R44 ;  /* 0x0000002c232c723e */ /* 0x000fe400000010ff */
[----:B------:R-:W1:Y:S01]  /*20d0*/  MUFU.RCP R50, R49 ;  /* 0x0000003100327308 */ /* 0x000e620000001000 */
[----:B--2---:R-:W-:Y:S01]  /*20e0*/  FMUL.FTZ R47, R34, R47 ;  /* 0x0000002f222f7220 */ /* 0x004fe20000410000 */
[----:B------:R-:W-:-:S06]  /*20f0*/  PRMT R12, R44, 0x7632, R12 ;  /* 0x000076322c0c7816 */ /* 0x000fcc000000000c */
[----:B------:R-:W2:Y:S01]  /*2100*/  MUFU.RCP R9, R18 ;  /* 0x0000001200097308 */ /* 0x000ea20000001000 */
[----:B0-----:R-:W-:-:S05]  /*2110*/  FMUL.FTZ R36, R36, R41 ;  /* 0x0000002924247220 */ /* 0x001fca0000410000 */
[----:B------:R-:W-:Y:S02]  /*2120*/  F2FP.BF16.F32.PACK_AB R47, R36, R47 ;  /* 0x0000002f242f723e */ /* 0x000fe400000010ff */
[----:B------:R0:W3:Y:S01]  /*2130*/  MUFU.RCP R48, R29 ;  /* 0x0000001d00307308 */ /* 0x0000e20000001000 */
[----:B-1----:R-:W-:-:S07]  /*2140*/  FMUL.FTZ R50, R37, R50 ;  /* 0x0000003225327220 */ /* 0x002fce0000410000 */
[----:B------:R-:W1:Y:S01]  /*2150*/  MUFU.RCP R25, R25 ;  /* 0x0000001900197308 */ /* 0x000e620000001000 */
[----:B--2---:R-:W-:Y:S01]  /*2160*/  FMUL.FTZ R9, R42, R9 ;  /* 0x000000092a097220 */ /* 0x004fe20000410000 */
[--C-:B0-----:R-:W-:Y:S01]  /*2170*/  LEA.HI.X R29, R10, UR9, R11.reuse, 0x1, P1 ;  /* 0x000000090a1d7c11 */ /* 0x101fe200088f0c0b */
[----:B------:R-:W-:Y:S01]  /*2180*/  ULDC.64 UR8, c[0x0][0x238] ;  /* 0x00008e0000087ab9 */ /* 0x000fe20000000a00 */
[----:B------:R-:W-:Y:S02]  /*2190*/  PRMT R10, R38, 0x7632, R10 ;  /* 0x00007632260a7816 */ /* 0x000fe4000000000a */
[----:B------:R-:W-:Y:S02]  /*21a0*/  PRMT R11, R39, 0x7632, R11 ;  /* 0x00007632270b7816 */ /* 0x000fe4000000000b */
[----:B------:R-:W-:Y:S01]  /*21b0*/  F2FP.BF16.F32.PACK_AB R50, R9, R50 ;  /* 0x000000320932723e */ /* 0x000fe200000010ff */
[----:B---3--:R-:W-:Y:S01]  /*21c0*/  FMUL.FTZ R48, R19, R48 ;  /* 0x0000003013307220 */ /* 0x008fe20000410000 */
[----:B------:R0:W-:Y:S01]  /*21d0*/  STG.E.U16 desc[UR6][R14.64+0x6], R10 ;  /* 0x0000060a0e007986 */ /* 0x0001e2000c101506 */
[----:B------:R-:W-:-:S03]  /*21e0*/  ISETP.GE.U32.AND P0, PT, R4, UR8, PT ;  /* 0x0000000804007c0c */ /* 0x000fc6000bf06070 */
[----:B------:R-:W-:Y:S01]  /*21f0*/  STG.E.U16 desc[UR6][R6.64], R39 ;  /* 0x0000002706007986 */ /* 0x000fe2000c101506 */
[----:B------:R-:W-:Y:S01]  /*2200*/  ISETP.GE.AND.EX P0, PT, R5, UR9, PT, P0 ;  /* 0x0000000905007c0c */ /* 0x000fe2000bf06300 */
[----:B-1----:R-:W-:Y:S02]  /*2210*/  FMUL.FTZ R25, R22, R25 ;  /* 0x0000001916197220 */ /* 0x002fe40000410000 */
[----:B------:R-:W-:Y:S03]  /*2220*/  STG.E.U16 desc[UR6][R6.64+0x2], R11 ;  /* 0x0000020b06007986 */ /* 0x000fe6000c101506 */
[----:B------:R-:W-:Y:S01]  /*2230*/  F2FP.BF16.F32.PACK_AB R25, R25, R48 ;  /* 0x000000301919723e */ /* 0x000fe200000010ff */
[----:B------:R-:W-:Y:S01]  /*2240*/  STG.E.U16 desc[UR6][R6.64+0x4], R44 ;  /* 0x0000042c06007986 */ /* 0x000fe2000c101506 */
[----:B0-----:R-:W-:Y:S02]  /*2250*/  PRMT R14, R47, 0x7632, R14 ;  /* 0x000076322f0e7816 */ /* 0x001fe4000000000e */
[----:B------:R-:W-:Y:S01]  /*2260*/  PRMT R15, R21, 0x7632, R15 ;  /* 0x00007632150f7816 */ /* 0x000fe2000000000f */
[----:B------:R0:W-:Y:S04]  /*2270*/  STG.E.U16 desc[UR6][R6.64+0x6], R12 ;  /* 0x0000060c06007986 */ /* 0x0001e8000c101506 */
[----:B------:R1:W-:Y:S04]  /*2280*/  STG.E.U16 desc[UR6][R28.64], R47 ;  /* 0x0000002f1c007986 */ /* 0x0003e8000c101506 */
[----:B------:R1:W-:Y:S01]  /*2290*/  STG.E.U16 desc[UR6][R28.64+0x2], R14 ;  /* 0x0000020e1c007986 */ /* 0x0003e2000c101506 */
[----:B0-----:R-:W-:-:S03]  /*22a0*/  PRMT R7, R50, 0x7632, R7 ;  /* 0x0000763232077816 */ /* 0x001fc60000000007 */
[----:B------:R1:W-:Y:S01]  /*22b0*/  STG.E.U16 desc[UR6][R28.64+0x4], R50 ;  /* 0x000004321c007986 */ /* 0x0003e2000c101506 */
[----:B------:R-:W-:-:S03]  /*22c0*/  PRMT R6, R25, 0x7632, R6 ;  /* 0x0000763219067816 */ /* 0x000fc60000000006 */
[----:B------:R1:W-:Y:S04]  /*22d0*/  STG.E.U16 desc[UR6][R28.64+0x6], R7 ;  /* 0x000006071c007986 */ /* 0x0003e8000c101506 */
[----:B------:R1:W-:Y:S04]  /*22e0*/  STG.E.U16 desc[UR6][R30.64], R21 ;  /* 0x000000151e007986 */ /* 0x0003e8000c101506 */
[----:B------:R1:W-:Y:S04]  /*22f0*/  STG.E.U16 desc[UR6][R30.64+0x2], R15 ;  /* 0x0000020f1e007986 */ /* 0x0003e8000c101506 */
[----:B------:R1:W-:Y:S04]  /*2300*/  STG.E.U16 desc[UR6][R30.64+0x4], R25 ;  /* 0x000004191e007986 */ /* 0x0003e8000c101506 */
[----:B------:R1:W-:Y:S01]  /*2310*/  STG.E.U16 desc[UR6][R30.64+0x6], R6 ;  /* 0x000006061e007986 */ /* 0x0003e2000c101506 */
[----:B------:R-:W-:Y:S05]  /*2320*/  @!P0 BRA `(.L_x_1302) ;  /* 0xffffffdc00908947 */ /* 0x000fea000383ffff */
[----:B------:R-:W-:Y:S05]  /*2330*/  EXIT ;  /* 0x000000000000794d */ /* 0x000fea0003800000 */
.L_x_1303:
        /* <DEDUP_REMOVED lines=12> */
.L_x_2772:


//--------------------- .text._ZN13group_norm_v214gn_cuda_kernelI13__nv_bfloat16Li320ELi1ELi16ELi20ELi4096ELb1ELi32ELi320ELi320ELi4ELb1ELi1ELb0ELb0ENS_16CompileConditionILi900EEEEEvPT_PKS4_S7_S7_flPfS8_Pj --------------------------
	.section	.text._ZN13group_norm_v214gn_cuda_kernelI13__nv_bfloat16Li320ELi1ELi16ELi20ELi4096ELb1ELi32ELi320ELi320ELi4ELb1ELi1ELb0ELb0ENS_16CompileConditionILi900EEEEEvPT_PKS4_S7_S7_flPfS8_Pj,"ax",@progbits
	.align	128
        .global         _ZN13group_norm_v214gn_cuda_kernelI13__nv_bfloat16Li320ELi1ELi16ELi20ELi4096ELb1ELi32ELi320ELi320ELi4ELb1ELi1ELb0ELb0ENS_16CompileConditionILi900EEEEEvPT_PKS4_S7_S7_flPfS8_Pj
        .type           _ZN13group_norm_v214gn_cuda_kernelI13__nv_bfloat16Li320ELi1ELi16ELi20ELi4096ELb1ELi32ELi320ELi320ELi4ELb1ELi1ELb0ELb0ENS_16CompileConditionILi900EEEEEvPT_PKS4_S7_S7_flPfS8_Pj,@function
        .size           _ZN13group_norm_v214gn_cuda_kernelI13__nv_bfloat16Li320ELi1ELi16ELi20ELi4096ELb1ELi32ELi320ELi320ELi4ELb1ELi1ELb0ELb0ENS_16CompileConditionILi900EEEEEvPT_PKS4_S7_S7_flPfS8_Pj,(.L_x_2773 - _ZN13group_norm_v214gn_cuda_kernelI13__nv_bfloat16Li320ELi1ELi16ELi20ELi4096ELb1ELi32ELi320ELi320ELi4ELb1ELi1ELb0ELb0ENS_16CompileConditionILi900EEEEEvPT_PKS4_S7_S7_flPfS8_Pj)
        .other          _ZN13group_norm_v214gn_cuda_kernelI13__nv_bfloat16Li320ELi1ELi16ELi20ELi4096ELb1ELi32ELi320ELi320ELi4ELb1ELi1ELb0ELb0ENS_16CompileConditionILi900EEEEEvPT_PKS4_S7_S7_flPfS8_Pj,@"STO_CUDA_ENTRY STV_DEFAULT"
_ZN13group_norm_v214gn_cuda_kernelI13__nv_bfloat16Li320ELi1ELi16ELi20ELi4096ELb1ELi32ELi320ELi320ELi4ELb1ELi1ELb0ELb0ENS_16CompileConditionILi900EEEEEvPT_PKS4_S7_S7_flPfS8_Pj:
.text._ZN13group_norm_v214gn_cuda_kernelI13__nv_bfloat16Li320ELi1ELi16ELi20ELi4096ELb1ELi32ELi320ELi320ELi4ELb1ELi1ELb0ELb0ENS_16CompileConditionILi900EEEEEvPT_PKS4_S7_S7_flPfS8_Pj:
        /* <DEDUP_REMOVED lines=9> */
[----:B------:R-:W-:Y:S01]  /*0090*/  MOV R47, UR8 ;  /* 0x00000008002f7c02 */ /* 0x000fe20008000f00 */
[----:B------:R-:W2:Y:S01]  /*00a0*/  S2R R6, SR_CTAID.X ;  /* 0x0000000000067919 */ /* 0x000ea20000002500 */
[----:B------:R-:W-:-:S04]  /*00b0*/  CS2R R36, SRZ ;  /* 0x0000000000247805 */ /* 0x000fc8000001ff00 */
[----:B------:R-:W3:Y:S01]  /*00c0*/  LDC.64 R10, c[0x0][0x250] ;  /* 0x00009400ff0a7b82 */ /* 0x000ee20000000a00 */
[----:B-1----:R-:W-:Y:S02]  /*00d0*/  ULEA UR6, UR5, UR4, 0x18 ;  /* 0x0000000405067291 */ /* 0x002fe4000f8ec03f */
[----:B------:R-:W-:-:S04]  /*00e0*/  UIADD3 UR4, UR4, 0xc80, URZ ;  /* 0x00000c8004047890 */ /* 0x000fc8000fffe03f */
[----:B------:R-:W-:Y:S01]  /*00f0*/  MOV R42, UR6 ;  /* 0x00000006002a7c02 */ /* 0x000fe20008000f00 */
[C---:B0-----:R-:W-:Y:S01]  /*0100*/  IMAD.WIDE.U32 R2, R0.reuse, -0x33333333, RZ ;  /* 0xcccccccd00027825 */ /* 0x041fe200078e00ff */
[----:B------:R-:W-:Y:S01]  /*0110*/  ULDC.64 UR6, c[0x0][0x240] ;  /* 0x0000900000067ab9 */ /* 0x000fe20000000a00 */
[----:B------:R-:W-:Y:S01]  /*0120*/  SHF.L.U32 R35, R0, 0x3, RZ ;  /* 0x0000000300237819 */ /* 0x000fe200000006ff */
[----:B------:R-:W-:Y:S01]  /*0130*/  ULEA UR4, UR5, UR4, 0x18 ;  /* 0x0000000405047291 */ /* 0x000fe2000f8ec03f */
[C---:B--2---:R-:W-:Y:S02]  /*0140*/  LOP3.LUT R2, R6.reuse, 0x7f, RZ, 0xc0, !PT ;  /* 0x0000007f06027812 */ /* 0x044fe400078ec0ff */
[----:B------:R-:W-:Y:S02]  /*0150*/  SHF.R.U32.HI R7, RZ, 0x6, R3 ;  /* 0x00000006ff077819 */ /* 0x000fe40000011603 */
[--C-:B------:R-:W-:Y:S02]  /*0160*/  SHF.R.U32.HI R3, RZ, 0x2, R0.reuse ;  /* 0x00000002ff037819 */ /* 0x100fe40000011600 */
[----:B------:R-:W-:Y:S01]  /*0170*/  LOP3.LUT P0, RZ, R6, 0x7f, RZ, 0xc0, !PT ;  /* 0x0000007f06ff7812 */ /* 0x000fe2000780c0ff */
[----:B------:R-:W-:Y:S01]  /*0180*/  IMAD R4, R7, -0x50, R0 ;  /* 0xffffffb007047824 */ /* 0x000fe200078e0200 */
[C---:B------:R-:W-:Y:S01]  /*0190*/  SHF.L.U32 R5, R3.reuse, 0x7, RZ ;  /* 0x0000000703057819 */ /* 0x040fe200000006ff */
[----:B------:R-:W-:Y:S01]  /*01a0*/  IMAD R3, R3, 0x14, RZ ;  /* 0x0000001403037824 */ /* 0x000fe200078e02ff */
[----:B------:R-:W-:Y:S01]  /*01b0*/  ISETP.EQ.U32.AND P1, PT, RZ, UR6, PT ;  /* 0x00000006ff007c0c */ /* 0x000fe2000bf22070 */
[C---:B------:R-:W-:Y:S01]  /*01c0*/  IMAD R34, R4.reuse, 0x28, R42 ;  /* 0x0000002804227824 */ /* 0x040fe200078e022a */
[----:B------:R-:W-:Y:S01]  /*01d0*/  LOP3.LUT R2, R5, 0xffffff80, R2, 0xe2, !PT ;  /* 0xffffff8005027812 */ /* 0x000fe200078ee202 */
[----:B------:R-:W-:Y:S01]  /*01e0*/  IMAD.WIDE.U32 R4, R4, -0x33333333, RZ ;  /* 0xcccccccd04047825 */ /* 0x000fe200078e00ff */
[----:B------:R-:W-:-:S02]  /*01f0*/  IADD3 R6, R3, 0x8, RZ ;  /* 0x0000000803067810 */ /* 0x000fc40007ffe0ff */
[----:B------:R-:W-:Y:S02]  /*0200*/  LEA R34, R7, R34, 0x3 ;  /* 0x0000002207227211 */ /* 0x000fe400078e18ff */
[----:B------:R-:W-:Y:S02]  /*0210*/  SHF.L.U32 R43, R5, 0x1, RZ ;  /* 0x00000001052b7819 */ /* 0x000fe400000006ff */
[C---:B------:R-:W-:Y:S02]  /*0220*/  IADD3 R5, R3.reuse, 0x4, RZ ;  /* 0x0000000403057810 */ /* 0x040fe40007ffe0ff */
[C---:B------:R-:W-:Y:S02]  /*0230*/  IADD3 R7, R3.reuse, 0xc, RZ ;  /* 0x0000000c03077810 */ /* 0x040fe40007ffe0ff */
[----:B------:R-:W-:Y:S02]  /*0240*/  IADD3 R8, R3, 0x10, RZ ;  /* 0x0000001003087810 */ /* 0x000fe40007ffe0ff */
[----:B------:R-:W-:-:S02]  /*0250*/  SHF.R.U32.HI R4, RZ, 0x2, R3 ;  /* 0x00000002ff047819 */ /* 0x000fc40000011603 */
[----:B------:R-:W-:Y:S02]  /*0260*/  SHF.R.U32.HI R5, RZ, 0x2, R5 ;  /* 0x00000002ff057819 */ /* 0x000fe40000011605 */
[----:B------:R-:W-:Y:S01]  /*0270*/  SHF.R.U32.HI R3, RZ, 0x2, R6 ;  /* 0x00000002ff037819 */ /* 0x000fe20000011606 */
[--C-:B------:R-:W-:Y:S01]  /*0280*/  IMAD R38, R4, 0x28, R42.reuse ;  /* 0x0000002804267824 */ /* 0x100fe200078e022a */
[----:B------:R-:W-:Y:S01]  /*0290*/  SHF.R.U32.HI R7, RZ, 0x2, R7 ;  /* 0x00000002ff077819 */ /* 0x000fe20000011607 */
[----:B------:R-:W-:Y:S01]  /*02a0*/  IMAD R6, R5, 0x28, R42 ;  /* 0x0000002805067824 */ /* 0x000fe200078e022a */
[----:B------:R-:W-:Y:S01]  /*02b0*/  SHF.R.U32.HI R9, RZ, 0x2, R8 ;  /* 0x00000002ff097819 */ /* 0x000fe20000011608 */
[--C-:B------:R-:W-:Y:S01]  /*02c0*/  IMAD R40, R3, 0x28, R42.reuse ;  /* 0x0000002803287824 */ /* 0x100fe200078e022a */
[----:B------:R-:W-:Y:S01]  /*02d0*/  ISETP.GT.U32.OR P0, PT, R0, 0xf, P0 ;  /* 0x0000000f0000780c */ /* 0x000fe20000704470 */
[--C-:B------:R-:W-:Y:S01]  /*02e0*/  IMAD R8, R7, 0x28, R42.reuse ;  /* 0x0000002807087824 */ /* 0x100fe200078e022a */
[----:B------:R-:W-:Y:S01]  /*02f0*/  LOP3.LUT R3, R35, 0x18, RZ, 0xc0, !PT ;  /* 0x0000001823037812 */ /* 0x000fe200078ec0ff */
[----:B------:R-:W-:Y:S01]  /*0300*/  IMAD R42, R9, 0x28, R42 ;  /* 0x00000028092a7824 */ /* 0x000fe200078e022a */
[----:B------:R-:W-:Y:S01]  /*0310*/  ISETP.EQ.OR.EX P0, PT, RZ, UR7, P0, P1 ;  /* 0x00000007ff007c0c */ /* 0x000fe20008702710 */
[----:B------:R-:W-:Y:S01]  /*0320*/  ULDC.64 UR6, c[0x0][0x208] ;  /* 0x0000820000067ab9 */ /* 0x000fe20000000a00 */
[----:B---3--:R-:W-:-:S02]  /*0330*/  LEA R4, P1, R47, R10, 0x2 ;  /* 0x0000000a2f047211 */ /* 0x008fc400078210ff */
[----:B------:R-:W-:Y:S02]  /*0340*/  IADD3 R38, R38, R3, RZ ;  /* 0x0000000326267210 */ /* 0x000fe40007ffe0ff */
[C---:B------:R-:W-:Y:S02]  /*0350*/  IADD3 R39, R3.reuse, R6, RZ ;  /* 0x0000000603277210 */ /* 0x040fe40007ffe0ff */
[C---:B------:R-:W-:Y:S02]  /*0360*/  IADD3 R40, R3.reuse, R40, RZ ;  /* 0x0000002803287210 */ /* 0x040fe40007ffe0ff */
[C---:B------:R-:W-:Y:S02]  /*0370*/  IADD3 R41, R3.reuse, R8, RZ ;  /* 0x0000000803297210 */ /* 0x040fe40007ffe0ff */
[----:B------:R-:W-:Y:S02]  /*0380*/  IADD3 R42, R3, R42, RZ ;  /* 0x0000002a032a7210 */ /* 0x000fe40007ffe0ff */
[----:B------:R-:W-:-:S02]  /*0390*/  LEA.HI.X R5, R47, R11, R36, 0x2, P1 ;  /* 0x0000000b2f057211 */ /* 0x000fc400008f1424 */
[----:B------:R-:W-:Y:S02]  /*03a0*/  SHF.R.S32.HI R45, RZ, 0x1f, R0 ;  /* 0x0000001fff2d7819 */ /* 0x000fe40000011400 */
[----:B------:R-:W-:-:S07]  /*03b0*/  LOP3.LUT R43, R43, 0xfffffff8, RZ, 0xc0, !PT ;  /* 0xfffffff82b2b7812 */ /* 0x000fce00078ec0ff */
.L_x_1310:
[----:B0-----:R-:W0:Y:S01]  /*03c0*/  S2UR UR14, SR_CTAID.X ;  /* 0x00000000000e79c3 */ /* 0x001e220000002500 */
[----:B------:R-:W-:Y:S01]  /*03d0*/  IMAD.WIDE.U32 R6, R0, -0x33333333, RZ ;  /* 0xcccccccd00067825 */ /* 0x000fe200078e00ff */
[----:B------:R-:W-:Y:S01]  /*03e0*/  ULDC.64 UR10, c[0x0][0x218] ;  /* 0x00008600000a7ab9 */ /* 0x000fe20000000a00 */
[----:B------:R-:W-:Y:S02]  /*03f0*/  ULDC.64 UR12, c[0x0][0x228] ;  /* 0x00008a00000c7ab9 */ /* 0x000fe40000000a00 */
[----:B------:R-:W-:Y:S01]  /*0400*/  IMAD R53, R36, 0x140000, RZ ;  /* 0x0014000024357824 */ /* 0x000fe200078e02ff */
[----:B------:R-:W-:-:S05]  /*0410*/  SHF.R.U32.HI R7, RZ, 0x6, R7 ;  /* 0x00000006ff077819 */ /* 0x000fca0000011607 */
[----:B------:R-:W-:-:S05]  /*0420*/  IMAD R6, R7, -0x50, R0 ;  /* 0xffffffb007067824 */ /* 0x000fca00078e0200 */
[----:B------:R-:W-:Y:S01]  /*0430*/  SHF.L.U32 R6, R6, 0x2, RZ ;  /* 0x0000000206067819 */ /* 0x000fe200000006ff */
[----:B0-----:R-:W-:-:S04]  /*0440*/  USHF.L.U32 UR5, UR14, 0x5, URZ ;  /* 0x000000050e057899 */ /* 0x001fc8000800063f */
[----:B------:R-:W-:-:S06]  /*0450*/  ULOP3.LUT UR5, UR5, 0xfe0, URZ, 0xc0, !UPT ;  /* 0x00000fe005057892 */ /* 0x000fcc000f8ec03f */
[----:B------:R-:W-:Y:S01]  /*0460*/  IADD3 R3, R7, UR5, RZ ;  /* 0x0000000507037c10 */ /* 0x000fe2000fffe0ff */
[----:B------:R-:W-:-:S04]  /*0470*/  HFMA2.MMA R7, -RZ, RZ, 0, 0 ;  /* 0x00000000ff077435 */ /* 0x000fc800000001ff */
[----:B------:R-:W-:-:S05]  /*0480*/  IMAD R3, R3, 0x140, RZ ;  /* 0x0000014003037824 */ /* 0x000fca00078e02ff */
[----:B------:R-:W-:Y:S01]  /*0490*/  IADD3 R67, R3, 0x500, RZ ;  /* 0x0000050003437810 */ /* 0x000fe20007ffe0ff */
[----:B------:R-:W-:-:S05]  /*04a0*/  IMAD.WIDE.U32 R48, R47, 0x140000, R6 ;  /* 0x001400002f307825 */ /* 0x000fca00078e0006 */
[----:B------:R-:W-:Y:S02]  /*04b0*/  IADD3 R53, R49, R53, RZ ;  /* 0x0000003531357210 */ /* 0x000fe40007ffe0ff */
[----:B------:R-:W-:-:S04]  /*04c0*/  IADD3 R60, P1, R3, R48, RZ ;  /* 0x00000030033c7210 */ /* 0x000fc80007f3e0ff */
[----:B------:R-:W-:Y:S02]  /*04d0*/  IADD3.X R69, RZ, R53, RZ, P1, !PT ;  /* 0x00000035ff457210 */ /* 0x000fe40000ffe4ff */
[----:B------:R-:W-:-:S04]  /*04e0*/  LEA R24, P1, R60, UR10, 0x1 ;  /* 0x0000000a3c187c11 */ /* 0x000fc8000f8208ff */
[----:B------:R-:W-:Y:S02]  /*04f0*/  LEA.HI.X R25, R60, UR11, R69, 0x1, P1 ;  /* 0x0000000b3c197c11 */ /* 0x000fe400088f0c45 */
[----:B------:R-:W-:-:S04]  /*0500*/  IADD3 R67, P1, R67, R48, RZ ;  /* 0x0000003043437210 */ /* 0x000fc80007f3e0ff */
[----:B------:R-:W2:Y:S01]  /*0510*/  LDG.E.64.CONSTANT R24, desc[UR6][R24.64] ;  /* 0x0000000618187981 */ /* 0x000ea2000c1e9b00 */
[----:B------:R-:W-:Y:S02]  /*0520*/  IADD3.X R58, RZ, R53, RZ, P1, !PT ;  /* 0x00000035ff3a7210 */ /* 0x000fe40000ffe4ff */
[----:B------:R-:W-:Y:S02]  /*0530*/  LEA R22, P1, R67, UR10, 0x1 ;  /* 0x0000000a43167c11 */ /* 0x000fe4000f8208ff */
        /* <DEDUP_REMOVED lines=29> */
[----:B------:R-:W-:Y:S02]  /*0710*/  LEA R12, P1, R49, UR10, 0x1 ;  /* 0x0000000a310c7c11 */ /* 0x000fe4000f8208ff */
        /* <DEDUP_REMOVED lines=18> */
[C---:B------:R-:W-:Y:S02]  /*0840*/  LOP3.LUT P2, RZ, R0.reuse, 0xffffffc3, RZ, 0xc0, !PT ;  /* 0xffffffc300ff7812 */ /* 0x040fe4000784c0ff */
[----:B------:R-:W-:Y:S02]  /*0850*/  ISETP.NE.AND P3, PT, R0, RZ, PT ;  /* 0x000000ff0000720c */ /* 0x000fe40003f65270 */
[----:B--2---:R-:W-:-:S02]  /*0860*/  PRMT R26, R24, 0x7632, R26 ;  /* 0x00007632181a7816 */ /* 0x004fc4000000001a */
[----:B------:R-:W-:Y:S02]  /*0870*/  SHF.L.U32 R3, R24, 0x10, RZ ;  /* 0x0000001018037819 */ /* 0x000fe400000006ff */
[----:B------:R-:W-:Y:S02]  /*0880*/  SHF.L.U32 R29, R26, 0x10, RZ ;  /* 0x000000101a1d7819 */ /* 0x000fe400000006ff */
[----:B------:R-:W-:Y:S01]  /*0890*/  SHF.L.U32 R101, R25, 0x10, RZ ;  /* 0x0000001019657819 */ /* 0x000fe200000006ff */
[----:B------:R-:W-:Y:S01]  /*08a0*/  FFMA.FTZ R28, R3, R3, RZ ;  /* 0x00000003031c7223 */ /* 0x000fe200000100ff */
[----:B------:R-:W-:Y:S01]  /*08b0*/  FADD.FTZ R27, RZ, R3 ;  /* 0x00000003ff1b7221 */ /* 0x000fe20000010000 */
[----:B------:R-:W-:Y:S02]  /*08c0*/  PRMT R26, R25, 0x7632, R26 ;  /* 0x00007632191a7816 */ /* 0x000fe4000000001a */
[----:B------:R-:W-:Y:S01]  /*08d0*/  FFMA.FTZ R30, R29, R29, R28 ;  /* 0x0000001d1d1e7223 */ /* 0x000fe2000001001c */
[----:B------:R-:W-:Y:S01]  /*08e0*/  FADD.FTZ R28, R27, R29 ;  /* 0x0000001d1b1c7221 */ /* 0x000fe20000010000 */
[----:B------:R-:W-:-:S02]  /*08f0*/  SHF.L.U32 R27, R26, 0x10, RZ ;  /* 0x000000101a1b7819 */ /* 0x000fc400000006ff */
[----:B------:R-:W-:Y:S01]  /*0900*/  FFMA.FTZ R30, R101, R101, R30 ;  /* 0x00000065651e7223 */ /* 0x000fe2000001001e */
[----:B------:R-:W-:Y:S01]  /*0910*/  FADD.FTZ R28, R28, R101 ;  /* 0x000000651c1c7221 */ /* 0x000fe20000010000 */
[C---:B---3--:R-:W-:Y:S02]  /*0920*/  SHF.L.U32 R99, R22.reuse, 0x10, RZ ;  /* 0x0000001016637819 */ /* 0x048fe400000006ff */
        /* <DEDUP_REMOVED lines=13> */
[C---:B----4-:R-:W-:Y:S02]  /*0a00*/  SHF.L.U32 R95, R20.reuse, 0x10, RZ ;  /* 0x00000010145f7819 */ /* 0x050fe400000006ff */
        /* <DEDUP_REMOVED lines=12> */
[----:B------:R-:W-:Y:S01]  /*0ad0*/  FADD.FTZ R28, R28, R93 ;  /* 0x0000005d1c1c7221 */ /* 0x000fe20000010000 */
[----:B------:R-:W-:-:S02]  /*0ae0*/  SHF.L.U32 R91, R18, 0x10, RZ ;  /* 0x00000010125b7819 */ /* 0x000fc400000006ff */
        /* <DEDUP_REMOVED lines=13> */
[C---:B------:R-:W-:Y:S02]  /*0bc0*/  SHF.L.U32 R87, R16.reuse, 0x10, RZ ;  /* 0x0000001010577819 */ /* 0x040fe400000006ff */
        /* <DEDUP_REMOVED lines=58> */
[----:B------:R-:W-:Y:S01]  /*0f70*/  BAR.SYNC.DEFER_BLOCKING 0x0 ;  /* 0x0000000000007b1d */ /* 0x000fe20000010000 */
[----:B0-----:R-:W-:-:S05]  /*0f80*/  CS2R R62, SRZ ;  /* 0x00000000003e7805 */ /* 0x001fca000001ff00 */
[----:B------:R-:W0:Y:S04]  /*0f90*/  @!P1 LDS.64 R54, [R38] ;  /* 0x0000000026369984 */ /* 0x000e280000000a00 */
[----:B------:R-:W1:Y:S04]  /*0fa0*/  @!P1 LDS.64 R32, [R39] ;  /* 0x0000000027209984 */ /* 0x000e680000000a00 */
[----:B------:R-:W2:Y:S04]  /*0fb0*/  @!P1 LDS.64 R30, [R40] ;  /* 0x00000000281e9984 */ /* 0x000ea80000000a00 */
[----:B------:R-:W3:Y:S04]  /*0fc0*/  @!P1 LDS.64 R26, [R41] ;  /* 0x00000000291a9984 */ /* 0x000ee80000000a00 */
[----:B------:R-:W4:Y:S01]  /*0fd0*/  @!P1 LDS.64 R28, [R42] ;  /* 0x000000002a1c9984 */ /* 0x000f220000000a00 */
[----:B0-----:R-:W-:Y:S01]  /*0fe0*/  @!P1 FADD.FTZ R65, RZ, R54 ;  /* 0x00000036ff419221 */ /* 0x001fe20000010000 */
[----:B------:R-:W-:-:S03]  /*0ff0*/  @!P1 FADD.FTZ R54, RZ, R55 ;  /* 0x00000037ff369221 */ /* 0x000fc60000010000 */
[----:B-1----:R-:W-:Y:S01]  /*1000*/  @!P1 FADD.FTZ R65, R65, R32 ;  /* 0x0000002041419221 */ /* 0x002fe20000010000 */
[----:B------:R-:W-:-:S03]  /*1010*/  @!P1 FADD.FTZ R54, R54, R33 ;  /* 0x0000002136369221 */ /* 0x000fc60000010000 */
[----:B--2---:R-:W-:Y:S01]  /*1020*/  @!P1 FADD.FTZ R65, R65, R30 ;  /* 0x0000001e41419221 */ /* 0x004fe20000010000 */
[----:B------:R-:W-:Y:S01]  /*1030*/  @!P1 FADD.FTZ R54, R54, R31 ;  /* 0x0000001f36369221 */ /* 0x000fe20000010000 */
[----:B------:R-:W-:Y:S02]  /*1040*/  CS2R R30, SRZ ;  /* 0x00000000001e7805 */ /* 0x000fe4000001ff00 */
[----:B---3--:R-:W-:Y:S01]  /*1050*/  @!P1 FADD.FTZ R65, R65, R26 ;  /* 0x0000001a41419221 */ /* 0x008fe20000010000 */
[----:B------:R-:W-:-:S03]  /*1060*/  @!P1 FADD.FTZ R54, R54, R27 ;  /* 0x0000001b36369221 */ /* 0x000fc60000010000 */
[----:B----4-:R-:W-:Y:S01]  /*1070*/  @!P1 FADD.FTZ R30, R65, R28 ;  /* 0x0000001c411e9221 */ /* 0x010fe20000010000 */
[----:B------:R-:W-:Y:S01]  /*1080*/  @!P1 FADD.FTZ R31, R54, R29 ;  /* 0x0000001d361f9221 */ /* 0x000fe20000010000 */
[----:B------:R-:W-:Y:S01]  /*1090*/  ISETP.GT.U32.AND P1, PT, R0, 0xff, PT ;  /* 0x000000ff0000780c */ /* 0x000fe20003f24070 */
[----:B------:R-:W0:Y:S02]  /*10a0*/  @!P2 LDC R54, c[0x0][0x10] ;  /* 0x00000400ff36ab82 */ /* 0x000e240000000800 */
[----:B------:R-:W1:Y:S04]  /*10b0*/  SHFL.BFLY PT, R27, R30, 0x2, 0x1f ;  /* 0x0c401f001e1b7f89 */ /* 0x000e6800000e0000 */
[----:B------:R-:W2:Y:S01]  /*10c0*/  SHFL.BFLY PT, R26, R31, 0x2, 0x1f ;  /* 0x0c401f001f1a7f89 */ /* 0x000ea200000e0000 */
[----:B0-----:R-:W-:-:S02]  /*10d0*/  @!P2 IMAD R55, R54, R37, UR8 ;  /* 0x000000083637ae24 */ /* 0x001fc4000f8e0225 */
[----:B-1----:R-:W-:-:S03]  /*10e0*/  FADD.FTZ R28, R27, R30 ;  /* 0x0000001e1b1c7221 */ /* 0x002fc60000010000 */
[----:B------:R-:W-:Y:S01]  /*10f0*/  @!P2 LEA R55, R55, R2, 0xb ;  /* 0x000000023737a211 */ /* 0x000fe200078e58ff */
[----:B--2---:R-:W-:Y:S01]  /*1100*/  FADD.FTZ R29, R26, R31 ;  /* 0x0000001f1a1d7221 */ /* 0x004fe20000010000 */
[----:B------:R-:W0:Y:S01]  /*1110*/  SHFL.BFLY PT, R33, R28, 0x1, 0x1f ;  /* 0x0c201f001c217f89 */ /* 0x000e2200000e0000 */
[----:B------:R-:W1:Y:S01]  /*1120*/  @!P2 LDC.64 R26, c[0x0][0x248] ;  /* 0x00009200ff1aab82 */ /* 0x000e620000000a00 */
[----:B------:R-:W-:Y:S02]  /*1130*/  @!P2 SHF.L.U32 R55, R55, 0x1, RZ ;  /* 0x000000013737a819 */ /* 0x000fe400000006ff */
[----:B------:R-:W2:Y:S01]  /*1140*/  SHFL.BFLY PT, R32, R29, 0x1, 0x1f ;  /* 0x0c201f001d207f89 */ /* 0x000ea200000e0000 */
[----:B0-----:R-:W-:Y:S02]  /*1150*/  FADD.FTZ R30, R28, R33 ;  /* 0x000000211c1e7221 */ /* 0x001fe40000010000 */
[----:B-1----:R-:W-:-:S04]  /*1160*/  @!P2 IMAD.WIDE.U32 R26, R55, 0x4, R26 ;  /* 0x00000004371aa825 */ /* 0x002fc800078e001a */
[----:B--2---:R-:W-:-:S05]  /*1170*/  FADD.FTZ R31, R29, R32 ;  /* 0x000000201d1f7221 */ /* 0x004fca0000010000 */
[----:B------:R0:W-:Y:S01]  /*1180*/  @!P2 STG.E.64 desc[UR6][R26.64], R30 ;  /* 0x0000001e1a00a986 */ /* 0x0001e2000c101b06 */
        /* <DEDUP_REMOVED lines=20> */
.L_x_1305:
[----:B------:R-:W2:Y:S04]  /*12d0*/  LD.E.STRONG.GPU R26, desc[UR6][R4.64] ;  /* 0x00000006041a7980 */ /* 0x000ea8000c10f900 */
[----:B--2---:R-:W-:Y:S01]  /*12e0*/  CCTL.IVALL ;  /* 0x00000000ff00798f */ /* 0x004fe20002000000 */
[----:B------:R-:W-:Y:S05]  /*12f0*/  YIELD ;  /* 0x0000000000007946 */ /* 0x000fea0003800000 */
[----:B------:R-:W-:-:S04]  /*1300*/  LOP3.LUT R26, R26, R29, RZ, 0x3c, !PT ;  /* 0x0000001d1a1a7212 */ /* 0x000fc800078e3cff */
[----:B------:R-:W-:-:S13]  /*1310*/  ISETP.GT.AND P2, PT, R26, -0x1, PT ;  /* 0xffffffff1a00780c */ /* 0x000fda0003f44270 */
[----:B------:R-:W-:Y:S05]  /*1320*/  @P2 BRA `(.L_x_1305) ;  /* 0xfffffffc00e82947 */ /* 0x000fea000383ffff */
.L_x_1304:
[----:B------:R-:W-:Y:S05]  /*1330*/  WARPSYNC.ALL ;  /* 0x0000000000007948 */ /* 0x000fea0003800000 */
[----:B------:R-:W-:Y:S06]  /*1340*/  BAR.SYNC.DEFER_BLOCKING 0x0 ;  /* 0x0000000000007b1d */ /* 0x000fec0000010000 */
[----:B------:R-:W-:Y:S04]  /*1350*/  BSSY B0, `(.L_x_1306) ;  /* 0x0000031000007945 */ /* 0x000fe80003800000 */
[----:B------:R-:W-:Y:S05]  /*1360*/  @P1 BRA `(.L_x_1307) ;  /* 0x0000000000bc1947 */ /* 0x000fea0003800000 */
[----:B0-----:R-:W0:Y:S01]  /*1370*/  LDC R26, c[0x0][0x10] ;  /* 0x00000400ff1a7b82 */ /* 0x001e220000000800 */
[----:B------:R-:W-:Y:S02]  /*1380*/  LOP3.LUT R27, R35, 0x7fffff80, RZ, 0xc0, !PT ;  /* 0x7fffff80231b7812 */ /* 0x000fe400078ec0ff */
[----:B------:R-:W-:-:S05]  /*1390*/  LOP3.LUT R29, R0, 0xf, RZ, 0xc0, !PT ;  /* 0x0000000f001d7812 */ /* 0x000fca00078ec0ff */
[----:B------:R-:W1:Y:S01]  /*13a0*/  LDC.64 R62, c[0x0][0x248] ;  /* 0x00009200ff3e7b82 */ /* 0x000e620000000a00 */
[----:B0-----:R-:W-:-:S05]  /*13b0*/  IMAD R26, R26, R37, UR8 ;  /* 0x000000081a1a7e24 */ /* 0x001fca000f8e0225 */
        /* <DEDUP_REMOVED lines=42> */
.L_x_1307:
[----:B------:R-:W-:Y:S05]  /*1660*/  BSYNC B0 ;  /* 0x0000000000007941 */ /* 0x000fea0003800000 */
.L_x_1306:
        /* <DEDUP_REMOVED lines=34> */
[----:B------:R-:W-:Y:S02]  /*1890*/  @!P1 LOP3.LUT R29, R28, 0x7ffffff8, RZ, 0xc0, !PT ;  /* 0x7ffffff81c1d9812 */ /* 0x000fe400078ec0ff */
[----:B------:R-:W-:Y:S01]  /*18a0*/  PRMT R28, R23, 0x7632, R28 ;  /* 0x00007632171c7816 */ /* 0x000fe2000000001c */
[----:B------:R-:W1:Y:S01]  /*18b0*/  SHFL.BFLY PT, R33, R30, 0x1, 0x1f ;  /* 0x0c201f001e217f89 */ /* 0x000e6200000e0000 */
[----:B0-----:R-:W-:-:S04]  /*18c0*/  FADD.FTZ R32, R31, R32 ;  /* 0x000000201f207221 */ /* 0x001fc80000010000 */
[----:B------:R-:W-:Y:S01]  /*18d0*/  @!P1 FMUL.FTZ R26, R32, 1.2207031431898940355e-05 ;  /* 0x374ccccd201a9820 */ /* 0x000fe20000410000 */
[----:B-1----:R-:W-:-:S03]  /*18e0*/  FADD.FTZ R32, R30, R33 ;  /* 0x000000211e207221 */ /* 0x002fc60000010000 */
[----:B------:R-:W-:-:S04]  /*18f0*/  @!P1 FMUL.FTZ R27, R26, R26 ;  /* 0x0000001a1a1b9220 */ /* 0x000fc80000410000 */
[----:B------:R-:W-:-:S05]  /*1900*/  @!P1 FFMA.FTZ R27, R32, 1.2207031431898940355e-05, -R27 ;  /* 0x374ccccd201b9823 */ /* 0x000fca000001081b */
[----:B------:R-:W-:-:S05]  /*1910*/  @!P1 FMNMX.FTZ R27, RZ, R27, !PT ;  /* 0x0000001bff1b9209 */ /* 0x000fca0007810000 */
[----:B------:R0:W-:Y:S02]  /*1920*/  @!P1 STS.64 [R29+UR4], R26 ;  /* 0x0000001a1d009988 */ /* 0x0001e40008000a04 */
[----:B0-----:R-:W-:Y:S01]  /*1930*/  PRMT R26, R9, 0x7632, R26 ;  /* 0x00007632091a7816 */ /* 0x001fe2000000001a */
[----:B------:R-:W-:Y:S06]  /*1940*/  BAR.SYNC.DEFER_BLOCKING 0x0 ;  /* 0x0000000000007b1d */ /* 0x000fec0000010000 */
[----:B------:R-:W-:Y:S05]  /*1950*/  @P0 BRA `(.L_x_1309) ;  /* 0x00000000001c0947 */ /* 0x000fea0003800000 */
[----:B------:R-:W0:Y:S01]  /*1960*/  LDS.64 R10, [R35+UR4] ;  /* 0x00000004230a7984 */ /* 0x000e220008000a00 */
[----:B------:R-:W-:Y:S01]  /*1970*/  LEA R15, P1, R47, R0, 0x4 ;  /* 0x000000002f0f7211 */ /* 0x000fe200078220ff */
[----:B------:R-:W-:-:S03]  /*1980*/  ULDC.64 UR10, c[0x0][0x240] ;  /* 0x00009000000a7ab9 */ /* 0x000fc60000000a00 */
[----:B------:R-:W-:Y:S02]  /*1990*/  LEA.HI.X R22, R47, R45, R36, 0x4, P1 ;  /* 0x0000002d2f167211 */ /* 0x000fe400008f2424 */
[----:B------:R-:W-:-:S04]  /*19a0*/  LEA R14, P1, R15, UR10, 0x3 ;  /* 0x0000000a0f0e7c11 */ /* 0x000fc8000f8218ff */
[----:B------:R-:W-:-:S05]  /*19b0*/  LEA.HI.X R15, R15, UR11, R22, 0x3, P1 ;  /* 0x0000000b0f0f7c11 */ /* 0x000fca00088f1c16 */
[----:B0-----:R0:W-:Y:S04]  /*19c0*/  STG.E.64 desc[UR6][R14.64], R10 ;  /* 0x0000000a0e007986 */ /* 0x0011e8000c101b06 */
.L_x_1309:
[----:B------:R-:W-:Y:S05]  /*19d0*/  BSYNC B0 ;  /* 0x0000000000007941 */ /* 0x000fea0003800000 */
.L_x_1308:
[----:B0-----:R-:W0:Y:S01]  /*19e0*/  LDS.64 R10, [R43+UR4] ;  /* 0x000000042b0a7984 */ /* 0x001e220008000a00 */
[----:B------:R-:W-:Y:S01]  /*19f0*/  ULDC UR5, c[0x0][0x230] ;  /* 0x00008c0000057ab9 */ /* 0x000fe20000000800 */
[----:B------:R-:W-:Y:S01]  /*1a00*/  SHF.L.U32 R71, R20, 0x10, RZ ;  /* 0x0000001014477819 */ /* 0x000fe200000006ff */
[----:B------:R-:W-:Y:S01]  /*1a10*/  ULDC.64 UR10, c[0x0][0x210] ;  /* 0x00008400000a7ab9 */ /* 0x000fe20000000a00 */
        /* <DEDUP_REMOVED lines=12> */
[----:B------:R-:W-:Y:S01]  /*1ae0*/  LOP3.LUT R37, R37, 0x1, RZ, 0x3c, !PT ;  /* 0x0000000125257812 */ /* 0x000fe200078e3cff */
[----:B0-----:R-:W-:Y:S01]  /*1af0*/  FADD.FTZ R11, R11, UR5 ;  /* 0x000000050b0b7e21 */ /* 0x001fe20008010000 */
[--C-:B------:R-:W-:Y:S01]  /*1b00*/  FADD.FTZ R68, R87, -R10.reuse ;  /* 0x8000000a57447221 */ /* 0x100fe20000010000 */
[--C-:B------:R-:W-:Y:S01]  /*1b10*/  FADD.FTZ R62, R89, -R10.reuse ;  /* 0x8000000a593e7221 */ /* 0x100fe20000010000 */
[--C-:B------:R-:W-:Y:S01]  /*1b20*/  FADD.FTZ R14, R3, -R10.reuse ;  /* 0x8000000a030e7221 */ /* 0x100fe20000010000 */
[----:B------:R-:W-:Y:S01]  /*1b30*/  SHF.L.U32 R3, R24, 0x10, RZ ;  /* 0x0000001018037819 */ /* 0x000fe200000006ff */
[--C-:B------:R-:W-:Y:S01]  /*1b40*/  FADD.FTZ R74, R85, -R10.reuse ;  /* 0x8000000a554a7221 */ /* 0x100fe20000010000 */
[----:B------:R-:W0:Y:S01]  /*1b50*/  MUFU.RSQ R11, R11 ;  /* 0x0000000b000b7308 */ /* 0x000e220000001400 */
[----:B------:R-:W-:Y:S01]  /*1b60*/  FADD.FTZ R8, -R10, R25 ;  /* 0x000000190a087221 */ /* 0x000fe20000010100 */
[----:B------:R-:W-:Y:S01]  /*1b70*/  SHF.L.U32 R85, R66, 0x10, RZ ;  /* 0x0000001042557819 */ /* 0x000fe200000006ff */
[----:B------:R-:W-:Y:S01]  /*1b80*/  FADD.FTZ R6, -R10, R3 ;  /* 0x000000030a067221 */ /* 0x000fe20000010100 */
[--C-:B------:R-:W-:Y:S01]  /*1b90*/  FADD.FTZ R76, R81, -R10.reuse ;  /* 0x8000000a514c7221 */ /* 0x100fe20000010000 */
[----:B------:R-:W-:Y:S01]  /*1ba0*/  SHF.L.U32 R81, R70, 0x10, RZ ;  /* 0x0000001046517819 */ /* 0x000fe200000006ff */
[--C-:B------:R-:W-:Y:S01]  /*1bb0*/  FADD.FTZ R30, R93, -R10.reuse ;  /* 0x8000000a5d1e7221 */ /* 0x100fe20000010000 */
[--C-:B------:R-:W-:Y:S01]  /*1bc0*/  FADD.FTZ R54, R91, -R10.reuse ;  /* 0x8000000a5b367221 */ /* 0x100fe20000010000 */
[----:B------:R-:W-:Y:S01]  /*1bd0*/  FADD.FTZ R108, -R10, R17 ;  /* 0x000000110a6c7221 */ /* 0x000fe20000010100 */
[--C-:B------:R-:W-:Y:S01]  /*1be0*/  FADD.FTZ R106, R75, -R10.reuse ;  /* 0x8000000a4b6a7221 */ /* 0x100fe20000010000 */
[----:B------:R-:W-:Y:S01]  /*1bf0*/  FADD.FTZ R90, R77, -R10 ;  /* 0x8000000a4d5a7221 */ /* 0x000fe20000010000 */
[----:B------:R-:W-:Y:S01]  /*1c00*/  SHF.L.U32 R87, R12, 0x10, RZ ;  /* 0x000000100c577819 */ /* 0x000fe200000006ff */
[C---:B0-----:R-:W-:Y:S01]  /*1c10*/  FMUL.FTZ R63, R11.reuse, R68 ;  /* 0x000000440b3f7220 */ /* 0x041fe20000410000 */
[C---:B------:R-:W-:Y:S01]  /*1c20*/  FMUL.FTZ R55, R11.reuse, R62 ;  /* 0x0000003e0b377220 */ /* 0x040fe20000410000 */
[----:B------:R-:W-:Y:S01]  /*1c30*/  FADD.FTZ R68, -R10, R71 ;  /* 0x000000470a447221 */ /* 0x000fe20000010100 */
[----:B------:R-:W-:Y:S01]  /*1c40*/  SHF.L.U32 R71, R64, 0x10, RZ ;  /* 0x0000001040477819 */ /* 0x000fe200000006ff */
[----:B------:R-:W-:Y:S01]  /*1c50*/  FMUL.FTZ R14, R14, R11 ;  /* 0x0000000b0e0e7220 */ /* 0x000fe20000410000 */
[----:B------:R-:W-:Y:S01]  /*1c60*/  FFMA.FTZ R55, R92, R55, R105 ;  /* 0x000000375c377223 */ /* 0x000fe20000010069 */
[C---:B------:R-:W-:Y:S01]  /*1c70*/  FMUL.FTZ R68, R11.reuse, R68 ;  /* 0x000000440b447220 */ /* 0x040fe20000410000 */
[----:B------:R-:W-:Y:S01]  /*1c80*/  FMUL.FTZ R15, R11, R6 ;  /* 0x000000060b0f7220 */ /* 0x000fe20000410000 */
[----:B------:R-:W-:Y:S01]  /*1c90*/  FFMA.FTZ R3, R14, R78, R107 ;  /* 0x0000004e0e037223 */ /* 0x000fe2000001006b */
[----:B------:R-:W-:Y:S01]  /*1ca0*/  FMUL.FTZ R65, R55, -1.4426950216293334961 ;  /* 0xbfb8aa3b37417820 */ /* 0x000fe20000410000 */
[----:B------:R-:W-:Y:S01]  /*1cb0*/  FFMA.FTZ R64, R103, R68, R104 ;  /* 0x0000004467407223 */ /* 0x000fe20000010068 */
[C---:B------:R-:W-:Y:S01]  /*1cc0*/  FADD.FTZ R68, -R10.reuse, R71 ;  /* 0x000000470a447221 */ /* 0x040fe20000010100 */
[----:B------:R-:W-:Y:S01]  /*1cd0*/  FADD.FTZ R6, R101, -R10 ;  /* 0x8000000a65067221 */ /* 0x000fe20000010000 */
[----:B------:R-:W-:Y:S01]  /*1ce0*/  FADD.FTZ R14, -R10, R23 ;  /* 0x000000170a0e7221 */ /* 0x000fe20000010100 */
[----:B------:R-:W-:Y:S01]  /*1cf0*/  SHF.L.U32 R101, R26, 0x10, RZ ;  /* 0x000000101a657819 */ /* 0x000fe200000006ff */
[----:B------:R0:W-:Y:S01]  /*1d00*/  MUFU.EX2 R20, R65 ;  /* 0x0000004100147308 */ /* 0x0001e20000000800 */
[----:B------:R-:W-:Y:S01]  /*1d10*/  FMUL.FTZ R68, R11, R68 ;  /* 0x000000440b447220 */ /* 0x000fe20000410000 */
[----:B------:R-:W-:Y:S01]  /*1d20*/  FFMA.FTZ R22, R15, R103, R104 ;  /* 0x000000670f167223 */ /* 0x000fe20000010068 */
[----:B------:R-:W-:Y:S01]  /*1d30*/  FMUL.FTZ R7, R11, R8 ;  /* 0x000000080b077220 */ /* 0x000fe20000410000 */
[----:B------:R-:W-:Y:S01]  /*1d40*/  FADD.FTZ R8, R99, -R10 ;  /* 0x8000000a63087221 */ /* 0x000fe20000010000 */
[----:B------:R-:W-:Y:S01]  /*1d50*/  FMUL.FTZ R14, R11, R14 ;  /* 0x0000000e0b0e7220 */ /* 0x000fe20000410000 */
[----:B------:R-:W-:Y:S01]  /*1d60*/  SHF.L.U32 R15, R13, 0x10, RZ ;  /* 0x000000100d0f7819 */ /* 0x000fe200000006ff */
[----:B------:R-:W-:Y:S01]  /*1d70*/  FFMA.FTZ R66, R101, R68, R102 ;  /* 0x0000004465427223 */ /* 0x000fe20000010066 */
[C---:B------:R-:W-:Y:S01]  /*1d80*/  FMUL.FTZ R8, R11.reuse, R8 ;  /* 0x000000080b087220 */ /* 0x040fe20000410000 */
[----:B0-----:R-:W-:Y:S01]  /*1d90*/  FMUL.FTZ R65, R11, R74 ;  /* 0x0000004a0b417220 */ /* 0x001fe20000410000 */
[----:B------:R-:W-:Y:S01]  /*1da0*/  FADD.FTZ R74, R83, -R10 ;  /* 0x8000000a534a7221 */ /* 0x000fe20000010000 */
[----:B------:R-:W-:Y:S01]  /*1db0*/  FFMA.FTZ R24, R103, R14, R104 ;  /* 0x0000000e67187223 */ /* 0x000fe20000010068 */
[C---:B------:R-:W-:Y:S01]  /*1dc0*/  FADD.FTZ R14, -R10.reuse, R15 ;  /* 0x0000000f0a0e7221 */ /* 0x040fe20000010100 */
[C---:B------:R-:W-:Y:S01]  /*1dd0*/  FMUL.FTZ R6, R11.reuse, R6 ;  /* 0x000000060b067220 */ /* 0x040fe20000410000 */
[----:B------:R-:W-:Y:S01]  /*1de0*/  FMUL.FTZ R68, R11, R74 ;  /* 0x0000004a0b447220 */ /* 0x000fe20000410000 */
[----:B------:R-:W-:Y:S01]  /*1df0*/  FADD.FTZ R74, -R10, R85 ;  /* 0x000000550a4a7221 */ /* 0x000fe20000010100 */
[----:B------:R-:W-:Y:S01]  /*1e00*/  FFMA.FTZ R65, R92, R65, R105 ;  /* 0x000000415c417223 */ /* 0x000fe20000010069 */
[----:B------:R-:W-:Y:S01]  /*1e10*/  FFMA.FTZ R25, R78, R8, R107 ;  /* 0x000000084e197223 */ /* 0x000fe2000001006b */
[----:B------:R-:W-:Y:S01]  /*1e20*/  FADD.FTZ R8, R97, -R10 ;  /* 0x8000000a61087221 */ /* 0x000fe20000010000 */
[C---:B------:R-:W-:Y:S01]  /*1e30*/  FMUL.FTZ R74, R11.reuse, R74 ;  /* 0x0000004a0b4a7220 */ /* 0x040fe20000410000 */
[----:B------:R-:W-:Y:S01]  /*1e40*/  FMUL.FTZ R14, R11, R14 ;  /* 0x0000000e0b0e7220 */ /* 0x000fe20000410000 */
[----:B------:R-:W-:Y:S01]  /*1e50*/  FFMA.FTZ R27, R6, R92, R105 ;  /* 0x0000005c061b7223 */ /* 0x000fe20000010069 */
[----:B------:R-:W-:Y:S01]  /*1e60*/  FMUL.FTZ R71, R65, -1.4426950216293334961 ;  /* 0xbfb8aa3b41477820 */ /* 0x000fe20000410000 */
[----:B------:R-:W-:Y:S01]  /*1e70*/  FFMA.FTZ R70, R103, R74, R104 ;  /* 0x0000004a67467223 */ /* 0x000fe20000010068 */
[----:B------:R-:W-:Y:S01]  /*1e80*/  FFMA.FTZ R26, R7, R101, R102 ;  /* 0x00000065071a7223 */ /* 0x000fe20000010066 */
[----:B------:R-:W-:Y:S01]  /*1e90*/  FMUL.FTZ R8, R11, R8 ;  /* 0x000000080b087220 */ /* 0x000fe20000410000 */
[----:B------:R-:W-:Y:S01]  /*1ea0*/  FFMA.FTZ R31, R103, R14, R104 ;  /* 0x0000000e671f7223 */ /* 0x000fe20000010068 */
[----:B------:R-:W-:Y:S01]  /*1eb0*/  FADD.FTZ R74, -R10, R81 ;  /* 0x000000510a4a7221 */ /* 0x000fe20000010100 */
[----:B------:R-:W-:Y:S01]  /*1ec0*/  FMUL.FTZ R6, R27, -1.4426950216293334961 ;  /* 0xbfb8aa3b1b067820 */ /* 0x000fe20000410000 */
[----:B------:R-:W-:Y:S01]  /*1ed0*/  SHF.L.U32 R7, R28, 0x10, RZ ;  /* 0x000000101c077819 */ /* 0x000fe200000006ff */
[----:B------:R-:W-:Y:S01]  /*1ee0*/  FADD.FTZ R14, -R10, R21 ;  /* 0x000000150a0e7221 */ /* 0x000fe20000010100 */
[----:B------:R-:W-:Y:S01]  /*1ef0*/  SHF.L.U32 R21, R18, 0x10, RZ ;  /* 0x0000001012157819 */ /* 0x000fe200000006ff */
[----:B------:R0:W-:Y:S01]  /*1f00*/  MUFU.EX2 R83, R71 ;  /* 0x0000004700537308 */ /* 0x0001e20000000800 */
[----:B------:R-:W-:Y:S01]  /*1f10*/  FFMA.FTZ R23, R92, R8, R105 ;  /* 0x000000085c177223 */ /* 0x000fe20000010069 */
[----:B------:R-:W-:Y:S01]  /*1f20*/  FMUL.FTZ R74, R11, R74 ;  /* 0x0000004a0b4a7220 */ /* 0x000fe20000410000 */
[--C-:B------:R-:W-:Y:S01]  /*1f30*/  FADD.FTZ R8, R95, -R10.reuse ;  /* 0x8000000a5f087221 */ /* 0x100fe20000010000 */
[----:B------:R-:W-:Y:S01]  /*1f40*/  FADD.FTZ R18, -R10, R21 ;  /* 0x000000150a127221 */ /* 0x000fe20000010100 */
[----:B------:R-:W-:Y:S01]  /*1f50*/  SHF.L.U32 R21, R16, 0x10, RZ ;  /* 0x0000001010157819 */ /* 0x000fe200000006ff */
[----:B------:R-:W-:Y:S01]  /*1f60*/  FMUL.FTZ R96, R22, -1.4426950216293334961 ;  /* 0xbfb8aa3b16607820 */ /* 0x000fe20000410000 */
[C---:B------:R-:W-:Y:S01]  /*1f70*/  FMUL.FTZ R8, R11.reuse, R8 ;  /* 0x000000080b087220 */ /* 0x040fe20000410000 */
[----:B------:R1:W-:Y:S01]  /*1f80*/  MUFU.EX2 R99, R6 ;  /* 0x0000000600637308 */ /* 0x0003e20000000800 */
[----:B0-----:R-:W-:Y:S01]  /*1f90*/  FMUL.FTZ R71, R11, R76 ;  /* 0x0000004c0b477220 */ /* 0x001fe20000410000 */
[----:B------:R-:W-:Y:S01]  /*1fa0*/  FADD.FTZ R76, R79, -R10 ;  /* 0x8000000a4f4c7221 */ /* 0x000fe20000010000 */
[----:B------:R-:W-:Y:S01]  /*1fb0*/  SHF.L.U32 R79, R72, 0x10, RZ ;  /* 0x00000010484f7819 */ /* 0x000fe200000006ff */
[--C-:B------:R-:W-:Y:S01]  /*1fc0*/  FFMA.FTZ R72, R101, R74, R102.reuse ;  /* 0x0000004a65487223 */ /* 0x100fe20000010066 */
[----:B------:R-:W-:Y:S01]  /*1fd0*/  FMUL.FTZ R94, R3, -1.4426950216293334961 ;  /* 0xbfb8aa3b035e7820 */ /* 0x000fe20000410000 */
[C---:B------:R-:W-:Y:S01]  /*1fe0*/  FMUL.FTZ R74, R11.reuse, R76 ;  /* 0x0000004c0b4a7220 */ /* 0x040fe20000410000 */
[----:B------:R-:W-:Y:S01]  /*1ff0*/  FMUL.FTZ R98, R26, -1.4426950216293334961 ;  /* 0xbfb8aa3b1a627820 */ /* 0x000fe20000410000 */
[C---:B------:R-:W-:Y:S01]  /*2000*/  FADD.FTZ R76, -R10.reuse, R79 ;  /* 0x0000004f0a4c7221 */ /* 0x040fe20000010100 */
[----:B-1----:R-:W-:Y:S01]  /*2010*/  FADD.FTZ R6, -R10, R7 ;  /* 0x000000070a067221 */ /* 0x002fe20000010100 */
[----:B------:R-:W-:Y:S01]  /*2020*/  FFMA.FTZ R28, R78, R8, R107 ;  /* 0x000000084e1c7223 */ /* 0x000fe2000001006b */
[C---:B------:R-:W-:Y:S01]  /*2030*/  FMUL.FTZ R30, R11.reuse, R30 ;  /* 0x0000001e0b1e7220 */ /* 0x040fe20000410000 */
[C---:B------:R-:W-:Y:S01]  /*2040*/  FMUL.FTZ R32, R11.reuse, R14 ;  /* 0x0000000e0b207220 */ /* 0x040fe20000410000 */
[C---:B------:R-:W-:Y:S01]  /*2050*/  FMUL.FTZ R6, R11.reuse, R6 ;  /* 0x000000060b067220 */ /* 0x040fe20000410000 */
[C---:B------:R-:W-:Y:S01]  /*2060*/  FMUL.FTZ R33, R11.reuse, R54 ;  /* 0x000000360b217220 */ /* 0x040fe20000410000 */
[----:B------:R-:W-:Y:S01]  /*2070*/  FADD.FTZ R62, -R10, R21 ;  /* 0x000000150a3e7221 */ /* 0x000fe20000010100 */
[----:B------:R-:W-:Y:S01]  /*2080*/  FMUL.FTZ R54, R11, R18 ;  /* 0x000000120b367220 */ /* 0x000fe20000410000 */
[--C-:B------:R-:W-:Y:S01]  /*2090*/  FFMA.FTZ R29, R101, R6, R102.reuse ;  /* 0x00000006651d7223 */ /* 0x100fe20000010066 */
[C---:B------:R-:W-:Y:S01]  /*20a0*/  FMUL.FTZ R76, R11.reuse, R76 ;  /* 0x0000004c0b4c7220 */ /* 0x040fe20000410000 */
[----:B------:R-:W-:Y:S01]  /*20b0*/  FMUL.FTZ R75, R11, R108 ;  /* 0x0000006c0b4b7220 */ /* 0x000fe20000410000 */
[----:B------:R-:W0:Y:S01]  /*20c0*/  MUFU.EX2 R96, R96 ;  /* 0x0000006000607308 */ /* 0x000e220000000800 */
[----:B------:R-:W-:Y:S01]  /*20d0*/  FMUL.FTZ R9, R24, -1.4426950216293334961 ;  /* 0xbfb8aa3b18097820 */ /* 0x000fe20000410000 */
[----:B------:R-:W-:Y:S01]  /*20e0*/  FMUL.FTZ R7, R23, -1.4426950216293334961 ;  /* 0xbfb8aa3b17077820 */ /* 0x000fe20000410000 */
[----:B------:R-:W-:Y:S01]  /*20f0*/  FMUL.FTZ R100, R25, -1.4426950216293334961 ;  /* 0xbfb8aa3b19647820 */ /* 0x000fe20000410000 */
[----:B------:R-:W-:Y:S01]  /*2100*/  FMUL.FTZ R8, R28, -1.4426950216293334961 ;  /* 0xbfb8aa3b1c087820 */ /* 0x000fe20000410000 */
[----:B------:R-:W-:Y:S01]  /*2110*/  FFMA.FTZ R30, R92, R30, R105 ;  /* 0x0000001e5c1e7223 */ /* 0x000fe20000010069 */
[----:B------:R-:W-:Y:S01]  /*2120*/  FFMA.FTZ R32, R101, R32, R102 ;  /* 0x0000002065207223 */ /* 0x000fe20000010066 */
[----:B------:R-:W-:Y:S01]  /*2130*/  FMUL.FTZ R62, R11, R62 ;  /* 0x0000003e0b3e7220 */ /* 0x000fe20000410000 */
[----:B------:R-:W1:Y:S01]  /*2140*/  MUFU.EX2 R94, R94 ;  /* 0x0000005e005e7308 */ /* 0x000e620000000800 */
[----:B------:R-:W-:Y:S01]  /*2150*/  FMUL.FTZ R6, R29, -1.4426950216293334961 ;  /* 0xbfb8aa3b1d067820 */ /* 0x000fe20000410000 */
[C-C-:B------:R-:W-:Y:S01]  /*2160*/  FFMA.FTZ R54, R103.reuse, R54, R104.reuse ;  /* 0x0000003667367223 */ /* 0x140fe20000010068 */
[C-C-:B------:R-:W-:Y:S01]  /*2170*/  FFMA.FTZ R76, R103.reuse, R76, R104.reuse ;  /* 0x0000004c674c7223 */ /* 0x140fe20000010068 */
[----:B------:R-:W-:Y:S01]  /*2180*/  FFMA.FTZ R75, R103, R75, R104 ;  /* 0x0000004b674b7223 */ /* 0x000fe20000010068 */
[----:B------:R-:W-:Y:S01]  /*2190*/  FMUL.FTZ R77, R11, R90 ;  /* 0x0000005a0b4d7220 */ /* 0x000fe20000410000 */
[----:B------:R-:W-:Y:S01]  /*21a0*/  FADD.FTZ R104, R73, -R10 ;  /* 0x8000000a49687221 */ /* 0x000fe20000010000 */
[----:B------:R-:W-:Y:S01]  /*21b0*/  FFMA.FTZ R63, R78, R63, R107 ;  /* 0x0000003f4e3f7223 */ /* 0x000fe2000001006b */
[----:B------:R-:W2:Y:S01]  /*21c0*/  MUFU.EX2 R98, R98 ;  /* 0x0000006200627308 */ /* 0x000ea20000000800 */
[----:B------:R-:W-:Y:S01]  /*21d0*/  FADD.FTZ R90, -R10, R19 ;  /* 0x000000130a5a7221 */ /* 0x000fe20000010100 */
[----:B------:R-:W-:Y:S01]  /*21e0*/  FMUL.FTZ R14, R30, -1.4426950216293334961 ;  /* 0xbfb8aa3b1e0e7820 */ /* 0x000fe20000410000 */
[----:B------:R-:W-:Y:S01]  /*21f0*/  FMUL.FTZ R15, R32, -1.4426950216293334961 ;  /* 0xbfb8aa3b200f7820 */ /* 0x000fe20000410000 */
[----:B------:R-:W-:Y:S01]  /*2200*/  FFMA.FTZ R33, R78, R33, R107 ;  /* 0x000000214e217223 */ /* 0x000fe2000001006b */
[--C-:B------:R-:W-:Y:S01]  /*2210*/  FFMA.FTZ R62, R101, R62, R102.reuse ;  /* 0x0000003e653e7223 */ /* 0x100fe20000010066 */
[----:B------:R-:W-:Y:S01]  /*2220*/  FADD.FTZ R10, -R10, R87 ;  /* 0x000000570a0a7221 */ /* 0x000fe20000010100 */
[----:B------:R-:W-:Y:S01]  /*2230*/  FMUL.FTZ R82, R64, -1.4426950216293334961 ;  /* 0xbfb8aa3b40527820 */ /* 0x000fe20000410000 */
[----:B------:R3:W-:Y:S01]  /*2240*/  MUFU.EX2 R13, R7 ;  /* 0x00000007000d7308 */ /* 0x0007e20000000800 */
[----:B------:R-:W-:Y:S01]  /*2250*/  FMUL.FTZ R81, R11, R104 ;  /* 0x000000680b517220 */ /* 0x000fe20000410000 */
[----:B------:R-:W-:Y:S01]  /*2260*/  FMUL.FTZ R80, R63, -1.4426950216293334961 ;  /* 0xbfb8aa3b3f507820 */ /* 0x000fe20000410000 */
[----:B------:R-:W-:Y:S01]  /*2270*/  FMUL.FTZ R79, R11, R90 ;  /* 0x0000005a0b4f7220 */ /* 0x000fe20000410000 */
[----:B------:R-:W-:Y:S01]  /*2280*/  FMUL.FTZ R18, R33, -1.4426950216293334961 ;  /* 0xbfb8aa3b21127820 */ /* 0x000fe20000410000 */
[----:B------:R-:W-:Y:S01]  /*2290*/  FMUL.FTZ R16, R54, -1.4426950216293334961 ;  /* 0xbfb8aa3b36107820 */ /* 0x000fe20000410000 */
[----:B------:R-:W-:Y:S01]  /*22a0*/  FMUL.FTZ R21, R62, -1.4426950216293334961 ;  /* 0xbfb8aa3b3e157820 */ /* 0x000fe20000410000 */
[----:B------:R-:W-:Y:S01]  /*22b0*/  FMUL.FTZ R84, R66, -1.4426950216293334961 ;  /* 0xbfb8aa3b42547820 */ /* 0x000fe20000410000 */
[----:B------:R-:W4:Y:S01]  /*22c0*/  MUFU.EX2 R9, R9 ;  /* 0x0000000900097308 */ /* 0x000f220000000800 */
[----:B---3--:R-:W-:Y:S01]  /*22d0*/  FMUL.FTZ R7, R31, -1.4426950216293334961 ;  /* 0xbfb8aa3b1f077820 */ /* 0x008fe20000410000 */
[----:B------:R-:W-:Y:S01]  /*22e0*/  FFMA.FTZ R68, R78, R68, R107 ;  /* 0x000000444e447223 */ /* 0x000fe2000001006b */
[----:B------:R-:W-:Y:S01]  /*22f0*/  FFMA.FTZ R71, R92, R71, R105 ;  /* 0x000000475c477223 */ /* 0x000fe20000010069 */
[C---:B------:R-:W-:Y:S01]  /*2300*/  FMUL.FTZ R106, R11.reuse, R106 ;  /* 0x0000006a0b6a7220 */ /* 0x040fe20000410000 */
[----:B------:R-:W-:Y:S01]  /*2310*/  FMUL.FTZ R10, R11, R10 ;  /* 0x0000000a0b0a7220 */ /* 0x000fe20000410000 */
[----:B------:R-:W-:Y:S01]  /*2320*/  FFMA.FTZ R74, R78, R74, R107 ;  /* 0x0000004a4e4a7223 */ /* 0x000fe2000001006b */
[C-C-:B------:R-:W-:Y:S01]  /*2330*/  FFMA.FTZ R81, R92.reuse, R81, R105.reuse ;  /* 0x000000515c517223 */ /* 0x140fe20000010069 */
[----:B------:R-:W3:Y:S01]  /*2340*/  MUFU.EX2 R100, R100 ;  /* 0x0000006400647308 */ /* 0x000ee20000000800 */
[----:B------:R-:W-:Y:S01]  /*2350*/  FFMA.FTZ R77, R92, R77, R105 ;  /* 0x0000004d5c4d7223 */ /* 0x000fe20000010069 */
[--C-:B------:R-:W-:Y:S01]  /*2360*/  FFMA.FTZ R79, R101, R79, R102.reuse ;  /* 0x0000004f654f7223 */ /* 0x100fe20000010066 */
[----:B------:R-:W-:Y:S01]  /*2370*/  FMUL.FTZ R85, R68, -1.4426950216293334961 ;  /* 0xbfb8aa3b44557820 */ /* 0x000fe20000410000 */
[----:B------:R-:W-:Y:S01]  /*2380*/  FMUL.FTZ R88, R71, -1.4426950216293334961 ;  /* 0xbfb8aa3b47587820 */ /* 0x000fe20000410000 */
[----:B------:R-:W-:Y:S01]  /*2390*/  FMUL.FTZ R89, R72, -1.4426950216293334961 ;  /* 0xbfb8aa3b48597820 */ /* 0x000fe20000410000 */
[----:B------:R-:W-:Y:S01]  /*23a0*/  FFMA.FTZ R78, R78, R106, R107 ;  /* 0x0000006a4e4e7223 */ /* 0x000fe2000001006b */
[----:B------:R-:W-:Y:S01]  /*23b0*/  FFMA.FTZ R87, R101, R10, R102 ;  /* 0x0000000a65577223 */ /* 0x000fe20000010066 */
[----:B------:R-:W5:Y:S01]  /*23c0*/  MUFU.EX2 R8, R8 ;  /* 0x0000000800087308 */ /* 0x000f620000000800 */
[----:B------:R-:W-:Y:S01]  /*23d0*/  FMUL.FTZ R93, R74, -1.4426950216293334961 ;  /* 0xbfb8aa3b4a5d7820 */ /* 0x000fe20000410000 */
[----:B------:R-:W-:Y:S01]  /*23e0*/  FMUL.FTZ R95, R76, -1.4426950216293334961 ;  /* 0xbfb8aa3b4c5f7820 */ /* 0x000fe20000410000 */
[----:B------:R-:W-:Y:S01]  /*23f0*/  FMUL.FTZ R86, R70, -1.4426950216293334961 ;  /* 0xbfb8aa3b46567820 */ /* 0x000fe20000410000 */
[----:B------:R-:W-:Y:S01]  /*2400*/  FMUL.FTZ R92, R81, -1.4426950216293334961 ;  /* 0xbfb8aa3b515c7820 */ /* 0x000fe20000410000 */
[----:B------:R-:W-:Y:S01]  /*2410*/  FMUL.FTZ R90, R77, -1.4426950216293334961 ;  /* 0xbfb8aa3b4d5a7820 */ /* 0x000fe20000410000 */
[----:B------:R-:W-:Y:S01]  /*2420*/  FMUL.FTZ R19, R79, -1.4426950216293334961 ;  /* 0xbfb8aa3b4f137820 */ /* 0x000fe20000410000 */
[----:B0-----:R-:W-:Y:S01]  /*2430*/  FADD.FTZ R97, R96, 1 ;  /* 0x3f80000060617421 */ /* 0x001fe20000010000 */
[----:B------:R-:W0:Y:S01]  /*2440*/  MUFU.EX2 R6, R6 ;  /* 0x0000000600067308 */ /* 0x000e220000000800 */
[----:B------:R-:W-:Y:S01]  /*2450*/  FMUL.FTZ R17, R78, -1.4426950216293334961 ;  /* 0xbfb8aa3b4e117820 */ /* 0x000fe20000410000 */
[----:B------:R-:W-:Y:S01]  /*2460*/  FMUL.FTZ R73, R75, -1.4426950216293334961 ;  /* 0xbfb8aa3b4b497820 */ /* 0x000fe20000410000 */
[----:B------:R-:W-:Y:S01]  /*2470*/  FMUL.FTZ R91, R87, -1.4426950216293334961 ;  /* 0xbfb8aa3b575b7820 */ /* 0x000fe20000410000 */
[----:B------:R-:W-:Y:S01]  /*2480*/  FADD.FTZ R96, R99, 1 ;  /* 0x3f80000063607421 */ /* 0x000fe20000010000 */
[----:B-1----:R-:W-:Y:S01]  /*2490*/  FADD.FTZ R94, R94, 1 ;  /* 0x3f8000005e5e7421 */ /* 0x002fe20000010000 */
[----:B--2---:R-:W-:Y:S01]  /*24a0*/  FADD.FTZ R99, R98, 1 ;  /* 0x3f80000062637421 */ /* 0x004fe20000010000 */
[----:B----4-:R-:W-:Y:S01]  /*24b0*/  FADD.FTZ R9, R9, 1 ;  /* 0x3f80000009097421 */ /* 0x010fe20000010000 */
[----:B------:R-:W1:Y:S01]  /*24c0*/  MUFU.EX2 R7, R7 ;  /* 0x0000000700077308 */ /* 0x000e620000000800 */
[----:B---3--:R-:W-:Y:S01]  /*24d0*/  FADD.FTZ R98, R100, 1 ;  /* 0x3f80000064627421 */ /* 0x008fe20000010000 */
[----:B-----5:R-:W-:Y:S01]  /*24e0*/  FADD.FTZ R8, R8, 1 ;  /* 0x3f80000008087421 */ /* 0x020fe20000010000 */
[----:B------:R-:W-:Y:S01]  /*24f0*/  FADD.FTZ R13, R13, 1 ;  /* 0x3f8000000d0d7421 */ /* 0x000fe20000010000 */
[----:B------:R-:W-:-:S04]  /*2500*/  FADD.FTZ R20, R20, 1 ;  /* 0x3f80000014147421 */ /* 0x000fc80000010000 */
        /* <DEDUP_REMOVED lines=33> */
[----:B------:R-:W-:Y:S01]  /*2720*/  MUFU.EX2 R19, R19 ;  /* 0x0000001300137308 */ /* 0x000fe20000000800 */
[----:B-1----:R-:W-:-:S07]  /*2730*/  FADD.FTZ R92, R92, 1 ;  /* 0x3f8000005c5c7421 */ /* 0x002fce0000010000 */
[----:B------:R-:W-:Y:S01]  /*2740*/  MUFU.EX2 R17, R17 ;  /* 0x0000001100117308 */ /* 0x000fe20000000800 */
[----:B--2---:R-:W-:-:S07]  /*2750*/  FADD.FTZ R90, R90, 1 ;  /* 0x3f8000005a5a7421 */ /* 0x004fce0000010000 */
[----:B------:R-:W0:Y:S08]  /*2760*/  MUFU.EX2 R73, R73 ;  /* 0x0000004900497308 */ /* 0x000e300000000800 */
[----:B------:R-:W1:Y:S08]  /*2770*/  MUFU.EX2 R91, R91 ;  /* 0x0000005b005b7308 */ /* 0x000e700000000800 */
[----:B------:R-:W2:Y:S01]  /*2780*/  MUFU.RCP R94, R94 ;  /* 0x0000005e005e7308 */ /* 0x000ea20000001000 */
[----:B0-----:R-:W-:-:S07]  /*2790*/  FADD.FTZ R73, R73, 1 ;  /* 0x3f80000049497421 */ /* 0x001fce0000010000 */
[----:B------:R-:W0:Y:S01]  /*27a0*/  MUFU.RCP R97, R97 ;  /* 0x0000006100617308 */ /* 0x000e220000001000 */
[----:B-1----:R-:W-:-:S07]  /*27b0*/  FADD.FTZ R91, R91, 1 ;  /* 0x3f8000005b5b7421 */ /* 0x002fce0000010000 */
[----:B------:R-:W1:Y:S01]  /*27c0*/  MUFU.RCP R96, R96 ;  /* 0x0000006000607308 */ /* 0x000e620000001000 */
[----:B--2---:R-:W-:-:S07]  /*27d0*/  FMUL.FTZ R94, R3, R94 ;  /* 0x0000005e035e7220 */ /* 0x004fce0000410000 */
[----:B------:R-:W2:Y:S01]  /*27e0*/  MUFU.RCP R99, R99 ;  /* 0x0000006300637308 */ /* 0x000ea20000001000 */
[----:B0-----:R-:W-:-:S05]  /*27f0*/  FMUL.FTZ R97, R22, R97 ;  /* 0x0000006116617220 */ /* 0x001fca0000410000 */
[----:B------:R-:W-:Y:S02]  /*2800*/  F2FP.BF16.F32.PACK_AB R94, R97, R94 ;  /* 0x0000005e615e723e */ /* 0x000fe400000010ff */
[----:B------:R-:W0:Y:S01]  /*2810*/  MUFU.RCP R101, R9 ;  /* 0x0000000900657308 */ /* 0x000e220000001000 */
[----:B-1----:R-:W-:Y:S01]  /*2820*/  FMUL.FTZ R96, R27, R96 ;  /* 0x000000601b607220 */ /* 0x002fe20000410000 */
[----:B------:R-:W-:-:S06]  /*2830*/  PRMT R3, R94, 0x7632, R3 ;  /* 0x000076325e037816 */ /* 0x000fcc0000000003 */
[----:B------:R1:W3:Y:S01]  /*2840*/  MUFU.RCP R103, R8 ;  /* 0x0000000800677308 */ /* 0x0002e20000001000 */
[----:B--2---:R-:W-:-:S05]  /*2850*/  FMUL.FTZ R99, R26, R99 ;  /* 0x000000631a637220 */ /* 0x004fca0000410000 */
[----:B------:R-:W-:Y:S02]  /*2860*/  F2FP.BF16.F32.PACK_AB R96, R99, R96 ;  /* 0x000000606360723e */ /* 0x000fe400000010ff */
[----:B------:R2:W4:Y:S01]  /*2870*/  MUFU.RCP R102, R6 ;  /* 0x0000000600667308 */ /* 0x0005220000001000 */
[----:B-1----:R-:W-:Y:S01]  /*2880*/  LEA R8, P2, R67, UR10, 0x1 ;  /* 0x0000000a43087c11 */ /* 0x002fe2000f8408ff */
[----:B0-----:R-:W-:-:S03]  /*2890*/  FMUL.FTZ R101, R24, R101 ;  /* 0x0000006518657220 */ /* 0x001fc60000410000 */
[----:B------:R-:W-:Y:S02]  /*28a0*/  LEA.HI.X R9, R67, UR11, R58, 0x1, P2 ;  /* 0x0000000b43097c11 */ /* 0x000fe400090f0c3a */
[----:B------:R-:W-:Y:S01]  /*28b0*/  LEA R12, P2, R50, UR10, 0x1 ;  /* 0x0000000a320c7c11 */ /* 0x000fe2000f8408ff */
[----:B------:R-:W0:Y:S01]  /*28c0*/  MUFU.RCP R98, R98 ;  /* 0x0000006200627308 */ /* 0x000e220000001000 */
[----:B--2---:R-:W-:Y:S01]  /*28d0*/  LEA R6, P1, R60, UR10, 0x1 ;  /* 0x0000000a3c067c11 */ /* 0x004fe2000f8208ff */
[----:B---3--:R-:W-:-:S06]  /*28e0*/  FMUL.FTZ R103, R28, R103 ;  /* 0x000000671c677220 */ /* 0x008fcc0000410000 */
[----:B------:R1:W2:Y:S01]  /*28f0*/  MUFU.RCP R100, R13 ;  /* 0x0000000d00647308 */ /* 0x0002a20000001000 */
[----:B----4-:R-:W-:-:S07]  /*2900*/  FMUL.FTZ R29, R29, R102 ;  /* 0x000000661d1d7220 */ /* 0x010fce0000410000 */
[----:B------:R3:W4:Y:S01]  /*2910*/  MUFU.RCP R104, R7 ;  /* 0x0000000700687308 */ /* 0x0007220000001000 */
[----:B-1----:R-:W-:Y:S01]  /*2920*/  LEA.HI.X R13, R50, UR11, R57, 0x1, P2 ;  /* 0x0000000b320d7c11 */ /* 0x002fe200090f0c39 */
[----:B0-----:R-:W-:-:S05]  /*2930*/  FMUL.FTZ R98, R25, R98 ;  /* 0x0000006219627220 */ /* 0x001fca0000410000 */
[----:B------:R-:W-:Y:S01]  /*2940*/  F2FP.BF16.F32.PACK_AB R98, R101, R98 ;  /* 0x000000626562723e */ /* 0x000fe200000010ff */
[----:B------:R0:W1:Y:S01]  /*2950*/  MUFU.RCP R105, R14 ;  /* 0x0000000e00697308 */ /* 0x0000620000001000 */
[----:B---3--:R-:W-:Y:S01]  /*2960*/  LEA.HI.X R7, R60, UR11, R69, 0x1, P1 ;  /* 0x0000000b3c077c11 */ /* 0x008fe200088f0c45 */
[----:B------:R-:W-:Y:S01]  /*2970*/  FADD.FTZ R60, R19, 1 ;  /* 0x3f800000133c7421 */ /* 0x000fe20000010000 */
[----:B------:R-:W-:Y:S01]  /*2980*/  LEA R10, P1, R52, UR10, 0x1 ;  /* 0x0000000a340a7c11 */ /* 0x000fe2000f8208ff */
[----:B--2---:R-:W-:Y:S01]  /*2990*/  FMUL.FTZ R100, R23, R100 ;  /* 0x0000006417647220 */ /* 0x004fe20000410000 */
[----:B------:R-:W-:Y:S01]  /*29a0*/  PRMT R23, R96, 0x7632, R23 ;  /* 0x0000763260177816 */ /* 0x000fe20000000017 */
[----:B------:R-:W-:Y:S01]  /*29b0*/  STG.E.U16 desc[UR6][R6.64], R94 ;  /* 0x0000005e06007986 */ /* 0x000fe2000c101506 */
[----:B------:R-:W-:Y:S01]  /*29c0*/  LEA.HI.X R11, R52, UR11, R59, 0x1, P1 ;  /* 0x0000000b340b7c11 */ /* 0x000fe200088f0c3b */
[----:B------:R2:W3:Y:S01]  /*29d0*/  MUFU.RCP R107, R15 ;  /* 0x0000000f006b7308 */ /* 0x0004e20000001000 */
[----:B------:R-:W-:Y:S01]  /*29e0*/  FADD.FTZ R52, R17, 1 ;  /* 0x3f80000011347421 */ /* 0x000fe20000010000 */
[----:B----4-:R-:W-:Y:S01]  /*29f0*/  FMUL.FTZ R104, R31, R104 ;  /* 0x000000681f687220 */ /* 0x010fe20000410000 */
[----:B------:R-:W-:Y:S01]  /*2a00*/  F2FP.BF16.F32.PACK_AB R100, R29, R100 ;  /* 0x000000641d64723e */ /* 0x000fe200000010ff */
[----:B------:R4:W-:Y:S01]  /*2a10*/  STG.E.U16 desc[UR6][R6.64+0x2], R3 ;  /* 0x0000020306007986 */ /* 0x0009e2000c101506 */
[----:B0-----:R-:W-:-:S02]  /*2a20*/  LEA R14, P3, R56, UR10, 0x1 ;  /* 0x0000000a380e7c11 */ /* 0x001fc4000f8608ff */
[----:B------:R-:W-:Y:S01]  /*2a30*/  F2FP.BF16.F32.PACK_AB R103, R104, R103 ;  /* 0x000000676867723e */ /* 0x000fe200000010ff */
[----:B------:R0:W5:Y:S01]  /*2a40*/  MUFU.RCP R106, R18 ;  /* 0x00000012006a7308 */ /* 0x0001620000001000 */
[----:B-1----:R-:W-:Y:S01]  /*2a50*/  FMUL.FTZ R105, R30, R105 ;  /* 0x000000691e697220 */ /* 0x002fe20000410000 */
[----:B------:R-:W-:Y:S01]  /*2a60*/  STG.E.U16 desc[UR6][R6.64+0x4], R96 ;  /* 0x0000046006007986 */ /* 0x000fe2000c101506 */
[----:B------:R-:W-:Y:S02]  /*2a70*/  PRMT R25, R100, 0x7632, R25 ;  /* 0x0000763264197816 */ /* 0x000fe40000000019 */
[----:B--2---:R-:W-:Y:S01]  /*2a80*/  LEA.HI.X R15, R56, UR11, R61, 0x1, P3 ;  /* 0x0000000b380f7c11 */ /* 0x004fe200098f0c3d */
[----:B------:R1:W-:Y:S02]  /*2a90*/  STG.E.U16 desc[UR6][R6.64+0x6], R23 ;  /* 0x0000061706007986 */ /* 0x0003e4000c101506 */
[----:B------:R2:W2:Y:S01]  /*2aa0*/  MUFU.RCP R109, R16 ;  /* 0x00000010006d7308 */ /* 0x0004a20000001000 */
[----:B0-----:R-:W-:Y:S01]  /*2ab0*/  LEA R18, P2, R49, UR10, 0x1 ;  /* 0x0000000a31127c11 */ /* 0x001fe2000f8408ff */
[----:B---3--:R-:W-:Y:S01]  /*2ac0*/  FMUL.FTZ R32, R32, R107 ;  /* 0x0000006b20207220 */ /* 0x008fe20000410000 */
[----:B----4-:R-:W-:Y:S01]  /*2ad0*/  PRMT R3, R103, 0x7632, R3 ;  /* 0x0000763267037816 */ /* 0x010fe20000000003 */
[----:B------:R-:W-:Y:S01]  /*2ae0*/  STG.E.U16 desc[UR6][R8.64], R98 ;  /* 0x0000006208007986 */ /* 0x000fe2000c101506 */
[----:B------:R-:W-:-:S02]  /*2af0*/  LEA.HI.X R19, R49, UR11, R46, 0x1, P2 ;  /* 0x0000000b31137c11 */ /* 0x000fc400090f0c2e */
[----:B------:R-:W-:Y:S01]  /*2b00*/  F2FP.BF16.F32.PACK_AB R105, R32, R105 ;  /* 0x000000692069723e */ /* 0x000fe200000010ff */
[----:B------:R0:W3:Y:S01]  /*2b10*/  MUFU.RCP R108, R20 ;  /* 0x00000014006c7308 */ /* 0x0000e20000001000 */
[----:B-----5:R-:W-:Y:S01]  /*2b20*/  FMUL.FTZ R106, R33, R106 ;  /* 0x0000006a216a7220 */ /* 0x020fe20000410000 */
[----:B-1----:R-:W-:Y:S01]  /*2b30*/  PRMT R7, R98, 0x7632, R7 ;  /* 0x0000763262077816 */ /* 0x002fe20000000007 */
[----:B------:R-:W-:Y:S01]  /*2b40*/  STG.E.U16 desc[UR6][R8.64+0x4], R100 ;  /* 0x0000046408007986 */ /* 0x000fe2000c101506 */
[----:B------:R-:W-:Y:S02]  /*2b50*/  PRMT R6, R105, 0x7632, R6 ;  /* 0x0000763269067816 */ /* 0x000fe40000000006 */
[----:B--2---:R-:W-:Y:S01]  /*2b60*/  LEA R16, P1, R44, UR10, 0x1 ;  /* 0x0000000a2c107c11 */ /* 0x004fe2000f8208ff */
[----:B------:R1:W-:Y:S01]  /*2b70*/  STG.E.U16 desc[UR6][R8.64+0x2], R7 ;  /* 0x0000020708007986 */ /* 0x0003e2000c101506 */
[----:B------:R2:W4:Y:S01]  /*2b80*/  MUFU.RCP R111, R21 ;  /* 0x00000015006f7308 */ /* 0x0005220000001000 */
[----:B------:R-:W-:Y:S01]  /*2b90*/  FMUL.FTZ R109, R54, R109 ;  /* 0x0000006d366d7220 */ /* 0x000fe20000410000 */
[----:B0-----:R-:W-:Y:S01]  /*2ba0*/  LEA R20, P3, R48, UR10, 0x1 ;  /* 0x0000000a30147c11 */ /* 0x001fe2000f8608ff */
[----:B------:R0:W-:Y:S01]  /*2bb0*/  STG.E.U16 desc[UR6][R8.64+0x6], R25 ;  /* 0x0000061908007986 */ /* 0x0001e2000c101506 */
[----:B------:R-:W-:-:S02]  /*2bc0*/  LEA.HI.X R17, R44, UR11, R51, 0x1, P1 ;  /* 0x0000000b2c117c11 */ /* 0x000fc400088f0c33 */
[----:B------:R-:W-:Y:S01]  /*2bd0*/  F2FP.BF16.F32.PACK_AB R106, R109, R106 ;  /* 0x0000006a6d6a723e */ /* 0x000fe200000010ff */
[----:B------:R5:W-:Y:S01]  /*2be0*/  STG.E.U16 desc[UR6][R10.64+0x2], R3 ;  /* 0x000002030a007986 */ /* 0x000be2000c101506 */
[----:B------:R-:W0:Y:S01]  /*2bf0*/  MUFU.RCP R80, R80 ;  /* 0x0000005000507308 */ /* 0x000e220000001000 */
[----:B---3--:R-:W-:Y:S01]  /*2c00*/  FMUL.FTZ R108, R55, R108 ;  /* 0x0000006c376c7220 */ /* 0x008fe20000410000 */
[----:B--2---:R-:W-:Y:S01]  /*2c10*/  LEA.HI.X R21, R48, UR11, R53, 0x1, P3 ;  /* 0x0000000b30157c11 */ /* 0x004fe200098f0c35 */
[----:B------:R2:W-:Y:S01]  /*2c20*/  STG.E.U16 desc[UR6][R10.64+0x6], R6 ;  /* 0x000006060a007986 */ /* 0x0005e2000c101506 */
[----:B-1----:R-:W-:Y:S01]  /*2c30*/  PRMT R7, R106, 0x7632, R7 ;  /* 0x000076326a077816 */ /* 0x002fe20000000007 */
[----:B------:R-:W-:Y:S01]  /*2c40*/  ULDC.64 UR10, c[0x0][0x238] ;  /* 0x00008e00000a7ab9 */ /* 0x000fe20000000a00 */
[----:B------:R-:W-:Y:S01]  /*2c50*/  IADD3 R47, P1, R47, 0x1, RZ ;  /* 0x000000012f2f7810 */ /* 0x000fe20007f3e0ff */
[----:B------:R-:W-:Y:S01]  /*2c60*/  STG.E.U16 desc[UR6][R10.64], R103 ;  /* 0x000000670a007986 */ /* 0x000fe2000c101506 */
[----:B------:R-:W1:Y:S01]  /*2c70*/  MUFU.RCP R113, R113 ;  /* 0x0000007100717308 */ /* 0x000e620000001000 */
[----:B----4-:R-:W-:Y:S01]  /*2c80*/  FMUL.FTZ R111, R62, R111 ;  /* 0x0000006f3e6f7220 */ /* 0x010fe20000410000 */
[----:B------:R-:W-:Y:S01]  /*2c90*/  IADD3.X R36, RZ, R36, RZ, P1, !PT ;  /* 0x00000024ff247210 */ /* 0x000fe20000ffe4ff */
[----:B------:R-:W-:Y:S01]  /*2ca0*/  STG.E.U16 desc[UR6][R10.64+0x4], R105 ;  /* 0x000004690a007986 */ /* 0x000fe2000c101506 */
[----:B------:R-:W-:-:S02]  /*2cb0*/  ISETP.GE.U32.AND P1, PT, R47, UR10, PT ;  /* 0x0000000a2f007c0c */ /* 0x000fc4000bf26070 */
[----:B------:R-:W-:Y:S01]  /*2cc0*/  F2FP.BF16.F32.PACK_AB R108, R111, R108 ;  /* 0x0000006c6f6c723e */ /* 0x000fe200000010ff */
[----:B------:R-:W-:Y:S01]  /*2cd0*/  STG.E.U16 desc[UR6][R12.64], R106 ;  /* 0x0000006a0c007986 */ /* 0x000fe2000c101506 */
[----:B------:R-:W3:Y:S01]  /*2ce0*/  MUFU.RCP R82, R82 ;  /* 0x0000005200527308 */ /* 0x000ee20000001000 */
[----:B0-----:R-:W-:Y:S01]  /*2cf0*/  FMUL.FTZ R80, R63, R80 ;  /* 0x000000503f507220 */ /* 0x001fe20000410000 */
[----:B------:R-:W-:Y:S01]  /*2d00*/  PRMT R8, R108, 0x7632, R8 ;  /* 0x000076326c087816 */ /* 0x000fe20000000008 */
[----:B------:R-:W-:Y:S01]  /*2d10*/  STG.E.U16 desc[UR6][R12.64+0x2], R7 ;  /* 0x000002070c007986 */ /* 0x000fe2000c101506 */
[----:B------:R-:W-:-:S03]  /*2d20*/  ISETP.GE.AND.EX P1, PT, R36, UR11, PT, P1 ;  /* 0x0000000b24007c0c */ /* 0x000fc6000bf26310 */
[----:B------:R-:W-:Y:S01]  /*2d30*/  STG.E.U16 desc[UR6][R12.64+0x4], R108 ;  /* 0x0000046c0c007986 */ /* 0x000fe2000c101506 */
[----:B------:R-:W0:Y:S01]  /*2d40*/  MUFU.RCP R83, R83 ;  /* 0x0000005300537308 */ /* 0x000e220000001000 */
[----:B-1----:R-:W-:Y:S02]  /*2d50*/  FMUL.FTZ R113, R64, R113 ;  /* 0x0000007140717220 */ /* 0x002fe40000410000 */
[----:B------:R1:W-:Y:S03]  /*2d60*/  STG.E.U16 desc[UR6][R12.64+0x6], R8 ;  /* 0x000006080c007986 */ /* 0x0003e6000c101506 */
[----:B------:R-:W-:Y:S02]  /*2d70*/  F2FP.BF16.F32.PACK_AB R80, R113, R80 ;  /* 0x000000507150723e */ /* 0x000fe400000010ff */
[----:B------:R-:W4:Y:S01]  /*2d80*/  MUFU.RCP R85, R85 ;  /* 0x0000005500557308 */ /* 0x000f220000001000 */
[----:B---3--:R-:W-:Y:S01]  /*2d90*/  FMUL.FTZ R82, R65, R82 ;  /* 0x0000005241527220 */ /* 0x008fe20000410000 */
[----:B-----5:R-:W-:Y:S01]  /*2da0*/  PRMT R3, R80, 0x7632, R3 ;  /* 0x0000763250037816 */ /* 0x020fe20000000003 */
[----:B------:R-:W-:Y:S04]  /*2db0*/  STG.E.U16 desc[UR6][R14.64], R80 ;  /* 0x000000500e007986 */ /* 0x000fe8000c101506 */
[----:B------:R3:W-:Y:S01]  /*2dc0*/  STG.E.U16 desc[UR6][R14.64+0x2], R3 ;  /* 0x000002030e007986 */ /* 0x0007e2000c101506 */
[----:B------:R-:W5:Y:S01]  /*2dd0*/  MUFU.RCP R115, R86 ;  /* 0x0000005600737308 */ /* 0x000f620000001000 */
[----:B0-----:R-:W-:-:S05]  /*2de0*/  FMUL.FTZ R83, R66, R83 ;  /* 0x0000005342537220 */ /* 0x001fca0000410000 */
[----:B------:R-:W-:Y:S02]  /*2df0*/  F2FP.BF16.F32.PACK_AB R82, R83, R82 ;  /* 0x000000525352723e */ /* 0x000fe400000010ff */
[----:B------:R-:W0:Y:S01]  /*2e00*/  MUFU.RCP R84, R84 ;  /* 0x0000005400547308 */ /* 0x000e220000001000 */
[----:B----4-:R-:W-:Y:S01]  /*2e10*/  FMUL.FTZ R85, R68, R85 ;  /* 0x0000005544557220 */ /* 0x010fe20000410000 */
[----:B--2---:R-:W-:Y:S01]  /*2e20*/  PRMT R6, R82, 0x7632, R6 ;  /* 0x0000763252067816 */ /* 0x004fe20000000006 */
[----:B------:R-:W-:Y:S04]  /*2e30*/  STG.E.U16 desc[UR6][R14.64+0x4], R82 ;  /* 0x000004520e007986 */ /* 0x000fe8000c101506 */
[----:B------:R2:W-:Y:S01]  /*2e40*/  STG.E.U16 desc[UR6][R14.64+0x6], R6 ;  /* 0x000006060e007986 */ /* 0x0005e2000c101506 */
[----:B------:R-:W4:Y:S01]  /*2e50*/  MUFU.RCP R89, R89 ;  /* 0x0000005900597308 */ /* 0x000f220000001000 */
[----:B-----5:R-:W-:-:S05]  /*2e60*/  FMUL.FTZ R70, R70, R115 ;  /* 0x0000007346467220 */ /* 0x020fca0000410000 */
[----:B------:R-:W-:Y:S02]  /*2e70*/  F2FP.BF16.F32.PACK_AB R85, R70, R85 ;  /* 0x000000554655723e */ /* 0x000fe400000010ff */
[----:B------:R-:W5:Y:S01]  /*2e80*/  MUFU.RCP R93, R93 ;  /* 0x0000005d005d7308 */ /* 0x000f620000001000 */
[----:B0-----:R-:W-:Y:S01]  /*2e90*/  FMUL.FTZ R84, R71, R84 ;  /* 0x0000005447547220 */ /* 0x001fe20000410000 */
[----:B-1----:R-:W-:Y:S01]  /*2ea0*/  PRMT R8, R85, 0x7632, R8 ;  /* 0x0000763255087816 */ /* 0x002fe20000000008 */
[----:B------:R0:W-:Y:S04]  /*2eb0*/  STG.E.U16 desc[UR6][R16.64], R85 ;  /* 0x0000005510007986 */ /* 0x0001e8000c101506 */
[----:B------:R0:W-:Y:S01]  /*2ec0*/  STG.E.U16 desc[UR6][R16.64+0x2], R8 ;  /* 0x0000020810007986 */ /* 0x0001e2000c101506 */
[----:B------:R-:W1:Y:S01]  /*2ed0*/  MUFU.RCP R95, R95 ;  /* 0x0000005f005f7308 */ /* 0x000e620000001000 */
[----:B----4-:R-:W-:-:S05]  /*2ee0*/  FMUL.FTZ R89, R72, R89 ;  /* 0x0000005948597220 */ /* 0x010fca0000410000 */
[----:B------:R-:W-:Y:S02]  /*2ef0*/  F2FP.BF16.F32.PACK_AB R84, R89, R84 ;  /* 0x000000545954723e */ /* 0x000fe400000010ff */
[----:B------:R-:W4:Y:S01]  /*2f00*/  MUFU.RCP R58, R90 ;  /* 0x0000005a003a7308 */ /* 0x000f220000001000 */
[----:B-----5:R-:W-:Y:S01]  /*2f10*/  FMUL.FTZ R93, R74, R93 ;  /* 0x0000005d4a5d7220 */ /* 0x020fe20000410000 */
[----:B------:R-:W-:Y:S01]  /*2f20*/  PRMT R7, R84, 0x7632, R7 ;  /* 0x0000763254077816 */ /* 0x000fe20000000007 */
[----:B------:R0:W-:Y:S04]  /*2f30*/  STG.E.U16 desc[UR6][R16.64+0x4], R84 ;  /* 0x0000045410007986 */ /* 0x0001e8000c101506 */
[----:B------:R0:W-:Y:S01]  /*2f40*/  STG.E.U16 desc[UR6][R16.64+0x6], R7 ;  /* 0x0000060710007986 */ /* 0x0001e2000c101506 */
[----:B------:R-:W5:Y:S01]  /*2f50*/  MUFU.RCP R50, R60 ;  /* 0x0000003c00327308 */ /* 0x000f620000001000 */
[----:B-1----:R-:W-:-:S05]  /*2f60*/  FMUL.FTZ R76, R76, R95 ;  /* 0x0000005f4c4c7220 */ /* 0x002fca0000410000 */
[----:B------:R-:W-:Y:S02]  /*2f70*/  F2FP.BF16.F32.PACK_AB R93, R76, R93 ;  /* 0x0000005d4c5d723e */ /* 0x000fe400000010ff */
[----:B------:R-:W1:Y:S01]  /*2f80*/  MUFU.RCP R49, R52 ;  /* 0x0000003400317308 */ /* 0x000e620000001000 */
[----:B----4-:R-:W-:Y:S01]  /*2f90*/  FMUL.FTZ R58, R77, R58 ;  /* 0x0000003a4d3a7220 */ /* 0x010fe20000410000 */
[----:B------:R-:W-:Y:S01]  /*2fa0*/  PRMT R9, R93, 0x7632, R9 ;  /* 0x000076325d097816 */ /* 0x000fe20000000009 */
[----:B------:R0:W-:Y:S04]  /*2fb0*/  STG.E.U16 desc[UR6][R18.64], R93 ;  /* 0x0000005d12007986 */ /* 0x0001e8000c101506 */
[----:B------:R0:W-:Y:S01]  /*2fc0*/  STG.E.U16 desc[UR6][R18.64+0x2], R9 ;  /* 0x0000020912007986 */ /* 0x0001e2000c101506 */
[----:B------:R-:W4:Y:S01]  /*2fd0*/  MUFU.RCP R22, R73 ;  /* 0x0000004900167308 */ /* 0x000f220000001000 */
[----:B-----5:R-:W-:-:S05]  /*2fe0*/  FMUL.FTZ R79, R79, R50 ;  /* 0x000000324f4f7220 */ /* 0x020fca0000410000 */
[----:B------:R-:W-:Y:S02]  /*2ff0*/  F2FP.BF16.F32.PACK_AB R58, R79, R58 ;  /* 0x0000003a4f3a723e */ /* 0x000fe400000010ff */
[----:B------:R-:W5:Y:S01]  /*3000*/  MUFU.RCP R92, R92 ;  /* 0x0000005c005c7308 */ /* 0x000f620000001000 */
[----:B-1----:R-:W-:Y:S01]  /*3010*/  FMUL.FTZ R49, R78, R49 ;  /* 0x000000314e317220 */ /* 0x002fe20000410000 */
[----:B---3--:R-:W-:Y:S01]  /*3020*/  PRMT R3, R58, 0x7632, R3 ;  /* 0x000076323a037816 */ /* 0x008fe20000000003 */
[----:B------:R0:W-:Y:S04]  /*3030*/  STG.E.U16 desc[UR6][R18.64+0x4], R58 ;  /* 0x0000043a12007986 */ /* 0x0001e8000c101506 */
[----:B------:R0:W-:Y:S01]  /*3040*/  STG.E.U16 desc[UR6][R18.64+0x6], R3 ;  /* 0x0000060312007986 */ /* 0x0001e2000c101506 */
[----:B------:R-:W1:Y:S01]  /*3050*/  MUFU.RCP R24, R91 ;  /* 0x0000005b00187308 */ /* 0x000e620000001000 */
[----:B----4-:R-:W-:-:S05]  /*3060*/  FMUL.FTZ R22, R75, R22 ;  /* 0x000000164b167220 */ /* 0x010fca0000410000 */
[----:B------:R-:W-:Y:S01]  /*3070*/  F2FP.BF16.F32.PACK_AB R49, R22, R49 ;  /* 0x000000311631723e */ /* 0x000fe200000010ff */
[----:B-----5:R-:W-:-:S03]  /*3080*/  FMUL.FTZ R81, R81, R92 ;  /* 0x0000005c51517220 */ /* 0x020fc60000410000 */
[----:B------:R-:W-:Y:S01]  /*3090*/  PRMT R10, R49, 0x7632, R10 ;  /* 0x00007632310a7816 */ /* 0x000fe2000000000a */
[----:B------:R0:W-:Y:S04]  /*30a0*/  STG.E.U16 desc[UR6][R20.64], R49 ;  /* 0x0000003114007986 */ /* 0x0001e8000c101506 */
[----:B------:R0:W-:Y:S01]  /*30b0*/  STG.E.U16 desc[UR6][R20.64+0x2], R10 ;  /* 0x0000020a14007986 */ /* 0x0001e2000c101506 */
[----:B-1----:R-:W-:-:S05]  /*30c0*/  FMUL.FTZ R24, R87, R24 ;  /* 0x0000001857187220 */ /* 0x002fca0000410000 */
[----:B------:R-:W-:-:S04]  /*30d0*/  F2FP.BF16.F32.PACK_AB R81, R24, R81 ;  /* 0x000000511851723e */ /* 0x000fc800000010ff */
[----:B--2---:R-:W-:Y:S01]  /*30e0*/  PRMT R6, R81, 0x7632, R6 ;  /* 0x0000763251067816 */ /* 0x004fe20000000006 */
[----:B------:R0:W-:Y:S04]  /*30f0*/  STG.E.U16 desc[UR6][R20.64+0x4], R81 ;  /* 0x0000045114007986 */ /* 0x0001e8000c101506 */
[----:B------:R0:W-:Y:S01]  /*3100*/  STG.E.U16 desc[UR6][R20.64+0x6], R6 ;  /* 0x0000060614007986 */ /* 0x0001e2000c101506 */
[----:B------:R-:W-:Y:S05]  /*3110*/  @!P1 BRA `(.L_x_1310) ;  /* 0xffffffd000a89947 */ /* 0x000fea000383ffff */
[----:B------:R-:W-:Y:S05]  /*3120*/  EXIT ;  /* 0x000000000000794d */ /* 0x000fea0003800000 */
.L_x_1311:
        /* <DEDUP_REMOVED lines=13> */
.L_x_2773:


//--------------------- .text._ZN13group_norm_v214gn_cuda_kernelI13__nv_bfloat16Li320ELi3ELi16ELi20ELi4096ELb1ELi32ELi320ELi320ELi4ELb1ELi2ELb0ELb0ENS_16CompileConditionILi900EEEEEvPT_PKS4_S7_S7_flPfS8_Pj --------------------------
	.section	.text._ZN13group_norm_v214gn_cuda_kernelI13__nv_bfloat16Li320ELi3ELi16ELi20ELi4096ELb1ELi32ELi320ELi320ELi4ELb1ELi2ELb0ELb0ENS_16CompileConditionILi900EEEEEvPT_PKS4_S7_S7_flPfS8_Pj,"ax",@progbits
	.align	128
        .global         _ZN13group_norm_v214gn_cuda_kernelI13__nv_bfloat16Li320ELi3ELi16ELi20ELi4096ELb1ELi32ELi320ELi320ELi4ELb1ELi2ELb0ELb0ENS_16CompileConditionILi900EEEEEvPT_PKS4_S7_S7_flPfS8_Pj
        .type           _ZN13group_norm_v214gn_cuda_kernelI13__nv_bfloat16Li320ELi3ELi16ELi20ELi4096ELb1ELi32ELi320ELi320ELi4ELb1ELi2ELb0ELb0ENS_16CompileConditionILi900EEEEEvPT_PKS4_S7_S7_flPfS8_Pj,@function
        .size           _ZN13group_norm_v214gn_cuda_kernelI13__nv_bfloat16Li320ELi3ELi16ELi20ELi4096ELb1ELi32ELi320ELi320ELi4ELb1ELi2ELb0ELb0ENS_16CompileConditionILi900EEEEEvPT_PKS4_S7_S7_flPfS8_Pj,(.L_x_2774 - _ZN13group_norm_v214gn_cuda_kernelI13__nv_bfloat16Li320ELi3ELi16ELi20ELi4096ELb1ELi32ELi320ELi320ELi4ELb1ELi2ELb0ELb0ENS_16CompileConditionILi900EEEEEvPT_PKS4_S7_S7_flPfS8_Pj)
        .other          _ZN13group_norm_v214gn_cuda_kernelI13__nv_bfloat16Li320ELi3ELi16ELi20ELi4096ELb1ELi32ELi320ELi320ELi4ELb1ELi2ELb0ELb0ENS_16CompileConditionILi900EEEEEvPT_PKS4_S7_S7_flPfS8_Pj,@"STO_CUDA_ENTRY STV_DEFAULT"
_ZN13group_norm_v214gn_cuda_kernelI13__nv_bfloat16Li320ELi3ELi16ELi20ELi4096ELb1ELi32ELi320ELi320ELi4ELb1ELi2ELb0ELb0ENS_16CompileConditionILi900EEEEEvPT_PKS4_S7_S7_flPfS8_Pj:
.text._ZN13group_norm_v214gn_cuda_kernelI13__nv_bfloat16Li320ELi3ELi16ELi20ELi4096ELb1ELi32ELi320ELi320ELi4ELb1ELi2ELb0ELb0ENS_16CompileConditionILi900EEEEEvPT_PKS4_S7_S7_flPfS8_Pj:
        /* <DEDUP_REMOVED lines=19> */
[----:B------:R-:W-:Y:S01]  /*0130*/  IMAD.WIDE.U32 R2, R0, -0x33333333, RZ ;  /* 0xcccccccd00027825 */ /* 0x000fe200078e00ff */
[----:B------:R-:W-:-:S03]  /*0140*/  MOV R2, R6 ;  /* 0x0000000600027202 */ /* 0x000fc60000000f00 */
[----:B------:R-:W-:Y:S01]  /*0150*/  IMAD R0, R0, 0x28, R7 ;  /* 0x0000002800007824 */ /* 0x000fe200078e0207 */
[----:B------:R-:W-:Y:S01]  /*0160*/  SHF.L.U32 R4, R3, 0x1, RZ ;  /* 0x0000000103047819 */ /* 0x000fe200000006ff */
[----:B------:R-:W-:-:S03]  /*0170*/  HFMA2.MMA R3, -RZ, RZ, 0, 0 ;  /* 0x00000000ff037435 */ /* 0x000fc600000001ff */
[----:B------:R-:W-:-:S05]  /*0180*/  LEA R0, R5, R0, 0x3 ;  /* 0x0000000005007211 */ /* 0x000fca00078e18ff */
[----:B------:R0:W-:Y:S02]  /*0190*/  STL [R1+0x10], R0 ;  /* 0x0000100001007387 */ /* 0x0001e40000100800 */
[----:B0-----:R-:W-:-:S05]  /*01a0*/  LOP3.LUT R0, R4, 0xfffffff8, RZ, 0xc0, !PT ;  /* 0xfffffff804007812 */ /* 0x001fca00078ec0ff */
[----:B------:R0:W-:Y:S02]  /*01b0*/  STL [R1+0xc], R0 ;  /* 0x00000c0001007387 */ /* 0x0001e40000100800 */
.L_x_1322:
[----:B------:R-:W1:Y:S01]  /*01c0*/  S2R R44, SR_TID.X ;  /* 0x00000000002c7919 */ /* 0x000e620000002100 */
[----:B------:R-:W-:Y:S01]  /*01d0*/  MOV R13, RZ ;  /* 0x000000ff000d7202 */ /* 0x000fe20000000f00 */
[----:B------:R-:W-:Y:S01]  /*01e0*/  ULDC.64 UR8, c[0x0][0x218] ;  /* 0x0000860000087ab9 */ /* 0x000fe20000000a00 */
[----:B------:R-:W-:Y:S01]  /*01f0*/  ULDC.64 UR10, c[0x0][0x228] ;  /* 0x00008a00000a7ab9 */ /* 0x000fe20000000a00 */
[----:B------:R-:W0:Y:S01]  /*0200*/  S2R R43, SR_CTAID.X ;  /* 0x00000000002b7919 */ /* 0x000e220000002500 */
[----:B-1----:R-:W-:Y:S01]  /*0210*/  IMAD.WIDE.U32 R4, R44, -0x33333333, RZ ;  /* 0xcccccccd2c047825 */ /* 0x002fe200078e00ff */
[----:B0-----:R-:W-:-:S04]  /*0220*/  SHF.L.U32 R0, R43, 0x5, RZ ;  /* 0x000000052b007819 */ /* 0x001fc800000006ff */
        /* <DEDUP_REMOVED lines=42> */
[----:B------:R-:W-:Y:S01]  /*04d0*/  IADD3 R13, R11, 0x1e00, RZ ;  /* 0x00001e000b0d7810 */ /* 0x000fe20007ffe0ff */
[----:B------:R0:W-:Y:S01]  /*04e0*/  STL [R1], R10 ;  /* 0x0000000a01007387 */ /* 0x0001e20000100800 */
[----:B------:R-:W-:-:S06]  /*04f0*/  LEA.HI.X R25, R9, UR9, R10, 0x1, P0 ;  /* 0x0000000909197c11 */ /* 0x000fcc00080f0c0a */
[----:B------:R-:W4:Y:S01]  /*0500*/  LDG.E.64.CONSTANT R24, desc[UR6][R24.64] ;  /* 0x0000000618187981 */ /* 0x000f22000c1e9b00 */
[----:B0-----:R-:W-:-:S04]  /*0510*/  IADD3 R10, P0, R13, R14, RZ ;  /* 0x0000000e0d0a7210 */ /* 0x001fc80007f1e0ff */
[----:B------:R-:W-:Y:S02]  /*0520*/  IADD3.X R16, RZ, R0, RZ, P0, !PT ;  /* 0x00000000ff107210 */ /* 0x000fe400007fe4ff */
[C---:B------:R-:W-:Y:S02]  /*0530*/  LEA R22, P0, R10.reuse, UR8, 0x1 ;  /* 0x000000080a167c11 */ /* 0x040fe4000f8008ff */
[----:B------:R-:W-:Y:S01]  /*0540*/  IADD3 R11, R11, 0x2300, RZ ;  /* 0x000023000b0b7810 */ /* 0x000fe20007ffe0ff */
[----:B------:R0:W-:Y:S01]  /*0550*/  STL [R1+0x4], R16 ;  /* 0x0000041001007387 */ /* 0x0001e20000100800 */
[----:B------:R-:W-:Y:S02]  /*0560*/  LEA.HI.X R23, R10, UR9, R16, 0x1, P0 ;  /* 0x000000090a177c11 */ /* 0x000fe400080f0c10 */
[----:B------:R-:W-:-:S04]  /*0570*/  IADD3 R11, P0, R11, R14, RZ ;  /* 0x0000000e0b0b7210 */ /* 0x000fc80007f1e0ff */
[----:B------:R-:W4:Y:S01]  /*0580*/  LDG.E.64.CONSTANT R22, desc[UR6][R22.64] ;  /* 0x0000000616167981 */ /* 0x000f22000c1e9b00 */
[----:B------:R-:W-:Y:S02]  /*0590*/  IADD3.X R0, RZ, R0, RZ, P0, !PT ;  /* 0x00000000ff007210 */ /* 0x000fe400007fe4ff */
[C---:B------:R-:W-:Y:S02]  /*05a0*/  LEA R20, P0, R11.reuse, UR8, 0x1 ;  /* 0x000000080b147c11 */ /* 0x040fe4000f8008ff */
[----:B0-----:R-:W-:Y:S01]  /*05b0*/  SHF.L.U32 R16, R12, 0x1, RZ ;  /* 0x000000010c107819 */ /* 0x001fe200000006ff */
[----:B------:R0:W-:Y:S01]  /*05c0*/  STL [R1+0x8], R0 ;  /* 0x0000080001007387 */ /* 0x0001e20000100800 */
[----:B------:R-:W-:Y:S01]  /*05d0*/  LEA.HI.X R21, R11, UR9, R0, 0x1, P0 ;  /* 0x000000090b157c11 */ /* 0x000fe200080f0c00 */
[----:B------:R-:W-:Y:S01]  /*05e0*/  ULDC.64 UR8, c[0x0][0x220] ;  /* 0x0000880000087ab9 */ /* 0x000fe20000000a00 */
[----:B------:R-:W-:Y:S01]  /*05f0*/  SHF.R.U32.HI R12, RZ, 0x1f, R12 ;  /* 0x0000001fff0c7819 */ /* 0x000fe2000001160c */
[----:B------:R-:W4:Y:S04]  /*0600*/  LDL R42, [R1+0x10] ;  /* 0x00001000012a7983 */ /* 0x000f280000100800 */
[----:B------:R-:W4:Y:S01]  /*0610*/  LDG.E.64.CONSTANT R20, desc[UR6][R20.64] ;  /* 0x0000000614147981 */ /* 0x000f22000c1e9b00 */
[----:B------:R-:W-:-:S02]  /*0620*/  IADD3 R18, P0, R16, UR8, RZ ;  /* 0x0000000810127c10 */ /* 0x000fc4000ff1e0ff */
        /* <DEDUP_REMOVED lines=9> */
[----:B------:R-:W-:-:S02]  /*06c0*/  SHF.L.U32 R15, R12, 0x10, RZ ;  /* 0x000000100c0f7819 */ /* 0x000fc400000006ff */
[C---:B------:R-:W-:Y:S01]  /*06d0*/  SHF.L.U32 R56, R35.reuse, 0x10, RZ ;  /* 0x0000001023387819 */ /* 0x040fe200000006ff */
[----:B------:R-:W-:Y:S01]  /*06e0*/  FADD.FTZ R13, RZ, R0 ;  /* 0x00000000ff0d7221 */ /* 0x000fe20000010000 */
[----:B------:R-:W-:Y:S01]  /*06f0*/  FFMA.FTZ R14, R0, R0, RZ ;  /* 0x00000000000e7223 */ /* 0x000fe200000100ff */
[----:B------:R-:W-:Y:S02]  /*0700*/  PRMT R12, R35, 0x7632, R12 ;  /* 0x00007632230c7816 */ /* 0x000fe4000000000c */
[----:B------:R-:W-:Y:S01]  /*0710*/  FADD.FTZ R13, R13, R15 ;  /* 0x0000000f0d0d7221 */ /* 0x000fe20000010000 */
[----:B------:R-:W-:Y:S01]  /*0720*/  FFMA.FTZ R15, R15, R15, R14 ;  /* 0x0000000f0f0f7223 */ /* 0x000fe2000001000e */
[----:B------:R-:W-:Y:S02]  /*0730*/  SHF.L.U32 R14, R12, 0x10, RZ ;  /* 0x000000100c0e7819 */ /* 0x000fe400000006ff */
[----:B------:R-:W-:Y:S01]  /*0740*/  FADD.FTZ R13, R13, R56 ;  /* 0x000000380d0d7221 */ /* 0x000fe20000010000 */
[----:B------:R-:W-:Y:S01]  /*0750*/  FFMA.FTZ R15, R56, R56, R15 ;  /* 0x00000038380f7223 */ /* 0x000fe2000001000f */
[----:B---3--:R-:W-:-:S02]  /*0760*/  SHF.L.U32 R55, R32, 0x10, RZ ;  /* 0x0000001020377819 */ /* 0x008fc400000006ff */
[----:B------:R-:W-:Y:S01]  /*0770*/  PRMT R12, R32, 0x7632, R12 ;  /* 0x00007632200c7816 */ /* 0x000fe2000000000c */
[----:B------:R-:W-:Y:S01]  /*0780*/  FADD.FTZ R36, R13, R14 ;  /* 0x0000000e0d247221 */ /* 0x000fe20000010000 */
[----:B------:R-:W-:Y:S01]  /*0790*/  FFMA.FTZ R14, R14, R14, R15 ;  /* 0x0000000e0e0e7223 */ /* 0x000fe2000001000f */
[----:B------:R-:W-:Y:S02]  /*07a0*/  SHF.L.U32 R54, R33, 0x10, RZ ;  /* 0x0000001021367819 */ /* 0x000fe400000006ff */
[----:B------:R-:W-:Y:S01]  /*07b0*/  SHF.L.U32 R13, R12, 0x10, RZ ;  /* 0x000000100c0d7819 */ /* 0x000fe200000006ff */
[----:B------:R-:W-:Y:S01]  /*07c0*/  FADD.FTZ R36, R36, R55 ;  /* 0x0000003724247221 */ /* 0x000fe20000010000 */
[----:B------:R-:W-:Y:S01]  /*07d0*/  FFMA.FTZ R14, R55, R55, R14 ;  /* 0x00000037370e7223 */ /* 0x000fe2000001000e */
[----:B------:R-:W-:Y:S02]  /*07e0*/  PRMT R12, R33, 0x7632, R12 ;  /* 0x00007632210c7816 */ /* 0x000fe4000000000c */
[----:B------:R-:W-:Y:S01]  /*07f0*/  FADD.FTZ R15, R36, R13 ;  /* 0x0000000d240f7221 */ /* 0x000fe20000010000 */
[----:B------:R-:W-:Y:S01]  /*0800*/  FFMA.FTZ R13, R13, R13, R14 ;  /* 0x0000000d0d0d7223 */ /* 0x000fe2000001000e */
[----:B------:R-:W-:-:S02]  /*0810*/  SHF.L.U32 R14, R12, 0x10, RZ ;  /* 0x000000100c0e7819 */ /* 0x000fc400000006ff */
[----:B------:R-:W-:Y:S01]  /*0820*/  FADD.FTZ R15, R15, R54 ;  /* 0x000000360f0f7221 */ /* 0x000fe20000010000 */
[----:B------:R-:W-:Y:S01]  /*0830*/  FFMA.FTZ R13, R54, R54, R13 ;  /* 0x00000036360d7223 */ /* 0x000fe2000001000d */
[C---:B----4-:R-:W-:Y:S02]  /*0840*/  SHF.L.U32 R53, R30.reuse, 0x10, RZ ;  /* 0x000000101e357819 */ /* 0x050fe400000006ff */
[----:B------:R-:W-:Y:S01]  /*0850*/  PRMT R12, R30, 0x7632, R12 ;  /* 0x000076321e0c7816 */ /* 0x000fe2000000000c */
[----:B------:R-:W-:Y:S01]  /*0860*/  FADD.FTZ R36, R15, R14 ;  /* 0x0000000e0f247221 */ /* 0x000fe20000010000 */
[----:B------:R-:W-:Y:S01]  /*0870*/  FFMA.FTZ R14, R14, R14, R13 ;  /* 0x0000000e0e0e7223 */ /* 0x000fe2000001000d */
[----:B------:R-:W-:Y:S02]  /*0880*/  SHF.L.U32 R52, R31, 0x10, RZ ;  /* 0x000000101f347819 */ /* 0x000fe400000006ff */
[----:B------:R-:W-:Y:S01]  /*0890*/  SHF.L.U32 R13, R12, 0x10, RZ ;  /* 0x000000100c0d7819 */ /* 0x000fe200000006ff */
[----:B------:R-:W-:Y:S01]  /*08a0*/  FADD.FTZ R36, R36, R53 ;  /* 0x0000003524247221 */ /* 0x000fe20000010000 */
[----:B------:R-:W-:Y:S01]  /*08b0*/  FFMA.FTZ R14, R53, R53, R14 ;  /* 0x00000035350e7223 */ /* 0x000fe2000001000e */
[----:B------:R-:W-:-:S02]  /*08c0*/  PRMT R12, R31, 0x7632, R12 ;  /* 0x000076321f0c7816 */ /* 0x000fc4000000000c */
[----:B------:R-:W-:Y:S01]  /*08d0*/  FADD.FTZ R15, R36, R13 ;  /* 0x0000000d240f7221 */ /* 0x000fe20000010000 */
[----:B------:R-:W-:Y:S01]  /*08e0*/  FFMA.FTZ R13, R13, R13, R14 ;  /* 0x0000000d0d0d7223 */ /* 0x000fe2000001000e */
[----:B------:R-:W-:Y:S02]  /*08f0*/  SHF.L.U32 R14, R12, 0x10, RZ ;  /* 0x000000100c0e7819 */ /* 0x000fe400000006ff */
[----:B------:R-:W-:Y:S01]  /*0900*/  FADD.FTZ R15, R15, R52 ;  /* 0x000000340f0f7221 */ /* 0x000fe20000010000 */
[----:B------:R-:W-:Y:S01]  /*0910*/  FFMA.FTZ R13, R52, R52, R13 ;  /* 0x00000034340d7223 */ /* 0x000fe2000001000d */
[C---:B------:R-:W-:Y:S02]  /*0920*/  SHF.L.U32 R51, R28.reuse, 0x10, RZ ;  /* 0x000000101c337819 */ /* 0x040fe400000006ff */
[----:B------:R-:W-:Y:S01]  /*0930*/  PRMT R12, R28, 0x7632, R12 ;  /* 0x000076321c0c7816 */ /* 0x000fe2000000000c */
[----:B------:R-:W-:Y:S01]  /*0940*/  FADD.FTZ R36, R15, R14 ;  /* 0x0000000e0f247221 */ /* 0x000fe20000010000 */
[----:B------:R-:W-:Y:S01]  /*0950*/  FFMA.FTZ R14, R14, R14, R13 ;  /* 0x0000000e0e0e7223 */ /* 0x000fe2000001000d */
[----:B------:R-:W-:-:S02]  /*0960*/  SHF.L.U32 R50, R29, 0x10, RZ ;  /* 0x000000101d327819 */ /* 0x000fc400000006ff */
[----:B------:R-:W-:Y:S01]  /*0970*/  SHF.L.U32 R13, R12, 0x10, RZ ;  /* 0x000000100c0d7819 */ /* 0x000fe200000006ff */
[----:B------:R-:W-:Y:S01]  /*0980*/  FADD.FTZ R36, R36, R51 ;  /* 0x0000003324247221 */ /* 0x000fe20000010000 */
[----:B------:R-:W-:Y:S01]  /*0990*/  FFMA.FTZ R14, R51, R51, R14 ;  /* 0x00000033330e7223 */ /* 0x000fe2000001000e */
[----:B------:R-:W-:Y:S02]  /*09a0*/  PRMT R12, R29, 0x7632, R12 ;  /* 0x000076321d0c7816 */ /* 0x000fe4000000000c */
[----:B------:R-:W-:Y:S01]  /*09b0*/  FADD.FTZ R15, R36, R13 ;  /* 0x0000000d240f7221 */ /* 0x000fe20000010000 */
[----:B------:R-:W-:Y:S01]  /*09c0*/  FFMA.FTZ R13, R13, R13, R14 ;  /* 0x0000000d0d0d7223 */ /* 0x000fe2000001000e */
[----:B------:R-:W-:Y:S02]  /*09d0*/  SHF.L.U32 R14, R12, 0x10, RZ ;  /* 0x000000100c0e7819 */ /* 0x000fe400000006ff */
[----:B------:R-:W-:Y:S01]  /*09e0*/  FADD.FTZ R15, R15, R50 ;  /* 0x000000320f0f7221 */ /* 0x000fe20000010000 */
[----:B------:R-:W-:Y:S01]  /*09f0*/  FFMA.FTZ R13, R50, R50, R13 ;  /* 0x00000032320d7223 */ /* 0x000fe2000001000d */
[----:B------:R-:W-:-:S02]  /*0a00*/  SHF.L.U32 R49, R26, 0x10, RZ ;  /* 0x000000101a317819 */ /* 0x000fc400000006ff */
[----:B------:R-:W-:Y:S01]  /*0a10*/  PRMT R12, R26, 0x7632, R12 ;  /* 0x000076321a0c7816 */ /* 0x000fe2000000000c */
[----:B------:R-:W-:Y:S01]  /*0a20*/  FADD.FTZ R36, R15, R14 ;  /* 0x0000000e0f247221 */ /* 0x000fe20000010000 */
[--C-:B------:R-:W-:Y:S01]  /*0a30*/  FFMA.FTZ R14, R14, R14, R13.reuse ;  /* 0x0000000e0e0e7223 */ /* 0x100fe2000001000d */
[----:B------:R-:W-:Y:S02]  /*0a40*/  PRMT R13, R27, 0x7632, R13 ;  /* 0x000076321b0d7816 */ /* 0x000fe4000000000d */
[----:B------:R-:W-:Y:S01]  /*0a50*/  SHF.L.U32 R15, R12, 0x10, RZ ;  /* 0x000000100c0f7819 */ /* 0x000fe200000006ff */
[----:B------:R-:W-:Y:S01]  /*0a60*/  FADD.FTZ R36, R36, R49 ;  /* 0x0000003124247221 */ /* 0x000fe20000010000 */
[----:B------:R-:W-:Y:S01]  /*0a70*/  FFMA.FTZ R14, R49, R49, R14 ;  /* 0x00000031310e7223 */ /* 0x000fe2000001000e */
[----:B------:R-:W-:Y:S02]  /*0a80*/  SHF.L.U32 R12, R27, 0x10, RZ ;  /* 0x000000101b0c7819 */ /* 0x000fe400000006ff */
[----:B------:R-:W-:Y:S01]  /*0a90*/  FADD.FTZ R37, R36, R15 ;  /* 0x0000000f24257221 */ /* 0x000fe20000010000 */
[----:B------:R-:W-:Y:S01]  /*0aa0*/  FFMA.FTZ R15, R15, R15, R14 ;  /* 0x0000000f0f0f7223 */ /* 0x000fe2000001000e */
[----:B------:R-:W-:-:S02]  /*0ab0*/  SHF.L.U32 R39, R13, 0x10, RZ ;  /* 0x000000100d277819 */ /* 0x000fc400000006ff */
[----:B------:R-:W-:Y:S01]  /*0ac0*/  FADD.FTZ R37, R37, R12 ;  /* 0x0000000c25257221 */ /* 0x000fe20000010000 */
[--C-:B------:R-:W-:Y:S01]  /*0ad0*/  FFMA.FTZ R14, R12, R12, R15.reuse ;  /* 0x0000000c0c0e7223 */ /* 0x100fe2000001000f */
[C---:B------:R-:W-:Y:S02]  /*0ae0*/  SHF.L.U32 R13, R24.reuse, 0x10, RZ ;  /* 0x00000010180d7819 */ /* 0x040fe400000006ff */
[----:B------:R-:W-:Y:S01]  /*0af0*/  PRMT R15, R24, 0x7632, R15 ;  /* 0x00007632180f7816 */ /* 0x000fe2000000000f */
[----:B------:R-:W-:Y:S01]  /*0b00*/  FADD.FTZ R36, R37, R39 ;  /* 0x0000002725247221 */ /* 0x000fe20000010000 */
[----:B------:R-:W-:Y:S01]  /*0b10*/  FFMA.FTZ R14, R39, R39, R14 ;  /* 0x00000027270e7223 */ /* 0x000fe2000001000e */
[----:B------:R-:W-:Y:S02]  /*0b20*/  SHF.L.U32 R46, R23, 0x10, RZ ;  /* 0x00000010172e7819 */ /* 0x000fe400000006ff */
[----:B------:R-:W-:Y:S01]  /*0b30*/  SHF.L.U32 R15, R15, 0x10, RZ ;  /* 0x000000100f0f7819 */ /* 0x000fe200000006ff */
[----:B------:R-:W-:Y:S01]  /*0b40*/  FADD.FTZ R38, R36, R13 ;  /* 0x0000000d24267221 */ /* 0x000fe20000010000 */
[----:B------:R-:W-:Y:S01]  /*0b50*/  FFMA.FTZ R40, R13, R13, R14 ;  /* 0x0000000d0d287223 */ /* 0x000fe2000001000e */
[----:B------:R-:W-:-:S02]  /*0b60*/  SHF.L.U32 R14, R25, 0x10, RZ ;  /* 0x00000010190e7819 */ /* 0x000fc400000006ff */
[----:B------:R-:W-:Y:S01]  /*0b70*/  PRMT R36, R25, 0x7632, R36 ;  /* 0x0000763219247816 */ /* 0x000fe20000000024 */
[----:B------:R-:W-:Y:S01]  /*0b80*/  FADD.FTZ R37, R38, R15 ;  /* 0x0000000f26257221 */ /* 0x000fe20000010000 */
[----:B------:R-:W-:Y:S01]  /*0b90*/  FFMA.FTZ R15, R15, R15, R40 ;  /* 0x0000000f0f0f7223 */ /* 0x000fe20000010028 */
[----:B------:R-:W-:Y:S02]  /*0ba0*/  SHF.L.U32 R47, R20, 0x10, RZ ;  /* 0x00000010142f7819 */ /* 0x000fe400000006ff */
[----:B------:R-:W-:Y:S01]  /*0bb0*/  SHF.L.U32 R36, R36, 0x10, RZ ;  /* 0x0000001024247819 */ /* 0x000fe200000006ff */
        /* <DEDUP_REMOVED lines=19> */
[----:B------:R-:W-:Y:S01]  /*0cf0*/  FADD.FTZ R38, R38, R47 ;  /* 0x0000002f26267221 */ /* 0x000fe20000010000 */
[----:B------:R-:W-:Y:S01]  /*0d00*/  FFMA.FTZ R36, R47, R47, R36 ;  /* 0x0000002f2f247223 */ /* 0x000fe20000010024 */
[----:B------:R-:W-:-:S05]  /*0d10*/  SHF.L.U32 R37, R37, 0x10, RZ ;  /* 0x0000001025257819 */ /* 0x000fca00000006ff */
        /* <DEDUP_REMOVED lines=8> */
[----:B------:R0:W-:Y:S02]  /*0da0*/  STS.64 [R42], R36 ;  /* 0x000000242a007388 */ /* 0x0001e40000000a00 */
[----:B0-----:R-:W-:Y:S01]  /*0db0*/  CS2R R36, SRZ ;  /* 0x0000000000247805 */ /* 0x001fe2000001ff00 */
[----:B------:R-:W-:Y:S06]  /*0dc0*/  BAR.SYNC.DEFER_BLOCKING 0x0 ;  /* 0x0000000000007b1d */ /* 0x000fec0000010000 */
[----:B------:R-:W-:Y:S05]  /*0dd0*/  @P0 BRA `(.L_x_1313) ;  /* 0x0000000000a40947 */ /* 0x000fea0003800000 */
[----:B------:R-:W0:Y:S01]  /*0de0*/  S2R R40, SR_CgaCtaId ;  /* 0x0000000000287919 */ /* 0x000e220000008800 */
[----:B------:R-:W-:Y:S02]  /*0df0*/  SHF.R.U32.HI R41, RZ, 0x2, R44 ;  /* 0x00000002ff297819 */ /* 0x000fe4000001162c */
[----:B------:R-:W-:Y:S02]  /*0e00*/  MOV R36, 0x400 ;  /* 0x0000040000247802 */ /* 0x000fe40000000f00 */
[----:B------:R-:W-:Y:S01]  /*0e10*/  SHF.L.U32 R42, R44, 0x3, RZ ;  /* 0x000000032c2a7819 */ /* 0x000fe200000006ff */
[----:B------:R-:W-:-:S03]  /*0e20*/  IMAD R41, R41, 0x14, RZ ;  /* 0x0000001429297824 */ /* 0x000fc600078e02ff */
[----:B------:R-:W-:Y:S02]  /*0e30*/  LOP3.LUT R42, R42, 0x18, RZ, 0xc0, !PT ;  /* 0x000000182a2a7812 */ /* 0x000fe400078ec0ff */
[----:B------:R-:W-:-:S04]  /*0e40*/  IADD3 R38, R41, 0x4, RZ ;  /* 0x0000000429267810 */ /* 0x000fc80007ffe0ff */
[----:B------:R-:W-:Y:S02]  /*0e50*/  SHF.R.U32.HI R38, RZ, 0x2, R38 ;  /* 0x00000002ff267819 */ /* 0x000fe40000011626 */
[----:B0-----:R-:W-:Y:S02]  /*0e60*/  LEA R40, R40, R36, 0x18 ;  /* 0x0000002428287211 */ /* 0x001fe400078ec0ff */
[----:B------:R-:W-:-:S03]  /*0e70*/  SHF.R.U32.HI R36, RZ, 0x2, R41 ;  /* 0x00000002ff247819 */ /* 0x000fc60000011629 */
[--C-:B------:R-:W-:Y:S02]  /*0e80*/  IMAD R38, R38, 0x28, R40.reuse ;  /* 0x0000002826267824 */ /* 0x100fe400078e0228 */
[----:B------:R-:W-:-:S03]  /*0e90*/  IMAD R36, R36, 0x28, R40 ;  /* 0x0000002824247824 */ /* 0x000fc600078e0228 */
[----:B------:R-:W-:Y:S02]  /*0ea0*/  IADD3 R38, R42, R38, RZ ;  /* 0x000000262a267210 */ /* 0x000fe40007ffe0ff */
[----:B------:R-:W-:-:S04]  /*0eb0*/  IADD3 R36, R36, R42, RZ ;  /* 0x0000002a24247210 */ /* 0x000fc80007ffe0ff */
[----:B------:R-:W-:Y:S04]  /*0ec0*/  LDS.64 R38, [R38] ;  /* 0x0000000026267984 */ /* 0x000fe80000000a00 */
[----:B------:R-:W0:Y:S02]  /*0ed0*/  LDS.64 R36, [R36] ;  /* 0x0000000024247984 */ /* 0x000e240000000a00 */
[----:B0-----:R-:W-:Y:S01]  /*0ee0*/  FADD.FTZ R36, RZ, R36 ;  /* 0x00000024ff247221 */ /* 0x001fe20000010000 */
[----:B------:R-:W-:-:S03]  /*0ef0*/  FADD.FTZ R37, RZ, R37 ;  /* 0x00000025ff257221 */ /* 0x000fc60000010000 */
[----:B------:R-:W-:Y:S01]  /*0f00*/  FADD.FTZ R38, R36, R38 ;  /* 0x0000002624267221 */ /* 0x000fe20000010000 */
[----:B------:R-:W-:Y:S01]  /*0f10*/  IADD3 R36, R41, 0x8, RZ ;  /* 0x0000000829247810 */ /* 0x000fe20007ffe0ff */
[----:B------:R-:W-:-:S03]  /*0f20*/  FADD.FTZ R39, R37, R39 ;  /* 0x0000002725277221 */ /* 0x000fc60000010000 */
[----:B------:R-:W-:-:S05]  /*0f30*/  SHF.R.U32.HI R36, RZ, 0x2, R36 ;  /* 0x00000002ff247819 */ /* 0x000fca0000011624 */
[----:B------:R-:W-:-:S05]  /*0f40*/  IMAD R36, R36, 0x28, R40 ;  /* 0x0000002824247824 */ /* 0x000fca00078e0228 */
[----:B------:R-:W-:-:S06]  /*0f50*/  IADD3 R36, R42, R36, RZ ;  /* 0x000000242a247210 */ /* 0x000fcc0007ffe0ff */
[----:B------:R-:W0:Y:S02]  /*0f60*/  LDS.64 R36, [R36] ;  /* 0x0000000024247984 */ /* 0x000e240000000a00 */
[----:B0-----:R-:W-:Y:S01]  /*0f70*/  FADD.FTZ R38, R38, R36 ;  /* 0x0000002426267221 */ /* 0x001fe20000010000 */
[----:B------:R-:W-:Y:S01]  /*0f80*/  IADD3 R36, R41, 0xc, RZ ;  /* 0x0000000c29247810 */ /* 0x000fe20007ffe0ff */
[----:B------:R-:W-:Y:S01]  /*0f90*/  FADD.FTZ R39, R39, R37 ;  /* 0x0000002527277221 */ /* 0x000fe20000010000 */
[----:B------:R-:W-:Y:S02]  /*0fa0*/  IADD3 R41, R41, 0x10, RZ ;  /* 0x0000001029297810 */ /* 0x000fe40007ffe0ff */
[----:B------:R-:W-:Y:S02]  /*0fb0*/  SHF.R.U32.HI R36, RZ, 0x2, R36 ;  /* 0x00000002ff247819 */ /* 0x000fe40000011624 */
[----:B------:R-:W-:-:S03]  /*0fc0*/  SHF.R.U32.HI R41, RZ, 0x2, R41 ;  /* 0x00000002ff297819 */ /* 0x000fc60000011629 */
[--C-:B------:R-:W-:Y:S02]  /*0fd0*/  IMAD R36, R36, 0x28, R40.reuse ;  /* 0x0000002824247824 */ /* 0x100fe400078e0228 */
[----:B------:R-:W-:-:S03]  /*0fe0*/  IMAD R41, R41, 0x28, R40 ;  /* 0x0000002829297824 */ /* 0x000fc600078e0228 */
[C---:B------:R-:W-:Y:S02]  /*0ff0*/  IADD3 R36, R42.reuse, R36, RZ ;  /* 0x000000242a247210 */ /* 0x040fe40007ffe0ff */
[----:B------:R-:W-:-:S04]  /*1000*/  IADD3 R42, R42, R41, RZ ;  /* 0x000000292a2a7210 */ /* 0x000fc80007ffe0ff */
[----:B------:R-:W0:Y:S02]  /*1010*/  LDS.64 R36, [R36] ;  /* 0x0000000024247984 */ /* 0x000e240000000a00 */
[----:B0-----:R-:W-:Y:S01]  /*1020*/  FADD.FTZ R38, R38, R36 ;  /* 0x0000002426267221 */ /* 0x001fe20000010000 */
[----:B------:R-:W-:Y:S02]  /*1030*/  FADD.FTZ R39, R39, R37 ;  /* 0x0000002527277221 */ /* 0x000fe40000010000 */
[----:B------:R-:W0:Y:S02]  /*1040*/  LDS.64 R36, [R42] ;  /* 0x000000002a247984 */ /* 0x000e240000000a00 */
[----:B0-----:R-:W-:Y:S01]  /*1050*/  FADD.FTZ R36, R38, R36 ;  /* 0x0000002426247221 */ /* 0x001fe20000010000 */
[----:B------:R-:W-:-:S07]  /*1060*/  FADD.FTZ R37, R39, R37 ;  /* 0x0000002527257221 */ /* 0x000fce0000010000 */
.L_x_1313:
[----:B------:R-:W-:Y:S05]  /*1070*/  BSYNC B0 ;  /* 0x0000000000007941 */ /* 0x000fea0003800000 */
.L_x_1312:
        /* <DEDUP_REMOVED lines=18> */
[----:B------:R-:W-:Y:S01]  /*11a0*/  LOP3.LUT R39, R39, 0xffffff80, R43, 0xe2, !PT ;  /* 0xffffff8027277812 */ /* 0x000fe200078ee22b */
[----:B0-----:R-:W-:-:S05]  /*11b0*/  IMAD R38, R38, UR4, R42 ;  /* 0x0000000426267c24 */ /* 0x001fca000f8e022a */
[----:B------:R-:W-:-:S04]  /*11c0*/  LEA R38, R38, R39, 0xb ;  /* 0x0000002726267211 */ /* 0x000fc800078e58ff */
[----:B------:R-:W-:-:S05]  /*11d0*/  SHF.L.U32 R38, R38, 0x1, RZ ;  /* 0x0000000126267819 */ /* 0x000fca00000006ff */
[----:B-1----:R-:W-:-:S05]  /*11e0*/  IMAD.WIDE.U32 R38, R38, 0x4, R40 ;  /* 0x0000000426267825 */ /* 0x002fca00078e0028 */
[----:B------:R0:W-:Y:S02]  /*11f0*/  STG.E.64 desc[UR6][R38.64], R36 ;  /* 0x0000002426007986 */ /* 0x0001e4000c101b06 */
.L_x_1315:
[----:B------:R-:W-:Y:S05]  /*1200*/  BSYNC B0 ;  /* 0x0000000000007941 */ /* 0x000fea0003800000 */
.L_x_1314:
        /* <DEDUP_REMOVED lines=11> */
.L_x_1317:
[----:B------:R-:W2:Y:S04]  /*12c0*/  LD.E.STRONG.GPU R39, desc[UR6][R36.64] ;  /* 0x0000000624277980 */ /* 0x000ea8000c10f900 */
[----:B--2---:R-:W-:Y:S01]  /*12d0*/  CCTL.IVALL ;  /* 0x00000000ff00798f */ /* 0x004fe20002000000 */
[----:B------:R-:W-:Y:S05]  /*12e0*/  YIELD ;  /* 0x0000000000007946 */ /* 0x000fea0003800000 */
[----:B-----5:R-:W-:-:S04]  /*12f0*/  LOP3.LUT R39, R39, R38, RZ, 0x3c, !PT ;  /* 0x0000002627277212 */ /* 0x020fc800078e3cff */
[----:B------:R-:W-:-:S13]  /*1300*/  ISETP.GT.AND P1, PT, R39, -0x1, PT ;  /* 0xffffffff2700780c */ /* 0x000fda0003f24270 */
[----:B------:R-:W-:Y:S05]  /*1310*/  @P1 BRA `(.L_x_1317) ;  /* 0xfffffffc00e81947 */ /* 0x000fea000383ffff */
.L_x_1316:
        /* <DEDUP_REMOVED lines=19> */
[C---:B--2---:R-:W-:Y:S01]  /*1450*/  IMAD.WIDE.U32 R38, R44.reuse, 0x4, R2 ;  /* 0x000000042c267825 */ /* 0x044fe200078e0002 */
[----:B------:R-:W-:-:S03]  /*1460*/  IADD3 R42, R44, 0x40, RZ ;  /* 0x000000402c2a7810 */ /* 0x000fc60007ffe0ff */
[--C-:B------:R-:W-:Y:S01]  /*1470*/  IMAD.WIDE.U32 R40, R40, 0x4, R2.reuse ;  /* 0x0000000428287825 */ /* 0x100fe200078e0002 */
[----:B------:R-:W-:Y:S01]  /*1480*/  IADD3 R36, R44, 0x60, RZ ;  /* 0x000000602c247810 */ /* 0x000fe20007ffe0ff */
[----:B------:R-:W2:Y:S02]  /*1490*/  LDG.E.64 R38, desc[UR6][R38.64] ;  /* 0x0000000626267981 */ /* 0x000ea4000c1e1b00 */
        /* <DEDUP_REMOVED lines=8> */
[----:B------:R-:W-:Y:S01]  /*1520*/  FADD.FTZ R39, R41, R39 ;  /* 0x0000002729277221 */ /* 0x000fe20000010000 */
[----:B------:R-:W-:Y:S02]  /*1530*/  IADD3 R40, R44, 0xa0, RZ ;  /* 0x000000a02c287810 */ /* 0x000fe40007ffe0ff */
[----:B---3--:R-:W-:Y:S01]  /*1540*/  FADD.FTZ R38, R42, R38 ;  /* 0x000000262a267221 */ /* 0x008fe20000010000 */
[----:B------:R-:W-:Y:S01]  /*1550*/  FADD.FTZ R0, R43, R39 ;  /* 0x000000272b007221 */ /* 0x000fe20000010000 */
        /* <DEDUP_REMOVED lines=23> */
.L_x_1319:
[----:B------:R-:W-:Y:S05]  /*16d0*/  BSYNC B0 ;  /* 0x0000000000007941 */ /* 0x000fea0003800000 */
.L_x_1318:
[----:B------:R-:W0:Y:S01]  /*16e0*/  SHFL.BFLY PT, R39, R36, 0x8, 0x1f ;  /* 0x0d001f0024277f89 */ /* 0x000e2200000e0000 */
[----:B------:R-:W-:Y:S01]  /*16f0*/  ULDC.64 UR8, c[0x0][0x240] ;  /* 0x0000900000087ab9 */ /* 0x000fe20000000a00 */
[----:B------:R-:W-:Y:S01]  /*1700*/  BSSY B0, `(.L_x_1320) ;  /* 0x000003c000007945 */ /* 0x000fe20003800000 */
[----:B------:R-:W-:Y:S01]  /*1710*/  ISETP.EQ.U32.AND P1, PT, RZ, UR8, PT ;  /* 0x00000008ff007c0c */ /* 0x000fe2000bf22070 */
[----:B------:R-:W1:Y:S01]  /*1720*/  SHFL.BFLY PT, R38, R37, 0x8, 0x1f ;  /* 0x0d001f0025267f89 */ /* 0x000e6200000e0000 */
[----:B------:R-:W-:Y:S02]  /*1730*/  PRMT R42, R34, 0x7632, R42 ;  /* 0x00007632222a7816 */ /* 0x000fe4000000002a */
        /* <DEDUP_REMOVED lines=16> */
[----:B-----5:R-:W-:Y:S02]  /*1840*/  PRMT R43, R18, 0x7632, R43 ;  /* 0x00007632122b7816 */ /* 0x020fe4000000002b */
[----:B------:R-:W-:Y:S01]  /*1850*/  PRMT R41, R16, 0x7632, R41 ;  /* 0x0000763210297816 */ /* 0x000fe20000000029 */
[----:B------:R-:W1:Y:S01]  /*1860*/  SHFL.BFLY PT, R37, R38, 0x4, 0x1f ;  /* 0x0c801f0026257f89 */ /* 0x000e6200000e0000 */
[----:B--2---:R-:W-:Y:S01]  /*1870*/  LOP3.LUT P0, RZ, R44, 0xffffff0f, RZ, 0xc0, !PT ;  /* 0xffffff0f2cff7812 */ /* 0x004fe2000780c0ff */
        /* <DEDUP_REMOVED lines=13> */
[----:B------:R-:W-:Y:S01]  /*1950*/  @!P0 FFMA.FTZ R37, R37, 1.2207031431898940355e-05, -R38 ;  /* 0x374ccccd25258823 */ /* 0x000fe20000010826 */
[----:B------:R-:W-:-:S04]  /*1960*/  @!P0 SHF.R.U32.HI R38, RZ, 0x1, R44 ;  /* 0x00000001ff268819 */ /* 0x000fc8000001162c */
[----:B------:R-:W-:Y:S02]  /*1970*/  @!P0 LOP3.LUT R38, R38, 0x7ffffff8, RZ, 0xc0, !PT ;  /* 0x7ffffff826268812 */ /* 0x000fe400078ec0ff */
        /* <DEDUP_REMOVED lines=8> */
[----:B------:R-:W-:Y:S02]  /*1a00*/  PRMT R32, R20, 0x7632, R32 ;  /* 0x0000763214207816 */ /* 0x000fe40000000020 */
[----:B------:R-:W-:-:S02]  /*1a10*/  PRMT R33, R21, 0x7632, R33 ;  /* 0x0000763215217816 */ /* 0x000fc40000000021 */
[----:B------:R-:W-:-:S05]  /*1a20*/  PRMT R38, R19, 0x7632, R38 ;  /* 0x0000763213267816 */ /* 0x000fca0000000026 */
        /* <DEDUP_REMOVED lines=9> */
.L_x_1321:
[----:B------:R-:W-:Y:S05]  /*1ac0*/  BSYNC B0 ;  /* 0x0000000000007941 */ /* 0x000fea0003800000 */
.L_x_1320:
[----:B0-----:R-:W2:Y:S01]  /*1ad0*/  LDL R20, [R1+0xc] ;  /* 0x00000c0001147983 */ /* 0x001ea20000100800 */
[----:B------:R-:W-:Y:S01]  /*1ae0*/  ULDC UR8, c[0x0][0x230] ;  /* 0x00008c0000087ab9 */ /* 0x000fe20000000800 */
[----:B------:R-:W-:Y:S02]  /*1af0*/  SHF.L.U32 R22, R16, 0x10, RZ ;  /* 0x0000001010167819 */ /* 0x000fe400000006ff */
[----:B------:R-:W-:Y:S02]  /*1b00*/  SHF.L.U32 R43, R43, 0x10, RZ ;  /* 0x000000102b2b7819 */ /* 0x000fe400000006ff */
[----:B------:R-:W-:Y:S02]  /*1b10*/  SHF.L.U32 R41, R41, 0x10, RZ ;  /* 0x0000001029297819 */ /* 0x000fe400000006ff */
[----:B------:R-:W-:Y:S02]  /*1b20*/  SHF.L.U32 R38, R38, 0x10, RZ ;  /* 0x0000001026267819 */ /* 0x000fe400000006ff */
[----:B------:R-:W-:Y:S01]  /*1b30*/  SHF.L.U32 R39, R39, 0x10, RZ ;  /* 0x0000001027277819 */ /* 0x000fe200000006ff */
[----:B--2---:R-:W0:Y:S02]  /*1b40*/  LDS.64 R20, [R20+UR5] ;  /* 0x0000000514147984 */ /* 0x004e240008000a00 */
[----:B0-----:R-:W-:Y:S01]  /*1b50*/  FADD.FTZ R21, R21, UR8 ;  /* 0x0000000815157e21 */ /* 0x001fe20008010000 */
[--C-:B------:R-:W-:Y:S01]  /*1b60*/  FADD.FTZ R23, R0, -R20.reuse ;  /* 0x8000001400177221 */ /* 0x100fe20000010000 */
[----:B------:R-:W-:Y:S01]  /*1b70*/  SHF.L.U32 R0, R18, 0x10, RZ ;  /* 0x0000001012007819 */ /* 0x000fe200000006ff */
[----:B------:R-:W-:Y:S01]  /*1b80*/  FADD.FTZ R56, R56, -R20 ;  /* 0x8000001438387221 */ /* 0x000fe20000010000 */
[----:B------:R-:W-:-:S02]  /*1b90*/  ULDC.64 UR8, c[0x0][0x210] ;  /* 0x0000840000087ab9 */ /* 0x000fc40000000a00 */
[----:B------:R-:W0:Y:S02]  /*1ba0*/  MUFU.RSQ R21, R21 ;  /* 0x0000001500157308 */ /* 0x000e240000001400 */
[----:B0-----:R-:W-:Y:S01]  /*1bb0*/  FMUL.FTZ R18, R23, R21 ;  /* 0x0000001517127220 */ /* 0x001fe20000410000 */
[----:B------:R-:W-:Y:S02]  /*1bc0*/  SHF.L.U32 R23, R42, 0x10, RZ ;  /* 0x000000102a177819 */ /* 0x000fe400000006ff */
[----:B------:R-:W-:Y:S01]  /*1bd0*/  SHF.L.U32 R42, R17, 0x10, RZ ;  /* 0x00000010112a7819 */ /* 0x000fe200000006ff */
[----:B------:R-:W-:Y:S01]  /*1be0*/  FFMA.FTZ R18, R18, R0, R22 ;  /* 0x0000000012127223 */ /* 0x000fe20000010016 */
[----:B------:R-:W-:Y:S01]  /*1bf0*/  FMUL.FTZ R17, R21, R56 ;  /* 0x0000003815117220 */ /* 0x000fe20000410000 */
[----:B------:R-:W-:Y:S02]  /*1c00*/  FADD.FTZ R23, -R20, R23 ;  /* 0x0000001714177221 */ /* 0x000fe40000010100 */
[----:B------:R-:W-:-:S02]  /*1c10*/  FMUL.FTZ R16, R18, -1.4426950216293334961 ;  /* 0xbfb8aa3b12107820 */ /* 0x000fc40000410000 */
[----:B------:R-:W-:-:S04]  /*1c20*/  FMUL.FTZ R23, R21, R23 ;  /* 0x0000001715177220 */ /* 0x000fc80000410000 */
[----:B------:R-:W0:Y:S01]  /*1c30*/  MUFU.EX2 R16, R16 ;  /* 0x0000001000107308 */ /* 0x000e220000000800 */
[----:B------:R-:W-:Y:S01]  /*1c40*/  FFMA.FTZ R23, R23, R43, R41 ;  /* 0x0000002b17177223 */ /* 0x000fe20000010029 */
[----:B0-----:R-:W-:-:S06]  /*1c50*/  FADD.FTZ R16, R16, 1 ;  /* 0x3f80000010107421 */ /* 0x001fcc0000010000 */
[----:B------:R-:W0:Y:S02]  /*1c60*/  MUFU.RCP R16, R16 ;  /* 0x0000001000107308 */ /* 0x000e240000001000 */
[----:B0-----:R-:W-:Y:S01]  /*1c70*/  FMUL.FTZ R18, R18, R16 ;  /* 0x0000001012127220 */ /* 0x001fe20000410000 */
[----:B------:R-:W-:-:S06]  /*1c80*/  FMUL.FTZ R16, R23, -1.4426950216293334961 ;  /* 0xbfb8aa3b17107820 */ /* 0x000fcc0000410000 */
[----:B------:R-:W0:Y:S02]  /*1c90*/  MUFU.EX2 R16, R16 ;  /* 0x0000001000107308 */ /* 0x000e240000000800 */
[----:B0-----:R-:W-:-:S06]  /*1ca0*/  FADD.FTZ R16, R16, 1 ;  /* 0x3f80000010107421 */ /* 0x001fcc0000010000 */
[----:B------:R-:W0:Y:S02]  /*1cb0*/  MUFU.RCP R16, R16 ;  /* 0x0000001000107308 */ /* 0x000e240000001000 */
[----:B0-----:R-:W-:Y:S01]  /*1cc0*/  FMUL.FTZ R16, R23, R16 ;  /* 0x0000001017107220 */ /* 0x001fe20000410000 */
[----:B------:R-:W-:Y:S02]  /*1cd0*/  SHF.L.U32 R23, R19, 0x10, RZ ;  /* 0x0000001013177819 */ /* 0x000fe400000006ff */
[----:B------:R-:W-:Y:S02]  /*1ce0*/  SHF.L.U32 R19, R40, 0x10, RZ ;  /* 0x0000001028137819 */ /* 0x000fe400000006ff */
[----:B------:R-:W-:Y:S01]  /*1cf0*/  F2FP.BF16.F32.PACK_AB R18, R16, R18 ;  /* 0x000000121012723e */ /* 0x000fe200000010ff */
[----:B------:R-:W-:Y:S02]  /*1d00*/  FFMA.FTZ R17, R17, R23, R42 ;  /* 0x0000001711117223 */ /* 0x000fe4000001002a */
[----:B------:R-:W-:-:S02]  /*1d10*/  FADD.FTZ R19, -R20, R19 ;  /* 0x0000001314137221 */ /* 0x000fc40000010100 */
[----:B------:R-:W-:Y:S02]  /*1d20*/  FMUL.FTZ R16, R17, -1.4426950216293334961 ;  /* 0xbfb8aa3b11107820 */ /* 0x000fe40000410000 */
        /* <DEDUP_REMOVED lines=10> */
[----:B0-----:R-:W-:-:S05]  /*1dd0*/  FMUL.FTZ R16, R19, R16 ;  /* 0x0000001013107220 */ /* 0x001fca0000410000 */
[----:B------:R-:W-:Y:S02]  /*1de0*/  F2FP.BF16.F32.PACK_AB R40, R16, R40 ;  /* 0x000000281028723e */ /* 0x000fe400000010ff */
[----:B------:R-:W-:-:S04]  /*1df0*/  LEA R16, P0, R4, UR8, 0x1 ;  /* 0x0000000804107c11 */ /* 0x000fc8000f8008ff */
[----:B------:R-:W-:Y:S01]  /*1e00*/  LEA.HI.X R17, R4, UR9, R57, 0x1, P0 ;  /* 0x0000000904117c11 */ /* 0x000fe200080f0c39 */
[----:B------:R-:W-:Y:S01]  /*1e10*/  FADD.FTZ R4, R55, -R20 ;  /* 0x8000001437047221 */ /* 0x000fe20000010000 */
[C---:B------:R-:W-:Y:S02]  /*1e20*/  PRMT R19, R18.reuse, 0x7610, R19 ;  /* 0x0000761012137816 */ /* 0x040fe40000000013 */
[----:B------:R-:W-:Y:S01]  /*1e30*/  SHF.L.U32 R37, R37, 0x10, RZ ;  /* 0x0000001025257819 */ /* 0x000fe200000006ff */
[----:B------:R-:W-:Y:S01]  /*1e40*/  FMUL.FTZ R4, R21, R4 ;  /* 0x0000000415047220 */ /* 0x000fe20000410000 */
[----:B------:R-:W-:Y:S01]  /*1e50*/  PRMT R18, R18, 0x7632, R18 ;  /* 0x0000763212127816 */ /* 0x000fe20000000012 */
[----:B------:R-:W-:Y:S01]  /*1e60*/  FADD.FTZ R54, R54, -R20 ;  /* 0x8000001436367221 */ /* 0x000fe20000010000 */
[----:B------:R-:W-:Y:S01]  /*1e70*/  SHF.L.U32 R36, R36, 0x10, RZ ;  /* 0x0000001024247819 */ /* 0x000fe200000006ff */
[----:B------:R-:W-:Y:S01]  /*1e80*/  FFMA.FTZ R4, R0, R4, R22 ;  /* 0x0000000400047223 */ /* 0x000fe20000010016 */
[----:B------:R-:W-:Y:S01]  /*1e90*/  SHF.L.U32 R34, R34, 0x10, RZ ;  /* 0x0000001022227819 */ /* 0x000fe200000006ff */
[----:B------:R0:W-:Y:S01]  /*1ea0*/  STG.E.U16 desc[UR6][R16.64+0x2], R18 ;  /* 0x0000021210007986 */ /* 0x0001e2000c101506 */
[----:B------:R-:W-:Y:S01]  /*1eb0*/  FADD.FTZ R52, R52, -R20 ;  /* 0x8000001434347221 */ /* 0x000fe20000010000 */
[----:B------:R-:W-:-:S02]  /*1ec0*/  SHF.L.U32 R35, R35, 0x10, RZ ;  /* 0x0000001023237819 */ /* 0x000fc400000006ff */
[----:B------:R-:W-:Y:S01]  /*1ed0*/  SHF.L.U32 R28, R28, 0x10, RZ ;  /* 0x000000101c1c7819 */ /* 0x000fe200000006ff */
[----:B------:R-:W-:Y:S01]  /*1ee0*/  FADD.FTZ R50, R50, -R20 ;  /* 0x8000001432327221 */ /* 0x000fe20000010000 */
[----:B------:R-:W-:Y:S01]  /*1ef0*/  SHF.L.U32 R29, R29, 0x10, RZ ;  /* 0x000000101d1d7819 */ /* 0x000fe200000006ff */
[----:B------:R-:W2:Y:S01]  /*1f00*/  LDL.LU R57, [R1] ;  /* 0x0000000001397983 */ /* 0x000ea20000300800 */
[C---:B------:R-:W-:Y:S01]  /*1f10*/  FADD.FTZ R37, -R20.reuse, R37 ;  /* 0x0000002514257221 */ /* 0x040fe20000010100 */
[C---:B------:R-:W-:Y:S01]  /*1f20*/  FADD.FTZ R36, -R20.reuse, R36 ;  /* 0x0000002414247221 */ /* 0x040fe20000010100 */
[----:B------:R-:W-:Y:S01]  /*1f30*/  FADD.FTZ R34, -R20, R34 ;  /* 0x0000002214227221 */ /* 0x000fe20000010100 */
[----:B------:R1:W-:Y:S01]  /*1f40*/  STG.E.U16 desc[UR6][R16.64], R19 ;  /* 0x0000001310007986 */ /* 0x0003e2000c101506 */
[----:B0-----:R-:W-:Y:S01]  /*1f50*/  FMUL.FTZ R18, R4, -1.4426950216293334961 ;  /* 0xbfb8aa3b04127820 */ /* 0x001fe20000410000 */
[C---:B------:R-:W-:Y:S01]  /*1f60*/  FMUL.FTZ R37, R21.reuse, R37 ;  /* 0x0000002515257220 */ /* 0x040fe20000410000 */
[----:B------:R-:W-:Y:S01]  /*1f70*/  FMUL.FTZ R36, R21, R36 ;  /* 0x0000002415247220 */ /* 0x000fe20000410000 */
[C---:B------:R-:W-:Y:S01]  /*1f80*/  FADD.FTZ R35, -R20.reuse, R35 ;  /* 0x0000002314237221 */ /* 0x040fe20000010100 */
[----:B------:R-:W-:Y:S01]  /*1f90*/  FADD.FTZ R28, -R20, R28 ;  /* 0x0000001c141c7221 */ /* 0x000fe20000010100 */
[----:B------:R-:W-:Y:S01]  /*1fa0*/  FFMA.FTZ R44, R43, R37, R41 ;  /* 0x000000252b2c7223 */ /* 0x000fe20000010029 */
[----:B------:R-:W0:Y:S01]  /*1fb0*/  MUFU.EX2 R18, R18 ;  /* 0x0000001200127308 */ /* 0x000e220000000800 */
[----:B------:R-:W-:Y:S01]  /*1fc0*/  FFMA.FTZ R45, R38, R36, R39 ;  /* 0x00000024262d7223 */ /* 0x000fe20000010027 */
[----:B------:R-:W-:Y:S01]  /*1fd0*/  FMUL.FTZ R50, R21, R50 ;  /* 0x0000003215327220 */ /* 0x000fe20000410000 */
[----:B------:R-:W-:Y:S01]  /*1fe0*/  FADD.FTZ R29, -R20, R29 ;  /* 0x0000001d141d7221 */ /* 0x000fe20000010100 */
[----:B------:R-:W-:Y:S01]  /*1ff0*/  SHF.L.U32 R26, R26, 0x10, RZ ;  /* 0x000000101a1a7819 */ /* 0x000fe200000006ff */
[--C-:B------:R-:W-:Y:S01]  /*2000*/  FADD.FTZ R12, R12, -R20.reuse ;  /* 0x800000140c0c7221 */ /* 0x100fe20000010000 */
[----:B------:R-:W-:Y:S01]  /*2010*/  SHF.L.U32 R27, R27, 0x10, RZ ;  /* 0x000000101b1b7819 */ /* 0x000fe200000006ff */
[----:B------:R-:W-:Y:S01]  /*2020*/  FADD.FTZ R14, R14, -R20 ;  /* 0x800000140e0e7221 */ /* 0x000fe20000010000 */
[----:B------:R-:W-:Y:S01]  /*2030*/  SHF.L.U32 R24, R24, 0x10, RZ ;  /* 0x0000001018187819 */ /* 0x000fe200000006ff */
[C---:B------:R-:W-:Y:S01]  /*2040*/  FADD.FTZ R26, -R20.reuse, R26 ;  /* 0x0000001a141a7221 */ /* 0x040fe20000010100 */
[C---:B------:R-:W-:Y:S01]  /*2050*/  FMUL.FTZ R12, R21.reuse, R12 ;  /* 0x0000000c150c7220 */ /* 0x040fe20000410000 */
[C---:B------:R-:W-:Y:S01]  /*2060*/  FADD.FTZ R27, -R20.reuse, R27 ;  /* 0x0000001b141b7221 */ /* 0x040fe20000010100 */
[C---:B------:R-:W-:Y:S01]  /*2070*/  FMUL.FTZ R14, R21.reuse, R14 ;  /* 0x0000000e150e7220 */ /* 0x040fe20000410000 */
[----:B------:R-:W-:Y:S01]  /*2080*/  FMUL.FTZ R26, R21, R26 ;  /* 0x0000001a151a7220 */ /* 0x000fe20000410000 */
[----:B------:R-:W-:Y:S01]  /*2090*/  FFMA.FTZ R12, R23, R12, R42 ;  /* 0x0000000c170c7223 */ /* 0x000fe2000001002a */
[----:B------:R-:W-:Y:S01]  /*20a0*/  FMUL.FTZ R27, R21, R27 ;  /* 0x0000001b151b7220 */ /* 0x000fe20000410000 */
[----:B------:R-:W-:Y:S01]  /*20b0*/  FADD.FTZ R24, -R20, R24 ;  /* 0x0000001814187221 */ /* 0x000fe20000010100 */
[----:B0-----:R-:W-:Y:S01]  /*20c0*/  FADD.FTZ R18, R18, 1 ;  /* 0x3f80000012127421 */ /* 0x001fe20000010000 */
[----:B------:R-:W-:Y:S01]  /*20d0*/  FFMA.FTZ R14, R23, R14, R42 ;  /* 0x0000000e170e7223 */ /* 0x000fe2000001002a */
[----:B------:R-:W-:-:S04]  /*20e0*/  SHF.L.U32 R25, R25, 0x10, RZ ;  /* 0x0000001019197819 */ /* 0x000fc800000006ff */
[----:B------:R-:W0:Y:S01]  /*20f0*/  MUFU.RCP R18, R18 ;  /* 0x0000001200127308 */ /* 0x000e220000001000 */
[----:B------:R-:W-:-:S04]  /*2100*/  FADD.FTZ R25, -R20, R25 ;  /* 0x0000001914197221 */ /* 0x000fc80000010100 */
[----:B------:R-:W-:Y:S01]  /*2110*/  FMUL.FTZ R25, R21, R25 ;  /* 0x0000001915197220 */ /* 0x000fe20000410000 */
[----:B0-----:R-:W-:Y:S01]  /*2120*/  FMUL.FTZ R37, R4, R18 ;  /* 0x0000001204257220 */ /* 0x001fe20000410000 */
[----:B------:R-:W-:-:S06]  /*2130*/  FMUL.FTZ R4, R44, -1.4426950216293334961 ;  /* 0xbfb8aa3b2c047820 */ /* 0x000fcc0000410000 */
[----:B------:R-:W0:Y:S02]  /*2140*/  MUFU.EX2 R4, R4 ;  /* 0x0000000400047308 */ /* 0x000e240000000800 */
[----:B0-----:R-:W-:-:S06]  /*2150*/  FADD.FTZ R4, R4, 1 ;  /* 0x3f80000004047421 */ /* 0x001fcc0000010000 */
[----:B------:R0:W3:Y:S02]  /*2160*/  MUFU.RCP R18, R4 ;  /* 0x0000000400127308 */ /* 0x0000e40000001000 */
[----:B0-----:R-:W-:-:S04]  /*2170*/  FMUL.FTZ R4, R21, R54 ;  /* 0x0000003615047220 */ /* 0x001fc80000410000 */
[----:B------:R-:W-:Y:S01]  /*2180*/  FFMA.FTZ R4, R23, R4, R42 ;  /* 0x0000000417047223 */ /* 0x000fe2000001002a */
[----:B---3--:R-:W-:-:S03]  /*2190*/  FMUL.FTZ R44, R44, R18 ;  /* 0x000000122c2c7220 */ /* 0x008fc60000410000 */
[----:B------:R-:W-:-:S06]  /*21a0*/  FMUL.FTZ R18, R4, -1.4426950216293334961 ;  /* 0xbfb8aa3b04127820 */ /* 0x000fcc0000410000 */
[----:B------:R-:W0:Y:S02]  /*21b0*/  MUFU.EX2 R18, R18 ;  /* 0x0000001200127308 */ /* 0x000e240000000800 */
[----:B0-----:R-:W-:-:S06]  /*21c0*/  FADD.FTZ R18, R18, 1 ;  /* 0x3f80000012127421 */ /* 0x001fcc0000010000 */
[----:B------:R-:W0:Y:S02]  /*21d0*/  MUFU.RCP R18, R18 ;  /* 0x0000001200127308 */ /* 0x000e240000001000 */
[----:B0-----:R-:W-:Y:S01]  /*21e0*/  FMUL.FTZ R36, R4, R18 ;  /* 0x0000001204247220 */ /* 0x001fe20000410000 */
[----:B------:R-:W-:Y:S01]  /*21f0*/  FADD.FTZ R18, R53, -R20 ;  /* 0x8000001435127221 */ /* 0x000fe20000010000 */
[----:B------:R-:W-:-:S03]  /*2200*/  FMUL.FTZ R4, R45, -1.4426950216293334961 ;  /* 0xbfb8aa3b2d047820 */ /* 0x000fc60000410000 */
[----:B------:R-:W-:-:S03]  /*2210*/  FMUL.FTZ R18, R21, R18 ;  /* 0x0000001215127220 */ /* 0x000fc60000410000 */
[----:B------:R-:W0:Y:S01]  /*2220*/  MUFU.EX2 R4, R4 ;  /* 0x0000000400047308 */ /* 0x000e220000000800 */
[----:B------:R-:W-:-:S04]  /*2230*/  FFMA.FTZ R18, R0, R18, R22 ;  /* 0x0000001200127223 */ /* 0x000fc80000010016 */
[----:B-1----:R-:W-:-:S06]  /*2240*/  FMUL.FTZ R19, R18, -1.4426950216293334961 ;  /* 0xbfb8aa3b12137820 */ /* 0x002fcc0000410000 */
[----:B------:R-:W1:Y:S01]  /*2250*/  MUFU.EX2 R19, R19 ;  /* 0x0000001300137308 */ /* 0x000e620000000800 */
[----:B0-----:R-:W-:-:S07]  /*2260*/  FADD.FTZ R4, R4, 1 ;  /* 0x3f80000004047421 */ /* 0x001fce0000010000 */
[----:B------:R-:W0:Y:S01]  /*2270*/  MUFU.RCP R4, R4 ;  /* 0x0000000400047308 */ /* 0x000e220000001000 */
[----:B-1----:R-:W-:-:S07]  /*2280*/  FADD.FTZ R19, R19, 1 ;  /* 0x3f80000013137421 */ /* 0x002fce0000010000 */
[----:B------:R1:W3:Y:S01]  /*2290*/  MUFU.RCP R53, R19 ;  /* 0x0000001300357308 */ /* 0x0002e20000001000 */
[----:B0-----:R-:W-:Y:S01]  /*22a0*/  FMUL.FTZ R45, R45, R4 ;  /* 0x000000042d2d7220 */ /* 0x001fe20000410000 */
[----:B-1----:R-:W-:Y:S01]  /*22b0*/  FMUL.FTZ R19, R21, R34 ;  /* 0x0000002215137220 */ /* 0x002fe20000410000 */
[----:B------:R-:W-:-:S03]  /*22c0*/  LEA R4, P0, R5, UR8, 0x1 ;  /* 0x0000000805047c11 */ /* 0x000fc6000f8008ff */
[----:B------:R-:W-:Y:S01]  /*22d0*/  FFMA.FTZ R19, R43, R19, R41 ;  /* 0x000000132b137223 */ /* 0x000fe20000010029 */
[----:B------:R-:W-:Y:S01]  /*22e0*/  LEA.HI.X R5, R5, UR9, R58, 0x1, P0 ;  /* 0x0000000905057c11 */ /* 0x000fe200080f0c3a */
[----:B---3--:R-:W-:Y:S02]  /*22f0*/  FMUL.FTZ R34, R18, R53 ;  /* 0x0000003512227220 */ /* 0x008fe40000410000 */
[----:B------:R-:W-:-:S06]  /*2300*/  FMUL.FTZ R18, R19, -1.4426950216293334961 ;  /* 0xbfb8aa3b13127820 */ /* 0x000fcc0000410000 */
[----:B------:R-:W0:Y:S02]  /*2310*/  MUFU.EX2 R18, R18 ;  /* 0x0000001200127308 */ /* 0x000e240000000800 */
[----:B0-----:R-:W-:-:S06]  /*2320*/  FADD.FTZ R18, R18, 1 ;  /* 0x3f80000012127421 */ /* 0x001fcc0000010000 */
[----:B------:R0:W1:Y:S02]  /*2330*/  MUFU.RCP R53, R18 ;  /* 0x0000001200357308 */ /* 0x0000640000001000 */
[----:B0-----:R-:W-:-:S04]  /*2340*/  FMUL.FTZ R18, R21, R52 ;  /* 0x0000003415127220 */ /* 0x001fc80000410000 */
[----:B------:R-:W-:Y:S01]  /*2350*/  FFMA.FTZ R18, R23, R18, R42 ;  /* 0x0000001217127223 */ /* 0x000fe2000001002a */
[----:B-1----:R-:W-:-:S03]  /*2360*/  FMUL.FTZ R52, R19, R53 ;  /* 0x0000003513347220 */ /* 0x002fc60000410000 */
[----:B------:R-:W-:-:S06]  /*2370*/  FMUL.FTZ R19, R18, -1.4426950216293334961 ;  /* 0xbfb8aa3b12137820 */ /* 0x000fcc0000410000 */
[----:B------:R-:W0:Y:S02]  /*2380*/  MUFU.EX2 R19, R19 ;  /* 0x0000001300137308 */ /* 0x000e240000000800 */
[----:B0-----:R-:W-:-:S06]  /*2390*/  FADD.FTZ R19, R19, 1 ;  /* 0x3f80000013137421 */ /* 0x001fcc0000010000 */
[----:B------:R0:W1:Y:S02]  /*23a0*/  MUFU.RCP R53, R19 ;  /* 0x0000001300357308 */ /* 0x0000640000001000 */
[----:B0-----:R-:W-:-:S04]  /*23b0*/  FMUL.FTZ R19, R21, R35 ;  /* 0x0000002315137220 */ /* 0x001fc80000410000 */
[----:B------:R-:W-:Y:S01]  /*23c0*/  FFMA.FTZ R19, R38, R19, R39 ;  /* 0x0000001326137223 */ /* 0x000fe20000010027 */
[----:B-1----:R-:W-:-:S03]  /*23d0*/  FMUL.FTZ R35, R18, R53 ;  /* 0x0000003512237220 */ /* 0x002fc60000410000 */
[----:B------:R-:W-:Y:S01]  /*23e0*/  FMUL.FTZ R18, R19, -1.4426950216293334961 ;  /* 0xbfb8aa3b13127820 */ /* 0x000fe20000410000 */
[----:B------:R-:W-:-:S04]  /*23f0*/  FADD.FTZ R53, R51, -R20 ;  /* 0x8000001433357221 */ /* 0x000fc80000010000 */
[----:B------:R-:W-:Y:S01]  /*2400*/  FMUL.FTZ R53, R21, R53 ;  /* 0x0000003515357220 */ /* 0x000fe20000410000 */
[----:B------:R-:W0:Y:S03]  /*2410*/  MUFU.EX2 R18, R18 ;  /* 0x0000001200127308 */ /* 0x000e260000000800 */
[----:B------:R-:W-:Y:S01]  /*2420*/  FFMA.FTZ R53, R0, R53, R22 ;  /* 0x0000003500357223 */ /* 0x000fe20000010016 */
[----:B0-----:R-:W-:-:S06]  /*2430*/  FADD.FTZ R18, R18, 1 ;  /* 0x3f80000012127421 */ /* 0x001fcc0000010000 */
[----:B------:R-:W0:Y:S02]  /*2440*/  MUFU.RCP R18, R18 ;  /* 0x0000001200127308 */ /* 0x000e240000001000 */
[----:B0-----:R-:W-:Y:S01]  /*2450*/  FMUL.FTZ R51, R19, R18 ;  /* 0x0000001213337220 */ /* 0x001fe20000410000 */
[----:B------:R-:W-:-:S04]  /*2460*/  LEA R18, P0, R6, UR8, 0x1 ;  /* 0x0000000806127c11 */ /* 0x000fc8000f8008ff */
[----:B------:R-:W-:Y:S01]  /*2470*/  LEA.HI.X R19, R6, UR9, R59, 0x1, P0 ;  /* 0x0000000906137c11 */ /* 0x000fe200080f0c3b */
[----:B------:R-:W-:Y:S01]  /*2480*/  FMUL.FTZ R6, R53, -1.4426950216293334961 ;  /* 0xbfb8aa3b35067820 */ /* 0x000fe20000410000 */
[----:B------:R-:W3:Y:S04]  /*2490*/  LDL.LU R59, [R1+0x4] ;  /* 0x00000400013b7983 */ /* 0x000ee80000300800 */
[----:B------:R-:W4:Y:S01]  /*24a0*/  LDL.LU R58, [R1+0x8] ;  /* 0x00000800013a7983 */ /* 0x000f220000300800 */
        /* <DEDUP_REMOVED lines=10> */
[----:B0-----:R-:W-:Y:S01]  /*2550*/  FFMA.FTZ R53, R23, R50, R42 ;  /* 0x0000003217357223 */ /* 0x001fe2000001002a */
        /* <DEDUP_REMOVED lines=11> */
[----:B------:R-:W0:Y:S02]  /*2610*/  MUFU.EX2 R53, R53 ;  /* 0x0000003500357308 */ /* 0x000e240000000800 */
[----:B0-----:R-:W-:-:S06]  /*2620*/  FADD.FTZ R53, R53, 1 ;  /* 0x3f80000035357421 */ /* 0x001fcc0000010000 */
[----:B------:R-:W0:Y:S02]  /*2630*/  MUFU.RCP R53, R53 ;  /* 0x0000003500357308 */ /* 0x000e240000001000 */
[----:B0-----:R-:W-:Y:S01]  /*2640*/  FMUL.FTZ R49, R6, R53 ;  /* 0x0000003506317220 */ /* 0x001fe20000410000 */
[----:B------:R-:W-:Y:S01]  /*2650*/  FFMA.FTZ R53, R0, R54, R22 ;  /* 0x0000003600357223 */ /* 0x000fe20000010016 */
[----:B------:R-:W-:-:S03]  /*2660*/  LEA R6, P0, R7, UR8, 0x1 ;  /* 0x0000000807067c11 */ /* 0x000fc6000f8008ff */
[----:B------:R-:W-:Y:S01]  /*2670*/  FMUL.FTZ R54, R53, -1.4426950216293334961 ;  /* 0xbfb8aa3b35367820 */ /* 0x000fe20000410000 */
[----:B------:R-:W-:-:S05]  /*2680*/  LEA.HI.X R7, R7, UR9, R60, 0x1, P0 ;  /* 0x0000000907077c11 */ /* 0x000fca00080f0c3c */
        /* <DEDUP_REMOVED lines=8> */
[----:B------:R-:W0:Y:S02]  /*2710*/  MUFU.RCP R53, R53 ;  /* 0x0000003500357308 */ /* 0x000e240000001000 */
[----:B0-----:R-:W-:Y:S01]  /*2720*/  FMUL.FTZ R53, R54, R53 ;  /* 0x0000003536357220 */ /* 0x001fe20000410000 */
[----:B------:R-:W-:-:S06]  /*2730*/  FMUL.FTZ R54, R12, -1.4426950216293334961 ;  /* 0xbfb8aa3b0c367820 */ /* 0x000fcc0000410000 */
[----:B------:R-:W0:Y:S02]  /*2740*/  MUFU.EX2 R54, R54 ;  /* 0x0000003600367308 */ /* 0x000e240000000800 */
[----:B0-----:R-:W-:-:S06]  /*2750*/  FADD.FTZ R54, R54, 1 ;  /* 0x3f80000036367421 */ /* 0x001fcc0000010000 */
[----:B------:R0:W1:Y:S02]  /*2760*/  MUFU.RCP R55, R54 ;  /* 0x0000003600377308 */ /* 0x0000640000001000 */
[----:B0-----:R-:W-:Y:S01]  /*2770*/  FFMA.FTZ R54, R38, R27, R39 ;  /* 0x0000001b26367223 */ /* 0x001fe20000010027 */
        /* <DEDUP_REMOVED lines=19> */
[----:B------:R-:W-:-:S05]  /*28b0*/  FFMA.FTZ R56, R38, R25, R39 ;  /* 0x0000001926387223 */ /* 0x000fca0000010027 */
[----:B------:R-:W0:Y:S02]  /*28c0*/  MUFU.EX2 R55, R55 ;  /* 0x0000003700377308 */ /* 0x000e240000000800 */
        /* <DEDUP_REMOVED lines=8> */
[----:B------:R-:W-:Y:S01]  /*2950*/  FMUL.FTZ R8, R56, -1.4426950216293334961 ;  /* 0xbfb8aa3b38087820 */ /* 0x000fe20000410000 */
[----:B------:R-:W-:-:S04]  /*2960*/  FADD.FTZ R14, R15, -R20 ;  /* 0x800000140f0e7221 */ /* 0x000fc80000010000 */
[----:B------:R-:W-:Y:S01]  /*2970*/  FMUL.FTZ R14, R21, R14 ;  /* 0x0000000e150e7220 */ /* 0x000fe20000410000 */
[----:B------:R-:W0:Y:S03]  /*2980*/  MUFU.EX2 R8, R8 ;  /* 0x0000000800087308 */ /* 0x000e260000000800 */
[----:B------:R-:W-:-:S04]  /*2990*/  FFMA.FTZ R14, R0, R14, R22 ;  /* 0x0000000e000e7223 */ /* 0x000fc80000010016 */
[----:B------:R-:W-:Y:S01]  /*29a0*/  FMUL.FTZ R15, R14, -1.4426950216293334961 ;  /* 0xbfb8aa3b0e0f7820 */ /* 0x000fe20000410000 */
[----:B0-----:R-:W-:-:S05]  /*29b0*/  FADD.FTZ R8, R8, 1 ;  /* 0x3f80000008087421 */ /* 0x001fca0000010000 */
[----:B------:R-:W0:Y:S08]  /*29c0*/  MUFU.EX2 R15, R15 ;  /* 0x0000000f000f7308 */ /* 0x000e300000000800 */
[----:B------:R-:W1:Y:S01]  /*29d0*/  MUFU.RCP R8, R8 ;  /* 0x0000000800087308 */ /* 0x000e620000001000 */
[----:B------:R-:W-:Y:S01]  /*29e0*/  SHF.L.U32 R30, R30, 0x10, RZ ;  /* 0x000000101e1e7819 */ /* 0x000fe200000006ff */
[----:B0-----:R-:W-:Y:S01]  /*29f0*/  FADD.FTZ R15, R15, 1 ;  /* 0x3f8000000f0f7421 */ /* 0x001fe20000010000 */
[----:B-1----:R-:W-:Y:S01]  /*2a00*/  FMUL.FTZ R56, R56, R8 ;  /* 0x0000000838387220 */ /* 0x002fe20000410000 */
[----:B------:R-:W-:-:S04]  /*2a10*/  LEA R8, P0, R9, UR8, 0x1 ;  /* 0x0000000809087c11 */ /* 0x000fc8000f8008ff */
[----:B--2---:R-:W-:Y:S02]  /*2a20*/  LEA.HI.X R9, R9, UR9, R57, 0x1, P0 ;  /* 0x0000000909097c11 */ /* 0x004fe400080f0c39 */
[----:B------:R0:W1:Y:S01]  /*2a30*/  MUFU.RCP R57, R15 ;  /* 0x0000000f00397308 */ /* 0x0000620000001000 */
[----:B------:R-:W-:-:S04]  /*2a40*/  FADD.FTZ R30, -R20, R30 ;  /* 0x0000001e141e7221 */ /* 0x000fc80000010100 */
[----:B0-----:R-:W-:-:S04]  /*2a50*/  FMUL.FTZ R15, R21, R30 ;  /* 0x0000001e150f7220 */ /* 0x001fc80000410000 */
[----:B------:R-:W-:Y:S01]  /*2a60*/  FFMA.FTZ R15, R43, R15, R41 ;  /* 0x0000000f2b0f7223 */ /* 0x000fe20000010029 */
[----:B-1----:R-:W-:-:S03]  /*2a70*/  FMUL.FTZ R30, R14, R57 ;  /* 0x000000390e1e7220 */ /* 0x002fc60000410000 */
[----:B------:R-:W-:-:S06]  /*2a80*/  FMUL.FTZ R14, R15, -1.4426950216293334961 ;  /* 0xbfb8aa3b0f0e7820 */ /* 0x000fcc0000410000 */
[----:B------:R-:W0:Y:S01]  /*2a90*/  MUFU.EX2 R14, R14 ;  /* 0x0000000e000e7308 */ /* 0x000e220000000800 */
[--C-:B------:R-:W-:Y:S01]  /*2aa0*/  FADD.FTZ R46, R46, -R20.reuse ;  /* 0x800000142e2e7221 */ /* 0x100fe20000010000 */
[----:B------:R-:W-:-:S03]  /*2ab0*/  FADD.FTZ R47, R47, -R20 ;  /* 0x800000142f2f7221 */ /* 0x000fc60000010000 */
[----:B------:R-:W-:Y:S01]  /*2ac0*/  FMUL.FTZ R46, R21, R46 ;  /* 0x0000002e152e7220 */ /* 0x000fe20000410000 */
[----:B0-----:R-:W-:-:S06]  /*2ad0*/  FADD.FTZ R14, R14, 1 ;  /* 0x3f8000000e0e7421 */ /* 0x001fcc0000010000 */
[----:B------:R-:W0:Y:S01]  /*2ae0*/  MUFU.RCP R14, R14 ;  /* 0x0000000e000e7308 */ /* 0x000e220000001000 */
[----:B------:R-:W-:Y:S01]  /*2af0*/  FMUL.FTZ R47, R21, R47 ;  /* 0x0000002f152f7220 */ /* 0x000fe20000410000 */
[----:B------:R-:W-:-:S03]  /*2b00*/  FFMA.FTZ R46, R23, R46, R42 ;  /* 0x0000002e172e7223 */ /* 0x000fc6000001002a */
[----:B------:R-:W-:Y:S01]  /*2b10*/  FFMA.FTZ R0, R0, R47, R22 ;  /* 0x0000002f00007223 */ /* 0x000fe20000010016 */
[----:B------:R-:W-:Y:S01]  /*2b20*/  FMUL.FTZ R47, R46, -1.4426950216293334961 ;  /* 0xbfb8aa3b2e2f7820 */ /* 0x000fe20000410000 */
[----:B0-----:R-:W-:-:S03]  /*2b30*/  FMUL.FTZ R22, R15, R14 ;  /* 0x0000000e0f167220 */ /* 0x001fc60000410000 */
[----:B------:R-:W0:Y:S01]  /*2b40*/  MUFU.EX2 R14, R47 ;  /* 0x0000002f000e7308 */ /* 0x000e220000000800 */
[----:B------:R-:W-:-:S05]  /*2b50*/  SHF.L.U32 R15, R32, 0x10, RZ ;  /* 0x00000010200f7819 */ /* 0x000fca00000006ff */
[----:B------:R-:W-:-:S04]  /*2b60*/  FADD.FTZ R32, -R20, R15 ;  /* 0x0000000f14207221 */ /* 0x000fc80000010100 */
[----:B------:R-:W-:-:S04]  /*2b70*/  FMUL.FTZ R32, R21, R32 ;  /* 0x0000002015207220 */ /* 0x000fc80000410000 */
[----:B------:R-:W-:Y:S01]  /*2b80*/  FFMA.FTZ R41, R43, R32, R41 ;  /* 0x000000202b297223 */ /* 0x000fe20000010029 */
[----:B0-----:R-:W-:Y:S01]  /*2b90*/  FADD.FTZ R32, R14, 1 ;  /* 0x3f8000000e207421 */ /* 0x001fe20000010000 */
[----:B------:R-:W-:-:S03]  /*2ba0*/  SHF.L.U32 R31, R31, 0x10, RZ ;  /* 0x000000101f1f7819 */ /* 0x000fc600000006ff */
[----:B------:R0:W1:Y:S02]  /*2bb0*/  MUFU.RCP R15, R32 ;  /* 0x00000020000f7308 */ /* 0x0000640000001000 */
[----:B------:R-:W-:-:S04]  /*2bc0*/  FADD.FTZ R14, -R20, R31 ;  /* 0x0000001f140e7221 */ /* 0x000fc80000010100 */
[----:B------:R-:W-:Y:S01]  /*2bd0*/  FMUL.FTZ R14, R21, R14 ;  /* 0x0000000e150e7220 */ /* 0x000fe20000410000 */
[----:B------:R-:W-:-:S03]  /*2be0*/  SHF.L.U32 R33, R33, 0x10, RZ ;  /* 0x0000001021217819 */ /* 0x000fc600000006ff */
[----:B------:R-:W-:Y:S01]  /*2bf0*/  FFMA.FTZ R14, R38, R14, R39 ;  /* 0x0000000e260e7223 */ /* 0x000fe20000010027 */
[----:B------:R-:W-:Y:S01]  /*2c00*/  FMUL.FTZ R31, R0, -1.4426950216293334961 ;  /* 0xbfb8aa3b001f7820 */ /* 0x000fe20000410000 */
[----:B0-----:R-:W-:Y:S01]  /*2c10*/  FADD.FTZ R32, -R20, R33 ;  /* 0x0000002114207221 */ /* 0x001fe20000010100 */
[----:B-1----:R-:W-:Y:S01]  /*2c20*/  FMUL.FTZ R46, R46, R15 ;  /* 0x0000000f2e2e7220 */ /* 0x002fe20000410000 */
[----:B------:R-:W-:Y:S01]  /*2c30*/  FMUL.FTZ R15, R14, -1.4426950216293334961 ;  /* 0xbfb8aa3b0e0f7820 */ /* 0x000fe20000410000 */
[----:B------:R-:W-:Y:S01]  /*2c40*/  FADD.FTZ R48, R48, -R20 ;  /* 0x8000001430307221 */ /* 0x000fe20000010000 */
[C---:B------:R-:W-:Y:S01]  /*2c50*/  FMUL.FTZ R32, R21.reuse, R32 ;  /* 0x0000002015207220 */ /* 0x040fe20000410000 */
[----:B------:R-:W0:Y:S02]  /*2c60*/  MUFU.EX2 R31, R31 ;  /* 0x0000001f001f7308 */ /* 0x000e240000000800 */
[----:B------:R-:W-:Y:S01]  /*2c70*/  FMUL.FTZ R48, R21, R48 ;  /* 0x0000003015307220 */ /* 0x000fe20000410000 */
[----:B------:R-:W-:-:S05]  /*2c80*/  FFMA.FTZ R38, R38, R32, R39 ;  /* 0x0000002026267223 */ /* 0x000fca0000010027 */
[----:B------:R-:W1:Y:S01]  /*2c90*/  MUFU.EX2 R15, R15 ;  /* 0x0000000f000f7308 */ /* 0x000e620000000800 */
[----:B------:R-:W-:Y:S01]  /*2ca0*/  FFMA.FTZ R23, R23, R48, R42 ;  /* 0x0000003017177223 */ /* 0x000fe2000001002a */
[----:B------:R-:W-:Y:S01]  /*2cb0*/  FMUL.FTZ R20, R41, -1.4426950216293334961 ;  /* 0xbfb8aa3b29147820 */ /* 0x000fe20000410000 */
[----:B------:R-:W-:Y:S02]  /*2cc0*/  FMUL.FTZ R21, R38, -1.4426950216293334961 ;  /* 0xbfb8aa3b26157820 */ /* 0x000fe40000410000 */
[----:B------:R-:W-:-:S03]  /*2cd0*/  FMUL.FTZ R33, R23, -1.4426950216293334961 ;  /* 0xbfb8aa3b17217820 */ /* 0x000fc60000410000 */
[----:B------:R-:W2:Y:S01]  /*2ce0*/  MUFU.EX2 R20, R20 ;  /* 0x0000001400147308 */ /* 0x000ea20000000800 */
[----:B0-----:R-:W-:-:S07]  /*2cf0*/  FADD.FTZ R31, R31, 1 ;  /* 0x3f8000001f1f7421 */ /* 0x001fce0000010000 */
[----:B------:R-:W0:Y:S01]  /*2d00*/  MUFU.EX2 R32, R33 ;  /* 0x0000002100207308 */ /* 0x000e220000000800 */
[----:B-1----:R-:W-:-:S07]  /*2d10*/  FADD.FTZ R43, R15, 1 ;  /* 0x3f8000000f2b7421 */ /* 0x002fce0000010000 */
[----:B------:R-:W1:Y:S08]  /*2d20*/  MUFU.EX2 R21, R21 ;  /* 0x0000001500157308 */ /* 0x000e700000000800 */
[----:B------:R-:W5:Y:S01]  /*2d30*/  MUFU.RCP R39, R43 ;  /* 0x0000002b00277308 */ /* 0x000f620000001000 */
[----:B--2---:R-:W-:Y:S01]  /*2d40*/  FADD.FTZ R42, R20, 1 ;  /* 0x3f800000142a7421 */ /* 0x004fe20000010000 */
[----:B0-----:R-:W-:-:S06]  /*2d50*/  FADD.FTZ R32, R32, 1 ;  /* 0x3f80000020207421 */ /* 0x001fcc0000010000 */
[----:B------:R-:W0:Y:S01]  /*2d60*/  MUFU.RCP R31, R31 ;  /* 0x0000001f001f7308 */ /* 0x000e220000001000 */
[----:B-1----:R-:W-:Y:S01]  /*2d70*/  FADD.FTZ R33, R21, 1 ;  /* 0x3f80000015217421 */ /* 0x002fe20000010000 */
[----:B------:R-:W-:Y:S02]  /*2d80*/  LEA R20, P1, R11, UR8, 0x1 ;  /* 0x000000080b147c11 */ /* 0x000fe4000f8208ff */
[----:B------:R-:W-:-:S04]  /*2d90*/  F2FP.BF16.F32.PACK_AB R37, R44, R37 ;  /* 0x000000252c25723e */ /* 0x000fc800000010ff */
[----:B------:R-:W1:Y:S01]  /*2da0*/  MUFU.RCP R42, R42 ;  /* 0x0000002a002a7308 */ /* 0x000e620000001000 */
[----:B-----5:R-:W-:Y:S01]  /*2db0*/  FMUL.FTZ R39, R14, R39 ;  /* 0x000000270e277220 */ /* 0x020fe20000410000 */
[----:B------:R-:W-:Y:S02]  /*2dc0*/  LEA R14, P0, R10, UR8, 0x1 ;  /* 0x000000080a0e7c11 */ /* 0x000fe4000f8008ff */
[----:B------:R-:W-:-:S04]  /*2dd0*/  F2FP.BF16.F32.PACK_AB R36, R45, R36 ;  /* 0x000000242d24723e */ /* 0x000fc800000010ff */
[----:B------:R-:W2:Y:S01]  /*2de0*/  MUFU.RCP R32, R32 ;  /* 0x0000002000207308 */ /* 0x000ea20000001000 */
[----:B0-----:R-:W-:Y:S01]  /*2df0*/  FMUL.FTZ R31, R0, R31 ;  /* 0x0000001f001f7220 */ /* 0x001fe20000410000 */
[----:B---3--:R-:W-:-:S06]  /*2e00*/  LEA.HI.X R15, R10, UR9, R59, 0x1, P0 ;  /* 0x000000090a0f7c11 */ /* 0x008fcc00080f0c3b */
[----:B------:R-:W0:Y:S01]  /*2e10*/  MUFU.RCP R33, R33 ;  /* 0x0000002100217308 */ /* 0x000e220000001000 */
[----:B----4-:R-:W-:Y:S02]  /*2e20*/  LEA.HI.X R21, R11, UR9, R58, 0x1, P1 ;  /* 0x000000090b157c11 */ /* 0x010fe400088f0c3a */
[----:B------:R-:W-:Y:S02]  /*2e30*/  F2FP.BF16.F32.PACK_AB R34, R52, R34 ;  /* 0x000000223422723e */ /* 0x000fe400000010ff */
[----:B------:R-:W-:Y:S01]  /*2e40*/  F2FP.BF16.F32.PACK_AB R35, R51, R35 ;  /* 0x000000233323723e */ /* 0x000fe200000010ff */
[----:B------:R-:W-:Y:S01]  /*2e50*/  STG.E.U16 desc[UR6][R16.64+0x4], R40 ;  /* 0x0000042810007986 */ /* 0x000fe2000c101506 */
[----:B------:R-:W-:Y:S02]  /*2e60*/  PRMT R0, R40, 0x7632, R0 ;  /* 0x0000763228007816 */ /* 0x000fe40000000000 */
[----:B------:R-:W-:Y:S02]  /*2e70*/  F2FP.BF16.F32.PACK_AB R28, R50, R28 ;  /* 0x0000001c321c723e */ /* 0x000fe400000010ff */
[----:B------:R-:W-:-:S02]  /*2e80*/  F2FP.BF16.F32.PACK_AB R29, R49, R29 ;  /* 0x0000001d311d723e */ /* 0x000fc400000010ff */
[----:B------:R-:W-:Y:S02]  /*2e90*/  PRMT R10, R37, 0x7632, R10 ;  /* 0x00007632250a7816 */ /* 0x000fe4000000000a */
[----:B------:R-:W-:Y:S01]  /*2ea0*/  PRMT R11, R36, 0x7632, R11 ;  /* 0x00007632240b7816 */ /* 0x000fe2000000000b */
[----:B------:R3:W-:Y:S01]  /*2eb0*/  STG.E.U16 desc[UR6][R16.64+0x6], R0 ;  /* 0x0000060010007986 */ /* 0x0007e2000c101506 */
[----:B------:R-:W-:Y:S02]  /*2ec0*/  F2FP.BF16.F32.PACK_AB R26, R53, R26 ;  /* 0x0000001a351a723e */ /* 0x000fe400000010ff */
[----:B------:R-:W-:Y:S01]  /*2ed0*/  F2FP.BF16.F32.PACK_AB R27, R54, R27 ;  /* 0x0000001b361b723e */ /* 0x000fe200000010ff */
[----:B------:R-:W-:Y:S01]  /*2ee0*/  STG.E.U16 desc[UR6][R4.64], R37 ;  /* 0x0000002504007986 */ /* 0x000fe2000c101506 */
[----:B------:R-:W-:Y:S01]  /*2ef0*/  F2FP.BF16.F32.PACK_AB R24, R55, R24 ;  /* 0x000000183718723e */ /* 0x000fe200000010ff */
[----:B-1----:R-:W-:Y:S01]  /*2f00*/  FMUL.FTZ R42, R41, R42 ;  /* 0x0000002a292a7220 */ /* 0x002fe20000410000 */
[----:B--2---:R-:W-:Y:S01]  /*2f10*/  FMUL.FTZ R32, R23, R32 ;  /* 0x0000002017207220 */ /* 0x004fe20000410000 */
[----:B------:R1:W-:Y:S01]  /*2f20*/  STG.E.U16 desc[UR6][R4.64+0x2], R10 ;  /* 0x0000020a04007986 */ /* 0x0003e2000c101506 */
[----:B0-----:R-:W-:Y:S01]  /*2f30*/  FMUL.FTZ R33, R38, R33 ;  /* 0x0000002126217220 */ /* 0x001fe20000410000 */
[----:B------:R-:W-:Y:S01]  /*2f40*/  F2FP.BF16.F32.PACK_AB R25, R56, R25 ;  /* 0x000000193819723e */ /* 0x000fe200000010ff */
[----:B------:R-:W-:Y:S01]  /*2f50*/  ULDC.64 UR8, c[0x0][0x238] ;  /* 0x00008e0000087ab9 */ /* 0x000fe20000000a00 */
[----:B------:R-:W-:Y:S01]  /*2f60*/  STG.E.U16 desc[UR6][R4.64+0x4], R36 ;  /* 0x0000042404007986 */ /* 0x000fe2000c101506 */
[----:B---3--:R-:W-:-:S03]  /*2f70*/  PRMT R0, R34, 0x7632, R0 ;  /* 0x0000763222007816 */ /* 0x008fc60000000000 */
[----:B------:R0:W-:Y:S01]  /*2f80*/  STG.E.U16 desc[UR6][R4.64+0x6], R11 ;  /* 0x0000060b04007986 */ /* 0x0001e2000c101506 */
[----:B------:R-:W-:-:S03]  /*2f90*/  F2FP.BF16.F32.PACK_AB R22, R22, R30 ;  /* 0x0000001e1616723e */ /* 0x000fc600000010ff */
[----:B------:R-:W-:Y:S01]  /*2fa0*/  STG.E.U16 desc[UR6][R18.64], R34 ;  /* 0x0000002212007986 */ /* 0x000fe2000c101506 */
[----:B-1----:R-:W-:Y:S02]  /*2fb0*/  PRMT R10, R29, 0x7632, R10 ;  /* 0x000076321d0a7816 */ /* 0x002fe4000000000a */
[----:B0-----:R-:W-:Y:S02]  /*2fc0*/  PRMT R5, R35, 0x7632, R5 ;  /* 0x0000763223057816 */ /* 0x001fe40000000005 */
[----:B------:R-:W-:Y:S01]  /*2fd0*/  PRMT R4, R28, 0x7632, R4 ;  /* 0x000076321c047816 */ /* 0x000fe20000000004 */
[----:B------:R0:W-:Y:S01]  /*2fe0*/  STG.E.U16 desc[UR6][R18.64+0x2], R0 ;  /* 0x0000020012007986 */ /* 0x0001e2000c101506 */
[----:B------:R-:W-:-:S03]  /*2ff0*/  F2FP.BF16.F32.PACK_AB R39, R39, R46 ;  /* 0x0000002e2727723e */ /* 0x000fc600000010ff */
[----:B------:R-:W-:Y:S04]  /*3000*/  STG.E.U16 desc[UR6][R18.64+0x4], R35 ;  /* 0x0000042312007986 */ /* 0x000fe8000c101506 */
[----:B------:R1:W-:Y:S01]  /*3010*/  STG.E.U16 desc[UR6][R18.64+0x6], R5 ;  /* 0x0000060512007986 */ /* 0x0003e2000c101506 */
[----:B------:R-:W-:-:S03]  /*3020*/  F2FP.BF16.F32.PACK_AB R31, R42, R31 ;  /* 0x0000001f2a1f723e */ /* 0x000fc600000010ff */
[----:B------:R2:W-:Y:S01]  /*3030*/  STG.E.U16 desc[UR6][R6.64+0x2], R4 ;  /* 0x0000020406007986 */ /* 0x0005e2000c101506 */
[----:B0-----:R-:W-:Y:S02]  /*3040*/  PRMT R0, R26, 0x7632, R0 ;  /* 0x000076321a007816 */ /* 0x001fe40000000000 */
[----:B------:R-:W-:Y:S01]  /*3050*/  F2FP.BF16.F32.PACK_AB R32, R33, R32 ;  /* 0x000000202120723e */ /* 0x000fe200000010ff */
[----:B------:R-:W-:Y:S01]  /*3060*/  STG.E.U16 desc[UR6][R6.64], R28 ;  /* 0x0000001c06007986 */ /* 0x000fe2000c101506 */
[----:B-1----:R-:W-:-:S03]  /*3070*/  PRMT R5, R27, 0x7632, R5 ;  /* 0x000076321b057816 */ /* 0x002fc60000000005 */
[----:B------:R-:W-:Y:S01]  /*3080*/  STG.E.U16 desc[UR6][R6.64+0x4], R29 ;  /* 0x0000041d06007986 */ /* 0x000fe2000c101506 */
[----:B--2---:R-:W-:-:S03]  /*3090*/  PRMT R4, R24, 0x7632, R4 ;  /* 0x0000763218047816 */ /* 0x004fc60000000004 */
[----:B------:R0:W-:Y:S01]  /*30a0*/  STG.E.U16 desc[UR6][R6.64+0x6], R10 ;  /* 0x0000060a06007986 */ /* 0x0001e2000c101506 */
[----:B------:R-:W-:-:S03]  /*30b0*/  IADD3 R2, P0, R2, 0x2, RZ ;  /* 0x0000000202027810 */ /* 0x000fc60007f1e0ff */
[----:B------:R-:W-:Y:S04]  /*30c0*/  STG.E.U16 desc[UR6][R12.64], R26 ;  /* 0x0000001a0c007986 */ /* 0x000fe8000c101506 */
[----:B------:R1:W-:Y:S04]  /*30d0*/  STG.E.U16 desc[UR6][R12.64+0x2], R0 ;  /* 0x000002000c007986 */ /* 0x0003e8000c101506 */
[----:B------:R-:W-:Y:S01]  /*30e0*/  STG.E.U16 desc[UR6][R12.64+0x4], R27 ;  /* 0x0000041b0c007986 */ /* 0x000fe2000c101506 */
[----:B0-----:R-:W-:Y:S02]  /*30f0*/  PRMT R6, R25, 0x7632, R6 ;  /* 0x0000763219067816 */ /* 0x001fe40000000006 */
[----:B------:R-:W-:Y:S01]  /*3100*/  PRMT R7, R22, 0x7632, R7 ;  /* 0x0000763216077816 */ /* 0x000fe20000000007 */
[----:B------:R-:W-:Y:S01]  /*3110*/  STG.E.U16 desc[UR6][R12.64+0x6], R5 ;  /* 0x000006050c007986 */ /* 0x000fe2000c101506 */
[----:B------:R-:W-:-:S03]  /*3120*/  PRMT R10, R31, 0x7632, R10 ;  /* 0x000076321f0a7816 */ /* 0x000fc6000000000a */
[----:B------:R0:W-:Y:S01]  /*3130*/  STG.E.U16 desc[UR6][R8.64+0x2], R4 ;  /* 0x0000020408007986 */ /* 0x0001e2000c101506 */
[----:B-1----:R-:W-:-:S03]  /*3140*/  PRMT R0, R39, 0x7632, R0 ;  /* 0x0000763227007816 */ /* 0x002fc60000000000 */
        /* <DEDUP_REMOVED lines=14> */
[----:B------:R-:W-:Y:S01]  /*3230*/  ISETP.GE.AND.EX P0, PT, R3, UR9, PT, P0 ;  /* 0x0000000903007c0c */ /* 0x000fe2000bf06300 */
[----:B------:R-:W-:-:S12]  /*3240*/  ULOP3.LUT UR4, UR4, 0x1, URZ, 0x3c, !UPT ;  /* 0x0000000104047892 */ /* 0x000fd8000f8e3c3f */
[----:B-1----:R-:W-:Y:S05]  /*3250*/  @!P0 BRA `(.L_x_1322) ;  /* 0xffffffcc00d88947 */ /* 0x002fea000383ffff */
[----:B------:R-:W-:Y:S05]  /*3260*/  EXIT ;  /* 0x000000000000794d */ /* 0x000fea0003800000 */
.L_x_1323:
        /* <DEDUP_REMOVED lines=9> */
.L_x_2774:


//--------------------- .text._ZN13group_norm_v214gn_cuda_kernelI13__nv_bfloat16Li320ELi1ELi16ELi20ELi4096ELb1ELi64ELi320ELi320ELi4ELb1ELi2ELb0ELb0ENS_16CompileConditionILi900EEEEEvPT_PKS4_S7_S7_flPfS8_Pj --------------------------
	.section	.text._ZN13group_norm_v214gn_cuda_kernelI13__nv_bfloat16Li320ELi1ELi16ELi20ELi4096ELb1ELi64ELi320ELi320ELi4ELb1ELi2ELb0ELb0ENS_16CompileConditionILi900EEEEEvPT_PKS4_S7_S7_flPfS8_Pj,"ax",@progbits
	.align	128
        .global         _ZN13group_norm_v214gn_cuda_kernelI13__nv_bfloat16Li320ELi1ELi16ELi20ELi4096ELb1ELi64ELi320ELi320ELi4ELb1ELi2ELb0ELb0ENS_16CompileConditionILi900EEEEEvPT_PKS4_S7_S7_flPfS8_Pj
        .type           _ZN13group_norm_v214gn_cuda_kernelI13__nv_bfloat16Li320ELi1ELi16ELi20ELi4096ELb1ELi64ELi320ELi320ELi4ELb1ELi2ELb0ELb0ENS_16CompileConditionILi900EEEEEvPT_PKS4_S7_S7_flPfS8_Pj,@function
        .size           _ZN13group_norm_v214gn_cuda_kernelI13__nv_bfloat16Li320ELi1ELi16ELi20ELi4096ELb1ELi64ELi320ELi320ELi4ELb1ELi2ELb0ELb0ENS_16CompileConditionILi900EEEEEvPT_PKS4_S7_S7_flPfS8_Pj,(.L_x_2775 - _ZN13group_norm_v214gn_cuda_kernelI13__nv_bfloat16Li320ELi1ELi16ELi20ELi4096ELb1ELi64ELi320ELi320ELi4ELb1ELi2ELb0ELb0ENS_16CompileConditionILi900EEEEEvPT_PKS4_S7_S7_flPfS8_Pj)
        .other          _ZN13group_norm_v214gn_cuda_kernelI13__nv_bfloat16Li320ELi1ELi16ELi20ELi4096ELb1ELi64ELi320ELi320ELi4ELb1ELi2ELb0ELb0ENS_16CompileConditionILi900EEEEEvPT_PKS4_S7_S7_flPfS8_Pj,@"STO_CUDA_ENTRY STV_DEFAULT"
_ZN13group_norm_v214gn_cuda_kernelI13__nv_bfloat16Li320ELi1ELi16ELi20ELi4096ELb1ELi64ELi320ELi320ELi4ELb1ELi2ELb0ELb0ENS_16CompileConditionILi900EEEEEvPT_PKS4_S7_S7_flPfS8_Pj:
.text._ZN13group_norm_v214gn_cuda_kernelI13__nv_bfloat16Li320ELi1ELi16ELi20ELi4096ELb1ELi64ELi320ELi320ELi4ELb1ELi2ELb0ELb0ENS_16CompileConditionILi900EEEEEvPT_PKS4_S7_S7_flPfS8_Pj:
        /* <DEDUP_REMOVED lines=11> */
[----:B------:R-:W-:Y:S02]  /*00b0*/  MOV R13, 0x7fffffc1 ;  /* 0x7fffffc1000d7802 */ /* 0x000fe40000000f00 */
[----:B------:R-:W-:Y:S02]  /*00c0*/  ISETP.EQ.U32.AND P2, PT, RZ, UR8, PT ;  /* 0x00000008ff007c0c */ /* 0x000fe4000bf42070 */
[----:B------:R-:W-:Y:S01]  /*00d0*/  MOV R15, UR10 ;  /* 0x0000000a000f7c02 */ /* 0x000fe20008000f00 */
[----:B-1----:R-:W-:-:S02]  /*00e0*/  ULEA UR6, UR5, UR4, 0x18 ;  /* 0x0000000405067291 */ /* 0x002fc4000f8ec03f */
[----:B------:R-:W-:-:S04]  /*00f0*/  UIADD3 UR4, UR4, 0xc80, URZ ;  /* 0x00000c8004047890 */ /* 0x000fc8000fffe03f */
[----:B------:R-:W-:Y:S01]  /*0100*/  MOV R11, UR6 ;  /* 0x00000006000b7c02 */ /* 0x000fe20008000f00 */
[----:B0-----:R-:W-:Y:S01]  /*0110*/  IMAD.WIDE.U32 R2, R12, -0x33333333, RZ ;  /* 0xcccccccd0c027825 */ /* 0x001fe200078e00ff */
[--C-:B------:R-:W-:Y:S01]  /*0120*/  SHF.R.U32.HI R5, RZ, 0x2, R12.reuse ;  /* 0x00000002ff057819 */ /* 0x100fe2000001160c */
[----:B------:R-:W-:Y:S01]  /*0130*/  ULDC.64 UR6, c[0x0][0x250] ;  /* 0x0000940000067ab9 */ /* 0x000fe20000000a00 */
[----:B------:R-:W-:Y:S01]  /*0140*/  ULEA UR4, UR5, UR4, 0x18 ;  /* 0x0000000405047291 */ /* 0x000fe2000f8ec03f */
[C---:B--2---:R-:W-:Y:S01]  /*0150*/  LOP3.LUT R0, R6.reuse, 0x3f, RZ, 0xc0, !PT ;  /* 0x0000003f06007812 */ /* 0x044fe200078ec0ff */
[----:B------:R-:W-:Y:S01]  /*0160*/  ULEA UR6, UP0, UR10, UR6, 0x2 ;  /* 0x000000060a067291 */ /* 0x000fe2000f80103f */
[----:B------:R-:W-:Y:S02]  /*0170*/  SHF.R.U32.HI R7, RZ, 0x6, R3 ;  /* 0x00000006ff077819 */ /* 0x000fe40000011603 */
[C---:B------:R-:W-:Y:S01]  /*0180*/  SHF.L.U32 R9, R5.reuse, 0x6, RZ ;  /* 0x0000000605097819 */ /* 0x040fe200000006ff */
[----:B------:R-:W-:Y:S01]  /*0190*/  IMAD R5, R5, 0x14, RZ ;  /* 0x0000001405057824 */ /* 0x000fe200078e02ff */
[C---:B------:R-:W-:Y:S01]  /*01a0*/  ISETP.NE.AND P1, PT, R6.reuse, RZ, PT ;  /* 0x000000ff0600720c */ /* 0x040fe20003f25270 */
[----:B------:R-:W-:Y:S01]  /*01b0*/  IMAD R2, R7, -0x50, R12 ;  /* 0xffffffb007027824 */ /* 0x000fe200078e020c */
[----:B------:R-:W-:Y:S01]  /*01c0*/  LOP3.LUT P0, RZ, R6, 0x3f, RZ, 0xc0, !PT ;  /* 0x0000003f06ff7812 */ /* 0x000fe2000780c0ff */
[----:B------:R-:W-:Y:S01]  /*01d0*/  ULEA.HI.X UR7, UR10, UR7, URZ, 0x2, UP0 ;  /* 0x000000070a077291 */ /* 0x000fe200080f143f */
[----:B------:R-:W-:Y:S01]  /*01e0*/  LOP3.LUT R0, R9, 0xffffffc0, R0, 0xe2, !PT ;  /* 0xffffffc009007812 */ /* 0x000fe200078ee200 */
[C---:B------:R-:W-:Y:S01]  /*01f0*/  IMAD R4, R2.reuse, 0x28, R11 ;  /* 0x0000002802047824 */ /* 0x040fe200078e020b */
[C---:B------:R-:W-:Y:S01]  /*0200*/  IADD3 R6, R5.reuse, 0x4, RZ ;  /* 0x0000000405067810 */ /* 0x040fe20007ffe0ff */
[----:B------:R-:W-:Y:S01]  /*0210*/  IMAD.WIDE.U32 R2, R2, -0x33333333, RZ ;  /* 0xcccccccd02027825 */ /* 0x000fe200078e00ff */
[----:B------:R-:W-:-:S02]  /*0220*/  IADD3 R9, R5, 0xc, RZ ;  /* 0x0000000c05097810 */ /* 0x000fc40007ffe0ff */
[----:B------:R-:W-:Y:S02]  /*0230*/  LEA R2, R7, R4, 0x3 ;  /* 0x0000000407027211 */ /* 0x000fe400078e18ff */
[----:B------:R-:W-:Y:S02]  /*0240*/  SHF.L.U32 R8, R3, 0x1, RZ ;  /* 0x0000000103087819 */ /* 0x000fe400000006ff */
[C---:B------:R-:W-:Y:S02]  /*0250*/  IADD3 R7, R5.reuse, 0x8, RZ ;  /* 0x0000000805077810 */ /* 0x040fe40007ffe0ff */
[----:B------:R-:W-:Y:S02]  /*0260*/  SHF.R.U32.HI R3, RZ, 0x2, R5 ;  /* 0x00000002ff037819 */ /* 0x000fe40000011605 */
[----:B------:R-:W-:Y:S02]  /*0270*/  IADD3 R5, R5, 0x10, RZ ;  /* 0x0000001005057810 */ /* 0x000fe40007ffe0ff */
[----:B------:R-:W-:Y:S01]  /*0280*/  SHF.R.U32.HI R6, RZ, 0x2, R6 ;  /* 0x00000002ff067819 */ /* 0x000fe20000011606 */
[----:B------:R-:W-:Y:S01]  /*0290*/  IMAD R3, R3, 0x28, R11 ;  /* 0x0000002803037824 */ /* 0x000fe200078e020b */
[----:B------:R-:W-:-:S02]  /*02a0*/  SHF.R.U32.HI R7, RZ, 0x2, R7 ;  /* 0x00000002ff077819 */ /* 0x000fc40000011607 */
[----:B------:R-:W-:Y:S02]  /*02b0*/  SHF.R.U32.HI R9, RZ, 0x2, R9 ;  /* 0x00000002ff097819 */ /* 0x000fe40000011609 */
[----:B------:R-:W-:Y:S01]  /*02c0*/  SHF.R.U32.HI R10, RZ, 0x2, R5 ;  /* 0x00000002ff0a7819 */ /* 0x000fe20000011605 */
[--C-:B------:R-:W-:Y:S01]  /*02d0*/  IMAD R5, R6, 0x28, R11.reuse ;  /* 0x0000002806057824 */ /* 0x100fe200078e020b */
[C---:B------:R-:W-:Y:S01]  /*02e0*/  SHF.L.U32 R4, R12.reuse, 0x3, RZ ;  /* 0x000000030c047819 */ /* 0x040fe200000006ff */
[--C-:B------:R-:W-:Y:S01]  /*02f0*/  IMAD R7, R7, 0x28, R11.reuse ;  /* 0x0000002807077824 */ /* 0x100fe200078e020b */
[----:B------:R-:W-:Y:S01]  /*0300*/  ISETP.GT.U32.OR P0, PT, R12, 0xf, P0 ;  /* 0x0000000f0c00780c */ /* 0x000fe20000704470 */
[--C-:B------:R-:W-:Y:S01]  /*0310*/  IMAD R9, R9, 0x28, R11.reuse ;  /* 0x0000002809097824 */ /* 0x100fe200078e020b */
[----:B------:R-:W-:Y:S01]  /*0320*/  SEL R13, R13, 0x1, !P1 ;  /* 0x000000010d0d7807 */ /* 0x000fe20004800000 */
[----:B------:R-:W-:Y:S01]  /*0330*/  IMAD R11, R10, 0x28, R11 ;  /* 0x000000280a0b7824 */ /* 0x000fe200078e020b */
[----:B------:R-:W-:-:S02]  /*0340*/  LOP3.LUT R10, R4, 0x18, RZ, 0xc0, !PT ;  /* 0x00000018040a7812 */ /* 0x000fc400078ec0ff */
[----:B------:R-:W-:Y:S02]  /*0350*/  MOV R96, UR6 ;  /* 0x0000000600607c02 */ /* 0x000fe40008000f00 */
[C---:B------:R-:W-:Y:S02]  /*0360*/  IADD3 R4, R10.reuse, R5, RZ ;  /* 0x000000050a047210 */ /* 0x040fe40007ffe0ff */
[C---:B------:R-:W-:Y:S02]  /*0370*/  IADD3 R5, R10.reuse, R7, RZ ;  /* 0x000000070a057210 */ /* 0x040fe40007ffe0ff */
[----:B------:R-:W-:Y:S02]  /*0380*/  IADD3 R7, R10, R11, RZ ;  /* 0x0000000b0a077210 */ /* 0x000fe40007ffe0ff */
[----:B------:R-:W-:Y:S02]  /*0390*/  SHF.R.U32.HI R11, RZ, 0x4, R12 ;  /* 0x00000004ff0b7819 */ /* 0x000fe4000001160c */
[----:B------:R-:W-:-:S02]  /*03a0*/  IADD3 R3, R3, R10, RZ ;  /* 0x0000000a03037210 */ /* 0x000fc40007ffe0ff */
[----:B------:R-:W-:Y:S01]  /*03b0*/  IADD3 R6, R10, R9, RZ ;  /* 0x000000090a067210 */ /* 0x000fe20007ffe0ff */
[----:B------:R-:W-:Y:S01]  /*03c0*/  HFMA2.MMA R10, -RZ, RZ, 0, 0 ;  /* 0x00000000ff0a7435 */ /* 0x000fe200000001ff */
[----:B------:R-:W-:Y:S02]  /*03d0*/  MOV R9, RZ ;  /* 0x000000ff00097202 */ /* 0x000fe40000000f00 */
[----:B------:R-:W-:Y:S02]  /*03e0*/  SHF.R.S32.HI R12, RZ, 0x1f, R12 ;  /* 0x0000001fff0c7819 */ /* 0x000fe4000001140c */
[----:B------:R-:W-:Y:S02]  /*03f0*/  MOV R97, UR7 ;  /* 0x0000000700617c02 */ /* 0x000fe40008000f00 */
[----:B------:R-:W-:Y:S02]  /*0400*/  LEA R14, R11, UR4, 0x3 ;  /* 0x000000040b0e7c11 */ /* 0x000fe4000f8e18ff */
[----:B------:R-:W-:-:S02]  /*0410*/  LOP3.LUT R8, R8, 0xfffffff8, RZ, 0xc0, !PT ;  /* 0xfffffff808087812 */ /* 0x000fc400078ec0ff */
[----:B------:R-:W-:Y:S01]  /*0420*/  ISETP.EQ.OR.EX P0, PT, RZ, UR9, P0, P2 ;  /* 0x00000009ff007c0c */ /* 0x000fe20008702720 */
[----:B------:R-:W-:-:S12]  /*0430*/  ULDC.64 UR8, c[0x0][0x208] ;  /* 0x0000820000087ab9 */ /* 0x000fd80000000a00 */
.L_x_1332:
[----:B0-----:R-:W0:Y:S01]  /*0440*/  S2R R138, SR_TID.X ;  /* 0x00000000008a7919 */ /* 0x001e220000002100 */
[----:B------:R-:W1:Y:S01]  /*0450*/  S2UR UR5, SR_CTAID.X ;  /* 0x00000000000579c3 */ /* 0x000e620000002500 */
[----:B------:R-:W-:Y:S01]  /*0460*/  MOV R21, RZ ;  /* 0x000000ff00157202 */ /* 0x000fe20000000f00 */
[----:B------:R-:W-:Y:S01]  /*0470*/  IMAD R123, R9, 0x140000, RZ ;  /* 0x00140000097b7824 */ /* 0x000fe200078e02ff */
[----:B------:R-:W-:Y:S01]  /*0480*/  ULDC.64 UR6, c[0x0][0x218] ;  /* 0x0000860000067ab9 */ /* 0x000fe20000000a00 */
        /* <DEDUP_REMOVED lines=9> */
[----:B------:R-:W-:Y:S01]  /*0520*/  IMAD.WIDE.U32 R30, R15, 0x140000, R20 ;  /* 0x001400000f1e7825 */ /* 0x000fe200078e0014 */
[----:B------:R-:W-:-:S04]  /*0530*/  IADD3 R21, R23, 0x500, RZ ;  /* 0x0000050017157810 */ /* 0x000fc80007ffe0ff */
        /* <DEDUP_REMOVED lines=14> */
[----:B------:R-:W-:-:S04]  /*0620*/  LEA R90, P1, R50, UR6, 0x1 ;  /* 0x00000006325a7c11 */ /* 0x000fc8000f8208ff */
[----:B------:R-:W-:Y:S02]  /*0630*/  LEA.HI.X R91, R50, UR7, R46, 0x1, P1 ;  /* 0x00000007325b7c11 */ /* 0x000fe400088f0c2e */
[----:B------:R-:W-:-:S04]  /*0640*/  IADD3 R115, R23, 0xf00, RZ ;  /* 0x00000f0017737810 */ /* 0x000fc80007ffe0ff */
[----:B------:R-:W4:Y:S01]  /*0650*/  LDG.E.64.CONSTANT R90, desc[UR8][R90.64] ;  /* 0x000000085a5a7981 */ /* 0x000f22000c1e9b00 */
[----:B------:R-:W-:-:S04]  /*0660*/  IADD3 R115, P1, R115, R30, RZ ;  /* 0x0000001e73737210 */ /* 0x000fc80007f3e0ff */
[----:B------:R-:W-:Y:S02]  /*0670*/  IADD3.X R117, RZ, R123, RZ, P1, !PT ;  /* 0x0000007bff757210 */ /* 0x000fe40000ffe4ff */
[----:B------:R-:W-:-:S04]  /*0680*/  LEA R88, P1, R115, UR6, 0x1 ;  /* 0x0000000673587c11 */ /* 0x000fc8000f8208ff */
[----:B------:R-:W-:Y:S02]  /*0690*/  LEA.HI.X R89, R115, UR7, R117, 0x1, P1 ;  /* 0x0000000773597c11 */ /* 0x000fe400088f0c75 */
[----:B------:R-:W-:-:S04]  /*06a0*/  IADD3 R41, R23, 0x1400, RZ ;  /* 0x0000140017297810 */ /* 0x000fc80007ffe0ff */
[----:B------:R-:W4:Y:S01]  /*06b0*/  LDG.E.64.CONSTANT R88, desc[UR8][R88.64] ;  /* 0x0000000858587981 */ /* 0x000f22000c1e9b00 */
[----:B------:R-:W-:Y:S02]  /*06c0*/  IADD3 R41, P1, R41, R30, RZ ;  /* 0x0000001e29297210 */ /* 0x000fe40007f3e0ff */
[----:B------:R-:W-:Y:S02]  /*06d0*/  IADD3 R17, R23, 0x1900, RZ ;  /* 0x0000190017117810 */ /* 0x000fe40007ffe0ff */
[----:B------:R-:W-:Y:S02]  /*06e0*/  IADD3.X R38, RZ, R123, RZ, P1, !PT ;  /* 0x0000007bff267210 */ /* 0x000fe40000ffe4ff */
[----:B------:R-:W-:-:S04]  /*06f0*/  LEA R86, P1, R41, UR6, 0x1 ;  /* 0x0000000629567c11 */ /* 0x000fc8000f8208ff */
        /* <DEDUP_REMOVED lines=68> */
[----:B------:R-:W-:-:S04]  /*0b40*/  SHF.L.U32 R60, R20, 0x1, RZ ;  /* 0x00000001143c7819 */ /* 0x000fc800000006ff */
[----:B------:R-:W-:Y:S02]  /*0b50*/  IADD3 R62, P1, R60, UR6, RZ ;  /* 0x000000063c3e7c10 */ /* 0x000fe4000ff3e0ff */
[C---:B--2---:R-:W-:Y:S02]  /*0b60*/  PRMT R23, R94.reuse, 0x7632, R23 ;  /* 0x000076325e177816 */ /* 0x044fe40000000017 */
[----:B------:R-:W-:Y:S02]  /*0b70*/  SHF.L.U32 R125, R94, 0x10, RZ ;  /* 0x000000105e7d7819 */ /* 0x000fe400000006ff */
[----:B------:R-:W-:Y:S02]  /*0b80*/  SHF.L.U32 R30, R23, 0x10, RZ ;  /* 0x00000010171e7819 */ /* 0x000fe400000006ff */
[----:B------:R-:W-:Y:S01]  /*0b90*/  SHF.L.U32 R127, R95, 0x10, RZ ;  /* 0x000000105f7f7819 */ /* 0x000fe200000006ff */
[----:B------:R-:W-:Y:S01]  /*0ba0*/  FADD.FTZ R25, RZ, R125 ;  /* 0x0000007dff197221 */ /* 0x000fe20000010000 */
[----:B------:R-:W-:Y:S01]  /*0bb0*/  FFMA.FTZ R27, R125, R125, RZ ;  /* 0x0000007d7d1b7223 */ /* 0x000fe200000100ff */
[----:B------:R-:W-:-:S02]  /*0bc0*/  PRMT R23, R95, 0x7632, R23 ;  /* 0x000076325f177816 */ /* 0x000fc40000000017 */
[----:B------:R-:W-:Y:S01]  /*0bd0*/  FADD.FTZ R32, R25, R30 ;  /* 0x0000001e19207221 */ /* 0x000fe20000010000 */
[----:B------:R-:W-:Y:S01]  /*0be0*/  FFMA.FTZ R30, R30, R30, R27 ;  /* 0x0000001e1e1e7223 */ /* 0x000fe2000001001b */
[----:B------:R-:W-:Y:S02]  /*0bf0*/  SHF.L.U32 R25, R23, 0x10, RZ ;  /* 0x0000001017197819 */ /* 0x000fe400000006ff */
[----:B------:R-:W-:Y:S01]  /*0c00*/  FADD.FTZ R32, R32, R127 ;  /* 0x0000007f20207221 */ /* 0x000fe20000010000 */
[----:B------:R-:W-:Y:S01]  /*0c10*/  FFMA.FTZ R30, R127, R127, R30 ;  /* 0x0000007f7f1e7223 */ /* 0x000fe2000001001e */
[C---:B---3--:R-:W-:Y:S02]  /*0c20*/  SHF.L.U32 R126, R92.reuse, 0x10, RZ ;  /* 0x000000105c7e7819 */ /* 0x048fe400000006ff */
        /* <DEDUP_REMOVED lines=13> */
[----:B----4-:R-:W-:-:S02]  /*0d00*/  SHF.L.U32 R111, R90, 0x10, RZ ;  /* 0x000000105a6f7819 */ /* 0x010fc400000006ff */
        /* <DEDUP_REMOVED lines=13> */
[----:B------:R-:W-:Y:S02]  /*0de0*/  SHF.R.U32.HI R25, RZ, 0x1f, R20 ;  /* 0x0000001fff197819 */ /* 0x000fe40000011614 */
[C---:B------:R-:W-:Y:S01]  /*0df0*/  SHF.L.U32 R109, R88.reuse, 0x10, RZ ;  /* 0x00000010586d7819 */ /* 0x040fe200000006ff */
[----:B------:R-:W-:Y:S01]  /*0e00*/  FFMA.FTZ R30, R23, R23, R30 ;  /* 0x00000017171e7223 */ /* 0x000fe2000001001e */
[----:B------:R-:W-:Y:S01]  /*0e10*/  PRMT R20, R88, 0x7632, R20 ;  /* 0x0000763258147816 */ /* 0x000fe20000000014 */
[----:B------:R-:W-:Y:S01]  /*0e20*/  FADD.FTZ R32, R32, R23 ;  /* 0x0000001720207221 */ /* 0x000fe20000010000 */
[----:B------:R-:W-:Y:S01]  /*0e30*/  SHF.L.U32 R31, R89, 0x10, RZ ;  /* 0x00000010591f7819 */ /* 0x000fe200000006ff */
[----:B------:R-:W-:Y:S01]  /*0e40*/  FFMA.FTZ R30, R109, R109, R30 ;  /* 0x0000006d6d1e7223 */ /* 0x000fe2000001001e */
[----:B------:R-:W-:Y:S01]  /*0e50*/  SHF.L.U32 R23, R20, 0x10, RZ ;  /* 0x0000001014177819 */ /* 0x000fe200000006ff */
[----:B------:R-:W-:Y:S01]  /*0e60*/  FADD.FTZ R32, R32, R109 ;  /* 0x0000006d20207221 */ /* 0x000fe20000010000 */
[----:B------:R-:W-:-:S02]  /*0e70*/  PRMT R20, R89, 0x7632, R20 ;  /* 0x0000763259147816 */ /* 0x000fc40000000014 */
[----:B------:R-:W-:Y:S01]  /*0e80*/  IADD3.X R63, R25, UR7, RZ, P1, !PT ;  /* 0x00000007193f7c10 */ /* 0x000fe20008ffe4ff */
[----:B------:R-:W-:Y:S01]  /*0e90*/  FFMA.FTZ R30, R23, R23, R30 ;  /* 0x00000017171e7223 */ /* 0x000fe2000001001e */
[----:B------:R-:W-:Y:S01]  /*0ea0*/  FADD.FTZ R32, R32, R23 ;  /* 0x0000001720207221 */ /* 0x000fe20000010000 */
[----:B------:R-:W-:Y:S02]  /*0eb0*/  IADD3 R60, P1, R60, UR12, RZ ;  /* 0x0000000c3c3c7c10 */ /* 0x000fe4000ff3e0ff */
[----:B------:R-:W-:Y:S01]  /*0ec0*/  SHF.L.U32 R23, R20, 0x10, RZ ;  /* 0x0000001014177819 */ /* 0x000fe200000006ff */
[----:B------:R-:W-:Y:S01]  /*0ed0*/  FFMA.FTZ R30, R31, R31, R30 ;  /* 0x0000001f1f1e7223 */ /* 0x000fe2000001001e */
[----:B------:R-:W-:Y:S01]  /*0ee0*/  FADD.FTZ R32, R32, R31 ;  /* 0x0000001f20207221 */ /* 0x000fe20000010000 */
[----:B------:R-:W-:Y:S01]  /*0ef0*/  IADD3.X R61, R25, UR13, RZ, P1, !PT ;  /* 0x0000000d193d7c10 */ /* 0x000fe20008ffe4ff */
[----:B------:R-:W5:Y:S01]  /*0f00*/  LDG.E.64.CONSTANT R62, desc[UR8][R62.64] ;  /* 0x000000083e3e7981 */ /* 0x000f62000c1e9b00 */
        /* <DEDUP_REMOVED lines=8> */
[----:B------:R-:W-:Y:S01]  /*0f90*/  PRMT R20, R87, 0x7632, R20 ;  /* 0x0000763257147816 */ /* 0x000fe20000000014 */
[----:B------:R-:W5:Y:S01]  /*0fa0*/  LDG.E.64.CONSTANT R60, desc[UR8][R60.64] ;  /* 0x000000083c3c7981 */ /* 0x000f62000c1e9b00 */
[----:B------:R-:W-:Y:S01]  /*0fb0*/  SHF.L.U32 R34, R84, 0x10, RZ ;  /* 0x0000001054227819 */ /* 0x000fe200000006ff */
[----:B------:R-:W-:Y:S01]  /*0fc0*/  FFMA.FTZ R25, R30, R30, R25 ;  /* 0x0000001e1e197223 */ /* 0x000fe20000010019 */
[----:B------:R-:W-:Y:S01]  /*0fd0*/  FADD.FTZ R23, R23, R30 ;  /* 0x0000001e17177221 */ /* 0x000fe20000010000 */
[----:B------:R-:W-:Y:S01]  /*0fe0*/  SHF.L.U32 R30, R20, 0x10, RZ ;  /* 0x00000010141e7819 */ /* 0x000fe200000006ff */
[----:B------:R-:W-:Y:S01]  /*0ff0*/  BSSY B0, `(.L_x_1324) ;  /* 0x00000c4000007945 */ /* 0x000fe20003800000 */
        /* <DEDUP_REMOVED lines=62> */
[----:B------:R-:W-:Y:S02]  /*13e0*/  PRMT R30, R77, 0x7632, R30 ;  /* 0x000076324d1e7816 */ /* 0x000fe4000000001e */
[----:B------:R-:W-:Y:S01]  /*13f0*/  SHF.L.U32 R32, R23, 0x10, RZ ;  /* 0x0000001017207819 */ /* 0x000fe200000006ff */
[----:B------:R-:W-:Y:S01]  /*1400*/  FFMA.FTZ R47, R20, R20, R47 ;  /* 0x00000014142f7223 */ /* 0x000fe2000001002f */
[----:B------:R-:W-:Y:S01]  /*1410*/  FADD.FTZ R43, R43, R20 ;  /* 0x000000142b2b7221 */ /* 0x000fe20000010000 */
[----:B------:R-:W-:-:S02]  /*1420*/  SHF.L.U32 R23, R77, 0x10, RZ ;  /* 0x000000104d177819 */ /* 0x000fc400000006ff */
[----:B------:R-:W-:Y:S01]  /*1430*/  FFMA.FTZ R40, R32, R32, R47 ;  /* 0x0000002020287223 */ /* 0x000fe2000001002f */
[----:B------:R-:W-:Y:S01]  /*1440*/  FADD.FTZ R32, R43, R32 ;  /* 0x000000202b207221 */ /* 0x000fe20000010000 */
[----:B------:R-:W-:Y:S02]  /*1450*/  SHF.L.U32 R43, R30, 0x10, RZ ;  /* 0x000000101e2b7819 */ /* 0x000fe400000006ff */
        /* <DEDUP_REMOVED lines=82> */
[----:B------:R-:W-:Y:S02]  /*1980*/  ISETP.GT.U32.AND P1, PT, R138, 0x3f, PT ;  /* 0x0000003f8a00780c */ /* 0x000fe40003f24070 */
[----:B------:R-:W-:Y:S01]  /*1990*/  SHF.L.U32 R100, R98, 0x10, RZ ;  /* 0x0000001062647819 */ /* 0x000fe200000006ff */
[----:B------:R-:W-:Y:S01]  /*19a0*/  FFMA.FTZ R103, R42, R42, R103 ;  /* 0x0000002a2a677223 */ /* 0x000fe20000010067 */
[----:B------:R-:W-:Y:S01]  /*19b0*/  FADD.FTZ R98, R99, R42 ;  /* 0x0000002a63627221 */ /* 0x000fe20000010000 */
[----:B------:R-:W-:Y:S02]  /*19c0*/  LOP3.LUT P2, RZ, R138, 0xffffffc3, RZ, 0xc0, !PT ;  /* 0xffffffc38aff7812 */ /* 0x000fe4000784c0ff */
[----:B------:R-:W-:Y:S01]  /*19d0*/  FFMA.FTZ R99, R100, R100, R103 ;  /* 0x0000006464637223 */ /* 0x000fe20000010067 */
[----:B------:R-:W-:Y:S01]  /*19e0*/  FADD.FTZ R98, R98, R100 ;  /* 0x0000006462627221 */ /* 0x000fe20000010000 */
[----:B------:R-:W-:-:S04]  /*19f0*/  ISETP.NE.AND P3, PT, R138, RZ, PT ;  /* 0x000000ff8a00720c */ /* 0x000fc80003f65270 */
[----:B------:R-:W-:Y:S01]  /*1a00*/  STS.64 [R2], R98 ;  /* 0x0000006202007388 */ /* 0x000fe20000000a00 */
[----:B------:R-:W-:Y:S06]  /*1a10*/  BAR.SYNC.DEFER_BLOCKING 0x0 ;  /* 0x0000000000007b1d */ /* 0x000fec0000010000 */
[----:B------:R-:W0:Y:S04]  /*1a20*/  @!P1 LDS.64 R98, [R3] ;  /* 0x0000000003629984 */ /* 0x000e280000000a00 */
[----:B------:R-:W1:Y:S04]  /*1a30*/  @!P1 LDS.64 R100, [R4] ;  /* 0x0000000004649984 */ /* 0x000e680000000a00 */
[----:B------:R-:W2:Y:S04]  /*1a40*/  @!P1 LDS.64 R102, [R5] ;  /* 0x0000000005669984 */ /* 0x000ea80000000a00 */
[----:B------:R-:W3:Y:S04]  /*1a50*/  @!P1 LDS.64 R104, [R6] ;  /* 0x0000000006689984 */ /* 0x000ee80000000a00 */
[----:B------:R-:W4:Y:S01]  /*1a60*/  @!P1 LDS.64 R106, [R7] ;  /* 0x00000000076a9984 */ /* 0x000f220000000a00 */
[----:B0-----:R-:W-:Y:S01]  /*1a70*/  @!P1 FADD.FTZ R129, RZ, R98 ;  /* 0x00000062ff819221 */ /* 0x001fe20000010000 */
[----:B------:R-:W-:Y:S01]  /*1a80*/  @!P1 FADD.FTZ R128, RZ, R99 ;  /* 0x00000063ff809221 */ /* 0x000fe20000010000 */
[----:B------:R-:W-:-:S02]  /*1a90*/  CS2R R98, SRZ ;  /* 0x0000000000627805 */ /* 0x000fc4000001ff00 */
[----:B-1----:R-:W-:Y:S01]  /*1aa0*/  @!P1 FADD.FTZ R129, R129, R100 ;  /* 0x0000006481819221 */ /* 0x002fe20000010000 */
[----:B------:R-:W-:-:S03]  /*1ab0*/  @!P1 FADD.FTZ R128, R128, R101 ;  /* 0x0000006580809221 */ /* 0x000fc60000010000 */
[----:B--2---:R-:W-:Y:S01]  /*1ac0*/  @!P1 FADD.FTZ R129, R129, R102 ;  /* 0x0000006681819221 */ /* 0x004fe20000010000 */
[----:B------:R-:W-:-:S03]  /*1ad0*/  @!P1 FADD.FTZ R128, R128, R103 ;  /* 0x0000006780809221 */ /* 0x000fc60000010000 */
[----:B---3--:R-:W-:Y:S01]  /*1ae0*/  @!P1 FADD.FTZ R129, R129, R104 ;  /* 0x0000006881819221 */ /* 0x008fe20000010000 */
[----:B------:R-:W-:-:S03]  /*1af0*/  @!P1 FADD.FTZ R128, R128, R105 ;  /* 0x0000006980809221 */ /* 0x000fc60000010000 */
[----:B----4-:R-:W-:Y:S01]  /*1b00*/  @!P1 FADD.FTZ R98, R129, R106 ;  /* 0x0000006a81629221 */ /* 0x010fe20000010000 */
[----:B------:R-:W-:Y:S01]  /*1b10*/  @!P1 FADD.FTZ R99, R128, R107 ;  /* 0x0000006b80639221 */ /* 0x000fe20000010000 */
[----:B------:R-:W-:-:S03]  /*1b20*/  ISETP.GT.U32.AND P1, PT, R138, 0xff, PT ;  /* 0x000000ff8a00780c */ /* 0x000fc60003f24070 */
[----:B------:R-:W0:Y:S04]  /*1b30*/  SHFL.BFLY PT, R101, R98, 0x2, 0x1f ;  /* 0x0c401f0062657f89 */ /* 0x000e2800000e0000 */
[----:B------:R-:W1:Y:S01]  /*1b40*/  SHFL.BFLY PT, R100, R99, 0x2, 0x1f ;  /* 0x0c401f0063647f89 */ /* 0x000e6200000e0000 */
[----:B0-----:R-:W-:Y:S01]  /*1b50*/  FADD.FTZ R102, R101, R98 ;  /* 0x0000006265667221 */ /* 0x001fe20000010000 */
[----:B-1----:R-:W-:-:S04]  /*1b60*/  FADD.FTZ R104, R100, R99 ;  /* 0x0000006364687221 */ /* 0x002fc80000010000 */
[----:B------:R0:W1:Y:S04]  /*1b70*/  SHFL.BFLY PT, R105, R102, 0x1, 0x1f ;  /* 0x0c201f0066697f89 */ /* 0x00006800000e0000 */
[----:B------:R0:W2:Y:S01]  /*1b80*/  SHFL.BFLY PT, R107, R104, 0x1, 0x1f ;  /* 0x0c201f00686b7f89 */ /* 0x0000a200000e0000 */
[----:B------:R-:W-:Y:S05]  /*1b90*/  @P2 BRA `(.L_x_1325) ;  /* 0x0000000000242947 */ /* 0x000fea0003800000 */
[----:B------:R-:W3:Y:S01]  /*1ba0*/  LDC R99, c[0x0][0x10] ;  /* 0x00000400ff637b82 */ /* 0x000ee20000000800 */
[----:B-1----:R-:W-:-:S07]  /*1bb0*/  FADD.FTZ R98, R102, R105 ;  /* 0x0000006966627221 */ /* 0x002fce0000010000 */
[----:B------:R-:W1:Y:S01]  /*1bc0*/  LDC.64 R100, c[0x0][0x248] ;  /* 0x00009200ff647b82 */ /* 0x000e620000000a00 */
[----:B---3--:R-:W-:-:S05]  /*1bd0*/  IMAD R99, R99, R10, UR10 ;  /* 0x0000000a63637e24 */ /* 0x008fca000f8e020a */
[----:B------:R-:W-:-:S04]  /*1be0*/  LEA R99, R99, R0, 0xa ;  /* 0x0000000063637211 */ /* 0x000fc800078e50ff */
[----:B------:R-:W-:Y:S01]  /*1bf0*/  SHF.L.U32 R103, R99, 0x1, RZ ;  /* 0x0000000163677819 */ /* 0x000fe200000006ff */
[----:B--2---:R-:W-:-:S04]  /*1c00*/  FADD.FTZ R99, R104, R107 ;  /* 0x0000006b68637221 */ /* 0x004fc80000010000 */
[----:B-1----:R-:W-:-:S05]  /*1c10*/  IMAD.WIDE.U32 R100, R103, 0x4, R100 ;  /* 0x0000000467647825 */ /* 0x002fca00078e0064 */
[----:B------:R3:W-:Y:S02]  /*1c20*/  STG.E.64 desc[UR8][R100.64], R98 ;  /* 0x0000006264007986 */ /* 0x0007e4000c101b08 */
.L_x_1325:
[----:B------:R-:W-:Y:S05]  /*1c30*/  BSYNC B0 ;  /* 0x0000000000007941 */ /* 0x000fea0003800000 */
.L_x_1324:
[----:B------:R-:W-:Y:S01]  /*1c40*/  BAR.SYNC.DEFER_BLOCKING 0x0 ;  /* 0x0000000000007b1d */ /* 0x000fe20000010000 */
[----:B---3--:R-:W-:Y:S01]  /*1c50*/  HFMA2.MMA R100, -RZ, RZ, 0, 0 ;  /* 0x00000000ff647435 */ /* 0x008fe200000001ff */
[----:B------:R-:W-:-:S04]  /*1c60*/  MOV R106, RZ ;  /* 0x000000ff006a7202 */ /* 0x000fc80000000f00 */
[----:B------:R-:W-:Y:S06]  /*1c70*/  @P3 BRA `(.L_x_1326) ;  /* 0x0000000000543947 */ /* 0x000fec0003800000 */
[----:B------:R-:W3:Y:S01]  /*1c80*/  S2R R98, SR_LANEID ;  /* 0x0000000000627919 */ /* 0x000ee20000000000 */
[----:B------:R-:W-:Y:S02]  /*1c90*/  VOTEU.ANY UR5, UPT, PT ;  /* 0x0000000000057886 */ /* 0x000fe400038e0100 */
[----:B------:R-:W3:Y:S01]  /*1ca0*/  FLO.U32 R101, UR5 ;  /* 0x0000000500657d00 */ /* 0x000ee200080e0000 */
[----:B------:R-:W-:-:S06]  /*1cb0*/  UPOPC UR6, UR5 ;  /* 0x00000005000672bf */ /* 0x000fcc0008000000 */
[----:B------:R-:W-:Y:S01]  /*1cc0*/  IMAD R99, R13, UR6, RZ ;  /* 0x000000060d637c24 */ /* 0x000fe2000f8e02ff */
[----:B---3--:R-:W-:-:S13]  /*1cd0*/  ISETP.EQ.U32.AND P2, PT, R101, R98, PT ;  /* 0x000000626500720c */ /* 0x008fda0003f42070 */
[----:B------:R-:W-:Y:S06]  /*1ce0*/  @P2 MEMBAR.ALL.GPU ;  /* 0x0000000000002992 */ /* 0x000fec000000a000 */
[----:B------:R-:W-:-:S00]  /*1cf0*/  @P2 ERRBAR ;  /* 0x00000000000029ab */ /* 0x000fc00000000000 */
[----:B------:R-:W-:Y:S06]  /*1d00*/  @P2 CGAERRBAR ;  /* 0x00000000000025ab */ /* 0x000fec0000000000 */
[----:B0-----:R-:W3:Y:S01]  /*1d10*/  @P2 ATOM.E.ADD.STRONG.GPU PT, R102, desc[UR8][R96.64], R99 ;  /* 0x000000636066298a */ /* 0x001ee200081ee1c8 */
[----:B------:R-:W0:Y:S02]  /*1d20*/  S2R R103, SR_LTMASK ;  /* 0x0000000000677919 */ /* 0x000e240000003900 */
[----:B0-----:R-:W-:-:S06]  /*1d30*/  LOP3.LUT R103, R103, UR5, RZ, 0xc0, !PT ;  /* 0x0000000567677c12 */ /* 0x001fcc000f8ec0ff */
[----:B------:R-:W0:Y:S01]  /*1d40*/  POPC R103, R103 ;  /* 0x0000006700677309 */ /* 0x000e220000000000 */
[----:B---3--:R-:W0:Y:S02]  /*1d50*/  SHFL.IDX PT, R98, R102, R101, 0x1f ;  /* 0x00001f6566627589 */ /* 0x008e2400000e0000 */
[----:B0-----:R-:W-:-:S07]  /*1d60*/  IMAD R98, R13, R103, R98 ;  /* 0x000000670d627224 */ /* 0x001fce00078e0262 */
.L_x_1327:
[----:B------:R-:W3:Y:S04]  /*1d70*/  LD.E.STRONG.GPU R99, desc[UR8][R96.64] ;  /* 0x0000000860637980 */ /* 0x000ee8000c10f900 */
[----:B---3--:R-:W-:Y:S01]  /*1d80*/  CCTL.IVALL ;  /* 0x00000000ff00798f */ /* 0x008fe20002000000 */
[----:B------:R-:W-:Y:S05]  /*1d90*/  YIELD ;  /* 0x0000000000007946 */ /* 0x000fea0003800000 */
[----:B------:R-:W-:-:S04]  /*1da0*/  LOP3.LUT R99, R99, R98, RZ, 0x3c, !PT ;  /* 0x0000006263637212 */ /* 0x000fc800078e3cff */
[----:B------:R-:W-:-:S13]  /*1db0*/  ISETP.GT.AND P2, PT, R99, -0x1, PT ;  /* 0xffffffff6300780c */ /* 0x000fda0003f44270 */
[----:B------:R-:W-:Y:S05]  /*1dc0*/  @P2 BRA `(.L_x_1327) ;  /* 0xfffffffc00e82947 */ /* 0x000fea000383ffff */
.L_x_1326:
[----:B------:R-:W-:Y:S05]  /*1dd0*/  WARPSYNC.ALL ;  /* 0x0000000000007948 */ /* 0x000fea0003800000 */
[----:B------:R-:W-:Y:S06]  /*1de0*/  BAR.SYNC.DEFER_BLOCKING 0x0 ;  /* 0x0000000000007b1d */ /* 0x000fec0000010000 */
[----:B------:R-:W-:Y:S04]  /*1df0*/  BSSY B0, `(.L_x_1328) ;  /* 0x000001c000007945 */ /* 0x000fe80003800000 */
[----:B------:R-:W-:Y:S05]  /*1e00*/  @P1 BRA `(.L_x_1329) ;  /* 0x0000000000681947 */ /* 0x000fea0003800000 */
[----:B------:R-:W3:Y:S08]  /*1e10*/  LDC R99, c[0x0][0x10] ;  /* 0x00000400ff637b82 */ /* 0x000ef00000000800 */
[----:B01----:R-:W0:Y:S01]  /*1e20*/  LDC.64 R104, c[0x0][0x248] ;  /* 0x00009200ff687b82 */ /* 0x003e220000000a00 */
[----:B---3--:R-:W-:Y:S01]  /*1e30*/  IMAD R98, R99, R10, UR10 ;  /* 0x0000000a63627e24 */ /* 0x008fe2000f8e020a */
[----:B------:R-:W-:-:S04]  /*1e40*/  LOP3.LUT R99, R138, 0xf, RZ, 0xc0, !PT ;  /* 0x0000000f8a637812 */ /* 0x000fc800078ec0ff */
[----:B------:R-:W-:-:S04]  /*1e50*/  LEA R98, R98, R11, 0x4 ;  /* 0x0000000b62627211 */ /* 0x000fc800078e20ff */
[----:B------:R-:W-:-:S04]  /*1e60*/  LEA R99, R98, R99, 0x6 ;  /* 0x0000006362637211 */ /* 0x000fc800078e30ff */
[----:B------:R-:W-:-:S04]  /*1e70*/  SHF.L.U32 R103, R99, 0x1, RZ ;  /* 0x0000000163677819 */ /* 0x000fc800000006ff */
[C---:B------:R-:W-:Y:S01]  /*1e80*/  IADD3 R101, R103.reuse, 0x20, RZ ;  /* 0x0000002067657810 */ /* 0x040fe20007ffe0ff */
[C---:B0-----:R-:W-:Y:S01]  /*1e90*/  IMAD.WIDE.U32 R98, R103.reuse, 0x4, R104 ;  /* 0x0000000467627825 */ /* 0x041fe200078e0068 */
[----:B--2---:R-:W-:-:S03]  /*1ea0*/  IADD3 R107, R103, 0x40, RZ ;  /* 0x00000040676b7810 */ /* 0x004fc60007ffe0ff */
[--C-:B------:R-:W-:Y:S01]  /*1eb0*/  IMAD.WIDE.U32 R100, R101, 0x4, R104.reuse ;  /* 0x0000000465647825 */ /* 0x100fe200078e0068 */
[----:B------:R-:W-:Y:S01]  /*1ec0*/  IADD3 R129, R103, 0x60, RZ ;  /* 0x0000006067817810 */ /* 0x000fe20007ffe0ff */
        /* <DEDUP_REMOVED lines=13> */
[----:B------:R-:W-:-:S07]  /*1fa0*/  FADD.FTZ R100, R105, R98 ;  /* 0x0000006269647221 */ /* 0x000fce0000010000 */
.L_x_1329:
[----:B------:R-:W-:Y:S05]  /*1fb0*/  BSYNC B0 ;  /* 0x0000000000007941 */ /* 0x000fea0003800000 */
.L_x_1328:
[----:B------:R-:W3:Y:S01]  /*1fc0*/  SHFL.BFLY PT, R99, R106, 0x8, 0x1f ;  /* 0x0d001f006a637f89 */ /* 0x000ee200000e0000 */
[----:B------:R-:W-:Y:S01]  /*1fd0*/  LOP3.LUT P1, RZ, R138, 0xffffff0f, RZ, 0xc0, !PT ;  /* 0xffffff0f8aff7812 */ /* 0x000fe2000782c0ff */
[----:B------:R-:W-:Y:S01]  /*1fe0*/  BSSY B0, `(.L_x_1330) ;  /* 0x0000047000007945 */ /* 0x000fe20003800000 */
[----:B------:R-:W-:Y:S01]  /*1ff0*/  PRMT R87, R86, 0x7632, R87 ;  /* 0x0000763256577816 */ /* 0x000fe20000000057 */
[----:B------:R-:W4:Y:S01]  /*2000*/  SHFL.BFLY PT, R101, R100, 0x8, 0x1f ;  /* 0x0d001f0064657f89 */ /* 0x000f2200000e0000 */
        /* <DEDUP_REMOVED lines=10> */
[----:B---3--:R-:W-:Y:S01]  /*20b0*/  FADD.FTZ R99, R99, R106 ;  /* 0x0000006a63637221 */ /* 0x008fe20000010000 */
[----:B------:R-:W-:-:S02]  /*20c0*/  PRMT R91, R91, 0x7632, R91 ;  /* 0x000076325b5b7816 */ /* 0x000fc4000000005b */
[----:B------:R-:W-:Y:S01]  /*20d0*/  PRMT R88, R88, 0x7632, R88 ;  /* 0x0000763258587816 */ /* 0x000fe20000000058 */
[----:B----4-:R-:W-:Y:S01]  /*20e0*/  FADD.FTZ R101, R101, R100 ;  /* 0x0000006465657221 */ /* 0x010fe20000010000 */
[----:B------:R-:W3:Y:S01]  /*20f0*/  SHFL.BFLY PT, R98, R99, 0x4, 0x1f ;  /* 0x0c801f0063627f89 */ /* 0x000ee200000e0000 */
[----:B------:R-:W-:Y:S02]  /*2100*/  PRMT R89, R89, 0x7632, R89 ;  /* 0x0000763259597816 */ /* 0x000fe40000000059 */
[----:B------:R-:W-:Y:S01]  /*2110*/  PRMT R142, R87, 0x7632, R142 ;  /* 0x00007632578e7816 */ /* 0x000fe2000000008e */
[----:B0-----:R-:W0:Y:S01]  /*2120*/  SHFL.BFLY PT, R104, R101, 0x4, 0x1f ;  /* 0x0c801f0065687f89 */ /* 0x001e2200000e0000 */
        /* <DEDUP_REMOVED lines=10> */
[----:B---3--:R-:W-:Y:S01]  /*21d0*/  FADD.FTZ R102, R99, R98 ;  /* 0x0000006263667221 */ /* 0x008fe20000010000 */
[----:B------:R-:W-:Y:S02]  /*21e0*/  PRMT R130, R72, 0x7632, R130 ;  /* 0x0000763248827816 */ /* 0x000fe40000000082 */
[----:B------:R-:W-:Y:S01]  /*21f0*/  PRMT R73, R73, 0x7632, R73 ;  /* 0x0000763249497816 */ /* 0x000fe20000000049 */
[----:B0-----:R-:W-:Y:S01]  /*2200*/  FADD.FTZ R104, R101, R104 ;  /* 0x0000006865687221 */ /* 0x001fe20000010000 */
[----:B------:R-:W0:Y:S01]  /*2210*/  SHFL.BFLY PT, R103, R102, 0x2, 0x1f ;  /* 0x0c401f0066677f89 */ /* 0x000e2200000e0000 */
[----:B------:R-:W-:Y:S02]  /*2220*/  PRMT R71, R71, 0x7632, R71 ;  /* 0x0000763247477816 */ /* 0x000fe40000000047 */
[----:B------:R-:W-:Y:S01]  /*2230*/  PRMT R69, R69, 0x7632, R69 ;  /* 0x0000763245457816 */ /* 0x000fe20000000045 */
[----:B-1----:R-:W1:Y:S01]  /*2240*/  SHFL.BFLY PT, R105, R104, 0x2, 0x1f ;  /* 0x0c401f0068697f89 */ /* 0x002e6200000e0000 */
[----:B------:R-:W-:-:S02]  /*2250*/  PRMT R67, R67, 0x7632, R67 ;  /* 0x0000763243437816 */ /* 0x000fc40000000043 */
[----:B------:R-:W-:Y:S02]  /*2260*/  PRMT R128, R64, 0x7632, R128 ;  /* 0x0000763240807816 */ /* 0x000fe40000000080 */
[----:B------:R-:W-:Y:S02]  /*2270*/  PRMT R66, R65, 0x7632, R66 ;  /* 0x0000763241427816 */ /* 0x000fe40000000042 */
[----:B-----5:R-:W-:Y:S02]  /*2280*/  PRMT R68, R62, 0x7632, R68 ;  /* 0x000076323e447816 */ /* 0x020fe40000000044 */
[----:B------:R-:W-:Y:S02]  /*2290*/  PRMT R74, R63, 0x7632, R74 ;  /* 0x000076323f4a7816 */ /* 0x000fe4000000004a */
[----:B------:R-:W-:Y:S02]  /*22a0*/  PRMT R70, R60, 0x7632, R70 ;  /* 0x000076323c467816 */ /* 0x000fe40000000046 */
[----:B------:R-:W-:Y:S01]  /*22b0*/  PRMT R83, R61, 0x7632, R83 ;  /* 0x000076323d537816 */ /* 0x000fe20000000053 */
[----:B0-----:R-:W-:Y:S01]  /*22c0*/  FADD.FTZ R103, R102, R103 ;  /* 0x0000006766677221 */ /* 0x001fe20000010000 */
[----:B-1----:R-:W-:-:S04]  /*22d0*/  FADD.FTZ R105, R104, R105 ;  /* 0x0000006968697221 */ /* 0x002fc80000010000 */
[----:B------:R-:W0:Y:S04]  /*22e0*/  SHFL.BFLY PT, R98, R103, 0x1, 0x1f ;  /* 0x0c201f0067627f89 */ /* 0x000e2800000e0000 */
[----:B------:R-:W1:Y:S01]  /*22f0*/  SHFL.BFLY PT, R100, R105, 0x1, 0x1f ;  /* 0x0c201f0069647f89 */ /* 0x000e6200000e0000 */
[----:B0-----:R-:W-:-:S04]  /*2300*/  @!P1 FADD.FTZ R98, R103, R98 ;  /* 0x0000006267629221 */ /* 0x001fc80000010000 */
[----:B------:R-:W-:Y:S01]  /*2310*/  @!P1 FMUL.FTZ R98, R98, 1.2207031431898940355e-05 ;  /* 0x374ccccd62629820 */ /* 0x000fe20000410000 */
[----:B-1----:R-:W-:-:S03]  /*2320*/  @!P1 FADD.FTZ R100, R105, R100 ;  /* 0x0000006469649221 */ /* 0x002fc60000010000 */
[----:B------:R-:W-:-:S04]  /*2330*/  @!P1 FMUL.FTZ R99, R98, R98 ;  /* 0x0000006262639220 */ /* 0x000fc80000410000 */
[----:B------:R-:W-:-:S05]  /*2340*/  @!P1 FFMA.FTZ R99, R100, 1.2207031431898940355e-05, -R99 ;  /* 0x374ccccd64639823 */ /* 0x000fca0000010863 */
[----:B------:R-:W-:-:S05]  /*2350*/  @!P1 FMNMX.FTZ R99, RZ, R99, !PT ;  /* 0x00000063ff639209 */ /* 0x000fca0007810000 */
[----:B------:R0:W-:Y:S01]  /*2360*/  @!P1 STS.64 [R14], R98 ;  /* 0x000000620e009388 */ /* 0x0001e20000000a00 */
[----:B------:R-:W-:Y:S06]  /*2370*/  BAR.SYNC.DEFER_BLOCKING 0x0 ;  /* 0x0000000000007b1d */ /* 0x000fec0000010000 */
[----:B------:R-:W-:Y:S05]  /*2380*/  @P0 BRA `(.L_x_1331) ;  /* 0x0000000000300947 */ /* 0x000fea0003800000 */
[----:B------:R-:W1:Y:S01]  /*2390*/  S2UR UR6, SR_CgaCtaId ;  /* 0x00000000000679c3 */ /* 0x000e620000008800 */
[----:B------:R-:W-:Y:S02]  /*23a0*/  UMOV UR5, 0x400 ;  /* 0x0000040000057882 */ /* 0x000fe40000000000 */
[----:B------:R-:W-:-:S04]  /*23b0*/  UIADD3 UR5, UR5, 0xc80, URZ ;  /* 0x00000c8005057890 */ /* 0x000fc8000fffe03f */
[----:B-1----:R-:W-:-:S03]  /*23c0*/  ULEA UR5, UR6, UR5, 0x18 ;  /* 0x0000000506057291 */ /* 0x002fc6000f8ec03f */
[----:B------:R-:W-:-:S03]  /*23d0*/  ULDC.64 UR6, c[0x0][0x240] ;  /* 0x0000900000067ab9 */ /* 0x000fc60000000a00 */
[----:B------:R-:W-:Y:S02]  /*23e0*/  LEA R64, R138, UR5, 0x3 ;  /* 0x000000058a407c11 */ /* 0x000fe4000f8e18ff */
[----:B------:R-:W-:-:S04]  /*23f0*/  LEA R138, P1, R15, R138, 0x4 ;  /* 0x0000008a0f8a7211 */ /* 0x000fc800078220ff */
[----:B------:R-:W1:Y:S01]  /*2400*/  LDS.64 R64, [R64] ;  /* 0x0000000040407984 */ /* 0x000e620000000a00 */
[----:B------:R-:W-:Y:S02]  /*2410*/  LEA.HI.X R81, R15, R12, R9, 0x4, P1 ;  /* 0x0000000c0f517211 */ /* 0x000fe400008f2409 */
[----:B------:R-:W-:-:S04]  /*2420*/  LEA R80, P1, R138, UR6, 0x3 ;  /* 0x000000068a507c11 */ /* 0x000fc8000f8218ff */
[----:B------:R-:W-:-:S05]  /*2430*/  LEA.HI.X R81, R138, UR7, R81, 0x3, P1 ;  /* 0x000000078a517c11 */ /* 0x000fca00088f1c51 */
[----:B-1----:R1:W-:Y:S04]  /*2440*/  STG.E.64 desc[UR8][R80.64], R64 ;  /* 0x0000004050007986 */ /* 0x0023e8000c101b08 */
.L_x_1331:
[----:B------:R-:W-:Y:S05]  /*2450*/  BSYNC B0 ;  /* 0x0000000000007941 */ /* 0x000fea0003800000 */
.L_x_1330:
[----:B-1----:R-:W1:Y:S01]  /*2460*/  LDS.64 R64, [R8+UR4] ;  /* 0x0000000408407984 */ /* 0x002e620008000a00 */
        /* <DEDUP_REMOVED lines=13> */
[----:B0-----:R-:W-:Y:S02]  /*2540*/  SHF.L.U32 R99, R91, 0x10, RZ ;  /* 0x000000105b637819 */ /* 0x001fe400000006ff */
[----:B------:R-:W-:Y:S02]  /*2550*/  SHF.L.U32 R143, R143, 0x10, RZ ;  /* 0x000000108f8f7819 */ /* 0x000fe400000006ff */
[----:B------:R-:W-:Y:S02]  /*2560*/  SHF.L.U32 R155, R129, 0x10, RZ ;  /* 0x00000010819b7819 */ /* 0x000fe400000006ff */
[----:B------:R-:W-:Y:S02]  /*2570*/  SHF.L.U32 R129, R130, 0x10, RZ ;  /* 0x0000001082817819 */ /* 0x000fe400000006ff */
[----:B------:R-:W-:Y:S02]  /*2580*/  SHF.L.U32 R141, R141, 0x10, RZ ;  /* 0x000000108d8d7819 */ /* 0x000fe400000006ff */
[----:B------:R-:W-:-:S02]  /*2590*/  SHF.L.U32 R151, R140, 0x10, RZ ;  /* 0x000000108c977819 */ /* 0x000fc400000006ff */
[----:B------:R-:W-:Y:S02]  /*25a0*/  SHF.L.U32 R153, R136, 0x10, RZ ;  /* 0x0000001088997819 */ /* 0x000fe400000006ff */
[----:B------:R-:W-:Y:S01]  /*25b0*/  SHF.L.U32 R137, R137, 0x10, RZ ;  /* 0x0000001089897819 */ /* 0x000fe200000006ff */
[----:B-1----:R-:W-:Y:S01]  /*25c0*/  FADD.FTZ R65, R65, UR5 ;  /* 0x0000000541417e21 */ /* 0x002fe20008010000 */
[--C-:B------:R-:W-:Y:S01]  /*25d0*/  FADD.FTZ R72, R125, -R64.reuse ;  /* 0x800000407d487221 */ /* 0x100fe20000010000 */
[--C-:B------:R-:W-:Y:S01]  /*25e0*/  FADD.FTZ R76, R127, -R64.reuse ;  /* 0x800000407f4c7221 */ /* 0x100fe20000010000 */
[----:B------:R-:W-:Y:S01]  /*25f0*/  FADD.FTZ R78, -R64, R95 ;  /* 0x0000005f404e7221 */ /* 0x000fe20000010100 */
[----:B------:R-:W-:Y:S01]  /*2600*/  SHF.L.U32 R95, R90, 0x10, RZ ;  /* 0x000000105a5f7819 */ /* 0x000fe200000006ff */
[--C-:B------:R-:W-:Y:S01]  /*2610*/  FADD.FTZ R88, R113, -R64.reuse ;  /* 0x8000004071587221 */ /* 0x100fe20000010000 */
[----:B------:R-:W0:Y:S01]  /*2620*/  MUFU.RSQ R65, R65 ;  /* 0x0000004100417308 */ /* 0x000e220000001400 */
[----:B------:R-:W-:Y:S01]  /*2630*/  FADD.FTZ R90, -R64, R93 ;  /* 0x0000005d405a7221 */ /* 0x000fe20000010100 */
[--C-:B------:R-:W-:Y:S01]  /*2640*/  FADD.FTZ R126, R126, -R64.reuse ;  /* 0x800000407e7e7221 */ /* 0x100fe20000010000 */
[----:B------:R-:W-:Y:S01]  /*2650*/  FADD.FTZ R94, -R64, R95 ;  /* 0x0000005f405e7221 */ /* 0x000fe20000010100 */
[--C-:B------:R-:W-:Y:S01]  /*2660*/  FADD.FTZ R98, R35, -R64.reuse ;  /* 0x8000004023627221 */ /* 0x100fe20000010000 */
[--C-:B------:R-:W-:Y:S01]  /*2670*/  FADD.FTZ R146, R52, -R64.reuse ;  /* 0x8000004034927221 */ /* 0x100fe20000010000 */
[----:B------:R-:W-:Y:S01]  /*2680*/  FADD.FTZ R100, -R64, R99 ;  /* 0x0000006340647221 */ /* 0x000fe20000010100 */
        /* <DEDUP_REMOVED lines=9> */
[----:B------:R-:W-:Y:S01]  /*2720*/  FADD.FTZ R104, -R64, R103 ;  /* 0x0000006740687221 */ /* 0x000fe20000010100 */
[----:B0-----:R-:W-:Y:S01]  /*2730*/  FMUL.FTZ R81, R72, R65 ;  /* 0x0000004148517220 */ /* 0x001fe20000410000 */
[----:B------:R-:W-:Y:S01]  /*2740*/  FADD.FTZ R72, -R64, R85 ;  /* 0x0000005540487221 */ /* 0x000fe20000010100 */
[----:B------:R-:W-:Y:S01]  /*2750*/  SHF.L.U32 R85, R92, 0x10, RZ ;  /* 0x000000105c557819 */ /* 0x000fe200000006ff */
[----:B------:R-:W-:Y:S01]  /*2760*/  FMUL.FTZ R89, R65, R88 ;  /* 0x0000005841597220 */ /* 0x000fe20000410000 */
[----:B------:R-:W-:Y:S01]  /*2770*/  FFMA.FTZ R60, R81, R101, R138 ;  /* 0x00000065513c7223 */ /* 0x000fe2000001008a */
[----:B------:R-:W-:Y:S01]  /*2780*/  FMUL.FTZ R81, R65, R72 ;  /* 0x0000004841517220 */ /* 0x000fe20000410000 */
[----:B------:R-:W-:Y:S01]  /*2790*/  SHF.L.U32 R72, R63, 0x10, RZ ;  /* 0x000000103f487819 */ /* 0x000fe200000006ff */
[----:B------:R-:W-:Y:S01]  /*27a0*/  FADD.FTZ R86, -R64, R85 ;  /* 0x0000005540567221 */ /* 0x000fe20000010100 */
[----:B------:R-:W-:Y:S01]  /*27b0*/  FMUL.FTZ R90, R65, R90 ;  /* 0x0000005a415a7220 */ /* 0x000fe20000410000 */
[----:B------:R-:W-:Y:S01]  /*27c0*/  FFMA.FTZ R63, R81, R68, R62 ;  /* 0x00000044513f7223 */ /* 0x000fe2000001003e */
[C---:B------:R-:W-:Y:S01]  /*27d0*/  FMUL.FTZ R81, R65.reuse, R76 ;  /* 0x0000004c41517220 */ /* 0x040fe20000410000 */
[----:B------:R-:W-:Y:S01]  /*27e0*/  FMUL.FTZ R91, R65, R86 ;  /* 0x00000056415b7220 */ /* 0x000fe20000410000 */
[----:B------:R-:W-:Y:S01]  /*27f0*/  FADD.FTZ R92, R111, -R64 ;  /* 0x800000406f5c7221 */ /* 0x000fe20000010000 */
[--C-:B------:R-:W-:Y:S01]  /*2800*/  FFMA.FTZ R88, R72, R89, R84.reuse ;  /* 0x0000005948587223 */ /* 0x100fe20000010054 */
[----:B------:R-:W-:Y:S01]  /*2810*/  FFMA.FTZ R76, R81, R72, R84 ;  /* 0x00000048514c7223 */ /* 0x000fe20000010054 */
[----:B------:R-:W-:Y:S01]  /*2820*/  SHF.L.U32 R81, R74, 0x10, RZ ;  /* 0x000000104a517819 */ /* 0x000fe200000006ff */
[----:B------:R-:W-:Y:S01]  /*2830*/  FFMA.FTZ R86, R68, R91, R62 ;  /* 0x0000005b44567223 */ /* 0x000fe2000001003e */
[----:B------:R-:W-:Y:S01]  /*2840*/  SHF.L.U32 R91, R87, 0x10, RZ ;  /* 0x00000010575b7819 */ /* 0x000fe200000006ff */
[----:B------:R-:W-:Y:S01]  /*2850*/  FMUL.FTZ R74, R65, R126 ;  /* 0x0000007e414a7220 */ /* 0x000fe20000410000 */
[C---:B------:R-:W-:Y:S01]  /*2860*/  FADD.FTZ R144, -R64.reuse, R105 ;  /* 0x0000006940907221 */ /* 0x040fe20000010100 */
[----:B------:R-:W-:Y:S01]  /*2870*/  FFMA.FTZ R89, R81, R90, R83 ;  /* 0x0000005a51597223 */ /* 0x000fe20000010053 */
[C---:B------:R-:W-:Y:S01]  /*2880*/  FMUL.FTZ R90, R65.reuse, R92 ;  /* 0x0000005c415a7220 */ /* 0x040fe20000410000 */
[----:B------:R-:W-:Y:S01]  /*2890*/  FADD.FTZ R126, -R64, R91 ;  /* 0x0000005b407e7221 */ /* 0x000fe20000010100 */
[----:B------:R-:W-:Y:S01]  /*28a0*/  FMUL.FTZ R91, R65, R94 ;  /* 0x0000005e415b7220 */ /* 0x000fe20000410000 */
[----:B------:R-:W-:Y:S01]  /*28b0*/  FADD.FTZ R92, R34, -R64 ;  /* 0x80000040225c7221 */ /* 0x000fe20000010000 */
[----:B------:R-:W-:Y:S01]  /*28c0*/  FFMA.FTZ R90, R101, R90, R138 ;  /* 0x0000005a655a7223 */ /* 0x000fe2000001008a */
[C---:B------:R-:W-:Y:S01]  /*28d0*/  FMUL.FTZ R100, R65.reuse, R100 ;  /* 0x0000006441647220 */ /* 0x040fe20000410000 */
[----:B------:R-:W-:Y:S01]  /*28e0*/  FFMA.FTZ R34, R68, R91, R62 ;  /* 0x0000005b44227223 */ /* 0x000fe2000001003e */
[----:B------:R-:W-:Y:S01]  /*28f0*/  FMUL.FTZ R91, R65, R98 ;  /* 0x00000062415b7220 */ /* 0x000fe20000410000 */
[----:B------:R-:W-:Y:S01]  /*2900*/  FMUL.FTZ R52, R90, -1.4426950216293334961 ;  /* 0xbfb8aa3b5a347820 */ /* 0x000fe20000410000 */
[--C-:B------:R-:W-:Y:S01]  /*2910*/  FADD.FTZ R98, R59, -R64.reuse ;  /* 0x800000403b627221 */ /* 0x100fe20000010000 */
[--C-:B------:R-:W-:Y:S01]  /*2920*/  FADD.FTZ R106, R31, -R64.reuse ;  /* 0x800000401f6a7221 */ /* 0x100fe20000010000 */
[C---:B------:R-:W-:Y:S01]  /*2930*/  FMUL.FTZ R102, R65.reuse, R102 ;  /* 0x0000006641667220 */ /* 0x040fe20000410000 */
[----:B------:R0:W-:Y:S01]  /*2940*/  MUFU.EX2 R27, R52 ;  /* 0x00000034001b7308 */ /* 0x0001e20000000800 */
[C---:B------:R-:W-:Y:S01]  /*2950*/  FMUL.FTZ R103, R65.reuse, R92 ;  /* 0x0000005c41677220 */ /* 0x040fe20000410000 */
[C---:B------:R-:W-:Y:S01]  /*2960*/  FMUL.FTZ R105, R65.reuse, R146 ;  /* 0x0000009241697220 */ /* 0x040fe20000410000 */
[C---:B--2---:R-:W-:Y:S01]  /*2970*/  FMUL.FTZ R107, R65.reuse, R58 ;  /* 0x0000003a416b7220 */ /* 0x044fe20000410000 */
[C---:B------:R-:W-:Y:S01]  /*2980*/  FMUL.FTZ R94, R65.reuse, R110 ;  /* 0x0000006e415e7220 */ /* 0x040fe20000410000 */
[C---:B------:R-:W-:Y:S01]  /*2990*/  FMUL.FTZ R109, R65.reuse, R148 ;  /* 0x00000094416d7220 */ /* 0x040fe20000410000 */
[C---:B------:R-:W-:Y:S01]  /*29a0*/  FMUL.FTZ R111, R65.reuse, R150 ;  /* 0x00000096416f7220 */ /* 0x040fe20000410000 */
[C---:B------:R-:W-:Y:S01]  /*29b0*/  FMUL.FTZ R113, R65.reuse, R54 ;  /* 0x0000003641717220 */ /* 0x040fe20000410000 */
[----:B------:R-:W-:Y:S01]  /*29c0*/  FMUL.FTZ R125, R65, R98 ;  /* 0x00000062417d7220 */ /* 0x000fe20000410000 */
[----:B0-----:R-:W-:Y:S01]  /*29d0*/  FADD.FTZ R52, R57, -R64 ;  /* 0x8000004039347221 */ /* 0x001fe20000010000 */
[C---:B------:R-:W-:Y:S01]  /*29e0*/  FMUL.FTZ R127, R65.reuse, R152 ;  /* 0x00000098417f7220 */ /* 0x040fe20000410000 */
[C---:B------:R-:W-:Y:S01]  /*29f0*/  FMUL.FTZ R145, R65.reuse, R32 ;  /* 0x0000002041917220 */ /* 0x040fe20000410000 */
[C---:B------:R-:W-:Y:S01]  /*2a00*/  FMUL.FTZ R147, R65.reuse, R114 ;  /* 0x0000007241937220 */ /* 0x040fe20000410000 */
[----:B------:R-:W-:Y:S01]  /*2a10*/  FMUL.FTZ R149, R65, R52 ;  /* 0x0000003441957220 */ /* 0x000fe20000410000 */
[C---:B------:R-:W-:Y:S01]  /*2a20*/  FADD.FTZ R130, -R64.reuse, R143 ;  /* 0x0000008f40827221 */ /* 0x040fe20000010100 */
[----:B------:R-:W-:Y:S01]  /*2a30*/  FFMA.FTZ R99, R81, R100, R83 ;  /* 0x0000006451637223 */ /* 0x000fe20000010053 */
        /* <DEDUP_REMOVED lines=17> */
[----:B------:R-:W-:Y:S01]  /*2b50*/  SHF.L.U32 R149, R139, 0x10, RZ ;  /* 0x000000108b957819 */ /* 0x000fe200000006ff */
[----:B------:R-:W-:Y:S01]  /*2b60*/  FMUL.FTZ R144, R65, R144 ;  /* 0x0000009041907220 */ /* 0x000fe20000410000 */
[----:B------:R-:W-:Y:S01]  /*2b70*/  SHF.L.U32 R147, R135, 0x10, RZ ;  /* 0x0000001087937819 */ /* 0x000fe200000006ff */
[----:B------:R-:W-:Y:S01]  /*2b80*/  FADD.FTZ R136, R25, -R64 ;  /* 0x8000004019887221 */ /* 0x000fe20000010000 */
[----:B------:R-:W-:Y:S01]  /*2b90*/  SHF.L.U32 R135, R131, 0x10, RZ ;  /* 0x0000001083877819 */ /* 0x000fe200000006ff */
[----:B------:R-:W-:Y:S01]  /*2ba0*/  FADD.FTZ R130, -R64, R149 ;  /* 0x0000009540827221 */ /* 0x000fe20000010100 */
[----:B------:R-:W-:Y:S01]  /*2bb0*/  SHF.L.U32 R143, R128, 0x10, RZ ;  /* 0x00000010808f7819 */ /* 0x000fe200000006ff */
[----:B------:R-:W-:Y:S01]  /*2bc0*/  FFMA.FTZ R128, R68, R145, R62 ;  /* 0x0000009144807223 */ /* 0x000fe2000001003e */
[----:B------:R-:W-:Y:S01]  /*2bd0*/  SHF.L.U32 R131, R132, 0x10, RZ ;  /* 0x0000001084837819 */ /* 0x000fe200000006ff */
[----:B------:R-:W-:Y:S01]  /*2be0*/  FADD.FTZ R132, R45, -R64 ;  /* 0x800000402d847221 */ /* 0x000fe20000010000 */
[----:B------:R-:W-:Y:S01]  /*2bf0*/  SHF.L.U32 R139, R134, 0x10, RZ ;  /* 0x00000010868b7819 */ /* 0x000fe200000006ff */
[----:B------:R-:W-:Y:S01]  /*2c00*/  FMUL.FTZ R25, R128, -1.4426950216293334961 ;  /* 0xbfb8aa3b80197820 */ /* 0x000fe20000410000 */
[----:B------:R-:W-:Y:S01]  /*2c10*/  SHF.L.U32 R125, R142, 0x10, RZ ;  /* 0x000000108e7d7819 */ /* 0x000fe200000006ff */
[C---:B------:R-:W-:Y:S01]  /*2c20*/  FADD.FTZ R142, -R64.reuse, R141 ;  /* 0x0000008d408e7221 */ /* 0x040fe20000010100 */
[----:B------:R-:W-:Y:S01]  /*2c30*/  FADD.FTZ R134, -R64, R151 ;  /* 0x0000009740867221 */ /* 0x000fe20000010100 */
[----:B------:R-:W-:Y:S01]  /*2c40*/  FMUL.FTZ R141, R65, R132 ;  /* 0x00000084418d7220 */ /* 0x000fe20000410000 */
[--C-:B------:R-:W-:Y:S01]  /*2c50*/  FFMA.FTZ R98, R72, R93, R84.reuse ;  /* 0x0000005d48627223 */ /* 0x100fe20000010054 */
[----:B------:R-:W-:Y:S01]  /*2c60*/  SHF.L.U32 R133, R133, 0x10, RZ ;  /* 0x0000001085857819 */ /* 0x000fe200000006ff */
[----:B------:R-:W-:Y:S01]  /*2c70*/  FMUL.FTZ R130, R65, R130 ;  /* 0x0000008241827220 */ /* 0x000fe20000410000 */
[C---:B------:R-:W-:Y:S01]  /*2c80*/  FFMA.FTZ R93, R81.reuse, R144, R83 ;  /* 0x00000090515d7223 */ /* 0x040fe20000010053 */
[C---:B------:R-:W-:Y:S01]  /*2c90*/  FADD.FTZ R132, -R64.reuse, R139 ;  /* 0x0000008b40847221 */ /* 0x040fe20000010100 */
[----:B------:R-:W-:Y:S01]  /*2ca0*/  FADD.FTZ R144, -R64, R153 ;  /* 0x0000009940907221 */ /* 0x000fe20000010100 */
[----:B------:R0:W-:Y:S01]  /*2cb0*/  MUFU.EX2 R139, R25 ;  /* 0x00000019008b7308 */ /* 0x0001e20000000800 */
[----:B------:R-:W-:Y:S01]  /*2cc0*/  FFMA.FTZ R140, R72, R141, R84 ;  /* 0x0000008d488c7223 */ /* 0x000fe20000010054 */
[----:B------:R-:W-:Y:S01]  /*2cd0*/  FMUL.FTZ R70, R60, -1.4426950216293334961 ;  /* 0xbfb8aa3b3c467820 */ /* 0x000fe20000410000 */
[C---:B------:R-:W-:Y:S01]  /*2ce0*/  FADD.FTZ R148, -R64.reuse, R155 ;  /* 0x0000009b40947221 */ /* 0x040fe20000010100 */
[C---:B------:R-:W-:Y:S01]  /*2cf0*/  FADD.FTZ R152, -R64.reuse, R135 ;  /* 0x0000008740987221 */ /* 0x040fe20000010100 */
[----:B------:R-:W-:Y:S01]  /*2d00*/  FFMA.FTZ R141, R81, R130, R83 ;  /* 0x00000082518d7223 */ /* 0x000fe20000010053 */
[C---:B------:R-:W-:Y:S01]  /*2d10*/  FADD.FTZ R146, -R64.reuse, R137 ;  /* 0x0000008940927221 */ /* 0x040fe20000010100 */
[C---:B------:R-:W-:Y:S01]  /*2d20*/  FADD.FTZ R150, -R64.reuse, R129 ;  /* 0x0000008140967221 */ /* 0x040fe20000010100 */
[C---:B------:R-:W-:Y:S01]  /*2d30*/  FADD.FTZ R130, -R64.reuse, R131 ;  /* 0x0000008340827221 */ /* 0x040fe20000010100 */
[C---:B0-----:R-:W-:Y:S01]  /*2d40*/  FMUL.FTZ R25, R65.reuse, R134 ;  /* 0x0000008641197220 */ /* 0x041fe20000410000 */
[C---:B------:R-:W-:Y:S01]  /*2d50*/  FADD.FTZ R154, -R64.reuse, R133 ;  /* 0x00000085409a7221 */ /* 0x040fe20000010100 */
[----:B------:R-:W-:Y:S01]  /*2d60*/  FADD.FTZ R156, -R64, R143 ;  /* 0x0000008f409c7221 */ /* 0x000fe20000010100 */
[C---:B------:R-:W-:Y:S01]  /*2d70*/  FMUL.FTZ R129, R65.reuse, R144 ;  /* 0x0000009041817220 */ /* 0x040fe20000410000 */
[----:B------:R-:W-:Y:S01]  /*2d80*/  FFMA.FTZ R144, R68, R25, R62 ;  /* 0x0000001944907223 */ /* 0x000fe2000001003e */
        /* <DEDUP_REMOVED lines=8> */
[----:B------:R-:W0:Y:S01]  /*2e10*/  MUFU.EX2 R70, R70 ;  /* 0x0000004600467308 */ /* 0x000e220000000800 */
[----:B------:R-:W-:Y:S01]  /*2e20*/  FMUL.FTZ R155, R65, R156 ;  /* 0x0000009c419b7220 */ /* 0x000fe20000410000 */
        /* <DEDUP_REMOVED lines=9> */
[C-C-:B------:R-:W-:Y:S01]  /*2ec0*/  FFMA.FTZ R134, R68.reuse, R129, R62.reuse ;  /* 0x0000008144867223 */ /* 0x140fe2000001003e */
[C-C-:B------:R-:W-:Y:S01]  /*2ed0*/  FFMA.FTZ R132, R68.reuse, R131, R62.reuse ;  /* 0x0000008344847223 */ /* 0x140fe2000001003e */
[----:B------:R-:W-:Y:S01]  /*2ee0*/  FFMA.FTZ R130, R68, R25, R62 ;  /* 0x0000001944827223 */ /* 0x000fe2000001003e */
[----:B------:R-:W-:Y:S01]  /*2ef0*/  FADD.FTZ R42, R42, -R64 ;  /* 0x800000402a2a7221 */ /* 0x000fe20000010000 */
        /* <DEDUP_REMOVED lines=32> */
[----:B------:R-:W-:Y:S01]  /*3100*/  FMUL.FTZ R84, R109, -1.4426950216293334961 ;  /* 0xbfb8aa3b6d547820 */ /* 0x000fe20000410000 */
[----:B------:R-:W-:Y:S01]  /*3110*/  SHF.L.U32 R153, R73, 0x10, RZ ;  /* 0x0000001049997819 */ /* 0x000fe200000006ff */
[----:B------:R-:W-:Y:S01]  /*3120*/  FMUL.FTZ R82, R65, R78 ;  /* 0x0000004e41527220 */ /* 0x000fe20000410000 */
[----:B------:R-:W-:Y:S01]  /*3130*/  FMUL.FTZ R78, R76, -1.4426950216293334961 ;  /* 0xbfb8aa3b4c4e7820 */ /* 0x000fe20000410000 */
[----:B------:R-:W-:Y:S01]  /*3140*/  SHF.L.U32 R151, R75, 0x10, RZ ;  /* 0x000000104b977819 */ /* 0x000fe200000006ff */
[----:B------:R-:W-:Y:S01]  /*3150*/  FMUL.FTZ R61, R63, -1.4426950216293334961 ;  /* 0xbfb8aa3b3f3d7820 */ /* 0x000fe20000410000 */
[----:B------:R1:W-:Y:S01]  /*3160*/  MUFU.EX2 R75, R84 ;  /* 0x00000054004b7308 */ /* 0x0003e20000000800 */
[----:B------:R-:W-:Y:S01]  /*3170*/  FFMA.FTZ R82, R82, R81, R83 ;  /* 0x0000005152527223 */ /* 0x000fe20000010053 */
[----:B------:R-:W-:Y:S01]  /*3180*/  FMUL.FTZ R87, R86, -1.4426950216293334961 ;  /* 0xbfb8aa3b56577820 */ /* 0x000fe20000410000 */
[----:B------:R-:W-:Y:S01]  /*3190*/  FADD.FTZ R154, -R64, R151 ;  /* 0x00000097409a7221 */ /* 0x000fe20000010100 */
[----:B------:R-:W-:Y:S01]  /*31a0*/  SHF.L.U32 R71, R71, 0x10, RZ ;  /* 0x0000001047477819 */ /* 0x000fe200000006ff */
[----:B------:R-:W-:Y:S01]  /*31b0*/  FMUL.FTZ R80, R82, -1.4426950216293334961 ;  /* 0xbfb8aa3b52507820 */ /* 0x000fe20000410000 */
[----:B------:R-:W-:Y:S01]  /*31c0*/  SHF.L.U32 R155, R66, 0x10, RZ ;  /* 0x00000010429b7819 */ /* 0x000fe200000006ff */
[----:B------:R-:W-:Y:S01]  /*31d0*/  FMUL.FTZ R154, R65, R154 ;  /* 0x0000009a419a7220 */ /* 0x000fe20000410000 */
[----:B------:R-:W2:Y:S01]  /*31e0*/  MUFU.EX2 R78, R78 ;  /* 0x0000004e004e7308 */ /* 0x000ea20000000800 */
[----:B-1----:R-:W-:Y:S01]  /*31f0*/  FADD.FTZ R84, -R64, R153 ;  /* 0x0000009940547221 */ /* 0x002fe20000010100 */
[----:B0-----:R-:W-:Y:S01]  /*3200*/  FADD.FTZ R153, R70, 1 ;  /* 0x3f80000046997421 */ /* 0x001fe20000010000 */
[C---:B------:R-:W-:Y:S01]  /*3210*/  FADD.FTZ R156, -R64.reuse, R71 ;  /* 0x00000047409c7221 */ /* 0x040fe20000010100 */
[----:B------:R-:W-:Y:S01]  /*3220*/  FFMA.FTZ R70, R81, R154, R83 ;  /* 0x0000009a51467223 */ /* 0x000fe20000010053 */
[----:B------:R-:W-:Y:S01]  /*3230*/  FMUL.FTZ R31, R89, -1.4426950216293334961 ;  /* 0xbfb8aa3b591f7820 */ /* 0x000fe20000410000 */
[----:B------:R-:W-:Y:S01]  /*3240*/  SHF.L.U32 R67, R67, 0x10, RZ ;  /* 0x0000001043437819 */ /* 0x000fe200000006ff */
[----:B------:R-:W-:Y:S01]  /*3250*/  FADD.FTZ R162, -R64, R155 ;  /* 0x0000009b40a27221 */ /* 0x000fe20000010100 */
[----:B------:R-:W0:Y:S01]  /*3260*/  MUFU.RCP R153, R153 ;  /* 0x0000009900997308 */ /* 0x000e220000001000 */
[----:B------:R-:W-:Y:S01]  /*3270*/  FMUL.FTZ R156, R65, R156 ;  /* 0x0000009c419c7220 */ /* 0x000fe20000410000 */
[----:B------:R-:W-:Y:S01]  /*3280*/  FMUL.FTZ R20, R34, -1.4426950216293334961 ;  /* 0xbfb8aa3b22147820 */ /* 0x000fe20000410000 */
[----:B------:R-:W-:Y:S01]  /*3290*/  FADD.FTZ R160, -R64, R67 ;  /* 0x0000004340a07221 */ /* 0x000fe20000010100 */
[----:B------:R-:W-:Y:S01]  /*32a0*/  FMUL.FTZ R59, R95, -1.4426950216293334961 ;  /* 0xbfb8aa3b5f3b7820 */ /* 0x000fe20000410000 */
[----:B------:R-:W-:Y:S01]  /*32b0*/  FFMA.FTZ R67, R81, R156, R83 ;  /* 0x0000009c51437223 */ /* 0x000fe20000010053 */
[----:B------:R-:W-:Y:S01]  /*32c0*/  FMUL.FTZ R91, R30, -1.4426950216293334961 ;  /* 0xbfb8aa3b1e5b7820 */ /* 0x000fe20000410000 */
[----:B------:R-:W-:Y:S01]  /*32d0*/  FMUL.FTZ R57, R99, -1.4426950216293334961 ;  /* 0xbfb8aa3b63397820 */ /* 0x000fe20000410000 */
[----:B------:R-:W1:Y:S01]  /*32e0*/  MUFU.EX2 R61, R61 ;  /* 0x0000003d003d7308 */ /* 0x000e620000000800 */
[----:B--2---:R-:W-:Y:S01]  /*32f0*/  FADD.FTZ R154, R78, 1 ;  /* 0x3f8000004e9a7421 */ /* 0x004fe20000010000 */
[----:B------:R-:W-:Y:S01]  /*3300*/  FMUL.FTZ R111, R94, -1.4426950216293334961 ;  /* 0xbfb8aa3b5e6f7820 */ /* 0x000fe20000410000 */
[----:B------:R-:W-:Y:S01]  /*3310*/  FMUL.FTZ R58, R100, -1.4426950216293334961 ;  /* 0xbfb8aa3b643a7820 */ /* 0x000fe20000410000 */
[----:B------:R-:W-:Y:S01]  /*3320*/  FADD.FTZ R138, -R64, R125 ;  /* 0x0000007d408a7221 */ /* 0x000fe20000010100 */
[----:B------:R-:W-:Y:S01]  /*3330*/  FMUL.FTZ R35, R88, -1.4426950216293334961 ;  /* 0xbfb8aa3b58237820 */ /* 0x000fe20000410000 */
[----:B------:R-:W-:Y:S01]  /*3340*/  FMUL.FTZ R54, R93, -1.4426950216293334961 ;  /* 0xbfb8aa3b5d367820 */ /* 0x000fe20000410000 */
[----:B------:R-:W-:Y:S01]  /*3350*/  FMUL.FTZ R45, R92, -1.4426950216293334961 ;  /* 0xbfb8aa3b5c2d7820 */ /* 0x000fe20000410000 */
[----:B------:R-:W2:Y:S01]  /*3360*/  MUFU.EX2 R87, R87 ;  /* 0x0000005700577308 */ /* 0x000ea20000000800 */
[----:B0-----:R-:W-:Y:S01]  /*3370*/  FMUL.FTZ R60, R60, R153 ;  /* 0x000000993c3c7220 */ /* 0x001fe20000410000 */
[----:B------:R-:W-:Y:S01]  /*3380*/  FMUL.FTZ R138, R65, R138 ;  /* 0x0000008a418a7220 */ /* 0x000fe20000410000 */
[----:B------:R-:W-:Y:S01]  /*3390*/  FMUL.FTZ R52, R98, -1.4426950216293334961 ;  /* 0xbfb8aa3b62347820 */ /* 0x000fe20000410000 */
[----:B------:R-:W-:Y:S01]  /*33a0*/  SHF.L.U32 R77, R77, 0x10, RZ ;  /* 0x000000104d4d7819 */ /* 0x000fe200000006ff */
[----:B------:R-:W-:Y:S01]  /*33b0*/  FMUL.FTZ R145, R140, -1.4426950216293334961 ;  /* 0xbfb8aa3b8c917820 */ /* 0x000fe20000410000 */
[----:B------:R-:W-:Y:S01]  /*33c0*/  FFMA.FTZ R125, R81, R138, R83 ;  /* 0x0000008a517d7223 */ /* 0x000fe20000010053 */
[----:B------:R-:W-:Y:S01]  /*33d0*/  SHF.L.U32 R79, R79, 0x10, RZ ;  /* 0x000000104f4f7819 */ /* 0x000fe200000006ff */
[----:B------:R-:W0:Y:S01]  /*33e0*/  MUFU.EX2 R80, R80 ;  /* 0x0000005000507308 */ /* 0x000e220000000800 */
[----:B-1----:R-:W-:Y:S01]  /*33f0*/  FADD.FTZ R153, R61, 1 ;  /* 0x3f8000003d997421 */ /* 0x002fe20000010000 */
[----:B------:R-:W-:Y:S01]  /*3400*/  FMUL.FTZ R113, R125, -1.4426950216293334961 ;  /* 0xbfb8aa3b7d717820 */ /* 0x000fe20000410000 */
[----:B------:R-:W-:Y:S01]  /*3410*/  SHF.L.U32 R69, R69, 0x10, RZ ;  /* 0x0000001045457819 */ /* 0x000fe200000006ff */
[----:B------:R-:W-:Y:S01]  /*3420*/  FADD.FTZ R152, -R64, R77 ;  /* 0x0000004d40987221 */ /* 0x000fe20000010100 */
[----:B------:R-:W-:Y:S01]  /*3430*/  FMUL.FTZ R143, R32, -1.4426950216293334961 ;  /* 0xbfb8aa3b208f7820 */ /* 0x000fe20000410000 */
[----:B------:R-:W-:Y:S01]  /*3440*/  FMUL.FTZ R124, R65, R148 ;  /* 0x00000094417c7220 */ /* 0x000fe20000410000 */
[----:B------:R-:W-:Y:S01]  /*3450*/  FMUL.FTZ R138, R141, -1.4426950216293334961 ;  /* 0xbfb8aa3b8d8a7820 */ /* 0x000fe20000410000 */
[----:B------:R1:W3:Y:S01]  /*3460*/  MUFU.RCP R155, R154 ;  /* 0x0000009a009b7308 */ /* 0x0002e20000001000 */
[----:B--2---:R-:W-:Y:S01]  /*3470*/  FADD.FTZ R87, R87, 1 ;  /* 0x3f80000057577421 */ /* 0x004fe20000010000 */
[C---:B------:R-:W-:Y:S01]  /*3480*/  FADD.FTZ R66, -R64.reuse, R79 ;  /* 0x0000004f40427221 */ /* 0x040fe20000010100 */
[----:B------:R-:W-:Y:S01]  /*3490*/  FADD.FTZ R158, -R64, R69 ;  /* 0x00000045409e7221 */ /* 0x000fe20000010100 */
[C---:B------:R-:W-:Y:S01]  /*34a0*/  FMUL.FTZ R152, R65.reuse, R152 ;  /* 0x0000009841987220 */ /* 0x040fe20000410000 */
[----:B------:R-:W-:Y:S01]  /*34b0*/  FMUL.FTZ R64, R65, R84 ;  /* 0x0000005441407220 */ /* 0x000fe20000410000 */
[----:B------:R-:W-:Y:S01]  /*34c0*/  FMUL.FTZ R114, R126, -1.4426950216293334961 ;  /* 0xbfb8aa3b7e727820 */ /* 0x000fe20000410000 */
[----:B------:R-:W-:Y:S01]  /*34d0*/  FMUL.FTZ R146, R144, -1.4426950216293334961 ;  /* 0xbfb8aa3b90927820 */ /* 0x000fe20000410000 */
[----:B------:R-:W2:Y:S01]  /*34e0*/  MUFU.EX2 R31, R31 ;  /* 0x0000001f001f7308 */ /* 0x000ea20000000800 */
[----:B0-----:R-:W-:Y:S01]  /*34f0*/  FADD.FTZ R80, R80, 1 ;  /* 0x3f80000050507421 */ /* 0x001fe20000010000 */
[----:B-1----:R-:W-:Y:S01]  /*3500*/  FADD.FTZ R154, R27, 1 ;  /* 0x3f8000001b9a7421 */ /* 0x002fe20000010000 */
[C-C-:B------:R-:W-:Y:S01]  /*3510*/  FFMA.FTZ R124, R81.reuse, R124, R83.reuse ;  /* 0x0000007c517c7223 */ /* 0x140fe20000010053 */
[C-C-:B------:R-:W-:Y:S01]  /*3520*/  FFMA.FTZ R71, R81.reuse, R152, R83.reuse ;  /* 0x0000009851477223 */ /* 0x140fe20000010053 */
[--C-:B------:R-:W-:Y:S01]  /*3530*/  FFMA.FTZ R69, R81, R64, R83.reuse ;  /* 0x0000004051457223 */ /* 0x100fe20000010053 */
[----:B------:R-:W-:Y:S01]  /*3540*/  FADD.FTZ R139, R139, 1 ;  /* 0x3f8000008b8b7421 */ /* 0x000fe20000010000 */
[----:B------:R-:W-:Y:S01]  /*3550*/  FMUL.FTZ R149, R124, -1.4426950216293334961 ;  /* 0xbfb8aa3b7c957820 */ /* 0x000fe20000410000 */
[----:B------:R2:W0:Y:S01]  /*3560*/  MUFU.RCP R156, R153 ;  /* 0x00000099009c7308 */ /* 0x0004220000001000 */
[----:B---3--:R-:W-:Y:S01]  /*3570*/  FMUL.FTZ R76, R76, R155 ;  /* 0x0000009b4c4c7220 */ /* 0x008fe20000410000 */
[----:B------:R-:W-:Y:S01]  /*3580*/  FMUL.FTZ R155, R116, -1.4426950216293334961 ;  /* 0xbfb8aa3b749b7820 */ /* 0x000fe20000410000 */
[----:B------:R-:W-:Y:S01]  /*3590*/  FMUL.FTZ R152, R71, -1.4426950216293334961 ;  /* 0xbfb8aa3b47987820 */ /* 0x000fe20000410000 */
[----:B------:R-:W-:Y:S01]  /*35a0*/  FMUL.FTZ R136, R65, R142 ;  /* 0x0000008e41887220 */ /* 0x000fe20000410000 */
[----:B------:R-:W-:Y:S01]  /*35b0*/  FMUL.FTZ R142, R137, -1.4426950216293334961 ;  /* 0xbfb8aa3b898e7820 */ /* 0x000fe20000410000 */
[----:B------:R-:W-:Y:S01]  /*35c0*/  FMUL.FTZ R150, R135, -1.4426950216293334961 ;  /* 0xbfb8aa3b87967820 */ /* 0x000fe20000410000 */
[----:B------:R-:W-:Y:S01]  /*35d0*/  FMUL.FTZ R85, R74, -1.4426950216293334961 ;  /* 0xbfb8aa3b4a557820 */ /* 0x000fe20000410000 */
[----:B------:R-:W-:Y:S01]  /*35e0*/  MUFU.EX2 R20, R20 ;  /* 0x0000001400147308 */ /* 0x000fe20000000800 */
[----:B--2---:R-:W-:Y:S01]  /*35f0*/  FADD.FTZ R153, R31, 1 ;  /* 0x3f8000001f997421 */ /* 0x004fe20000010000 */
[----:B------:R-:W-:Y:S01]  /*3600*/  FMUL.FTZ R31, R131, -1.4426950216293334961 ;  /* 0xbfb8aa3b831f7820 */ /* 0x000fe20000410000 */
[----:B------:R-:W-:Y:S01]  /*3610*/  FMUL.FTZ R148, R147, -1.4426950216293334961 ;  /* 0xbfb8aa3b93947820 */ /* 0x000fe20000410000 */
[----:B------:R-:W-:Y:S01]  /*3620*/  FMUL.FTZ R158, R65, R158 ;  /* 0x0000009e419e7220 */ /* 0x000fe20000410000 */
[----:B------:R-:W-:Y:S01]  /*3630*/  FMUL.FTZ R151, R133, -1.4426950216293334961 ;  /* 0xbfb8aa3b85977820 */ /* 0x000fe20000410000 */
[C---:B------:R-:W-:Y:S01]  /*3640*/  FMUL.FTZ R66, R65.reuse, R66 ;  /* 0x0000004241427220 */ /* 0x040fe20000410000 */
[----:B------:R-:W-:Y:S01]  /*3650*/  FMUL.FTZ R160, R65, R160 ;  /* 0x000000a041a07220 */ /* 0x000fe20000410000 */
[----:B------:R-:W1:Y:S01]  /*3660*/  MUFU.EX2 R59, R59 ;  /* 0x0000003b003b7308 */ /* 0x000e620000000800 */
[----:B0-----:R-:W-:Y:S01]  /*3670*/  FMUL.FTZ R63, R63, R156 ;  /* 0x0000009c3f3f7220 */ /* 0x001fe20000410000 */
[----:B------:R-:W-:Y:S01]  /*3680*/  FMUL.FTZ R162, R65, R162 ;  /* 0x000000a241a27220 */ /* 0x000fe20000410000 */
[C-C-:B------:R-:W-:Y:S01]  /*3690*/  FFMA.FTZ R65, R81.reuse, R158, R83.reuse ;  /* 0x0000009e51417223 */ /* 0x140fe20000010053 */
[C-C-:B------:R-:W-:Y:S01]  /*36a0*/  FFMA.FTZ R136, R81.reuse, R136, R83.reuse ;  /* 0x0000008851887223 */ /* 0x140fe20000010053 */
[C-C-:B------:R-:W-:Y:S01]  /*36b0*/  FFMA.FTZ R66, R81.reuse, R66, R83.reuse ;  /* 0x0000004251427223 */ /* 0x140fe20000010053 */
[C-C-:B------:R-:W-:Y:S01]  /*36c0*/  FFMA.FTZ R64, R81.reuse, R160, R83.reuse ;  /* 0x000000a051407223 */ /* 0x140fe20000010053 */
[----:B------:R-:W-:Y:S01]  /*36d0*/  FFMA.FTZ R81, R81, R162, R83 ;  /* 0x000000a251517223 */ /* 0x000fe20000010053 */
[----:B------:R-:W0:Y:S01]  /*36e0*/  MUFU.EX2 R91, R91 ;  /* 0x0000005b005b7308 */ /* 0x000e220000000800 */
[----:B------:R-:W-:Y:S01]  /*36f0*/  FMUL.FTZ R68, R136, -1.4426950216293334961 ;  /* 0xbfb8aa3b88447820 */ /* 0x000fe20000410000 */
[----:B------:R-:W-:Y:S01]  /*3700*/  FMUL.FTZ R73, R134, -1.4426950216293334961 ;  /* 0xbfb8aa3b86497820 */ /* 0x000fe20000410000 */
[----:B------:R-:W-:Y:S01]  /*3710*/  FMUL.FTZ R160, R81, -1.4426950216293334961 ;  /* 0xbfb8aa3b51a07820 */ /* 0x000fe20000410000 */
[----:B------:R-:W-:Y:S01]  /*3720*/  FMUL.FTZ R23, R110, -1.4426950216293334961 ;  /* 0xbfb8aa3b6e177820 */ /* 0x000fe20000410000 */
[----:B------:R-:W-:Y:S01]  /*3730*/  FMUL.FTZ R77, R122, -1.4426950216293334961 ;  /* 0xbfb8aa3b7a4d7820 */ /* 0x000fe20000410000 */
[----:B------:R-:W-:Y:S01]  /*3740*/  FMUL.FTZ R79, R66, -1.4426950216293334961 ;  /* 0xbfb8aa3b424f7820 */ /* 0x000fe20000410000 */
[----:B------:R-:W-:Y:S01]  /*3750*/  FMUL.FTZ R84, R107, -1.4426950216293334961 ;  /* 0xbfb8aa3b6b547820 */ /* 0x000fe20000410000 */
[----:B------:R-:W2:Y:S01]  /*3760*/  MUFU.RCP R87, R87 ;  /* 0x0000005700577308 */ /* 0x000ea20000001000 */
[----:B-1----:R-:W-:Y:S01]  /*3770*/  FADD.FTZ R59, R59, 1 ;  /* 0x3f8000003b3b7421 */ /* 0x002fe20000010000 */
[----:B------:R-:W-:Y:S01]  /*3780*/  FMUL.FTZ R83, R121, -1.4426950216293334961 ;  /* 0xbfb8aa3b79537820 */ /* 0x000fe20000410000 */
[----:B------:R-:W-:Y:S01]  /*3790*/  FMUL.FTZ R61, R106, -1.4426950216293334961 ;  /* 0xbfb8aa3b6a3d7820 */ /* 0x000fe20000410000 */
[----:B------:R-:W-:Y:S01]  /*37a0*/  FMUL.FTZ R78, R132, -1.4426950216293334961 ;  /* 0xbfb8aa3b844e7820 */ /* 0x000fe20000410000 */
[----:B------:R-:W-:Y:S01]  /*37b0*/  FMUL.FTZ R27, R105, -1.4426950216293334961 ;  /* 0xbfb8aa3b691b7820 */ /* 0x000fe20000410000 */
[----:B------:R-:W-:Y:S01]  /*37c0*/  F2FP.BF16.F32.PACK_AB R60, R63, R60 ;  /* 0x0000003c3f3c723e */ /* 0x000fe200000010ff */
[----:B------:R-:W-:Y:S01]  /*37d0*/  FADD.FTZ R75, R75, 1 ;  /* 0x3f8000004b4b7421 */ /* 0x000fe20000010000 */
[----:B------:R-:W1:Y:S01]  /*37e0*/  MUFU.EX2 R57, R57 ;  /* 0x0000003900397308 */ /* 0x000e620000000800 */
[----:B0-----:R-:W-:Y:S01]  /*37f0*/  FADD.FTZ R91, R91, 1 ;  /* 0x3f8000005b5b7421 */ /* 0x001fe20000010000 */
[----:B------:R-:W-:-:S06]  /*3800*/  LOP3.LUT R10, R10, 0x1, RZ, 0x3c, !PT ;  /* 0x000000010a0a7812 */ /* 0x000fcc00078e3cff */
[----:B------:R0:W3:Y:S01]  /*3810*/  MUFU.EX2 R120, R111 ;  /* 0x0000006f00787308 */ /* 0x0000e20000000800 */
[----:B--2---:R-:W-:-:S07]  /*3820*/  FMUL.FTZ R86, R86, R87 ;  /* 0x0000005756567220 */ /* 0x004fce0000410000 */
[----:B------:R-:W2:Y:S01]  /*3830*/  MUFU.RCP R157, R80 ;  /* 0x00000050009d7308 */ /* 0x000ea20000001000 */
[----:B-1----:R-:W-:Y:S01]  /*3840*/  FADD.FTZ R57, R57, 1 ;  /* 0x3f80000039397421 */ /* 0x002fe20000010000 */
[----:B0-----:R-:W-:-:S06]  /*3850*/  FMUL.FTZ R111, R127, -1.4426950216293334961 ;  /* 0xbfb8aa3b7f6f7820 */ /* 0x001fcc0000410000 */
[----:B------:R-:W0:Y:S01]  /*3860*/  MUFU.EX2 R80, R155 ;  /* 0x0000009b00507308 */ /* 0x000e220000000800 */
[----:B---3--:R-:W-:-:S07]  /*3870*/  FADD.FTZ R120, R120, 1 ;  /* 0x3f80000078787421 */ /* 0x008fce0000010000 */
[----:B------:R1:W3:Y:S01]  /*3880*/  MUFU.RCP R156, R153 ;  /* 0x00000099009c7308 */ /* 0x0002e20000001000 */
[----:B--2---:R-:W-:-:S05]  /*3890*/  FMUL.FTZ R82, R82, R157 ;  /* 0x0000009d52527220 */ /* 0x004fca0000410000 */
[----:B------:R-:W-:Y:S02]  /*38a0*/  F2FP.BF16.F32.PACK_AB R76, R82, R76 ;  /* 0x0000004c524c723e */ /* 0x000fe400000010ff */
[----:B------:R2:W4:Y:S01]  /*38b0*/  MUFU.RCP R155, R154 ;  /* 0x0000009a009b7308 */ /* 0x0005220000001000 */
[----:B-1----:R-:W-:Y:S01]  /*38c0*/  FMUL.FTZ R153, R69, -1.4426950216293334961 ;  /* 0xbfb8aa3b45997820 */ /* 0x002fe20000410000 */
[----:B0-----:R-:W-:-:S06]  /*38d0*/  FADD.FTZ R80, R80, 1 ;  /* 0x3f80000050507421 */ /* 0x001fcc0000010000 */
[----:B------:R-:W0:Y:S01]  /*38e0*/  MUFU.EX2 R58, R58 ;  /* 0x0000003a003a7308 */ /* 0x000e220000000800 */
[----:B--2---:R-:W-:Y:S01]  /*38f0*/  FADD.FTZ R154, R20, 1 ;  /* 0x3f800000149a7421 */ /* 0x004fe20000010000 */
[----:B---3--:R-:W-:Y:S01]  /*3900*/  FMUL.FTZ R89, R89, R156 ;  /* 0x0000009c59597220 */ /* 0x008fe20000410000 */
[----:B------:R-:W-:-:S05]  /*3910*/  FMUL.FTZ R20, R104, -1.4426950216293334961 ;  /* 0xbfb8aa3b68147820 */ /* 0x000fca0000410000 */
[----:B------:R-:W1:Y:S01]  /*3920*/  MUFU.EX2 R35, R35 ;  /* 0x0000002300237308 */ /* 0x000e620000000800 */
[----:B----4-:R-:W-:-:S07]  /*3930*/  FMUL.FTZ R90, R90, R155 ;  /* 0x0000009b5a5a7220 */ /* 0x010fce0000410000 */
[----:B------:R-:W2:Y:S01]  /*3940*/  MUFU.RCP R87, R154 ;  /* 0x0000009a00577308 */ /* 0x000ea20000001000 */
[----:B0-----:R-:W-:-:S07]  /*3950*/  FADD.FTZ R155, R58, 1 ;  /* 0x3f8000003a9b7421 */ /* 0x001fce0000010000 */
[----:B------:R-:W0:Y:S01]  /*3960*/  MUFU.EX2 R113, R113 ;  /* 0x0000007100717308 */ /* 0x000e220000000800 */
[----:B-1----:R-:W-:-:S07]  /*3970*/  FADD.FTZ R35, R35, 1 ;  /* 0x3f80000023237421 */ /* 0x002fce0000010000 */
[----:B------:R1:W3:Y:S01]  /*3980*/  MUFU.RCP R154, R59 ;  /* 0x0000003b009a7308 */ /* 0x0002e20000001000 */
[----:B--2---:R-:W-:Y:S01]  /*3990*/  FMUL.FTZ R58, R34, R87 ;  /* 0x00000057223a7220 */ /* 0x004fe20000410000 */
[----:B------:R-:W-:-:S04]  /*39a0*/  FMUL.FTZ R34, R43, -1.4426950216293334961 ;  /* 0xbfb8aa3b2b227820 */ /* 0x000fc80000410000 */
[----:B------:R-:W-:Y:S02]  /*39b0*/  F2FP.BF16.F32.PACK_AB R58, R58, R90 ;  /* 0x0000005a3a3a723e */ /* 0x000fe400000010ff */
[----:B------:R-:W2:Y:S01]  /*39c0*/  MUFU.EX2 R54, R54 ;  /* 0x0000003600367308 */ /* 0x000ea20000000800 */
[----:B0-----:R-:W-:Y:S01]  /*39d0*/  FADD.FTZ R113, R113, 1 ;  /* 0x3f80000071717421 */ /* 0x001fe20000010000 */
[----:B-1----:R-:W-:-:S06]  /*39e0*/  FMUL.FTZ R59, R129, -1.4426950216293334961 ;  /* 0xbfb8aa3b813b7820 */ /* 0x002fcc0000410000 */
[----:B------:R-:W0:Y:S01]  /*39f0*/  MUFU.EX2 R45, R45 ;  /* 0x0000002d002d7308 */ /* 0x000e220000000800 */
[----:B---3--:R-:W-:-:S07]  /*3a00*/  FMUL.FTZ R95, R95, R154 ;  /* 0x0000009a5f5f7220 */ /* 0x008fce0000410000 */
[----:B------:R1:W3:Y:S01]  /*3a10*/  MUFU.RCP R156, R57 ;  /* 0x00000039009c7308 */ /* 0x0002e20000001000 */
[----:B--2---:R-:W-:-:S07]  /*3a20*/  FADD.FTZ R54, R54, 1 ;  /* 0x3f80000036367421 */ /* 0x004fce0000010000 */
[----:B------:R-:W2:Y:S01]  /*3a30*/  MUFU.RCP R91, R91 ;  /* 0x0000005b005b7308 */ /* 0x000ea20000001000 */
[----:B0-----:R-:W-:Y:S01]  /*3a40*/  FADD.FTZ R154, R45, 1 ;  /* 0x3f8000002d9a7421 */ /* 0x001fe20000010000 */
[----:B-1----:R-:W-:Y:S01]  /*3a50*/  FMUL.FTZ R57, R67, -1.4426950216293334961 ;  /* 0xbfb8aa3b43397820 */ /* 0x002fe20000410000 */
[----:B------:R-:W-:-:S05]  /*3a60*/  FMUL.FTZ R45, R102, -1.4426950216293334961 ;  /* 0xbfb8aa3b662d7820 */ /* 0x000fca0000410000 */
[----:B------:R-:W0:Y:S01]  /*3a70*/  MUFU.RCP R157, R120 ;  /* 0x00000078009d7308 */ /* 0x000e220000001000 */
[----:B---3--:R-:W-:-:S07]  /*3a80*/  FMUL.FTZ R99, R99, R156 ;  /* 0x0000009c63637220 */ /* 0x008fce0000410000 */
[----:B------:R-:W1:Y:S01]  /*3a90*/  MUFU.EX2 R52, R52 ;  /* 0x0000003400347308 */ /* 0x000e620000000800 */
[----:B--2---:R-:W-:Y:S01]  /*3aa0*/  FMUL.FTZ R87, R30, R91 ;  /* 0x0000005b1e577220 */ /* 0x004fe20000410000 */
[----:B------:R-:W-:Y:S01]  /*3ab0*/  FMUL.FTZ R30, R130, -1.4426950216293334961 ;  /* 0xbfb8aa3b821e7820 */ /* 0x000fe20000410000 */
[----:B------:R-:W-:-:S03]  /*3ac0*/  FMUL.FTZ R91, R103, -1.4426950216293334961 ;  /* 0xbfb8aa3b675b7820 */ /* 0x000fc60000410000 */
[----:B------:R-:W-:Y:S02]  /*3ad0*/  F2FP.BF16.F32.PACK_AB R87, R99, R87 ;  /* 0x000000576357723e */ /* 0x000fe400000010ff */
[----:B------:R-:W2:Y:S01]  /*3ae0*/  MUFU.RCP R155, R155 ;  /* 0x0000009b009b7308 */ /* 0x000ea20000001000 */
[----:B0-----:R-:W-:-:S07]  /*3af0*/  FMUL.FTZ R94, R94, R157 ;  /* 0x0000009d5e5e7220 */ /* 0x001fce0000410000 */
[----:B------:R-:W0:Y:S01]  /*3b00*/  MUFU.RCP R35, R35 ;  /* 0x0000002300237308 */ /* 0x000e220000001000 */
[----:B-1----:R-:W-:-:S07]  /*3b10*/  FADD.FTZ R52, R52, 1 ;  /* 0x3f80000034347421 */ /* 0x002fce0000010000 */
[----:B------:R-:W1:Y:S01]  /*3b20*/  MUFU.EX2 R145, R145 ;  /* 0x0000009100917308 */ /* 0x000e620000000800 */
[----:B--2---:R-:W-:-:S05]  /*3b30*/  FMUL.FTZ R100, R100, R155 ;  /* 0x0000009b64647220 */ /* 0x004fca0000410000 */
[----:B------:R-:W-:Y:S02]  /*3b40*/  F2FP.BF16.F32.PACK_AB R95, R95, R100 ;  /* 0x000000645f5f723e */ /* 0x000fe400000010ff */
[----:B------:R-:W2:Y:S01]  /*3b50*/  MUFU.EX2 R143, R143 ;  /* 0x0000008f008f7308 */ /* 0x000ea20000000800 */
[----:B0-----:R-:W-:Y:S01]  /*3b60*/  FMUL.FTZ R88, R88, R35 ;  /* 0x0000002358587220 */ /* 0x001fe20000410000 */
[----:B------:R-:W-:-:S04]  /*3b70*/  FMUL.FTZ R35, R47, -1.4426950216293334961 ;  /* 0xbfb8aa3b2f237820 */ /* 0x000fc80000410000 */
[----:B------:R-:W-:Y:S02]  /*3b80*/  F2FP.BF16.F32.PACK_AB R88, R89, R88 ;  /* 0x000000585958723e */ /* 0x000fe400000010ff */
[----:B------:R-:W0:Y:S01]  /*3b90*/  MUFU.RCP R156, R113 ;  /* 0x00000071009c7308 */ /* 0x000e220000001000 */
[----:B-1----:R-:W-:-:S07]  /*3ba0*/  FADD.FTZ R145, R145, 1 ;  /* 0x3f80000091917421 */ /* 0x002fce0000010000 */
[----:B------:R1:W3:Y:S01]  /*3bb0*/  MUFU.RCP R157, R154 ;  /* 0x0000009a009d7308 */ /* 0x0002e20000001000 */
[----:B--2---:R-:W-:-:S07]  /*3bc0*/  FADD.FTZ R143, R143, 1 ;  /* 0x3f8000008f8f7421 */ /* 0x004fce0000010000 */
[----:B------:R-:W2:Y:S01]  /*3bd0*/  MUFU.EX2 R138, R138 ;  /* 0x0000008a008a7308 */ /* 0x000ea20000000800 */
[----:B0-----:R-:W-:Y:S01]  /*3be0*/  FMUL.FTZ R125, R125, R156 ;  /* 0x0000009c7d7d7220 */ /* 0x001fe20000410000 */
[----:B-1----:R-:W-:-:S06]  /*3bf0*/  FMUL.FTZ R154, R62, -1.4426950216293334961 ;  /* 0xbfb8aa3b3e9a7820 */ /* 0x002fcc0000410000 */
[----:B------:R-:W0:Y:S01]  /*3c00*/  MUFU.RCP R54, R54 ;  /* 0x0000003600367308 */ /* 0x000e220000001000 */
[----:B---3--:R-:W-:Y:S01]  /*3c10*/  FMUL.FTZ R156, R92, R157 ;  /* 0x0000009d5c9c7220 */ /* 0x008fe20000410000 */
[----:B------:R-:W-:-:S06]  /*3c20*/  FMUL.FTZ R92, R64, -1.4426950216293334961 ;  /* 0xbfb8aa3b405c7820 */ /* 0x000fcc0000410000 */
[----:B------:R-:W1:Y:S01]  /*3c30*/  MUFU.EX2 R114, R114 ;  /* 0x0000007200727308 */ /* 0x000e620000000800 */
[----:B--2---:R-:W-:-:S07]  /*3c40*/  FADD.FTZ R157, R138, 1 ;  /* 0x3f8000008a9d7421 */ /* 0x004fce0000010000 */
[----:B------:R-:W2:Y:S01]  /*3c50*/  MUFU.EX2 R146, R146 ;  /* 0x0000009200927308 */ /* 0x000ea20000000800 */
[----:B0-----:R-:W-:Y:S01]  /*3c60*/  FMUL.FTZ R93, R93, R54 ;  /* 0x000000365d5d7220 */ /* 0x001fe20000410000 */
[----:B------:R-:W-:-:S06]  /*3c70*/  FMUL.FTZ R54, R65, -1.4426950216293334961 ;  /* 0xbfb8aa3b41367820 */ /* 0x000fcc0000410000 */
[----:B------:R-:W0:Y:S01]  /*3c80*/  MUFU.EX2 R30, R30 ;  /* 0x0000001e001e7308 */ /* 0x000e220000000800 */
[----:B-1----:R-:W-:-:S07]  /*3c90*/  FADD.FTZ R114, R114, 1 ;  /* 0x3f80000072727421 */ /* 0x002fce0000010000 */
[----:B------:R1:W3:Y:S01]  /*3ca0*/  MUFU.RCP R155, R52 ;  /* 0x00000034009b7308 */ /* 0x0002e20000001000 */
[----:B--2---:R-:W-:-:S07]  /*3cb0*/  FADD.FTZ R146, R146, 1 ;  /* 0x3f80000092927421 */ /* 0x004fce0000010000 */
[----:B------:R-:W2:Y:S01]  /*3cc0*/  MUFU.EX2 R20, R20 ;  /* 0x0000001400147308 */ /* 0x000ea20000000800 */
[----:B-1----:R-:W-:Y:S01]  /*3cd0*/  FMUL.FTZ R52, R42, -1.4426950216293334961 ;  /* 0xbfb8aa3b2a347820 */ /* 0x002fe20000410000 */
[----:B0-----:R-:W-:-:S06]  /*3ce0*/  FADD.FTZ R30, R30, 1 ;  /* 0x3f8000001e1e7421 */ /* 0x001fcc0000010000 */
[----:B------:R-:W-:Y:S01]  /*3cf0*/  MUFU.EX2 R149, R149 ;  /* 0x0000009500957308 */ /* 0x000fe20000000800 */
[----:B---3--:R-:W-:-:S05]  /*3d00*/  FMUL.FTZ R98, R98, R155 ;  /* 0x0000009b62627220 */ /* 0x008fca0000410000 */
[----:B------:R-:W-:Y:S02]  /*3d10*/  F2FP.BF16.F32.PACK_AB R93, R93, R98 ;  /* 0x000000625d5d723e */ /* 0x000fe400000010ff */
[----:B------:R-:W-:Y:S01]  /*3d20*/  MUFU.EX2 R152, R152 ;  /* 0x0000009800987308 */ /* 0x000fe20000000800 */
[----:B--2---:R-:W-:-:S07]  /*3d30*/  FADD.FTZ R20, R20, 1 ;  /* 0x3f80000014147421 */ /* 0x004fce0000010000 */
[----:B------:R-:W0:Y:S08]  /*3d40*/  MUFU.RCP R139, R139 ;  /* 0x0000008b008b7308 */ /* 0x000e300000001000 */
[----:B------:R-:W1:Y:S08]  /*3d50*/  MUFU.EX2 R31, R31 ;  /* 0x0000001f001f7308 */ /* 0x000e700000000800 */
[----:B------:R-:W-:Y:S01]  /*3d60*/  MUFU.EX2 R153, R153 ;  /* 0x0000009900997308 */ /* 0x000fe20000000800 */
[----:B0-----:R-:W-:-:S05]  /*3d70*/  FMUL.FTZ R139, R128, R139 ;  /* 0x0000008b808b7220 */ /* 0x001fca0000410000 */
[----:B------:R-:W-:Y:S02]  /*3d80*/  F2FP.BF16.F32.PACK_AB R139, R139, R156 ;  /* 0x0000009c8b8b723e */ /* 0x000fe400000010ff */
[----:B------:R-:W0:Y:S01]  /*3d90*/  MUFU.EX2 R34, R34 ;  /* 0x0000002200227308 */ /* 0x000e220000000800 */
[----:B-1----:R-:W-:-:S07]  /*3da0*/  FADD.FTZ R31, R31, 1 ;  /* 0x3f8000001f1f7421 */ /* 0x002fce0000010000 */
[----:B------:R-:W1:Y:S08]  /*3db0*/  MUFU.EX2 R142, R142 ;  /* 0x0000008e008e7308 */ /* 0x000e700000000800 */
        /* <DEDUP_REMOVED lines=10> */
[----:B------:R2:W1:Y:S08]  /*3e60*/  MUFU.RCP R158, R143 ;  /* 0x0000008f009e7308 */ /* 0x0004700000001000 */
[----:B------:R-:W3:Y:S01]  /*3e70*/  MUFU.EX2 R57, R57 ;  /* 0x0000003900397308 */ /* 0x000ee20000000800 */
[----:B--2---:R-:W-:Y:S01]  /*3e80*/  FADD.FTZ R143, R148, 1 ;  /* 0x3f800000948f7421 */ /* 0x004fe20000010000 */
[----:B0-----:R-:W-:-:S06]  /*3e90*/  FADD.FTZ R148, R151, 1 ;  /* 0x3f80000097947421 */ /* 0x001fcc0000010000 */
[----:B------:R-:W0:Y:S01]  /*3ea0*/  MUFU.RCP R145, R145 ;  /* 0x0000009100917308 */ /* 0x000e220000001000 */
[----:B-1----:R-:W-:-:S07]  /*3eb0*/  FMUL.FTZ R158, R32, R158 ;  /* 0x0000009e209e7220 */ /* 0x002fce0000410000 */
[----:B------:R-:W1:Y:S01]  /*3ec0*/  MUFU.EX2 R111, R111 ;  /* 0x0000006f006f7308 */ /* 0x000e620000000800 */
[----:B---3--:R-:W-:-:S07]  /*3ed0*/  FADD.FTZ R32, R57, 1 ;  /* 0x3f80000039207421 */ /* 0x008fce0000010000 */
[----:B------:R2:W3:Y:S01]  /*3ee0*/  MUFU.RCP R155, R114 ;  /* 0x00000072009b7308 */ /* 0x0004e20000001000 */
[----:B0-----:R-:W-:-:S07]  /*3ef0*/  FMUL.FTZ R145, R140, R145 ;  /* 0x000000918c917220 */ /* 0x001fce0000410000 */
[----:B------:R-:W0:Y:S01]  /*3f00*/  MUFU.RCP R157, R157 ;  /* 0x0000009d009d7308 */ /* 0x000e220000001000 */
[----:B--2---:R-:W-:Y:S01]  /*3f10*/  FMUL.FTZ R114, R40, -1.4426950216293334961 ;  /* 0xbfb8aa3b28727820 */ /* 0x004fe20000410000 */
[----:B-1----:R-:W-:Y:S01]  /*3f20*/  FADD.FTZ R120, R111, 1 ;  /* 0x3f8000006f787421 */ /* 0x002fe20000010000 */
[----:B------:R-:W-:-:S05]  /*3f30*/  FMUL.FTZ R111, R25, -1.4426950216293334961 ;  /* 0xbfb8aa3b196f7820 */ /* 0x000fca0000410000 */
[----:B------:R1:W2:Y:S01]  /*3f40*/  MUFU.RCP R159, R146 ;  /* 0x00000092009f7308 */ /* 0x0002a20000001000 */
[----:B---3--:R-:W-:Y:S01]  /*3f50*/  FMUL.FTZ R126, R126, R155 ;  /* 0x0000009b7e7e7220 */ /* 0x008fe20000410000 */
[----:B------:R-:W-:-:S04]  /*3f60*/  FMUL.FTZ R155, R101, -1.4426950216293334961 ;  /* 0xbfb8aa3b659b7820 */ /* 0x000fc80000410000 */
[----:B------:R-:W-:Y:S02]  /*3f70*/  F2FP.BF16.F32.PACK_AB R94, R126, R94 ;  /* 0x0000005e7e5e723e */ /* 0x000fe400000010ff */
[----:B------:R-:W-:Y:S01]  /*3f80*/  MUFU.EX2 R52, R52 ;  /* 0x0000003400347308 */ /* 0x000fe20000000800 */
[----:B-1----:R-:W-:Y:S01]  /*3f90*/  FADD.FTZ R146, R149, 1 ;  /* 0x3f80000095927421 */ /* 0x002fe20000010000 */
[----:B------:R-:W-:Y:S01]  /*3fa0*/  FADD.FTZ R149, R152, 1 ;  /* 0x3f80000098957421 */ /* 0x000fe20000010000 */
[----:B------:R-:W-:Y:S01]  /*3fb0*/  FADD.FTZ R152, R153, 1 ;  /* 0x3f80000099987421 */ /* 0x000fe20000010000 */
[----:B0-----:R-:W-:-:S04]  /*3fc0*/  FMUL.FTZ R157, R141, R157 ;  /* 0x0000009d8d9d7220 */ /* 0x001fc80000410000 */
[----:B------:R-:W-:Y:S01]  /*3fd0*/  MUFU.EX2 R54, R54 ;  /* 0x0000003600367308 */ /* 0x000fe20000000800 */
[----:B--2---:R-:W-:Y:S01]  /*3fe0*/  FMUL.FTZ R159, R144, R159 ;  /* 0x0000009f909f7220 */ /* 0x004fe20000410000 */
[----:B------:R-:W-:-:S04]  /*3ff0*/  F2FP.BF16.F32.PACK_AB R145, R157, R145 ;  /* 0x000000919d91723e */ /* 0x000fc800000010ff */
[----:B------:R-:W-:Y:S02]  /*4000*/  F2FP.BF16.F32.PACK_AB R158, R159, R158 ;  /* 0x0000009e9f9e723e */ /* 0x000fe400000010ff */
[----:B------:R0:W1:Y:S08]  /*4010*/  MUFU.RCP R128, R30 ;  /* 0x0000001e00807308 */ /* 0x0000700000001000 */
[----:B------:R2:W3:Y:S01]  /*4020*/  MUFU.RCP R153, R20 ;  /* 0x0000001400997308 */ /* 0x0004e20000001000 */
[----:B0-----:R-:W-:-:S07]  /*4030*/  LEA R30, P1, R56, UR6, 0x1 ;  /* 0x00000006381e7c11 */ /* 0x001fce000f8208ff */
[----:B------:R-:W-:Y:S01]  /*4040*/  MUFU.EX2 R113, R114 ;  /* 0x0000007200717308 */ /* 0x000fe20000000800 */
[----:B--2---:R-:W-:Y:S01]  /*4050*/  LEA R20, P2, R21, UR6, 0x1 ;  /* 0x0000000615147c11 */ /* 0x004fe2000f8408ff */
[----:B-1----:R-:W-:-:S03]  /*4060*/  FMUL.FTZ R128, R130, R128 ;  /* 0x0000008082807220 */ /* 0x002fc60000410000 */
[----:B------:R-:W-:Y:S01]  /*4070*/  LEA.HI.X R21, R21, UR7, R112, 0x1, P2 ;  /* 0x0000000715157c11 */ /* 0x000fe200090f0c70 */
[----:B------:R-:W-:Y:S02]  /*4080*/  FADD.FTZ R112, R52, 1 ;  /* 0x3f80000034707421 */ /* 0x000fe40000010000 */
[----:B------:R-:W0:Y:S01]  /*4090*/  MUFU.EX2 R114, R160 ;  /* 0x000000a000727308 */ /* 0x000e220000000800 */
[----:B---3--:R-:W-:-:S05]  /*40a0*/  FMUL.FTZ R153, R104, R153 ;  /* 0x0000009968997220 */ /* 0x008fca0000410000 */
[----:B------:R-:W-:Y:S02]  /*40b0*/  F2FP.BF16.F32.PACK_AB R128, R128, R153 ;  /* 0x000000998080723e */ /* 0x000fe400000010ff */
[----:B------:R1:W2:Y:S08]  /*40c0*/  MUFU.RCP R150, R31 ;  /* 0x0000001f00967308 */ /* 0x0002b00000001000 */
[----:B------:R3:W4:Y:S01]  /*40d0*/  MUFU.RCP R160, R34 ;  /* 0x0000002200a07308 */ /* 0x0007220000001000 */
[----:B-1----:R-:W-:Y:S01]  /*40e0*/  LEA.HI.X R31, R56, UR7, R51, 0x1, P1 ;  /* 0x00000007381f7c11 */ /* 0x002fe200088f0c33 */
[----:B0-----:R-:W-:Y:S01]  /*40f0*/  FADD.FTZ R114, R114, 1 ;  /* 0x3f80000072727421 */ /* 0x001fe20000010000 */
[----:B------:R-:W-:-:S03]  /*4100*/  LEA R56, P2, R115, UR6, 0x1 ;  /* 0x0000000673387c11 */ /* 0x000fc6000f8408ff */
[----:B------:R-:W-:Y:S01]  /*4110*/  STG.E.U16 desc[UR8][R30.64], R60 ;  /* 0x0000003c1e007986 */ /* 0x000fe2000c101508 */
[----:B------:R-:W-:Y:S01]  /*4120*/  LEA.HI.X R57, R115, UR7, R117, 0x1, P2 ;  /* 0x0000000773397c11 */ /* 0x000fe200090f0c75 */
[----:B------:R0:W1:Y:S01]  /*4130*/  MUFU.RCP R151, R35 ;  /* 0x0000002300977308 */ /* 0x0000620000001000 */
[----:B---3--:R-:W-:Y:S01]  /*4140*/  LEA R34, P1, R50, UR6, 0x1 ;  /* 0x0000000632227c11 */ /* 0x008fe2000f8208ff */
[----:B------:R-:W-:Y:S01]  /*4150*/  STG.E.U16 desc[UR8][R30.64+0x4], R76 ;  /* 0x0000044c1e007986 */ /* 0x000fe2000c101508 */
[----:B--2---:R-:W-:-:S05]  /*4160*/  FMUL.FTZ R150, R131, R150 ;  /* 0x0000009683967220 */ /* 0x004fca0000410000 */
[----:B------:R-:W2:Y:S01]  /*4170*/  MUFU.RCP R85, R85 ;  /* 0x0000005500557308 */ /* 0x000ea20000001000 */
[----:B0-----:R-:W-:Y:S01]  /*4180*/  LEA.HI.X R35, R50, UR7, R46, 0x1, P1 ;  /* 0x0000000732237c11 */ /* 0x001fe200088f0c2e */
[----:B----4-:R-:W-:Y:S01]  /*4190*/  FMUL.FTZ R160, R43, R160 ;  /* 0x000000a02ba07220 */ /* 0x010fe20000410000 */
[C---:B------:R-:W-:Y:S02]  /*41a0*/  LEA R140, P1, R41.reuse, UR6, 0x1 ;  /* 0x00000006298c7c11 */ /* 0x040fe4000f8208ff */
[C---:B------:R-:W-:Y:S02]  /*41b0*/  LEA R50, P2, R16.reuse, UR6, 0x1 ;  /* 0x0000000610327c11 */ /* 0x040fe4000f8408ff */
[----:B------:R-:W-:Y:S01]  /*41c0*/  LEA.HI.X R141, R41, UR7, R38, 0x1, P1 ;  /* 0x00000007298d7c11 */ /* 0x000fe200088f0c26 */
[----:B------:R-:W0:Y:S01]  /*41d0*/  MUFU.EX2 R45, R45 ;  /* 0x0000002d002d7308 */ /* 0x000e220000000800 */
[----:B------:R-:W-:Y:S01]  /*41e0*/  LEA.HI.X R51, R16, UR7, R55, 0x1, P2 ;  /* 0x0000000710337c11 */ /* 0x000fe200090f0c37 */
[----:B------:R-:W-:Y:S01]  /*41f0*/  FADD.FTZ R41, R54, 1 ;  /* 0x3f80000036297421 */ /* 0x000fe20000010000 */
[----:B------:R-:W-:Y:S01]  /*4200*/  LEA R54, P1, R37, UR6, 0x1 ;  /* 0x0000000625367c11 */ /* 0x000fe2000f8208ff */
[----:B-1----:R-:W-:Y:S01]  /*4210*/  FMUL.FTZ R151, R47, R151 ;  /* 0x000000972f977220 */ /* 0x002fe20000410000 */
[----:B------:R-:W-:-:S02]  /*4220*/  LEA R52, P2, R53, UR6, 0x1 ;  /* 0x0000000635347c11 */ /* 0x000fc4000f8408ff */
[----:B------:R-:W-:Y:S01]  /*4230*/  LEA.HI.X R55, R37, UR7, R36, 0x1, P1 ;  /* 0x0000000725377c11 */ /* 0x000fe200088f0c24 */
[----:B------:R-:W1:Y:S01]  /*4240*/  MUFU.EX2 R111, R111 ;  /* 0x0000006f006f7308 */ /* 0x000e620000000800 */
[----:B------:R-:W-:Y:S01]  /*4250*/  LEA.HI.X R53, R53, UR7, R48, 0x1, P2 ;  /* 0x0000000735357c11 */ /* 0x000fe200090f0c30 */
[----:B--2---:R-:W-:Y:S01]  /*4260*/  FMUL.FTZ R74, R74, R85 ;  /* 0x000000554a4a7220 */ /* 0x004fe20000410000 */
[C---:B------:R-:W-:Y:S01]  /*4270*/  LEA R162, P1, R33.reuse, UR6, 0x1 ;  /* 0x0000000621a27c11 */ /* 0x040fe2000f8208ff */
[----:B------:R-:W-:Y:S01]  /*4280*/  FMUL.FTZ R85, R70, -1.4426950216293334961 ;  /* 0xbfb8aa3b46557820 */ /* 0x000fe20000410000 */
[C---:B------:R-:W-:Y:S02]  /*4290*/  LEA R36, P2, R108.reuse, UR6, 0x1 ;  /* 0x000000066c247c11 */ /* 0x040fe4000f8408ff */
[----:B------:R-:W-:Y:S01]  /*42a0*/  LEA.HI.X R163, R33, UR7, R28, 0x1, P1 ;  /* 0x0000000721a37c11 */ /* 0x000fe200088f0c1c */
[----:B------:R-:W2:Y:S01]  /*42b0*/  MUFU.EX2 R92, R92 ;  /* 0x0000005c005c7308 */ /* 0x000ea20000000800 */
[----:B------:R-:W-:Y:S01]  /*42c0*/  LEA.HI.X R37, R108, UR7, R44, 0x1, P2 ;  /* 0x000000076c257c11 */ /* 0x000fe200090f0c2c */
[----:B0-----:R-:W-:Y:S01]  /*42d0*/  FADD.FTZ R48, R45, 1 ;  /* 0x3f8000002d307421 */ /* 0x001fe20000010000 */
[----:B------:R-:W-:-:S02]  /*42e0*/  LEA R44, P1, R26, UR6, 0x1 ;  /* 0x000000061a2c7c11 */ /* 0x000fc4000f8208ff */
[----:B------:R-:W-:Y:S02]  /*42f0*/  F2FP.BF16.F32.PACK_AB R74, R86, R74 ;  /* 0x0000004a564a723e */ /* 0x000fe400000010ff */
[----:B------:R-:W-:Y:S01]  /*4300*/  LEA.HI.X R45, R26, UR7, R24, 0x1, P1 ;  /* 0x000000071a2d7c11 */ /* 0x000fe200088f0c18 */
[----:B------:R0:W3:Y:S01]  /*4310*/  MUFU.RCP R16, R112 ;  /* 0x0000007000107308 */ /* 0x0000e20000001000 */
[----:B------:R-:W-:Y:S01]  /*4320*/  FADD.FTZ R26, R113, 1 ;  /* 0x3f800000711a7421 */ /* 0x000fe20000010000 */
[----:B-1----:R-:W-:Y:S01]  /*4330*/  FADD.FTZ R111, R111, 1 ;  /* 0x3f8000006f6f7421 */ /* 0x002fe20000010000 */
[----:B------:R-:W-:-:S04]  /*4340*/  LEA R28, P2, R118, UR6, 0x1 ;  /* 0x00000006761c7c11 */ /* 0x000fc8000f8408ff */
[----:B------:R-:W-:Y:S01]  /*4350*/  LEA.HI.X R29, R118, UR7, R29, 0x1, P2 ;  /* 0x00000007761d7c11 */ /* 0x000fe200090f0c1d */
[----:B------:R-:W1:Y:S01]  /*4360*/  MUFU.EX2 R68, R68 ;  /* 0x0000004400447308 */ /* 0x000e620000000800 */
[----:B0-----:R-:W-:Y:S01]  /*4370*/  LEA R112, P1, R22, UR6, 0x1 ;  /* 0x0000000616707c11 */ /* 0x001fe2000f8208ff */
[----:B--2---:R-:W-:Y:S01]  /*4380*/  FADD.FTZ R92, R92, 1 ;  /* 0x3f8000005c5c7421 */ /* 0x004fe20000010000 */
[C---:B------:R-:W-:Y:S02]  /*4390*/  LEA R38, P2, R39.reuse, UR6, 0x1 ;  /* 0x0000000627267c11 */ /* 0x040fe4000f8408ff */
[----:B------:R-:W-:Y:S02]  /*43a0*/  LEA.HI.X R113, R22, UR7, R19, 0x1, P1 ;  /* 0x0000000716717c11 */ /* 0x000fe400088f0c13 */
[----:B------:R-:W-:Y:S01]  /*43b0*/  LEA R164, P1, R18, UR6, 0x1 ;  /* 0x0000000612a47c11 */ /* 0x000fe2000f8208ff */
[----:B------:R-:W0:Y:S01]  /*43c0*/  MUFU.EX2 R73, R73 ;  /* 0x0000004900497308 */ /* 0x000e220000000800 */
[----:B---3--:R-:W-:Y:S01]  /*43d0*/  FMUL.FTZ R16, R42, R16 ;  /* 0x000000102a107220 */ /* 0x008fe20000410000 */
[----:B------:R-:W-:-:S02]  /*43e0*/  LEA.HI.X R39, R39, UR7, R49, 0x1, P2 ;  /* 0x0000000727277c11 */ /* 0x000fc400090f0c31 */
[----:B------:R-:W-:Y:S02]  /*43f0*/  LEA.HI.X R165, R18, UR7, R17, 0x1, P1 ;  /* 0x0000000712a57c11 */ /* 0x000fe400088f0c11 */
[----:B------:R-:W-:Y:S02]  /*4400*/  IADD3 R15, P1, R15, 0x2, RZ ;  /* 0x000000020f0f7810 */ /* 0x000fe40007f3e0ff */
[----:B------:R-:W2:Y:S01]  /*4410*/  MUFU.EX2 R85, R85 ;  /* 0x0000005500557308 */ /* 0x000ea20000000800 */
[----:B-1----:R-:W-:Y:S01]  /*4420*/  FADD.FTZ R68, R68, 1 ;  /* 0x3f80000044447421 */ /* 0x002fe20000010000 */
[----:B------:R-:W-:-:S06]  /*4430*/  IADD3.X R9, RZ, R9, RZ, P1, !PT ;  /* 0x00000009ff097210 */ /* 0x000fcc0000ffe4ff */
[----:B------:R-:W1:Y:S01]  /*4440*/  MUFU.RCP R120, R120 ;  /* 0x0000007800787308 */ /* 0x000e620000001000 */
[----:B0-----:R-:W-:-:S07]  /*4450*/  FADD.FTZ R73, R73, 1 ;  /* 0x3f80000049497421 */ /* 0x001fce0000010000 */
[----:B------:R-:W0:Y:S01]  /*4460*/  MUFU.EX2 R23, R23 ;  /* 0x0000001700177308 */ /* 0x000e220000000800 */
[----:B--2---:R-:W-:-:S07]  /*4470*/  FADD.FTZ R85, R85, 1 ;  /* 0x3f80000055557421 */ /* 0x004fce0000010000 */
[----:B------:R-:W2:Y:S01]  /*4480*/  MUFU.EX2 R77, R77 ;  /* 0x0000004d004d7308 */ /* 0x000ea20000000800 */
[----:B-1----:R-:W-:Y:S01]  /*4490*/  FMUL.FTZ R127, R127, R120 ;  /* 0x000000787f7f7220 */ /* 0x002fe20000410000 */
[----:B------:R-:W-:-:S04]  /*44a0*/  FMUL.FTZ R120, R72, -1.4426950216293334961 ;  /* 0xbfb8aa3b48787820 */ /* 0x000fc80000410000 */
[----:B------:R-:W-:Y:S02]  /*44b0*/  F2FP.BF16.F32.PACK_AB R125, R125, R127 ;  /* 0x0000007f7d7d723e */ /* 0x000fe400000010ff */
[----:B------:R-:W1:Y:S01]  /*44c0*/  MUFU.EX2 R79, R79 ;  /* 0x0000004f004f7308 */ /* 0x000e620000000800 */
[----:B0-----:R-:W-:-:S07]  /*44d0*/  FADD.FTZ R23, R23, 1 ;  /* 0x3f80000017177421 */ /* 0x001fce0000010000 */
[----:B------:R-:W0:Y:S01]  /*44e0*/  MUFU.EX2 R84, R84 ;  /* 0x0000005400547308 */ /* 0x000e220000000800 */
[----:B--2---:R-:W-:-:S07]  /*44f0*/  FADD.FTZ R77, R77, 1 ;  /* 0x3f8000004d4d7421 */ /* 0x004fce0000010000 */
[----:B------:R-:W2:Y:S01]  /*4500*/  MUFU.RCP R24, R111 ;  /* 0x0000006f00187308 */ /* 0x000ea20000001000 */
[----:B-1----:R-:W-:-:S07]  /*4510*/  FADD.FTZ R79, R79, 1 ;  /* 0x3f8000004f4f7421 */ /* 0x002fce0000010000 */
[----:B------:R-:W1:Y:S01]  /*4520*/  MUFU.RCP R17, R92 ;  /* 0x0000005c00117308 */ /* 0x000e620000001000 */
[----:B0-----:R-:W-:-:S07]  /*4530*/  FADD.FTZ R84, R84, 1 ;  /* 0x3f80000054547421 */ /* 0x001fce0000010000 */
[----:B------:R-:W0:Y:S01]  /*4540*/  MUFU.EX2 R83, R83 ;  /* 0x0000005300537308 */ /* 0x000e220000000800 */
[----:B--2---:R-:W-:Y:S01]  /*4550*/  FMUL.FTZ R24, R25, R24 ;  /* 0x0000001819187220 */ /* 0x004fe20000410000 */
[----:B------:R-:W-:-:S05]  /*4560*/  PRMT R25, R76, 0x7632, R25 ;  /* 0x000076324c197816 */ /* 0x000fca0000000019 */
[----:B------:R2:W-:Y:S01]  /*4570*/  STG.E.U16 desc[UR8][R30.64+0x6], R25 ;  /* 0x000006191e007986 */ /* 0x0005e2000c101508 */
[----:B------:R-:W3:Y:S01]  /*4580*/  MUFU.EX2 R61, R61 ;  /* 0x0000003d003d7308 */ /* 0x000ee20000000800 */
[----:B-1----:R-:W-:Y:S01]  /*4590*/  FMUL.FTZ R64, R64, R17 ;  /* 0x0000001140407220 */ /* 0x002fe20000410000 */
[----:B------:R-:W-:-:S05]  /*45a0*/  PRMT R17, R60, 0x7632, R17 ;  /* 0x000076323c117816 */ /* 0x000fca0000000011 */
[----:B------:R1:W-:Y:S01]  /*45b0*/  STG.E.U16 desc[UR8][R30.64+0x2], R17 ;  /* 0x000002111e007986 */ /* 0x0003e2000c101508 */
[----:B------:R-:W4:Y:S01]  /*45c0*/  MUFU.EX2 R78, R78 ;  /* 0x0000004e004e7308 */ /* 0x000f220000000800 */
[----:B0-----:R-:W-:Y:S02]  /*45d0*/  FADD.FTZ R83, R83, 1 ;  /* 0x3f80000053537421 */ /* 0x001fe40000010000 */
[----:B------:R-:W-:Y:S01]  /*45e0*/  STG.E.U16 desc[UR8][R20.64], R74 ;  /* 0x0000004a14007986 */ /* 0x000fe2000c101508 */
[----:B--2---:R-:W-:-:S03]  /*45f0*/  PRMT R25, R93, 0x7632, R25 ;  /* 0x000076325d197816 */ /* 0x004fc60000000019 */
[----:B------:R-:W-:Y:S01]  /*4600*/  STG.E.U16 desc[UR8][R20.64+0x4], R88 ;  /* 0x0000045814007986 */ /* 0x000fe2000c101508 */
[----:B------:R-:W0:Y:S01]  /*4610*/  MUFU.EX2 R27, R27 ;  /* 0x0000001b001b7308 */ /* 0x000e220000000800 */
[----:B---3--:R-:W-:Y:S01]  /*4620*/  FADD.FTZ R61, R61, 1 ;  /* 0x3f8000003d3d7421 */ /* 0x008fe20000010000 */
[----:B-1----:R-:W-:Y:S02]  /*4630*/  PRMT R31, R88, 0x7632, R31 ;  /* 0x00007632581f7816 */ /* 0x002fe4000000001f */
[----:B------:R-:W-:-:S04]  /*4640*/  PRMT R17, R58, 0x7632, R17 ;  /* 0x000076323a117816 */ /* 0x000fc80000000011 */
[----:B------:R-:W1:Y:S01]  /*4650*/  MUFU.EX2 R59, R59 ;  /* 0x0000003b003b7308 */ /* 0x000e620000000800 */
[----:B----4-:R-:W-:Y:S01]  /*4660*/  FADD.FTZ R78, R78, 1 ;  /* 0x3f8000004e4e7421 */ /* 0x010fe20000010000 */
[----:B------:R-:W-:Y:S06]  /*4670*/  STG.E.U16 desc[UR8][R20.64+0x6], R31 ;  /* 0x0000061f14007986 */ /* 0x000fec000c101508 */
[----:B------:R-:W2:Y:S01]  /*4680*/  MUFU.EX2 R91, R91 ;  /* 0x0000005b005b7308 */ /* 0x000ea20000000800 */
[----:B0-----:R-:W-:-:S07]  /*4690*/  FADD.FTZ R27, R27, 1 ;  /* 0x3f8000001b1b7421 */ /* 0x001fce0000010000 */
[----:B------:R-:W0:Y:S01]  /*46a0*/  MUFU.RCP R138, R138 ;  /* 0x0000008a008a7308 */ /* 0x000e220000001000 */
[----:B-1----:R-:W-:-:S07]  /*46b0*/  FADD.FTZ R59, R59, 1 ;  /* 0x3f8000003b3b7421 */ /* 0x002fce0000010000 */
[----:B------:R-:W-:Y:S01]  /*46c0*/  MUFU.RCP R68, R68 ;  /* 0x0000004400447308 */ /* 0x000fe20000001000 */
[----:B--2---:R-:W-:-:S07]  /*46d0*/  FADD.FTZ R91, R91, 1 ;  /* 0x3f8000005b5b7421 */ /* 0x004fce0000010000 */
[----:B------:R-:W1:Y:S01]  /*46e0*/  MUFU.RCP R143, R143 ;  /* 0x0000008f008f7308 */ /* 0x000e620000001000 */
[----:B0-----:R-:W-:-:S07]  /*46f0*/  FMUL.FTZ R138, R137, R138 ;  /* 0x0000008a898a7220 */ /* 0x001fce0000410000 */
[----:B------:R-:W0:Y:S08]  /*4700*/  MUFU.RCP R146, R146 ;  /* 0x0000009200927308 */ /* 0x000e300000001000 */
[----:B------:R-:W2:Y:S01]  /*4710*/  MUFU.RCP R73, R73 ;  /* 0x0000004900497308 */ /* 0x000ea20000001000 */
[----:B-1----:R-:W-:-:S07]  /*4720*/  FMUL.FTZ R143, R147, R143 ;  /* 0x0000008f938f7220 */ /* 0x002fce0000410000 */
[----:B------:R-:W1:Y:S01]  /*4730*/  MUFU.EX2 R155, R155 ;  /* 0x0000009b009b7308 */ /* 0x000e620000000800 */
[----:B0-----:R-:W-:-:S05]  /*4740*/  FMUL.FTZ R146, R124, R146 ;  /* 0x000000927c927220 */ /* 0x001fca0000410000 */
[----:B------:R-:W-:Y:S02]  /*4750*/  F2FP.BF16.F32.PACK_AB R143, R146, R143 ;  /* 0x0000008f928f723e */ /* 0x000fe400000010ff */
[----:B------:R-:W0:Y:S01]  /*4760*/  MUFU.EX2 R154, R154 ;  /* 0x0000009a009a7308 */ /* 0x000e220000000800 */
[----:B--2---:R-:W-:-:S07]  /*4770*/  FMUL.FTZ R134, R134, R73 ;  /* 0x0000004986867220 */ /* 0x004fce0000410000 */
[----:B------:R-:W2:Y:S01]  /*4780*/  MUFU.RCP R85, R85 ;  /* 0x0000005500557308 */ /* 0x000ea20000001000 */
[----:B-1----:R-:W-:-:S07]  /*4790*/  FADD.FTZ R18, R155, 1 ;  /* 0x3f8000009b127421 */ /* 0x002fce0000010000 */
[----:B------:R-:W1:Y:S01]  /*47a0*/  MUFU.EX2 R120, R120 ;  /* 0x0000007800787308 */ /* 0x000e620000000800 */
[----:B0-----:R-:W-:-:S07]  /*47b0*/  FADD.FTZ R73, R154, 1 ;  /* 0x3f8000009a497421 */ /* 0x001fce0000010000 */
[----:B------:R-:W0:Y:S01]  /*47c0*/  MUFU.RCP R23, R23 ;  /* 0x0000001700177308 */ /* 0x000e220000001000 */
[----:B--2---:R-:W-:Y:S01]  /*47d0*/  FMUL.FTZ R85, R70, R85 ;  /* 0x0000005546557220 */ /* 0x004fe20000410000 */
[----:B------:R-:W-:-:S06]  /*47e0*/  PRMT R70, R94, 0x7632, R70 ;  /* 0x000076325e467816 */ /* 0x000fcc0000000046 */
[----:B------:R-:W2:Y:S01]  /*47f0*/  MUFU.RCP R142, R142 ;  /* 0x0000008e008e7308 */ /* 0x000ea20000001000 */
[----:B-1----:R-:W-:-:S07]  /*4800*/  FADD.FTZ R120, R120, 1 ;  /* 0x3f80000078787421 */ /* 0x002fce0000010000 */
[----:B------:R-:W1:Y:S01]  /*4810*/  MUFU.RCP R75, R75 ;  /* 0x0000004b004b7308 */ /* 0x000e620000001000 */
[----:B0-----:R-:W-:-:S07]  /*4820*/  FMUL.FTZ R23, R110, R23 ;  /* 0x000000176e177220 */ /* 0x001fce0000410000 */
[----:B------:R-:W0:Y:S01]  /*4830*/  MUFU.RCP R77, R77 ;  /* 0x0000004d004d7308 */ /* 0x000e220000001000 */
[----:B--2---:R-:W-:-:S05]  /*4840*/  FMUL.FTZ R142, R135, R142 ;  /* 0x0000008e878e7220 */ /* 0x004fca0000410000 */
[----:B------:R-:W-:Y:S02]  /*4850*/  F2FP.BF16.F32.PACK_AB R23, R142, R23 ;  /* 0x000000178e17723e */ /* 0x000fe400000010ff */
[----:B------:R-:W2:Y:S01]  /*4860*/  MUFU.RCP R79, R79 ;  /* 0x0000004f004f7308 */ /* 0x000ea20000001000 */
[----:B-1----:R-:W-:-:S05]  /*4870*/  FMUL.FTZ R75, R109, R75 ;  /* 0x0000004b6d4b7220 */ /* 0x002fca0000410000 */
[----:B------:R-:W-:Y:S02]  /*4880*/  F2FP.BF16.F32.PACK_AB R75, R134, R75 ;  /* 0x0000004b864b723e */ /* 0x000fe400000010ff */
[----:B------:R-:W1:Y:S01]  /*4890*/  MUFU.RCP R84, R84 ;  /* 0x0000005400547308 */ /* 0x000e620000001000 */
[----:B0-----:R-:W-:-:S07]  /*48a0*/  FMUL.FTZ R77, R122, R77 ;  /* 0x0000004d7a4d7220 */ /* 0x001fce0000410000 */
[----:B------:R-:W0:Y:S01]  /*48b0*/  MUFU.RCP R148, R148 ;  /* 0x0000009400947308 */ /* 0x000e220000001000 */
[----:B--2---:R-:W-:-:S05]  /*48c0*/  FMUL.FTZ R66, R66, R79 ;  /* 0x0000004f42427220 */ /* 0x004fca0000410000 */
[----:B------:R-:W-:Y:S02]  /*48d0*/  F2FP.BF16.F32.PACK_AB R66, R66, R77 ;  /* 0x0000004d4242723e */ /* 0x000fe400000010ff */
[----:B------:R-:W2:Y:S01]  /*48e0*/  MUFU.RCP R149, R149 ;  /* 0x0000009500957308 */ /* 0x000ea20000001000 */
[----:B-1----:R-:W-:-:S07]  /*48f0*/  FMUL.FTZ R84, R107, R84 ;  /* 0x000000546b547220 */ /* 0x002fce0000410000 */
[----:B------:R1:W3:Y:S01]  /*4900*/  MUFU.RCP R19, R26 ;  /* 0x0000001a00137308 */ /* 0x0002e20000001000 */
[----:B0-----:R-:W-:-:S05]  /*4910*/  FMUL.FTZ R133, R133, R148 ;  /* 0x0000009485857220 */ /* 0x001fca0000410000 */
[----:B------:R-:W-:Y:S02]  /*4920*/  F2FP.BF16.F32.PACK_AB R84, R133, R84 ;  /* 0x000000548554723e */ /* 0x000fe400000010ff */
[----:B------:R-:W0:Y:S01]  /*4930*/  MUFU.RCP R83, R83 ;  /* 0x0000005300537308 */ /* 0x000e220000001000 */
[----:B-1----:R-:W-:Y:S01]  /*4940*/  PRMT R26, R74, 0x7632, R26 ;  /* 0x000076324a1a7816 */ /* 0x002fe2000000001a */
[----:B--2---:R-:W-:-:S04]  /*4950*/  FMUL.FTZ R22, R71, R149 ;  /* 0x0000009547167220 */ /* 0x004fc80000410000 */
[----:B------:R1:W-:Y:S02]  /*4960*/  STG.E.U16 desc[UR8][R20.64+0x2], R26 ;  /* 0x0000021a14007986 */ /* 0x0003e4000c101508 */
[----:B------:R-:W2:Y:S01]  /*4970*/  MUFU.RCP R61, R61 ;  /* 0x0000003d003d7308 */ /* 0x000ea20000001000 */
[----:B---3--:R-:W-:Y:S01]  /*4980*/  FMUL.FTZ R19, R40, R19 ;  /* 0x0000001328137220 */ /* 0x008fe20000410000 */
[----:B------:R-:W-:Y:S04]  /*4990*/  STG.E.U16 desc[UR8][R34.64], R58 ;  /* 0x0000003a22007986 */ /* 0x000fe8000c101508 */
[----:B------:R3:W-:Y:S01]  /*49a0*/  STG.E.U16 desc[UR8][R34.64+0x2], R17 ;  /* 0x0000021122007986 */ /* 0x0007e2000c101508 */
[----:B------:R-:W-:Y:S01]  /*49b0*/  F2FP.BF16.F32.PACK_AB R19, R64, R19 ;  /* 0x000000134013723e */ /* 0x000fe200000010ff */
[----:B------:R-:W4:Y:S01]  /*49c0*/  MUFU.RCP R78, R78 ;  /* 0x0000004e004e7308 */ /* 0x000f220000001000 */
[----:B0-----:R-:W-:Y:S01]  /*49d0*/  FMUL.FTZ R83, R121, R83 ;  /* 0x0000005379537220 */ /* 0x001fe20000410000 */
[----:B-1----:R-:W-:Y:S01]  /*49e0*/  PRMT R21, R87, 0x7632, R21 ;  /* 0x0000763257157816 */ /* 0x002fe20000000015 */
[----:B------:R-:W-:Y:S01]  /*49f0*/  STG.E.U16 desc[UR8][R34.64+0x4], R87 ;  /* 0x0000045722007986 */ /* 0x000fe2000c101508 */
[----:B------:R-:W-:-:S02]  /*4a00*/  PRMT R20, R95, 0x7632, R20 ;  /* 0x000076325f147816 */ /* 0x000fc40000000014 */
[----:B------:R-:W-:Y:S01]  /*4a10*/  PRMT R26, R23, 0x7632, R26 ;  /* 0x00007632171a7816 */ /* 0x000fe2000000001a */
[----:B------:R-:W-:Y:S01]  /*4a20*/  STG.E.U16 desc[UR8][R34.64+0x6], R21 ;  /* 0x0000061522007986 */ /* 0x000fe2000c101508 */
[----:B------:R-:W0:Y:S01]  /*4a30*/  MUFU.RCP R80, R80 ;  /* 0x0000005000507308 */ /* 0x000e220000001000 */
[----:B--2---:R-:W-:Y:S01]  /*4a40*/  FMUL.FTZ R61, R106, R61 ;  /* 0x0000003d6a3d7220 */ /* 0x004fe20000410000 */
[----:B---3--:R-:W-:Y:S01]  /*4a50*/  PRMT R17, R125, 0x7632, R17 ;  /* 0x000076327d117816 */ /* 0x008fe20000000011 */
[----:B------:R1:W-:Y:S01]  /*4a60*/  STG.E.U16 desc[UR8][R56.64+0x2], R20 ;  /* 0x0000021438007986 */ /* 0x0003e2000c101508 */
[----:B------:R-:W-:-:S03]  /*4a70*/  F2FP.BF16.F32.PACK_AB R22, R22, R83 ;  /* 0x000000531616723e */ /* 0x000fc600000010ff */
[----:B------:R-:W-:Y:S01]  /*4a80*/  STG.E.U16 desc[UR8][R56.64], R95 ;  /* 0x0000005f38007986 */ /* 0x000fe2000c101508 */
[----:B------:R-:W2:Y:S01]  /*4a90*/  MUFU.RCP R27, R27 ;  /* 0x0000001b001b7308 */ /* 0x000ea20000001000 */
[----:B----4-:R-:W-:Y:S02]  /*4aa0*/  FMUL.FTZ R78, R132, R78 ;  /* 0x0000004e844e7220 */ /* 0x010fe40000410000 */
[----:B------:R-:W-:Y:S03]  /*4ab0*/  STG.E.U16 desc[UR8][R56.64+0x4], R93 ;  /* 0x0000045d38007986 */ /* 0x000fe6000c101508 */
[----:B------:R-:W-:Y:S01]  /*4ac0*/  F2FP.BF16.F32.PACK_AB R61, R78, R61 ;  /* 0x0000003d4e3d723e */ /* 0x000fe200000010ff */
[----:B------:R3:W-:Y:S01]  /*4ad0*/  STG.E.U16 desc[UR8][R56.64+0x6], R25 ;  /* 0x0000061938007986 */ /* 0x0007e2000c101508 */
[----:B------:R4:W5:Y:S01]  /*4ae0*/  MUFU.RCP R46, R59 ;  /* 0x0000003b002e7308 */ /* 0x0009620000001000 */
[----:B-1----:R-:W-:Y:S01]  /*4af0*/  PRMT R20, R145, 0x7632, R20 ;  /* 0x0000763291147816 */ /* 0x002fe20000000014 */
[----:B0-----:R-:W-:Y:S01]  /*4b00*/  FMUL.FTZ R80, R116, R80 ;  /* 0x0000005074507220 */ /* 0x001fe20000410000 */
[----:B------:R-:W-:Y:S04]  /*4b10*/  STG.E.U16 desc[UR8][R140.64], R94 ;  /* 0x0000005e8c007986 */ /* 0x000fe8000c101508 */
[----:B------:R-:W-:Y:S01]  /*4b20*/  STG.E.U16 desc[UR8][R140.64+0x2], R70 ;  /* 0x000002468c007986 */ /* 0x000fe2000c101508 */
[----:B------:R-:W0:Y:S01]  /*4b30*/  MUFU.RCP R152, R152 ;  /* 0x0000009800987308 */ /* 0x000e220000001000 */
[----:B----4-:R-:W-:Y:S01]  /*4b40*/  FMUL.FTZ R59, R136, R68 ;  /* 0x00000044883b7220 */ /* 0x010fe20000410000 */
[----:B--2---:R-:W-:Y:S01]  /*4b50*/  FMUL.FTZ R27, R105, R27 ;  /* 0x0000001b691b7220 */ /* 0x004fe20000410000 */
[----:B------:R-:W-:Y:S01]  /*4b60*/  STG.E.U16 desc[UR8][R140.64+0x4], R125 ;  /* 0x0000047d8c007986 */ /* 0x000fe2000c101508 */
[----:B---3--:R-:W-:-:S02]  /*4b70*/  PRMT R25, R139, 0x7632, R25 ;  /* 0x000076328b197816 */ /* 0x008fc40000000019 */
[----:B------:R-:W-:Y:S01]  /*4b80*/  F2FP.BF16.F32.PACK_AB R59, R59, R138 ;  /* 0x0000008a3b3b723e */ /* 0x000fe200000010ff */
[----:B------:R1:W-:Y:S01]  /*4b90*/  STG.E.U16 desc[UR8][R140.64+0x6], R17 ;  /* 0x000006118c007986 */ /* 0x0003e2000c101508 */
[----:B------:R-:W2:Y:S01]  /*4ba0*/  MUFU.RCP R32, R32 ;  /* 0x0000002000207308 */ /* 0x000ea20000001000 */
[----:B------:R-:W-:Y:S01]  /*4bb0*/  F2FP.BF16.F32.PACK_AB R80, R85, R80 ;  /* 0x000000505550723e */ /* 0x000fe200000010ff */
[----:B-----5:R-:W-:Y:S01]  /*4bc0*/  FMUL.FTZ R46, R129, R46 ;  /* 0x0000002e812e7220 */ /* 0x020fe20000410000 */
[----:B------:R3:W-:Y:S01]  /*4bd0*/  STG.E.U16 desc[UR8][R50.64+0x6], R20 ;  /* 0x0000061432007986 */ /* 0x0007e2000c101508 */
[----:B------:R-:W-:Y:S02]  /*4be0*/  PRMT R21, R59, 0x7632, R21 ;  /* 0x000076323b157816 */ /* 0x000fe40000000015 */
[----:B------:R-:W-:Y:S01]  /*4bf0*/  F2FP.BF16.F32.PACK_AB R27, R150, R27 ;  /* 0x0000001b961b723e */ /* 0x000fe200000010ff */
[----:B------:R-:W-:Y:S01]  /*4c00*/  STG.E.U16 desc[UR8][R50.64], R139 ;  /* 0x0000008b32007986 */ /* 0x000fe2000c101508 */
[----:B------:R-:W4:Y:S01]  /*4c10*/  MUFU.RCP R91, R91 ;  /* 0x0000005b005b7308 */ /* 0x000f220000001000 */
[----:B0-----:R-:W-:Y:S01]  /*4c20*/  FMUL.FTZ R152, R69, R152 ;  /* 0x0000009845987220 */ /* 0x001fe20000410000 */
[----:B------:R-:W-:Y:S01]  /*4c30*/  PRMT R56, R128, 0x7632, R56 ;  /* 0x0000763280387816 */ /* 0x000fe20000000038 */
[----:B------:R-:W-:Y:S01]  /*4c40*/  STG.E.U16 desc[UR8][R50.64+0x2], R25 ;  /* 0x0000021932007986 */ /* 0x000fe2000c101508 */
[----:B-1----:R-:W-:-:S02]  /*4c50*/  PRMT R17, R158, 0x7632, R17 ;  /* 0x000076329e117816 */ /* 0x002fc40000000011 */
[----:B------:R-:W-:Y:S01]  /*4c60*/  F2FP.BF16.F32.PACK_AB R151, R152, R151 ;  /* 0x000000979897723e */ /* 0x000fe200000010ff */
[----:B------:R-:W-:Y:S01]  /*4c70*/  STG.E.U16 desc[UR8][R50.64+0x4], R145 ;  /* 0x0000049132007986 */ /* 0x000fe2000c101508 */
[----:B------:R-:W0:Y:S01]  /*4c80*/  MUFU.RCP R41, R41 ;  /* 0x0000002900297308 */ /* 0x000e220000001000 */
[----:B---3--:R-:W-:Y:S01]  /*4c90*/  PRMT R20, R143, 0x7632, R20 ;  /* 0x000076328f147816 */ /* 0x008fe20000000014 */
[----:B--2---:R-:W-:Y:S01]  /*4ca0*/  FMUL.FTZ R67, R67, R32 ;  /* 0x0000002043437220 */ /* 0x004fe20000410000 */
[----:B------:R-:W-:Y:S04]  /*4cb0*/  STG.E.U16 desc[UR8][R54.64], R158 ;  /* 0x0000009e36007986 */ /* 0x000fe8000c101508 */
[----:B------:R1:W-:Y:S01]  /*4cc0*/  STG.E.U16 desc[UR8][R54.64+0x2], R17 ;  /* 0x0000021136007986 */ /* 0x0003e2000c101508 */
[----:B------:R2:W3:Y:S01]  /*4cd0*/  MUFU.RCP R33, R48 ;  /* 0x0000003000217308 */ /* 0x0004e20000001000 */
[----:B----4-:R-:W-:Y:S01]  /*4ce0*/  FMUL.FTZ R91, R103, R91 ;  /* 0x0000005b675b7220 */ /* 0x010fe20000410000 */
[----:B------:R-:W-:Y:S01]  /*4cf0*/  F2FP.BF16.F32.PACK_AB R67, R67, R160 ;  /* 0x000000a04343723e */ /* 0x000fe200000010ff */
[----:B------:R-:W-:Y:S03]  /*4d00*/  STG.E.U16 desc[UR8][R54.64+0x4], R59 ;  /* 0x0000043b36007986 */ /* 0x000fe6000c101508 */
[----:B------:R-:W-:Y:S01]  /*4d10*/  F2FP.BF16.F32.PACK_AB R46, R46, R91 ;  /* 0x0000005b2e2e723e */ /* 0x000fe200000010ff */
[----:B------:R4:W-:Y:S01]  /*4d20*/  STG.E.U16 desc[UR8][R54.64+0x6], R21 ;  /* 0x0000061536007986 */ /* 0x0009e2000c101508 */
[----:B------:R-:W5:Y:S01]  /*4d30*/  MUFU.RCP R18, R18 ;  /* 0x0000001200127308 */ /* 0x000f620000001000 */
[----:B0-----:R-:W-:Y:S01]  /*4d40*/  FMUL.FTZ R41, R65, R41 ;  /* 0x0000002941297220 */ /* 0x001fe20000410000 */
[----:B--2---:R-:W-:Y:S01]  /*4d50*/  LEA R48, P2, R119, UR6, 0x1 ;  /* 0x0000000677307c11 */ /* 0x004fe2000f8408ff */
[----:B------:R0:W-:Y:S01]  /*4d60*/  STG.E.U16 desc[UR8][R52.64+0x6], R20 ;  /* 0x0000061434007986 */ /* 0x0001e2000c101508 */
[----:B-1----:R-:W-:-:S02]  /*4d70*/  PRMT R17, R75, 0x7632, R17 ;  /* 0x000076324b117816 */ /* 0x002fc40000000011 */
[----:B------:R-:W-:Y:S01]  /*4d80*/  F2FP.BF16.F32.PACK_AB R16, R41, R16 ;  /* 0x000000102910723e */ /* 0x000fe200000010ff */
[----:B------:R1:W-:Y:S01]  /*4d90*/  STG.E.U16 desc[UR8][R52.64], R23 ;  /* 0x0000001734007986 */ /* 0x0003e2000c101508 */
[----:B------:R-:W2:Y:S01]  /*4da0*/  MUFU.RCP R73, R73 ;  /* 0x0000004900497308 */ /* 0x000ea20000001000 */
[----:B---3--:R-:W-:Y:S01]  /*4db0*/  FMUL.FTZ R33, R102, R33 ;  /* 0x0000002166217220 */ /* 0x008fe20000410000 */
[----:B------:R-:W-:Y:S01]  /*4dc0*/  LEA.HI.X R49, R119, UR7, R123, 0x1, P2 ;  /* 0x0000000777317c11 */ /* 0x000fe200090f0c7b */
[----:B------:R-:W-:Y:S01]  /*4dd0*/  STG.E.U16 desc[UR8][R52.64+0x2], R26 ;  /* 0x0000021a34007986 */ /* 0x000fe2000c101508 */
[----:B----4-:R-:W-:Y:S01]  /*4de0*/  PRMT R21, R66, 0x7632, R21 ;  /* 0x0000763242157816 */ /* 0x010fe20000000015 */
[----:B------:R-:W-:Y:S01]  /*4df0*/  ULDC.64 UR6, c[0x0][0x238] ;  /* 0x00008e0000067ab9 */ /* 0x000fe20000000a00 */
[----:B------:R-:W-:Y:S01]  /*4e00*/  F2FP.BF16.F32.PACK_AB R24, R24, R33 ;  /* 0x000000211818723e */ /* 0x000fe200000010ff */
[----:B------:R-:W-:Y:S01]  /*4e10*/  STG.E.U16 desc[UR8][R52.64+0x4], R143 ;  /* 0x0000048f34007986 */ /* 0x000fe2000c101508 */
[----:B------:R-:W3:Y:S01]  /*4e20*/  MUFU.RCP R71, R120 ;  /* 0x0000007800477308 */ /* 0x000ee20000001000 */
[----:B0-----:R-:W-:Y:S01]  /*4e30*/  PRMT R20, R84, 0x7632, R20 ;  /* 0x0000763254147816 */ /* 0x001fe20000000014 */
[----:B-----5:R-:W-:Y:S01]  /*4e40*/  FMUL.FTZ R18, R101, R18 ;  /* 0x0000001265127220 */ /* 0x020fe20000410000 */
[----:B------:R-:W-:Y:S01]  /*4e50*/  STG.E.U16 desc[UR8][R162.64], R75 ;  /* 0x0000004ba2007986 */ /* 0x000fe2000c101508 */
[----:B-1----:R-:W-:-:S02]  /*4e60*/  PRMT R23, R22, 0x7632, R23 ;  /* 0x0000763216177816 */ /* 0x002fc40000000017 */
[----:B------:R-:W-:Y:S01]  /*4e70*/  PRMT R82, R24, 0x7632, R82 ;  /* 0x0000763218527816 */ /* 0x000fe20000000052 */
[----:B------:R0:W-:Y:S01]  /*4e80*/  STG.E.U16 desc[UR8][R162.64+0x2], R17 ;  /* 0x00000211a2007986 */ /* 0x0001e2000c101508 */
[----:B------:R-:W1:Y:S01]  /*4e90*/  MUFU.RCP R114, R114 ;  /* 0x0000007200727308 */ /* 0x000e620000001000 */
[----:B--2---:R-:W-:Y:S01]  /*4ea0*/  FMUL.FTZ R73, R62, R73 ;  /* 0x000000493e497220 */ /* 0x004fe20000410000 */
[----:B------:R-:W-:Y:S01]  /*4eb0*/  ISETP.GE.U32.AND P1, PT, R15, UR6, PT ;  /* 0x000000060f007c0c */ /* 0x000fe2000bf26070 */
[----:B------:R-:W-:Y:S03]  /*4ec0*/  STG.E.U16 desc[UR8][R162.64+0x4], R66 ;  /* 0x00000442a2007986 */ /* 0x000fe6000c101508 */
[----:B------:R-:W-:Y:S01]  /*4ed0*/  F2FP.BF16.F32.PACK_AB R18, R73, R18 ;  /* 0x000000124912723e */ /* 0x000fe200000010ff */
[----:B------:R2:W-:Y:S01]  /*4ee0*/  STG.E.U16 desc[UR8][R162.64+0x6], R21 ;  /* 0x00000615a2007986 */ /* 0x0005e2000c101508 */
[----:B------:R-:W-:Y:S01]  /*4ef0*/  ISETP.GE.AND.EX P1, PT, R9, UR7, PT, P1 ;  /* 0x0000000709007c0c */ /* 0x000fe2000bf26310 */
[----:B---3--:R-:W-:-:S02]  /*4f00*/  FMUL.FTZ R72, R72, R71 ;  /* 0x0000004748487220 */ /* 0x008fc40000410000 */
[----:B------:R3:W-:Y:S01]  /*4f10*/  STG.E.U16 desc[UR8][R36.64+0x2], R20 ;  /* 0x0000021424007986 */ /* 0x0007e2000c101508 */
[----:B0-----:R-:W-:-:S03]  /*4f20*/  PRMT R17, R61, 0x7632, R17 ;  /* 0x000076323d117816 */ /* 0x001fc60000000011 */
[----:B------:R-:W-:Y:S01]  /*4f30*/  STG.E.U16 desc[UR8][R36.64], R84 ;  /* 0x0000005424007986 */ /* 0x000fe2000c101508 */
[----:B-1----:R-:W-:Y:S01]  /*4f40*/  FMUL.FTZ R81, R81, R114 ;  /* 0x0000007251517220 */ /* 0x002fe20000410000 */
[----:B--2---:R-:W-:Y:S02]  /*4f50*/  PRMT R21, R80, 0x7632, R21 ;  /* 0x0000763250157816 */ /* 0x004fe40000000015 */
[----:B------:R0:W-:Y:S02]  /*4f60*/  STG.E.U16 desc[UR8][R36.64+0x4], R22 ;  /* 0x0000041624007986 */ /* 0x0001e4000c101508 */
[----:B------:R-:W-:Y:S02]  /*4f70*/  F2FP.BF16.F32.PACK_AB R72, R81, R72 ;  /* 0x000000485148723e */ /* 0x000fe400000010ff */
[----:B---3--:R-:W-:Y:S01]  /*4f80*/  PRMT R20, R27, 0x7632, R20 ;  /* 0x000076321b147816 */ /* 0x008fe20000000014 */
[----:B------:R-:W-:Y:S04]  /*4f90*/  STG.E.U16 desc[UR8][R36.64+0x6], R23 ;  /* 0x0000061724007986 */ /* 0x000fe8000c101508 */
[----:B------:R-:W-:Y:S01]  /*4fa0*/  STG.E.U16 desc[UR8][R44.64], R61 ;  /* 0x0000003d2c007986 */ /* 0x000fe2000c101508 */
[----:B0-----:R-:W-:-:S03]  /*4fb0*/  PRMT R22, R151, 0x7632, R22 ;  /* 0x0000763297167816 */ /* 0x001fc60000000016 */
[----:B------:R0:W-:Y:S04]  /*4fc0*/  STG.E.U16 desc[UR8][R44.64+0x2], R17 ;  /* 0x000002112c007986 */ /* 0x0001e8000c101508 */
[----:B------:R-:W-:Y:S04]  /*4fd0*/  STG.E.U16 desc[UR8][R44.64+0x4], R80 ;  /* 0x000004502c007986 */ /* 0x000fe8000c101508 */
[----:B------:R1:W-:Y:S04]  /*4fe0*/  STG.E.U16 desc[UR8][R44.64+0x6], R21 ;  /* 0x000006152c007986 */ /* 0x0003e8000c101508 */
[----:B------:R2:W-:Y:S01]  /*4ff0*/  STG.E.U16 desc[UR8][R28.64+0x2], R20 ;  /* 0x000002141c007986 */ /* 0x0005e2000c101508 */
[----:B0-----:R-:W-:-:S03]  /*5000*/  PRMT R17, R67, 0x7632, R17 ;  /* 0x0000763243117816 */ /* 0x001fc60000000011 */
[----:B------:R-:W-:Y:S04]  /*5010*/  STG.E.U16 desc[UR8][R28.64], R27 ;  /* 0x0000001b1c007986 */ /* 0x000fe8000c101508 */
[----:B------:R-:W-:Y:S01]  /*5020*/  STG.E.U16 desc[UR8][R28.64+0x4], R151 ;  /* 0x000004971c007986 */ /* 0x000fe2000c101508 */
[----:B-1----:R-:W-:Y:S02]  /*5030*/  PRMT R21, R16, 0x7632, R21 ;  /* 0x0000763210157816 */ /* 0x002fe40000000015 */
[----:B--2---:R-:W-:Y:S01]  /*5040*/  PRMT R20, R46, 0x7632, R20 ;  /* 0x000076322e147816 */ /* 0x004fe20000000014 */
[----:B------:R-:W-:Y:S04]  /*5050*/  STG.E.U16 desc[UR8][R28.64+0x6], R22 ;  /* 0x000006161c007986 */ /* 0x000fe8000c101508 */
[----:B------:R-:W-:Y:S04]  /*5060*/  STG.E.U16 desc[UR8][R112.64], R128 ;  /* 0x0000008070007986 */ /* 0x000fe8000c101508 */
[----:B------:R-:W-:Y:S04]  /*5070*/  STG.E.U16 desc[UR8][R112.64+0x2], R56 ;  /* 0x0000023870007986 */ /* 0x000fe8000c101508 */
[----:B------:R-:W-:Y:S04]  /*5080*/  STG.E.U16 desc[UR8][R112.64+0x4], R67 ;  /* 0x0000044370007986 */ /* 0x000fe8000c101508 */
[----:B------:R0:W-:Y:S04]  /*5090*/  STG.E.U16 desc[UR8][R112.64+0x6], R17 ;  /* 0x0000061170007986 */ /* 0x0001e8000c101508 */
[----:B------:R1:W-:Y:S04]  /*50a0*/  STG.E.U16 desc[UR8][R38.64+0x2], R20 ;  /* 0x0000021426007986 */ /* 0x0003e8000c101508 */
[----:B------:R2:W-:Y:S01]  /*50b0*/  STG.E.U16 desc[UR8][R38.64+0x4], R16 ;  /* 0x0000041026007986 */ /* 0x0005e2000c101508 */
[----:B0-----:R-:W-:-:S03]  /*50c0*/  PRMT R17, R19, 0x7632, R17 ;  /* 0x0000763213117816 */ /* 0x001fc60000000011 */
[----:B------:R0:W-:Y:S01]  /*50d0*/  STG.E.U16 desc[UR8][R38.64], R46 ;  /* 0x0000002e26007986 */ /* 0x0001e2000c101508 */
[----:B-1----:R-:W-:-:S03]  /*50e0*/  PRMT R20, R72, 0x7632, R20 ;  /* 0x0000763248147816 */ /* 0x002fc60000000014 */
        /* <DEDUP_REMOVED lines=12> */
.L_x_1333:
        /* <DEDUP_REMOVED lines=13> */
.L_x_2775:


//--------------------- .text._ZN13group_norm_v214gn_cuda_kernelI13__nv_bfloat16Li320ELi1ELi16ELi20ELi4096ELb1ELi128ELi320ELi320ELi4ELb1ELi4ELb0ELb0ENS_16CompileConditionILi900EEEEEvPT_PKS4_S7_S7_flPfS8_Pj --------------------------
	.section	.text._ZN13group_norm_v214gn_cuda_kernelI13__nv_bfloat16Li320ELi1ELi16ELi20ELi4096ELb1ELi128ELi320ELi320ELi4ELb1ELi4ELb0ELb0ENS_16CompileConditionILi900EEEEEvPT_PKS4_S7_S7_flPfS8_Pj,"ax",@progbits
	.align	128
        .global         _ZN13group_norm_v214gn_cuda_kernelI13__nv_bfloat16Li320ELi1ELi16ELi20ELi4096ELb1ELi128ELi320ELi320ELi4ELb1ELi4ELb0ELb0ENS_16CompileConditionILi900EEEEEvPT_PKS4_S7_S7_flPfS8_Pj
        .type           _ZN13group_norm_v214gn_cuda_kernelI13__nv_bfloat16Li320ELi1ELi16ELi20ELi4096ELb1ELi128ELi320ELi320ELi4ELb1ELi4ELb0ELb0ENS_16CompileConditionILi900EEEEEvPT_PKS4_S7_S7_flPfS8_Pj,@function
        .size           _ZN13group_norm_v214gn_cuda_kernelI13__nv_bfloat16Li320ELi1ELi16ELi20ELi4096ELb1ELi128ELi320ELi320ELi4ELb1ELi4ELb0ELb0ENS_16CompileConditionILi900EEEEEvPT_PKS4_S7_S7_flPfS8_Pj,(.L_x_2776 - _ZN13group_norm_v214gn_cuda_kernelI13__nv_bfloat16Li320ELi1ELi16ELi20ELi4096ELb1ELi128ELi320ELi320ELi4ELb1ELi4ELb0ELb0ENS_16CompileConditionILi900EEEEEvPT_PKS4_S7_S7_flPfS8_Pj)
        .other          _ZN13group_norm_v214gn_cuda_kernelI13__nv_bfloat16Li320ELi1ELi16ELi20ELi4096ELb1ELi128ELi320ELi320ELi4ELb1ELi4ELb0ELb0ENS_16CompileConditionILi900EEEEEvPT_PKS4_S7_S7_flPfS8_Pj,@"STO_CUDA_ENTRY STV_DEFAULT"
_ZN13group_norm_v214gn_cuda_kernelI13__nv_bfloat16Li320ELi1ELi16ELi20ELi4096ELb1ELi128ELi320ELi320ELi4ELb1ELi4ELb0ELb0ENS_16CompileConditionILi900EEEEEvPT_PKS4_S7_S7_flPfS8_Pj:
.text._ZN13group_norm_v214gn_cuda_kernelI13__nv_bfloat16Li320ELi1ELi16ELi20ELi4096ELb1ELi128ELi320ELi320ELi4ELb1ELi4ELb0ELb0ENS_16CompileConditionILi900EEEEEvPT_PKS4_S7_S7_flPfS8_Pj:
        /* <DEDUP_REMOVED lines=10> */
[----:B------:R-:W-:Y:S01]  /*00a0*/  HFMA2.MMA R34, -RZ, RZ, 0, 0 ;  /* 0x00000000ff227435 */ /* 0x000fe200000001ff */
[----:B------:R-:W2:Y:S01]  /*00b0*/  S2R R6, SR_CTAID.X ;  /* 0x0000000000067919 */ /* 0x000ea20000002500 */
[----:B------:R-:W-:-:S04]  /*00c0*/  MOV R35, UR8 ;  /* 0x0000000800237c02 */ /* 0x000fc80008000f00 */
[----:B------:R-:W3:Y:S01]  /*00d0*/  LDC.64 R108, c[0x0][0x250] ;  /* 0x00009400ff6c7b82 */ /* 0x000ee20000000a00 */
[----:B-1----:R-:W-:Y:S02]  /*00e0*/  ULEA UR6, UR5, UR4, 0x18 ;  /* 0x0000000405067291 */ /* 0x002fe4000f8ec03f */
[----:B------:R-:W-:-:S04]  /*00f0*/  UIADD3 UR4, UR4, 0xc80, URZ ;  /* 0x00000c8004047890 */ /* 0x000fc8000fffe03f */
[----:B------:R-:W-:Y:S01]  /*0100*/  MOV R10, UR6 ;  /* 0x00000006000a7c02 */ /* 0x000fe20008000f00 */
[----:B0-----:R-:W-:Y:S01]  /*0110*/  IMAD.WIDE.U32 R2, R11, -0x33333333, RZ ;  /* 0xcccccccd0b027825 */ /* 0x001fe200078e00ff */
[----:B------:R-:W-:Y:S01]  /*0120*/  SHF.R.U32.HI R5, RZ, 0x2, R11 ;  /* 0x00000002ff057819 */ /* 0x000fe2000001160b */
[----:B------:R-:W-:Y:S01]  /*0130*/  ULDC.64 UR6, c[0x0][0x240] ;  /* 0x0000900000067ab9 */ /* 0x000fe20000000a00 */
[----:B------:R-:W-:Y:S01]  /*0140*/  ULEA UR4, UR5, UR4, 0x18 ;  /* 0x0000000405047291 */ /* 0x000fe2000f8ec03f */
[C---:B--2---:R-:W-:Y:S02]  /*0150*/  LOP3.LUT R0, R6.reuse, 0x1f, RZ, 0xc0, !PT ;  /* 0x0000001f06007812 */ /* 0x044fe400078ec0ff */
[----:B------:R-:W-:Y:S02]  /*0160*/  SHF.R.U32.HI R7, RZ, 0x6, R3 ;  /* 0x00000006ff077819 */ /* 0x000fe40000011603 */
[C---:B------:R-:W-:Y:S01]  /*0170*/  SHF.L.U32 R3, R5.reuse, 0x5, RZ ;  /* 0x0000000505037819 */ /* 0x040fe200000006ff */
[----:B------:R-:W-:Y:S01]  /*0180*/  IMAD R5, R5, 0x14, RZ ;  /* 0x0000001405057824 */ /* 0x000fe200078e02ff */
[----:B------:R-:W-:Y:S01]  /*0190*/  LOP3.LUT P0, RZ, R6, 0x1f, RZ, 0xc0, !PT ;  /* 0x0000001f06ff7812 */ /* 0x000fe2000780c0ff */
[----:B------:R-:W-:Y:S01]  /*01a0*/  IMAD R2, R7, -0x50, R11 ;  /* 0xffffffb007027824 */ /* 0x000fe200078e020b */
[----:B------:R-:W-:-:S02]  /*01b0*/  LOP3.LUT R6, R3, 0xffffffe0, R0, 0xe2, !PT ;  /* 0xffffffe003067812 */ /* 0x000fc400078ee200 */
[----:B------:R-:W-:Y:S01]  /*01c0*/  IADD3 R8, R5, 0x10, RZ ;  /* 0x0000001005087810 */ /* 0x000fe20007ffe0ff */
[C---:B------:R-:W-:Y:S01]  /*01d0*/  IMAD R4, R2.reuse, 0x28, R10 ;  /* 0x0000002802047824 */ /* 0x040fe200078e020a */
[----:B------:R-:W-:Y:S01]  /*01e0*/  ISETP.EQ.U32.AND P1, PT, RZ, UR6, PT ;  /* 0x00000006ff007c0c */ /* 0x000fe2000bf22070 */
[----:B------:R-:W-:Y:S01]  /*01f0*/  IMAD.WIDE.U32 R2, R2, -0x33333333, RZ ;  /* 0xcccccccd02027825 */ /* 0x000fe200078e00ff */
[----:B------:R0:W-:Y:S01]  /*0200*/  STL [R1+0x13c], R6 ;  /* 0x00013c0601007387 */ /* 0x0001e20000100800 */
[----:B------:R-:W-:Y:S02]  /*0210*/  SHF.R.U32.HI R9, RZ, 0x2, R8 ;  /* 0x00000002ff097819 */ /* 0x000fe40000011608 */
[----:B------:R-:W-:Y:S02]  /*0220*/  LEA R0, R7, R4, 0x3 ;  /* 0x0000000407007211 */ /* 0x000fe400078e18ff */
[----:B------:R-:W-:Y:S02]  /*0230*/  SHF.L.U32 R2, R3, 0x1, RZ ;  /* 0x0000000103027819 */ /* 0x000fe400000006ff */
[C---:B------:R-:W-:Y:S01]  /*0240*/  IADD3 R3, R5.reuse, 0x4, RZ ;  /* 0x0000000405037810 */ /* 0x040fe20007ffe0ff */
[----:B------:R1:W-:Y:S01]  /*0250*/  STL [R1+0x140], R0 ;  /* 0x0001400001007387 */ /* 0x0003e20000100800 */
[----:B------:R-:W-:-:S02]  /*0260*/  IADD3 R4, R5, 0x8, RZ ;  /* 0x0000000805047810 */ /* 0x000fc40007ffe0ff */
[----:B------:R-:W-:Y:S02]  /*0270*/  SHF.R.U32.HI R3, RZ, 0x2, R3 ;  /* 0x00000002ff037819 */ /* 0x000fe40000011603 */
[----:B0-----:R-:W-:Y:S02]  /*0280*/  IADD3 R6, R5, 0xc, RZ ;  /* 0x0000000c05067810 */ /* 0x001fe40007ffe0ff */
[----:B------:R-:W-:Y:S02]  /*0290*/  ISETP.GT.U32.OR P0, PT, R11, 0xf, P0 ;  /* 0x0000000f0b00780c */ /* 0x000fe40000704470 */
[----:B------:R-:W-:Y:S02]  /*02a0*/  SHF.R.U32.HI R7, RZ, 0x2, R6 ;  /* 0x00000002ff077819 */ /* 0x000fe40000011606 */
[----:B-1----:R-:W-:Y:S02]  /*02b0*/  SHF.R.U32.HI R0, RZ, 0x2, R5 ;  /* 0x00000002ff007819 */ /* 0x002fe40000011605 */
[----:B------:R-:W-:Y:S01]  /*02c0*/  SHF.R.U32.HI R5, RZ, 0x2, R4 ;  /* 0x00000002ff057819 */ /* 0x000fe20000011604 */
[--C-:B------:R-:W-:Y:S01]  /*02d0*/  IMAD R4, R3, 0x28, R10.reuse ;  /* 0x0000002803047824 */ /* 0x100fe200078e020a */
[----:B------:R-:W-:Y:S01]  /*02e0*/  SHF.L.U32 R3, R11, 0x3, RZ ;  /* 0x000000030b037819 */ /* 0x000fe200000006ff */
[--C-:B------:R-:W-:Y:S01]  /*02f0*/  IMAD R0, R0, 0x28, R10.reuse ;  /* 0x0000002800007824 */ /* 0x100fe200078e020a */
[----:B------:R-:W-:Y:S01]  /*0300*/  ISETP.EQ.OR.EX P0, PT, RZ, UR7, P0, P1 ;  /* 0x00000007ff007c0c */ /* 0x000fe20008702710 */
[--C-:B------:R-:W-:Y:S01]  /*0310*/  IMAD R8, R7, 0x28, R10.reuse ;  /* 0x0000002807087824 */ /* 0x100fe200078e020a */
[----:B------:R-:W-:Y:S01]  /*0320*/  LOP3.LUT R3, R3, 0x18, RZ, 0xc0, !PT ;  /* 0x0000001803037812 */ /* 0x000fe200078ec0ff */
[--C-:B------:R-:W-:Y:S01]  /*0330*/  IMAD R6, R5, 0x28, R10.reuse ;  /* 0x0000002805067824 */ /* 0x100fe200078e020a */
[----:B---3--:R-:W-:Y:S01]  /*0340*/  LEA R108, P1, R35, R108, 0x2 ;  /* 0x0000006c236c7211 */ /* 0x008fe200078210ff */
[----:B------:R-:W-:Y:S01]  /*0350*/  IMAD R10, R9, 0x28, R10 ;  /* 0x00000028090a7824 */ /* 0x000fe200078e020a */
[----:B------:R-:W-:Y:S01]  /*0360*/  IADD3 R7, R0, R3, RZ ;  /* 0x0000000300077210 */ /* 0x000fe20007ffe0ff */
[----:B------:R-:W-:Y:S01]  /*0370*/  ULDC.64 UR6, c[0x0][0x208] ;  /* 0x0000820000067ab9 */ /* 0x000fe20000000a00 */
[----:B------:R-:W-:-:S02]  /*0380*/  IADD3 R0, R3, R4, RZ ;  /* 0x0000000403007210 */ /* 0x000fc40007ffe0ff */
[C---:B------:R-:W-:Y:S01]  /*0390*/  IADD3 R5, R3.reuse, R6, RZ ;  /* 0x0000000603057210 */ /* 0x040fe20007ffe0ff */
[----:B------:R-:W-:Y:S01]  /*03a0*/  STL [R1+0x134], R7 ;  /* 0x0001340701007387 */ /* 0x000fe20000100800 */
[----:B------:R-:W-:Y:S02]  /*03b0*/  IADD3 R4, R3, R8, RZ ;  /* 0x0000000803047210 */ /* 0x000fe40007ffe0ff */
[----:B------:R-:W-:Y:S01]  /*03c0*/  LEA.HI.X R109, R35, R109, R34, 0x2, P1 ;  /* 0x0000006d236d7211 */ /* 0x000fe200008f1422 */
[----:B------:R0:W-:Y:S04]  /*03d0*/  STL [R1+0x130], R0 ;  /* 0x0001300001007387 */ /* 0x0001e80000100800 */
[----:B------:R-:W-:Y:S04]  /*03e0*/  STL [R1+0x12c], R5 ;  /* 0x00012c0501007387 */ /* 0x000fe80000100800 */
[----:B------:R-:W-:Y:S01]  /*03f0*/  STL [R1+0x128], R4 ;  /* 0x0001280401007387 */ /* 0x000fe20000100800 */
[----:B0-----:R-:W-:-:S05]  /*0400*/  IADD3 R0, R3, R10, RZ ;  /* 0x0000000a03007210 */ /* 0x001fca0007ffe0ff */
[----:B------:R0:W-:Y:S04]  /*0410*/  STL [R1+0x124], R0 ;  /* 0x0001240001007387 */ /* 0x0001e80000100800 */
[----:B------:R1:W-:Y:S01]  /*0420*/  STL [R1+0x2c], RZ ;  /* 0x00002cff01007387 */ /* 0x0003e20000100800 */
[----:B0-----:R-:W-:-:S05]  /*0430*/  LOP3.LUT R0, R2, 0xfffffff8, RZ, 0xc0, !PT ;  /* 0xfffffff802007812 */ /* 0x001fca00078ec0ff */
[----:B------:R1:W-:Y:S02]  /*0440*/  STL [R1+0x138], R0 ;  /* 0x0001380001007387 */ /* 0x0003e40000100800 */
.L_x_1338:
[----:B------:R-:W0:Y:S01]  /*0450*/  S2R R121, SR_TID.X ;  /* 0x0000000000797919 */ /* 0x000e220000002100 */
[----:B------:R-:W2:Y:S01]  /*0460*/  S2UR UR14, SR_CTAID.X ;  /* 0x00000000000e79c3 */ /* 0x000ea20000002500 */
[----:B------:R-:W-:Y:S01]  /*0470*/  MOV R111, RZ ;  /* 0x000000ff006f7202 */ /* 0x000fe20000000f00 */
[----:B------:R-:W-:Y:S01]  /*0480*/  IMAD R5, R34, 0x140000, RZ ;  /* 0x0014000022057824 */ /* 0x000fe200078e02ff */
[----:B------:R-:W-:Y:S01]  /*0490*/  ULDC.64 UR10, c[0x0][0x218] ;  /* 0x00008600000a7ab9 */ /* 0x000fe20000000a00 */
[----:B-----5:R-:W-:Y:S01]  /*04a0*/  STL [R1+0x144], R108 ;  /* 0x0001446c01007387 */ /* 0x020fe20000100800 */
[----:B------:R-:W-:Y:S01]  /*04b0*/  ULDC.64 UR12, c[0x0][0x228] ;  /* 0x00008a00000c7ab9 */ /* 0x000fe20000000a00 */
[----:B--2---:R-:W-:-:S04]  /*04c0*/  USHF.L.U32 UR5, UR14, 0x7, URZ ;  /* 0x000000070e057899 */ /* 0x004fc8000800063f */
        /* <DEDUP_REMOVED lines=10> */
[----:B-1----:R-:W-:Y:S02]  /*0570*/  IADD3.X R0, RZ, R36, RZ, P1, !PT ;  /* 0x00000024ff007210 */ /* 0x002fe40000ffe4ff */
[C---:B------:R-:W-:Y:S02]  /*0580*/  LEA R106, P1, R33.reuse, UR10, 0x1 ;  /* 0x0000000a216a7c11 */ /* 0x040fe4000f8208ff */
[----:B------:R-:W-:Y:S01]  /*0590*/  IADD3 R3, R4, 0x500, RZ ;  /* 0x0000050004037810 */ /* 0x000fe20007ffe0ff */
[----:B------:R0:W-:Y:S01]  /*05a0*/  STL [R1+0x28], R0 ;  /* 0x0000280001007387 */ /* 0x0001e20000100800 */
[----:B------:R-:W-:-:S06]  /*05b0*/  LEA.HI.X R107, R33, UR11, R0, 0x1, P1 ;  /* 0x0000000b216b7c11 */ /* 0x000fcc00088f0c00 */
[----:B------:R-:W2:Y:S01]  /*05c0*/  LDG.E.64.CONSTANT R106, desc[UR6][R106.64] ;  /* 0x000000066a6a7981 */ /* 0x000ea2000c1e9b00 */
[----:B------:R-:W-:-:S04]  /*05d0*/  IADD3 R32, P1, R3, R2, RZ ;  /* 0x0000000203207210 */ /* 0x000fc80007f3e0ff */
[----:B0-----:R-:W-:Y:S02]  /*05e0*/  IADD3.X R0, RZ, R36, RZ, P1, !PT ;  /* 0x00000024ff007210 */ /* 0x001fe40000ffe4ff */
[----:B------:R-:W-:Y:S02]  /*05f0*/  LEA R104, P1, R32, UR10, 0x1 ;  /* 0x0000000a20687c11 */ /* 0x000fe4000f8208ff */
[----:B------:R-:W-:Y:S01]  /*0600*/  IADD3 R31, R4, 0xa00, RZ ;  /* 0x00000a00041f7810 */ /* 0x000fe20007ffe0ff */
[----:B------:R0:W-:Y:S01]  /*0610*/  STL [R1+0x4c], R0 ;  /* 0x00004c0001007387 */ /* 0x0001e20000100800 */
[----:B------:R-:W-:-:S06]  /*0620*/  LEA.HI.X R105, R32, UR11, R0, 0x1, P1 ;  /* 0x0000000b20697c11 */ /* 0x000fcc00088f0c00 */
[----:B------:R-:W3:Y:S01]  /*0630*/  LDG.E.64.CONSTANT R104, desc[UR6][R104.64] ;  /* 0x0000000668687981 */ /* 0x000ee2000c1e9b00 */
[----:B------:R-:W-:-:S04]  /*0640*/  IADD3 R31, P1, R31, R2, RZ ;  /* 0x000000021f1f7210 */ /* 0x000fc80007f3e0ff */
[----:B0-----:R-:W-:Y:S02]  /*0650*/  IADD3.X R0, RZ, R36, RZ, P1, !PT ;  /* 0x00000024ff007210 */ /* 0x001fe40000ffe4ff */
[C---:B------:R-:W-:Y:S02]  /*0660*/  LEA R102, P1, R31.reuse, UR10, 0x1 ;  /* 0x0000000a1f667c11 */ /* 0x040fe4000f8208ff */
[----:B------:R-:W-:Y:S01]  /*0670*/  IADD3 R3, R4, 0xf00, RZ ;  /* 0x00000f0004037810 */ /* 0x000fe20007ffe0ff */
[----:B------:R0:W-:Y:S01]  /*0680*/  STL [R1+0x50], R0 ;  /* 0x0000500001007387 */ /* 0x0001e20000100800 */
[----:B------:R-:W-:Y:S02]  /*0690*/  LEA.HI.X R103, R31, UR11, R0, 0x1, P1 ;  /* 0x0000000b1f677c11 */ /* 0x000fe400088f0c00 */
[----:B------:R-:W-:-:S04]  /*06a0*/  IADD3 R30, P1, R3, R2, RZ ;  /* 0x00000002031e7210 */ /* 0x000fc80007f3e0ff */
[----:B------:R-:W4:Y:S01]  /*06b0*/  LDG.E.64.CONSTANT R102, desc[UR6][R102.64] ;  /* 0x0000000666667981 */ /* 0x000f22000c1e9b00 */
[----:B0-----:R-:W-:Y:S02]  /*06c0*/  IADD3.X R0, RZ, R36, RZ, P1, !PT ;  /* 0x00000024ff007210 */ /* 0x001fe40000ffe4ff */
[----:B------:R-:W-:Y:S02]  /*06d0*/  LEA R100, P1, R30, UR10, 0x1 ;  /* 0x0000000a1e647c11 */ /* 0x000fe4000f8208ff */
[----:B------:R-:W-:Y:S01]  /*06e0*/  IADD3 R29, R4, 0x1400, RZ ;  /* 0x00001400041d7810 */ /* 0x000fe20007ffe0ff */
        /* <DEDUP_REMOVED lines=10> */
[----:B------:R-:W-:-:S04]  /*0790*/  IADD3 R28, P1, R3, R2, RZ ;  /* 0x00000002031c7210 */ /* 0x000fc80007f3e0ff */
        /* <DEDUP_REMOVED lines=42> */
[----:B------:R-:W-:Y:S02]  /*0a40*/  IADD3 R21, R4, 0x3c00, RZ ;  /* 0x00003c0004157810 */ /* 0x000fe40007ffe0ff */
[----:B0-----:R-:W-:Y:S02]  /*0a50*/  IADD3.X R0, RZ, R36, RZ, P1, !PT ;  /* 0x00000024ff007210 */ /* 0x001fe40000ffe4ff */
[----:B------:R-:W-:-:S03]  /*0a60*/  LEA R84, P1, R22, UR10, 0x1 ;  /* 0x0000000a16547c11 */ /* 0x000fc6000f8208ff */
        /* <DEDUP_REMOVED lines=11> */
[----:B------:R-:W-:Y:S02]  /*0b20*/  IADD3.X R7, RZ, R36, RZ, P1, !PT ;  /* 0x00000024ff077210 */ /* 0x000fe40000ffe4ff */
[----:B------:R-:W-:Y:S02]  /*0b30*/  LEA R80, P1, R20, UR10, 0x1 ;  /* 0x0000000a14507c11 */ /* 0x000fe4000f8208ff */
[----:B------:R-:W-:Y:S01]  /*0b40*/  IADD3 R19, R4, 0x4600, RZ ;  /* 0x0000460004137810 */ /* 0x000fe20007ffe0ff */
[----:B------:R1:W-:Y:S01]  /*0b50*/  STL [R1+0x7c], R7 ;  /* 0x00007c0701007387 */ /* 0x0003e20000100800 */
[----:B------:R-:W-:Y:S02]  /*0b60*/  LEA.HI.X R81, R20, UR11, R7, 0x1, P1 ;  /* 0x0000000b14517c11 */ /* 0x000fe400088f0c07 */
[----:B------:R-:W-:-:S04]  /*0b70*/  IADD3 R19, P1, R19, R2, RZ ;  /* 0x0000000213137210 */ /* 0x000fc80007f3e0ff */
[----:B------:R-:W4:Y:S01]  /*0b80*/  LDG.E.64.CONSTANT R80, desc[UR6][R80.64] ;  /* 0x0000000650507981 */ /* 0x000f22000c1e9b00 */
[C---:B------:R-:W-:Y:S02]  /*0b90*/  IADD3 R17, R4.reuse, 0x5000, RZ ;  /* 0x0000500004117810 */ /* 0x040fe40007ffe0ff */
[----:B------:R-:W-:Y:S02]  /*0ba0*/  IADD3 R15, R4, 0x5a00, RZ ;  /* 0x00005a00040f7810 */ /* 0x000fe40007ffe0ff */
[C---:B--2---:R-:W-:Y:S02]  /*0bb0*/  PRMT R3, R106.reuse, 0x7632, R3 ;  /* 0x000076326a037816 */ /* 0x044fe40000000003 */
[----:B0-----:R-:W-:Y:S02]  /*0bc0*/  SHF.L.U32 R0, R106, 0x10, RZ ;  /* 0x000000106a007819 */ /* 0x001fe400000006ff */
[----:B------:R-:W-:Y:S02]  /*0bd0*/  SHF.L.U32 R6, R3, 0x10, RZ ;  /* 0x0000001003067819 */ /* 0x000fe400000006ff */
[----:B------:R-:W-:Y:S01]  /*0be0*/  SHF.L.U32 R8, R107, 0x10, RZ ;  /* 0x000000106b087819 */ /* 0x000fe200000006ff */
[----:B------:R-:W-:Y:S01]  /*0bf0*/  FADD.FTZ R3, RZ, R0 ;  /* 0x00000000ff037221 */ /* 0x000fe20000010000 */
[----:B------:R-:W-:-:S03]  /*0c00*/  FFMA.FTZ R5, R0, R0, RZ ;  /* 0x0000000000057223 */ /* 0x000fc600000100ff */
[----:B-1----:R-:W-:Y:S01]  /*0c10*/  FADD.FTZ R7, R3, R6 ;  /* 0x0000000603077221 */ /* 0x002fe20000010000 */
[----:B------:R-:W-:Y:S01]  /*0c20*/  FFMA.FTZ R6, R6, R6, R5 ;  /* 0x0000000606067223 */ /* 0x000fe20000010005 */
[----:B------:R0:W-:Y:S01]  /*0c30*/  STL [R1+0x24], R8 ;  /* 0x0000240801007387 */ /* 0x0001e20000100800 */
[----:B------:R-:W-:Y:S01]  /*0c40*/  PRMT R3, R107, 0x7632, R3 ;  /* 0x000076326b037816 */ /* 0x000fe20000000003 */
[----:B------:R-:W-:Y:S01]  /*0c50*/  FADD.FTZ R7, R7, R8 ;  /* 0x0000000807077221 */ /* 0x000fe20000010000 */
[----:B------:R-:W-:Y:S01]  /*0c60*/  FFMA.FTZ R6, R8, R8, R6 ;  /* 0x0000000808067223 */ /* 0x000fe20000010006 */
[----:B0-----:R-:W-:Y:S02]  /*0c70*/  IADD3.X R8, RZ, R36, RZ, P1, !PT ;  /* 0x00000024ff087210 */ /* 0x001fe40000ffe4ff */
[----:B------:R-:W-:-:S04]  /*0c80*/  LEA R78, P1, R19, UR10, 0x1 ;  /* 0x0000000a134e7c11 */ /* 0x000fc8000f8208ff */
[----:B------:R-:W-:Y:S02]  /*0c90*/  LEA.HI.X R79, R19, UR11, R8, 0x1, P1 ;  /* 0x0000000b134f7c11 */ /* 0x000fe400088f0c08 */
[----:B------:R-:W-:-:S04]  /*0ca0*/  IADD3 R5, R4, 0x4b00, RZ ;  /* 0x00004b0004057810 */ /* 0x000fc80007ffe0ff */
[----:B------:R-:W2:Y:S01]  /*0cb0*/  LDG.E.64.CONSTANT R78, desc[UR6][R78.64] ;  /* 0x000000064e4e7981 */ /* 0x000ea2000c1e9b00 */
[----:B------:R-:W-:Y:S02]  /*0cc0*/  IADD3 R18, P2, R5, R2, RZ ;  /* 0x0000000205127210 */ /* 0x000fe40007f5e0ff */
[----:B------:R-:W-:Y:S02]  /*0cd0*/  SHF.L.U32 R3, R3, 0x10, RZ ;  /* 0x0000001003037819 */ /* 0x000fe400000006ff */
[----:B------:R-:W-:Y:S02]  /*0ce0*/  IADD3.X R5, RZ, R36, RZ, P2, !PT ;  /* 0x00000024ff057210 */ /* 0x000fe400017fe4ff */
[C---:B------:R-:W-:Y:S01]  /*0cf0*/  LEA R76, P1, R18.reuse, UR10, 0x1 ;  /* 0x0000000a124c7c11 */ /* 0x040fe2000f8208ff */
[----:B------:R-:W-:Y:S01]  /*0d00*/  FADD.FTZ R7, R7, R3 ;  /* 0x0000000307077221 */ /* 0x000fe20000010000 */
[----:B------:R-:W-:Y:S01]  /*0d10*/  FFMA.FTZ R6, R3, R3, R6 ;  /* 0x0000000303067223 */ /* 0x000fe20000010006 */
[----:B------:R0:W-:Y:S01]  /*0d20*/  STL [R1+0x80], R8 ;  /* 0x0000800801007387 */ /* 0x0001e20000100800 */
[----:B------:R-:W-:-:S02]  /*0d30*/  LEA.HI.X R77, R18, UR11, R5, 0x1, P1 ;  /* 0x0000000b124d7c11 */ /* 0x000fc400088f0c05 */
[C---:B---3--:R-:W-:Y:S02]  /*0d40*/  PRMT R3, R104.reuse, 0x7632, R3 ;  /* 0x0000763268037816 */ /* 0x048fe40000000003 */
[----:B0-----:R-:W-:Y:S02]  /*0d50*/  SHF.L.U32 R8, R104, 0x10, RZ ;  /* 0x0000001068087819 */ /* 0x001fe400000006ff */
[----:B------:R-:W3:Y:S01]  /*0d60*/  LDG.E.64.CONSTANT R76, desc[UR6][R76.64] ;  /* 0x000000064c4c7981 */ /* 0x000ee2000c1e9b00 */
[----:B------:R-:W-:Y:S02]  /*0d70*/  SHF.L.U32 R3, R3, 0x10, RZ ;  /* 0x0000001003037819 */ /* 0x000fe400000006ff */
[----:B------:R-:W-:Y:S01]  /*0d80*/  FADD.FTZ R7, R7, R8 ;  /* 0x0000000807077221 */ /* 0x000fe20000010000 */
[----:B------:R-:W-:Y:S01]  /*0d90*/  FFMA.FTZ R6, R8, R8, R6 ;  /* 0x0000000808067223 */ /* 0x000fe20000010006 */
[----:B------:R-:W-:Y:S01]  /*0da0*/  IADD3 R17, P2, R17, R2, RZ ;  /* 0x0000000211117210 */ /* 0x000fe20007f5e0ff */
[----:B------:R0:W-:Y:S01]  /*0db0*/  STL [R1+0x20], R8 ;  /* 0x0000200801007387 */ /* 0x0001e20000100800 */
[--C-:B------:R-:W-:Y:S01]  /*0dc0*/  FADD.FTZ R7, R7, R3.reuse ;  /* 0x0000000307077221 */ /* 0x100fe20000010000 */
[----:B------:R-:W-:Y:S01]  /*0dd0*/  FFMA.FTZ R6, R3, R3, R6 ;  /* 0x0000000303067223 */ /* 0x000fe20000010006 */
[----:B------:R-:W-:Y:S01]  /*0de0*/  PRMT R3, R105, 0x7632, R3 ;  /* 0x0000763269037816 */ /* 0x000fe20000000003 */
[----:B------:R1:W-:Y:S01]  /*0df0*/  STL [R1+0x84], R5 ;  /* 0x0000840501007387 */ /* 0x0003e20000100800 */
[----:B------:R-:W-:-:S02]  /*0e00*/  LEA R74, P1, R17, UR10, 0x1 ;  /* 0x0000000a114a7c11 */ /* 0x000fc4000f8208ff */
[----:B------:R-:W-:Y:S02]  /*0e10*/  SHF.L.U32 R3, R3, 0x10, RZ ;  /* 0x0000001003037819 */ /* 0x000fe400000006ff */
[----:B0-----:R-:W-:Y:S02]  /*0e20*/  IADD3.X R8, RZ, R36, RZ, P2, !PT ;  /* 0x00000024ff087210 */ /* 0x001fe400017fe4ff */
[----:B-1----:R-:W-:-:S03]  /*0e30*/  SHF.L.U32 R5, R105, 0x10, RZ ;  /* 0x0000001069057819 */ /* 0x002fc600000006ff */
[----:B------:R4:W-:Y:S01]  /*0e40*/  STL [R1+0x88], R8 ;  /* 0x0000880801007387 */ /* 0x0009e20000100800 */
[----:B------:R-:W-:Y:S01]  /*0e50*/  LEA.HI.X R75, R17, UR11, R8, 0x1, P1 ;  /* 0x0000000b114b7c11 */ /* 0x000fe200088f0c08 */
[----:B------:R-:W-:Y:S01]  /*0e60*/  FADD.FTZ R7, R7, R5 ;  /* 0x0000000507077221 */ /* 0x000fe20000010000 */
[----:B------:R-:W-:Y:S01]  /*0e70*/  FFMA.FTZ R6, R5, R5, R6 ;  /* 0x0000000505067223 */ /* 0x000fe20000010006 */
[----:B------:R0:W-:Y:S02]  /*0e80*/  STL [R1+0x1c], R5 ;  /* 0x00001c0501007387 */ /* 0x0001e40000100800 */
[--C-:B------:R-:W-:Y:S01]  /*0e90*/  FADD.FTZ R7, R7, R3.reuse ;  /* 0x0000000307077221 */ /* 0x100fe20000010000 */
[----:B------:R-:W-:Y:S01]  /*0ea0*/  FFMA.FTZ R6, R3, R3, R6 ;  /* 0x0000000303067223 */ /* 0x000fe20000010006 */
[C---:B----4-:R-:W-:Y:S01]  /*0eb0*/  SHF.L.U32 R8, R102.reuse, 0x10, RZ ;  /* 0x0000001066087819 */ /* 0x050fe200000006ff */
[----:B------:R-:W4:Y:S01]  /*0ec0*/  LDG.E.64.CONSTANT R74, desc[UR6][R74.64] ;  /* 0x000000064a4a7981 */ /* 0x000f22000c1e9b00 */
[----:B------:R-:W-:-:S02]  /*0ed0*/  PRMT R3, R102, 0x7632, R3 ;  /* 0x0000763266037816 */ /* 0x000fc40000000003 */
[----:B0-----:R-:W-:Y:S01]  /*0ee0*/  IADD3 R5, R4, 0x5500, RZ ;  /* 0x0000550004057810 */ /* 0x001fe20007ffe0ff */
[----:B------:R0:W-:Y:S03]  /*0ef0*/  STL [R1+0x18], R8 ;  /* 0x0000180801007387 */ /* 0x0001e60000100800 */
[----:B------:R-:W-:Y:S01]  /*0f00*/  IADD3 R16, P1, R5, R2, RZ ;  /* 0x0000000205107210 */ /* 0x000fe20007f3e0ff */
[----:B------:R-:W-:Y:S01]  /*0f10*/  FADD.FTZ R7, R7, R8 ;  /* 0x0000000807077221 */ /* 0x000fe20000010000 */
[----:B------:R-:W-:Y:S01]  /*0f20*/  SHF.L.U32 R5, R3, 0x10, RZ ;  /* 0x0000001003057819 */ /* 0x000fe200000006ff */
[----:B------:R-:W-:Y:S01]  /*0f30*/  FFMA.FTZ R6, R8, R8, R6 ;  /* 0x0000000808067223 */ /* 0x000fe20000010006 */
[----:B------:R-:W-:Y:S02]  /*0f40*/  SHF.L.U32 R9, R103, 0x10, RZ ;  /* 0x0000001067097819 */ /* 0x000fe400000006ff */
[----:B0-----:R-:W-:-:S02]  /*0f50*/  IADD3.X R8, RZ, R36, RZ, P1, !PT ;  /* 0x00000024ff087210 */ /* 0x001fc40000ffe4ff */
[C---:B------:R-:W-:Y:S01]  /*0f60*/  LEA R72, P1, R16.reuse, UR10, 0x1 ;  /* 0x0000000a10487c11 */ /* 0x040fe2000f8208ff */
[----:B------:R-:W-:Y:S01]  /*0f70*/  FADD.FTZ R7, R7, R5 ;  /* 0x0000000507077221 */ /* 0x000fe20000010000 */
[----:B------:R-:W-:Y:S01]  /*0f80*/  PRMT R3, R103, 0x7632, R3 ;  /* 0x0000763267037816 */ /* 0x000fe20000000003 */
[----:B------:R-:W-:Y:S01]  /*0f90*/  FFMA.FTZ R6, R5, R5, R6 ;  /* 0x0000000505067223 */ /* 0x000fe20000010006 */
[----:B------:R-:W-:Y:S01]  /*0fa0*/  LEA.HI.X R73, R16, UR11, R8, 0x1, P1 ;  /* 0x0000000b10497c11 */ /* 0x000fe200088f0c08 */
[----:B------:R-:W-:Y:S01]  /*0fb0*/  FADD.FTZ R7, R7, R9 ;  /* 0x0000000907077221 */ /* 0x000fe20000010000 */
[----:B------:R-:W-:Y:S01]  /*0fc0*/  SHF.L.U32 R3, R3, 0x10, RZ ;  /* 0x0000001003037819 */ /* 0x000fe200000006ff */
[----:B------:R-:W-:Y:S01]  /*0fd0*/  FFMA.FTZ R6, R9, R9, R6 ;  /* 0x0000000909067223 */ /* 0x000fe20000010006 */
[----:B------:R-:W-:Y:S01]  /*0fe0*/  STL [R1+0x14], R9 ;  /* 0x0000140901007387 */ /* 0x000fe20000100800 */
[----:B------:R-:W-:-:S03]  /*0ff0*/  IADD3 R15, P1, R15, R2, RZ ;  /* 0x000000020f0f7210 */ /* 0x000fc60007f3e0ff */
[----:B------:R0:W-:Y:S01]  /*1000*/  STL [R1+0x8c], R8 ;  /* 0x00008c0801007387 */ /* 0x0001e20000100800 */
[----:B------:R-:W-:Y:S01]  /*1010*/  FADD.FTZ R7, R7, R3 ;  /* 0x0000000307077221 */ /* 0x000fe20000010000 */
[----:B------:R-:W-:Y:S02]  /*1020*/  FFMA.FTZ R6, R3, R3, R6 ;  /* 0x0000000303067223 */ /* 0x000fe40000010006 */
[----:B------:R-:W4:Y:S01]  /*1030*/  LDG.E.64.CONSTANT R72, desc[UR6][R72.64] ;  /* 0x0000000648487981 */ /* 0x000f22000c1e9b00 */
[----:B0-----:R-:W-:-:S05]  /*1040*/  SHF.L.U32 R8, R100, 0x10, RZ ;  /* 0x0000001064087819 */ /* 0x001fca00000006ff */
[----:B------:R0:W-:Y:S01]  /*1050*/  STL [R1+0x10], R8 ;  /* 0x0000100801007387 */ /* 0x0001e20000100800 */
[----:B------:R-:W-:Y:S01]  /*1060*/  FADD.FTZ R7, R7, R8 ;  /* 0x0000000807077221 */ /* 0x000fe20000010000 */
[----:B------:R-:W-:Y:S01]  /*1070*/  FFMA.FTZ R6, R8, R8, R6 ;  /* 0x0000000808067223 */ /* 0x000fe20000010006 */
[----:B0-----:R-:W-:Y:S02]  /*1080*/  IADD3.X R8, RZ, R36, RZ, P1, !PT ;  /* 0x00000024ff087210 */ /* 0x001fe40000ffe4ff */
[----:B------:R-:W-:-:S04]  /*1090*/  LEA R70, P1, R15, UR10, 0x1 ;  /* 0x0000000a0f467c11 */ /* 0x000fc8000f8208ff */
[----:B------:R-:W-:Y:S02]  /*10a0*/  LEA.HI.X R71, R15, UR11, R8, 0x1, P1 ;  /* 0x0000000b0f477c11 */ /* 0x000fe400088f0c08 */
[----:B------:R-:W-:-:S04]  /*10b0*/  IADD3 R5, R4, 0x5f00, RZ ;  /* 0x00005f0004057810 */ /* 0x000fc80007ffe0ff */
[----:B------:R-:W4:Y:S01]  /*10c0*/  LDG.E.64.CONSTANT R70, desc[UR6][R70.64] ;  /* 0x0000000646467981 */ /* 0x000f22000c1e9b00 */
[----:B------:R-:W-:Y:S02]  /*10d0*/  IADD3 R14, P2, R5, R2, RZ ;  /* 0x00000002050e7210 */ /* 0x000fe40007f5e0ff */
[----:B------:R-:W-:Y:S02]  /*10e0*/  PRMT R3, R100, 0x7632, R3 ;  /* 0x0000763264037816 */ /* 0x000fe40000000003 */
[----:B------:R-:W-:Y:S02]  /*10f0*/  IADD3.X R5, RZ, R36, RZ, P2, !PT ;  /* 0x00000024ff057210 */ /* 0x000fe400017fe4ff */
[C---:B------:R-:W-:Y:S02]  /*1100*/  LEA R68, P1, R14.reuse, UR10, 0x1 ;  /* 0x0000000a0e447c11 */ /* 0x040fe4000f8208ff */
[----:B------:R-:W-:Y:S02]  /*1110*/  SHF.L.U32 R3, R3, 0x10, RZ ;  /* 0x0000001003037819 */ /* 0x000fe400000006ff */
[----:B------:R-:W-:Y:S01]  /*1120*/  LEA.HI.X R69, R14, UR11, R5, 0x1, P1 ;  /* 0x0000000b0e457c11 */ /* 0x000fe200088f0c05 */
[----:B------:R0:W-:Y:S01]  /*1130*/  STL [R1+0x90], R8 ;  /* 0x0000900801007387 */ /* 0x0001e20000100800 */
[----:B------:R-:W-:Y:S01]  /*1140*/  IADD3 R13, R4, 0x6400, RZ ;  /* 0x00006400040d7810 */ /* 0x000fe20007ffe0ff */
[--C-:B------:R-:W-:Y:S01]  /*1150*/  FADD.FTZ R7, R7, R3.reuse ;  /* 0x0000000307077221 */ /* 0x100fe20000010000 */
[----:B------:R-:W-:Y:S01]  /*1160*/  FFMA.FTZ R6, R3, R3, R6 ;  /* 0x0000000303067223 */ /* 0x000fe20000010006 */
[----:B------:R-:W-:Y:S01]  /*1170*/  PRMT R3, R101, 0x7632, R3 ;  /* 0x0000763265037816 */ /* 0x000fe20000000003 */
[----:B------:R-:W4:Y:S01]  /*1180*/  LDG.E.64.CONSTANT R68, desc[UR6][R68.64] ;  /* 0x0000000644447981 */ /* 0x000f22000c1e9b00 */
[----:B------:R-:W-:-:S02]  /*1190*/  IADD3 R13, P2, R13, R2, RZ ;  /* 0x000000020d0d7210 */ /* 0x000fc40007f5e0ff */
[----:B0-----:R-:W-:Y:S02]  /*11a0*/  SHF.L.U32 R8, R101, 0x10, RZ ;  /* 0x0000001065087819 */ /* 0x001fe400000006ff */
[----:B------:R-:W-:-:S03]  /*11b0*/  SHF.L.U32 R3, R3, 0x10, RZ ;  /* 0x0000001003037819 */ /* 0x000fc600000006ff */
[----:B------:R-:W-:Y:S01]  /*11c0*/  FADD.FTZ R7, R7, R8 ;  /* 0x0000000807077221 */ /* 0x000fe20000010000 */
[----:B------:R-:W-:Y:S01]  /*11d0*/  FFMA.FTZ R6, R8, R8, R6 ;  /* 0x0000000808067223 */ /* 0x000fe20000010006 */
[----:B------:R0:W-:Y:S01]  /*11e0*/  STL [R1+0xc], R8 ;  /* 0x00000c0801007387 */ /* 0x0001e20000100800 */
[----:B------:R-:W-:Y:S01]  /*11f0*/  LEA R66, P1, R13, UR10, 0x1 ;  /* 0x0000000a0d427c11 */ /* 0x000fe2000f8208ff */
[----:B------:R-:W-:Y:S02]  /*1200*/  FADD.FTZ R7, R7, R3 ;  /* 0x0000000307077221 */ /* 0x000fe40000010000 */
[----:B------:R1:W-:Y:S01]  /*1210*/  STL [R1+0x94], R5 ;  /* 0x0000940501007387 */ /* 0x0003e20000100800 */
[----:B------:R-:W-:Y:S01]  /*1220*/  FFMA.FTZ R6, R3, R3, R6 ;  /* 0x0000000303067223 */ /* 0x000fe20000010006 */
[----:B0-----:R-:W-:Y:S02]  /*1230*/  IADD3.X R8, RZ, R36, RZ, P2, !PT ;  /* 0x00000024ff087210 */ /* 0x001fe400017fe4ff */
[----:B-1----:R-:W-:-:S03]  /*1240*/  SHF.L.U32 R5, R98, 0x10, RZ ;  /* 0x0000001062057819 */ /* 0x002fc600000006ff */
[----:B------:R-:W-:Y:S01]  /*1250*/  STL [R1+0x98], R8 ;  /* 0x0000980801007387 */ /* 0x000fe20000100800 */
[----:B------:R-:W-:-:S03]  /*1260*/  LEA.HI.X R67, R13, UR11, R8, 0x1, P1 ;  /* 0x0000000b0d437c11 */ /* 0x000fc600088f0c08 */
[----:B------:R0:W-:Y:S01]  /*1270*/  STL [R1+0x8], R5 ;  /* 0x0000080501007387 */ /* 0x0001e20000100800 */
[----:B------:R-:W-:Y:S01]  /*1280*/  FADD.FTZ R7, R7, R5 ;  /* 0x0000000507077221 */ /* 0x000fe20000010000 */
[----:B------:R-:W-:Y:S01]  /*1290*/  FFMA.FTZ R6, R5, R5, R6 ;  /* 0x0000000505067223 */ /* 0x000fe20000010006 */
[----:B------:R-:W-:Y:S01]  /*12a0*/  PRMT R3, R98, 0x7632, R3 ;  /* 0x0000763262037816 */ /* 0x000fe20000000003 */
[----:B------:R-:W4:Y:S01]  /*12b0*/  LDG.E.64.CONSTANT R66, desc[UR6][R66.64] ;  /* 0x0000000642427981 */ /* 0x000f22000c1e9b00 */
[----:B0-----:R-:W-:-:S04]  /*12c0*/  IADD3 R5, R4, 0x6900, RZ ;  /* 0x0000690004057810 */ /* 0x001fc80007ffe0ff */
[----:B------:R-:W-:Y:S02]  /*12d0*/  IADD3 R12, P1, R5, R2, RZ ;  /* 0x00000002050c7210 */ /* 0x000fe40007f3e0ff */
[----:B------:R-:W-:Y:S02]  /*12e0*/  SHF.L.U32 R3, R3, 0x10, RZ ;  /* 0x0000001003037819 */ /* 0x000fe400000006ff */
[----:B------:R-:W-:Y:S02]  /*12f0*/  IADD3.X R9, RZ, R36, RZ, P1, !PT ;  /* 0x00000024ff097210 */ /* 0x000fe40000ffe4ff */
[C---:B------:R-:W-:Y:S01]  /*1300*/  LEA R64, P1, R12.reuse, UR10, 0x1 ;  /* 0x0000000a0c407c11 */ /* 0x040fe2000f8208ff */
[----:B------:R-:W-:Y:S01]  /*1310*/  FADD.FTZ R7, R7, R3 ;  /* 0x0000000307077221 */ /* 0x000fe20000010000 */
[----:B------:R-:W-:Y:S01]  /*1320*/  SHF.L.U32 R8, R99, 0x10, RZ ;  /* 0x0000001063087819 */ /* 0x000fe200000006ff */
[----:B------:R-:W-:Y:S01]  /*1330*/  FFMA.FTZ R6, R3, R3, R6 ;  /* 0x0000000303067223 */ /* 0x000fe20000010006 */
[----:B------:R-:W-:-:S02]  /*1340*/  LEA.HI.X R65, R12, UR11, R9, 0x1, P1 ;  /* 0x0000000b0c417c11 */ /* 0x000fc400088f0c09 */
[----:B------:R-:W-:Y:S01]  /*1350*/  IADD3 R11, R4, 0x6e00, RZ ;  /* 0x00006e00040b7810 */ /* 0x000fe20007ffe0ff */
[----:B------:R0:W-:Y:S01]  /*1360*/  STL [R1+0x4], R8 ;  /* 0x0000040801007387 */ /* 0x0001e20000100800 */
[----:B------:R-:W-:Y:S01]  /*1370*/  FADD.FTZ R7, R7, R8 ;  /* 0x0000000807077221 */ /* 0x000fe20000010000 */
[----:B------:R-:W-:Y:S01]  /*1380*/  FFMA.FTZ R6, R8, R8, R6 ;  /* 0x0000000808067223 */ /* 0x000fe20000010006 */
[----:B------:R-:W-:Y:S01]  /*1390*/  IADD3 R11, P1, R11, R2, RZ ;  /* 0x000000020b0b7210 */ /* 0x000fe20007f3e0ff */
[----:B------:R-:W4:Y:S01]  /*13a0*/  LDG.E.64.CONSTANT R64, desc[UR6][R64.64] ;  /* 0x0000000640407981 */ /* 0x000f22000c1e9b00 */
[----:B------:R-:W-:Y:S02]  /*13b0*/  PRMT R3, R99, 0x7632, R3 ;  /* 0x0000763263037816 */ /* 0x000fe40000000003 */
[----:B0-----:R-:W-:-:S05]  /*13c0*/  SHF.L.U32 R8, R96, 0x10, RZ ;  /* 0x0000001060087819 */ /* 0x001fca00000006ff */
[----:B------:R-:W-:Y:S01]  /*13d0*/  STL [R1], R8 ;  /* 0x0000000801007387 */ /* 0x000fe20000100800 */
[----:B------:R-:W-:-:S03]  /*13e0*/  SHF.L.U32 R5, R3, 0x10, RZ ;  /* 0x0000001003057819 */ /* 0x000fc600000006ff */
[----:B------:R0:W-:Y:S01]  /*13f0*/  STL [R1+0xa4], R9 ;  /* 0x0000a40901007387 */ /* 0x0001e20000100800 */
[----:B------:R-:W-:Y:S01]  /*1400*/  PRMT R3, R96, 0x7632, R3 ;  /* 0x0000763260037816 */ /* 0x000fe20000000003 */
[----:B------:R-:W-:Y:S01]  /*1410*/  FADD.FTZ R7, R7, R5 ;  /* 0x0000000507077221 */ /* 0x000fe20000010000 */
[----:B------:R-:W-:Y:S01]  /*1420*/  FFMA.FTZ R6, R5, R5, R6 ;  /* 0x0000000505067223 */ /* 0x000fe20000010006 */
[----:B0-----:R-:W-:Y:S02]  /*1430*/  IADD3.X R9, RZ, R36, RZ, P1, !PT ;  /* 0x00000024ff097210 */ /* 0x001fe40000ffe4ff */
[----:B------:R-:W-:-:S04]  /*1440*/  LEA R62, P1, R11, UR10, 0x1 ;  /* 0x0000000a0b3e7c11 */ /* 0x000fc8000f8208ff */
[----:B------:R-:W-:Y:S02]  /*1450*/  LEA.HI.X R63, R11, UR11, R9, 0x1, P1 ;  /* 0x0000000b0b3f7c11 */ /* 0x000fe400088f0c09 */
[----:B------:R-:W-:Y:S01]  /*1460*/  IADD3 R5, R4, 0x7300, RZ ;  /* 0x0000730004057810 */ /* 0x000fe20007ffe0ff */
[----:B------:R-:W-:Y:S01]  /*1470*/  FADD.FTZ R7, R7, R8 ;  /* 0x0000000807077221 */ /* 0x000fe20000010000 */
[----:B------:R-:W-:Y:S01]  /*1480*/  SHF.L.U32 R3, R3, 0x10, RZ ;  /* 0x0000001003037819 */ /* 0x000fe200000006ff */
[----:B------:R-:W-:Y:S01]  /*1490*/  FFMA.FTZ R6, R8, R8, R6 ;  /* 0x0000000808067223 */ /* 0x000fe20000010006 */
[----:B------:R-:W4:Y:S01]  /*14a0*/  LDG.E.64.CONSTANT R62, desc[UR6][R62.64] ;  /* 0x000000063e3e7981 */ /* 0x000f22000c1e9b00 */
[----:B------:R-:W-:Y:S02]  /*14b0*/  IADD3 R10, P2, R5, R2, RZ ;  /* 0x00000002050a7210 */ /* 0x000fe40007f5e0ff */
[--C-:B------:R-:W-:Y:S01]  /*14c0*/  FADD.FTZ R8, R7, R3.reuse ;  /* 0x0000000307087221 */ /* 0x100fe20000010000 */
[----:B------:R-:W-:Y:S01]  /*14d0*/  FFMA.FTZ R6, R3, R3, R6 ;  /* 0x0000000303067223 */ /* 0x000fe20000010006 */
[C---:B------:R-:W-:Y:S01]  /*14e0*/  SHF.L.U32 R165, R97.reuse, 0x10, RZ ;  /* 0x0000001061a57819 */ /* 0x040fe200000006ff */
[----:B------:R0:W-:Y:S01]  /*14f0*/  STL [R1+0xb4], R9 ;  /* 0x0000b40901007387 */ /* 0x0001e20000100800 */
[----:B------:R-:W-:-:S02]  /*1500*/  PRMT R3, R97, 0x7632, R3 ;  /* 0x0000763261037816 */ /* 0x000fc40000000003 */
[----:B------:R-:W-:Y:S01]  /*1510*/  LEA R60, P1, R10, UR10, 0x1 ;  /* 0x0000000a0a3c7c11 */ /* 0x000fe2000f8208ff */
[----:B------:R-:W-:Y:S01]  /*1520*/  FADD.FTZ R8, R8, R165 ;  /* 0x000000a508087221 */ /* 0x000fe20000010000 */
[----:B------:R-:W-:Y:S01]  /*1530*/  SHF.L.U32 R3, R3, 0x10, RZ ;  /* 0x0000001003037819 */ /* 0x000fe200000006ff */
[----:B------:R-:W-:Y:S01]  /*1540*/  FFMA.FTZ R6, R165, R165, R6 ;  /* 0x000000a5a5067223 */ /* 0x000fe20000010006 */
[----:B0-----:R-:W-:-:S04]  /*1550*/  IADD3.X R9, RZ, R36, RZ, P2, !PT ;  /* 0x00000024ff097210 */ /* 0x001fc800017fe4ff */
[----:B------:R-:W-:Y:S01]  /*1560*/  LEA.HI.X R61, R10, UR11, R9, 0x1, P1 ;  /* 0x0000000b0a3d7c11 */ /* 0x000fe200088f0c09 */
[----:B------:R0:W-:Y:S01]  /*1570*/  STL [R1+0xb8], R9 ;  /* 0x0000b80901007387 */ /* 0x0001e20000100800 */
[--C-:B------:R-:W-:Y:S01]  /*1580*/  FADD.FTZ R5, R8, R3.reuse ;  /* 0x0000000308057221 */ /* 0x100fe20000010000 */
[----:B------:R-:W-:Y:S01]  /*1590*/  FFMA.FTZ R7, R3, R3, R6 ;  /* 0x0000000303077223 */ /* 0x000fe20000010006 */
[C---:B------:R-:W-:Y:S02]  /*15a0*/  SHF.L.U32 R164, R94.reuse, 0x10, RZ ;  /* 0x000000105ea47819 */ /* 0x040fe400000006ff */
[----:B------:R-:W-:Y:S01]  /*15b0*/  PRMT R3, R94, 0x7632, R3 ;  /* 0x000076325e037816 */ /* 0x000fe20000000003 */
[----:B------:R-:W4:Y:S01]  /*15c0*/  LDG.E.64.CONSTANT R60, desc[UR6][R60.64] ;  /* 0x000000063c3c7981 */ /* 0x000f22000c1e9b00 */
[----:B0-----:R-:W-:Y:S01]  /*15d0*/  IADD3 R9, R4, 0x7800, RZ ;  /* 0x0000780004097810 */ /* 0x001fe20007ffe0ff */
[----:B------:R-:W-:Y:S01]  /*15e0*/  FADD.FTZ R5, R5, R164 ;  /* 0x000000a405057221 */ /* 0x000fe20000010000 */
[----:B------:R-:W-:-:S02]  /*15f0*/  SHF.L.U32 R6, R3, 0x10, RZ ;  /* 0x0000001003067819 */ /* 0x000fc400000006ff */
[----:B------:R-:W-:Y:S01]  /*1600*/  IADD3 R9, P1, R9, R2, RZ ;  /* 0x0000000209097210 */ /* 0x000fe20007f3e0ff */
[----:B------:R-:W-:Y:S01]  /*1610*/  FFMA.FTZ R7, R164, R164, R7 ;  /* 0x000000a4a4077223 */ /* 0x000fe20000010007 */
[----:B------:R-:W-:Y:S02]  /*1620*/  SHF.L.U32 R163, R95, 0x10, RZ ;  /* 0x000000105fa37819 */ /* 0x000fe400000006ff */
[----:B------:R-:W-:Y:S02]  /*1630*/  IADD3.X R38, RZ, R36, RZ, P1, !PT ;  /* 0x00000024ff267210 */ /* 0x000fe40000ffe4ff */
[----:B------:R-:W-:Y:S01]  /*1640*/  LEA R58, P1, R9, UR10, 0x1 ;  /* 0x0000000a093a7c11 */ /* 0x000fe2000f8208ff */
[----:B------:R-:W-:Y:S01]  /*1650*/  FADD.FTZ R8, R5, R6 ;  /* 0x0000000605087221 */ /* 0x000fe20000010000 */
[----:B------:R-:W-:Y:S01]  /*1660*/  PRMT R3, R95, 0x7632, R3 ;  /* 0x000076325f037816 */ /* 0x000fe20000000003 */
[----:B------:R-:W-:Y:S01]  /*1670*/  FFMA.FTZ R6, R6, R6, R7 ;  /* 0x0000000606067223 */ /* 0x000fe20000010007 */
[----:B------:R-:W-:Y:S01]  /*1680*/  LEA.HI.X R59, R9, UR11, R38, 0x1, P1 ;  /* 0x0000000b093b7c11 */ /* 0x000fe200088f0c26 */
[----:B------:R-:W-:Y:S01]  /*1690*/  FADD.FTZ R8, R8, R163 ;  /* 0x000000a308087221 */ /* 0x000fe20000010000 */
[----:B------:R-:W-:Y:S01]  /*16a0*/  SHF.L.U32 R3, R3, 0x10, RZ ;  /* 0x0000001003037819 */ /* 0x000fe200000006ff */
[----:B------:R-:W-:Y:S01]  /*16b0*/  FFMA.FTZ R6, R163, R163, R6 ;  /* 0x000000a3a3067223 */ /* 0x000fe20000010006 */
[----:B------:R-:W-:-:S02]  /*16c0*/  IADD3 R5, R4, 0x7d00, RZ ;  /* 0x00007d0004057810 */ /* 0x000fc40007ffe0ff */
[----:B------:R-:W4:Y:S01]  /*16d0*/  LDG.E.64.CONSTANT R58, desc[UR6][R58.64] ;  /* 0x000000063a3a7981 */ /* 0x000f22000c1e9b00 */
[--C-:B------:R-:W-:Y:S01]  /*16e0*/  FADD.FTZ R7, R8, R3.reuse ;  /* 0x0000000308077221 */ /* 0x100fe20000010000 */
[----:B------:R-:W-:Y:S01]  /*16f0*/  IADD3 R8, P1, R5, R2, RZ ;  /* 0x0000000205087210 */ /* 0x000fe20007f3e0ff */
[----:B------:R-:W-:Y:S01]  /*1700*/  FFMA.FTZ R37, R3, R3, R6 ;  /* 0x0000000303257223 */ /* 0x000fe20000010006 */
[C---:B------:R-:W-:Y:S02]  /*1710*/  SHF.L.U32 R162, R92.reuse, 0x10, RZ ;  /* 0x000000105ca27819 */ /* 0x040fe400000006ff */
[----:B------:R-:W-:Y:S02]  /*1720*/  PRMT R3, R92, 0x7632, R3 ;  /* 0x000076325c037816 */ /* 0x000fe40000000003 */
[----:B------:R-:W-:Y:S02]  /*1730*/  IADD3.X R39, RZ, R36, RZ, P1, !PT ;  /* 0x00000024ff277210 */ /* 0x000fe40000ffe4ff */
[C---:B------:R-:W-:Y:S01]  /*1740*/  LEA R56, P1, R8.reuse, UR10, 0x1 ;  /* 0x0000000a08387c11 */ /* 0x040fe2000f8208ff */
[----:B------:R-:W-:Y:S01]  /*1750*/  FADD.FTZ R7, R7, R162 ;  /* 0x000000a207077221 */ /* 0x000fe20000010000 */
[----:B------:R-:W-:Y:S01]  /*1760*/  SHF.L.U32 R6, R3, 0x10, RZ ;  /* 0x0000001003067819 */ /* 0x000fe200000006ff */
[----:B------:R0:W-:Y:S01]  /*1770*/  STL [R1+0xbc], R38 ;  /* 0x0000bc2601007387 */ /* 0x0001e20000100800 */
[----:B------:R-:W-:Y:S01]  /*1780*/  LEA.HI.X R57, R8, UR11, R39, 0x1, P1 ;  /* 0x0000000b08397c11 */ /* 0x000fe200088f0c27 */
[----:B------:R-:W-:Y:S01]  /*1790*/  FFMA.FTZ R37, R162, R162, R37 ;  /* 0x000000a2a2257223 */ /* 0x000fe20000010025 */
[----:B------:R-:W-:-:S02]  /*17a0*/  SHF.L.U32 R161, R93, 0x10, RZ ;  /* 0x000000105da17819 */ /* 0x000fc400000006ff */
[----:B------:R-:W-:Y:S02]  /*17b0*/  PRMT R3, R93, 0x7632, R3 ;  /* 0x000076325d037816 */ /* 0x000fe40000000003 */
[----:B------:R-:W4:Y:S01]  /*17c0*/  LDG.E.64.CONSTANT R56, desc[UR6][R56.64] ;  /* 0x0000000638387981 */ /* 0x000f22000c1e9b00 */
[----:B0-----:R-:W-:Y:S01]  /*17d0*/  FADD.FTZ R38, R7, R6 ;  /* 0x0000000607267221 */ /* 0x001fe20000010000 */
[----:B------:R-:W-:Y:S01]  /*17e0*/  IADD3 R7, R4, 0x8200, RZ ;  /* 0x0000820004077810 */ /* 0x000fe20007ffe0ff */
[----:B------:R-:W-:-:S03]  /*17f0*/  FFMA.FTZ R6, R6, R6, R37 ;  /* 0x0000000606067223 */ /* 0x000fc60000010025 */
[----:B------:R-:W-:Y:S01]  /*1800*/  IADD3 R7, P1, R7, R2, RZ ;  /* 0x0000000207077210 */ /* 0x000fe20007f3e0ff */
[----:B------:R-:W-:Y:S01]  /*1810*/  FADD.FTZ R38, R38, R161 ;  /* 0x000000a126267221 */ /* 0x000fe20000010000 */
[----:B------:R-:W-:Y:S01]  /*1820*/  SHF.L.U32 R3, R3, 0x10, RZ ;  /* 0x0000001003037819 */ /* 0x000fe200000006ff */
[----:B------:R-:W-:Y:S01]  /*1830*/  FFMA.FTZ R6, R161, R161, R6 ;  /* 0x000000a1a1067223 */ /* 0x000fe20000010006 */
[----:B------:R-:W-:Y:S02]  /*1840*/  IADD3.X R40, RZ, R36, RZ, P1, !PT ;  /* 0x00000024ff287210 */ /* 0x000fe40000ffe4ff */
[C---:B------:R-:W-:Y:S01]  /*1850*/  LEA R54, P1, R7.reuse, UR10, 0x1 ;  /* 0x0000000a07367c11 */ /* 0x040fe2000f8208ff */
[----:B------:R0:W-:Y:S01]  /*1860*/  STL [R1+0xa8], R39 ;  /* 0x0000a82701007387 */ /* 0x0001e20000100800 */
[--C-:B------:R-:W-:Y:S01]  /*1870*/  FADD.FTZ R37, R38, R3.reuse ;  /* 0x0000000326257221 */ /* 0x100fe20000010000 */
[C---:B------:R-:W-:Y:S02]  /*1880*/  SHF.L.U32 R160, R90.reuse, 0x10, RZ ;  /* 0x000000105aa07819 */ /* 0x040fe400000006ff */
[----:B------:R-:W-:Y:S01]  /*1890*/  LEA.HI.X R55, R7, UR11, R40, 0x1, P1 ;  /* 0x0000000b07377c11 */ /* 0x000fe200088f0c28 */
[----:B0-----:R-:W-:Y:S01]  /*18a0*/  FFMA.FTZ R39, R3, R3, R6 ;  /* 0x0000000303277223 */ /* 0x001fe20000010006 */
[----:B------:R-:W-:Y:S01]  /*18b0*/  PRMT R3, R90, 0x7632, R3 ;  /* 0x000076325a037816 */ /* 0x000fe20000000003 */
[----:B------:R-:W-:Y:S01]  /*18c0*/  FADD.FTZ R37, R37, R160 ;  /* 0x000000a025257221 */ /* 0x000fe20000010000 */
[----:B------:R-:W-:-:S02]  /*18d0*/  IADD3 R5, R4, 0x8700, RZ ;  /* 0x0000870004057810 */ /* 0x000fc40007ffe0ff */
[----:B------:R-:W4:Y:S01]  /*18e0*/  LDG.E.64.CONSTANT R54, desc[UR6][R54.64] ;  /* 0x0000000636367981 */ /* 0x000f22000c1e9b00 */
[----:B------:R-:W-:Y:S01]  /*18f0*/  SHF.L.U32 R38, R3, 0x10, RZ ;  /* 0x0000001003267819 */ /* 0x000fe200000006ff */
[----:B------:R-:W-:Y:S01]  /*1900*/  FFMA.FTZ R39, R160, R160, R39 ;  /* 0x000000a0a0277223 */ /* 0x000fe20000010027 */
[----:B------:R-:W-:Y:S01]  /*1910*/  IADD3 R6, P2, R5, R2, RZ ;  /* 0x0000000205067210 */ /* 0x000fe20007f5e0ff */
[----:B------:R0:W-:Y:S01]  /*1920*/  STL [R1+0xac], R40 ;  /* 0x0000ac2801007387 */ /* 0x0001e20000100800 */
[C---:B------:R-:W-:Y:S02]  /*1930*/  SHF.L.U32 R159, R91.reuse, 0x10, RZ ;  /* 0x000000105b9f7819 */ /* 0x040fe400000006ff */
[----:B------:R-:W-:Y:S02]  /*1940*/  PRMT R3, R91, 0x7632, R3 ;  /* 0x000076325b037816 */ /* 0x000fe40000000003 */
[----:B------:R-:W-:Y:S02]  /*1950*/  IADD3.X R41, RZ, R36, RZ, P2, !PT ;  /* 0x00000024ff297210 */ /* 0x000fe400017fe4ff */
[----:B------:R-:W-:Y:S01]  /*1960*/  LEA R52, P1, R6, UR10, 0x1 ;  /* 0x0000000a06347c11 */ /* 0x000fe2000f8208ff */
[----:B0-----:R-:W-:Y:S01]  /*1970*/  FADD.FTZ R40, R37, R38 ;  /* 0x0000002625287221 */ /* 0x001fe20000010000 */
[----:B------:R-:W-:Y:S01]  /*1980*/  FFMA.FTZ R38, R38, R38, R39 ;  /* 0x0000002626267223 */ /* 0x000fe20000010027 */
[----:B------:R-:W-:-:S02]  /*1990*/  SHF.L.U32 R3, R3, 0x10, RZ ;  /* 0x0000001003037819 */ /* 0x000fc400000006ff */
[----:B------:R-:W-:Y:S01]  /*19a0*/  FADD.FTZ R40, R40, R159 ;  /* 0x0000009f28287221 */ /* 0x000fe20000010000 */
[----:B------:R-:W-:Y:S01]  /*19b0*/  FFMA.FTZ R38, R159, R159, R38 ;  /* 0x0000009f9f267223 */ /* 0x000fe20000010026 */
[----:B------:R-:W-:Y:S02]  /*19c0*/  LEA.HI.X R53, R6, UR11, R41, 0x1, P1 ;  /* 0x0000000b06357c11 */ /* 0x000fe400088f0c29 */
[--C-:B------:R-:W-:Y:S01]  /*19d0*/  FADD.FTZ R37, R40, R3.reuse ;  /* 0x0000000328257221 */ /* 0x100fe20000010000 */
[----:B------:R-:W-:Y:S01]  /*19e0*/  FFMA.FTZ R39, R3, R3, R38 ;  /* 0x0000000303277223 */ /* 0x000fe20000010026 */
[----:B------:R-:W-:Y:S02]  /*19f0*/  IADD3 R5, R4, 0x8c00, RZ ;  /* 0x00008c0004057810 */ /* 0x000fe40007ffe0ff */
[C---:B------:R-:W-:Y:S01]  /*1a00*/  SHF.L.U32 R158, R88.reuse, 0x10, RZ ;  /* 0x00000010589e7819 */ /* 0x040fe200000006ff */
[----:B------:R-:W4:Y:S01]  /*1a10*/  LDG.E.64.CONSTANT R52, desc[UR6][R52.64] ;  /* 0x0000000634347981 */ /* 0x000f22000c1e9b00 */
[----:B------:R-:W-:-:S02]  /*1a20*/  PRMT R3, R88, 0x7632, R3 ;  /* 0x0000763258037816 */ /* 0x000fc40000000003 */
[----:B------:R-:W-:Y:S01]  /*1a30*/  IADD3 R5, P1, R5, R2, RZ ;  /* 0x0000000205057210 */ /* 0x000fe20007f3e0ff */
[----:B------:R-:W-:Y:S01]  /*1a40*/  FADD.FTZ R37, R37, R158 ;  /* 0x0000009e25257221 */ /* 0x000fe20000010000 */
[----:B------:R-:W-:Y:S01]  /*1a50*/  SHF.L.U32 R38, R3, 0x10, RZ ;  /* 0x0000001003267819 */ /* 0x000fe200000006ff */
[----:B------:R-:W-:Y:S01]  /*1a60*/  FFMA.FTZ R39, R158, R158, R39 ;  /* 0x0000009e9e277223 */ /* 0x000fe20000010027 */
[----:B------:R0:W-:Y:S01]  /*1a70*/  STL [R1+0xc4], R41 ;  /* 0x0000c42901007387 */ /* 0x0001e20000100800 */
[C---:B------:R-:W-:Y:S02]  /*1a80*/  SHF.L.U32 R157, R89.reuse, 0x10, RZ ;  /* 0x00000010599d7819 */ /* 0x040fe400000006ff */
[----:B------:R-:W-:Y:S01]  /*1a90*/  PRMT R3, R89, 0x7632, R3 ;  /* 0x0000763259037816 */ /* 0x000fe20000000003 */
[----:B------:R-:W-:Y:S01]  /*1aa0*/  FADD.FTZ R40, R37, R38 ;  /* 0x0000002625287221 */ /* 0x000fe20000010000 */
[----:B------:R-:W-:Y:S01]  /*1ab0*/  FFMA.FTZ R38, R38, R38, R39 ;  /* 0x0000002626267223 */ /* 0x000fe20000010027 */
[----:B0-----:R-:W-:-:S02]  /*1ac0*/  IADD3.X R41, RZ, R36, RZ, P1, !PT ;  /* 0x00000024ff297210 */ /* 0x001fc40000ffe4ff */
[----:B------:R-:W-:Y:S01]  /*1ad0*/  LEA R50, P1, R5, UR10, 0x1 ;  /* 0x0000000a05327c11 */ /* 0x000fe2000f8208ff */
[----:B------:R-:W-:Y:S01]  /*1ae0*/  FADD.FTZ R37, R40, R157 ;  /* 0x0000009d28257221 */ /* 0x000fe20000010000 */
[----:B------:R-:W-:Y:S01]  /*1af0*/  SHF.L.U32 R3, R3, 0x10, RZ ;  /* 0x0000001003037819 */ /* 0x000fe200000006ff */
[----:B------:R-:W-:Y:S01]  /*1b00*/  FFMA.FTZ R38, R157, R157, R38 ;  /* 0x0000009d9d267223 */ /* 0x000fe20000010026 */
[----:B------:R-:W-:-:S03]  /*1b10*/  LEA.HI.X R51, R5, UR11, R41, 0x1, P1 ;  /* 0x0000000b05337c11 */ /* 0x000fc600088f0c29 */
[----:B------:R-:W-:Y:S01]  /*1b20*/  FADD.FTZ R37, R37, R3 ;  /* 0x0000000325257221 */ /* 0x000fe20000010000 */
[----:B------:R-:W-:Y:S01]  /*1b30*/  FFMA.FTZ R38, R3, R3, R38 ;  /* 0x0000000303267223 */ /* 0x000fe20000010026 */
[C---:B------:R-:W-:Y:S01]  /*1b40*/  IADD3 R3, R4.reuse, 0x9100, RZ ;  /* 0x0000910004037810 */ /* 0x040fe20007ffe0ff */
[----:B------:R-:W4:Y:S01]  /*1b50*/  LDG.E.64.CONSTANT R50, desc[UR6][R50.64] ;  /* 0x0000000632327981 */ /* 0x000f22000c1e9b00 */
[----:B------:R-:W-:-:S03]  /*1b60*/  IADD3 R40, R4, 0x9b00, RZ ;  /* 0x00009b0004287810 */ /* 0x000fc60007ffe0ff */
[----:B------:R0:W-:Y:S01]  /*1b70*/  STL [R1+0xd8], R41 ;  /* 0x0000d82901007387 */ /* 0x0001e20000100800 */
[C---:B------:R-:W-:Y:S02]  /*1b80*/  SHF.L.U32 R156, R86.reuse, 0x10, RZ ;  /* 0x00000010569c7819 */ /* 0x040fe400000006ff */
[----:B------:R-:W-:Y:S02]  /*1b90*/  PRMT R39, R86, 0x7632, R39 ;  /* 0x0000763256277816 */ /* 0x000fe40000000027 */
[----:B0-----:R-:W-:Y:S02]  /*1ba0*/  IADD3 R41, R4, 0x9600, RZ ;  /* 0x0000960004297810 */ /* 0x001fe40007ffe0ff */
[----:B------:R-:W-:-:S04]  /*1bb0*/  IADD3 R4, P1, R3, R2, RZ ;  /* 0x0000000203047210 */ /* 0x000fc80007f3e0ff */
[----:B------:R-:W-:Y:S02]  /*1bc0*/  IADD3.X R44, RZ, R36, RZ, P1, !PT ;  /* 0x00000024ff2c7210 */ /* 0x000fe40000ffe4ff */
[C---:B------:R-:W-:Y:S01]  /*1bd0*/  LEA R48, P1, R4.reuse, UR10, 0x1 ;  /* 0x0000000a04307c11 */ /* 0x040fe2000f8208ff */
[----:B------:R-:W-:Y:S01]  /*1be0*/  FADD.FTZ R37, R37, R156 ;  /* 0x0000009c25257221 */ /* 0x000fe20000010000 */
[----:B------:R-:W-:Y:S02]  /*1bf0*/  SHF.L.U32 R39, R39, 0x10, RZ ;  /* 0x0000001027277819 */ /* 0x000fe400000006ff */
[----:B------:R-:W-:Y:S01]  /*1c00*/  LEA.HI.X R49, R4, UR11, R44, 0x1, P1 ;  /* 0x0000000b04317c11 */ /* 0x000fe200088f0c2c */
[----:B------:R-:W-:Y:S01]  /*1c10*/  FFMA.FTZ R38, R156, R156, R38 ;  /* 0x0000009c9c267223 */ /* 0x000fe20000010026 */
[----:B------:R-:W-:Y:S01]  /*1c20*/  SHF.L.U32 R155, R87, 0x10, RZ ;  /* 0x00000010579b7819 */ /* 0x000fe200000006ff */
[----:B------:R-:W-:Y:S01]  /*1c30*/  FADD.FTZ R112, R37, R39 ;  /* 0x0000002725707221 */ /* 0x000fe20000010000 */
[----:B------:R-:W-:-:S02]  /*1c40*/  PRMT R37, R87, 0x7632, R37 ;  /* 0x0000763257257816 */ /* 0x000fc40000000025 */
[----:B------:R-:W4:Y:S01]  /*1c50*/  LDG.E.64.CONSTANT R48, desc[UR6][R48.64] ;  /* 0x0000000630307981 */ /* 0x000f22000c1e9b00 */
[----:B------:R-:W-:Y:S01]  /*1c60*/  FFMA.FTZ R38, R39, R39, R38 ;  /* 0x0000002727267223 */ /* 0x000fe20000010026 */
[----:B------:R-:W-:Y:S01]  /*1c70*/  SHF.L.U32 R37, R37, 0x10, RZ ;  /* 0x0000001025257819 */ /* 0x000fe200000006ff */
[----:B------:R-:W-:Y:S01]  /*1c80*/  FADD.FTZ R112, R112, R155 ;  /* 0x0000009b70707221 */ /* 0x000fe20000010000 */
[----:B------:R-:W-:Y:S01]  /*1c90*/  IADD3 R3, P2, R41, R2, RZ ;  /* 0x0000000229037210 */ /* 0x000fe20007f5e0ff */
[----:B------:R-:W-:Y:S01]  /*1ca0*/  FFMA.FTZ R38, R155, R155, R38 ;  /* 0x0000009b9b267223 */ /* 0x000fe20000010026 */
[----:B------:R-:W-:Y:S01]  /*1cb0*/  SHF.L.U32 R154, R84, 0x10, RZ ;  /* 0x00000010549a7819 */ /* 0x000fe200000006ff */
[----:B------:R-:W-:Y:S01]  /*1cc0*/  FADD.FTZ R112, R112, R37 ;  /* 0x0000002570707221 */ /* 0x000fe20000010000 */
[----:B------:R-:W-:Y:S01]  /*1cd0*/  PRMT R39, R84, 0x7632, R39 ;  /* 0x0000763254277816 */ /* 0x000fe20000000027 */
[----:B------:R0:W-:Y:S01]  /*1ce0*/  STL [R1+0xc0], R44 ;  /* 0x0000c02c01007387 */ /* 0x0001e20000100800 */
[----:B------:R-:W-:Y:S01]  /*1cf0*/  FFMA.FTZ R37, R37, R37, R38 ;  /* 0x0000002525257223 */ /* 0x000fe20000010026 */
[----:B------:R-:W-:Y:S01]  /*1d00*/  LEA R46, P1, R3, UR10, 0x1 ;  /* 0x0000000a032e7c11 */ /* 0x000fe2000f8208ff */
[----:B------:R-:W-:Y:S01]  /*1d10*/  FADD.FTZ R112, R112, R154 ;  /* 0x0000009a70707221 */ /* 0x000fe20000010000 */
[----:B------:R-:W-:Y:S01]  /*1d20*/  SHF.L.U32 R39, R39, 0x10, RZ ;  /* 0x0000001027277819 */ /* 0x000fe200000006ff */
[----:B------:R-:W-:Y:S01]  /*1d30*/  FFMA.FTZ R37, R154, R154, R37 ;  /* 0x0000009a9a257223 */ /* 0x000fe20000010025 */
[----:B0-----:R-:W-:-:S03]  /*1d40*/  IADD3.X R44, RZ, R36, RZ, P2, !PT ;  /* 0x00000024ff2c7210 */ /* 0x001fc600017fe4ff */
[----:B------:R-:W-:Y:S01]  /*1d50*/  FADD.FTZ R112, R112, R39 ;  /* 0x0000002770707221 */ /* 0x000fe20000010000 */
[----:B------:R-:W-:Y:S02]  /*1d60*/  SHF.L.U32 R153, R85, 0x10, RZ ;  /* 0x0000001055997819 */ /* 0x000fe400000006ff */
[----:B------:R-:W-:Y:S02]  /*1d70*/  LEA.HI.X R47, R3, UR11, R44, 0x1, P1 ;  /* 0x0000000b032f7c11 */ /* 0x000fe400088f0c2c */
[----:B------:R-:W-:Y:S01]  /*1d80*/  PRMT R38, R85, 0x7632, R38 ;  /* 0x0000763255267816 */ /* 0x000fe20000000026 */
[----:B------:R-:W-:Y:S01]  /*1d90*/  FFMA.FTZ R39, R39, R39, R37 ;  /* 0x0000002727277223 */ /* 0x000fe20000010025 */
[----:B------:R-:W-:Y:S02]  /*1da0*/  FADD.FTZ R112, R112, R153 ;  /* 0x0000009970707221 */ /* 0x000fe40000010000 */
[----:B------:R-:W-:Y:S01]  /*1db0*/  SHF.L.U32 R38, R38, 0x10, RZ ;  /* 0x0000001026267819 */ /* 0x000fe200000006ff */
[----:B------:R-:W4:Y:S01]  /*1dc0*/  LDG.E.64.CONSTANT R46, desc[UR6][R46.64] ;  /* 0x000000062e2e7981 */ /* 0x000f22000c1e9b00 */
[----:B------:R-:W-:Y:S01]  /*1dd0*/  FFMA.FTZ R39, R153, R153, R39 ;  /* 0x0000009999277223 */ /* 0x000fe20000010027 */
[----:B------:R-:W-:-:S02]  /*1de0*/  IADD3 R2, P3, R40, R2, RZ ;  /* 0x0000000228027210 */ /* 0x000fc40007f7e0ff */
[----:B------:R-:W-:Y:S01]  /*1df0*/  SHF.L.U32 R152, R82, 0x10, RZ ;  /* 0x0000001052987819 */ /* 0x000fe200000006ff */
[----:B------:R-:W-:Y:S01]  /*1e00*/  FADD.FTZ R112, R112, R38 ;  /* 0x0000002670707221 */ /* 0x000fe20000010000 */
[----:B------:R-:W-:Y:S01]  /*1e10*/  PRMT R37, R82, 0x7632, R37 ;  /* 0x0000763252257816 */ /* 0x000fe20000000025 */
[----:B------:R-:W-:Y:S01]  /*1e20*/  FFMA.FTZ R38, R38, R38, R39 ;  /* 0x0000002626267223 */ /* 0x000fe20000010027 */
[----:B------:R-:W-:Y:S01]  /*1e30*/  IADD3.X R108, RZ, R36, RZ, P3, !PT ;  /* 0x00000024ff6c7210 */ /* 0x000fe20001ffe4ff */
        /* <DEDUP_REMOVED lines=8> */
[----:B0-----:R-:W-:-:S02]  /*1ec0*/  LEA R44, P1, R2, UR10, 0x1 ;  /* 0x0000000a022c7c11 */ /* 0x001fc4000f8208ff */
[----:B------:R-:W-:Y:S01]  /*1ed0*/  FADD.FTZ R112, R112, R151 ;  /* 0x0000009770707221 */ /* 0x000fe20000010000 */
[----:B------:R-:W-:Y:S02]  /*1ee0*/  SHF.L.U32 R37, R37, 0x10, RZ ;  /* 0x0000001025257819 */ /* 0x000fe400000006ff */
[----:B------:R-:W-:Y:S01]  /*1ef0*/  LEA.HI.X R45, R2, UR11, R108, 0x1, P1 ;  /* 0x0000000b022d7c11 */ /* 0x000fe200088f0c6c */
[----:B------:R-:W-:Y:S01]  /*1f00*/  FFMA.FTZ R36, R151, R151, R36 ;  /* 0x0000009797247223 */ /* 0x000fe20000010024 */
[----:B------:R-:W-:Y:S01]  /*1f10*/  SHF.L.U32 R150, R80, 0x10, RZ ;  /* 0x0000001050967819 */ /* 0x000fe200000006ff */
[----:B------:R-:W-:Y:S01]  /*1f20*/  FADD.FTZ R112, R112, R37 ;  /* 0x0000002570707221 */ /* 0x000fe20000010000 */
[----:B------:R-:W-:Y:S01]  /*1f30*/  PRMT R38, R80, 0x7632, R38 ;  /* 0x0000763250267816 */ /* 0x000fe20000000026 */
[----:B------:R-:W-:Y:S01]  /*1f40*/  FFMA.FTZ R37, R37, R37, R36 ;  /* 0x0000002525257223 */ /* 0x000fe20000010024 */
[----:B------:R-:W4:Y:S01]  /*1f50*/  LDG.E.64.CONSTANT R44, desc[UR6][R44.64] ;  /* 0x000000062c2c7981 */ /* 0x000f22000c1e9b00 */
[----:B------:R-:W-:Y:S01]  /*1f60*/  FADD.FTZ R112, R112, R150 ;  /* 0x0000009670707221 */ /* 0x000fe20000010000 */
[----:B------:R-:W-:Y:S01]  /*1f70*/  SHF.L.U32 R38, R38, 0x10, RZ ;  /* 0x0000001026267819 */ /* 0x000fe200000006ff */
[----:B------:R-:W-:Y:S01]  /*1f80*/  FFMA.FTZ R37, R150, R150, R37 ;  /* 0x0000009696257223 */ /* 0x000fe20000010025 */
[----:B------:R-:W-:-:S02]  /*1f90*/  SHF.L.U32 R149, R81, 0x10, RZ ;  /* 0x0000001051957819 */ /* 0x000fc400000006ff */
[----:B--2---:R-:W-:Y:S01]  /*1fa0*/  SHF.L.U32 R148, R78, 0x10, RZ ;  /* 0x000000104e947819 */ /* 0x004fe200000006ff */
        /* <DEDUP_REMOVED lines=8> */
[----:B------:R0:W-:Y:S01]  /*2030*/  STL [R1+0x9c], R108 ;  /* 0x00009c6c01007387 */ /* 0x0001e20000100800 */
[----:B---3--:R-:W-:Y:S01]  /*2040*/  PRMT R39, R76, 0x7632, R39 ;  /* 0x000076324c277816 */ /* 0x008fe20000000027 */
[----:B------:R-:W-:Y:S01]  /*2050*/  FADD.FTZ R112, R112, R36 ;  /* 0x0000002470707221 */ /* 0x000fe20000010000 */
[----:B------:R-:W-:Y:S01]  /*2060*/  FFMA.FTZ R36, R36, R36, R38 ;  /* 0x0000002424247223 */ /* 0x000fe20000010026 */
[----:B------:R-:W-:Y:S01]  /*2070*/  SHF.L.U32 R37, R37, 0x10, RZ ;  /* 0x0000001025257819 */ /* 0x000fe200000006ff */
[----:B------:R-:W2:Y:S01]  /*2080*/  LDL R120, [R1+0x140] ;  /* 0x0001400001787983 */ /* 0x000ea20000100800 */
[----:B------:R-:W-:Y:S01]  /*2090*/  FADD.FTZ R112, R112, R148 ;  /* 0x0000009470707221 */ /* 0x000fe20000010000 */
[----:B------:R-:W-:Y:S01]  /*20a0*/  FFMA.FTZ R36, R148, R148, R36 ;  /* 0x0000009494247223 */ /* 0x000fe20000010024 */
[----:B------:R-:W-:Y:S01]  /*20b0*/  PRMT R38, R79, 0x7632, R38 ;  /* 0x000076324f267816 */ /* 0x000fe20000000026 */
[----:B------:R-:W3:Y:S01]  /*20c0*/  LDL R119, [R1+0x134] ;  /* 0x0001340001777983 */ /* 0x000ee20000100800 */
[----:B------:R-:W-:Y:S01]  /*20d0*/  FADD.FTZ R112, R112, R37 ;  /* 0x0000002570707221 */ /* 0x000fe20000010000 */
[----:B------:R-:W-:Y:S01]  /*20e0*/  FFMA.FTZ R37, R37, R37, R36 ;  /* 0x0000002525257223 */ /* 0x000fe20000010024 */
[----:B------:R-:W-:Y:S01]  /*20f0*/  SHF.L.U32 R38, R38, 0x10, RZ ;  /* 0x0000001026267819 */ /* 0x000fe200000006ff */
        /* <DEDUP_REMOVED lines=11> */
[C---:B------:R-:W-:Y:S01]  /*21b0*/  SHF.L.U32 R37, R77.reuse, 0x10, RZ ;  /* 0x000000104d257819 */ /* 0x040fe200000006ff */
[----:B0-----:R-:W3:Y:S01]  /*21c0*/  LDL R108, [R1+0x124] ;  /* 0x00012400016c7983 */ /* 0x001ee20000100800 */
[----:B------:R-:W-:Y:S01]  /*21d0*/  PRMT R40, R77, 0x7632, R40 ;  /* 0x000076324d287816 */ /* 0x000fe20000000028 */
[----:B------:R-:W-:Y:S01]  /*21e0*/  FADD.FTZ R112, R112, R39 ;  /* 0x0000002770707221 */ /* 0x000fe20000010000 */
[----:B------:R-:W-:Y:S01]  /*21f0*/  FFMA.FTZ R39, R39, R39, R38 ;  /* 0x0000002727277223 */ /* 0x000fe20000010026 */
[----:B----4-:R-:W-:Y:S01]  /*2200*/  PRMT R41, R74, 0x7632, R41 ;  /* 0x000076324a297816 */ /* 0x010fe20000000029 */
[----:B------:R-:W-:Y:S01]  /*2210*/  ULDC.64 UR10, c[0x0][0x220] ;  /* 0x00008800000a7ab9 */ /* 0x000fe20000000a00 */
[----:B------:R-:W-:Y:S01]  /*2220*/  SHF.L.U32 R40, R40, 0x10, RZ ;  /* 0x0000001028287819 */ /* 0x000fe200000006ff */
[----:B------:R-:W-:Y:S01]  /*2230*/  FADD.FTZ R112, R112, R37 ;  /* 0x0000002570707221 */ /* 0x000fe20000010000 */
[----:B------:R-:W-:Y:S01]  /*2240*/  FFMA.FTZ R39, R37, R37, R39 ;  /* 0x0000002525277223 */ /* 0x000fe20000010027 */
[----:B------:R-:W-:-:S02]  /*2250*/  SHF.L.U32 R38, R74, 0x10, RZ ;  /* 0x000000104a267819 */ /* 0x000fc400000006ff */
        /* <DEDUP_REMOVED lines=8> */
[----:B------:R-:W-:-:S02]  /*22e0*/  FFMA.FTZ R41, R41, R41, R40 ;  /* 0x0000002929297223 */ /* 0x000fc40000010028 */
[----:B------:R-:W-:Y:S01]  /*22f0*/  SHF.L.U32 R42, R42, 0x10, RZ ;  /* 0x000000102a2a7819 */ /* 0x000fe200000006ff */
        /* <DEDUP_REMOVED lines=170> */
[----:B------:R-:W-:Y:S02]  /*2da0*/  SHF.L.U32 R141, R48, 0x10, RZ ;  /* 0x00000010308d7819 */ /* 0x000fe400000006ff */
[----:B------:R-:W-:Y:S01]  /*2db0*/  FADD.FTZ R114, R112, R113 ;  /* 0x0000007170727221 */ /* 0x000fe20000010000 */
[----:B------:R-:W-:Y:S01]  /*2dc0*/  FFMA.FTZ R112, R113, R113, R115 ;  /* 0x0000007171707223 */ /* 0x000fe20000010073 */
[----:B------:R-:W-:Y:S02]  /*2dd0*/  PRMT R113, R48, 0x7632, R113 ;  /* 0x0000763230717816 */ /* 0x000fe40000000071 */
[----:B------:R-:W-:Y:S02]  /*2de0*/  FADD.FTZ R114, R114, R141 ;  /* 0x0000008d72727221 */ /* 0x000fe40000010000 */
[----:B------:R-:W-:Y:S01]  /*2df0*/  SHF.L.U32 R113, R113, 0x10, RZ ;  /* 0x0000001071717819 */ /* 0x000fe200000006ff */
[----:B------:R-:W-:Y:S01]  /*2e00*/  FFMA.FTZ R112, R141, R141, R112 ;  /* 0x0000008d8d707223 */ /* 0x000fe20000010070 */
[----:B------:R-:W-:-:S03]  /*2e10*/  SHF.L.U32 R142, R49, 0x10, RZ ;  /* 0x00000010318e7819 */ /* 0x000fc600000006ff */
[----:B------:R-:W-:Y:S01]  /*2e20*/  FADD.FTZ R114, R114, R113 ;  /* 0x0000007172727221 */ /* 0x000fe20000010000 */
[--C-:B------:R-:W-:Y:S01]  /*2e30*/  FFMA.FTZ R113, R113, R113, R112.reuse ;  /* 0x0000007171717223 */ /* 0x100fe20000010070 */
        /* <DEDUP_REMOVED lines=15> */
[----:B------:R-:W-:Y:S01]  /*2f30*/  FADD.FTZ R114, R114, R144 ;  /* 0x0000009072727221 */ /* 0x000fe20000010000 */
[----:B------:R-:W-:Y:S01]  /*2f40*/  FFMA.FTZ R113, R144, R144, R113 ;  /* 0x0000009090717223 */ /* 0x000fe20000010071 */
[----:B------:R-:W-:Y:S02]  /*2f50*/  SHF.L.U32 R112, R112, 0x10, RZ ;  /* 0x0000001070707819 */ /* 0x000fe400000006ff */
[----:B------:R-:W-:-:S03]  /*2f60*/  SHF.L.U32 R145, R44, 0x10, RZ ;  /* 0x000000102c917819 */ /* 0x000fc600000006ff */
[--C-:B------:R-:W-:Y:S01]  /*2f70*/  FADD.FTZ R114, R114, R112.reuse ;  /* 0x0000007072727221 */ /* 0x100fe20000010000 */
[----:B------:R-:W-:Y:S01]  /*2f80*/  FFMA.FTZ R113, R112, R112, R113 ;  /* 0x0000007070717223 */ /* 0x000fe20000010071 */
        /* <DEDUP_REMOVED lines=10> */
[----:B------:R-:W-:-:S05]  /*3030*/  SHF.L.U32 R112, R112, 0x10, RZ ;  /* 0x0000001070707819 */ /* 0x000fca00000006ff */
[----:B------:R-:W-:Y:S01]  /*3040*/  FFMA.FTZ R113, R112, R112, R113 ;  /* 0x0000007070717223 */ /* 0x000fe20000010071 */
[----:B------:R-:W-:-:S05]  /*3050*/  FADD.FTZ R112, R114, R112 ;  /* 0x0000007072707221 */ /* 0x000fca0000010000 */
[----:B--2---:R-:W-:Y:S01]  /*3060*/  STS.64 [R120], R112 ;  /* 0x0000007078007388 */ /* 0x004fe20000000a00 */
[----:B------:R-:W-:Y:S01]  /*3070*/  BAR.SYNC.DEFER_BLOCKING 0x0 ;  /* 0x0000000000007b1d */ /* 0x000fe20000010000 */
[----:B------:R-:W-:-:S13]  /*3080*/  ISETP.GT.U32.AND P1, PT, R121, 0x3f, PT ;  /* 0x0000003f7900780c */ /* 0x000fda0003f24070 */
[----:B---3--:R-:W0:Y:S04]  /*3090*/  @!P1 LDS.64 R112, [R119] ;  /* 0x0000000077709984 */ /* 0x008e280000000a00 */
[----:B------:R-:W1:Y:S04]  /*30a0*/  @!P1 LDS.64 R114, [R117] ;  /* 0x0000000075729984 */ /* 0x000e680000000a00 */
[----:B------:R-:W2:Y:S04]  /*30b0*/  @!P1 LDS.64 R116, [R116] ;  /* 0x0000000074749984 */ /* 0x000ea80000000a00 */
[----:B------:R-:W3:Y:S04]  /*30c0*/  @!P1 LDS.64 R118, [R118] ;  /* 0x0000000076769984 */ /* 0x000ee80000000a00 */
[----:B------:R4:W3:Y:S04]  /*30d0*/  @!P1 LDS.64 R120, [R108] ;  /* 0x000000006c789984 */ /* 0x0008e80000000a00 */
[----:B----4-:R-:W4:Y:S01]  /*30e0*/  LDL R108, [R1+0x2c] ;  /* 0x00002c00016c7983 */ /* 0x010f220000100800 */
[----:B0-----:R-:W-:Y:S01]  /*30f0*/  @!P1 FADD.FTZ R113, RZ, R113 ;  /* 0x00000071ff719221 */ /* 0x001fe20000010000 */
[----:B------:R-:W-:-:S03]  /*3100*/  @!P1 FADD.FTZ R112, RZ, R112 ;  /* 0x00000070ff709221 */ /* 0x000fc60000010000 */
[----:B-1----:R-:W-:Y:S01]  /*3110*/  @!P1 FADD.FTZ R115, R113, R115 ;  /* 0x0000007371739221 */ /* 0x002fe20000010000 */
[----:B------:R-:W-:-:S03]  /*3120*/  @!P1 FADD.FTZ R112, R112, R114 ;  /* 0x0000007270709221 */ /* 0x000fc60000010000 */
[----:B--2---:R-:W-:Y:S01]  /*3130*/  @!P1 FADD.FTZ R117, R115, R117 ;  /* 0x0000007573759221 */ /* 0x004fe20000010000 */
[----:B------:R-:W-:Y:S01]  /*3140*/  @!P1 FADD.FTZ R116, R112, R116 ;  /* 0x0000007470749221 */ /* 0x000fe20000010000 */
[----:B------:R-:W-:Y:S02]  /*3150*/  CS2R R112, SRZ ;  /* 0x0000000000707805 */ /* 0x000fe4000001ff00 */
[----:B---3--:R-:W-:-:S04]  /*3160*/  @!P1 FADD.FTZ R119, R117, R119 ;  /* 0x0000007775779221 */ /* 0x008fc80000010000 */
[----:B------:R-:W-:-:S05]  /*3170*/  @!P1 FADD.FTZ R113, R119, R121 ;  /* 0x0000007977719221 */ /* 0x000fca0000010000 */
[----:B------:R-:W0:Y:S02]  /*3180*/  SHFL.BFLY PT, R115, R113, 0x2, 0x1f ;  /* 0x0c401f0071737f89 */ /* 0x000e2400000e0000 */
[----:B0-----:R-:W-:Y:S02]  /*3190*/  FADD.FTZ R113, R115, R113 ;  /* 0x0000007173717221 */ /* 0x001fe40000010000 */
[----:B------:R-:W2:Y:S01]  /*31a0*/  LDL R115, [R1+0x13c] ;  /* 0x00013c0001737983 */ /* 0x000ea20000100800 */
[----:B------:R-:W0:Y:S01]  /*31b0*/  S2R R119, SR_TID.X ;  /* 0x0000000000777919 */ /* 0x000e220000002100 */
[----:B------:R-:W-:-:S04]  /*31c0*/  @!P1 FADD.FTZ R118, R116, R118 ;  /* 0x0000007674769221 */ /* 0x000fc80000010000 */
[----:B------:R-:W-:-:S05]  /*31d0*/  @!P1 FADD.FTZ R112, R118, R120 ;  /* 0x0000007876709221 */ /* 0x000fca0000010000 */
[----:B------:R-:W1:Y:S01]  /*31e0*/  SHFL.BFLY PT, R114, R112, 0x2, 0x1f ;  /* 0x0c401f0070727f89 */ /* 0x000e6200000e0000 */
[----:B0-----:R-:W-:-:S13]  /*31f0*/  LOP3.LUT P2, RZ, R119, 0xffffffc3, RZ, 0xc0, !PT ;  /* 0xffffffc377ff7812 */ /* 0x001fda000784c0ff */
[----:B------:R-:W4:Y:S01]  /*3200*/  @!P2 LDC R117, c[0x0][0x10] ;  /* 0x00000400ff75ab82 */ /* 0x000f220000000800 */
[----:B------:R-:W-:Y:S01]  /*3210*/  ISETP.GT.U32.AND P1, PT, R119, 0xff, PT ;  /* 0x000000ff7700780c */ /* 0x000fe20003f24070 */
[----:B-1----:R-:W-:Y:S01]  /*3220*/  FADD.FTZ R112, R114, R112 ;  /* 0x0000007072707221 */ /* 0x002fe20000010000 */
[----:B------:R-:W0:Y:S04]  /*3230*/  SHFL.BFLY PT, R118, R113, 0x1, 0x1f ;  /* 0x0c201f0071767f89 */ /* 0x000e2800000e0000 */
[----:B------:R-:W1:Y:S01]  /*3240*/  SHFL.BFLY PT, R116, R112, 0x1, 0x1f ;  /* 0x0c201f0070747f89 */ /* 0x000e6200000e0000 */
[----:B------:R-:W3:Y:S01]  /*3250*/  @!P2 LDC.64 R120, c[0x0][0x248] ;  /* 0x00009200ff78ab82 */ /* 0x000ee20000000a00 */
[----:B0-----:R-:W-:Y:S01]  /*3260*/  FADD.FTZ R113, R113, R118 ;  /* 0x0000007671717221 */ /* 0x001fe20000010000 */
[----:B-1----:R-:W-:Y:S01]  /*3270*/  FADD.FTZ R112, R112, R116 ;  /* 0x0000007470707221 */ /* 0x002fe20000010000 */
[----:B----4-:R-:W-:-:S05]  /*3280*/  @!P2 IMAD R114, R117, R108, UR8 ;  /* 0x000000087572ae24 */ /* 0x010fca000f8e026c */
[----:B------:R-:W0:Y:S01]  /*3290*/  @!P1 LDC R117, c[0x0][0x10] ;  /* 0x00000400ff759b82 */ /* 0x000e220000000800 */
[----:B--2---:R-:W-:-:S04]  /*32a0*/  @!P2 LEA R114, R114, R115, 0x9 ;  /* 0x000000737272a211 */ /* 0x004fc800078e48ff */
[----:B------:R-:W-:-:S05]  /*32b0*/  @!P2 SHF.L.U32 R114, R114, 0x1, RZ ;  /* 0x000000017272a819 */ /* 0x000fca00000006ff */
[----:B---3--:R-:W-:-:S05]  /*32c0*/  @!P2 IMAD.WIDE.U32 R114, R114, 0x4, R120 ;  /* 0x000000047272a825 */ /* 0x008fca00078e0078 */
[----:B------:R0:W-:Y:S02]  /*32d0*/  @!P2 STG.E.64 desc[UR6][R114.64], R112 ;  /* 0x000000707200a986 */ /* 0x0001e4000c101b06 */
[----:B0-----:R-:W-:Y:S01]  /*32e0*/  @!P1 IMAD R113, R117, R108, UR8 ;  /* 0x0000000875719e24 */ /* 0x001fe2000f8e026c */
[----:B------:R-:W0:Y:S01]  /*32f0*/  @!P1 LDC.64 R114, c[0x0][0x248] ;  /* 0x00009200ff729b82 */ /* 0x000e220000000a00 */
[----:B------:R1:W5:Y:S01]  /*3300*/  LDL.LU R108, [R1+0x144] ;  /* 0x00014400016c7983 */ /* 0x0003620000300800 */
[----:B------:R-:W-:-:S04]  /*3310*/  @!P1 SHF.L.U32 R112, R119, 0x1, RZ ;  /* 0x0000000177709819 */ /* 0x000fc800000006ff */
[----:B------:R-:W-:-:S04]  /*3320*/  @!P1 LOP3.LUT R112, R112, 0x7fffffe0, RZ, 0xc0, !PT ;  /* 0x7fffffe070709812 */ /* 0x000fc800078ec0ff */
[----:B------:R-:W-:Y:S02]  /*3330*/  @!P1 LEA R112, R113, R112, 0x9 ;  /* 0x0000007071709211 */ /* 0x000fe400078e48ff */
[----:B------:R-:W-:-:S04]  /*3340*/  @!P1 LOP3.LUT R113, R119, 0xf, RZ, 0xc0, !PT ;  /* 0x0000000f77719812 */ /* 0x000fc800078ec0ff */
[----:B------:R-:W-:-:S04]  /*3350*/  @!P1 IADD3 R112, R112, R113, RZ ;  /* 0x0000007170709210 */ /* 0x000fc80007ffe0ff */
[----:B------:R-:W-:Y:S01]  /*3360*/  @!P1 SHF.L.U32 R112, R112, 0x1, RZ ;  /* 0x0000000170709819 */ /* 0x000fe200000006ff */
[----:B------:R-:W-:Y:S01]  /*3370*/  BAR.SYNC.DEFER_BLOCKING 0x0 ;  /* 0x0000000000007b1d */ /* 0x000fe20000010000 */
[----:B------:R-:W-:Y:S02]  /*3380*/  ISETP.NE.AND P2, PT, R119, RZ, PT ;  /* 0x000000ff7700720c */ /* 0x000fe40003f45270 */
[C---:B------:R-:W-:Y:S01]  /*3390*/  @!P1 IADD3 R120, R112.reuse, 0x20, RZ ;  /* 0x0000002070789810 */ /* 0x040fe20007ffe0ff */
[----:B0-----:R-:W-:Y:S01]  /*33a0*/  @!P1 IMAD.WIDE.U32 R116, R112, 0x4, R114 ;  /* 0x0000000470749825 */ /* 0x001fe200078e0072 */
[----:B------:R-:W-:Y:S02]  /*33b0*/  SHF.L.U32 R112, R110, 0x1, RZ ;  /* 0x000000016e707819 */ /* 0x000fe400000006ff */
[----:B------:R-:W-:Y:S02]  /*33c0*/  SHF.R.U32.HI R110, RZ, 0x1f, R110 ;  /* 0x0000001fff6e7819 */ /* 0x000fe4000001166e */
[----:B------:R-:W-:-:S02]  /*33d0*/  IADD3 R118, P3, R112, UR10, RZ ;  /* 0x0000000a70767c10 */ /* 0x000fc4000ff7e0ff */
[----:B------:R-:W-:Y:S02]  /*33e0*/  IADD3 R112, P4, R112, UR12, RZ ;  /* 0x0000000c70707c10 */ /* 0x000fe4000ff9e0ff */
[C---:B------:R-:W-:Y:S02]  /*33f0*/  IADD3.X R119, R110.reuse, UR11, RZ, P3, !PT ;  /* 0x0000000b6e777c10 */ /* 0x040fe40009ffe4ff */
[----:B------:R-:W-:Y:S01]  /*3400*/  IADD3.X R113, R110, UR13, RZ, P4, !PT ;  /* 0x0000000d6e717c10 */ /* 0x000fe2000a7fe4ff */
[----:B------:R-:W-:Y:S01]  /*3410*/  @!P1 IMAD.WIDE.U32 R120, R120, 0x4, R114 ;  /* 0x0000000478789825 */ /* 0x000fe200078e0072 */
[----:B-1----:R-:W-:Y:S07]  /*3420*/  @P2 BRA `(.L_x_1334) ;  /* 0x0000000000602947 */ /* 0x002fee0003800000 */
        /* <DEDUP_REMOVED lines=18> */
.L_x_1335:
[----:B------:R-:W2:Y:S04]  /*3550*/  LD.E.STRONG.GPU R114, desc[UR6][R108.64] ;  /* 0x000000066c727980 */ /* 0x000ea8000c10f900 */
[----:B--2---:R-:W-:Y:S01]  /*3560*/  CCTL.IVALL ;  /* 0x00000000ff00798f */ /* 0x004fe20002000000 */
[----:B------:R-:W-:Y:S05]  /*3570*/  YIELD ;  /* 0x0000000000007946 */ /* 0x000fea0003800000 */
[----:B------:R-:W-:-:S04]  /*3580*/  LOP3.LUT R114, R114, R110, RZ, 0x3c, !PT ;  /* 0x0000006e72727212 */ /* 0x000fc800078e3cff */
[----:B------:R-:W-:-:S13]  /*3590*/  ISETP.GT.AND P2, PT, R114, -0x1, PT ;  /* 0xffffffff7200780c */ /* 0x000fda0003f44270 */
[----:B------:R-:W-:Y:S05]  /*35a0*/  @P2 BRA `(.L_x_1335) ;  /* 0xfffffffc00e82947 */ /* 0x000fea000383ffff */
.L_x_1334:
[----:B------:R-:W-:Y:S05]  /*35b0*/  WARPSYNC.ALL ;  /* 0x0000000000007948 */ /* 0x000fea0003800000 */
[----:B------:R-:W-:Y:S06]  /*35c0*/  BAR.SYNC.DEFER_BLOCKING 0x0 ;  /* 0x0000000000007b1d */ /* 0x000fec0000010000 */
[----:B------:R-:W2:Y:S04]  /*35d0*/  LDG.E.64.CONSTANT R118, desc[UR6][R118.64] ;  /* 0x0000000676767981 */ /* 0x000ea8000c1e9b00 */
[----:B------:R-:W3:Y:S04]  /*35e0*/  LDG.E.64.CONSTANT R112, desc[UR6][R112.64] ;  /* 0x0000000670707981 */ /* 0x000ee8000c1e9b00 */
[----:B------:R-:W4:Y:S04]  /*35f0*/  @!P1 LDG.E.64 R114, desc[UR6][R116.64] ;  /* 0x0000000674729981 */ /* 0x000f28000c1e1b00 */
[----:B------:R0:W2:Y:S01]  /*3600*/  @!P1 LDG.E.64 R116, desc[UR6][R120.64] ;  /* 0x0000000678749981 */ /* 0x0000a2000c1e1b00 */
[----:B------:R-:W-:Y:S01]  /*3610*/  HFMA2.MMA R110, -RZ, RZ, 0, 0 ;  /* 0x00000000ff6e7435 */ /* 0x000fe200000001ff */
[----:B0-----:R-:W0:Y:S01]  /*3620*/  S2R R121, SR_TID.X ;  /* 0x0000000000797919 */ /* 0x001e220000002100 */
[----:B------:R-:W-:Y:S01]  /*3630*/  PRMT R47, R47, 0x7632, R47 ;  /* 0x000076322f2f7816 */ /* 0x000fe2000000002f */
[----:B------:R-:W-:Y:S01]  /*3640*/  BSSY B0, `(.L_x_1336) ;  /* 0x0000073000007945 */ /* 0x000fe20003800000 */
        /* <DEDUP_REMOVED lines=52> */
[----:B------:R-:W-:Y:S01]  /*3990*/  PRMT R54, R54, 0x7632, R54 ;  /* 0x0000763236367816 */ /* 0x000fe20000000036 */
[----:B----4-:R-:W-:Y:S01]  /*39a0*/  @!P1 FADD.FTZ R114, RZ, R114 ;  /* 0x00000072ff729221 */ /* 0x010fe20000010000 */
[----:B------:R-:W-:-:S03]  /*39b0*/  @!P1 FADD.FTZ R115, RZ, R115 ;  /* 0x00000073ff739221 */ /* 0x000fc60000010000 */
[----:B--2---:R-:W-:Y:S01]  /*39c0*/  @!P1 FADD.FTZ R110, R116, R114 ;  /* 0x00000072746e9221 */ /* 0x004fe20000010000 */
[----:B------:R-:W-:Y:S01]  /*39d0*/  MOV R114, RZ ;  /* 0x000000ff00727202 */ /* 0x000fe20000000f00 */
[----:B------:R-:W-:-:S03]  /*39e0*/  @!P1 FADD.FTZ R114, R117, R115 ;  /* 0x0000007375729221 */ /* 0x000fc60000010000 */
[----:B------:R-:W1:Y:S04]  /*39f0*/  SHFL.BFLY PT, R115, R110, 0x8, 0x1f ;  /* 0x0d001f006e737f89 */ /* 0x000e6800000e0000 */
[----:B------:R-:W2:Y:S01]  /*3a00*/  SHFL.BFLY PT, R116, R114, 0x8, 0x1f ;  /* 0x0d001f0072747f89 */ /* 0x000ea200000e0000 */
[----:B-1----:R-:W-:Y:S01]  /*3a10*/  FADD.FTZ R115, R115, R110 ;  /* 0x0000006e73737221 */ /* 0x002fe20000010000 */
[----:B--2---:R-:W-:-:S04]  /*3a20*/  FADD.FTZ R110, R116, R114 ;  /* 0x00000072746e7221 */ /* 0x004fc80000010000 */
[----:B------:R-:W1:Y:S04]  /*3a30*/  SHFL.BFLY PT, R114, R115, 0x4, 0x1f ;  /* 0x0c801f0073727f89 */ /* 0x000e6800000e0000 */
[----:B------:R-:W2:Y:S01]  /*3a40*/  SHFL.BFLY PT, R116, R110, 0x4, 0x1f ;  /* 0x0c801f006e747f89 */ /* 0x000ea200000e0000 */
[----:B-1----:R-:W-:-:S05]  /*3a50*/  FADD.FTZ R114, R115, R114 ;  /* 0x0000007273727221 */ /* 0x002fca0000010000 */
[----:B------:R-:W1:Y:S01]  /*3a60*/  SHFL.BFLY PT, R115, R114, 0x2, 0x1f ;  /* 0x0c401f0072737f89 */ /* 0x000e6200000e0000 */
[----:B--2---:R-:W-:-:S05]  /*3a70*/  FADD.FTZ R110, R110, R116 ;  /* 0x000000746e6e7221 */ /* 0x004fca0000010000 */
[----:B------:R-:W2:Y:S01]  /*3a80*/  SHFL.BFLY PT, R116, R110, 0x2, 0x1f ;  /* 0x0c401f006e747f89 */ /* 0x000ea200000e0000 */
[----:B-1----:R-:W-:-:S05]  /*3a90*/  FADD.FTZ R114, R114, R115 ;  /* 0x0000007372727221 */ /* 0x002fca0000010000 */
[----:B------:R-:W1:Y:S01]  /*3aa0*/  SHFL.BFLY PT, R115, R114, 0x1, 0x1f ;  /* 0x0c201f0072737f89 */ /* 0x000e6200000e0000 */
[----:B--2---:R-:W-:-:S05]  /*3ab0*/  FADD.FTZ R110, R110, R116 ;  /* 0x000000746e6e7221 */ /* 0x004fca0000010000 */
[----:B------:R-:W2:Y:S01]  /*3ac0*/  SHFL.BFLY PT, R116, R110, 0x1, 0x1f ;  /* 0x0c201f006e747f89 */ /* 0x000ea200000e0000 */
[----:B0-----:R-:W-:Y:S01]  /*3ad0*/  LOP3.LUT P1, RZ, R121, 0xffffff0f, RZ, 0xc0, !PT ;  /* 0xffffff0f79ff7812 */ /* 0x001fe2000782c0ff */
[----:B-1----:R-:W-:-:S12]  /*3ae0*/  FADD.FTZ R114, R114, R115 ;  /* 0x0000007372727221 */ /* 0x002fd80000010000 */
[----:B------:R-:W-:Y:S01]  /*3af0*/  @!P1 FMUL.FTZ R114, R114, 1.2207031431898940355e-05 ;  /* 0x374ccccd72729820 */ /* 0x000fe20000410000 */
[----:B--2---:R-:W-:-:S03]  /*3b00*/  FADD.FTZ R110, R110, R116 ;  /* 0x000000746e6e7221 */ /* 0x004fc60000010000 */
[----:B------:R-:W-:Y:S01]  /*3b10*/  @!P1 FMUL.FTZ R115, R114, R114 ;  /* 0x0000007272739220 */ /* 0x000fe20000410000 */
[----:B------:R-:W-:-:S03]  /*3b20*/  @!P1 SHF.R.U32.HI R116, RZ, 0x1, R121 ;  /* 0x00000001ff749819 */ /* 0x000fc60000011679 */
[----:B------:R-:W-:Y:S01]  /*3b30*/  @!P1 FFMA.FTZ R110, R110, 1.2207031431898940355e-05, -R115 ;  /* 0x374ccccd6e6e9823 */ /* 0x000fe20000010873 */
[----:B------:R-:W-:-:S04]  /*3b40*/  @!P1 LOP3.LUT R116, R116, 0x7ffffff8, RZ, 0xc0, !PT ;  /* 0x7ffffff874749812 */ /* 0x000fc800078ec0ff */
[----:B------:R-:W-:Y:S02]  /*3b50*/  @!P1 FMNMX.FTZ R115, RZ, R110, !PT ;  /* 0x0000006eff739209 */ /* 0x000fe40007810000 */
[----:B------:R-:W-:Y:S02]  /*3b60*/  PRMT R110, R55, 0x7632, R110 ;  /* 0x00007632376e7816 */ /* 0x000fe4000000006e */
[----:B------:R-:W-:Y:S01]  /*3b70*/  PRMT R55, R48, 0x7632, R55 ;  /* 0x0000763230377816 */ /* 0x000fe20000000037 */
[----:B------:R0:W-:Y:S04]  /*3b80*/  @!P1 STS.64 [R116+UR4], R114 ;  /* 0x0000007274009988 */ /* 0x0001e80008000a04 */
[----:B------:R1:W-:Y:S01]  /*3b90*/  STL.S16 [R1+0xe4], R55 ;  /* 0x0000e43701007387 */ /* 0x0003e20000100600 */
[----:B0-----:R-:W-:-:S02]  /*3ba0*/  PRMT R115, R53, 0x7632, R115 ;  /* 0x0000763235737816 */ /* 0x001fc40000000073 */
[----:B------:R-:W-:Y:S02]  /*3bb0*/  PRMT R114, R52, 0x7632, R114 ;  /* 0x0000763234727816 */ /* 0x000fe40000000072 */
[----:B------:R-:W-:Y:S02]  /*3bc0*/  PRMT R53, R49, 0x7632, R53 ;  /* 0x0000763231357816 */ /* 0x000fe40000000035 */
[----:B------:R-:W-:Y:S02]  /*3bd0*/  PRMT R52, R46, 0x7632, R52 ;  /* 0x000076322e347816 */ /* 0x000fe40000000034 */
[----:B------:R-:W-:Y:S01]  /*3be0*/  PRMT R46, R44, 0x7632, R46 ;  /* 0x000076322c2e7816 */ /* 0x000fe2000000002e */
[----:B------:R1:W-:Y:S01]  /*3bf0*/  STL.S16 [R1+0x100], R53 ;  /* 0x0001003501007387 */ /* 0x0003e20000100600 */
[----:B------:R-:W-:-:S03]  /*3c00*/  PRMT R44, R45, 0x7632, R44 ;  /* 0x000076322d2c7816 */ /* 0x000fc6000000002c */
[----:B------:R1:W-:Y:S04]  /*3c10*/  STL.S16 [R1+0xe8], R52 ;  /* 0x0000e83401007387 */ /* 0x0003e80000100600 */
[----:B------:R1:W-:Y:S04]  /*3c20*/  STL.S16 [R1+0x118], R47 ;  /* 0x0001182f01007387 */ /* 0x0003e80000100600 */
[----:B------:R1:W-:Y:S04]  /*3c30*/  STL.S16 [R1+0xf0], R46 ;  /* 0x0000f02e01007387 */ /* 0x0003e80000100600 */
[----:B------:R1:W-:Y:S01]  /*3c40*/  STL.S16 [R1+0x120], R44 ;  /* 0x0001202c01007387 */ /* 0x0003e20000100600 */
[----:B------:R-:W-:-:S02]  /*3c50*/  PRMT R116, R50, 0x7632, R116 ;  /* 0x0000763232747816 */ /* 0x000fc40000000074 */
[----:B------:R-:W-:Y:S02]  /*3c60*/  PRMT R117, R51, 0x7632, R117 ;  /* 0x0000763233757816 */ /* 0x000fe40000000075 */
[----:B------:R-:W-:Y:S02]  /*3c70*/  PRMT R48, R118, 0x7632, R48 ;  /* 0x0000763276307816 */ /* 0x000fe40000000030 */
[----:B------:R-:W-:Y:S02]  /*3c80*/  PRMT R49, R119, 0x7632, R49 ;  /* 0x0000763277317816 */ /* 0x000fe40000000031 */
[----:B---3--:R-:W-:Y:S02]  /*3c90*/  PRMT R50, R112, 0x7632, R50 ;  /* 0x0000763270327816 */ /* 0x008fe40000000032 */
[----:B------:R-:W-:Y:S01]  /*3ca0*/  PRMT R51, R113, 0x7632, R51 ;  /* 0x0000763271337816 */ /* 0x000fe20000000033 */
[----:B------:R-:W-:Y:S06]  /*3cb0*/  BAR.SYNC.DEFER_BLOCKING 0x0 ;  /* 0x0000000000007b1d */ /* 0x000fec0000010000 */
[----:B-1----:R-:W-:Y:S05]  /*3cc0*/  @P0 BRA `(.L_x_1337) ;  /* 0x0000000000280947 */ /* 0x002fea0003800000 */
        /* <DEDUP_REMOVED lines=10> */
.L_x_1337:
[----:B------:R-:W-:Y:S05]  /*3d70*/  BSYNC B0 ;  /* 0x0000000000007941 */ /* 0x000fea0003800000 */
.L_x_1336:
[----:B0-----:R-:W2:Y:S01]  /*3d80*/  LDL.LU R47, [R1+0x28] ;  /* 0x00002800012f7983 */ /* 0x001ea20000300800 */
[----:B------:R-:W-:Y:S01]  /*3d90*/  ULDC.64 UR10, c[0x0][0x210] ;  /* 0x00008400000a7ab9 */ /* 0x000fe20000000a00 */
[----:B------:R-:W-:Y:S02]  /*3da0*/  ULDC UR5, c[0x0][0x230] ;  /* 0x00008c0000057ab9 */ /* 0x000fe40000000800 */
[----:B------:R-:W3:Y:S04]  /*3db0*/  LDL R46, [R1+0x138] ;  /* 0x00013800012e7983 */ /* 0x000ee80000100800 */
[----:B------:R-:W4:Y:S01]  /*3dc0*/  LDL.LU R120, [R1+0x24] ;  /* 0x0000240001787983 */ /* 0x000f220000300800 */
[----:B------:R-:W-:Y:S02]  /*3dd0*/  LEA R44, P1, R33, UR10, 0x1 ;  /* 0x0000000a212c7c11 */ /* 0x000fe4000f8208ff */
[----:B------:R-:W-:Y:S01]  /*3de0*/  SHF.L.U32 R118, R118, 0x10, RZ ;  /* 0x0000001076767819 */ /* 0x000fe200000006ff */
[----:B------:R-:W-:Y:S01]  /*3df0*/  STL [R1+0x150], R35 ;  /* 0x0001502301007387 */ /* 0x000fe20000100800 */
[----:B------:R-:W-:-:S02]  /*3e00*/  SHF.L.U32 R53, R106, 0x10, RZ ;  /* 0x000000106a357819 */ /* 0x000fc400000006ff */
[----:B------:R-:W-:Y:S01]  /*3e10*/  SHF.L.U32 R48, R48, 0x10, RZ ;  /* 0x0000001030307819 */ /* 0x000fe200000006ff */
[----:B------:R0:W-:Y:S01]  /*3e20*/  STL [R1+0x14c], R34 ;  /* 0x00014c2201007387 */ /* 0x0001e20000100800 */
[----:B------:R-:W-:-:S03]  /*3e30*/  SHF.L.U32 R55, R50, 0x10, RZ ;  /* 0x0000001032377819 */ /* 0x000fc600000006ff */
[----:B------:R-:W-:Y:S04]  /*3e40*/  STL [R1+0x148], R109 ;  /* 0x0001486d01007387 */ /* 0x000fe80000100800 */
[----:B-----5:R1:W-:Y:S04]  /*3e50*/  STL [R1+0x144], R108 ;  /* 0x0001446c01007387 */ /* 0x0203e80000100800 */
[----:B0-----:R-:W4:Y:S01]  /*3e60*/  LDL.LU R34, [R1+0x20] ;  /* 0x0000200001227983 */ /* 0x001f220000300800 */
[----:B------:R-:W-:Y:S02]  /*3e70*/  SHF.L.U32 R119, R119, 0x10, RZ ;  /* 0x0000001077777819 */ /* 0x000fe400000006ff */
[----:B------:R-:W-:-:S02]  /*3e80*/  SHF.L.U32 R106, R107, 0x10, RZ ;  /* 0x000000106b6a7819 */ /* 0x000fc400000006ff */
[----:B------:R-:W-:Y:S01]  /*3e90*/  SHF.L.U32 R49, R49, 0x10, RZ ;  /* 0x0000001031317819 */ /* 0x000fe200000006ff */
[----:B-1----:R-:W4:Y:S04]  /*3ea0*/  LDL.LU R108, [R1+0x1c] ;  /* 0x00001c00016c7983 */ /* 0x002f280000300800 */
[----:B------:R-:W4:Y:S01]  /*3eb0*/  LDL.LU R35, [R1+0x18] ;  /* 0x0000180001237983 */ /* 0x000f220000300800 */
[----:B--2---:R-:W-:-:S03]  /*3ec0*/  LEA.HI.X R45, R33, UR11, R47, 0x1, P1 ;  /* 0x0000000b212d7c11 */ /* 0x004fc600088f0c2f */
[----:B---3--:R-:W0:Y:S02]  /*3ed0*/  LDS.64 R46, [R46+UR4] ;  /* 0x000000042e2e7984 */ /* 0x008e240008000a00 */
[----:B0-----:R-:W-:Y:S01]  /*3ee0*/  FADD.FTZ R33, R47, UR5 ;  /* 0x000000052f217e21 */ /* 0x001fe20008010000 */
[----:B------:R-:W-:Y:S01]  /*3ef0*/  FADD.FTZ R0, R0, -R46 ;  /* 0x8000002e00007221 */ /* 0x000fe20000010000 */
[----:B------:R-:W-:Y:S01]  /*3f00*/  SHF.L.U32 R47, R112, 0x10, RZ ;  /* 0x00000010702f7819 */ /* 0x000fe200000006ff */
[----:B------:R-:W-:-:S03]  /*3f10*/  FADD.FTZ R53, -R46, R53 ;  /* 0x000000352e357221 */ /* 0x000fc60000010100 */
[----:B------:R-:W0:Y:S02]  /*3f20*/  MUFU.RSQ R33, R33 ;  /* 0x0000002100217308 */ /* 0x000e240000001400 */
[----:B0-----:R-:W-:Y:S01]  /*3f30*/  FMUL.FTZ R0, R0, R33 ;  /* 0x0000002100007220 */ /* 0x001fe20000410000 */
[----:B------:R-:W-:-:S03]  /*3f40*/  FMUL.FTZ R50, R33, R53 ;  /* 0x0000003521327220 */ /* 0x000fc60000410000 */
[----:B------:R-:W-:Y:S01]  /*3f50*/  FFMA.FTZ R52, R0, R118, R47 ;  /* 0x0000007600347223 */ /* 0x000fe2000001002f */
[----:B------:R-:W-:-:S03]  /*3f60*/  FFMA.FTZ R50, R50, R48, R55 ;  /* 0x0000003032327223 */ /* 0x000fc60000010037 */
        /* <DEDUP_REMOVED lines=10> */
[----:B----4-:R-:W-:-:S04]  /*4010*/  FADD.FTZ R52, R120, -R46 ;  /* 0x8000002e78347221 */ /* 0x010fc80000010000 */
[----:B------:R-:W-:Y:S01]  /*4020*/  F2FP.BF16.F32.PACK_AB R50, R50, R0 ;  /* 0x000000003232723e */ /* 0x000fe200000010ff */
[----:B------:R-:W-:Y:S01]  /*4030*/  FMUL.FTZ R52, R33, R52 ;  /* 0x0000003421347220 */ /* 0x000fe20000410000 */
[----:B------:R-:W-:-:S03]  /*4040*/  SHF.L.U32 R0, R113, 0x10, RZ ;  /* 0x0000001071007819 */ /* 0x000fc600000006ff */
[----:B------:R0:W-:Y:S02]  /*4050*/  STG.E.U16 desc[UR6][R44.64], R50 ;  /* 0x000000322c007986 */ /* 0x0001e4000c101506 */
[----:B------:R-:W-:Y:S01]  /*4060*/  FFMA.FTZ R53, R52, R119, R0 ;  /* 0x0000007734357223 */ /* 0x000fe20000010000 */
[----:B0-----:R-:W-:-:S05]  /*4070*/  PRMT R50, R50, 0x7632, R50 ;  /* 0x0000763232327816 */ /* 0x001fca0000000032 */
[----:B------:R0:W-:Y:S02]  /*4080*/  STG.E.U16 desc[UR6][R44.64+0x2], R50 ;  /* 0x000002322c007986 */ /* 0x0001e4000c101506 */
[----:B0-----:R-:W-:-:S06]  /*4090*/  FMUL.FTZ R50, R53, -1.4426950216293334961 ;  /* 0xbfb8aa3b35327820 */ /* 0x001fcc0000410000 */
[----:B------:R-:W0:Y:S01]  /*40a0*/  MUFU.EX2 R50, R50 ;  /* 0x0000003200327308 */ /* 0x000e220000000800 */
[----:B------:R-:W-:Y:S01]  /*40b0*/  FADD.FTZ R106, -R46, R106 ;  /* 0x0000006a2e6a7221 */ /* 0x000fe20000010100 */
[----:B0-----:R-:W-:-:S06]  /*40c0*/  FADD.FTZ R50, R50, 1 ;  /* 0x3f80000032327421 */ /* 0x001fcc0000010000 */
[----:B------:R0:W1:Y:S02]  /*40d0*/  MUFU.RCP R52, R50 ;  /* 0x0000003200347308 */ /* 0x0000640000001000 */
[----:B0-----:R-:W-:Y:S01]  /*40e0*/  SHF.L.U32 R50, R51, 0x10, RZ ;  /* 0x0000001033327819 */ /* 0x001fe200000006ff */
[----:B------:R-:W-:-:S04]  /*40f0*/  FMUL.FTZ R51, R33, R106 ;  /* 0x0000006a21337220 */ /* 0x000fc80000410000 */
[----:B------:R-:W-:Y:S01]  /*4100*/  FFMA.FTZ R51, R51, R49, R50 ;  /* 0x0000003133337223 */ /* 0x000fe20000010032 */
[----:B-1----:R-:W-:-:S03]  /*4110*/  FMUL.FTZ R52, R53, R52 ;  /* 0x0000003435347220 */ /* 0x002fc60000410000 */
[----:B------:R-:W-:-:S06]  /*4120*/  FMUL.FTZ R53, R51, -1.4426950216293334961 ;  /* 0xbfb8aa3b33357820 */ /* 0x000fcc0000410000 */
[----:B------:R-:W0:Y:S02]  /*4130*/  MUFU.EX2 R53, R53 ;  /* 0x0000003500357308 */ /* 0x000e240000000800 */
[----:B0-----:R-:W-:-:S06]  /*4140*/  FADD.FTZ R53, R53, 1 ;  /* 0x3f80000035357421 */ /* 0x001fcc0000010000 */
[----:B------:R-:W0:Y:S02]  /*4150*/  MUFU.RCP R53, R53 ;  /* 0x0000003500357308 */ /* 0x000e240000001000 */
[----:B0-----:R-:W-:-:S05]  /*4160*/  FMUL.FTZ R53, R51, R53 ;  /* 0x0000003533357220 */ /* 0x001fca0000410000 */
[----:B------:R-:W-:-:S04]  /*4170*/  F2FP.BF16.F32.PACK_AB R52, R53, R52 ;  /* 0x000000343534723e */ /* 0x000fc800000010ff */
[----:B------:R-:W-:Y:S01]  /*4180*/  PRMT R51, R52, 0x7632, R51 ;  /* 0x0000763234337816 */ /* 0x000fe20000000033 */
[----:B------:R-:W-:Y:S04]  /*4190*/  STG.E.U16 desc[UR6][R44.64+0x4], R52 ;  /* 0x000004342c007986 */ /* 0x000fe8000c101506 */
[----:B------:R0:W-:Y:S02]  /*41a0*/  STG.E.U16 desc[UR6][R44.64+0x6], R51 ;  /* 0x000006332c007986 */ /* 0x0001e4000c101506 */
[----:B0-----:R-:W-:Y:S02]  /*41b0*/  FADD.FTZ R44, R34, -R46 ;  /* 0x8000002e222c7221 */ /* 0x001fe40000010000 */
[----:B------:R-:W2:Y:S02]  /*41c0*/  LDL.LU R34, [R1+0x14] ;  /* 0x0000140001227983 */ /* 0x000ea40000300800 */
[----:B------:R-:W-:-:S04]  /*41d0*/  FMUL.FTZ R44, R33, R44 ;  /* 0x0000002c212c7220 */ /* 0x000fc80000410000 */
[----:B------:R-:W-:-:S04]  /*41e0*/  FFMA.FTZ R45, R118, R44, R47 ;  /* 0x0000002c762d7223 */ /* 0x000fc8000001002f */
[----:B------:R-:W-:-:S06]  /*41f0*/  FMUL.FTZ R51, R45, -1.4426950216293334961 ;  /* 0xbfb8aa3b2d337820 */ /* 0x000fcc0000410000 */
[----:B------:R-:W0:Y:S02]  /*4200*/  MUFU.EX2 R51, R51 ;  /* 0x0000003300337308 */ /* 0x000e240000000800 */
[----:B0-----:R-:W-:-:S06]  /*4210*/  FADD.FTZ R51, R51, 1 ;  /* 0x3f80000033337421 */ /* 0x001fcc0000010000 */
[----:B------:R-:W0:Y:S02]  /*4220*/  MUFU.RCP R51, R51 ;  /* 0x0000003300337308 */ /* 0x000e240000001000 */
[----:B0-----:R-:W-:Y:S01]  /*4230*/  FMUL.FTZ R112, R45, R51 ;  /* 0x000000332d707220 */ /* 0x001fe20000410000 */
[----:B------:R-:W-:Y:S02]  /*4240*/  FADD.FTZ R51, R35, -R46 ;  /* 0x8000002e23337221 */ /* 0x000fe40000010000 */
[----:B------:R-:W3:Y:S01]  /*4250*/  LDL.LU R35, [R1+0x10] ;  /* 0x0000100001237983 */ /* 0x000ee20000300800 */
[----:B------:R-:W-:-:S05]  /*4260*/  SHF.L.U32 R104, R104, 0x10, RZ ;  /* 0x0000001068687819 */ /* 0x000fca00000006ff */
[----:B------:R-:W-:-:S04]  /*4270*/  FADD.FTZ R104, -R46, R104 ;  /* 0x000000682e687221 */ /* 0x000fc80000010100 */
[----:B------:R-:W-:-:S04]  /*4280*/  FMUL.FTZ R44, R33, R104 ;  /* 0x00000068212c7220 */ /* 0x000fc80000410000 */
[----:B------:R-:W-:-:S04]  /*4290*/  FFMA.FTZ R44, R48, R44, R55 ;  /* 0x0000002c302c7223 */ /* 0x000fc80000010037 */
[----:B------:R-:W-:-:S06]  /*42a0*/  FMUL.FTZ R52, R44, -1.4426950216293334961 ;  /* 0xbfb8aa3b2c347820 */ /* 0x000fcc0000410000 */
[----:B------:R-:W0:Y:S01]  /*42b0*/  MUFU.EX2 R52, R52 ;  /* 0x0000003400347308 */ /* 0x000e220000000800 */
[----:B------:R-:W-:-:S04]  /*42c0*/  FADD.FTZ R53, R108, -R46 ;  /* 0x8000002e6c357221 */ /* 0x000fc80000010000 */
[----:B------:R-:W-:Y:S01]  /*42d0*/  FMUL.FTZ R53, R33, R53 ;  /* 0x0000003521357220 */ /* 0x000fe20000410000 */
[----:B0-----:R-:W-:-:S03]  /*42e0*/  FADD.FTZ R104, R52, 1 ;  /* 0x3f80000034687421 */ /* 0x001fc60000010000 */
[----:B------:R-:W-:Y:S02]  /*42f0*/  FFMA.FTZ R52, R119, R53, R0 ;  /* 0x0000003577347223 */ /* 0x000fe40000010000 */
[----:B------:R0:W1:Y:S02]  /*4300*/  MUFU.RCP R53, R104 ;  /* 0x0000006800357308 */ /* 0x0000640000001000 */
[----:B0-----:R-:W-:-:S06]  /*4310*/  FMUL.FTZ R104, R52, -1.4426950216293334961 ;  /* 0xbfb8aa3b34687820 */ /* 0x001fcc0000410000 */
[----:B------:R-:W0:Y:S01]  /*4320*/  MUFU.EX2 R104, R104 ;  /* 0x0000006800687308 */ /* 0x000e220000000800 */
[----:B--2---:R-:W-:Y:S02]  /*4330*/  FADD.FTZ R106, R34, -R46 ;  /* 0x8000002e226a7221 */ /* 0x004fe40000010000 */
[----:B------:R-:W2:Y:S01]  /*4340*/  LDL.LU R34, [R1+0xc] ;  /* 0x00000c0001227983 */ /* 0x000ea20000300800 */
[----:B------:R-:W-:Y:S02]  /*4350*/  SHF.L.U32 R105, R105, 0x10, RZ ;  /* 0x0000001069697819 */ /* 0x000fe400000006ff */
[----:B------:R-:W-:-:S03]  /*4360*/  SHF.L.U32 R102, R102, 0x10, RZ ;  /* 0x0000001066667819 */ /* 0x000fc600000006ff */
[C---:B------:R-:W-:Y:S02]  /*4370*/  FADD.FTZ R105, -R46.reuse, R105 ;  /* 0x000000692e697221 */ /* 0x040fe40000010100 */
[----:B------:R-:W-:Y:S01]  /*4380*/  FADD.FTZ R102, -R46, R102 ;  /* 0x000000662e667221 */ /* 0x000fe20000010100 */
[----:B-1----:R-:W-:Y:S01]  /*4390*/  FMUL.FTZ R107, R44, R53 ;  /* 0x000000352c6b7220 */ /* 0x002fe20000410000 */
[C---:B------:R-:W-:Y:S01]  /*43a0*/  FMUL.FTZ R45, R33.reuse, R105 ;  /* 0x00000069212d7220 */ /* 0x040fe20000410000 */
[----:B0-----:R-:W-:Y:S01]  /*43b0*/  FADD.FTZ R44, R104, 1 ;  /* 0x3f800000682c7421 */ /* 0x001fe20000010000 */
[C---:B------:R-:W-:Y:S01]  /*43c0*/  FMUL.FTZ R53, R33.reuse, R51 ;  /* 0x0000003321357220 */ /* 0x040fe20000410000 */
[----:B------:R-:W-:Y:S01]  /*43d0*/  FMUL.FTZ R104, R33, R102 ;  /* 0x0000006621687220 */ /* 0x000fe20000410000 */
[----:B------:R-:W-:Y:S02]  /*43e0*/  FFMA.FTZ R45, R49, R45, R50 ;  /* 0x0000002d312d7223 */ /* 0x000fe40000010032 */
[----:B------:R-:W-:Y:S01]  /*43f0*/  FFMA.FTZ R53, R118, R53, R47 ;  /* 0x0000003576357223 */ /* 0x000fe2000001002f */
[----:B------:R-:W-:Y:S01]  /*4400*/  FFMA.FTZ R104, R48, R104, R55 ;  /* 0x0000006830687223 */ /* 0x000fe20000010037 */
[----:B------:R-:W-:-:S02]  /*4410*/  FMUL.FTZ R51, R45, -1.4426950216293334961 ;  /* 0xbfb8aa3b2d337820 */ /* 0x000fc40000410000 */
[----:B------:R-:W-:Y:S01]  /*4420*/  FMUL.FTZ R102, R53, -1.4426950216293334961 ;  /* 0xbfb8aa3b35667820 */ /* 0x000fe20000410000 */
[----:B------:R-:W-:-:S03]  /*4430*/  FMUL.FTZ R105, R104, -1.4426950216293334961 ;  /* 0xbfb8aa3b68697820 */ /* 0x000fc60000410000 */
[----:B------:R-:W0:Y:S08]  /*4440*/  MUFU.EX2 R51, R51 ;  /* 0x0000003300337308 */ /* 0x000e300000000800 */
[----:B------:R-:W1:Y:S08]  /*4450*/  MUFU.EX2 R102, R102 ;  /* 0x0000006600667308 */ /* 0x000e700000000800 */
[----:B------:R-:W4:Y:S01]  /*4460*/  MUFU.EX2 R105, R105 ;  /* 0x0000006900697308 */ /* 0x000f220000000800 */
[----:B0-----:R-:W-:-:S07]  /*4470*/  FADD.FTZ R51, R51, 1 ;  /* 0x3f80000033337421 */ /* 0x001fce0000010000 */
[----:B------:R-:W0:Y:S01]  /*4480*/  MUFU.RCP R44, R44 ;  /* 0x0000002c002c7308 */ /* 0x000e220000001000 */
[----:B-1----:R-:W-:Y:S01]  /*4490*/  FADD.FTZ R102, R102, 1 ;  /* 0x3f80000066667421 */ /* 0x002fe20000010000 */
[----:B------:R-:W-:Y:S01]  /*44a0*/  FMUL.FTZ R106, R33, R106 ;  /* 0x0000006a216a7220 */ /* 0x000fe20000410000 */
[----:B----4-:R-:W-:-:S05]  /*44b0*/  FADD.FTZ R105, R105, 1 ;  /* 0x3f80000069697421 */ /* 0x010fca0000010000 */
[----:B------:R-:W1:Y:S01]  /*44c0*/  MUFU.RCP R51, R51 ;  /* 0x0000003300337308 */ /* 0x000e620000001000 */
[----:B------:R-:W-:-:S07]  /*44d0*/  FFMA.FTZ R106, R119, R106, R0 ;  /* 0x0000006a776a7223 */ /* 0x000fce0000010000 */
[----:B------:R-:W4:Y:S08]  /*44e0*/  MUFU.RCP R102, R102 ;  /* 0x0000006600667308 */ /* 0x000f300000001000 */
[----:B------:R-:W3:Y:S01]  /*44f0*/  MUFU.RCP R105, R105 ;  /* 0x0000006900697308 */ /* 0x000ee20000001000 */
[----:B0-----:R-:W-:Y:S01]  /*4500*/  FMUL.FTZ R52, R52, R44 ;  /* 0x0000002c34347220 */ /* 0x001fe20000410000 */
[----:B------:R-:W-:Y:S01]  /*4510*/  FMUL.FTZ R44, R106, -1.4426950216293334961 ;  /* 0xbfb8aa3b6a2c7820 */ /* 0x000fe20000410000 */
[----:B-1----:R-:W-:-:S03]  /*4520*/  FMUL.FTZ R51, R45, R51 ;  /* 0x000000332d337220 */ /* 0x002fc60000410000 */
[----:B------:R3:W-:Y:S02]  /*4530*/  STL [R1+0x11c], R52 ;  /* 0x00011c3401007387 */ /* 0x0007e40000100800 */
[----:B------:R-:W0:Y:S01]  /*4540*/  MUFU.EX2 R44, R44 ;  /* 0x0000002c002c7308 */ /* 0x000e220000000800 */
[----:B----4-:R-:W-:Y:S01]  /*4550*/  FMUL.FTZ R53, R53, R102 ;  /* 0x0000006635357220 */ /* 0x010fe20000410000 */
[----:B------:R1:W-:Y:S01]  /*4560*/  STL [R1+0x110], R51 ;  /* 0x0001103301007387 */ /* 0x0003e20000100800 */
[----:B---3--:R-:W-:-:S03]  /*4570*/  FMUL.FTZ R52, R104, R105 ;  /* 0x0000006968347220 */ /* 0x008fc60000410000 */
[----:B------:R-:W-:Y:S04]  /*4580*/  STL [R1+0x114], R53 ;  /* 0x0001143501007387 */ /* 0x000fe80000100800 */
[----:B------:R2:W-:Y:S04]  /*4590*/  STL [R1+0x10c], R52 ;  /* 0x00010c3401007387 */ /* 0x0005e80000100800 */
[----:B------:R-:W3:Y:S01]  /*45a0*/  LDL.LU R104, [R1+0x8] ;  /* 0x0000080001687983 */ /* 0x000ee20000300800 */
[----:B0-----:R-:W-:-:S06]  /*45b0*/  FADD.FTZ R44, R44, 1 ;  /* 0x3f8000002c2c7421 */ /* 0x001fcc0000010000 */
[----:B------:R-:W1:Y:S02]  /*45c0*/  MUFU.RCP R44, R44 ;  /* 0x0000002c002c7308 */ /* 0x000e640000001000 */
[----:B-1----:R-:W-:Y:S01]  /*45d0*/  FMUL.FTZ R51, R106, R44 ;  /* 0x0000002c6a337220 */ /* 0x002fe20000410000 */
[----:B------:R-:W-:-:S04]  /*45e0*/  FADD.FTZ R44, R35, -R46 ;  /* 0x8000002e232c7221 */ /* 0x000fc80000010000 */
[----:B------:R0:W-:Y:S04]  /*45f0*/  STL [R1+0x108], R51 ;  /* 0x0001083301007387 */ /* 0x0001e80000100800 */
[----:B------:R-:W4:Y:S01]  /*4600*/  LDL.LU R35, [R1+0x4] ;  /* 0x0000040001237983 */ /* 0x000f220000300800 */
[----:B--2---:R-:W-:-:S03]  /*4610*/  FADD.FTZ R52, R34, -R46 ;  /* 0x8000002e22347221 */ /* 0x004fc60000010000 */
[----:B------:R-:W2:Y:S01]  /*4620*/  LDL.LU R34, [R1] ;  /* 0x0000000001227983 */ /* 0x000ea20000300800 */
[----:B------:R-:W-:-:S05]  /*4630*/  SHF.L.U32 R103, R103, 0x10, RZ ;  /* 0x0000001067677819 */ /* 0x000fca00000006ff */
[----:B------:R-:W-:-:S04]  /*4640*/  FADD.FTZ R103, -R46, R103 ;  /* 0x000000672e677221 */ /* 0x000fc80000010100 */
[----:B------:R-:W-:-:S04]  /*4650*/  FMUL.FTZ R103, R33, R103 ;  /* 0x0000006721677220 */ /* 0x000fc80000410000 */
[----:B------:R-:W-:-:S04]  /*4660*/  FFMA.FTZ R103, R49, R103, R50 ;  /* 0x0000006731677223 */ /* 0x000fc80000010032 */
[----:B------:R-:W-:-:S06]  /*4670*/  FMUL.FTZ R45, R103, -1.4426950216293334961 ;  /* 0xbfb8aa3b672d7820 */ /* 0x000fcc0000410000 */
[----:B------:R-:W0:Y:S01]  /*4680*/  MUFU.EX2 R45, R45 ;  /* 0x0000002d002d7308 */ /* 0x000e220000000800 */
[----:B------:R-:W-:Y:S01]  /*4690*/  FMUL.FTZ R44, R33, R44 ;  /* 0x0000002c212c7220 */ /* 0x000fe20000410000 */
[----:B------:R-:W-:Y:S02]  /*46a0*/  SHF.L.U32 R53, R100, 0x10, RZ ;  /* 0x0000001064357819 */ /* 0x000fe400000006ff */
[----:B------:R-:W-:-:S03]  /*46b0*/  SHF.L.U32 R101, R101, 0x10, RZ ;  /* 0x0000001065657819 */ /* 0x000fc600000006ff */
[----:B------:R-:W-:Y:S01]  /*46c0*/  FADD.FTZ R53, -R46, R53 ;  /* 0x000000352e357221 */ /* 0x000fe20000010100 */
[----:B0-----:R-:W-:Y:S01]  /*46d0*/  FADD.FTZ R51, R45, 1 ;  /* 0x3f8000002d337421 */ /* 0x001fe20000010000 */
[----:B------:R-:W-:-:S03]  /*46e0*/  FFMA.FTZ R45, R118, R44, R47 ;  /* 0x0000002c762d7223 */ /* 0x000fc6000001002f */
[----:B------:R0:W1:Y:S01]  /*46f0*/  MUFU.RCP R44, R51 ;  /* 0x00000033002c7308 */ /* 0x0000620000001000 */
[----:B------:R-:W-:Y:S01]  /*4700*/  FMUL.FTZ R53, R33, R53 ;  /* 0x0000003521357220 */ /* 0x000fe20000410000 */
[----:B0-----:R-:W-:Y:S01]  /*4710*/  FMUL.FTZ R51, R45, -1.4426950216293334961 ;  /* 0xbfb8aa3b2d337820 */ /* 0x001fe20000410000 */
[----:B------:R-:W-:-:S05]  /*4720*/  FADD.FTZ R102, -R46, R101 ;  /* 0x000000652e667221 */ /* 0x000fca0000010100 */
[----:B------:R-:W0:Y:S01]  /*4730*/  MUFU.EX2 R51, R51 ;  /* 0x0000003300337308 */ /* 0x000e220000000800 */
[----:B------:R-:W-:Y:S01]  /*4740*/  FFMA.FTZ R53, R48, R53, R55 ;  /* 0x0000003530357223 */ /* 0x000fe20000010037 */
[C---:B------:R-:W-:Y:S01]  /*4750*/  FMUL.FTZ R100, R33.reuse, R52 ;  /* 0x0000003421647220 */ /* 0x040fe20000410000 */
[----:B------:R-:W-:Y:S02]  /*4760*/  FMUL.FTZ R102, R33, R102 ;  /* 0x0000006621667220 */ /* 0x000fe40000410000 */
[----:B------:R-:W-:Y:S01]  /*4770*/  FMUL.FTZ R52, R53, -1.4426950216293334961 ;  /* 0xbfb8aa3b35347820 */ /* 0x000fe20000410000 */
[----:B------:R-:W-:Y:S01]  /*4780*/  FFMA.FTZ R100, R119, R100, R0 ;  /* 0x0000006477647223 */ /* 0x000fe20000010000 */
[----:B------:R-:W-:Y:S01]  /*4790*/  FFMA.FTZ R102, R49, R102, R50 ;  /* 0x0000006631667223 */ /* 0x000fe20000010032 */
[----:B-1----:R-:W-:Y:S02]  /*47a0*/  FMUL.FTZ R103, R103, R44 ;  /* 0x0000002c67677220 */ /* 0x002fe40000410000 */
[----:B------:R-:W-:Y:S01]  /*47b0*/  FMUL.FTZ R101, R100, -1.4426950216293334961 ;  /* 0xbfb8aa3b64657820 */ /* 0x000fe20000410000 */
[----:B------:R-:W1:Y:S01]  /*47c0*/  MUFU.EX2 R52, R52 ;  /* 0x0000003400347308 */ /* 0x000e620000000800 */
[----:B------:R-:W-:Y:S01]  /*47d0*/  FMUL.FTZ R44, R102, -1.4426950216293334961 ;  /* 0xbfb8aa3b662c7820 */ /* 0x000fe20000410000 */
[----:B0-----:R-:W-:-:S06]  /*47e0*/  FADD.FTZ R51, R51, 1 ;  /* 0x3f80000033337421 */ /* 0x001fcc0000010000 */
[----:B------:R-:W0:Y:S01]  /*47f0*/  MUFU.EX2 R101, R101 ;  /* 0x0000006500657308 */ /* 0x000e220000000800 */
[----:B------:R3:W-:Y:S07]  /*4800*/  STL [R1+0x104], R103 ;  /* 0x0001046701007387 */ /* 0x0007ee0000100800 */
[----:B------:R-:W0:Y:S08]  /*4810*/  MUFU.EX2 R44, R44 ;  /* 0x0000002c002c7308 */ /* 0x000e300000000800 */
[----:B------:R-:W0:Y:S01]  /*4820*/  MUFU.RCP R51, R51 ;  /* 0x0000003300337308 */ /* 0x000e220000001000 */
[----:B---3--:R-:W-:Y:S01]  /*4830*/  FADD.FTZ R103, R104, -R46 ;  /* 0x8000002e68677221 */ /* 0x008fe20000010000 */
[----:B-1----:R-:W-:-:S03]  /*4840*/  FADD.FTZ R52, R52, 1 ;  /* 0x3f80000034347421 */ /* 0x002fc60000010000 */
[----:B------:R-:W-:Y:S01]  /*4850*/  FMUL.FTZ R103, R33, R103 ;  /* 0x0000006721677220 */ /* 0x000fe20000410000 */
[----:B0-----:R-:W-:Y:S01]  /*4860*/  FADD.FTZ R101, R101, 1 ;  /* 0x3f80000065657421 */ /* 0x001fe20000010000 */
[----:B------:R-:W-:Y:S01]  /*4870*/  FADD.FTZ R44, R44, 1 ;  /* 0x3f8000002c2c7421 */ /* 0x000fe20000010000 */
[----:B------:R-:W0:Y:S01]  /*4880*/  MUFU.RCP R52, R52 ;  /* 0x0000003400347308 */ /* 0x000e220000001000 */
[----:B------:R-:W-:Y:S01]  /*4890*/  FFMA.FTZ R103, R118, R103, R47 ;  /* 0x0000006776677223 */ /* 0x000fe2000001002f */
[----:B------:R-:W-:-:S03]  /*48a0*/  FMUL.FTZ R51, R45, R51 ;  /* 0x000000332d337220 */ /* 0x000fc60000410000 */
[----:B------:R-:W-:-:S03]  /*48b0*/  FMUL.FTZ R45, R103, -1.4426950216293334961 ;  /* 0xbfb8aa3b672d7820 */ /* 0x000fc60000410000 */
[----:B------:R-:W1:Y:S08]  /*48c0*/  MUFU.RCP R101, R101 ;  /* 0x0000006500657308 */ /* 0x000e700000001000 */
[----:B------:R-:W3:Y:S01]  /*48d0*/  MUFU.RCP R44, R44 ;  /* 0x0000002c002c7308 */ /* 0x000ee20000001000 */
[----:B------:R0:W-:Y:S07]  /*48e0*/  STL [R1+0xfc], R51 ;  /* 0x0000fc3301007387 */ /* 0x0001ee0000100800 */
[----:B------:R-:W4:Y:S01]  /*48f0*/  MUFU.EX2 R45, R45 ;  /* 0x0000002d002d7308 */ /* 0x000f220000000800 */
[----:B------:R-:W-:Y:S01]  /*4900*/  SHF.L.U32 R98, R98, 0x10, RZ ;  /* 0x0000001062627819 */ /* 0x000fe200000006ff */
[----:B0-----:R-:W-:Y:S01]  /*4910*/  FMUL.FTZ R51, R53, R52 ;  /* 0x0000003435337220 */ /* 0x001fe20000410000 */
[----:B-1----:R-:W-:-:S03]  /*4920*/  FMUL.FTZ R52, R100, R101 ;  /* 0x0000006564347220 */ /* 0x002fc60000410000 */
[----:B------:R-:W-:Y:S01]  /*4930*/  FADD.FTZ R98, -R46, R98 ;  /* 0x000000622e627221 */ /* 0x000fe20000010100 */
[----:B------:R3:W-:Y:S03]  /*4940*/  STL [R1+0xf8], R51 ;  /* 0x0000f83301007387 */ /* 0x0007e60000100800 */
[----:B------:R-:W-:Y:S01]  /*4950*/  FMUL.FTZ R98, R33, R98 ;  /* 0x0000006221627220 */ /* 0x000fe20000410000 */
[----:B------:R-:W-:Y:S01]  /*4960*/  STL [R1+0xf4], R52 ;  /* 0x0000f43401007387 */ /* 0x000fe20000100800 */
[----:B---3--:R-:W-:Y:S01]  /*4970*/  FMUL.FTZ R51, R102, R44 ;  /* 0x0000002c66337220 */ /* 0x008fe20000410000 */
[----:B----4-:R-:W-:Y:S01]  /*4980*/  FADD.FTZ R44, R45, 1 ;  /* 0x3f8000002d2c7421 */ /* 0x010fe20000010000 */
[----:B------:R-:W-:-:S03]  /*4990*/  FFMA.FTZ R45, R48, R98, R55 ;  /* 0x00000062302d7223 */ /* 0x000fc60000010037 */
[----:B------:R0:W-:Y:S02]  /*49a0*/  STL [R1+0xec], R51 ;  /* 0x0000ec3301007387 */ /* 0x0001e40000100800 */
[----:B------:R-:W-:Y:S01]  /*49b0*/  MUFU.RCP R44, R44 ;  /* 0x0000002c002c7308 */ /* 0x000fe20000001000 */
[----:B0-----:R-:W-:-:S04]  /*49c0*/  FADD.FTZ R51, R35, -R46 ;  /* 0x8000002e23337221 */ /* 0x001fc80000010000 */
[----:B------:R-:W-:Y:S01]  /*49d0*/  FMUL.FTZ R52, R33, R51 ;  /* 0x0000003321347220 */ /* 0x000fe20000410000 */
[----:B------:R-:W-:Y:S01]  /*49e0*/  FMUL.FTZ R51, R45, -1.4426950216293334961 ;  /* 0xbfb8aa3b2d337820 */ /* 0x000fe20000410000 */
[----:B------:R-:W-:-:S05]  /*49f0*/  SHF.L.U32 R53, R99, 0x10, RZ ;  /* 0x0000001063357819 */ /* 0x000fca00000006ff */
[----:B------:R-:W0:Y:S01]  /*4a00*/  MUFU.EX2 R51, R51 ;  /* 0x0000003300337308 */ /* 0x000e220000000800 */
[----:B------:R-:W-:Y:S01]  /*4a10*/  FADD.FTZ R53, -R46, R53 ;  /* 0x000000352e357221 */ /* 0x000fe20000010100 */
[----:B------:R-:W-:-:S03]  /*4a20*/  FFMA.FTZ R52, R119, R52, R0 ;  /* 0x0000003477347223 */ /* 0x000fc60000010000 */
[----:B------:R-:W-:Y:S01]  /*4a30*/  FMUL.FTZ R98, R33, R53 ;  /* 0x0000003521627220 */ /* 0x000fe20000410000 */
[----:B------:R-:W-:-:S03]  /*4a40*/  FMUL.FTZ R53, R52, -1.4426950216293334961 ;  /* 0xbfb8aa3b34357820 */ /* 0x000fc60000410000 */
[----:B------:R-:W-:-:S03]  /*4a50*/  FFMA.FTZ R98, R49, R98, R50 ;  /* 0x0000006231627223 */ /* 0x000fc60000010032 */
[----:B------:R-:W1:Y:S01]  /*4a60*/  MUFU.EX2 R53, R53 ;  /* 0x0000003500357308 */ /* 0x000e620000000800 */
[----:B0-----:R-:W-:Y:S01]  /*4a70*/  FADD.FTZ R51, R51, 1 ;  /* 0x3f80000033337421 */ /* 0x001fe20000010000 */
[----:B------:R-:W-:Y:S01]  /*4a80*/  FMUL.FTZ R99, R98, -1.4426950216293334961 ;  /* 0xbfb8aa3b62637820 */ /* 0x000fe20000410000 */
[----:B------:R-:W-:-:S05]  /*4a90*/  SHF.L.U32 R96, R96, 0x10, RZ ;  /* 0x0000001060607819 */ /* 0x000fca00000006ff */
[----:B------:R-:W-:Y:S01]  /*4aa0*/  MUFU.RCP R51, R51 ;  /* 0x0000003300337308 */ /* 0x000fe20000001000 */
[----:B------:R-:W-:-:S07]  /*4ab0*/  FADD.FTZ R96, -R46, R96 ;  /* 0x000000602e607221 */ /* 0x000fce0000010100 */
[----:B------:R-:W0:Y:S01]  /*4ac0*/  MUFU.EX2 R99, R99 ;  /* 0x0000006300637308 */ /* 0x000e220000000800 */
[----:B------:R-:W-:Y:S01]  /*4ad0*/  FMUL.FTZ R96, R33, R96 ;  /* 0x0000006021607220 */ /* 0x000fe20000410000 */
[----:B-1----:R-:W-:-:S03]  /*4ae0*/  FADD.FTZ R53, R53, 1 ;  /* 0x3f80000035357421 */ /* 0x002fc60000010000 */
[----:B------:R-:W-:-:S03]  /*4af0*/  FFMA.FTZ R96, R48, R96, R55 ;  /* 0x0000006030607223 */ /* 0x000fc60000010037 */
[----:B------:R-:W-:Y:S01]  /*4b00*/  MUFU.RCP R53, R53 ;  /* 0x0000003500357308 */ /* 0x000fe20000001000 */
[----:B0-----:R-:W-:-:S07]  /*4b10*/  FADD.FTZ R99, R99, 1 ;  /* 0x3f80000063637421 */ /* 0x001fce0000010000 */
[----:B------:R-:W-:Y:S01]  /*4b20*/  MUFU.RCP R99, R99 ;  /* 0x0000006300637308 */ /* 0x000fe20000001000 */
[--C-:B------:R-:W-:Y:S01]  /*4b30*/  FADD.FTZ R164, R164, -R46.reuse ;  /* 0x8000002ea4a47221 */ /* 0x100fe20000010000 */
[----:B--2---:R-:W-:-:S04]  /*4b40*/  FADD.FTZ R100, R34, -R46 ;  /* 0x8000002e22647221 */ /* 0x004fc80000010000 */
[----:B------:R-:W-:Y:S01]  /*4b50*/  FMUL.FTZ R100, R33, R100 ;  /* 0x0000006421647220 */ /* 0x000fe20000410000 */
[----:B------:R-:W-:-:S03]  /*4b60*/  FMUL.FTZ R34, R103, R44 ;  /* 0x0000002c67227220 */ /* 0x000fc60000410000 */
[----:B------:R-:W-:-:S04]  /*4b70*/  FFMA.FTZ R100, R118, R100, R47 ;  /* 0x0000006476647223 */ /* 0x000fc8000001002f */
[----:B------:R-:W-:-:S06]  /*4b80*/  FMUL.FTZ R44, R100, -1.4426950216293334961 ;  /* 0xbfb8aa3b642c7820 */ /* 0x000fcc0000410000 */
[----:B------:R-:W0:Y:S01]  /*4b90*/  MUFU.EX2 R44, R44 ;  /* 0x0000002c002c7308 */ /* 0x000e220000000800 */
[----:B------:R1:W-:Y:S01]  /*4ba0*/  STL [R1+0xe0], R34 ;  /* 0x0000e02201007387 */ /* 0x0003e20000100800 */
[----:B0-----:R-:W-:Y:S01]  /*4bb0*/  FADD.FTZ R44, R44, 1 ;  /* 0x3f8000002c2c7421 */ /* 0x001fe20000010000 */
[----:B-1----:R-:W-:Y:S01]  /*4bc0*/  FMUL.FTZ R34, R45, R51 ;  /* 0x000000332d227220 */ /* 0x002fe20000410000 */
[----:B------:R-:W-:-:S04]  /*4bd0*/  FMUL.FTZ R45, R96, -1.4426950216293334961 ;  /* 0xbfb8aa3b602d7820 */ /* 0x000fc80000410000 */
[----:B------:R-:W0:Y:S08]  /*4be0*/  MUFU.RCP R44, R44 ;  /* 0x0000002c002c7308 */ /* 0x000e300000001000 */
[----:B------:R-:W1:Y:S01]  /*4bf0*/  MUFU.EX2 R45, R45 ;  /* 0x0000002d002d7308 */ /* 0x000e620000000800 */
[----:B------:R0:W-:Y:S01]  /*4c00*/  STL [R1+0xd4], R34 ;  /* 0x0000d42201007387 */ /* 0x0001e20000100800 */
[----:B------:R-:W-:Y:S01]  /*4c10*/  FMUL.FTZ R51, R52, R53 ;  /* 0x0000003534337220 */ /* 0x000fe20000410000 */
[----:B0-----:R-:W-:Y:S01]  /*4c20*/  FMUL.FTZ R34, R100, R44 ;  /* 0x0000002c64227220 */ /* 0x001fe20000410000 */
[----:B------:R-:W-:-:S03]  /*4c30*/  FADD.FTZ R44, R165, -R46 ;  /* 0x8000002ea52c7221 */ /* 0x000fc60000010000 */
[----:B------:R1:W-:Y:S01]  /*4c40*/  STL [R1+0xd0], R51 ;  /* 0x0000d03301007387 */ /* 0x0003e20000100800 */
[----:B------:R-:W-:Y:S01]  /*4c50*/  FMUL.FTZ R44, R33, R44 ;  /* 0x0000002c212c7220 */ /* 0x000fe20000410000 */
[----:B------:R-:W-:Y:S01]  /*4c60*/  FMUL.FTZ R35, R98, R99 ;  /* 0x0000006362237220 */ /* 0x000fe20000410000 */
[----:B------:R-:W-:Y:S01]  /*4c70*/  SHF.L.U32 R53, R97, 0x10, RZ ;  /* 0x0000001061357819 */ /* 0x000fe200000006ff */
[----:B-1----:R-:W-:Y:S01]  /*4c80*/  FADD.FTZ R51, R45, 1 ;  /* 0x3f8000002d337421 */ /* 0x002fe20000010000 */
[----:B------:R-:W-:Y:S01]  /*4c90*/  FFMA.FTZ R45, R119, R44, R0 ;  /* 0x0000002c772d7223 */ /* 0x000fe20000010000 */
[----:B------:R-:W-:-:S03]  /*4ca0*/  FMUL.FTZ R52, R33, R164 ;  /* 0x000000a421347220 */ /* 0x000fc60000410000 */
[----:B------:R-:W-:Y:S01]  /*4cb0*/  FMUL.FTZ R99, R45, -1.4426950216293334961 ;  /* 0xbfb8aa3b2d637820 */ /* 0x000fe20000410000 */
[----:B------:R-:W-:Y:S01]  /*4cc0*/  FADD.FTZ R53, -R46, R53 ;  /* 0x000000352e357221 */ /* 0x000fe20000010100 */
[----:B------:R-:W0:Y:S01]  /*4cd0*/  MUFU.RCP R51, R51 ;  /* 0x0000003300337308 */ /* 0x000e220000001000 */
[----:B------:R-:W-:Y:S01]  /*4ce0*/  FFMA.FTZ R52, R118, R52, R47 ;  /* 0x0000003476347223 */ /* 0x000fe2000001002f */
[----:B------:R-:W-:Y:S01]  /*4cf0*/  SHF.L.U32 R44, R94, 0x10, RZ ;  /* 0x000000105e2c7819 */ /* 0x000fe200000006ff */
[----:B------:R-:W-:-:S05]  /*4d00*/  FMUL.FTZ R53, R33, R53 ;  /* 0x0000003521357220 */ /* 0x000fca0000410000 */
[----:B------:R-:W1:Y:S01]  /*4d10*/  MUFU.EX2 R99, R99 ;  /* 0x0000006300637308 */ /* 0x000e620000000800 */
[----:B------:R-:W-:Y:S01]  /*4d20*/  FMUL.FTZ R94, R52, -1.4426950216293334961 ;  /* 0xbfb8aa3b345e7820 */ /* 0x000fe20000410000 */
[----:B------:R-:W-:Y:S01]  /*4d30*/  FFMA.FTZ R53, R49, R53, R50 ;  /* 0x0000003531357223 */ /* 0x000fe20000010032 */
[----:B------:R-:W-:-:S03]  /*4d40*/  FADD.FTZ R44, -R46, R44 ;  /* 0x0000002c2e2c7221 */ /* 0x000fc60000010100 */
[----:B------:R-:W-:Y:S02]  /*4d50*/  FMUL.FTZ R97, R53, -1.4426950216293334961 ;  /* 0xbfb8aa3b35617820 */ /* 0x000fe40000410000 */
[----:B------:R-:W2:Y:S01]  /*4d60*/  MUFU.EX2 R94, R94 ;  /* 0x0000005e005e7308 */ /* 0x000ea20000000800 */
[----:B------:R-:W-:Y:S01]  /*4d70*/  FMUL.FTZ R44, R33, R44 ;  /* 0x0000002c212c7220 */ /* 0x000fe20000410000 */
[----:B------:R-:W-:Y:S04]  /*4d80*/  STL [R1+0xc8], R35 ;  /* 0x0000c82301007387 */ /* 0x000fe80000100800 */
[----:B------:R0:W-:Y:S01]  /*4d90*/  STL [R1+0xcc], R34 ;  /* 0x0000cc2201007387 */ /* 0x0001e20000100800 */
[----:B------:R-:W-:Y:S01]  /*4da0*/  FFMA.FTZ R44, R48, R44, R55 ;  /* 0x0000002c302c7223 */ /* 0x000fe20000010037 */
[----:B------:R-:W3:Y:S03]  /*4db0*/  MUFU.EX2 R97, R97 ;  /* 0x0000006100617308 */ /* 0x000ee60000000800 */
[----:B------:R-:W-:Y:S01]  /*4dc0*/  FMUL.FTZ R98, R44, -1.4426950216293334961 ;  /* 0xbfb8aa3b2c627820 */ /* 0x000fe20000410000 */
[----:B0-----:R-:W-:Y:S01]  /*4dd0*/  FMUL.FTZ R34, R96, R51 ;  /* 0x0000003360227220 */ /* 0x001fe20000410000 */
[----:B-1----:R-:W-:-:S04]  /*4de0*/  FADD.FTZ R51, R99, 1 ;  /* 0x3f80000063337421 */ /* 0x002fc80000010000 */
[----:B------:R-:W-:Y:S01]  /*4df0*/  MUFU.EX2 R98, R98 ;  /* 0x0000006200627308 */ /* 0x000fe20000000800 */
[----:B--2---:R-:W-:Y:S01]  /*4e00*/  FADD.FTZ R94, R94, 1 ;  /* 0x3f8000005e5e7421 */ /* 0x004fe20000010000 */
[----:B------:R-:W-:-:S06]  /*4e10*/  FADD.FTZ R163, R163, -R46 ;  /* 0x8000002ea3a37221 */ /* 0x000fcc0000010000 */
[----:B------:R-:W0:Y:S01]  /*4e20*/  MUFU.RCP R51, R51 ;  /* 0x0000003300337308 */ /* 0x000e220000001000 */
[----:B---3--:R-:W-:-:S07]  /*4e30*/  FADD.FTZ R96, R97, 1 ;  /* 0x3f80000061607421 */ /* 0x008fce0000010000 */
[----:B------:R1:W-:Y:S01]  /*4e40*/  MUFU.RCP R99, R94 ;  /* 0x0000005e00637308 */ /* 0x0003e20000001000 */
[----:B------:R0:W-:Y:S01]  /*4e50*/  STL [R1+0xb0], R34 ;  /* 0x0000b02201007387 */ /* 0x0001e20000100800 */
[----:B-1----:R-:W-:-:S06]  /*4e60*/  FMUL.FTZ R94, R33, R163 ;  /* 0x000000a3215e7220 */ /* 0x002fcc0000410000 */
[----:B------:R-:W1:Y:S01]  /*4e70*/  MUFU.RCP R96, R96 ;  /* 0x0000006000607308 */ /* 0x000e620000001000 */
[----:B------:R-:W-:Y:S01]  /*4e80*/  FFMA.FTZ R94, R119, R94, R0 ;  /* 0x0000005e775e7223 */ /* 0x000fe20000010000 */
[----:B0-----:R-:W-:-:S03]  /*4e90*/  FMUL.FTZ R34, R45, R51 ;  /* 0x000000332d227220 */ /* 0x001fc60000410000 */
[----:B------:R-:W-:Y:S01]  /*4ea0*/  FMUL.FTZ R45, R94, -1.4426950216293334961 ;  /* 0xbfb8aa3b5e2d7820 */ /* 0x000fe20000410000 */
[----:B------:R-:W-:Y:S01]  /*4eb0*/  FADD.FTZ R97, R98, 1 ;  /* 0x3f80000062617421 */ /* 0x000fe20000010000 */
[----:B------:R-:W-:-:S04]  /*4ec0*/  SHF.L.U32 R95, R95, 0x10, RZ ;  /* 0x000000105f5f7819 */ /* 0x000fc800000006ff */
[----:B------:R-:W0:Y:S01]  /*4ed0*/  MUFU.EX2 R45, R45 ;  /* 0x0000002d002d7308 */ /* 0x000e220000000800 */
[----:B------:R-:W-:Y:S01]  /*4ee0*/  FADD.FTZ R95, -R46, R95 ;  /* 0x0000005f2e5f7221 */ /* 0x000fe20000010100 */
[----:B------:R1:W-:Y:S06]  /*4ef0*/  STL [R1+0xa0], R34 ;  /* 0x0000a02201007387 */ /* 0x0003ec0000100800 */
[----:B------:R-:W2:Y:S01]  /*4f00*/  MUFU.RCP R97, R97 ;  /* 0x0000006100617308 */ /* 0x000ea20000001000 */
[----:B------:R-:W-:Y:S01]  /*4f10*/  SHF.L.U32 R51, R92, 0x10, RZ ;  /* 0x000000105c337819 */ /* 0x000fe200000006ff */
[----:B-1----:R-:W-:Y:S01]  /*4f20*/  FMUL.FTZ R34, R53, R96 ;  /* 0x0000006035227220 */ /* 0x002fe20000410000 */
[----:B------:R-:W-:Y:S01]  /*4f30*/  FMUL.FTZ R53, R33, R95 ;  /* 0x0000005f21357220 */ /* 0x000fe20000410000 */
[----:B------:R-:W-:-:S03]  /*4f40*/  FADD.FTZ R162, R162, -R46 ;  /* 0x8000002ea2a27221 */ /* 0x000fc60000010000 */
[----:B------:R-:W-:Y:S01]  /*4f50*/  FFMA.FTZ R53, R49, R53, R50 ;  /* 0x0000003531357223 */ /* 0x000fe20000010032 */
[----:B0-----:R-:W-:Y:S01]  /*4f60*/  FADD.FTZ R45, R45, 1 ;  /* 0x3f8000002d2d7421 */ /* 0x001fe20000010000 */
[----:B------:R-:W-:Y:S01]  /*4f70*/  FADD.FTZ R51, -R46, R51 ;  /* 0x000000332e337221 */ /* 0x000fe20000010100 */
[----:B------:R2:W-:Y:S01]  /*4f80*/  STL [R1+0x40], R34 ;  /* 0x0000402201007387 */ /* 0x0005e20000100800 */
[----:B------:R-:W-:Y:S02]  /*4f90*/  FMUL.FTZ R95, R53, -1.4426950216293334961 ;  /* 0xbfb8aa3b355f7820 */ /* 0x000fe40000410000 */
[----:B------:R-:W-:Y:S01]  /*4fa0*/  FMUL.FTZ R51, R33, R51 ;  /* 0x0000003321337220 */ /* 0x000fe20000410000 */
[----:B--2---:R-:W-:Y:S02]  /*4fb0*/  FMUL.FTZ R34, R44, R97 ;  /* 0x000000612c227220 */ /* 0x004fe40000410000 */
[----:B------:R0:W-:Y:S01]  /*4fc0*/  MUFU.RCP R97, R45 ;  /* 0x0000002d00617308 */ /* 0x0001e20000001000 */
[----:B------:R-:W-:Y:S01]  /*4fd0*/  FADD.FTZ R44, R161, -R46 ;  /* 0x8000002ea12c7221 */ /* 0x000fe20000010000 */
[----:B------:R-:W-:Y:S01]  /*4fe0*/  FFMA.FTZ R51, R48, R51, R55 ;  /* 0x0000003330337223 */ /* 0x000fe20000010037 */
[----:B0-----:R-:W-:-:S05]  /*4ff0*/  FMUL.FTZ R45, R33, R162 ;  /* 0x000000a2212d7220 */ /* 0x001fca0000410000 */
[----:B------:R-:W0:Y:S01]  /*5000*/  MUFU.EX2 R95, R95 ;  /* 0x0000005f005f7308 */ /* 0x000e220000000800 */
[----:B------:R-:W-:Y:S01]  /*5010*/  FMUL.FTZ R44, R33, R44 ;  /* 0x0000002c212c7220 */ /* 0x000fe20000410000 */
[----:B------:R-:W-:Y:S01]  /*5020*/  FFMA.FTZ R45, R118, R45, R47 ;  /* 0x0000002d762d7223 */ /* 0x000fe2000001002f */
[----:B------:R-:W-:Y:S01]  /*5030*/  FMUL.FTZ R35, R52, R99 ;  /* 0x0000006334237220 */ /* 0x000fe20000410000 */
[----:B------:R-:W-:Y:S01]  /*5040*/  FMUL.FTZ R52, R51, -1.4426950216293334961 ;  /* 0xbfb8aa3b33347820 */ /* 0x000fe20000410000 */
[----:B------:R-:W-:Y:S01]  /*5050*/  FFMA.FTZ R44, R119, R44, R0 ;  /* 0x0000002c772c7223 */ /* 0x000fe20000010000 */
[----:B------:R-:W-:-:S03]  /*5060*/  FMUL.FTZ R96, R45, -1.4426950216293334961 ;  /* 0xbfb8aa3b2d607820 */ /* 0x000fc60000410000 */
[----:B------:R-:W-:Y:S01]  /*5070*/  FMUL.FTZ R92, R44, -1.4426950216293334961 ;  /* 0xbfb8aa3b2c5c7820 */ /* 0x000fe20000410000 */
[----:B------:R-:W1:Y:S08]  /*5080*/  MUFU.EX2 R52, R52 ;  /* 0x0000003400347308 */ /* 0x000e700000000800 */
[----:B------:R-:W2:Y:S01]  /*5090*/  MUFU.EX2 R96, R96 ;  /* 0x0000006000607308 */ /* 0x000ea20000000800 */
[----:B0-----:R-:W-:-:S07]  /*50a0*/  FADD.FTZ R95, R95, 1 ;  /* 0x3f8000005f5f7421 */ /* 0x001fce0000010000 */
[----:B------:R-:W0:Y:S01]  /*50b0*/  MUFU.EX2 R92, R92 ;  /* 0x0000005c005c7308 */ /* 0x000e220000000800 */
[----:B------:R-:W-:Y:S01]  /*50c0*/  SHF.L.U32 R93, R93, 0x10, RZ ;  /* 0x000000105d5d7819 */ /* 0x000fe200000006ff */
[----:B------:R-:W-:Y:S01]  /*50d0*/  STL [R1+0x48], R35 ;  /* 0x0000482301007387 */ /* 0x000fe20000100800 */
[----:B-1----:R-:W-:-:S05]  /*50e0*/  FADD.FTZ R52, R52, 1 ;  /* 0x3f80000034347421 */ /* 0x002fca0000010000 */
[----:B------:R-:W1:Y:S01]  /*50f0*/  MUFU.RCP R95, R95 ;  /* 0x0000005f005f7308 */ /* 0x000e620000001000 */
[----:B------:R3:W-:Y:S02]  /*5100*/  STL [R1+0x44], R34 ;  /* 0x0000442201007387 */ /* 0x0007e40000100800 */
[----:B---3--:R-:W-:Y:S01]  /*5110*/  FMUL.FTZ R34, R94, R97 ;  /* 0x000000615e227220 */ /* 0x008fe20000410000 */
[----:B--2---:R-:W-:Y:S01]  /*5120*/  FADD.FTZ R94, R96, 1 ;  /* 0x3f800000605e7421 */ /* 0x004fe20000010000 */
[----:B------:R-:W-:Y:S01]  /*5130*/  FADD.FTZ R96, -R46, R93 ;  /* 0x0000005d2e607221 */ /* 0x000fe20000010100 */
[----:B0-----:R-:W-:Y:S02]  /*5140*/  FADD.FTZ R92, R92, 1 ;  /* 0x3f8000005c5c7421 */ /* 0x001fe40000010000 */
[----:B------:R0:W-:Y:S01]  /*5150*/  MUFU.RCP R93, R52 ;  /* 0x00000034005d7308 */ /* 0x0001e20000001000 */
[----:B------:R1:W-:Y:S01]  /*5160*/  STL [R1+0x3c], R34 ;  /* 0x00003c2201007387 */ /* 0x0003e20000100800 */
[----:B0-----:R-:W-:-:S06]  /*5170*/  FMUL.FTZ R52, R33, R96 ;  /* 0x0000006021347220 */ /* 0x001fcc0000410000 */
[----:B------:R-:W0:Y:S01]  /*5180*/  MUFU.RCP R92, R92 ;  /* 0x0000005c005c7308 */ /* 0x000e220000001000 */
[----:B------:R-:W-:Y:S01]  /*5190*/  FFMA.FTZ R52, R49, R52, R50 ;  /* 0x0000003431347223 */ /* 0x000fe20000010032 */
[----:B-1----:R-:W-:-:S03]  /*51a0*/  FMUL.FTZ R34, R53, R95 ;  /* 0x0000005f35227220 */ /* 0x002fc60000410000 */
[----:B------:R-:W-:-:S03]  /*51b0*/  FMUL.FTZ R53, R52, -1.4426950216293334961 ;  /* 0xbfb8aa3b34357820 */ /* 0x000fc60000410000 */
[----:B------:R-:W-:Y:S08]  /*51c0*/  MUFU.RCP R94, R94 ;  /* 0x0000005e005e7308 */ /* 0x000ff00000001000 */
[----:B------:R-:W1:Y:S01]  /*51d0*/  MUFU.EX2 R53, R53 ;  /* 0x0000003500357308 */ /* 0x000e620000000800 */
[----:B------:R0:W-:Y:S02]  /*51e0*/  STL [R1+0x38], R34 ;  /* 0x0000382201007387 */ /* 0x0001e40000100800 */
[----:B0-----:R-:W-:Y:S01]  /*51f0*/  FMUL.FTZ R34, R44, R92 ;  /* 0x0000005c2c227220 */ /* 0x001fe20000410000 */
[----:B------:R-:W-:-:S04]  /*5200*/  FADD.FTZ R44, R160, -R46 ;  /* 0x8000002ea02c7221 */ /* 0x000fc80000010000 */
[----:B------:R-:W-:Y:S01]  /*5210*/  FMUL.FTZ R44, R33, R44 ;  /* 0x0000002c212c7220 */ /* 0x000fe20000410000 */
[----:B-1----:R-:W-:Y:S01]  /*5220*/  FADD.FTZ R92, R53, 1 ;  /* 0x3f800000355c7421 */ /* 0x002fe20000010000 */
[----:B------:R-:W-:Y:S02]  /*5230*/  FMUL.FTZ R45, R45, R94 ;  /* 0x0000005e2d2d7220 */ /* 0x000fe40000410000 */
[----:B------:R-:W-:Y:S01]  /*5240*/  FFMA.FTZ R53, R118, R44, R47 ;  /* 0x0000002c76357223 */ /* 0x000fe2000001002f */
[----:B------:R-:W-:Y:S01]  /*5250*/  FMUL.FTZ R35, R51, R93 ;  /* 0x0000005d33237220 */ /* 0x000fe20000410000 */
[----:B------:R-:W-:Y:S02]  /*5260*/  FADD.FTZ R159, R159, -R46 ;  /* 0x8000002e9f9f7221 */ /* 0x000fe40000010000 */
[----:B------:R-:W-:Y:S01]  /*5270*/  FMUL.FTZ R93, R53, -1.4426950216293334961 ;  /* 0xbfb8aa3b355d7820 */ /* 0x000fe20000410000 */
[----:B------:R0:W-:Y:S05]  /*5280*/  STL [R1+0x34], R45 ;  /* 0x0000342d01007387 */ /* 0x0001ea0000100800 */
[----:B------:R-:W1:Y:S01]  /*5290*/  MUFU.EX2 R93, R93 ;  /* 0x0000005d005d7308 */ /* 0x000e620000000800 */
[----:B0-----:R-:W-:-:S04]  /*52a0*/  FMUL.FTZ R45, R33, R159 ;  /* 0x0000009f212d7220 */ /* 0x001fc80000410000 */
[----:B------:R-:W-:Y:S01]  /*52b0*/  FFMA.FTZ R45, R119, R45, R0 ;  /* 0x0000002d772d7223 */ /* 0x000fe20000010000 */
[----:B------:R-:W-:-:S03]  /*52c0*/  SHF.L.U32 R90, R90, 0x10, RZ ;  /* 0x000000105a5a7819 */ /* 0x000fc600000006ff */
[----:B------:R-:W-:Y:S01]  /*52d0*/  FMUL.FTZ R51, R45, -1.4426950216293334961 ;  /* 0xbfb8aa3b2d337820 */ /* 0x000fe20000410000 */
[----:B------:R-:W-:Y:S01]  /*52e0*/  MUFU.RCP R92, R92 ;  /* 0x0000005c005c7308 */ /* 0x000fe20000001000 */
[----:B------:R-:W-:Y:S01]  /*52f0*/  FADD.FTZ R90, -R46, R90 ;  /* 0x0000005a2e5a7221 */ /* 0x000fe20000010100 */
[----:B------:R-:W-:-:S06]  /*5300*/  SHF.L.U32 R44, R91, 0x10, RZ ;  /* 0x000000105b2c7819 */ /* 0x000fcc00000006ff */
[----:B------:R-:W0:Y:S01]  /*5310*/  MUFU.EX2 R51, R51 ;  /* 0x0000003300337308 */ /* 0x000e220000000800 */
[----:B------:R-:W-:Y:S01]  /*5320*/  FMUL.FTZ R90, R33, R90 ;  /* 0x0000005a215a7220 */ /* 0x000fe20000410000 */
[----:B------:R-:W-:Y:S01]  /*5330*/  FADD.FTZ R44, -R46, R44 ;  /* 0x0000002c2e2c7221 */ /* 0x000fe20000010100 */
[----:B-1----:R-:W-:Y:S02]  /*5340*/  FADD.FTZ R93, R93, 1 ;  /* 0x3f8000005d5d7421 */ /* 0x002fe40000010000 */
[----:B------:R-:W-:Y:S01]  /*5350*/  FFMA.FTZ R90, R48, R90, R55 ;  /* 0x0000005a305a7223 */ /* 0x000fe20000010037 */
[----:B------:R-:W-:-:S03]  /*5360*/  FMUL.FTZ R44, R33, R44 ;  /* 0x0000002c212c7220 */ /* 0x000fc60000410000 */
[----:B------:R-:W-:Y:S01]  /*5370*/  FMUL.FTZ R91, R90, -1.4426950216293334961 ;  /* 0xbfb8aa3b5a5b7820 */ /* 0x000fe20000410000 */
[----:B------:R-:W1:Y:S01]  /*5380*/  MUFU.RCP R93, R93 ;  /* 0x0000005d005d7308 */ /* 0x000e620000001000 */
[----:B------:R-:W-:Y:S01]  /*5390*/  FFMA.FTZ R44, R49, R44, R50 ;  /* 0x0000002c312c7223 */ /* 0x000fe20000010032 */
[----:B------:R-:W-:Y:S01]  /*53a0*/  STL [R1+0x30], R35 ;  /* 0x0000302301007387 */ /* 0x000fe20000100800 */
[----:B------:R-:W-:-:S03]  /*53b0*/  FADD.FTZ R158, R158, -R46 ;  /* 0x8000002e9e9e7221 */ /* 0x000fc60000010000 */
[----:B------:R2:W-:Y:S01]  /*53c0*/  STL [R1+0x28], R34 ;  /* 0x0000282201007387 */ /* 0x0005e20000100800 */
[----:B0-----:R-:W-:Y:S01]  /*53d0*/  FADD.FTZ R51, R51, 1 ;  /* 0x3f80000033337421 */ /* 0x001fe20000010000 */
[----:B------:R-:W0:Y:S01]  /*53e0*/  MUFU.EX2 R91, R91 ;  /* 0x0000005b005b7308 */ /* 0x000e220000000800 */
[----:B--2---:R-:W-:Y:S01]  /*53f0*/  FMUL.FTZ R34, R52, R92 ;  /* 0x0000005c34227220 */ /* 0x004fe20000410000 */
[----:B------:R-:W-:-:S06]  /*5400*/  FMUL.FTZ R52, R44, -1.4426950216293334961 ;  /* 0xbfb8aa3b2c347820 */ /* 0x000fcc0000410000 */
[----:B------:R2:W-:Y:S01]  /*5410*/  MUFU.RCP R92, R51 ;  /* 0x00000033005c7308 */ /* 0x0005e20000001000 */
[----:B------:R1:W-:Y:S01]  /*5420*/  STL [R1+0x24], R34 ;  /* 0x0000242201007387 */ /* 0x0003e20000100800 */
[----:B--2---:R-:W-:-:S06]  /*5430*/  FMUL.FTZ R51, R33, R158 ;  /* 0x0000009e21337220 */ /* 0x004fcc0000410000 */
[----:B------:R-:W2:Y:S01]  /*5440*/  MUFU.EX2 R52, R52 ;  /* 0x0000003400347308 */ /* 0x000ea20000000800 */
[----:B------:R-:W-:Y:S01]  /*5450*/  FFMA.FTZ R51, R118, R51, R47 ;  /* 0x0000003376337223 */ /* 0x000fe2000001002f */
[----:B-1----:R-:W-:-:S03]  /*5460*/  FMUL.FTZ R34, R53, R93 ;  /* 0x0000005d35227220 */ /* 0x002fc60000410000 */
[----:B------:R-:W-:Y:S01]  /*5470*/  FMUL.FTZ R53, R51, -1.4426950216293334961 ;  /* 0xbfb8aa3b33357820 */ /* 0x000fe20000410000 */
[----:B0-----:R-:W-:-:S05]  /*5480*/  FADD.FTZ R91, R91, 1 ;  /* 0x3f8000005b5b7421 */ /* 0x001fca0000010000 */
[----:B------:R-:W0:Y:S01]  /*5490*/  MUFU.EX2 R53, R53 ;  /* 0x0000003500357308 */ /* 0x000e220000000800 */
[----:B------:R-:W-:Y:S01]  /*54a0*/  SHF.L.U32 R88, R88, 0x10, RZ ;  /* 0x0000001058587819 */ /* 0x000fe200000006ff */
[----:B--2---:R-:W-:-:S06]  /*54b0*/  FADD.FTZ R52, R52, 1 ;  /* 0x3f80000034347421 */ /* 0x004fcc0000010000 */
[----:B------:R-:W1:Y:S01]  /*54c0*/  MUFU.RCP R91, R91 ;  /* 0x0000005b005b7308 */ /* 0x000e620000001000 */
[----:B------:R-:W-:Y:S01]  /*54d0*/  FADD.FTZ R88, -R46, R88 ;  /* 0x000000582e587221 */ /* 0x000fe20000010100 */
[----:B------:R-:W-:-:S03]  /*54e0*/  FMUL.FTZ R35, R45, R92 ;  /* 0x0000005c2d237220 */ /* 0x000fc60000410000 */
[----:B------:R-:W-:-:S03]  /*54f0*/  FMUL.FTZ R88, R33, R88 ;  /* 0x0000005821587220 */ /* 0x000fc60000410000 */
[----:B------:R-:W2:Y:S01]  /*5500*/  MUFU.RCP R52, R52 ;  /* 0x0000003400347308 */ /* 0x000ea20000001000 */
[----:B0-----:R-:W-:Y:S01]  /*5510*/  FADD.FTZ R92, R53, 1 ;  /* 0x3f800000355c7421 */ /* 0x001fe20000010000 */
[----:B------:R-:W-:Y:S01]  /*5520*/  FFMA.FTZ R53, R48, R88, R55 ;  /* 0x0000005830357223 */ /* 0x000fe20000010037 */
[----:B------:R-:W-:Y:S01]  /*5530*/  FADD.FTZ R157, R157, -R46 ;  /* 0x8000002e9d9d7221 */ /* 0x000fe20000010000 */
[----:B------:R1:W-:Y:S02]  /*5540*/  STL [R1+0x20], R34 ;  /* 0x0000202201007387 */ /* 0x0003e40000100800 */
[----:B------:R-:W-:Y:S01]  /*5550*/  FMUL.FTZ R88, R53, -1.4426950216293334961 ;  /* 0xbfb8aa3b35587820 */ /* 0x000fe20000410000 */
[----:B------:R-:W-:Y:S01]  /*5560*/  FMUL.FTZ R45, R33, R157 ;  /* 0x0000009d212d7220 */ /* 0x000fe20000410000 */
[----:B-1----:R-:W-:-:S03]  /*5570*/  FMUL.FTZ R34, R90, R91 ;  /* 0x0000005b5a227220 */ /* 0x002fc60000410000 */
[----:B------:R-:W-:Y:S01]  /*5580*/  FFMA.FTZ R45, R119, R45, R0 ;  /* 0x0000002d772d7223 */ /* 0x000fe20000010000 */
[----:B------:R-:W0:Y:S01]  /*5590*/  MUFU.EX2 R88, R88 ;  /* 0x0000005800587308 */ /* 0x000e220000000800 */
[----:B------:R2:W-:Y:S02]  /*55a0*/  STL [R1+0x1c], R34 ;  /* 0x00001c2201007387 */ /* 0x0005e40000100800 */
[----:B------:R-:W-:Y:S01]  /*55b0*/  FMUL.FTZ R91, R45, -1.4426950216293334961 ;  /* 0xbfb8aa3b2d5b7820 */ /* 0x000fe20000410000 */
[----:B--2---:R-:W-:Y:S01]  /*55c0*/  FMUL.FTZ R34, R44, R52 ;  /* 0x000000342c227220 */ /* 0x004fe20000410000 */
[----:B------:R-:W-:-:S04]  /*55d0*/  SHF.L.U32 R52, R89, 0x10, RZ ;  /* 0x0000001059347819 */ /* 0x000fc800000006ff */
[----:B------:R-:W1:Y:S01]  /*55e0*/  MUFU.EX2 R91, R91 ;  /* 0x0000005b005b7308 */ /* 0x000e620000000800 */
[----:B------:R-:W-:-:S04]  /*55f0*/  FADD.FTZ R52, -R46, R52 ;  /* 0x000000342e347221 */ /* 0x000fc80000010100 */
[----:B------:R-:W-:Y:S01]  /*5600*/  FMUL.FTZ R52, R33, R52 ;  /* 0x0000003421347220 */ /* 0x000fe20000410000 */
[----:B0-----:R-:W-:-:S03]  /*5610*/  FADD.FTZ R88, R88, 1 ;  /* 0x3f80000058587421 */ /* 0x001fc60000010000 */
[----:B------:R-:W-:Y:S01]  /*5620*/  FFMA.FTZ R52, R49, R52, R50 ;  /* 0x0000003431347223 */ /* 0x000fe20000010032 */
[----:B------:R1:W-:Y:S03]  /*5630*/  MUFU.RCP R89, R88 ;  /* 0x0000005800597308 */ /* 0x0003e60000001000 */
[----:B------:R-:W-:Y:S01]  /*5640*/  FMUL.FTZ R90, R52, -1.4426950216293334961 ;  /* 0xbfb8aa3b345a7820 */ /* 0x000fe20000410000 */
[----:B------:R-:W-:-:S05]  /*5650*/  SHF.L.U32 R86, R86, 0x10, RZ ;  /* 0x0000001056567819 */ /* 0x000fca00000006ff */
[----:B------:R-:W0:Y:S01]  /*5660*/  MUFU.EX2 R90, R90 ;  /* 0x0000005a005a7308 */ /* 0x000e220000000800 */
[----:B-1----:R-:W-:Y:S01]  /*5670*/  FADD.FTZ R88, R91, 1 ;  /* 0x3f8000005b587421 */ /* 0x002fe20000010000 */
[----:B------:R-:W-:-:S06]  /*5680*/  FADD.FTZ R91, -R46, R86 ;  /* 0x000000562e5b7221 */ /* 0x000fcc0000010100 */
[----:B------:R-:W1:Y:S01]  /*5690*/  MUFU.RCP R92, R92 ;  /* 0x0000005c005c7308 */ /* 0x000e620000001000 */
[C---:B------:R-:W-:Y:S01]  /*56a0*/  FMUL.FTZ R91, R33.reuse, R91 ;  /* 0x0000005b215b7220 */ /* 0x040fe20000410000 */
[----:B------:R-:W-:Y:S01]  /*56b0*/  FADD.FTZ R44, R156, -R46 ;  /* 0x8000002e9c2c7221 */ /* 0x000fe20000010000 */
[----:B------:R-:W-:Y:S02]  /*56c0*/  STL [R1+0x18], R35 ;  /* 0x0000182301007387 */ /* 0x000fe40000100800 */
[----:B------:R-:W-:Y:S01]  /*56d0*/  FFMA.FTZ R165, R48, R91, R55 ;  /* 0x0000005b30a57223 */ /* 0x000fe20000010037 */
[----:B------:R-:W-:Y:S01]  /*56e0*/  FMUL.FTZ R44, R33, R44 ;  /* 0x0000002c212c7220 */ /* 0x000fe20000410000 */
[----:B------:R2:W-:Y:S01]  /*56f0*/  STL [R1+0x14], R34 ;  /* 0x0000142201007387 */ /* 0x0005e20000100800 */
[----:B0-----:R-:W-:Y:S02]  /*5700*/  FADD.FTZ R90, R90, 1 ;  /* 0x3f8000005a5a7421 */ /* 0x001fe40000010000 */
[----:B------:R-:W-:Y:S01]  /*5710*/  FFMA.FTZ R44, R118, R44, R47 ;  /* 0x0000002c762c7223 */ /* 0x000fe2000001002f */
[----:B------:R-:W0:Y:S01]  /*5720*/  MUFU.RCP R88, R88 ;  /* 0x0000005800587308 */ /* 0x000e220000001000 */
[----:B--2---:R-:W-:Y:S01]  /*5730*/  FMUL.FTZ R34, R53, R89 ;  /* 0x0000005935227220 */ /* 0x004fe20000410000 */
[----:B------:R-:W-:Y:S01]  /*5740*/  FMUL.FTZ R53, R165, -1.4426950216293334961 ;  /* 0xbfb8aa3ba5357820 */ /* 0x000fe20000410000 */
[----:B-1----:R-:W-:Y:S01]  /*5750*/  FMUL.FTZ R35, R51, R92 ;  /* 0x0000005c33237220 */ /* 0x002fe20000410000 */
[----:B------:R-:W-:-:S04]  /*5760*/  FMUL.FTZ R51, R44, -1.4426950216293334961 ;  /* 0xbfb8aa3b2c337820 */ /* 0x000fc80000410000 */
[----:B------:R-:W-:Y:S01]  /*5770*/  MUFU.RCP R86, R90 ;  /* 0x0000005a00567308 */ /* 0x000fe20000001000 */
[----:B------:R-:W-:-:S07]  /*5780*/  FADD.FTZ R164, R155, -R46 ;  /* 0x8000002e9ba47221 */ /* 0x000fce0000010000 */
[----:B------:R-:W1:Y:S01]  /*5790*/  MUFU.EX2 R53, R53 ;  /* 0x0000003500357308 */ /* 0x000e620000000800 */
[----:B------:R-:W-:-:S07]  /*57a0*/  FMUL.FTZ R164, R33, R164 ;  /* 0x000000a421a47220 */ /* 0x000fce0000410000 */
[----:B------:R-:W2:Y:S01]  /*57b0*/  MUFU.EX2 R51, R51 ;  /* 0x0000003300337308 */ /* 0x000ea20000000800 */
[----:B------:R-:W-:Y:S01]  /*57c0*/  STL [R1+0x154], R35 ;  /* 0x0001542301007387 */ /* 0x000fe20000100800 */
[----:B------:R-:W-:Y:S01]  /*57d0*/  FFMA.FTZ R164, R119, R164, R0 ;  /* 0x000000a477a47223 */ /* 0x000fe20000010000 */
[----:B0-----:R-:W-:Y:S02]  /*57e0*/  FMUL.FTZ R109, R45, R88 ;  /* 0x000000582d6d7220 */ /* 0x001fe40000410000 */
[----:B------:R-:W3:Y:S04]  /*57f0*/  LDL.LU R106, [R1+0xe4] ;  /* 0x0000e400016a7983 */ /* 0x000ee80000300800 */
[----:B------:R-:W4:Y:S01]  /*5800*/  LDL.LU R104, [R1+0xe8] ;  /* 0x0000e80001687983 */ /* 0x000f220000300800 */
[----:B-1----:R-:W-:-:S03]  /*5810*/  FADD.FTZ R45, R53, 1 ;  /* 0x3f800000352d7421 */ /* 0x002fc60000010000 */
[----:B------:R0:W-:Y:S03]  /*5820*/  STL [R1+0xc], R34 ;  /* 0x00000c2201007387 */ /* 0x0001e60000100800 */
[----:B------:R-:W1:Y:S01]  /*5830*/  MUFU.RCP R45, R45 ;  /* 0x0000002d002d7308 */ /* 0x000e620000001000 */
[----:B--2---:R-:W-:Y:S01]  /*5840*/  FADD.FTZ R51, R51, 1 ;  /* 0x3f80000033337421 */ /* 0x004fe20000010000 */
[--C-:B------:R-:W-:Y:S01]  /*5850*/  FADD.FTZ R154, R154, -R46.reuse ;  /* 0x8000002e9a9a7221 */ /* 0x100fe20000010000 */
[----:B------:R-:W-:Y:S01]  /*5860*/  SHF.L.U32 R84, R84, 0x10, RZ ;  /* 0x0000001054547819 */ /* 0x000fe200000006ff */
[--C-:B------:R-:W-:Y:S01]  /*5870*/  FADD.FTZ R153, R153, -R46.reuse ;  /* 0x8000002e99997221 */ /* 0x100fe20000010000 */
[----:B------:R-:W-:Y:S02]  /*5880*/  SHF.L.U32 R87, R87, 0x10, RZ ;  /* 0x0000001057577819 */ /* 0x000fe400000006ff */
[----:B------:R-:W-:Y:S01]  /*5890*/  SHF.L.U32 R85, R85, 0x10, RZ ;  /* 0x0000001055557819 */ /* 0x000fe200000006ff */
[----:B0-----:R-:W-:Y:S01]  /*58a0*/  FMUL.FTZ R34, R52, R86 ;  /* 0x0000005634227220 */ /* 0x001fe20000410000 */
[----:B------:R-:W-:Y:S01]  /*58b0*/  FMUL.FTZ R52, R164, -1.4426950216293334961 ;  /* 0xbfb8aa3ba4347820 */ /* 0x000fe20000410000 */
[----:B------:R-:W0:Y:S01]  /*58c0*/  MUFU.RCP R51, R51 ;  /* 0x0000003300337308 */ /* 0x000e220000001000 */
[--C-:B------:R-:W-:Y:S01]  /*58d0*/  FADD.FTZ R152, R152, -R46.reuse ;  /* 0x8000002e98987221 */ /* 0x100fe20000010000 */
[--C-:B------:R-:W-:Y:S01]  /*58e0*/  FADD.FTZ R156, R151, -R46.reuse ;  /* 0x8000002e979c7221 */ /* 0x100fe20000010000 */
[----:B------:R-:W-:Y:S01]  /*58f0*/  SHF.L.U32 R83, R83, 0x10, RZ ;  /* 0x0000001053537819 */ /* 0x000fe200000006ff */
[----:B------:R-:W-:Y:S01]  /*5900*/  FADD.FTZ R149, R149, -R46 ;  /* 0x8000002e95957221 */ /* 0x000fe20000010000 */
[----:B------:R-:W-:-:S02]  /*5910*/  SHF.L.U32 R81, R81, 0x10, RZ ;  /* 0x0000001051517819 */ /* 0x000fc400000006ff */
[----:B------:R-:W-:Y:S01]  /*5920*/  SHF.L.U32 R80, R80, 0x10, RZ ;  /* 0x0000001050507819 */ /* 0x000fe200000006ff */
[----:B------:R-:W2:Y:S01]  /*5930*/  MUFU.EX2 R52, R52 ;  /* 0x0000003400347308 */ /* 0x000ea20000000800 */
[----:B------:R-:W-:Y:S01]  /*5940*/  FMUL.FTZ R154, R33, R154 ;  /* 0x0000009a219a7220 */ /* 0x000fe20000410000 */
[----:B-1----:R-:W-:Y:S01]  /*5950*/  FMUL.FTZ R165, R165, R45 ;  /* 0x0000002da5a57220 */ /* 0x002fe20000410000 */
[--C-:B------:R-:W-:Y:S01]  /*5960*/  FADD.FTZ R148, R148, -R46.reuse ;  /* 0x8000002e94947221 */ /* 0x100fe20000010000 */
[----:B------:R-:W-:Y:S01]  /*5970*/  SHF.L.U32 R78, R78, 0x10, RZ ;  /* 0x000000104e4e7819 */ /* 0x000fe200000006ff */
[----:B------:R-:W-:Y:S01]  /*5980*/  FFMA.FTZ R162, R118, R154, R47 ;  /* 0x0000009a76a27223 */ /* 0x000fe2000001002f */
[--C-:B------:R-:W-:Y:S01]  /*5990*/  FADD.FTZ R147, R147, -R46.reuse ;  /* 0x8000002e93937221 */ /* 0x100fe20000010000 */
[--C-:B------:R-:W-:Y:S01]  /*59a0*/  FADD.FTZ R36, R36, -R46.reuse ;  /* 0x8000002e24247221 */ /* 0x100fe20000010000 */
[----:B------:R-:W-:Y:S01]  /*59b0*/  SHF.L.U32 R76, R76, 0x10, RZ ;  /* 0x000000104c4c7819 */ /* 0x000fe200000006ff */
[----:B0-----:R-:W-:Y:S01]  /*59c0*/  FMUL.FTZ R108, R44, R51 ;  /* 0x000000332c6c7220 */ /* 0x001fe20000410000 */
[----:B------:R-:W-:Y:S01]  /*59d0*/  FMUL.FTZ R44, R162, -1.4426950216293334961 ;  /* 0xbfb8aa3ba22c7820 */ /* 0x000fe20000410000 */
[----:B------:R-:W-:Y:S01]  /*59e0*/  SHF.L.U32 R75, R75, 0x10, RZ ;  /* 0x000000104b4b7819 */ /* 0x000fe200000006ff */
[--C-:B------:R-:W-:Y:S01]  /*59f0*/  FADD.FTZ R41, R41, -R46.reuse ;  /* 0x8000002e29297221 */ /* 0x100fe20000010000 */
[----:B------:R-:W-:Y:S01]  /*5a00*/  SHF.L.U32 R73, R73, 0x10, RZ ;  /* 0x0000001049497819 */ /* 0x000fe200000006ff */
[--C-:B------:R-:W-:Y:S01]  /*5a10*/  FADD.FTZ R42, R42, -R46.reuse ;  /* 0x8000002e2a2a7221 */ /* 0x100fe20000010000 */
[----:B------:R-:W-:Y:S01]  /*5a20*/  FADD.FTZ R111, R111, -R46 ;  /* 0x8000002e6f6f7221 */ /* 0x000fe20000010000 */
[----:B------:R-:W-:Y:S01]  /*5a30*/  SHF.L.U32 R69, R69, 0x10, RZ ;  /* 0x0000001045457819 */ /* 0x000fe200000006ff */
[----:B--2---:R-:W-:Y:S01]  /*5a40*/  FADD.FTZ R45, R52, 1 ;  /* 0x3f800000342d7421 */ /* 0x004fe20000010000 */
[----:B------:R-:W-:Y:S01]  /*5a50*/  FADD.FTZ R161, -R46, R84 ;  /* 0x000000542ea17221 */ /* 0x000fe20000010100 */
[--C-:B------:R-:W-:Y:S01]  /*5a60*/  FADD.FTZ R122, R122, -R46.reuse ;  /* 0x8000002e7a7a7221 */ /* 0x100fe20000010000 */
[----:B------:R-:W-:Y:S01]  /*5a70*/  SHF.L.U32 R66, R66, 0x10, RZ ;  /* 0x0000001042427819 */ /* 0x000fe200000006ff */
[--C-:B------:R-:W-:Y:S01]  /*5a80*/  FADD.FTZ R124, R124, -R46.reuse ;  /* 0x8000002e7c7c7221 */ /* 0x100fe20000010000 */
[----:B------:R-:W-:Y:S01]  /*5a90*/  SHF.L.U32 R64, R64, 0x10, RZ ;  /* 0x0000001040407819 */ /* 0x000fe200000006ff */
[----:B------:R-:W0:Y:S01]  /*5aa0*/  MUFU.RCP R45, R45 ;  /* 0x0000002d002d7308 */ /* 0x000e220000001000 */
[C---:B------:R-:W-:Y:S01]  /*5ab0*/  FMUL.FTZ R161, R33.reuse, R161 ;  /* 0x000000a121a17220 */ /* 0x040fe20000410000 */
[----:B------:R-:W-:Y:S01]  /*5ac0*/  FMUL.FTZ R153, R33, R153 ;  /* 0x0000009921997220 */ /* 0x000fe20000410000 */
[--C-:B------:R-:W-:Y:S01]  /*5ad0*/  FADD.FTZ R125, R125, -R46.reuse ;  /* 0x8000002e7d7d7221 */ /* 0x100fe20000010000 */
[--C-:B------:R-:W-:Y:S01]  /*5ae0*/  FADD.FTZ R126, R126, -R46.reuse ;  /* 0x8000002e7e7e7221 */ /* 0x100fe20000010000 */
[----:B------:R-:W-:Y:S01]  /*5af0*/  SHF.L.U32 R62, R62, 0x10, RZ ;  /* 0x000000103e3e7819 */ /* 0x000fe200000006ff */
[----:B------:R-:W-:Y:S01]  /*5b00*/  FADD.FTZ R127, R127, -R46 ;  /* 0x8000002e7f7f7221 */ /* 0x000fe20000010000 */
[----:B------:R-:W-:Y:S01]  /*5b10*/  SHF.L.U32 R63, R63, 0x10, RZ ;  /* 0x000000103f3f7819 */ /* 0x000fe200000006ff */
[----:B------:R-:W1:Y:S01]  /*5b20*/  MUFU.EX2 R44, R44 ;  /* 0x0000002c002c7308 */ /* 0x000e620000000800 */
[----:B------:R-:W-:Y:S01]  /*5b30*/  FFMA.FTZ R161, R48, R161, R55 ;  /* 0x000000a130a17223 */ /* 0x000fe20000010037 */
[----:B------:R-:W-:Y:S01]  /*5b40*/  FADD.FTZ R163, -R46, R87 ;  /* 0x000000572ea37221 */ /* 0x000fe20000010100 */
[----:B------:R-:W-:Y:S01]  /*5b50*/  FFMA.FTZ R160, R119, R153, R0 ;  /* 0x0000009977a07223 */ /* 0x000fe20000010000 */
[----:B------:R-:W-:Y:S01]  /*5b60*/  FADD.FTZ R130, R130, -R46 ;  /* 0x8000002e82827221 */ /* 0x000fe20000010000 */
[----:B------:R-:W-:Y:S01]  /*5b70*/  FMUL.FTZ R53, R161, -1.4426950216293334961 ;  /* 0xbfb8aa3ba1357820 */ /* 0x000fe20000410000 */
[----:B------:R-:W-:Y:S01]  /*5b80*/  FMUL.FTZ R163, R33, R163 ;  /* 0x000000a321a37220 */ /* 0x000fe20000410000 */
[----:B------:R-:W2:Y:S01]  /*5b90*/  LDL.LU R105, [R1+0xf0] ;  /* 0x0000f00001697983 */ /* 0x000ea20000300800 */
[----:B0-----:R-:W-:Y:S01]  /*5ba0*/  FMUL.FTZ R164, R164, R45 ;  /* 0x0000002da4a47220 */ /* 0x001fe20000410000 */
[----:B------:R-:W-:Y:S01]  /*5bb0*/  FMUL.FTZ R45, R160, -1.4426950216293334961 ;  /* 0xbfb8aa3ba02d7820 */ /* 0x000fe20000410000 */
[----:B------:R-:W-:Y:S01]  /*5bc0*/  FFMA.FTZ R163, R49, R163, R50 ;  /* 0x000000a331a37223 */ /* 0x000fe20000010032 */
[----:B------:R-:W0:Y:S01]  /*5bd0*/  MUFU.EX2 R53, R53 ;  /* 0x0000003500357308 */ /* 0x000e220000000800 */
[----:B-1----:R-:W-:-:S02]  /*5be0*/  FADD.FTZ R44, R44, 1 ;  /* 0x3f8000002c2c7421 */ /* 0x002fc40000010000 */
[----:B------:R-:W-:Y:S01]  /*5bf0*/  FMUL.FTZ R51, R163, -1.4426950216293334961 ;  /* 0xbfb8aa3ba3337820 */ /* 0x000fe20000410000 */
[----:B------:R-:W-:-:S04]  /*5c00*/  FADD.FTZ R85, -R46, R85 ;  /* 0x000000552e557221 */ /* 0x000fc80000010100 */
[----:B------:R-:W1:Y:S01]  /*5c10*/  MUFU.EX2 R45, R45 ;  /* 0x0000002d002d7308 */ /* 0x000e620000000800 */
[C---:B------:R-:W-:Y:S01]  /*5c20*/  FMUL.FTZ R152, R33.reuse, R152 ;  /* 0x0000009821987220 */ /* 0x040fe20000410000 */
[C---:B------:R-:W-:Y:S01]  /*5c30*/  FMUL.FTZ R156, R33.reuse, R156 ;  /* 0x0000009c219c7220 */ /* 0x040fe20000410000 */
[----:B------:R-:W-:Y:S01]  /*5c40*/  FADD.FTZ R83, -R46, R83 ;  /* 0x000000532e537221 */ /* 0x000fe20000010100 */
[----:B------:R-:W-:Y:S01]  /*5c50*/  FADD.FTZ R154, R150, -R46 ;  /* 0x8000002e969a7221 */ /* 0x000fe20000010000 */
[C---:B------:R-:W-:Y:S01]  /*5c60*/  FMUL.FTZ R149, R33.reuse, R149 ;  /* 0x0000009521957220 */ /* 0x040fe20000410000 */
[C---:B------:R-:W-:Y:S01]  /*5c70*/  FADD.FTZ R151, -R46.reuse, R81 ;  /* 0x000000512e977221 */ /* 0x040fe20000010100 */
[C---:B------:R-:W-:Y:S01]  /*5c80*/  FADD.FTZ R153, -R46.reuse, R80 ;  /* 0x000000502e997221 */ /* 0x040fe20000010100 */
[----:B------:R0:W1:Y:S01]  /*5c90*/  MUFU.RCP R52, R44 ;  /* 0x0000002c00347308 */ /* 0x0000620000001000 */
[C---:B------:R-:W-:Y:S01]  /*5ca0*/  FMUL.FTZ R85, R33.reuse, R85 ;  /* 0x0000005521557220 */ /* 0x040fe20000410000 */
[C---:B------:R-:W-:Y:S01]  /*5cb0*/  FMUL.FTZ R148, R33.reuse, R148 ;  /* 0x0000009421947220 */ /* 0x040fe20000410000 */
[C---:B------:R-:W-:Y:S01]  /*5cc0*/  FADD.FTZ R78, -R46.reuse, R78 ;  /* 0x0000004e2e4e7221 */ /* 0x040fe20000010100 */
[C---:B------:R-:W-:Y:S01]  /*5cd0*/  FMUL.FTZ R147, R33.reuse, R147 ;  /* 0x0000009321937220 */ /* 0x040fe20000410000 */
[----:B------:R-:W-:Y:S01]  /*5ce0*/  FMUL.FTZ R36, R33, R36 ;  /* 0x0000002421247220 */ /* 0x000fe20000410000 */
[C---:B------:R-:W-:Y:S01]  /*5cf0*/  FADD.FTZ R76, -R46.reuse, R76 ;  /* 0x0000004c2e4c7221 */ /* 0x040fe20000010100 */
[C---:B------:R-:W-:Y:S01]  /*5d00*/  FADD.FTZ R75, -R46.reuse, R75 ;  /* 0x0000004b2e4b7221 */ /* 0x040fe20000010100 */
[----:B------:R-:W1:Y:S01]  /*5d10*/  MUFU.EX2 R51, R51 ;  /* 0x0000003300337308 */ /* 0x000e620000000800 */
[----:B0-----:R-:W-:Y:S01]  /*5d20*/  FADD.FTZ R44, R53, 1 ;  /* 0x3f800000352c7421 */ /* 0x001fe20000010000 */
[----:B-1----:R-:W-:Y:S01]  /*5d30*/  FADD.FTZ R45, R45, 1 ;  /* 0x3f8000002d2d7421 */ /* 0x002fe20000010000 */
[----:B------:R-:W-:Y:S01]  /*5d40*/  FFMA.FTZ R159, R49, R85, R50 ;  /* 0x00000055319f7223 */ /* 0x000fe20000010032 */
[C---:B------:R-:W-:Y:S01]  /*5d50*/  FMUL.FTZ R41, R33.reuse, R41 ;  /* 0x0000002921297220 */ /* 0x040fe20000410000 */
[----:B------:R-:W-:Y:S01]  /*5d60*/  FADD.FTZ R73, -R46, R73 ;  /* 0x000000492e497221 */ /* 0x000fe20000010100 */
[C---:B------:R-:W-:Y:S01]  /*5d70*/  FMUL.FTZ R42, R33.reuse, R42 ;  /* 0x0000002a212a7220 */ /* 0x040fe20000410000 */
[C---:B------:R-:W-:Y:S01]  /*5d80*/  FMUL.FTZ R111, R33.reuse, R111 ;  /* 0x0000006f216f7220 */ /* 0x040fe20000410000 */
[----:B------:R-:W0:Y:S01]  /*5d90*/  MUFU.RCP R44, R44 ;  /* 0x0000002c002c7308 */ /* 0x000e220000001000 */
[----:B------:R-:W-:Y:S01]  /*5da0*/  FMUL.FTZ R162, R162, R52 ;  /* 0x00000034a2a27220 */ /* 0x000fe20000410000 */
[C---:B------:R-:W-:Y:S01]  /*5db0*/  FADD.FTZ R69, -R46.reuse, R69 ;  /* 0x000000452e457221 */ /* 0x040fe20000010100 */
[C---:B------:R-:W-:Y:S01]  /*5dc0*/  FADD.FTZ R66, -R46.reuse, R66 ;  /* 0x000000422e427221 */ /* 0x040fe20000010100 */
[----:B------:R-:W-:Y:S01]  /*5dd0*/  FMUL.FTZ R126, R33, R126 ;  /* 0x0000007e217e7220 */ /* 0x000fe20000410000 */
[C---:B------:R-:W-:Y:S01]  /*5de0*/  FADD.FTZ R62, -R46.reuse, R62 ;  /* 0x0000003e2e3e7221 */ /* 0x040fe20000010100 */
[----:B------:R-:W-:Y:S01]  /*5df0*/  FADD.FTZ R63, -R46, R63 ;  /* 0x0000003f2e3f7221 */ /* 0x000fe20000010100 */
[----:B------:R-:W2:Y:S01]  /*5e00*/  LDL.LU R113, [R1+0x100] ;  /* 0x0001000001717983 */ /* 0x000ea20000300800 */
[----:B------:R1:W-:Y:S01]  /*5e10*/  MUFU.RCP R52, R45 ;  /* 0x0000002d00347308 */ /* 0x0003e20000001000 */
[----:B------:R-:W-:Y:S01]  /*5e20*/  FADD.FTZ R51, R51, 1 ;  /* 0x3f80000033337421 */ /* 0x000fe20000010000 */
[----:B-1----:R-:W-:-:S06]  /*5e30*/  FMUL.FTZ R45, R159, -1.4426950216293334961 ;  /* 0xbfb8aa3b9f2d7820 */ /* 0x002fcc0000410000 */
[----:B------:R-:W1:Y:S08]  /*5e40*/  MUFU.RCP R51, R51 ;  /* 0x0000003300337308 */ /* 0x000e700000001000 */
[----:B------:R-:W1:Y:S01]  /*5e50*/  MUFU.EX2 R45, R45 ;  /* 0x0000002d002d7308 */ /* 0x000e620000000800 */
[----:B0-----:R-:W-:Y:S01]  /*5e60*/  FMUL.FTZ R161, R161, R44 ;  /* 0x0000002ca1a17220 */ /* 0x001fe20000410000 */
[----:B------:R-:W-:Y:S01]  /*5e70*/  SHF.L.U32 R44, R82, 0x10, RZ ;  /* 0x00000010522c7819 */ /* 0x000fe200000006ff */
[----:B------:R-:W-:-:S04]  /*5e80*/  FFMA.FTZ R158, R118, R152, R47 ;  /* 0x00000098769e7223 */ /* 0x000fc8000001002f */
[----:B------:R-:W-:Y:S01]  /*5e90*/  FADD.FTZ R44, -R46, R44 ;  /* 0x0000002c2e2c7221 */ /* 0x000fe20000010100 */
[----:B-1----:R-:W-:Y:S01]  /*5ea0*/  FMUL.FTZ R163, R163, R51 ;  /* 0x00000033a3a37220 */ /* 0x002fe20000410000 */
[----:B------:R-:W-:Y:S02]  /*5eb0*/  FMUL.FTZ R51, R158, -1.4426950216293334961 ;  /* 0xbfb8aa3b9e337820 */ /* 0x000fe40000410000 */
[----:B------:R-:W-:Y:S01]  /*5ec0*/  FMUL.FTZ R44, R33, R44 ;  /* 0x0000002c212c7220 */ /* 0x000fe20000410000 */
[----:B------:R-:W-:-:S03]  /*5ed0*/  FADD.FTZ R45, R45, 1 ;  /* 0x3f8000002d2d7421 */ /* 0x000fc60000010000 */
[----:B------:R-:W-:Y:S01]  /*5ee0*/  FFMA.FTZ R157, R48, R44, R55 ;  /* 0x0000002c309d7223 */ /* 0x000fe20000010037 */
[----:B------:R-:W0:Y:S01]  /*5ef0*/  MUFU.EX2 R51, R51 ;  /* 0x0000003300337308 */ /* 0x000e220000000800 */
[----:B------:R-:W-:Y:S02]  /*5f00*/  FFMA.FTZ R156, R119, R156, R0 ;  /* 0x0000009c779c7223 */ /* 0x000fe40000010000 */
[----:B------:R-:W-:-:S05]  /*5f10*/  FMUL.FTZ R44, R157, -1.4426950216293334961 ;  /* 0xbfb8aa3b9d2c7820 */ /* 0x000fca0000410000 */
[----:B------:R-:W1:Y:S01]  /*5f20*/  MUFU.RCP R45, R45 ;  /* 0x0000002d002d7308 */ /* 0x000e620000001000 */
[----:B------:R-:W-:Y:S01]  /*5f30*/  FMUL.FTZ R53, R156, -1.4426950216293334961 ;  /* 0xbfb8aa3b9c357820 */ /* 0x000fe20000410000 */
[----:B------:R-:W-:-:S06]  /*5f40*/  FMUL.FTZ R83, R33, R83 ;  /* 0x0000005321537220 */ /* 0x000fcc0000410000 */
[----:B------:R-:W1:Y:S01]  /*5f50*/  MUFU.EX2 R44, R44 ;  /* 0x0000002c002c7308 */ /* 0x000e620000000800 */
[----:B------:R-:W-:Y:S01]  /*5f60*/  FFMA.FTZ R155, R49, R83, R50 ;  /* 0x00000053319b7223 */ /* 0x000fe20000010032 */
[----:B0-----:R-:W-:-:S06]  /*5f70*/  FADD.FTZ R51, R51, 1 ;  /* 0x3f80000033337421 */ /* 0x001fcc0000010000 */
[----:B------:R-:W0:Y:S01]  /*5f80*/  MUFU.EX2 R53, R53 ;  /* 0x0000003500357308 */ /* 0x000e220000000800 */
[----:B-1----:R-:W-:Y:S01]  /*5f90*/  FMUL.FTZ R159, R159, R45 ;  /* 0x0000002d9f9f7220 */ /* 0x002fe20000410000 */
[----:B------:R-:W-:Y:S01]  /*5fa0*/  FMUL.FTZ R45, R155, -1.4426950216293334961 ;  /* 0xbfb8aa3b9b2d7820 */ /* 0x000fe20000410000 */
[----:B------:R-:W-:-:S05]  /*5fb0*/  FMUL.FTZ R160, R160, R52 ;  /* 0x00000034a0a07220 */ /* 0x000fca0000410000 */
[----:B------:R-:W1:Y:S01]  /*5fc0*/  MUFU.RCP R52, R51 ;  /* 0x0000003300347308 */ /* 0x000e620000001000 */
[----:B------:R-:W-:-:S07]  /*5fd0*/  FADD.FTZ R44, R44, 1 ;  /* 0x3f8000002c2c7421 */ /* 0x000fce0000010000 */
[----:B------:R-:W1:Y:S01]  /*5fe0*/  MUFU.EX2 R45, R45 ;  /* 0x0000002d002d7308 */ /* 0x000e620000000800 */
[----:B------:R-:W-:-:S07]  /*5ff0*/  FMUL.FTZ R154, R33, R154 ;  /* 0x0000009a219a7220 */ /* 0x000fce0000410000 */
[----:B------:R0:W-:Y:S01]  /*6000*/  MUFU.RCP R51, R44 ;  /* 0x0000002c00337308 */ /* 0x0001e20000001000 */
[----:B------:R-:W-:Y:S01]  /*6010*/  FFMA.FTZ R154, R118, R154, R47 ;  /* 0x0000009a769a7223 */ /* 0x000fe2000001002f */
[----:B0-----:R-:W-:Y:S01]  /*6020*/  FADD.FTZ R44, R53, 1 ;  /* 0x3f800000352c7421 */ /* 0x001fe20000010000 */
[----:B-1----:R-:W-:Y:S01]  /*6030*/  FMUL.FTZ R158, R158, R52 ;  /* 0x000000349e9e7220 */ /* 0x002fe20000410000 */
[----:B------:R-:W-:Y:S01]  /*6040*/  FADD.FTZ R45, R45, 1 ;  /* 0x3f8000002d2d7421 */ /* 0x000fe20000010000 */
[----:B------:R-:W-:-:S03]  /*6050*/  FMUL.FTZ R52, R154, -1.4426950216293334961 ;  /* 0xbfb8aa3b9a347820 */ /* 0x000fc60000410000 */
[----:B------:R-:W0:Y:S01]  /*6060*/  MUFU.RCP R44, R44 ;  /* 0x0000002c002c7308 */ /* 0x000e220000001000 */
[----:B------:R-:W-:-:S07]  /*6070*/  FFMA.FTZ R152, R119, R149, R0 ;  /* 0x0000009577987223 */ /* 0x000fce0000010000 */
[----:B------:R-:W1:Y:S01]  /*6080*/  MUFU.RCP R45, R45 ;  /* 0x0000002d002d7308 */ /* 0x000e620000001000 */
[----:B------:R-:W-:-:S07]  /*6090*/  FMUL.FTZ R151, R33, R151 ;  /* 0x0000009721977220 */ /* 0x000fce0000410000 */
[----:B------:R-:W1:Y:S01]  /*60a0*/  MUFU.EX2 R52, R52 ;  /* 0x0000003400347308 */ /* 0x000e620000000800 */
[----:B0-----:R-:W-:Y:S01]  /*60b0*/  FMUL.FTZ R156, R156, R44 ;  /* 0x0000002c9c9c7220 */ /* 0x001fe20000410000 */
[----:B------:R-:W-:Y:S01]  /*60c0*/  FMUL.FTZ R44, R152, -1.4426950216293334961 ;  /* 0xbfb8aa3b982c7820 */ /* 0x000fe20000410000 */
[----:B------:R-:W-:Y:S01]  /*60d0*/  FFMA.FTZ R151, R49, R151, R50 ;  /* 0x0000009731977223 */ /* 0x000fe20000010032 */
[----:B------:R-:W-:-:S03]  /*60e0*/  FMUL.FTZ R153, R33, R153 ;  /* 0x0000009921997220 */ /* 0x000fc60000410000 */
[----:B------:R-:W-:Y:S01]  /*60f0*/  FMUL.FTZ R53, R151, -1.4426950216293334961 ;  /* 0xbfb8aa3b97357820 */ /* 0x000fe20000410000 */
[----:B------:R-:W0:Y:S01]  /*6100*/  MUFU.EX2 R44, R44 ;  /* 0x0000002c002c7308 */ /* 0x000e220000000800 */
[----:B------:R-:W-:Y:S01]  /*6110*/  FFMA.FTZ R153, R48, R153, R55 ;  /* 0x0000009930997223 */ /* 0x000fe20000010037 */
[----:B-1----:R-:W-:Y:S01]  /*6120*/  FMUL.FTZ R155, R155, R45 ;  /* 0x0000002d9b9b7220 */ /* 0x002fe20000410000 */
[----:B------:R-:W-:Y:S02]  /*6130*/  FMUL.FTZ R157, R157, R51 ;  /* 0x000000339d9d7220 */ /* 0x000fe40000410000 */
[----:B------:R-:W-:Y:S01]  /*6140*/  FMUL.FTZ R51, R153, -1.4426950216293334961 ;  /* 0xbfb8aa3b99337820 */ /* 0x000fe20000410000 */
[----:B------:R-:W-:Y:S02]  /*6150*/  FADD.FTZ R45, R52, 1 ;  /* 0x3f800000342d7421 */ /* 0x000fe40000010000 */
[----:B------:R-:W-:Y:S08]  /*6160*/  MUFU.EX2 R53, R53 ;  /* 0x0000003500357308 */ /* 0x000ff00000000800 */
[----:B------:R-:W1:Y:S01]  /*6170*/  MUFU.RCP R45, R45 ;  /* 0x0000002d002d7308 */ /* 0x000e620000001000 */
[----:B0-----:R-:W-:-:S07]  /*6180*/  FADD.FTZ R44, R44, 1 ;  /* 0x3f8000002c2c7421 */ /* 0x001fce0000010000 */
[----:B------:R-:W0:Y:S01]  /*6190*/  MUFU.EX2 R51, R51 ;  /* 0x0000003300337308 */ /* 0x000e220000000800 */
[----:B------:R-:W-:-:S07]  /*61a0*/  FFMA.FTZ R150, R118, R148, R47 ;  /* 0x0000009476967223 */ /* 0x000fce000001002f */
[----:B------:R0:W-:Y:S01]  /*61b0*/  MUFU.RCP R52, R44 ;  /* 0x0000002c00347308 */ /* 0x0001e20000001000 */
[----:B-1----:R-:W-:Y:S01]  /*61c0*/  FMUL.FTZ R154, R154, R45 ;  /* 0x0000002d9a9a7220 */ /* 0x002fe20000410000 */
[----:B------:R-:W-:Y:S01]  /*61d0*/  FMUL.FTZ R45, R150, -1.4426950216293334961 ;  /* 0xbfb8aa3b962d7820 */ /* 0x000fe20000410000 */
[----:B0-----:R-:W-:Y:S01]  /*61e0*/  FADD.FTZ R44, R53, 1 ;  /* 0x3f800000352c7421 */ /* 0x001fe20000010000 */
[----:B------:R-:W-:-:S04]  /*61f0*/  FADD.FTZ R51, R51, 1 ;  /* 0x3f80000033337421 */ /* 0x000fc80000010000 */
[----:B------:R-:W0:Y:S08]  /*6200*/  MUFU.EX2 R45, R45 ;  /* 0x0000002d002d7308 */ /* 0x000e300000000800 */
[----:B------:R-:W1:Y:S08]  /*6210*/  MUFU.RCP R44, R44 ;  /* 0x0000002c002c7308 */ /* 0x000e700000001000 */
[----:B------:R-:W3:Y:S01]  /*6220*/  MUFU.RCP R51, R51 ;  /* 0x0000003300337308 */ /* 0x000ee20000001000 */
[----:B------:R-:W-:Y:S01]  /*6230*/  FMUL.FTZ R78, R33, R78 ;  /* 0x0000004e214e7220 */ /* 0x000fe20000410000 */
[----:B0-----:R-:W-:-:S03]  /*6240*/  FADD.FTZ R45, R45, 1 ;  /* 0x3f8000002d2d7421 */ /* 0x001fc60000010000 */
[----:B------:R-:W-:Y:S01]  /*6250*/  FFMA.FTZ R149, R48, R78, R55 ;  /* 0x0000004e30957223 */ /* 0x000fe20000010037 */
[----:B-1----:R-:W-:Y:S01]  /*6260*/  FMUL.FTZ R151, R151, R44 ;  /* 0x0000002c97977220 */ /* 0x002fe20000410000 */
[----:B------:R-:W-:Y:S01]  /*6270*/  SHF.L.U32 R44, R79, 0x10, RZ ;  /* 0x000000104f2c7819 */ /* 0x000fe200000006ff */
[----:B------:R-:W0:Y:S04]  /*6280*/  MUFU.RCP R45, R45 ;  /* 0x0000002d002d7308 */ /* 0x000e280000001000 */
[----:B------:R-:W-:Y:S01]  /*6290*/  FADD.FTZ R44, -R46, R44 ;  /* 0x0000002c2e2c7221 */ /* 0x000fe20000010100 */
[----:B---3--:R-:W-:Y:S01]  /*62a0*/  FMUL.FTZ R153, R153, R51 ;  /* 0x0000003399997220 */ /* 0x008fe20000410000 */
[----:B------:R-:W-:Y:S02]  /*62b0*/  FMUL.FTZ R51, R149, -1.4426950216293334961 ;  /* 0xbfb8aa3b95337820 */ /* 0x000fe40000410000 */
[----:B------:R-:W-:Y:S01]  /*62c0*/  FMUL.FTZ R44, R33, R44 ;  /* 0x0000002c212c7220 */ /* 0x000fe20000410000 */
[----:B------:R-:W-:Y:S01]  /*62d0*/  FFMA.FTZ R148, R119, R147, R0 ;  /* 0x0000009377947223 */ /* 0x000fe20000010000 */
[----:B------:R-:W-:-:S02]  /*62e0*/  FMUL.FTZ R152, R152, R52 ;  /* 0x0000003498987220 */ /* 0x000fc40000410000 */
[----:B------:R-:W-:Y:S01]  /*62f0*/  FFMA.FTZ R147, R49, R44, R50 ;  /* 0x0000002c31937223 */ /* 0x000fe20000010032 */
[----:B------:R-:W1:Y:S01]  /*6300*/  MUFU.EX2 R51, R51 ;  /* 0x0000003300337308 */ /* 0x000e620000000800 */
[----:B------:R-:W-:Y:S02]  /*6310*/  FMUL.FTZ R52, R148, -1.4426950216293334961 ;  /* 0xbfb8aa3b94347820 */ /* 0x000fe40000410000 */
[----:B------:R-:W-:Y:S01]  /*6320*/  FMUL.FTZ R44, R147, -1.4426950216293334961 ;  /* 0xbfb8aa3b932c7820 */ /* 0x000fe20000410000 */
[----:B------:R-:W-:-:S04]  /*6330*/  FFMA.FTZ R36, R118, R36, R47 ;  /* 0x0000002476247223 */ /* 0x000fc8000001002f */
[----:B------:R-:W3:Y:S01]  /*6340*/  MUFU.EX2 R52, R52 ;  /* 0x0000003400347308 */ /* 0x000ee20000000800 */
[----:B0-----:R-:W-:Y:S01]  /*6350*/  FMUL.FTZ R150, R150, R45 ;  /* 0x0000002d96967220 */ /* 0x001fe20000410000 */
[----:B------:R-:W-:-:S06]  /*6360*/  FMUL.FTZ R45, R36, -1.4426950216293334961 ;  /* 0xbfb8aa3b242d7820 */ /* 0x000fcc0000410000 */
[----:B------:R-:W0:Y:S01]  /*6370*/  MUFU.EX2 R44, R44 ;  /* 0x0000002c002c7308 */ /* 0x000e220000000800 */
[----:B-1----:R-:W-:-:S07]  /*6380*/  FADD.FTZ R51, R51, 1 ;  /* 0x3f80000033337421 */ /* 0x002fce0000010000 */
[----:B------:R-:W1:Y:S01]  /*6390*/  MUFU.EX2 R45, R45 ;  /* 0x0000002d002d7308 */ /* 0x000e620000000800 */
[----:B---3--:R-:W-:-:S07]  /*63a0*/  FADD.FTZ R52, R52, 1 ;  /* 0x3f80000034347421 */ /* 0x008fce0000010000 */
[----:B------:R-:W3:Y:S01]  /*63b0*/  MUFU.RCP R51, R51 ;  /* 0x0000003300337308 */ /* 0x000ee20000001000 */
[----:B0-----:R-:W-:-:S07]  /*63c0*/  FADD.FTZ R44, R44, 1 ;  /* 0x3f8000002c2c7421 */ /* 0x001fce0000010000 */
[----:B------:R-:W-:Y:S01]  /*63d0*/  MUFU.RCP R53, R52 ;  /* 0x0000003400357308 */ /* 0x000fe20000001000 */
[----:B-1----:R-:W-:-:S07]  /*63e0*/  FADD.FTZ R45, R45, 1 ;  /* 0x3f8000002d2d7421 */ /* 0x002fce0000010000 */
[----:B------:R0:W1:Y:S01]  /*63f0*/  MUFU.RCP R52, R44 ;  /* 0x0000002c00347308 */ /* 0x0000620000001000 */
[----:B---3--:R-:W-:Y:S01]  /*6400*/  FMUL.FTZ R149, R149, R51 ;  /* 0x0000003395957220 */ /* 0x008fe20000410000 */
[----:B0-----:R-:W-:-:S04]  /*6410*/  FMUL.FTZ R44, R33, R76 ;  /* 0x0000004c212c7220 */ /* 0x001fc80000410000 */
[----:B------:R-:W-:Y:S02]  /*6420*/  FFMA.FTZ R44, R48, R44, R55 ;  /* 0x0000002c302c7223 */ /* 0x000fe40000010037 */
[----:B------:R-:W0:Y:S02]  /*6430*/  MUFU.RCP R45, R45 ;  /* 0x0000002d002d7308 */ /* 0x000e240000001000 */
[----:B------:R-:W-:-:S06]  /*6440*/  FMUL.FTZ R51, R44, -1.4426950216293334961 ;  /* 0xbfb8aa3b2c337820 */ /* 0x000fcc0000410000 */
[----:B------:R-:W3:Y:S01]  /*6450*/  MUFU.EX2 R51, R51 ;  /* 0x0000003300337308 */ /* 0x000ee20000000800 */
[----:B-1----:R-:W-:Y:S01]  /*6460*/  FMUL.FTZ R147, R147, R52 ;  /* 0x0000003493937220 */ /* 0x002fe20000410000 */
[----:B------:R-:W-:-:S05]  /*6470*/  SHF.L.U32 R52, R77, 0x10, RZ ;  /* 0x000000104d347819 */ /* 0x000fca00000006ff */
[----:B------:R-:W-:Y:S01]  /*6480*/  FADD.FTZ R52, -R46, R52 ;  /* 0x000000342e347221 */ /* 0x000fe20000010100 */
[----:B0-----:R-:W-:Y:S01]  /*6490*/  FMUL.FTZ R36, R36, R45 ;  /* 0x0000002d24247220 */ /* 0x001fe20000410000 */
[----:B------:R-:W-:-:S04]  /*64a0*/  FADD.FTZ R45, R37, -R46 ;  /* 0x8000002e252d7221 */ /* 0x000fc80000010000 */
[----:B------:R-:W-:Y:S01]  /*64b0*/  FMUL.FTZ R45, R33, R45 ;  /* 0x0000002d212d7220 */ /* 0x000fe20000410000 */
[----:B---3--:R-:W-:Y:S01]  /*64c0*/  FADD.FTZ R37, R51, 1 ;  /* 0x3f80000033257421 */ /* 0x008fe20000010000 */
[----:B------:R-:W-:Y:S01]  /*64d0*/  SHF.L.U32 R51, R74, 0x10, RZ ;  /* 0x000000104a337819 */ /* 0x000fe200000006ff */
[----:B------:R-:W-:Y:S01]  /*64e0*/  FMUL.FTZ R74, R33, R52 ;  /* 0x00000034214a7220 */ /* 0x000fe20000410000 */
[----:B------:R-:W-:Y:S01]  /*64f0*/  FADD.FTZ R52, R38, -R46 ;  /* 0x8000002e26347221 */ /* 0x000fe20000010000 */
[----:B------:R-:W-:Y:S02]  /*6500*/  FFMA.FTZ R45, R119, R45, R0 ;  /* 0x0000002d772d7223 */ /* 0x000fe40000010000 */
[----:B------:R-:W-:Y:S01]  /*6510*/  FFMA.FTZ R74, R49, R74, R50 ;  /* 0x0000004a314a7223 */ /* 0x000fe20000010032 */
[----:B------:R-:W-:Y:S01]  /*6520*/  FMUL.FTZ R52, R33, R52 ;  /* 0x0000003421347220 */ /* 0x000fe20000410000 */
[----:B------:R-:W-:Y:S01]  /*6530*/  FMUL.FTZ R148, R148, R53 ;  /* 0x0000003594947220 */ /* 0x000fe20000410000 */
[----:B------:R-:W-:Y:S01]  /*6540*/  FMUL.FTZ R53, R45, -1.4426950216293334961 ;  /* 0xbfb8aa3b2d357820 */ /* 0x000fe20000410000 */
[----:B------:R-:W-:Y:S01]  /*6550*/  FMUL.FTZ R76, R74, -1.4426950216293334961 ;  /* 0xbfb8aa3b4a4c7820 */ /* 0x000fe20000410000 */
[----:B------:R-:W-:Y:S01]  /*6560*/  FFMA.FTZ R52, R118, R52, R47 ;  /* 0x0000003476347223 */ /* 0x000fe2000001002f */
[----:B------:R-:W0:Y:S01]  /*6570*/  MUFU.RCP R37, R37 ;  /* 0x0000002500257308 */ /* 0x000e220000001000 */
[----:B------:R-:W-:-:S07]  /*6580*/  FADD.FTZ R51, -R46, R51 ;  /* 0x000000332e337221 */ /* 0x000fce0000010100 */
[----:B------:R1:W3:Y:S01]  /*6590*/  MUFU.EX2 R38, R53 ;  /* 0x0000003500267308 */ /* 0x0002e20000000800 */
[----:B------:R-:W-:Y:S01]  /*65a0*/  FMUL.FTZ R51, R33, R51 ;  /* 0x0000003321337220 */ /* 0x000fe20000410000 */
[----:B-1----:R-:W-:-:S06]  /*65b0*/  FMUL.FTZ R53, R52, -1.4426950216293334961 ;  /* 0xbfb8aa3b34357820 */ /* 0x002fcc0000410000 */
[----:B------:R-:W1:Y:S01]  /*65c0*/  MUFU.EX2 R76, R76 ;  /* 0x0000004c004c7308 */ /* 0x000e620000000800 */
[----:B------:R-:W-:-:S07]  /*65d0*/  FFMA.FTZ R51, R48, R51, R55 ;  /* 0x0000003330337223 */ /* 0x000fce0000010037 */
[----:B------:R-:W4:Y:S01]  /*65e0*/  MUFU.EX2 R53, R53 ;  /* 0x0000003500357308 */ /* 0x000f220000000800 */
[----:B0-----:R-:W-:Y:S01]  /*65f0*/  FMUL.FTZ R37, R44, R37 ;  /* 0x000000252c257220 */ /* 0x001fe20000410000 */
[----:B------:R-:W-:Y:S01]  /*6600*/  FMUL.FTZ R44, R51, -1.4426950216293334961 ;  /* 0xbfb8aa3b332c7820 */ /* 0x000fe20000410000 */
[----:B---3--:R-:W-:Y:S01]  /*6610*/  FADD.FTZ R38, R38, 1 ;  /* 0x3f80000026267421 */ /* 0x008fe20000010000 */
[----:B-1----:R-:W-:-:S04]  /*6620*/  FADD.FTZ R76, R76, 1 ;  /* 0x3f8000004c4c7421 */ /* 0x002fc80000010000 */
[----:B------:R-:W0:Y:S01]  /*6630*/  MUFU.EX2 R44, R44 ;  /* 0x0000002c002c7308 */ /* 0x000e220000000800 */
[----:B----4-:R-:W-:-:S07]  /*6640*/  FADD.FTZ R53, R53, 1 ;  /* 0x3f80000035357421 */ /* 0x010fce0000010000 */
[----:B------:R1:W-:Y:S02]  /*6650*/  MUFU.RCP R77, R76 ;  /* 0x0000004c004d7308 */ /* 0x0003e40000001000 */
[----:B-1----:R-:W-:-:S06]  /*6660*/  FADD.FTZ R76, R39, -R46 ;  /* 0x8000002e274c7221 */ /* 0x002fcc0000010000 */
[----:B------:R1:W-:Y:S02]  /*6670*/  MUFU.RCP R39, R53 ;  /* 0x0000003500277308 */ /* 0x0003e40000001000 */
[----:B-1----:R-:W-:-:S06]  /*6680*/  FMUL.FTZ R53, R33, R76 ;  /* 0x0000004c21357220 */ /* 0x002fcc0000410000 */
[----:B------:R-:W1:Y:S01]  /*6690*/  MUFU.RCP R38, R38 ;  /* 0x0000002600267308 */ /* 0x000e620000001000 */
[----:B------:R-:W-:Y:S01]  /*66a0*/  FFMA.FTZ R53, R119, R53, R0 ;  /* 0x0000003577357223 */ /* 0x000fe20000010000 */
[----:B0-----:R-:W-:-:S03]  /*66b0*/  FADD.FTZ R44, R44, 1 ;  /* 0x3f8000002c2c7421 */ /* 0x001fc60000010000 */
[----:B------:R-:W-:-:S03]  /*66c0*/  FMUL.FTZ R76, R53, -1.4426950216293334961 ;  /* 0xbfb8aa3b354c7820 */ /* 0x000fc60000410000 */
[----:B------:R-:W0:Y:S08]  /*66d0*/  MUFU.RCP R44, R44 ;  /* 0x0000002c002c7308 */ /* 0x000e300000001000 */
[----:B------:R-:W3:Y:S01]  /*66e0*/  MUFU.EX2 R76, R76 ;  /* 0x0000004c004c7308 */ /* 0x000ee20000000800 */
[----:B-1----:R-:W-:Y:S01]  /*66f0*/  FMUL.FTZ R38, R45, R38 ;  /* 0x000000262d267220 */ /* 0x002fe20000410000 */
[----:B------:R-:W-:Y:S01]  /*6700*/  FMUL.FTZ R45, R74, R77 ;  /* 0x0000004d4a2d7220 */ /* 0x000fe20000410000 */
[----:B------:R-:W-:Y:S01]  /*6710*/  FMUL.FTZ R74, R33, R75 ;  /* 0x0000004b214a7220 */ /* 0x000fe20000410000 */
[----:B------:R-:W-:Y:S01]  /*6720*/  FMUL.FTZ R39, R52, R39 ;  /* 0x0000002734277220 */ /* 0x000fe20000410000 */
[----:B------:R-:W-:-:S02]  /*6730*/  SHF.L.U32 R52, R72, 0x10, RZ ;  /* 0x0000001048347819 */ /* 0x000fc400000006ff */
[----:B------:R-:W-:-:S03]  /*6740*/  FFMA.FTZ R74, R49, R74, R50 ;  /* 0x0000004a314a7223 */ /* 0x000fc60000010032 */
[----:B------:R-:W-:Y:S01]  /*6750*/  FADD.FTZ R52, -R46, R52 ;  /* 0x000000342e347221 */ /* 0x000fe20000010100 */
[----:B------:R-:W-:Y:S01]  /*6760*/  FMUL.FTZ R75, R74, -1.4426950216293334961 ;  /* 0xbfb8aa3b4a4b7820 */ /* 0x000fe20000410000 */
[----:B0-----:R-:W-:Y:S01]  /*6770*/  FMUL.FTZ R44, R51, R44 ;  /* 0x0000002c332c7220 */ /* 0x001fe20000410000 */
[----:B------:R-:W-:Y:S01]  /*6780*/  FADD.FTZ R51, R40, -R46 ;  /* 0x8000002e28337221 */ /* 0x000fe20000010000 */
[----:B------:R-:W-:Y:S01]  /*6790*/  FMUL.FTZ R52, R33, R52 ;  /* 0x0000003421347220 */ /* 0x000fe20000410000 */
[----:B---3--:R-:W-:Y:S02]  /*67a0*/  FADD.FTZ R76, R76, 1 ;  /* 0x3f8000004c4c7421 */ /* 0x008fe40000010000 */
[----:B------:R-:W-:Y:S01]  /*67b0*/  MUFU.EX2 R75, R75 ;  /* 0x0000004b004b7308 */ /* 0x000fe20000000800 */
[----:B------:R-:W-:-:S07]  /*67c0*/  FFMA.FTZ R52, R48, R52, R55 ;  /* 0x0000003430347223 */ /* 0x000fce0000010037 */
[----:B------:R-:W0:Y:S01]  /*67d0*/  MUFU.RCP R40, R76 ;  /* 0x0000004c00287308 */ /* 0x000e220000001000 */
[----:B------:R-:W-:Y:S01]  /*67e0*/  FMUL.FTZ R72, R52, -1.4426950216293334961 ;  /* 0xbfb8aa3b34487820 */ /* 0x000fe20000410000 */
[----:B------:R-:W-:-:S06]  /*67f0*/  FFMA.FTZ R41, R119, R41, R0 ;  /* 0x0000002977297223 */ /* 0x000fcc0000010000 */
[----:B------:R-:W1:Y:S01]  /*6800*/  MUFU.EX2 R72, R72 ;  /* 0x0000004800487308 */ /* 0x000e620000000800 */
[----:B------:R-:W-:Y:S01]  /*6810*/  FMUL.FTZ R77, R41, -1.4426950216293334961 ;  /* 0xbfb8aa3b294d7820 */ /* 0x000fe20000410000 */
[----:B0-----:R-:W-:Y:S01]  /*6820*/  FMUL.FTZ R40, R53, R40 ;  /* 0x0000002835287220 */ /* 0x001fe20000410000 */
[----:B------:R-:W-:-:S05]  /*6830*/  FADD.FTZ R53, R75, 1 ;  /* 0x3f8000004b357421 */ /* 0x000fca0000010000 */
[----:B------:R-:W0:Y:S08]  /*6840*/  MUFU.EX2 R77, R77 ;  /* 0x0000004d004d7308 */ /* 0x000e300000000800 */
[----:B------:R-:W3:Y:S01]  /*6850*/  MUFU.RCP R53, R53 ;  /* 0x0000003500357308 */ /* 0x000ee20000001000 */
[----:B-1----:R-:W-:-:S07]  /*6860*/  FADD.FTZ R72, R72, 1 ;  /* 0x3f80000048487421 */ /* 0x002fce0000010000 */
[----:B------:R1:W-:Y:S02]  /*6870*/  MUFU.RCP R75, R72 ;  /* 0x00000048004b7308 */ /* 0x0003e40000001000 */
[----:B-1----:R-:W-:Y:S01]  /*6880*/  FMUL.FTZ R72, R33, R73 ;  /* 0x0000004921487220 */ /* 0x002fe20000410000 */
[----:B0-----:R-:W-:-:S03]  /*6890*/  FADD.FTZ R73, R77, 1 ;  /* 0x3f8000004d497421 */ /* 0x001fc60000010000 */
[----:B------:R-:W-:Y:S01]  /*68a0*/  FFMA.FTZ R72, R49, R72, R50 ;  /* 0x0000004831487223 */ /* 0x000fe20000010032 */
[----:B---3--:R-:W-:-:S03]  /*68b0*/  FMUL.FTZ R53, R74, R53 ;  /* 0x000000354a357220 */ /* 0x008fc60000410000 */
[----:B------:R-:W-:Y:S01]  /*68c0*/  FMUL.FTZ R74, R72, -1.4426950216293334961 ;  /* 0xbfb8aa3b484a7820 */ /* 0x000fe20000410000 */
[----:B------:R-:W0:Y:S01]  /*68d0*/  MUFU.RCP R73, R73 ;  /* 0x0000004900497308 */ /* 0x000e220000001000 */
[----:B------:R-:W-:-:S07]  /*68e0*/  FMUL.FTZ R51, R33, R51 ;  /* 0x0000003321337220 */ /* 0x000fce0000410000 */
[----:B------:R-:W1:Y:S01]  /*68f0*/  MUFU.EX2 R74, R74 ;  /* 0x0000004a004a7308 */ /* 0x000e620000000800 */
[----:B------:R-:W-:-:S04]  /*6900*/  FFMA.FTZ R51, R118, R51, R47 ;  /* 0x0000003376337223 */ /* 0x000fc8000001002f */
[----:B------:R-:W-:Y:S01]  /*6910*/  FMUL.FTZ R76, R51, -1.4426950216293334961 ;  /* 0xbfb8aa3b334c7820 */ /* 0x000fe20000410000 */
[----:B0-----:R-:W-:Y:S01]  /*6920*/  FMUL.FTZ R41, R41, R73 ;  /* 0x0000004929297220 */ /* 0x001fe20000410000 */
[----:B------:R-:W-:-:S04]  /*6930*/  SHF.L.U32 R73, R70, 0x10, RZ ;  /* 0x0000001046497819 */ /* 0x000fc800000006ff */
[----:B------:R-:W0:Y:S01]  /*6940*/  MUFU.EX2 R76, R76 ;  /* 0x0000004c004c7308 */ /* 0x000e220000000800 */
[----:B------:R-:W-:Y:S01]  /*6950*/  FADD.FTZ R73, -R46, R73 ;  /* 0x000000492e497221 */ /* 0x000fe20000010100 */
[----:B-1----:R-:W-:Y:S01]  /*6960*/  FADD.FTZ R70, R74, 1 ;  /* 0x3f8000004a467421 */ /* 0x002fe20000010000 */
[----:B------:R-:W-:Y:S01]  /*6970*/  FFMA.FTZ R74, R118, R42, R47 ;  /* 0x0000002a764a7223 */ /* 0x000fe2000001002f */
[----:B------:R-:W-:-:S04]  /*6980*/  FMUL.FTZ R52, R52, R75 ;  /* 0x0000004b34347220 */ /* 0x000fc80000410000 */
[----:B------:R1:W3:Y:S01]  /*6990*/  MUFU.RCP R42, R70 ;  /* 0x00000046002a7308 */ /* 0x0002e20000001000 */
[----:B------:R-:W-:Y:S01]  /*69a0*/  FMUL.FTZ R75, R74, -1.4426950216293334961 ;  /* 0xbfb8aa3b4a4b7820 */ /* 0x000fe20000410000 */
[----:B-1----:R-:W-:Y:S01]  /*69b0*/  SHF.L.U32 R70, R71, 0x10, RZ ;  /* 0x0000001047467819 */ /* 0x002fe200000006ff */
[----:B------:R-:W-:Y:S01]  /*69c0*/  FMUL.FTZ R71, R33, R73 ;  /* 0x0000004921477220 */ /* 0x000fe20000410000 */
[----:B------:R-:W-:-:S04]  /*69d0*/  FADD.FTZ R73, R43, -R46 ;  /* 0x8000002e2b497221 */ /* 0x000fc80000010000 */
[----:B------:R1:W4:Y:S01]  /*69e0*/  MUFU.EX2 R43, R75 ;  /* 0x0000004b002b7308 */ /* 0x0003220000000800 */
[----:B------:R-:W-:Y:S01]  /*69f0*/  FADD.FTZ R70, -R46, R70 ;  /* 0x000000462e467221 */ /* 0x000fe20000010100 */
[----:B------:R-:W-:-:S03]  /*6a00*/  FMUL.FTZ R73, R33, R73 ;  /* 0x0000004921497220 */ /* 0x000fc60000410000 */
[----:B------:R-:W-:Y:S01]  /*6a10*/  FMUL.FTZ R70, R33, R70 ;  /* 0x0000004621467220 */ /* 0x000fe20000410000 */
[----:B------:R-:W-:Y:S01]  /*6a20*/  FFMA.FTZ R73, R119, R73, R0 ;  /* 0x0000004977497223 */ /* 0x000fe20000010000 */
[----:B0-----:R-:W-:Y:S02]  /*6a30*/  FADD.FTZ R76, R76, 1 ;  /* 0x3f8000004c4c7421 */ /* 0x001fe40000010000 */
[----:B------:R-:W-:Y:S01]  /*6a40*/  FFMA.FTZ R70, R49, R70, R50 ;  /* 0x0000004631467223 */ /* 0x000fe20000010032 */
[----:B-1----:R-:W-:Y:S01]  /*6a50*/  FMUL.FTZ R75, R73, -1.4426950216293334961 ;  /* 0xbfb8aa3b494b7820 */ /* 0x002fe20000410000 */
[----:B---3--:R-:W-:Y:S02]  /*6a60*/  FMUL.FTZ R42, R72, R42 ;  /* 0x0000002a482a7220 */ /* 0x008fe40000410000 */
[----:B------:R-:W-:Y:S01]  /*6a70*/  FMUL.FTZ R72, R70, -1.4426950216293334961 ;  /* 0xbfb8aa3b46487820 */ /* 0x000fe20000410000 */
[----:B------:R-:W-:Y:S01]  /*6a80*/  MUFU.RCP R76, R76 ;  /* 0x0000004c004c7308 */ /* 0x000fe20000001000 */
[----:B----4-:R-:W-:-:S07]  /*6a90*/  FADD.FTZ R43, R43, 1 ;  /* 0x3f8000002b2b7421 */ /* 0x010fce0000010000 */
[----:B------:R-:W0:Y:S08]  /*6aa0*/  MUFU.EX2 R75, R75 ;  /* 0x0000004b004b7308 */ /* 0x000e300000000800 */
[----:B------:R-:W1:Y:S01]  /*6ab0*/  MUFU.EX2 R72, R72 ;  /* 0x0000004800487308 */ /* 0x000e620000000800 */
[----:B------:R-:W-:-:S07]  /*6ac0*/  FFMA.FTZ R71, R48, R71, R55 ;  /* 0x0000004730477223 */ /* 0x000fce0000010037 */
[----:B------:R-:W3:Y:S01]  /*6ad0*/  MUFU.RCP R43, R43 ;  /* 0x0000002b002b7308 */ /* 0x000ee20000001000 */
[----:B0-----:R-:W-:Y:S01]  /*6ae0*/  FADD.FTZ R75, R75, 1 ;  /* 0x3f8000004b4b7421 */ /* 0x001fe20000010000 */
[----:B------:R-:W-:Y:S01]  /*6af0*/  FMUL.FTZ R51, R51, R76 ;  /* 0x0000004c33337220 */ /* 0x000fe20000410000 */
[----:B------:R-:W-:-:S05]  /*6b00*/  FMUL.FTZ R76, R71, -1.4426950216293334961 ;  /* 0xbfb8aa3b474c7820 */ /* 0x000fca0000410000 */
[----:B------:R1:W-:Y:S02]  /*6b10*/  MUFU.RCP R77, R75 ;  /* 0x0000004b004d7308 */ /* 0x0003e40000001000 */
[----:B-1----:R-:W-:Y:S01]  /*6b20*/  FADD.FTZ R75, R72, 1 ;  /* 0x3f800000484b7421 */ /* 0x002fe20000010000 */
[----:B------:R-:W-:-:S05]  /*6b30*/  FFMA.FTZ R72, R118, R111, R47 ;  /* 0x0000006f76487223 */ /* 0x000fca000001002f */
[----:B------:R-:W0:Y:S01]  /*6b40*/  MUFU.EX2 R76, R76 ;  /* 0x0000004c004c7308 */ /* 0x000e220000000800 */
[----:B---3--:R-:W-:Y:S01]  /*6b50*/  FMUL.FTZ R43, R74, R43 ;  /* 0x0000002b4a2b7220 */ /* 0x008fe20000410000 */
[----:B------:R-:W-:Y:S01]  /*6b60*/  FMUL.FTZ R74, R72, -1.4426950216293334961 ;  /* 0xbfb8aa3b484a7820 */ /* 0x000fe20000410000 */
[----:B------:R-:W-:-:S05]  /*6b70*/  SHF.L.U32 R78, R68, 0x10, RZ ;  /* 0x00000010444e7819 */ /* 0x000fca00000006ff */
[----:B------:R-:W1:Y:S01]  /*6b80*/  MUFU.EX2 R74, R74 ;  /* 0x0000004a004a7308 */ /* 0x000e620000000800 */
[----:B------:R-:W-:Y:S01]  /*6b90*/  FADD.FTZ R78, -R46, R78 ;  /* 0x0000004e2e4e7221 */ /* 0x000fe20000010100 */
[----:B0-----:R-:W-:-:S03]  /*6ba0*/  FADD.FTZ R76, R76, 1 ;  /* 0x3f8000004c4c7421 */ /* 0x001fc60000010000 */
[----:B------:R-:W-:-:S03]  /*6bb0*/  FMUL.FTZ R78, R33, R78 ;  /* 0x0000004e214e7220 */ /* 0x000fc60000410000 */
[----:B------:R-:W0:Y:S01]  /*6bc0*/  MUFU.RCP R76, R76 ;  /* 0x0000004c004c7308 */ /* 0x000e220000001000 */
[----:B-1----:R-:W-:Y:S01]  /*6bd0*/  FADD.FTZ R80, R74, 1 ;  /* 0x3f8000004a507421 */ /* 0x002fe20000010000 */
[----:B------:R-:W-:-:S04]  /*6be0*/  FFMA.FTZ R74, R48, R78, R55 ;  /* 0x0000004e304a7223 */ /* 0x000fc80000010037 */
[----:B------:R-:W-:Y:S02]  /*6bf0*/  FMUL.FTZ R78, R74, -1.4426950216293334961 ;  /* 0xbfb8aa3b4a4e7820 */ /* 0x000fe40000410000 */
[----:B------:R-:W1:Y:S01]  /*6c00*/  MUFU.RCP R75, R75 ;  /* 0x0000004b004b7308 */ /* 0x000e620000001000 */
[----:B------:R-:W-:Y:S01]  /*6c10*/  FMUL.FTZ R69, R33, R69 ;  /* 0x0000004521457220 */ /* 0x000fe20000410000 */
[----:B------:R-:W-:Y:S01]  /*6c20*/  FMUL.FTZ R68, R73, R77 ;  /* 0x0000004d49447220 */ /* 0x000fe20000410000 */
[----:B------:R-:W-:-:S05]  /*6c30*/  FMUL.FTZ R73, R33, R122 ;  /* 0x0000007a21497220 */ /* 0x000fca0000410000 */
[----:B------:R-:W3:Y:S01]  /*6c40*/  MUFU.EX2 R78, R78 ;  /* 0x0000004e004e7308 */ /* 0x000ee20000000800 */
[----:B0-----:R-:W-:Y:S01]  /*6c50*/  FMUL.FTZ R71, R71, R76 ;  /* 0x0000004c47477220 */ /* 0x001fe20000410000 */
[----:B------:R-:W-:Y:S01]  /*6c60*/  FFMA.FTZ R76, R49, R69, R50 ;  /* 0x00000045314c7223 */ /* 0x000fe20000010032 */
[----:B------:R-:W-:-:S03]  /*6c70*/  FFMA.FTZ R73, R119, R73, R0 ;  /* 0x0000004977497223 */ /* 0x000fc60000010000 */
[----:B------:R-:W-:Y:S01]  /*6c80*/  FMUL.FTZ R77, R76, -1.4426950216293334961 ;  /* 0xbfb8aa3b4c4d7820 */ /* 0x000fe20000410000 */
[----:B------:R-:W-:Y:S01]  /*6c90*/  FMUL.FTZ R79, R73, -1.4426950216293334961 ;  /* 0xbfb8aa3b494f7820 */ /* 0x000fe20000410000 */
[----:B------:R-:W0:Y:S01]  /*6ca0*/  MUFU.RCP R80, R80 ;  /* 0x0000005000507308 */ /* 0x000e220000001000 */
[----:B-1----:R-:W-:Y:S01]  /*6cb0*/  FMUL.FTZ R70, R70, R75 ;  /* 0x0000004b46467220 */ /* 0x002fe20000410000 */
[----:B------:R-:W-:-:S06]  /*6cc0*/  FADD.FTZ R75, R123, -R46 ;  /* 0x8000002e7b4b7221 */ /* 0x000fcc0000010000 */
[----:B------:R-:W1:Y:S01]  /*6cd0*/  MUFU.EX2 R77, R77 ;  /* 0x0000004d004d7308 */ /* 0x000e620000000800 */
[----:B---3--:R-:W-:Y:S01]  /*6ce0*/  FADD.FTZ R78, R78, 1 ;  /* 0x3f8000004e4e7421 */ /* 0x008fe20000010000 */
[----:B------:R-:W-:-:S06]  /*6cf0*/  FMUL.FTZ R75, R33, R75 ;  /* 0x0000004b214b7220 */ /* 0x000fcc0000410000 */
[----:B------:R-:W3:Y:S01]  /*6d00*/  MUFU.EX2 R79, R79 ;  /* 0x0000004f004f7308 */ /* 0x000ee20000000800 */
[----:B------:R-:W-:Y:S01]  /*6d10*/  FFMA.FTZ R75, R118, R75, R47 ;  /* 0x0000004b764b7223 */ /* 0x000fe2000001002f */
[----:B0-----:R-:W-:-:S06]  /*6d20*/  FMUL.FTZ R69, R72, R80 ;  /* 0x0000005048457220 */ /* 0x001fcc0000410000 */
[----:B------:R-:W0:Y:S01]  /*6d30*/  MUFU.RCP R78, R78 ;  /* 0x0000004e004e7308 */ /* 0x000e220000001000 */
[----:B------:R-:W-:Y:S01]  /*6d40*/  FMUL.FTZ R80, R75, -1.4426950216293334961 ;  /* 0xbfb8aa3b4b507820 */ /* 0x000fe20000410000 */
[----:B-1----:R-:W-:Y:S01]  /*6d50*/  FADD.FTZ R77, R77, 1 ;  /* 0x3f8000004d4d7421 */ /* 0x002fe20000010000 */
[----:B------:R-:W-:-:S05]  /*6d60*/  FMUL.FTZ R66, R33, R66 ;  /* 0x0000004221427220 */ /* 0x000fca0000410000 */
[----:B------:R-:W1:Y:S01]  /*6d70*/  MUFU.EX2 R80, R80 ;  /* 0x0000005000507308 */ /* 0x000e620000000800 */
[----:B---3--:R-:W-:-:S07]  /*6d80*/  FADD.FTZ R72, R79, 1 ;  /* 0x3f8000004f487421 */ /* 0x008fce0000010000 */
[----:B------:R3:W-:Y:S01]  /*6d90*/  MUFU.RCP R79, R77 ;  /* 0x0000004d004f7308 */ /* 0x0007e20000001000 */
[----:B0-----:R-:W-:Y:S01]  /*6da0*/  FMUL.FTZ R74, R74, R78 ;  /* 0x0000004e4a4a7220 */ /* 0x001fe20000410000 */
[----:B---3--:R-:W-:-:S04]  /*6db0*/  FFMA.FTZ R77, R48, R66, R55 ;  /* 0x00000042304d7223 */ /* 0x008fc80000010037 */
[----:B------:R-:W-:Y:S01]  /*6dc0*/  FMUL.FTZ R78, R77, -1.4426950216293334961 ;  /* 0xbfb8aa3b4d4e7820 */ /* 0x000fe20000410000 */
[----:B-1----:R-:W-:-:S05]  /*6dd0*/  FADD.FTZ R80, R80, 1 ;  /* 0x3f80000050507421 */ /* 0x002fca0000010000 */
[----:B------:R-:W0:Y:S08]  /*6de0*/  MUFU.EX2 R78, R78 ;  /* 0x0000004e004e7308 */ /* 0x000e300000000800 */
[----:B------:R-:W1:Y:S08]  /*6df0*/  MUFU.RCP R72, R72 ;  /* 0x0000004800487308 */ /* 0x000e700000001000 */
[----:B------:R-:W3:Y:S01]  /*6e00*/  MUFU.RCP R66, R80 ;  /* 0x0000005000427308 */ /* 0x000ee20000001000 */
[----:B0-----:R-:W-:-:S07]  /*6e10*/  FADD.FTZ R78, R78, 1 ;  /* 0x3f8000004e4e7421 */ /* 0x001fce0000010000 */
[----:B------:R0:W4:Y:S01]  /*6e20*/  MUFU.RCP R80, R78 ;  /* 0x0000004e00507308 */ /* 0x0001220000001000 */
[----:B-1----:R-:W-:Y:S01]  /*6e30*/  FMUL.FTZ R72, R73, R72 ;  /* 0x0000004849487220 */ /* 0x002fe20000410000 */
[----:B------:R-:W-:Y:S01]  /*6e40*/  FMUL.FTZ R73, R76, R79 ;  /* 0x0000004f4c497220 */ /* 0x000fe20000410000 */
[----:B------:R-:W-:Y:S01]  /*6e50*/  SHF.L.U32 R76, R67, 0x10, RZ ;  /* 0x00000010434c7819 */ /* 0x000fe200000006ff */
[----:B------:R-:W-:Y:S01]  /*6e60*/  FMUL.FTZ R67, R33, R124 ;  /* 0x0000007c21437220 */ /* 0x000fe20000410000 */
[----:B---3--:R-:W-:Y:S01]  /*6e70*/  FMUL.FTZ R66, R75, R66 ;  /* 0x000000424b427220 */ /* 0x008fe20000410000 */
[----:B0-----:R-:W-:Y:S01]  /*6e80*/  FMUL.FTZ R78, R33, R125 ;  /* 0x0000007d214e7220 */ /* 0x001fe20000410000 */
[----:B------:R-:W-:Y:S01]  /*6e90*/  FADD.FTZ R75, -R46, R64 ;  /* 0x000000402e4b7221 */ /* 0x000fe20000010100 */
[----:B------:R-:W-:Y:S02]  /*6ea0*/  FFMA.FTZ R67, R119, R67, R0 ;  /* 0x0000004377437223 */ /* 0x000fe40000010000 */
[----:B------:R-:W-:Y:S01]  /*6eb0*/  FFMA.FTZ R78, R118, R78, R47 ;  /* 0x0000004e764e7223 */ /* 0x000fe2000001002f */
[----:B------:R-:W-:Y:S01]  /*6ec0*/  FMUL.FTZ R75, R33, R75 ;  /* 0x0000004b214b7220 */ /* 0x000fe20000410000 */
[----:B------:R-:W-:-:S02]  /*6ed0*/  FMUL.FTZ R82, R67, -1.4426950216293334961 ;  /* 0xbfb8aa3b43527820 */ /* 0x000fc40000410000 */
[----:B------:R-:W-:Y:S01]  /*6ee0*/  FMUL.FTZ R79, R78, -1.4426950216293334961 ;  /* 0xbfb8aa3b4e4f7820 */ /* 0x000fe20000410000 */
[----:B------:R-:W-:Y:S01]  /*6ef0*/  FFMA.FTZ R75, R48, R75, R55 ;  /* 0x0000004b304b7223 */ /* 0x000fe20000010037 */
[----:B----4-:R-:W-:Y:S02]  /*6f00*/  FMUL.FTZ R64, R77, R80 ;  /* 0x000000504d407220 */ /* 0x010fe40000410000 */
[----:B------:R-:W0:Y:S01]  /*6f10*/  MUFU.EX2 R82, R82 ;  /* 0x0000005200527308 */ /* 0x000e220000000800 */
[----:B------:R-:W-:Y:S01]  /*6f20*/  FMUL.FTZ R77, R75, -1.4426950216293334961 ;  /* 0xbfb8aa3b4b4d7820 */ /* 0x000fe20000410000 */
[----:B------:R-:W-:-:S06]  /*6f30*/  FADD.FTZ R76, -R46, R76 ;  /* 0x0000004c2e4c7221 */ /* 0x000fcc0000010100 */
[----:B------:R-:W1:Y:S01]  /*6f40*/  MUFU.EX2 R79, R79 ;  /* 0x0000004f004f7308 */ /* 0x000e620000000800 */
[----:B------:R-:W-:-:S07]  /*6f50*/  FMUL.FTZ R76, R33, R76 ;  /* 0x0000004c214c7220 */ /* 0x000fce0000410000 */
[----:B------:R-:W3:Y:S01]  /*6f60*/  MUFU.EX2 R77, R77 ;  /* 0x0000004d004d7308 */ /* 0x000ee20000000800 */
[----:B------:R-:W-:Y:S01]  /*6f70*/  FFMA.FTZ R76, R49, R76, R50 ;  /* 0x0000004c314c7223 */ /* 0x000fe20000010032 */
[----:B0-----:R-:W-:-:S03]  /*6f80*/  FADD.FTZ R80, R82, 1 ;  /* 0x3f80000052507421 */ /* 0x001fc60000010000 */
[----:B------:R-:W-:Y:S01]  /*6f90*/  FMUL.FTZ R81, R76, -1.4426950216293334961 ;  /* 0xbfb8aa3b4c517820 */ /* 0x000fe20000410000 */
[----:B-1----:R-:W-:Y:S02]  /*6fa0*/  FADD.FTZ R79, R79, 1 ;  /* 0x3f8000004f4f7421 */ /* 0x002fe40000010000 */
[----:B------:R-:W0:Y:S08]  /*6fb0*/  MUFU.RCP R80, R80 ;  /* 0x0000005000507308 */ /* 0x000e300000001000 */
[----:B------:R3:W-:Y:S02]  /*6fc0*/  MUFU.RCP R82, R79 ;  /* 0x0000004f00527308 */ /* 0x0007e40000001000 */
[----:B---3--:R-:W-:-:S06]  /*6fd0*/  FADD.FTZ R79, R77, 1 ;  /* 0x3f8000004d4f7421 */ /* 0x008fcc0000010000 */
[----:B------:R-:W1:Y:S08]  /*6fe0*/  MUFU.EX2 R81, R81 ;  /* 0x0000005100517308 */ /* 0x000e700000000800 */
[----:B------:R-:W3:Y:S01]  /*6ff0*/  MUFU.RCP R79, R79 ;  /* 0x0000004f004f7308 */ /* 0x000ee20000001000 */
[----:B------:R-:W-:Y:S01]  /*7000*/  FFMA.FTZ R77, R119, R126, R0 ;  /* 0x0000007e774d7223 */ /* 0x000fe20000010000 */
[----:B------:R-:W-:Y:S01]  /*7010*/  SHF.L.U32 R83, R65, 0x10, RZ ;  /* 0x0000001041537819 */ /* 0x000fe200000006ff */
[----:B0-----:R-:W-:-:S02]  /*7020*/  FMUL.FTZ R67, R67, R80 ;  /* 0x0000005043437220 */ /* 0x001fc40000410000 */
[----:B------:R-:W-:Y:S02]  /*7030*/  FMUL.FTZ R80, R77, -1.4426950216293334961 ;  /* 0xbfb8aa3b4d507820 */ /* 0x000fe40000410000 */
[----:B------:R-:W-:Y:S01]  /*7040*/  FADD.FTZ R83, -R46, R83 ;  /* 0x000000532e537221 */ /* 0x000fe20000010100 */
[----:B-1----:R-:W-:-:S03]  /*7050*/  FADD.FTZ R81, R81, 1 ;  /* 0x3f80000051517421 */ /* 0x002fc60000010000 */
[----:B------:R-:W0:Y:S01]  /*7060*/  MUFU.EX2 R80, R80 ;  /* 0x0000005000507308 */ /* 0x000e220000000800 */
[----:B---3--:R-:W-:Y:S01]  /*7070*/  FMUL.FTZ R75, R75, R79 ;  /* 0x0000004f4b4b7220 */ /* 0x008fe20000410000 */
[----:B------:R-:W-:-:S06]  /*7080*/  FMUL.FTZ R79, R33, R83 ;  /* 0x00000053214f7220 */ /* 0x000fcc0000410000 */
[----:B------:R-:W1:Y:S01]  /*7090*/  MUFU.RCP R81, R81 ;  /* 0x0000005100517308 */ /* 0x000e620000001000 */
[----:B------:R-:W-:-:S04]  /*70a0*/  FFMA.FTZ R79, R49, R79, R50 ;  /* 0x0000004f314f7223 */ /* 0x000fc80000010032 */
[----:B------:R-:W-:Y:S01]  /*70b0*/  FMUL.FTZ R83, R79, -1.4426950216293334961 ;  /* 0xbfb8aa3b4f537820 */ /* 0x000fe20000410000 */
[----:B------:R-:W-:Y:S01]  /*70c0*/  FMUL.FTZ R62, R33, R62 ;  /* 0x0000003e213e7220 */ /* 0x000fe20000410000 */
[----:B------:R-:W-:-:S04]  /*70d0*/  FMUL.FTZ R65, R78, R82 ;  /* 0x000000524e417220 */ /* 0x000fc80000410000 */
[----:B------:R-:W3:Y:S01]  /*70e0*/  MUFU.EX2 R83, R83 ;  /* 0x0000005300537308 */ /* 0x000ee20000000800 */
[----:B0-----:R-:W-:Y:S01]  /*70f0*/  FADD.FTZ R80, R80, 1 ;  /* 0x3f80000050507421 */ /* 0x001fe20000010000 */
[----:B------:R-:W-:Y:S01]  /*7100*/  FMUL.FTZ R78, R33, R127 ;  /* 0x0000007f214e7220 */ /* 0x000fe20000410000 */
[----:B-1----:R-:W-:Y:S01]  /*7110*/  FMUL.FTZ R76, R76, R81 ;  /* 0x000000514c4c7220 */ /* 0x002fe20000410000 */
[----:B------:R-:W-:Y:S02]  /*7120*/  FFMA.FTZ R81, R48, R62, R55 ;  /* 0x0000003e30517223 */ /* 0x000fe40000010037 */
[----:B------:R-:W-:Y:S02]  /*7130*/  FFMA.FTZ R78, R118, R78, R47 ;  /* 0x0000004e764e7223 */ /* 0x000fe4000001002f */
[----:B------:R0:W1:Y:S01]  /*7140*/  MUFU.RCP R85, R80 ;  /* 0x0000005000557308 */ /* 0x0000620000001000 */
[----:B------:R-:W-:Y:S01]  /*7150*/  FMUL.FTZ R82, R81, -1.4426950216293334961 ;  /* 0xbfb8aa3b51527820 */ /* 0x000fe20000410000 */
[----:B------:R-:W-:-:S06]  /*7160*/  FMUL.FTZ R84, R78, -1.4426950216293334961 ;  /* 0xbfb8aa3b4e547820 */ /* 0x000fcc0000410000 */
[----:B------:R-:W4:Y:S01]  /*7170*/  MUFU.EX2 R82, R82 ;  /* 0x0000005200527308 */ /* 0x000f220000000800 */
[----:B0-----:R-:W-:Y:S01]  /*7180*/  FADD.FTZ R80, R128, -R46 ;  /* 0x8000002e80507221 */ /* 0x001fe20000010000 */
[----:B---3--:R-:W-:-:S03]  /*7190*/  FADD.FTZ R83, R83, 1 ;  /* 0x3f80000053537421 */ /* 0x008fc60000010000 */
[----:B------:R-:W-:-:S03]  /*71a0*/  FMUL.FTZ R80, R33, R80 ;  /* 0x0000005021507220 */ /* 0x000fc60000410000 */
[----:B------:R-:W0:Y:S01]  /*71b0*/  MUFU.EX2 R84, R84 ;  /* 0x0000005400547308 */ /* 0x000e220000000800 */
[----:B------:R-:W-:Y:S01]  /*71c0*/  FFMA.FTZ R80, R119, R80, R0 ;  /* 0x0000005077507223 */ /* 0x000fe20000010000 */
[----:B-1----:R-:W-:-:S03]  /*71d0*/  FMUL.FTZ R62, R77, R85 ;  /* 0x000000554d3e7220 */ /* 0x002fc60000410000 */
[----:B------:R-:W-:-:S03]  /*71e0*/  FMUL.FTZ R85, R80, -1.4426950216293334961 ;  /* 0xbfb8aa3b50557820 */ /* 0x000fc60000410000 */
[----:B------:R-:W1:Y:S01]  /*71f0*/  MUFU.RCP R83, R83 ;  /* 0x0000005300537308 */ /* 0x000e620000001000 */
[----:B----4-:R-:W-:Y:S01]  /*7200*/  FADD.FTZ R82, R82, 1 ;  /* 0x3f80000052527421 */ /* 0x010fe20000010000 */
[----:B------:R-:W-:-:S06]  /*7210*/  FMUL.FTZ R63, R33, R63 ;  /* 0x0000003f213f7220 */ /* 0x000fcc0000410000 */
[----:B------:R-:W3:Y:S01]  /*7220*/  MUFU.EX2 R85, R85 ;  /* 0x0000005500557308 */ /* 0x000ee20000000800 */
[----:B0-----:R-:W-:-:S07]  /*7230*/  FADD.FTZ R77, R84, 1 ;  /* 0x3f800000544d7421 */ /* 0x001fce0000010000 */
[----:B------:R0:W-:Y:S01]  /*7240*/  MUFU.RCP R84, R82 ;  /* 0x0000005200547308 */ /* 0x0001e20000001000 */
[----:B-1----:R-:W-:Y:S01]  /*7250*/  FMUL.FTZ R79, R79, R83 ;  /* 0x000000534f4f7220 */ /* 0x002fe20000410000 */
[----:B0-----:R-:W-:-:S06]  /*7260*/  FFMA.FTZ R82, R49, R63, R50 ;  /* 0x0000003f31527223 */ /* 0x001fcc0000010032 */
[----:B------:R-:W0:Y:S01]  /*7270*/  MUFU.RCP R77, R77 ;  /* 0x0000004d004d7308 */ /* 0x000e220000001000 */
[----:B------:R-:W-:Y:S01]  /*7280*/  FMUL.FTZ R83, R82, -1.4426950216293334961 ;  /* 0xbfb8aa3b52537820 */ /* 0x000fe20000410000 */
[----:B---3--:R-:W-:-:S06]  /*7290*/  FADD.FTZ R85, R85, 1 ;  /* 0x3f80000055557421 */ /* 0x008fcc0000010000 */
[----:B------:R-:W1:Y:S08]  /*72a0*/  MUFU.EX2 R83, R83 ;  /* 0x0000005300537308 */ /* 0x000e700000000800 */
[----:B------:R-:W3:Y:S01]  /*72b0*/  MUFU.RCP R63, R85 ;  /* 0x00000055003f7308 */ /* 0x000ee20000001000 */
[----:B0-----:R-:W-:Y:S01]  /*72c0*/  FMUL.FTZ R77, R78, R77 ;  /* 0x0000004d4e4d7220 */ /* 0x001fe20000410000 */
[----:B------:R-:W-:Y:S01]  /*72d0*/  FMUL.FTZ R78, R81, R84 ;  /* 0x00000054514e7220 */ /* 0x000fe20000410000 */
[----:B------:R-:W-:Y:S01]  /*72e0*/  SHF.L.U32 R84, R60, 0x10, RZ ;  /* 0x000000103c547819 */ /* 0x000fe200000006ff */
[----:B------:R-:W-:Y:S01]  /*72f0*/  FADD.FTZ R81, R129, -R46 ;  /* 0x8000002e81517221 */ /* 0x000fe20000010000 */
[----:B-1----:R-:W-:-:S03]  /*7300*/  FADD.FTZ R60, R83, 1 ;  /* 0x3f800000533c7421 */ /* 0x002fc60000010000 */
[----:B------:R-:W-:Y:S01]  /*7310*/  FADD.FTZ R84, -R46, R84 ;  /* 0x000000542e547221 */ /* 0x000fe20000010100 */
[----:B------:R-:W-:Y:S02]  /*7320*/  FMUL.FTZ R81, R33, R81 ;  /* 0x0000005121517220 */ /* 0x000fe40000410000 */
[----:B------:R-:W0:Y:S01]  /*7330*/  MUFU.RCP R60, R60 ;  /* 0x0000003c003c7308 */ /* 0x000e220000001000 */
[----:B---3--:R-:W-:Y:S01]  /*7340*/  FMUL.FTZ R63, R80, R63 ;  /* 0x0000003f503f7220 */ /* 0x008fe20000410000 */
[----:B------:R-:W-:Y:S01]  /*7350*/  SHF.L.U32 R80, R61, 0x10, RZ ;  /* 0x000000103d507819 */ /* 0x000fe200000006ff */
[C---:B------:R-:W-:Y:S01]  /*7360*/  FMUL.FTZ R84, R33.reuse, R84 ;  /* 0x0000005421547220 */ /* 0x040fe20000410000 */
[----:B------:R-:W-:Y:S01]  /*7370*/  FFMA.FTZ R81, R118, R81, R47 ;  /* 0x0000005176517223 */ /* 0x000fe2000001002f */
[----:B------:R-:W-:Y:S02]  /*7380*/  FMUL.FTZ R83, R33, R130 ;  /* 0x0000008221537220 */ /* 0x000fe40000410000 */
[----:B------:R-:W-:Y:S01]  /*7390*/  FADD.FTZ R80, -R46, R80 ;  /* 0x000000502e507221 */ /* 0x000fe20000010100 */
[----:B------:R-:W-:Y:S01]  /*73a0*/  FFMA.FTZ R84, R48, R84, R55 ;  /* 0x0000005430547223 */ /* 0x000fe20000010037 */
[----:B------:R-:W-:Y:S01]  /*73b0*/  FMUL.FTZ R61, R81, -1.4426950216293334961 ;  /* 0xbfb8aa3b513d7820 */ /* 0x000fe20000410000 */
[----:B------:R-:W-:Y:S01]  /*73c0*/  FFMA.FTZ R83, R119, R83, R0 ;  /* 0x0000005377537223 */ /* 0x000fe20000010000 */
[----:B------:R-:W-:Y:S01]  /*73d0*/  FMUL.FTZ R80, R33, R80 ;  /* 0x0000005021507220 */ /* 0x000fe20000410000 */
[----:B------:R-:W-:-:S02]  /*73e0*/  FMUL.FTZ R86, R84, -1.4426950216293334961 ;  /* 0xbfb8aa3b54567820 */ /* 0x000fc40000410000 */
[----:B------:R-:W-:Y:S01]  /*73f0*/  FMUL.FTZ R85, R83, -1.4426950216293334961 ;  /* 0xbfb8aa3b53557820 */ /* 0x000fe20000410000 */
[----:B------:R-:W1:Y:S01]  /*7400*/  MUFU.EX2 R61, R61 ;  /* 0x0000003d003d7308 */ /* 0x000e620000000800 */
[----:B------:R-:W-:Y:S01]  /*7410*/  FFMA.FTZ R80, R49, R80, R50 ;  /* 0x0000005031507223 */ /* 0x000fe20000010032 */
[----:B0-----:R-:W-:-:S03]  /*7420*/  FMUL.FTZ R60, R82, R60 ;  /* 0x0000003c523c7220 */ /* 0x001fc60000410000 */
[----:B------:R-:W-:-:S03]  /*7430*/  FMUL.FTZ R82, R80, -1.4426950216293334961 ;  /* 0xbfb8aa3b50527820 */ /* 0x000fc60000410000 */
[----:B------:R-:W0:Y:S08]  /*7440*/  MUFU.EX2 R86, R86 ;  /* 0x0000005600567308 */ /* 0x000e300000000800 */
[----:B------:R-:W3:Y:S01]  /*7450*/  MUFU.EX2 R85, R85 ;  /* 0x0000005500557308 */ /* 0x000ee20000000800 */
[----:B-1----:R-:W-:-:S07]  /*7460*/  FADD.FTZ R61, R61, 1 ;  /* 0x3f8000003d3d7421 */ /* 0x002fce0000010000 */
[----:B------:R-:W1:Y:S01]  /*7470*/  MUFU.EX2 R82, R82 ;  /* 0x0000005200527308 */ /* 0x000e620000000800 */
[----:B0-----:R-:W-:Y:S01]  /*7480*/  FADD.FTZ R86, R86, 1 ;  /* 0x3f80000056567421 */ /* 0x001fe20000010000 */
[----:B------:R-:W-:-:S04]  /*7490*/  FADD.FTZ R131, R131, -R46 ;  /* 0x8000002e83837221 */ /* 0x000fc80000010000 */
[----:B------:R-:W-:Y:S02]  /*74a0*/  FMUL.FTZ R131, R33, R131 ;  /* 0x0000008321837220 */ /* 0x000fe40000410000 */
[----:B------:R-:W0:Y:S01]  /*74b0*/  MUFU.RCP R61, R61 ;  /* 0x0000003d003d7308 */ /* 0x000e220000001000 */
[----:B---3--:R-:W-:-:S07]  /*74c0*/  FADD.FTZ R85, R85, 1 ;  /* 0x3f80000055557421 */ /* 0x008fce0000010000 */
[----:B------:R-:W3:Y:S01]  /*74d0*/  MUFU.RCP R87, R86 ;  /* 0x0000005600577308 */ /* 0x000ee20000001000 */
[----:B------:R-:W-:-:S07]  /*74e0*/  SHF.L.U32 R89, R58, 0x10, RZ ;  /* 0x000000103a597819 */ /* 0x000fce00000006ff */
[----:B------:R1:W4:Y:S02]  /*74f0*/  MUFU.RCP R88, R85 ;  /* 0x0000005500587308 */ /* 0x0003240000001000 */
[----:B-1----:R-:W-:Y:S01]  /*7500*/  FADD.FTZ R85, R82, 1 ;  /* 0x3f80000052557421 */ /* 0x002fe20000010000 */
[----:B------:R-:W-:-:S04]  /*7510*/  FFMA.FTZ R82, R118, R131, R47 ;  /* 0x0000008376527223 */ /* 0x000fc8000001002f */
[----:B------:R-:W-:Y:S01]  /*7520*/  FMUL.FTZ R86, R82, -1.4426950216293334961 ;  /* 0xbfb8aa3b52567820 */ /* 0x000fe20000410000 */
[----:B------:R-:W-:Y:S01]  /*7530*/  FADD.FTZ R89, -R46, R89 ;  /* 0x000000592e597221 */ /* 0x000fe20000010100 */
[----:B0-----:R-:W-:Y:S01]  /*7540*/  FMUL.FTZ R61, R81, R61 ;  /* 0x0000003d513d7220 */ /* 0x001fe20000410000 */
[----:B---3--:R-:W-:-:S03]  /*7550*/  FMUL.FTZ R81, R84, R87 ;  /* 0x0000005754517220 */ /* 0x008fc60000410000 */
[----:B------:R-:W0:Y:S01]  /*7560*/  MUFU.EX2 R86, R86 ;  /* 0x0000005600567308 */ /* 0x000e220000000800 */
[----:B------:R-:W-:Y:S01]  /*7570*/  FMUL.FTZ R84, R33, R89 ;  /* 0x0000005921547220 */ /* 0x000fe20000410000 */
[----:B------:R-:W-:-:S03]  /*7580*/  SHF.L.U32 R59, R59, 0x10, RZ ;  /* 0x000000103b3b7819 */ /* 0x000fc600000006ff */
[----:B------:R-:W-:Y:S01]  /*7590*/  FFMA.FTZ R84, R48, R84, R55 ;  /* 0x0000005430547223 */ /* 0x000fe20000010037 */
[----:B----4-:R-:W-:Y:S01]  /*75a0*/  FMUL.FTZ R58, R83, R88 ;  /* 0x00000058533a7220 */ /* 0x010fe20000410000 */
[----:B------:R-:W-:Y:S02]  /*75b0*/  FADD.FTZ R132, R132, -R46 ;  /* 0x8000002e84847221 */ /* 0x000fe40000010000 */
[----:B------:R-:W-:Y:S01]  /*75c0*/  FMUL.FTZ R88, R84, -1.4426950216293334961 ;  /* 0xbfb8aa3b54587820 */ /* 0x000fe20000410000 */
[----:B------:R-:W-:Y:S01]  /*75d0*/  FADD.FTZ R59, -R46, R59 ;  /* 0x0000003b2e3b7221 */ /* 0x000fe20000010100 */
[----:B------:R-:W-:-:S03]  /*75e0*/  FMUL.FTZ R83, R33, R132 ;  /* 0x0000008421537220 */ /* 0x000fc60000410000 */
[----:B------:R-:W-:Y:S01]  /*75f0*/  FMUL.FTZ R59, R33, R59 ;  /* 0x0000003b213b7220 */ /* 0x000fe20000410000 */
[----:B------:R-:W1:Y:S01]  /*7600*/  MUFU.EX2 R88, R88 ;  /* 0x0000005800587308 */ /* 0x000e620000000800 */
[----:B0-----:R-:W-:Y:S01]  /*7610*/  FADD.FTZ R86, R86, 1 ;  /* 0x3f80000056567421 */ /* 0x001fe20000010000 */
[----:B------:R-:W-:-:S06]  /*7620*/  FFMA.FTZ R83, R119, R83, R0 ;  /* 0x0000005377537223 */ /* 0x000fcc0000010000 */
[----:B------:R0:W-:Y:S01]  /*7630*/  MUFU.RCP R90, R86 ;  /* 0x00000056005a7308 */ /* 0x0001e20000001000 */
[----:B------:R-:W-:Y:S01]  /*7640*/  FMUL.FTZ R89, R83, -1.4426950216293334961 ;  /* 0xbfb8aa3b53597820 */ /* 0x000fe20000410000 */
[----:B0-----:R-:W-:-:S06]  /*7650*/  FFMA.FTZ R86, R49, R59, R50 ;  /* 0x0000003b31567223 */ /* 0x001fcc0000010032 */
[----:B------:R-:W0:Y:S01]  /*7660*/  MUFU.RCP R85, R85 ;  /* 0x0000005500557308 */ /* 0x000e220000001000 */
[----:B------:R-:W-:-:S07]  /*7670*/  FMUL.FTZ R87, R86, -1.4426950216293334961 ;  /* 0xbfb8aa3b56577820 */ /* 0x000fce0000410000 */
[----:B------:R-:W3:Y:S01]  /*7680*/  MUFU.EX2 R89, R89 ;  /* 0x0000005900597308 */ /* 0x000ee20000000800 */
[----:B-1----:R-:W-:-:S07]  /*7690*/  FADD.FTZ R88, R88, 1 ;  /* 0x3f80000058587421 */ /* 0x002fce0000010000 */
[----:B------:R-:W1:Y:S01]  /*76a0*/  MUFU.EX2 R87, R87 ;  /* 0x0000005700577308 */ /* 0x000e620000000800 */
[----:B0-----:R-:W-:Y:S01]  /*76b0*/  FMUL.FTZ R80, R80, R85 ;  /* 0x0000005550507220 */ /* 0x001fe20000410000 */
[----:B------:R-:W-:Y:S01]  /*76c0*/  FADD.FTZ R85, R133, -R46 ;  /* 0x8000002e85557221 */ /* 0x000fe20000010000 */
[----:B------:R-:W-:Y:S01]  /*76d0*/  SHF.L.U32 R56, R56, 0x10, RZ ;  /* 0x0000001038387819 */ /* 0x000fe200000006ff */
[----:B------:R-:W-:-:S04]  /*76e0*/  FMUL.FTZ R59, R82, R90 ;  /* 0x0000005a523b7220 */ /* 0x000fc80000410000 */
[----:B------:R-:W0:Y:S01]  /*76f0*/  MUFU.RCP R88, R88 ;  /* 0x0000005800587308 */ /* 0x000e220000001000 */
[----:B------:R-:W-:Y:S01]  /*7700*/  FMUL.FTZ R85, R33, R85 ;  /* 0x0000005521557220 */ /* 0x000fe20000410000 */
[----:B---3--:R-:W-:Y:S01]  /*7710*/  FADD.FTZ R82, R89, 1 ;  /* 0x3f80000059527421 */ /* 0x008fe20000010000 */
[----:B------:R-:W-:Y:S02]  /*7720*/  FADD.FTZ R56, -R46, R56 ;  /* 0x000000382e387221 */ /* 0x000fe40000010100 */
[----:B------:R-:W-:Y:S02]  /*7730*/  FFMA.FTZ R85, R118, R85, R47 ;  /* 0x0000005576557223 */ /* 0x000fe4000001002f */
[----:B------:R-:W-:Y:S01]  /*7740*/  FMUL.FTZ R56, R33, R56 ;  /* 0x0000003821387220 */ /* 0x000fe20000410000 */
[----:B-1----:R-:W-:Y:S01]  /*7750*/  FADD.FTZ R87, R87, 1 ;  /* 0x3f80000057577421 */ /* 0x002fe20000010000 */
[----:B------:R-:W1:Y:S01]  /*7760*/  MUFU.RCP R82, R82 ;  /* 0x0000005200527308 */ /* 0x000e620000001000 */
[----:B------:R-:W-:-:S07]  /*7770*/  FMUL.FTZ R90, R85, -1.4426950216293334961 ;  /* 0xbfb8aa3b555a7820 */ /* 0x000fce0000410000 */
[----:B------:R3:W4:Y:S01]  /*7780*/  MUFU.RCP R89, R87 ;  /* 0x0000005700597308 */ /* 0x0007220000001000 */
[----:B0-----:R-:W-:Y:S01]  /*7790*/  FMUL.FTZ R84, R84, R88 ;  /* 0x0000005854547220 */ /* 0x001fe20000410000 */
[----:B---3--:R-:W-:-:S06]  /*77a0*/  FFMA.FTZ R87, R48, R56, R55 ;  /* 0x0000003830577223 */ /* 0x008fcc0000010037 */
[----:B------:R-:W0:Y:S01]  /*77b0*/  MUFU.EX2 R90, R90 ;  /* 0x0000005a005a7308 */ /* 0x000e220000000800 */
[----:B------:R-:W-:Y:S01]  /*77c0*/  FMUL.FTZ R88, R87, -1.4426950216293334961 ;  /* 0xbfb8aa3b57587820 */ /* 0x000fe20000410000 */
[----:B-1----:R-:W-:-:S06]  /*77d0*/  FMUL.FTZ R82, R83, R82 ;  /* 0x0000005253527220 */ /* 0x002fcc0000410000 */
[----:B------:R-:W1:Y:S01]  /*77e0*/  MUFU.EX2 R88, R88 ;  /* 0x0000005800587308 */ /* 0x000e620000000800 */
[----:B----4-:R-:W-:Y:S01]  /*77f0*/  FMUL.FTZ R83, R86, R89 ;  /* 0x0000005956537220 */ /* 0x010fe20000410000 */
[----:B------:R-:W-:-:S04]  /*7800*/  FADD.FTZ R86, R134, -R46 ;  /* 0x8000002e86567221 */ /* 0x000fc80000010000 */
[----:B------:R-:W-:Y:S01]  /*7810*/  FMUL.FTZ R86, R33, R86 ;  /* 0x0000005621567220 */ /* 0x000fe20000410000 */
[----:B0-----:R-:W-:-:S03]  /*7820*/  FADD.FTZ R90, R90, 1 ;  /* 0x3f8000005a5a7421 */ /* 0x001fc60000010000 */
[----:B------:R-:W-:Y:S01]  /*7830*/  FFMA.FTZ R86, R119, R86, R0 ;  /* 0x0000005677567223 */ /* 0x000fe20000010000 */
[----:B------:R1:W0:Y:S01]  /*7840*/  MUFU.RCP R56, R90 ;  /* 0x0000005a00387308 */ /* 0x0002220000001000 */
[----:B------:R-:W-:Y:S02]  /*7850*/  SHF.L.U32 R57, R57, 0x10, RZ ;  /* 0x0000001039397819 */ /* 0x000fe400000006ff */
[----:B------:R-:W-:Y:S01]  /*7860*/  FMUL.FTZ R93, R86, -1.4426950216293334961 ;  /* 0xbfb8aa3b565d7820 */ /* 0x000fe20000410000 */
[----:B-1----:R-:W-:Y:S02]  /*7870*/  FADD.FTZ R90, R88, 1 ;  /* 0x3f800000585a7421 */ /* 0x002fe40000010000 */
[----:B------:R-:W-:-:S03]  /*7880*/  FADD.FTZ R88, -R46, R57 ;  /* 0x000000392e587221 */ /* 0x000fc60000010100 */
[----:B------:R-:W-:Y:S01]  /*7890*/  MUFU.EX2 R93, R93 ;  /* 0x0000005d005d7308 */ /* 0x000fe20000000800 */
[----:B------:R-:W-:Y:S01]  /*78a0*/  SHF.L.U32 R54, R54, 0x10, RZ ;  /* 0x0000001036367819 */ /* 0x000fe200000006ff */
[----:B------:R-:W-:Y:S01]  /*78b0*/  FADD.FTZ R135, R135, -R46 ;  /* 0x8000002e87877221 */ /* 0x000fe20000010000 */
[----:B------:R-:W-:-:S05]  /*78c0*/  FMUL.FTZ R88, R33, R88 ;  /* 0x0000005821587220 */ /* 0x000fca0000410000 */
[----:B------:R-:W1:Y:S01]  /*78d0*/  MUFU.RCP R90, R90 ;  /* 0x0000005a005a7308 */ /* 0x000e620000001000 */
[----:B------:R-:W-:Y:S01]  /*78e0*/  FFMA.FTZ R88, R49, R88, R50 ;  /* 0x0000005831587223 */ /* 0x000fe20000010032 */
[----:B0-----:R-:W-:Y:S01]  /*78f0*/  FMUL.FTZ R56, R85, R56 ;  /* 0x0000003855387220 */ /* 0x001fe20000410000 */
[C---:B------:R-:W-:Y:S01]  /*7900*/  FMUL.FTZ R57, R33.reuse, R135 ;  /* 0x0000008721397220 */ /* 0x040fe20000410000 */
[----:B------:R-:W-:Y:S01]  /*7910*/  FADD.FTZ R85, -R46, R54 ;  /* 0x000000362e557221 */ /* 0x000fe20000010100 */
[----:B------:R-:W-:Y:S02]  /*7920*/  FMUL.FTZ R91, R88, -1.4426950216293334961 ;  /* 0xbfb8aa3b585b7820 */ /* 0x000fe40000410000 */
[----:B------:R-:W-:Y:S01]  /*7930*/  FFMA.FTZ R57, R118, R57, R47 ;  /* 0x0000003976397223 */ /* 0x000fe2000001002f */
[----:B------:R-:W-:-:S03]  /*7940*/  FMUL.FTZ R85, R33, R85 ;  /* 0x0000005521557220 */ /* 0x000fc60000410000 */
[----:B------:R-:W-:Y:S01]  /*7950*/  FMUL.FTZ R89, R57, -1.4426950216293334961 ;  /* 0xbfb8aa3b39597820 */ /* 0x000fe20000410000 */
[----:B------:R-:W0:Y:S01]  /*7960*/  MUFU.EX2 R91, R91 ;  /* 0x0000005b005b7308 */ /* 0x000e220000000800 */
[----:B------:R-:W-:Y:S01]  /*7970*/  FFMA.FTZ R85, R48, R85, R55 ;  /* 0x0000005530557223 */ /* 0x000fe20000010037 */
[----:B-1----:R-:W-:Y:S01]  /*7980*/  FMUL.FTZ R54, R87, R90 ;  /* 0x0000005a57367220 */ /* 0x002fe20000410000 */
[----:B------:R-:W-:Y:S02]  /*7990*/  FADD.FTZ R90, R93, 1 ;  /* 0x3f8000005d5a7421 */ /* 0x000fe40000010000 */
[----:B------:R-:W-:-:S03]  /*79a0*/  FMUL.FTZ R92, R85, -1.4426950216293334961 ;  /* 0xbfb8aa3b555c7820 */ /* 0x000fc60000410000 */
[----:B------:R-:W1:Y:S01]  /*79b0*/  MUFU.EX2 R89, R89 ;  /* 0x0000005900597308 */ /* 0x000e620000000800 */
[----:B------:R-:W-:-:S07]  /*79c0*/  FADD.FTZ R136, R136, -R46 ;  /* 0x8000002e88887221 */ /* 0x000fce0000010000 */
[----:B------:R-:W3:Y:S01]  /*79d0*/  MUFU.RCP R90, R90 ;  /* 0x0000005a005a7308 */ /* 0x000ee20000001000 */
[----:B------:R-:W-:-:S07]  /*79e0*/  FMUL.FTZ R120, R33, R136 ;  /* 0x0000008821787220 */ /* 0x000fce0000410000 */
[----:B------:R-:W4:Y:S01]  /*79f0*/  MUFU.EX2 R92, R92 ;  /* 0x0000005c005c7308 */ /* 0x000f220000000800 */
[----:B0-----:R-:W-:Y:S01]  /*7a00*/  FADD.FTZ R87, R91, 1 ;  /* 0x3f8000005b577421 */ /* 0x001fe20000010000 */
[----:B------:R-:W-:Y:S01]  /*7a10*/  FFMA.FTZ R120, R119, R120, R0 ;  /* 0x0000007877787223 */ /* 0x000fe20000010000 */
[----:B-1----:R-:W-:-:S05]  /*7a20*/  FADD.FTZ R89, R89, 1 ;  /* 0x3f80000059597421 */ /* 0x002fca0000010000 */
[----:B------:R-:W0:Y:S01]  /*7a30*/  MUFU.RCP R87, R87 ;  /* 0x0000005700577308 */ /* 0x000e220000001000 */
[----:B---3--:R-:W-:Y:S01]  /*7a40*/  FMUL.FTZ R86, R86, R90 ;  /* 0x0000005a56567220 */ /* 0x008fe20000410000 */
[----:B------:R-:W-:-:S06]  /*7a50*/  FMUL.FTZ R90, R120, -1.4426950216293334961 ;  /* 0xbfb8aa3b785a7820 */ /* 0x000fcc0000410000 */
[----:B------:R4:W1:Y:S01]  /*7a60*/  MUFU.RCP R91, R89 ;  /* 0x00000059005b7308 */ /* 0x0008620000001000 */
[----:B------:R-:W-:Y:S01]  /*7a70*/  SHF.L.U32 R110, R110, 0x10, RZ ;  /* 0x000000106e6e7819 */ /* 0x000fe200000006ff */
[----:B----4-:R-:W-:-:S06]  /*7a80*/  FADD.FTZ R89, R92, 1 ;  /* 0x3f8000005c597421 */ /* 0x010fcc0000010000 */
[----:B------:R-:W3:Y:S01]  /*7a90*/  MUFU.EX2 R90, R90 ;  /* 0x0000005a005a7308 */ /* 0x000ee20000000800 */
[----:B------:R-:W-:-:S07]  /*7aa0*/  FADD.FTZ R110, -R46, R110 ;  /* 0x0000006e2e6e7221 */ /* 0x000fce0000010100 */
[----:B------:R-:W4:Y:S01]  /*7ab0*/  MUFU.RCP R89, R89 ;  /* 0x0000005900597308 */ /* 0x000f220000001000 */
[----:B0-----:R-:W-:Y:S01]  /*7ac0*/  FMUL.FTZ R87, R88, R87 ;  /* 0x0000005758577220 */ /* 0x001fe20000410000 */
[----:B------:R-:W-:Y:S01]  /*7ad0*/  SHF.L.U32 R88, R114, 0x10, RZ ;  /* 0x0000001072587819 */ /* 0x000fe200000006ff */
[----:B------:R-:W-:Y:S01]  /*7ae0*/  FMUL.FTZ R110, R33, R110 ;  /* 0x0000006e216e7220 */ /* 0x000fe20000410000 */
[----:B-1----:R-:W-:-:S03]  /*7af0*/  FMUL.FTZ R57, R57, R91 ;  /* 0x0000005b39397220 */ /* 0x002fc60000410000 */
[----:B------:R-:W-:Y:S01]  /*7b00*/  FADD.FTZ R88, -R46, R88 ;  /* 0x000000582e587221 */ /* 0x000fe20000010100 */
[----:B------:R-:W-:Y:S01]  /*7b10*/  FFMA.FTZ R121, R49, R110, R50 ;  /* 0x0000006e31797223 */ /* 0x000fe20000010032 */
[----:B---3--:R-:W-:Y:S02]  /*7b20*/  FADD.FTZ R90, R90, 1 ;  /* 0x3f8000005a5a7421 */ /* 0x008fe40000010000 */
[----:B------:R-:W-:Y:S02]  /*7b30*/  FMUL.FTZ R88, R33, R88 ;  /* 0x0000005821587220 */ /* 0x000fe40000410000 */
[----:B------:R0:W-:Y:S01]  /*7b40*/  MUFU.RCP R91, R90 ;  /* 0x0000005a005b7308 */ /* 0x0001e20000001000 */
[----:B----4-:R-:W-:Y:S01]  /*7b50*/  FMUL.FTZ R85, R85, R89 ;  /* 0x0000005955557220 */ /* 0x010fe20000410000 */
[----:B------:R-:W-:Y:S01]  /*7b60*/  FADD.FTZ R89, R138, -R46 ;  /* 0x8000002e8a597221 */ /* 0x000fe20000010000 */
[----:B------:R-:W-:Y:S01]  /*7b70*/  FFMA.FTZ R123, R48, R88, R55 ;  /* 0x00000058307b7223 */ /* 0x000fe20000010037 */
[----:B0-----:R-:W-:-:S02]  /*7b80*/  FMUL.FTZ R90, R121, -1.4426950216293334961 ;  /* 0xbfb8aa3b795a7820 */ /* 0x001fc40000410000 */
[----:B------:R-:W-:Y:S01]  /*7b90*/  FMUL.FTZ R89, R33, R89 ;  /* 0x0000005921597220 */ /* 0x000fe20000410000 */
[----:B------:R-:W-:-:S03]  /*7ba0*/  FMUL.FTZ R88, R123, -1.4426950216293334961 ;  /* 0xbfb8aa3b7b587820 */ /* 0x000fc60000410000 */
[----:B------:R-:W0:Y:S01]  /*7bb0*/  MUFU.EX2 R90, R90 ;  /* 0x0000005a005a7308 */ /* 0x000e220000000800 */
[----:B------:R-:W-:-:S04]  /*7bc0*/  FFMA.FTZ R89, R119, R89, R0 ;  /* 0x0000005977597223 */ /* 0x000fc80000010000 */
[----:B------:R-:W-:-:S03]  /*7bd0*/  FMUL.FTZ R93, R89, -1.4426950216293334961 ;  /* 0xbfb8aa3b595d7820 */ /* 0x000fc60000410000 */
[----:B------:R-:W1:Y:S08]  /*7be0*/  MUFU.EX2 R88, R88 ;  /* 0x0000005800587308 */ /* 0x000e700000000800 */
[----:B------:R-:W3:Y:S01]  /*7bf0*/  MUFU.EX2 R93, R93 ;  /* 0x0000005d005d7308 */ /* 0x000ee20000000800 */
[----:B0-----:R-:W-:Y:S01]  /*7c00*/  FADD.FTZ R90, R90, 1 ;  /* 0x3f8000005a5a7421 */ /* 0x001fe20000010000 */
[----:B------:R-:W-:-:S06]  /*7c10*/  FMUL.FTZ R120, R120, R91 ;  /* 0x0000005b78787220 */ /* 0x000fcc0000410000 */
[----:B------:R0:W-:Y:S01]  /*7c20*/  MUFU.RCP R91, R90 ;  /* 0x0000005a005b7308 */ /* 0x0001e20000001000 */
[----:B-1----:R-:W-:Y:S01]  /*7c30*/  FADD.FTZ R88, R88, 1 ;  /* 0x3f80000058587421 */ /* 0x002fe20000010000 */
[----:B0-----:R-:W-:-:S05]  /*7c40*/  SHF.L.U32 R90, R115, 0x10, RZ ;  /* 0x00000010735a7819 */ /* 0x001fca00000006ff */
[----:B------:R-:W-:Y:S02]  /*7c50*/  FADD.FTZ R94, -R46, R90 ;  /* 0x0000005a2e5e7221 */ /* 0x000fe40000010100 */
[----:B------:R3:W-:Y:S02]  /*7c60*/  MUFU.RCP R90, R88 ;  /* 0x00000058005a7308 */ /* 0x0007e40000001000 */
[----:B---3--:R-:W-:-:S06]  /*7c70*/  FADD.FTZ R88, R93, 1 ;  /* 0x3f8000005d587421 */ /* 0x008fcc0000010000 */
[----:B------:R-:W0:Y:S01]  /*7c80*/  MUFU.RCP R88, R88 ;  /* 0x0000005800587308 */ /* 0x000e220000001000 */
[--C-:B------:R-:W-:Y:S01]  /*7c90*/  FADD.FTZ R137, R137, -R46.reuse ;  /* 0x8000002e89897221 */ /* 0x100fe20000010000 */
[--C-:B------:R-:W-:Y:S01]  /*7ca0*/  FADD.FTZ R139, R139, -R46.reuse ;  /* 0x8000002e8b8b7221 */ /* 0x100fe20000010000 */
[--C-:B------:R-:W-:Y:S01]  /*7cb0*/  FADD.FTZ R141, R141, -R46.reuse ;  /* 0x8000002e8d8d7221 */ /* 0x100fe20000010000 */
[--C-:B------:R-:W-:Y:S01]  /*7cc0*/  FADD.FTZ R143, R143, -R46.reuse ;  /* 0x8000002e8f8f7221 */ /* 0x100fe20000010000 */
[--C-:B------:R-:W-:Y:S01]  /*7cd0*/  FADD.FTZ R145, R145, -R46.reuse ;  /* 0x8000002e91917221 */ /* 0x100fe20000010000 */
[C---:B------:R-:W-:Y:S01]  /*7ce0*/  FMUL.FTZ R122, R33.reuse, R137 ;  /* 0x00000089217a7220 */ /* 0x040fe20000410000 */
[C---:B------:R-:W-:Y:S01]  /*7cf0*/  FMUL.FTZ R125, R33.reuse, R139 ;  /* 0x0000008b217d7220 */ /* 0x040fe20000410000 */
[C---:B------:R-:W-:Y:S01]  /*7d00*/  FMUL.FTZ R128, R33.reuse, R141 ;  /* 0x0000008d21807220 */ /* 0x040fe20000410000 */
[C---:B------:R-:W-:Y:S01]  /*7d10*/  FMUL.FTZ R130, R33.reuse, R143 ;  /* 0x0000008f21827220 */ /* 0x040fe20000410000 */
[----:B------:R-:W-:Y:S01]  /*7d20*/  FMUL.FTZ R145, R33, R145 ;  /* 0x0000009121917220 */ /* 0x000fe20000410000 */
[----:B------:R-:W-:Y:S01]  /*7d30*/  FADD.FTZ R140, R140, -R46 ;  /* 0x8000002e8c8c7221 */ /* 0x000fe20000010000 */
[C-C-:B------:R-:W-:Y:S01]  /*7d40*/  FFMA.FTZ R122, R118.reuse, R122, R47.reuse ;  /* 0x0000007a767a7223 */ /* 0x140fe2000001002f */
[C-C-:B------:R-:W-:Y:S01]  /*7d50*/  FFMA.FTZ R125, R118.reuse, R125, R47.reuse ;  /* 0x0000007d767d7223 */ /* 0x140fe2000001002f */
[C-C-:B------:R-:W-:Y:S01]  /*7d60*/  FFMA.FTZ R128, R118.reuse, R128, R47.reuse ;  /* 0x0000008076807223 */ /* 0x140fe2000001002f */
[C-C-:B------:R-:W-:Y:S01]  /*7d70*/  FFMA.FTZ R130, R118.reuse, R130, R47.reuse ;  /* 0x0000008276827223 */ /* 0x140fe2000001002f */
[----:B------:R-:W-:Y:S01]  /*7d80*/  FFMA.FTZ R47, R118, R145, R47 ;  /* 0x00000091762f7223 */ /* 0x000fe2000001002f */
[----:B0-----:R-:W-:Y:S01]  /*7d90*/  FMUL.FTZ R118, R89, R88 ;  /* 0x0000005859767220 */ /* 0x001fe20000410000 */
[----:B------:R-:W-:Y:S01]  /*7da0*/  FMUL.FTZ R88, R33, R140 ;  /* 0x0000008c21587220 */ /* 0x000fe20000410000 */
[----:B------:R-:W-:-:S03]  /*7db0*/  FMUL.FTZ R123, R123, R90 ;  /* 0x0000005a7b7b7220 */ /* 0x000fc60000410000 */
[----:B------:R-:W-:-:S04]  /*7dc0*/  FFMA.FTZ R88, R119, R88, R0 ;  /* 0x0000005877587223 */ /* 0x000fc80000010000 */
[----:B------:R-:W-:-:S06]  /*7dd0*/  FMUL.FTZ R90, R88, -1.4426950216293334961 ;  /* 0xbfb8aa3b585a7820 */ /* 0x000fcc0000410000 */
[----:B------:R-:W0:Y:S01]  /*7de0*/  MUFU.EX2 R90, R90 ;  /* 0x0000005a005a7308 */ /* 0x000e220000000800 */
[----:B------:R-:W-:Y:S02]  /*7df0*/  SHF.L.U32 R126, R116, 0x10, RZ ;  /* 0x00000010747e7819 */ /* 0x000fe400000006ff */
[----:B------:R-:W-:Y:S02]  /*7e00*/  SHF.L.U32 R129, R106, 0x10, RZ ;  /* 0x000000106a817819 */ /* 0x000fe400000006ff */
[----:B------:R-:W-:Y:S02]  /*7e10*/  SHF.L.U32 R131, R104, 0x10, RZ ;  /* 0x0000001068837819 */ /* 0x000fe400000006ff */
[----:B--2---:R-:W-:Y:S01]  /*7e20*/  SHF.L.U32 R93, R105, 0x10, RZ ;  /* 0x00000010695d7819 */ /* 0x004fe200000006ff */
[----:B0-----:R-:W-:-:S06]  /*7e30*/  FADD.FTZ R90, R90, 1 ;  /* 0x3f8000005a5a7421 */ /* 0x001fcc0000010000 */
[----:B------:R-:W0:Y:S01]  /*7e40*/  MUFU.RCP R90, R90 ;  /* 0x0000005a005a7308 */ /* 0x000e220000001000 */
[C---:B------:R-:W-:Y:S01]  /*7e50*/  FADD.FTZ R126, -R46.reuse, R126 ;  /* 0x0000007e2e7e7221 */ /* 0x040fe20000010100 */
[C---:B------:R-:W-:Y:S01]  /*7e60*/  FADD.FTZ R129, -R46.reuse, R129 ;  /* 0x000000812e817221 */ /* 0x040fe20000010100 */
[C---:B------:R-:W-:Y:S01]  /*7e70*/  FADD.FTZ R131, -R46.reuse, R131 ;  /* 0x000000832e837221 */ /* 0x040fe20000010100 */
[----:B------:R-:W-:Y:S01]  /*7e80*/  FADD.FTZ R93, -R46, R93 ;  /* 0x0000005d2e5d7221 */ /* 0x000fe20000010100 */
[C---:B------:R-:W-:Y:S01]  /*7e90*/  FMUL.FTZ R126, R33.reuse, R126 ;  /* 0x0000007e217e7220 */ /* 0x040fe20000410000 */
[C---:B------:R-:W-:Y:S01]  /*7ea0*/  FMUL.FTZ R129, R33.reuse, R129 ;  /* 0x0000008121817220 */ /* 0x040fe20000410000 */
[C---:B------:R-:W-:Y:S01]  /*7eb0*/  FMUL.FTZ R131, R33.reuse, R131 ;  /* 0x0000008321837220 */ /* 0x040fe20000410000 */
[----:B------:R-:W-:Y:S01]  /*7ec0*/  FMUL.FTZ R93, R33, R93 ;  /* 0x0000005d215d7220 */ /* 0x000fe20000410000 */
[C-C-:B------:R-:W-:Y:S01]  /*7ed0*/  FFMA.FTZ R126, R48.reuse, R126, R55.reuse ;  /* 0x0000007e307e7223 */ /* 0x140fe20000010037 */
[C-C-:B------:R-:W-:Y:S01]  /*7ee0*/  FFMA.FTZ R129, R48.reuse, R129, R55.reuse ;  /* 0x0000008130817223 */ /* 0x140fe20000010037 */
[C-C-:B------:R-:W-:Y:S01]  /*7ef0*/  FFMA.FTZ R131, R48.reuse, R131, R55.reuse ;  /* 0x0000008330837223 */ /* 0x140fe20000010037 */
[----:B------:R-:W-:Y:S01]  /*7f00*/  STL [R1+0x158], R109 ;  /* 0x0001586d01007387 */ /* 0x000fe20000100800 */
[----:B------:R-:W-:-:S03]  /*7f10*/  FFMA.FTZ R48, R48, R93, R55 ;  /* 0x0000005d30307223 */ /* 0x000fc60000010037 */
[----:B------:R1:W-:Y:S01]  /*7f20*/  STL [R1+0x15c], R34 ;  /* 0x00015c2201007387 */ /* 0x0003e20000100800 */
[----:B0-----:R-:W-:Y:S01]  /*7f30*/  FMUL.FTZ R55, R88, R90 ;  /* 0x0000005a58377220 */ /* 0x001fe20000410000 */
[----:B------:R-:W-:Y:S02]  /*7f40*/  SHF.L.U32 R88, R113, 0x10, RZ ;  /* 0x0000001071587819 */ /* 0x000fe400000006ff */
[----:B------:R0:W-:Y:S04]  /*7f50*/  STL [R1+0x160], R108 ;  /* 0x0001606c01007387 */ /* 0x0001e80000100800 */
[----:B------:R-:W2:Y:S01]  /*7f60*/  LDL.LU R113, [R1+0x118] ;  /* 0x0001180001717983 */ /* 0x000ea20000300800 */
[----:B------:R-:W-:-:S04]  /*7f70*/  FMUL.FTZ R94, R33, R94 ;  /* 0x0000005e215e7220 */ /* 0x000fc80000410000 */
[----:B------:R-:W-:Y:S01]  /*7f80*/  FFMA.FTZ R124, R49, R94, R50 ;  /* 0x0000005e317c7223 */ /* 0x000fe20000010032 */
[----:B------:R-:W-:-:S06]  /*7f90*/  FMUL.FTZ R94, R47, -1.4426950216293334961 ;  /* 0xbfb8aa3b2f5e7820 */ /* 0x000fcc0000410000 */
[----:B------:R-:W3:Y:S02]  /*7fa0*/  MUFU.EX2 R94, R94 ;  /* 0x0000005e005e7308 */ /* 0x000ee40000000800 */
[----:B---3--:R-:W-:-:S06]  /*7fb0*/  FADD.FTZ R94, R94, 1 ;  /* 0x3f8000005e5e7421 */ /* 0x008fcc0000010000 */
[----:B------:R-:W-:Y:S01]  /*7fc0*/  MUFU.RCP R134, R94 ;  /* 0x0000005e00867308 */ /* 0x000fe20000001000 */
[----:B------:R-:W-:Y:S01]  /*7fd0*/  FMUL.FTZ R92, R122, -1.4426950216293334961 ;  /* 0xbfb8aa3b7a5c7820 */ /* 0x000fe20000410000 */
[----:B------:R-:W-:Y:S01]  /*7fe0*/  FMUL.FTZ R121, R121, R91 ;  /* 0x0000005b79797220 */ /* 0x000fe20000410000 */
[----:B------:R-:W-:-:S05]  /*7ff0*/  FMUL.FTZ R91, R124, -1.4426950216293334961 ;  /* 0xbfb8aa3b7c5b7820 */ /* 0x000fca0000410000 */
[----:B------:R-:W3:Y:S08]  /*8000*/  MUFU.EX2 R92, R92 ;  /* 0x0000005c005c7308 */ /* 0x000ef00000000800 */
[----:B------:R-:W4:Y:S01]  /*8010*/  MUFU.EX2 R91, R91 ;  /* 0x0000005b005b7308 */ /* 0x000f220000000800 */
[----:B---3--:R-:W-:-:S07]  /*8020*/  FADD.FTZ R92, R92, 1 ;  /* 0x3f8000005c5c7421 */ /* 0x008fce0000010000 */
[----:B------:R-:W3:Y:S01]  /*8030*/  MUFU.RCP R92, R92 ;  /* 0x0000005c005c7308 */ /* 0x000ee20000001000 */
[----:B----4-:R-:W-:Y:S01]  /*8040*/  FADD.FTZ R89, R91, 1 ;  /* 0x3f8000005b597421 */ /* 0x010fe20000010000 */
[----:B------:R-:W-:-:S06]  /*8050*/  SHF.L.U32 R127, R117, 0x10, RZ ;  /* 0x00000010757f7819 */ /* 0x000fcc00000006ff */
[----:B------:R-:W4:Y:S01]  /*8060*/  MUFU.RCP R89, R89 ;  /* 0x0000005900597308 */ /* 0x000f220000001000 */
[----:B------:R-:W-:-:S04]  /*8070*/  FADD.FTZ R127, -R46, R127 ;  /* 0x0000007f2e7f7221 */ /* 0x000fc80000010100 */
[----:B------:R-:W-:Y:S01]  /*8080*/  FMUL.FTZ R127, R33, R127 ;  /* 0x0000007f217f7220 */ /* 0x000fe20000410000 */
[----:B---3--:R-:W-:Y:S01]  /*8090*/  FMUL.FTZ R122, R122, R92 ;  /* 0x0000005c7a7a7220 */ /* 0x008fe20000410000 */
[----:B------:R-:W-:Y:S02]  /*80a0*/  FMUL.FTZ R92, R125, -1.4426950216293334961 ;  /* 0xbfb8aa3b7d5c7820 */ /* 0x000fe40000410000 */
[----:B------:R-:W-:-:S04]  /*80b0*/  FFMA.FTZ R127, R49, R127, R50 ;  /* 0x0000007f317f7223 */ /* 0x000fc80000010032 */
[----:B------:R-:W3:Y:S01]  /*80c0*/  MUFU.EX2 R92, R92 ;  /* 0x0000005c005c7308 */ /* 0x000ee20000000800 */
[----:B----4-:R-:W-:Y:S01]  /*80d0*/  FMUL.FTZ R124, R124, R89 ;  /* 0x000000597c7c7220 */ /* 0x010fe20000410000 */
[----:B------:R-:W-:Y:S01]  /*80e0*/  FMUL.FTZ R89, R127, -1.4426950216293334961 ;  /* 0xbfb8aa3b7f597820 */ /* 0x000fe20000410000 */
[----:B------:R-:W-:-:S05]  /*80f0*/  FMUL.FTZ R91, R126, -1.4426950216293334961 ;  /* 0xbfb8aa3b7e5b7820 */ /* 0x000fca0000410000 */
[----:B------:R-:W4:Y:S01]  /*8100*/  MUFU.EX2 R89, R89 ;  /* 0x0000005900597308 */ /* 0x000f220000000800 */
[----:B--2---:R-:W-:Y:S02]  /*8110*/  SHF.L.U32 R133, R113, 0x10, RZ ;  /* 0x0000001071857819 */ /* 0x004fe400000006ff */
[----:B------:R-:W2:Y:S04]  /*8120*/  LDL.LU R113, [R1+0x120] ;  /* 0x0001200001717983 */ /* 0x000ea80000300800 */
        /* <DEDUP_REMOVED lines=8> */
[----:B------:R-:W2:Y:S01]  /*81b0*/  LDL.LU R35, [R1+0x6c] ;  /* 0x00006c0001237983 */ /* 0x000ea20000300800 */
[----:B---3--:R-:W-:Y:S01]  /*81c0*/  FADD.FTZ R92, R92, 1 ;  /* 0x3f8000005c5c7421 */ /* 0x008fe20000010000 */
[----:B------:R-:W3:Y:S01]  /*81d0*/  MUFU.EX2 R91, R91 ;  /* 0x0000005b005b7308 */ /* 0x000ee20000000800 */
[----:B----4-:R-:W-:Y:S01]  /*81e0*/  FADD.FTZ R89, R89, 1 ;  /* 0x3f80000059597421 */ /* 0x010fe20000010000 */
[----:B------:R-:W-:Y:S01]  /*81f0*/  FADD.FTZ R88, -R46, R88 ;  /* 0x000000582e587221 */ /* 0x000fe20000010100 */
[----:B------:R-:W-:Y:S01]  /*8200*/  FMUL.FTZ R93, R128, -1.4426950216293334961 ;  /* 0xbfb8aa3b805d7820 */ /* 0x000fe20000410000 */
[--C-:B------:R-:W-:Y:S01]  /*8210*/  FADD.FTZ R142, R142, -R46.reuse ;  /* 0x8000002e8e8e7221 */ /* 0x100fe20000010000 */
[--C-:B------:R-:W-:Y:S01]  /*8220*/  FADD.FTZ R144, R144, -R46.reuse ;  /* 0x8000002e90907221 */ /* 0x100fe20000010000 */
[----:B------:R-:W-:Y:S01]  /*8230*/  FADD.FTZ R146, R146, -R46 ;  /* 0x8000002e92927221 */ /* 0x000fe20000010000 */
[----:B------:R-:W-:Y:S01]  /*8240*/  FADD.FTZ R133, -R46, R133 ;  /* 0x000000852e857221 */ /* 0x000fe20000010100 */
[----:B------:R-:W4:Y:S01]  /*8250*/  MUFU.RCP R92, R92 ;  /* 0x0000005c005c7308 */ /* 0x000f220000001000 */
[----:B------:R-:W2:Y:S07]  /*8260*/  LDL.LU R96, [R1+0x70] ;  /* 0x0000700001607983 */ /* 0x000eae0000300800 */
[----:B------:R-:W1:Y:S01]  /*8270*/  MUFU.RCP R89, R89 ;  /* 0x0000005900597308 */ /* 0x000e620000001000 */
[----:B---3--:R-:W-:Y:S01]  /*8280*/  FADD.FTZ R91, R91, 1 ;  /* 0x3f8000005b5b7421 */ /* 0x008fe20000010000 */
[C---:B------:R-:W-:Y:S01]  /*8290*/  FMUL.FTZ R88, R33.reuse, R88 ;  /* 0x0000005821587220 */ /* 0x040fe20000410000 */
[----:B------:R-:W-:-:S05]  /*82a0*/  FMUL.FTZ R90, R33, R142 ;  /* 0x0000008e215a7220 */ /* 0x000fca0000410000 */
[----:B------:R-:W3:Y:S01]  /*82b0*/  MUFU.EX2 R93, R93 ;  /* 0x0000005d005d7308 */ /* 0x000ee20000000800 */
[----:B----4-:R-:W-:Y:S01]  /*82c0*/  FMUL.FTZ R125, R125, R92 ;  /* 0x0000005c7d7d7220 */ /* 0x010fe20000410000 */
[----:B------:R-:W-:Y:S01]  /*82d0*/  FMUL.FTZ R92, R129, -1.4426950216293334961 ;  /* 0xbfb8aa3b815c7820 */ /* 0x000fe20000410000 */
[----:B------:R-:W-:Y:S01]  /*82e0*/  FFMA.FTZ R88, R49, R88, R50 ;  /* 0x0000005831587223 */ /* 0x000fe20000010032 */
[C---:B------:R-:W-:Y:S01]  /*82f0*/  FMUL.FTZ R132, R33.reuse, R144 ;  /* 0x0000009021847220 */ /* 0x040fe20000410000 */
[C---:B------:R-:W-:Y:S01]  /*8300*/  FMUL.FTZ R136, R33.reuse, R146 ;  /* 0x0000009221887220 */ /* 0x040fe20000410000 */
[----:B------:R-:W-:Y:S01]  /*8310*/  FMUL.FTZ R133, R33, R133 ;  /* 0x0000008521857220 */ /* 0x000fe20000410000 */
[----:B------:R-:W-:Y:S01]  /*8320*/  FMUL.FTZ R134, R47, R134 ;  /* 0x000000862f867220 */ /* 0x000fe20000410000 */
[----:B------:R-:W4:Y:S01]  /*8330*/  MUFU.RCP R91, R91 ;  /* 0x0000005b005b7308 */ /* 0x000f220000001000 */
[----:B-1----:R-:W-:Y:S01]  /*8340*/  FMUL.FTZ R127, R127, R89 ;  /* 0x000000597f7f7220 */ /* 0x002fe20000410000 */
[----:B------:R-:W-:Y:S01]  /*8350*/  FMUL.FTZ R89, R88, -1.4426950216293334961 ;  /* 0xbfb8aa3b58597820 */ /* 0x000fe20000410000 */
[----:B------:R-:W2:Y:S05]  /*8360*/  LDL.LU R98, [R1+0x74] ;  /* 0x0000740001627983 */ /* 0x000eaa0000300800 */
[----:B------:R-:W1:Y:S01]  /*8370*/  MUFU.EX2 R92, R92 ;  /* 0x0000005c005c7308 */ /* 0x000e620000000800 */
[--C-:B------:R-:W-:Y:S01]  /*8380*/  FFMA.FTZ R90, R119, R90, R0.reuse ;  /* 0x0000005a775a7223 */ /* 0x100fe20000010000 */
[----:B---3--:R-:W-:Y:S01]  /*8390*/  FADD.FTZ R93, R93, 1 ;  /* 0x3f8000005d5d7421 */ /* 0x008fe20000010000 */
[C-C-:B------:R-:W-:Y:S01]  /*83a0*/  FFMA.FTZ R132, R119.reuse, R132, R0.reuse ;  /* 0x0000008477847223 */ /* 0x140fe20000010000 */
[----:B------:R-:W-:Y:S01]  /*83b0*/  FFMA.FTZ R136, R119, R136, R0 ;  /* 0x0000008877887223 */ /* 0x000fe20000010000 */
[----:B------:R-:W-:Y:S01]  /*83c0*/  FFMA.FTZ R133, R49, R133, R50 ;  /* 0x0000008531857223 */ /* 0x000fe20000010032 */
[----:B------:R-:W3:Y:S02]  /*83d0*/  LDL.LU R34, [R1+0x78] ;  /* 0x0000780001227983 */ /* 0x000ee40000300800 */
[----:B------:R-:W0:Y:S01]  /*83e0*/  MUFU.EX2 R89, R89 ;  /* 0x0000005900597308 */ /* 0x000e220000000800 */
[----:B----4-:R-:W-:Y:S01]  /*83f0*/  FMUL.FTZ R126, R126, R91 ;  /* 0x0000005b7e7e7220 */ /* 0x010fe20000410000 */
[----:B------:R-:W-:Y:S01]  /*8400*/  FMUL.FTZ R91, R90, -1.4426950216293334961 ;  /* 0xbfb8aa3b5a5b7820 */ /* 0x000fe20000410000 */
[----:B-1----:R-:W-:-:S05]  /*8410*/  FADD.FTZ R92, R92, 1 ;  /* 0x3f8000005c5c7421 */ /* 0x002fca0000010000 */
[----:B------:R-:W1:Y:S08]  /*8420*/  MUFU.EX2 R91, R91 ;  /* 0x0000005b005b7308 */ /* 0x000e700000000800 */
[----:B------:R-:W4:Y:S01]  /*8430*/  MUFU.RCP R92, R92 ;  /* 0x0000005c005c7308 */ /* 0x000f220000001000 */
[----:B0-----:R-:W-:-:S07]  /*8440*/  FADD.FTZ R89, R89, 1 ;  /* 0x3f80000059597421 */ /* 0x001fce0000010000 */
[----:B------:R-:W0:Y:S01]  /*8450*/  MUFU.RCP R93, R93 ;  /* 0x0000005d005d7308 */ /* 0x000e220000001000 */
[----:B-1----:R-:W-:-:S07]  /*8460*/  FADD.FTZ R91, R91, 1 ;  /* 0x3f8000005b5b7421 */ /* 0x002fce0000010000 */
[----:B------:R-:W1:Y:S01]  /*8470*/  MUFU.RCP R119, R89 ;  /* 0x0000005900777308 */ /* 0x000e620000001000 */
[----:B----4-:R-:W-:Y:S01]  /*8480*/  FMUL.FTZ R129, R129, R92 ;  /* 0x0000005c81817220 */ /* 0x010fe20000410000 */
[----:B------:R-:W-:-:S06]  /*8490*/  FMUL.FTZ R92, R48, -1.4426950216293334961 ;  /* 0xbfb8aa3b305c7820 */ /* 0x000fcc0000410000 */
[----:B------:R-:W4:Y:S01]  /*84a0*/  MUFU.RCP R91, R91 ;  /* 0x0000005b005b7308 */ /* 0x000f220000001000 */
[----:B0-----:R-:W-:Y:S01]  /*84b0*/  FMUL.FTZ R128, R128, R93 ;  /* 0x0000005d80807220 */ /* 0x001fe20000410000 */
[----:B------:R-:W-:-:S06]  /*84c0*/  FMUL.FTZ R93, R136, -1.4426950216293334961 ;  /* 0xbfb8aa3b885d7820 */ /* 0x000fcc0000410000 */
[----:B------:R-:W0:Y:S01]  /*84d0*/  MUFU.EX2 R92, R92 ;  /* 0x0000005c005c7308 */ /* 0x000e220000000800 */
[----:B-1----:R-:W-:Y:S01]  /*84e0*/  FMUL.FTZ R119, R88, R119 ;  /* 0x0000007758777220 */ /* 0x002fe20000410000 */
[----:B------:R-:W-:Y:S01]  /*84f0*/  FMUL.FTZ R88, R133, -1.4426950216293334961 ;  /* 0xbfb8aa3b85587820 */ /* 0x000fe20000410000 */
[----:B------:R-:W-:-:S05]  /*8500*/  FMUL.FTZ R89, R132, -1.4426950216293334961 ;  /* 0xbfb8aa3b84597820 */ /* 0x000fca0000410000 */
[----:B------:R-:W1:Y:S01]  /*8510*/  MUFU.EX2 R93, R93 ;  /* 0x0000005d005d7308 */ /* 0x000e620000000800 */
[----:B----4-:R-:W-:Y:S01]  /*8520*/  FMUL.FTZ R0, R90, R91 ;  /* 0x0000005b5a007220 */ /* 0x010fe20000410000 */
[----:B------:R-:W-:-:S06]  /*8530*/  FMUL.FTZ R90, R131, -1.4426950216293334961 ;  /* 0xbfb8aa3b835a7820 */ /* 0x000fcc0000410000 */
[----:B------:R-:W4:Y:S01]  /*8540*/  MUFU.EX2 R88, R88 ;  /* 0x0000005800587308 */ /* 0x000f220000000800 */
[----:B0-----:R-:W-:Y:S01]  /*8550*/  FADD.FTZ R92, R92, 1 ;  /* 0x3f8000005c5c7421 */ /* 0x001fe20000010000 */
[----:B------:R-:W-:-:S06]  /*8560*/  FMUL.FTZ R91, R130, -1.4426950216293334961 ;  /* 0xbfb8aa3b825b7820 */ /* 0x000fcc0000410000 */
[----:B------:R-:W0:Y:S01]  /*8570*/  MUFU.EX2 R89, R89 ;  /* 0x0000005900597308 */ /* 0x000e220000000800 */
[----:B-1----:R-:W-:-:S07]  /*8580*/  FADD.FTZ R93, R93, 1 ;  /* 0x3f8000005d5d7421 */ /* 0x002fce0000010000 */
[----:B------:R-:W1:Y:S01]  /*8590*/  MUFU.EX2 R90, R90 ;  /* 0x0000005a005a7308 */ /* 0x000e620000000800 */
[----:B----4-:R-:W-:-:S07]  /*85a0*/  FADD.FTZ R88, R88, 1 ;  /* 0x3f80000058587421 */ /* 0x010fce0000010000 */
[----:B------:R-:W-:Y:S01]  /*85b0*/  MUFU.RCP R135, R92 ;  /* 0x0000005c00877308 */ /* 0x000fe20000001000 */
[----:B0-----:R-:W-:-:S07]  /*85c0*/  FADD.FTZ R89, R89, 1 ;  /* 0x3f80000059597421 */ /* 0x001fce0000010000 */
[----:B------:R-:W0:Y:S01]  /*85d0*/  MUFU.EX2 R91, R91 ;  /* 0x0000005b005b7308 */ /* 0x000e220000000800 */
[----:B-1----:R-:W-:-:S07]  /*85e0*/  FADD.FTZ R90, R90, 1 ;  /* 0x3f8000005a5a7421 */ /* 0x002fce0000010000 */
[----:B------:R-:W1:Y:S08]  /*85f0*/  MUFU.RCP R88, R88 ;  /* 0x0000005800587308 */ /* 0x000e700000001000 */
[----:B------:R-:W4:Y:S01]  /*8600*/  MUFU.RCP R89, R89 ;  /* 0x0000005900597308 */ /* 0x000f220000001000 */
[----:B0-----:R-:W-:Y:S01]  /*8610*/  FADD.FTZ R91, R91, 1 ;  /* 0x3f8000005b5b7421 */ /* 0x001fe20000010000 */
[----:B------:R-:W-:Y:S01]  /*8620*/  FMUL.FTZ R135, R48, R135 ;  /* 0x0000008730877220 */ /* 0x000fe20000410000 */
[----:B------:R-:W-:-:S05]  /*8630*/  LEA R48, P1, R32, UR10, 0x1 ;  /* 0x0000000a20307c11 */ /* 0x000fca000f8208ff */
[----:B------:R-:W0:Y:S01]  /*8640*/  MUFU.RCP R90, R90 ;  /* 0x0000005a005a7308 */ /* 0x000e220000001000 */
[----:B-1----:R-:W-:-:S07]  /*8650*/  FMUL.FTZ R133, R133, R88 ;  /* 0x0000005885857220 */ /* 0x002fce0000410000 */
[----:B------:R-:W1:Y:S01]  /*8660*/  MUFU.RCP R91, R91 ;  /* 0x0000005b005b7308 */ /* 0x000e620000001000 */
[----:B----4-:R-:W-:Y:S01]  /*8670*/  FMUL.FTZ R132, R132, R89 ;  /* 0x0000005984847220 */ /* 0x010fe20000410000 */
[----:B0-----:R-:W-:Y:S01]  /*8680*/  FMUL.FTZ R131, R131, R90 ;  /* 0x0000005a83837220 */ /* 0x001fe20000410000 */
[----:B-1----:R-:W-:Y:S01]  /*8690*/  FMUL.FTZ R130, R130, R91 ;  /* 0x0000005b82827220 */ /* 0x002fe20000410000 */
[----:B--2---:R-:W-:-:S05]  /*86a0*/  SHF.L.U32 R92, R113, 0x10, RZ ;  /* 0x00000010715c7819 */ /* 0x004fca00000006ff */
[----:B------:R-:W-:Y:S02]  /*86b0*/  FADD.FTZ R92, -R46, R92 ;  /* 0x0000005c2e5c7221 */ /* 0x000fe40000010100 */
[----:B------:R-:W0:Y:S02]  /*86c0*/  MUFU.RCP R46, R93 ;  /* 0x0000005d002e7308 */ /* 0x000e240000001000 */
[----:B------:R-:W-:-:S04]  /*86d0*/  FMUL.FTZ R92, R33, R92 ;  /* 0x0000005c215c7220 */ /* 0x000fc80000410000 */
[----:B------:R-:W-:Y:S01]  /*86e0*/  FFMA.FTZ R50, R49, R92, R50 ;  /* 0x0000005c31327223 */ /* 0x000fe20000010032 */
[----:B------:R-:W-:Y:S02]  /*86f0*/  LEA.HI.X R49, R32, UR11, R103, 0x1, P1 ;  /* 0x0000000b20317c11 */ /* 0x000fe400088f0c67 */
[----:B------:R-:W-:Y:S01]  /*8700*/  LEA R88, P1, R30, UR10, 0x1 ;  /* 0x0000000a1e587c11 */ /* 0x000fe2000f8208ff */
[----:B0-----:R-:W-:Y:S01]  /*8710*/  FMUL.FTZ R136, R136, R46 ;  /* 0x0000002e88887220 */ /* 0x001fe20000410000 */
[----:B------:R-:W-:-:S04]  /*8720*/  LEA R46, P2, R31, UR10, 0x1 ;  /* 0x0000000a1f2e7c11 */ /* 0x000fc8000f8408ff */
[----:B------:R-:W-:Y:S02]  /*8730*/  LEA.HI.X R47, R31, UR11, R102, 0x1, P2 ;  /* 0x0000000b1f2f7c11 */ /* 0x000fe400090f0c66 */
[C---:B------:R-:W-:Y:S02]  /*8740*/  LEA R32, P2, R29.reuse, UR10, 0x1 ;  /* 0x0000000a1d207c11 */ /* 0x040fe4000f8408ff */
[----:B------:R-:W-:Y:S02]  /*8750*/  LEA.HI.X R89, R30, UR11, R101, 0x1, P1 ;  /* 0x0000000b1e597c11 */ /* 0x000fe400088f0c65 */
[----:B------:R-:W-:Y:S01]  /*8760*/  LEA.HI.X R33, R29, UR11, R100, 0x1, P2 ;  /* 0x0000000b1d217c11 */ /* 0x000fe200090f0c64 */
[----:B------:R-:W2:Y:S04]  /*8770*/  LDL.LU R101, [R1+0x7c] ;  /* 0x00007c0001657983 */ /* 0x000ea80000300800 */
[----:B------:R-:W4:Y:S01]  /*8780*/  LDL.LU R100, [R1+0x80] ;  /* 0x0000800001647983 */ /* 0x000f220000300800 */
[----:B------:R-:W-:-:S02]  /*8790*/  LEA R90, P1, R28, UR10, 0x1 ;  /* 0x0000000a1c5a7c11 */ /* 0x000fc4000f8208ff */
[C---:B------:R-:W-:Y:S01]  /*87a0*/  LEA R30, P2, R27.reuse, UR10, 0x1 ;  /* 0x0000000a1b1e7c11 */ /* 0x040fe2000f8408ff */
[----:B------:R-:W4:Y:S04]  /*87b0*/  LDL.LU R103, [R1+0x84] ;  /* 0x0000840001677983 */ /* 0x000f280000300800 */
[----:B------:R-:W4:Y:S01]  /*87c0*/  LDL.LU R102, [R1+0x88] ;  /* 0x0000880001667983 */ /* 0x000f220000300800 */
[----:B------:R-:W-:Y:S02]  /*87d0*/  LEA.HI.X R91, R28, UR11, R99, 0x1, P1 ;  /* 0x0000000b1c5b7c11 */ /* 0x000fe400088f0c63 */
[----:B------:R-:W-:Y:S01]  /*87e0*/  LEA.HI.X R31, R27, UR11, R97, 0x1, P2 ;  /* 0x0000000b1b1f7c11 */ /* 0x000fe200090f0c61 */
[----:B------:R-:W4:Y:S01]  /*87f0*/  LDL.LU R105, [R1+0x8c] ;  /* 0x00008c0001697983 */ /* 0x000f220000300800 */
[----:B------:R-:W-:-:S02]  /*8800*/  LEA R92, P1, R26, UR10, 0x1 ;  /* 0x0000000a1a5c7c11 */ /* 0x000fc4000f8208ff */
[C---:B------:R-:W-:Y:S01]  /*8810*/  LEA R28, P2, R25.reuse, UR10, 0x1 ;  /* 0x0000000a191c7c11 */ /* 0x040fe2000f8408ff */
[----:B------:R-:W4:Y:S01]  /*8820*/  LDL.LU R104, [R1+0x90] ;  /* 0x0000900001687983 */ /* 0x000f220000300800 */
[----:B------:R-:W-:Y:S02]  /*8830*/  LEA.HI.X R93, R26, UR11, R95, 0x1, P1 ;  /* 0x0000000b1a5d7c11 */ /* 0x000fe400088f0c5f */
[----:B------:R-:W-:Y:S01]  /*8840*/  LEA.HI.X R29, R25, UR11, R94, 0x1, P2 ;  /* 0x0000000b191d7c11 */ /* 0x000fe200090f0c5e */
[----:B------:R-:W4:Y:S01]  /*8850*/  LDL.LU R109, [R1+0x94] ;  /* 0x00009400016d7983 */ /* 0x000f220000300800 */
[----:B------:R-:W-:-:S03]  /*8860*/  LEA R94, P1, R24, UR10, 0x1 ;  /* 0x0000000a185e7c11 */ /* 0x000fc6000f8208ff */
[----:B------:R-:W4:Y:S01]  /*8870*/  LDL.LU R106, [R1+0x98] ;  /* 0x00009800016a7983 */ /* 0x000f220000300800 */
[----:B------:R-:W-:-:S03]  /*8880*/  LEA.HI.X R95, R24, UR11, R35, 0x1, P1 ;  /* 0x0000000b185f7c11 */ /* 0x000fc600088f0c23 */
[----:B------:R-:W4:Y:S01]  /*8890*/  LDL.LU R35, [R1+0xa4] ;  /* 0x0000a40001237983 */ /* 0x000f220000300800 */
[----:B------:R-:W-:-:S03]  /*88a0*/  LEA R26, P2, R23, UR10, 0x1 ;  /* 0x0000000a171a7c11 */ /* 0x000fc6000f8408ff */
[----:B------:R-:W4:Y:S01]  /*88b0*/  LDL.LU R111, [R1+0xb4] ;  /* 0x0000b400016f7983 */ /* 0x000f220000300800 */
[----:B------:R-:W-:Y:S02]  /*88c0*/  LEA.HI.X R27, R23, UR11, R96, 0x1, P2 ;  /* 0x0000000b171b7c11 */ /* 0x000fe400090f0c60 */
[C---:B------:R-:W-:Y:S01]  /*88d0*/  LEA R96, P1, R22.reuse, UR10, 0x1 ;  /* 0x0000000a16607c11 */ /* 0x040fe2000f8208ff */
[----:B------:R-:W4:Y:S01]  /*88e0*/  LDL.LU R110, [R1+0xb8] ;  /* 0x0000b800016e7983 */ /* 0x000f220000300800 */
[C---:B------:R-:W-:Y:S02]  /*88f0*/  LEA R24, P2, R21.reuse, UR10, 0x1 ;  /* 0x0000000a15187c11 */ /* 0x040fe4000f8408ff */
[----:B------:R-:W-:Y:S01]  /*8900*/  LEA.HI.X R97, R22, UR11, R98, 0x1, P1 ;  /* 0x0000000b16617c11 */ /* 0x000fe200088f0c62 */
[----:B------:R-:W4:Y:S01]  /*8910*/  LDL.LU R108, [R1+0xbc] ;  /* 0x0000bc00016c7983 */ /* 0x000f220000300800 */
[----:B------:R-:W-:Y:S02]  /*8920*/  LEA R98, P1, R20, UR10, 0x1 ;  /* 0x0000000a14627c11 */ /* 0x000fe4000f8208ff */
[----:B---3--:R-:W-:-:S02]  /*8930*/  LEA.HI.X R25, R21, UR11, R34, 0x1, P2 ;  /* 0x0000000b15197c11 */ /* 0x008fc400090f0c22 */
[----:B------:R-:W-:Y:S01]  /*8940*/  LEA R22, P2, R19, UR10, 0x1 ;  /* 0x0000000a13167c11 */ /* 0x000fe2000f8408ff */
[----:B------:R-:W3:Y:S04]  /*8950*/  LDL.LU R34, [R1+0xa8] ;  /* 0x0000a80001227983 */ /* 0x000ee80000300800 */
[----:B------:R-:W3:Y:S04]  /*8960*/  LDL.LU R113, [R1+0xac] ;  /* 0x0000ac0001717983 */ /* 0x000ee80000300800 */
[----:B------:R-:W3:Y:S01]  /*8970*/  LDL.LU R114, [R1+0xc4] ;  /* 0x0000c40001727983 */ /* 0x000ee20000300800 */
[----:B--2---:R-:W-:-:S02]  /*8980*/  LEA.HI.X R99, R20, UR11, R101, 0x1, P1 ;  /* 0x0000000b14637c11 */ /* 0x004fc400088f0c65 */
[----:B----4-:R-:W-:Y:S02]  /*8990*/  LEA.HI.X R23, R19, UR11, R100, 0x1, P2 ;  /* 0x0000000b13177c11 */ /* 0x010fe400090f0c64 */
[C---:B------:R-:W-:Y:S02]  /*89a0*/  LEA R100, P1, R18.reuse, UR10, 0x1 ;  /* 0x0000000a12647c11 */ /* 0x040fe4000f8208ff */
[C---:B------:R-:W-:Y:S02]  /*89b0*/  LEA R20, P2, R17.reuse, UR10, 0x1 ;  /* 0x0000000a11147c11 */ /* 0x040fe4000f8408ff */
[----:B------:R-:W-:Y:S02]  /*89c0*/  LEA.HI.X R101, R18, UR11, R103, 0x1, P1 ;  /* 0x0000000b12657c11 */ /* 0x000fe400088f0c67 */
[----:B------:R-:W-:Y:S02]  /*89d0*/  LEA.HI.X R21, R17, UR11, R102, 0x1, P2 ;  /* 0x0000000b11157c11 */ /* 0x000fe400090f0c66 */
[----:B------:R-:W-:-:S02]  /*89e0*/  LEA R102, P1, R16, UR10, 0x1 ;  /* 0x0000000a10667c11 */ /* 0x000fc4000f8208ff */
[C---:B------:R-:W-:Y:S02]  /*89f0*/  LEA R18, P2, R15.reuse, UR10, 0x1 ;  /* 0x0000000a0f127c11 */ /* 0x040fe4000f8408ff */
[----:B------:R-:W-:Y:S02]  /*8a00*/  LEA.HI.X R103, R16, UR11, R105, 0x1, P1 ;  /* 0x0000000b10677c11 */ /* 0x000fe400088f0c69 */
[----:B------:R-:W-:Y:S02]  /*8a10*/  LEA.HI.X R19, R15, UR11, R104, 0x1, P2 ;  /* 0x0000000b0f137c11 */ /* 0x000fe400090f0c68 */
[----:B------:R-:W-:-:S04]  /*8a20*/  LEA R104, P1, R14, UR10, 0x1 ;  /* 0x0000000a0e687c11 */ /* 0x000fc8000f8208ff */
[----:B------:R-:W-:Y:S02]  /*8a30*/  LEA.HI.X R105, R14, UR11, R109, 0x1, P1 ;  /* 0x0000000b0e697c11 */ /* 0x000fe400088f0c6d */
[C---:B------:R-:W-:Y:S01]  /*8a40*/  LEA R14, P1, R12.reuse, UR10, 0x1 ;  /* 0x0000000a0c0e7c11 */ /* 0x040fe2000f8208ff */
[----:B------:R-:W2:Y:S03]  /*8a50*/  LDL.LU R109, [R1+0x110] ;  /* 0x00011000016d7983 */ /* 0x000ea60000300800 */
[----:B------:R-:W-:Y:S02]  /*8a60*/  LEA.HI.X R15, R12, UR11, R35, 0x1, P1 ;  /* 0x0000000b0c0f7c11 */ /* 0x000fe400088f0c23 */
[----:B------:R-:W2:Y:S04]  /*8a70*/  LDL.LU R35, [R1+0x11c] ;  /* 0x00011c0001237983 */ /* 0x000ea80000300800 */
[----:B------:R-:W4:Y:S04]  /*8a80*/  LDL.LU R117, [R1+0xd8] ;  /* 0x0000d80001757983 */ /* 0x000f280000300800 */
[----:B------:R-:W2:Y:S04]  /*8a90*/  LDL.LU R116, [R1+0xc0] ;  /* 0x0000c00001747983 */ /* 0x000ea80000300800 */
[----:B------:R-:W2:Y:S04]  /*8aa0*/  LDL.LU R142, [R1+0xdc] ;  /* 0x0000dc00018e7983 */ /* 0x000ea80000300800 */
[----:B------:R-:W2:Y:S01]  /*8ab0*/  LDL.LU R140, [R1+0x9c] ;  /* 0x00009c00018c7983 */ /* 0x000ea20000300800 */
[----:B------:R-:W-:Y:S01]  /*8ac0*/  F2FP.BF16.F32.PACK_AB R137, R107, R112 ;  /* 0x000000706b89723e */ /* 0x000fe200000010ff */
[----:B------:R-:W-:Y:S01]  /*8ad0*/  FMUL.FTZ R112, R50, -1.4426950216293334961 ;  /* 0xbfb8aa3b32707820 */ /* 0x000fe20000410000 */
[----:B------:R-:W-:-:S05]  /*8ae0*/  LEA R16, P2, R13, UR10, 0x1 ;  /* 0x0000000a0d107c11 */ /* 0x000fca000f8408ff */
[----:B------:R-:W0:Y:S01]  /*8af0*/  MUFU.EX2 R112, R112 ;  /* 0x0000007000707308 */ /* 0x000e220000000800 */
[----:B------:R-:W-:Y:S02]  /*8b00*/  LEA.HI.X R17, R13, UR11, R106, 0x1, P2 ;  /* 0x0000000b0d117c11 */ /* 0x000fe400090f0c6a */
[C---:B------:R-:W-:Y:S02]  /*8b10*/  LEA R106, P1, R11.reuse, UR10, 0x1 ;  /* 0x0000000a0b6a7c11 */ /* 0x040fe4000f8208ff */
[C---:B------:R-:W-:Y:S02]  /*8b20*/  LEA R12, P2, R10.reuse, UR10, 0x1 ;  /* 0x0000000a0a0c7c11 */ /* 0x040fe4000f8408ff */
[----:B------:R-:W-:Y:S02]  /*8b30*/  LEA.HI.X R107, R11, UR11, R111, 0x1, P1 ;  /* 0x0000000b0b6b7c11 */ /* 0x000fe400088f0c6f */
[----:B------:R-:W-:Y:S02]  /*8b40*/  LEA.HI.X R13, R10, UR11, R110, 0x1, P2 ;  /* 0x0000000b0a0d7c11 */ /* 0x000fe400090f0c6e */
[----:B------:R-:W-:-:S02]  /*8b50*/  LEA R110, P1, R9, UR10, 0x1 ;  /* 0x0000000a096e7c11 */ /* 0x000fc4000f8208ff */
[C---:B------:R-:W-:Y:S02]  /*8b60*/  LEA R10, P2, R8.reuse, UR10, 0x1 ;  /* 0x0000000a080a7c11 */ /* 0x040fe4000f8408ff */
[----:B------:R-:W-:Y:S02]  /*8b70*/  LEA.HI.X R111, R9, UR11, R108, 0x1, P1 ;  /* 0x0000000b096f7c11 */ /* 0x000fe400088f0c6c */
[----:B---3--:R-:W-:Y:S01]  /*8b80*/  LEA.HI.X R11, R8, UR11, R34, 0x1, P2 ;  /* 0x0000000b080b7c11 */ /* 0x008fe200090f0c22 */
[----:B0-----:R-:W-:Y:S01]  /*8b90*/  FADD.FTZ R138, R112, 1 ;  /* 0x3f800000708a7421 */ /* 0x001fe20000010000 */
[C---:B------:R-:W-:Y:S01]  /*8ba0*/  LEA R8, P1, R7.reuse, UR10, 0x1 ;  /* 0x0000000a07087c11 */ /* 0x040fe2000f8208ff */
[----:B------:R-:W3:Y:S03]  /*8bb0*/  LDL.LU R108, [R1+0x10c] ;  /* 0x00010c00016c7983 */ /* 0x000ee60000300800 */
[----:B------:R-:W-:Y:S01]  /*8bc0*/  LEA.HI.X R9, R7, UR11, R113, 0x1, P1 ;  /* 0x0000000b07097c11 */ /* 0x000fe200088f0c71 */
[----:B------:R-:W3:Y:S01]  /*8bd0*/  LDL.LU R34, [R1+0x114] ;  /* 0x0001140001227983 */ /* 0x000ee20000300800 */
[----:B------:R-:W-:-:S03]  /*8be0*/  LEA R112, P1, R6, UR10, 0x1 ;  /* 0x0000000a06707c11 */ /* 0x000fc6000f8208ff */
[----:B------:R-:W3:Y:S01]  /*8bf0*/  LDL.LU R145, [R1+0x104] ;  /* 0x0001040001917983 */ /* 0x000ee20000300800 */
[----:B------:R-:W-:Y:S02]  /*8c00*/  LEA.HI.X R113, R6, UR11, R114, 0x1, P1 ;  /* 0x0000000b06717c11 */ /* 0x000fe400088f0c72 */
[----:B------:R-:W-:Y:S01]  /*8c10*/  LEA R6, P2, R4, UR10, 0x1 ;  /* 0x0000000a04067c11 */ /* 0x000fe2000f8408ff */
[----:B------:R-:W3:Y:S01]  /*8c20*/  LDL.LU R143, [R1+0x108] ;  /* 0x00010800018f7983 */ /* 0x000ee20000300800 */
[----:B------:R-:W-:-:S03]  /*8c30*/  LEA R114, P1, R5, UR10, 0x1 ;  /* 0x0000000a05727c11 */ /* 0x000fc6000f8208ff */
[----:B------:R-:W3:Y:S04]  /*8c40*/  LDL.LU R141, [R1+0xf8] ;  /* 0x0000f800018d7983 */ /* 0x000ee80000300800 */
[----:B------:R-:W3:Y:S04]  /*8c50*/  LDL.LU R139, [R1+0xfc] ;  /* 0x0000fc00018b7983 */ /* 0x000ee80000300800 */
[----:B------:R-:W3:Y:S04]  /*8c60*/  LDL.LU R146, [R1+0xec] ;  /* 0x0000ec0001927983 */ /* 0x000ee80000300800 */
[----:B------:R-:W3:Y:S01]  /*8c70*/  LDL.LU R144, [R1+0xf4] ;  /* 0x0000f40001907983 */ /* 0x000ee20000300800 */
[----:B----4-:R-:W-:-:S02]  /*8c80*/  LEA.HI.X R115, R5, UR11, R117, 0x1, P1 ;  /* 0x0000000b05737c11 */ /* 0x010fc400088f0c75 */
[----:B--2---:R-:W-:Y:S02]  /*8c90*/  LEA.HI.X R7, R4, UR11, R116, 0x1, P2 ;  /* 0x0000000b04077c11 */ /* 0x004fe400090f0c74 */
[----:B------:R-:W-:-:S04]  /*8ca0*/  LEA R116, P2, R2, UR10, 0x1 ;  /* 0x0000000a02747c11 */ /* 0x000fc8000f8408ff */
[----:B------:R-:W-:Y:S02]  /*8cb0*/  LEA.HI.X R117, R2, UR11, R140, 0x1, P2 ;  /* 0x0000000b02757c11 */ /* 0x000fe400090f0c8c */
[----:B------:R-:W-:Y:S02]  /*8cc0*/  F2FP.BF16.F32.PACK_AB R2, R109, R35 ;  /* 0x000000236d02723e */ /* 0x000fe400000010ff */
[----:B------:R-:W2:Y:S04]  /*8cd0*/  LDL.LU R109, [R1+0xd4] ;  /* 0x0000d400016d7983 */ /* 0x000ea80000300800 */
[----:B------:R-:W2:Y:S01]  /*8ce0*/  LDL.LU R35, [R1+0xe0] ;  /* 0x0000e00001237983 */ /* 0x000ea20000300800 */
[----:B------:R-:W0:Y:S01]  /*8cf0*/  MUFU.RCP R138, R138 ;  /* 0x0000008a008a7308 */ /* 0x000e220000001000 */
[----:B------:R-:W-:-:S02]  /*8d00*/  LEA R4, P1, R3, UR10, 0x1 ;  /* 0x0000000a03047c11 */ /* 0x000fc4000f8208ff */
[----:B------:R1:W-:Y:S02]  /*8d10*/  STG.E.U16 desc[UR6][R48.64], R137 ;  /* 0x0000008930007986 */ /* 0x0003e4000c101506 */
[----:B------:R-:W-:Y:S01]  /*8d20*/  LEA.HI.X R5, R3, UR11, R142, 0x1, P1 ;  /* 0x0000000b03057c11 */ /* 0x000fe200088f0c8e */
[----:B------:R-:W-:Y:S01]  /*8d30*/  ULDC.64 UR10, c[0x0][0x238] ;  /* 0x00008e00000a7ab9 */ /* 0x000fe20000000a00 */
[----:B------:R-:W4:Y:S04]  /*8d40*/  LDL.LU R142, [R1+0xc8] ;  /* 0x0000c800018e7983 */ /* 0x000f280000300800 */
[----:B------:R-:W4:Y:S01]  /*8d50*/  LDL.LU R140, [R1+0xd0] ;  /* 0x0000d000018c7983 */ /* 0x000f220000300800 */
[----:B0-----:R-:W-:Y:S01]  /*8d60*/  FMUL.FTZ R138, R50, R138 ;  /* 0x0000008a328a7220 */ /* 0x001fe20000410000 */
[----:B------:R-:W-:-:S02]  /*8d70*/  PRMT R50, R137, 0x7632, R50 ;  /* 0x0000763289327816 */ /* 0x000fc40000000032 */
[----:B------:R0:W-:Y:S01]  /*8d80*/  STG.E.U16 desc[UR6][R48.64+0x4], R2 ;  /* 0x0000040230007986 */ /* 0x0001e2000c101506 */
[----:B-1----:R-:W-:Y:S02]  /*8d90*/  PRMT R137, R2, 0x7632, R137 ;  /* 0x0000763202897816 */ /* 0x002fe40000000089 */
[----:B---3--:R-:W-:Y:S01]  /*8da0*/  F2FP.BF16.F32.PACK_AB R3, R108, R34 ;  /* 0x000000226c03723e */ /* 0x008fe200000010ff */
[----:B------:R-:W-:Y:S04]  /*8db0*/  STG.E.U16 desc[UR6][R48.64+0x2], R50 ;  /* 0x0000023230007986 */ /* 0x000fe8000c101506 */
[----:B------:R1:W-:Y:S01]  /*8dc0*/  STG.E.U16 desc[UR6][R48.64+0x6], R137 ;  /* 0x0000068930007986 */ /* 0x0003e2000c101506 */
[----:B0-----:R-:W-:-:S03]  /*8dd0*/  F2FP.BF16.F32.PACK_AB R2, R145, R143 ;  /* 0x0000008f9102723e */ /* 0x001fc600000010ff */
[----:B------:R0:W-:Y:S04]  /*8de0*/  STG.E.U16 desc[UR6][R46.64], R3 ;  /* 0x000000032e007986 */ /* 0x0001e8000c101506 */
[----:B------:R-:W3:Y:S01]  /*8df0*/  LDL.LU R108, [R1+0x160] ;  /* 0x00016000016c7983 */ /* 0x000ee20000300800 */
[----:B-1----:R-:W-:-:S03]  /*8e00*/  PRMT R48, R3, 0x7632, R48 ;  /* 0x0000763203307816 */ /* 0x002fc60000000030 */
[----:B------:R-:W3:Y:S01]  /*8e10*/  LDL.LU R34, [R1+0x15c] ;  /* 0x00015c0001227983 */ /* 0x000ee20000300800 */
[----:B------:R-:W-:Y:S02]  /*8e20*/  PRMT R49, R2, 0x7632, R49 ;  /* 0x0000763202317816 */ /* 0x000fe40000000031 */
[----:B0-----:R-:W-:Y:S01]  /*8e30*/  F2FP.BF16.F32.PACK_AB R3, R141, R139 ;  /* 0x0000008b8d03723e */ /* 0x001fe200000010ff */
[----:B------:R-:W3:Y:S04]  /*8e40*/  LDL.LU R145, [R1+0xb0] ;  /* 0x0000b00001917983 */ /* 0x000ee80000300800 */
[----:B------:R-:W3:Y:S04]  /*8e50*/  LDL.LU R143, [R1+0xcc] ;  /* 0x0000cc00018f7983 */ /* 0x000ee80000300800 */
[----:B------:R-:W3:Y:S04]  /*8e60*/  LDL.LU R141, [R1+0x40] ;  /* 0x00004000018d7983 */ /* 0x000ee80000300800 */
[----:B------:R-:W-:Y:S04]  /*8e70*/  STG.E.U16 desc[UR6][R46.64+0x2], R48 ;  /* 0x000002302e007986 */ /* 0x000fe8000c101506 */
[----:B------:R-:W-:Y:S04]  /*8e80*/  STG.E.U16 desc[UR6][R46.64+0x4], R2 ;  /* 0x000004022e007986 */ /* 0x000fe8000c101506 */
[----:B------:R0:W-:Y:S04]  /*8e90*/  STG.E.U16 desc[UR6][R46.64+0x6], R49 ;  /* 0x000006312e007986 */ /* 0x0001e8000c101506 */
[----:B------:R-:W3:Y:S04]  /*8ea0*/  LDL.LU R139, [R1+0xa0] ;  /* 0x0000a000018b7983 */ /* 0x000ee80000300800 */
[----:B------:R2:W-:Y:S01]  /*8eb0*/  STG.E.U16 desc[UR6][R88.64], R3 ;  /* 0x0000000358007986 */ /* 0x0005e2000c101506 */
[----:B0-----:R-:W-:-:S02]  /*8ec0*/  PRMT R46, R3, 0x7632, R46 ;  /* 0x00007632032e7816 */ /* 0x001fc4000000002e */
[----:B--2---:R-:W-:Y:S02]  /*8ed0*/  F2FP.BF16.F32.PACK_AB R3, R109, R35 ;  /* 0x000000236d03723e */ /* 0x004fe400000010ff */
[----:B------:R-:W2:Y:S04]  /*8ee0*/  LDL.LU R109, [R1+0x44] ;  /* 0x00004400016d7983 */ /* 0x000ea80000300800 */
[----:B------:R-:W2:Y:S01]  /*8ef0*/  LDL.LU R35, [R1+0x48] ;  /* 0x0000480001237983 */ /* 0x000ea20000300800 */
[----:B------:R-:W-:-:S03]  /*8f00*/  F2FP.BF16.F32.PACK_AB R2, R146, R144 ;  /* 0x000000909202723e */ /* 0x000fc600000010ff */
[----:B------:R-:W2:Y:S01]  /*8f10*/  LDL.LU R137, [R1+0x30] ;  /* 0x0000300001897983 */ /* 0x000ea20000300800 */
[----:B------:R-:W-:-:S03]  /*8f20*/  PRMT R47, R2, 0x7632, R47 ;  /* 0x00007632022f7816 */ /* 0x000fc6000000002f */
[----:B------:R4:W-:Y:S04]  /*8f30*/  STG.E.U16 desc[UR6][R88.64+0x4], R2 ;  /* 0x0000040258007986 */ /* 0x0009e8000c101506 */
[----:B------:R-:W2:Y:S04]  /*8f40*/  LDL.LU R146, [R1+0x34] ;  /* 0x0000340001927983 */ /* 0x000ea80000300800 */
[----:B------:R-:W2:Y:S01]  /*8f50*/  LDL.LU R144, [R1+0x24] ;  /* 0x0000240001907983 */ /* 0x000ea20000300800 */
[----:B----4-:R-:W-:-:S03]  /*8f60*/  F2FP.BF16.F32.PACK_AB R2, R142, R140 ;  /* 0x0000008c8e02723e */ /* 0x010fc600000010ff */
[----:B------:R0:W-:Y:S04]  /*8f70*/  STG.E.U16 desc[UR6][R88.64+0x2], R46 ;  /* 0x0000022e58007986 */ /* 0x0001e8000c101506 */
[----:B------:R-:W4:Y:S04]  /*8f80*/  LDL.LU R142, [R1+0x28] ;  /* 0x00002800018e7983 */ /* 0x000f280000300800 */
[----:B------:R1:W-:Y:S01]  /*8f90*/  STG.E.U16 desc[UR6][R88.64+0x6], R47 ;  /* 0x0000062f58007986 */ /* 0x0003e2000c101506 */
[----:B0-----:R-:W-:-:S03]  /*8fa0*/  PRMT R46, R3, 0x7632, R46 ;  /* 0x00007632032e7816 */ /* 0x001fc6000000002e */
[----:B-1----:R-:W4:Y:S04]  /*8fb0*/  LDL.LU R88, [R1+0x38] ;  /* 0x0000380001587983 */ /* 0x002f280000300800 */
[----:B------:R-:W4:Y:S01]  /*8fc0*/  LDL.LU R89, [R1+0x3c] ;  /* 0x00003c0001597983 */ /* 0x000f220000300800 */
[----:B------:R-:W-:-:S03]  /*8fd0*/  PRMT R47, R2, 0x7632, R47 ;  /* 0x00007632022f7816 */ /* 0x000fc6000000002f */
[----:B------:R3:W-:Y:S04]  /*8fe0*/  STG.E.U16 desc[UR6][R32.64], R3 ;  /* 0x0000000320007986 */ /* 0x0007e8000c101506 */
[----:B------:R-:W4:Y:S04]  /*8ff0*/  LDL.LU R140, [R1+0x1c] ;  /* 0x00001c00018c7983 */ /* 0x000f280000300800 */
[----:B------:R0:W-:Y:S01]  /*9000*/  STG.E.U16 desc[UR6][R32.64+0x4], R2 ;  /* 0x0000040220007986 */ /* 0x0001e2000c101506 */
[----:B---3--:R-:W-:-:S03]  /*9010*/  F2FP.BF16.F32.PACK_AB R3, R145, R143 ;  /* 0x0000008f9103723e */ /* 0x008fc600000010ff */
[----:B------:R-:W3:Y:S04]  /*9020*/  LDL.LU R145, [R1+0x20] ;  /* 0x0000200001917983 */ /* 0x000ee80000300800 */
[----:B------:R-:W3:Y:S01]  /*9030*/  LDL.LU R143, [R1+0x14] ;  /* 0x00001400018f7983 */ /* 0x000ee20000300800 */
[----:B0-----:R-:W-:-:S03]  /*9040*/  F2FP.BF16.F32.PACK_AB R2, R141, R139 ;  /* 0x0000008b8d02723e */ /* 0x001fc600000010ff */
[----:B------:R-:W3:Y:S04]  /*9050*/  LDL.LU R141, [R1+0x18] ;  /* 0x00001800018d7983 */ /* 0x000ee80000300800 */
[----:B------:R-:W-:Y:S04]  /*9060*/  STG.E.U16 desc[UR6][R32.64+0x2], R46 ;  /* 0x0000022e20007986 */ /* 0x000fe8000c101506 */
[----:B------:R2:W-:Y:S04]  /*9070*/  STG.E.U16 desc[UR6][R32.64+0x6], R47 ;  /* 0x0000062f20007986 */ /* 0x0005e8000c101506 */
[----:B------:R-:W3:Y:S01]  /*9080*/  LDL.LU R139, [R1+0xc] ;  /* 0x00000c00018b7983 */ /* 0x000ee20000300800 */
[----:B--2---:R-:W-:-:S03]  /*9090*/  F2FP.BF16.F32.PACK_AB R32, R109, R35 ;  /* 0x000000236d20723e */ /* 0x004fc600000010ff */
[----:B------:R-:W2:Y:S04]  /*90a0*/  LDL.LU R109, [R1+0x158] ;  /* 0x00015800016d7983 */ /* 0x000ea80000300800 */
[----:B------:R-:W2:Y:S01]  /*90b0*/  LDL.LU R35, [R1+0x154] ;  /* 0x0001540001237983 */ /* 0x000ea20000300800 */
[C---:B------:R-:W-:Y:S02]  /*90c0*/  PRMT R46, R3.reuse, 0x7610, R46 ;  /* 0x00007610032e7816 */ /* 0x040fe4000000002e */
[----:B------:R-:W-:Y:S01]  /*90d0*/  PRMT R3, R3, 0x7632, R3 ;  /* 0x0000763203037816 */ /* 0x000fe20000000003 */
[----:B------:R-:W-:Y:S01]  /*90e0*/  STG.E.U16 desc[UR6][R90.64+0x4], R2 ;  /* 0x000004025a007986 */ /* 0x000fe2000c101506 */
[----:B------:R-:W-:-:S03]  /*90f0*/  PRMT R33, R2, 0x7632, R33 ;  /* 0x0000763202217816 */ /* 0x000fc60000000021 */
[----:B------:R0:W-:Y:S04]  /*9100*/  STG.E.U16 desc[UR6][R90.64+0x2], R3 ;  /* 0x000002035a007986 */ /* 0x0001e8000c101506 */
[----:B------:R1:W-:Y:S04]  /*9110*/  STG.E.U16 desc[UR6][R90.64+0x6], R33 ;  /* 0x000006215a007986 */ /* 0x0003e8000c101506 */
[----:B------:R-:W-:Y:S01]  /*9120*/  STG.E.U16 desc[UR6][R90.64], R46 ;  /* 0x0000002e5a007986 */ /* 0x000fe2000c101506 */
[----:B0-----:R-:W-:-:S03]  /*9130*/  PRMT R3, R32, 0x7632, R3 ;  /* 0x0000763220037816 */ /* 0x001fc60000000003 */
[----:B------:R0:W-:Y:S04]  /*9140*/  STG.E.U16 desc[UR6][R30.64], R32 ;  /* 0x000000201e007986 */ /* 0x0001e8000c101506 */
[----:B------:R-:W-:Y:S01]  /*9150*/  STG.E.U16 desc[UR6][R30.64+0x2], R3 ;  /* 0x000002031e007986 */ /* 0x000fe2000c101506 */
[----:B----4-:R-:W-:-:S04]  /*9160*/  F2FP.BF16.F32.PACK_AB R2, R88, R89 ;  /* 0x000000595802723e */ /* 0x010fc800000010ff */
[----:B-1----:R-:W-:Y:S01]  /*9170*/  PRMT R33, R2, 0x7632, R33 ;  /* 0x0000763202217816 */ /* 0x002fe20000000021 */
[----:B------:R1:W-:Y:S01]  /*9180*/  STG.E.U16 desc[UR6][R30.64+0x4], R2 ;  /* 0x000004021e007986 */ /* 0x0003e2000c101506 */
[----:B0-----:R-:W-:-:S03]  /*9190*/  F2FP.BF16.F32.PACK_AB R32, R137, R146 ;  /* 0x000000928920723e */ /* 0x001fc600000010ff */
[----:B------:R0:W-:Y:S01]  /*91a0*/  STG.E.U16 desc[UR6][R30.64+0x6], R33 ;  /* 0x000006211e007986 */ /* 0x0001e2000c101506 */
[----:B------:R-:W-:Y:S02]  /*91b0*/  PRMT R46, R32, 0x7632, R46 ;  /* 0x00007632202e7816 */ /* 0x000fe4000000002e */
[----:B-1----:R-:W-:Y:S02]  /*91c0*/  F2FP.BF16.F32.PACK_AB R2, R144, R142 ;  /* 0x0000008e9002723e */ /* 0x002fe400000010ff */
[----:B---3--:R-:W-:Y:S02]  /*91d0*/  F2FP.BF16.F32.PACK_AB R47, R140, R145 ;  /* 0x000000918c2f723e */ /* 0x008fe400000010ff */
[C---:B0-----:R-:W-:Y:S02]  /*91e0*/  PRMT R31, R2.reuse, 0x7610, R31 ;  /* 0x00007610021f7816 */ /* 0x041fe4000000001f */
[----:B------:R-:W-:Y:S02]  /*91f0*/  PRMT R48, R2, 0x7632, R48 ;  /* 0x0000763202307816 */ /* 0x000fe40000000030 */
[----:B------:R-:W-:Y:S01]  /*9200*/  F2FP.BF16.F32.PACK_AB R2, R143, R141 ;  /* 0x0000008d8f02723e */ /* 0x000fe200000010ff */
[----:B------:R0:W-:Y:S01]  /*9210*/  STG.E.U16 desc[UR6][R92.64], R32 ;  /* 0x000000205c007986 */ /* 0x0001e2000c101506 */
[----:B------:R-:W-:-:S02]  /*9220*/  PRMT R30, R47, 0x7632, R30 ;  /* 0x000076322f1e7816 */ /* 0x000fc4000000001e */
[----:B------:R-:W-:Y:S01]  /*9230*/  PRMT R33, R2, 0x7610, R33 ;  /* 0x0000761002217816 */ /* 0x000fe20000000021 */
[----:B------:R-:W-:Y:S01]  /*9240*/  STG.E.U16 desc[UR6][R92.64+0x2], R46 ;  /* 0x0000022e5c007986 */ /* 0x000fe2000c101506 */
[----:B------:R-:W-:-:S03]  /*9250*/  F2FP.BF16.F32.PACK_AB R165, R165, R108 ;  /* 0x0000006ca5a5723e */ /* 0x000fc600000010ff */
[----:B------:R-:W-:Y:S01]  /*9260*/  STG.E.U16 desc[UR6][R92.64+0x4], R31 ;  /* 0x0000041f5c007986 */ /* 0x000fe2000c101506 */
[----:B0-----:R-:W-:-:S03]  /*9270*/  PRMT R32, R2, 0x7632, R32 ;  /* 0x0000763202207816 */ /* 0x001fc60000000020 */
[----:B------:R-:W-:Y:S04]  /*9280*/  STG.E.U16 desc[UR6][R92.64+0x6], R48 ;  /* 0x000006305c007986 */ /* 0x000fe8000c101506 */
[----:B------:R0:W-:Y:S01]  /*9290*/  STG.E.U16 desc[UR6][R28.64+0x2], R30 ;  /* 0x0000021e1c007986 */ /* 0x0001e2000c101506 */
[----:B--2---:R-:W-:Y:S02]  /*92a0*/  F2FP.BF16.F32.PACK_AB R2, R34, R109 ;  /* 0x0000006d2202723e */ /* 0x004fe400000010ff */
[----:B------:R-:W-:Y:S02]  /*92b0*/  F2FP.BF16.F32.PACK_AB R3, R139, R35 ;  /* 0x000000238b03723e */ /* 0x000fe400000010ff */
[----:B------:R-:W2:Y:S04]  /*92c0*/  LDL.LU R35, [R1+0x150] ;  /* 0x0001500001237983 */ /* 0x000ea80000300800 */
[----:B------:R-:W3:Y:S04]  /*92d0*/  LDL.LU R34, [R1+0x14c] ;  /* 0x00014c0001227983 */ /* 0x000ee80000300800 */
[----:B------:R4:W5:Y:S04]  /*92e0*/  LDL.LU R109, [R1+0x148] ;  /* 0x00014800016d7983 */ /* 0x0009680000300800 */
[----:B------:R4:W5:Y:S04]  /*92f0*/  LDL.LU R108, [R1+0x144] ;  /* 0x00014400016c7983 */ /* 0x0009680000300800 */
[----:B0-----:R-:W4:Y:S01]  /*9300*/  LDL.LU R30, [R1+0x2c] ;  /* 0x00002c00011e7983 */ /* 0x001f220000300800 */
[----:B------:R-:W-:-:S03]  /*9310*/  F2FP.BF16.F32.PACK_AB R163, R163, R164 ;  /* 0x000000a4a3a3723e */ /* 0x000fc600000010ff */
[----:B------:R0:W-:Y:S01]  /*9320*/  STG.E.U16 desc[UR6][R28.64], R47 ;  /* 0x0000002f1c007986 */ /* 0x0001e2000c101506 */
[----:B------:R-:W-:-:S03]  /*9330*/  F2FP.BF16.F32.PACK_AB R161, R161, R162 ;  /* 0x000000a2a1a1723e */ /* 0x000fc600000010ff */
[----:B------:R-:W-:Y:S01]  /*9340*/  STG.E.U16 desc[UR6][R28.64+0x4], R33 ;  /* 0x000004211c007986 */ /* 0x000fe2000c101506 */
[----:B------:R-:W-:-:S03]  /*9350*/  F2FP.BF16.F32.PACK_AB R159, R159, R160 ;  /* 0x000000a09f9f723e */ /* 0x000fc600000010ff */
[----:B------:R1:W-:Y:S01]  /*9360*/  STG.E.U16 desc[UR6][R28.64+0x6], R32 ;  /* 0x000006201c007986 */ /* 0x0003e2000c101506 */
[----:B------:R-:W-:-:S03]  /*9370*/  F2FP.BF16.F32.PACK_AB R157, R157, R158 ;  /* 0x0000009e9d9d723e */ /* 0x000fc600000010ff */
[----:B------:R1:W-:Y:S01]  /*9380*/  STG.E.U16 desc[UR6][R94.64], R3 ;  /* 0x000000035e007986 */ /* 0x0003e2000c101506 */
[----:B0-----:R-:W-:Y:S02]  /*9390*/  PRMT R47, R2, 0x7632, R47 ;  /* 0x00007632022f7816 */ /* 0x001fe4000000002f */
[----:B------:R-:W-:Y:S02]  /*93a0*/  F2FP.BF16.F32.PACK_AB R155, R155, R156 ;  /* 0x0000009c9b9b723e */ /* 0x000fe400000010ff */
[----:B-1----:R-:W-:Y:S02]  /*93b0*/  PRMT R29, R3, 0x7632, R29 ;  /* 0x00007632031d7816 */ /* 0x002fe4000000001d */
[----:B------:R-:W-:Y:S02]  /*93c0*/  PRMT R28, R165, 0x7632, R28 ;  /* 0x00007632a51c7816 */ /* 0x000fe4000000001c */
[----:B------:R-:W-:Y:S01]  /*93d0*/  PRMT R3, R163, 0x7632, R3 ;  /* 0x00007632a3037816 */ /* 0x000fe20000000003 */
[----:B------:R-:W-:Y:S01]  /*93e0*/  STG.E.U16 desc[UR6][R94.64+0x2], R29 ;  /* 0x0000021d5e007986 */ /* 0x000fe2000c101506 */
[----:B------:R-:W-:-:S03]  /*93f0*/  PRMT R48, R161, 0x7632, R48 ;  /* 0x00007632a1307816 */ /* 0x000fc60000000030 */
[----:B------:R0:W-:Y:S01]  /*9400*/  STG.E.U16 desc[UR6][R94.64+0x4], R2 ;  /* 0x000004025e007986 */ /* 0x0001e2000c101506 */
[----:B------:R-:W-:-:S03]  /*9410*/  F2FP.BF16.F32.PACK_AB R153, R153, R154 ;  /* 0x0000009a9999723e */ /* 0x000fc600000010ff */
[----:B------:R-:W-:Y:S01]  /*9420*/  STG.E.U16 desc[UR6][R94.64+0x6], R47 ;  /* 0x0000062f5e007986 */ /* 0x000fe2000c101506 */
[----:B------:R-:W-:-:S03]  /*9430*/  F2FP.BF16.F32.PACK_AB R151, R151, R152 ;  /* 0x000000989797723e */ /* 0x000fc600000010ff */
[----:B------:R-:W-:Y:S01]  /*9440*/  STG.E.U16 desc[UR6][R26.64], R165 ;  /* 0x000000a51a007986 */ /* 0x000fe2000c101506 */
[----:B------:R-:W-:-:S03]  /*9450*/  F2FP.BF16.F32.PACK_AB R149, R149, R150 ;  /* 0x000000969595723e */ /* 0x000fc600000010ff */
[----:B------:R-:W-:Y:S01]  /*9460*/  STG.E.U16 desc[UR6][R26.64+0x2], R28 ;  /* 0x0000021c1a007986 */ /* 0x000fe2000c101506 */
[----:B0-----:R-:W-:-:S03]  /*9470*/  PRMT R2, R159, 0x7632, R2 ;  /* 0x000076329f027816 */ /* 0x001fc60000000002 */
[----:B------:R-:W-:Y:S01]  /*9480*/  STG.E.U16 desc[UR6][R26.64+0x4], R163 ;  /* 0x000004a31a007986 */ /* 0x000fe2000c101506 */
[----:B------:R-:W-:-:S03]  /*9490*/  F2FP.BF16.F32.PACK_AB R147, R147, R148 ;  /* 0x000000949393723e */ /* 0x000fc600000010ff */
[----:B------:R0:W-:Y:S01]  /*94a0*/  STG.E.U16 desc[UR6][R26.64+0x6], R3 ;  /* 0x000006031a007986 */ /* 0x0001e2000c101506 */
[----:B------:R-:W-:-:S03]  /*94b0*/  PRMT R49, R153, 0x7632, R49 ;  /* 0x0000763299317816 */ /* 0x000fc60000000031 */
[----:B------:R-:W-:Y:S01]  /*94c0*/  STG.E.U16 desc[UR6][R96.64], R161 ;  /* 0x000000a160007986 */ /* 0x000fe2000c101506 */
[----:B------:R-:W-:-:S03]  /*94d0*/  F2FP.BF16.F32.PACK_AB R36, R37, R36 ;  /* 0x000000242524723e */ /* 0x000fc600000010ff */
[----:B------:R-:W-:Y:S01]  /*94e0*/  STG.E.U16 desc[UR6][R96.64+0x2], R48 ;  /* 0x0000023060007986 */ /* 0x000fe2000c101506 */
[----:B0-----:R-:W-:Y:S02]  /*94f0*/  PRMT R3, R157, 0x7632, R3 ;  /* 0x000076329d037816 */ /* 0x001fe40000000003 */
[----:B------:R-:W-:Y:S01]  /*9500*/  PRMT R26, R155, 0x7632, R26 ;  /* 0x000076329b1a7816 */ /* 0x000fe2000000001a */
[----:B------:R-:W-:Y:S01]  /*9510*/  STG.E.U16 desc[UR6][R96.64+0x4], R159 ;  /* 0x0000049f60007986 */ /* 0x000fe2000c101506 */
[----:B------:R-:W-:-:S03]  /*9520*/  F2FP.BF16.F32.PACK_AB R38, R45, R38 ;  /* 0x000000262d26723e */ /* 0x000fc600000010ff */
[----:B------:R0:W-:Y:S01]  /*9530*/  STG.E.U16 desc[UR6][R96.64+0x6], R2 ;  /* 0x0000060260007986 */ /* 0x0001e2000c101506 */
[----:B------:R-:W-:-:S03]  /*9540*/  F2FP.BF16.F32.PACK_AB R39, R44, R39 ;  /* 0x000000272c27723e */ /* 0x000fc600000010ff */
[----:B------:R-:W-:Y:S01]  /*9550*/  STG.E.U16 desc[UR6][R24.64], R157 ;  /* 0x0000009d18007986 */ /* 0x000fe2000c101506 */
[----:B------:R-:W-:-:S03]  /*9560*/  F2FP.BF16.F32.PACK_AB R40, R53, R40 ;  /* 0x000000283528723e */ /* 0x000fc600000010ff */
[----:B------:R1:W-:Y:S04]  /*9570*/  STG.E.U16 desc[UR6][R24.64+0x2], R3 ;  /* 0x0000020318007986 */ /* 0x0003e8000c101506 */
[----:B------:R-:W-:Y:S01]  /*9580*/  STG.E.U16 desc[UR6][R24.64+0x4], R155 ;  /* 0x0000049b18007986 */ /* 0x000fe2000c101506 */
[----:B0-----:R-:W-:-:S03]  /*9590*/  PRMT R2, R151, 0x7632, R2 ;  /* 0x0000763297027816 */ /* 0x001fc60000000002 */
[----:B------:R0:W-:Y:S01]  /*95a0*/  STG.E.U16 desc[UR6][R24.64+0x6], R26 ;  /* 0x0000061a18007986 */ /* 0x0001e2000c101506 */
[----:B-1----:R-:W-:-:S03]  /*95b0*/  PRMT R3, R149, 0x7632, R3 ;  /* 0x0000763295037816 */ /* 0x002fc60000000003 */
[----:B------:R-:W-:Y:S01]  /*95c0*/  STG.E.U16 desc[UR6][R98.64], R153 ;  /* 0x0000009962007986 */ /* 0x000fe2000c101506 */
[----:B------:R-:W-:Y:S02]  /*95d0*/  PRMT R50, R36, 0x7632, R50 ;  /* 0x0000763224327816 */ /* 0x000fe40000000032 */
[----:B0-----:R-:W-:Y:S01]  /*95e0*/  PRMT R24, R147, 0x7632, R24 ;  /* 0x0000763293187816 */ /* 0x001fe20000000018 */
[----:B------:R-:W-:Y:S04]  /*95f0*/  STG.E.U16 desc[UR6][R98.64+0x2], R49 ;  /* 0x0000023162007986 */ /* 0x000fe8000c101506 */
[----:B------:R-:W-:Y:S04]  /*9600*/  STG.E.U16 desc[UR6][R98.64+0x4], R151 ;  /* 0x0000049762007986 */ /* 0x000fe8000c101506 */
        /* <DEDUP_REMOVED lines=8> */
[----:B------:R-:W-:Y:S02]  /*9690*/  F2FP.BF16.F32.PACK_AB R43, R71, R43 ;  /* 0x0000002b472b723e */ /* 0x000fe400000010ff */
[----:B-1----:R-:W-:Y:S01]  /*96a0*/  PRMT R3, R39, 0x7632, R3 ;  /* 0x0000763227037816 */ /* 0x002fe20000000003 */
[----:B------:R-:W-:Y:S01]  /*96b0*/  STG.E.U16 desc[UR6][R100.64], R36 ;  /* 0x0000002464007986 */ /* 0x000fe2000c101506 */
[----:B------:R-:W-:Y:S02]  /*96c0*/  F2FP.BF16.F32.PACK_AB R68, R70, R68 ;  /* 0x000000444644723e */ /* 0x000fe400000010ff */
        /* <DEDUP_REMOVED lines=12> */
[----:B-1----:R-:W-:Y:S02]  /*9790*/  PRMT R3, R43, 0x7632, R3 ;  /* 0x000076322b037816 */ /* 0x002fe40000000003 */
[----:B------:R-:W-:Y:S01]  /*97a0*/  F2FP.BF16.F32.PACK_AB R67, R76, R67 ;  /* 0x000000434c43723e */ /* 0x000fe200000010ff */
[----:B------:R-:W-:Y:S01]  /*97b0*/  STG.E.U16 desc[UR6][R102.64], R51 ;  /* 0x0000003366007986 */ /* 0x000fe2000c101506 */
[----:B0-----:R-:W-:Y:S02]  /*97c0*/  PRMT R21, R41, 0x7632, R21 ;  /* 0x0000763229157816 */ /* 0x001fe40000000015 */
[----:B------:R-:W-:Y:S01]  /*97d0*/  PRMT R20, R68, 0x7632, R20 ;  /* 0x0000763244147816 */ /* 0x000fe20000000014 */
[----:B------:R0:W-:Y:S01]  /*97e0*/  STG.E.U16 desc[UR6][R102.64+0x2], R2 ;  /* 0x0000020266007986 */ /* 0x0001e2000c101506 */
[----:B------:R-:W-:-:S03]  /*97f0*/  PRMT R52, R69, 0x7632, R52 ;  /* 0x0000763245347816 */ /* 0x000fc60000000034 */
[----:B------:R-:W-:Y:S04]  /*9800*/  STG.E.U16 desc[UR6][R102.64+0x4], R41 ;  /* 0x0000042966007986 */ /* 0x000fe8000c101506 */
[----:B------:R-:W-:Y:S01]  /*9810*/  STG.E.U16 desc[UR6][R102.64+0x6], R21 ;  /* 0x0000061566007986 */ /* 0x000fe2000c101506 */
[----:B------:R-:W-:-:S03]  /*9820*/  F2FP.BF16.F32.PACK_AB R65, R75, R65 ;  /* 0x000000414b41723e */ /* 0x000fc600000010ff */
[----:B------:R-:W-:Y:S01]  /*9830*/  STG.E.U16 desc[UR6][R18.64], R43 ;  /* 0x0000002b12007986 */ /* 0x000fe2000c101506 */
[----:B0-----:R-:W-:-:S03]  /*9840*/  PRMT R2, R72, 0x7632, R2 ;  /* 0x0000763248027816 */ /* 0x001fc60000000002 */
[----:B------:R0:W-:Y:S01]  /*9850*/  STG.E.U16 desc[UR6][R18.64+0x2], R3 ;  /* 0x0000020312007986 */ /* 0x0001e2000c101506 */
[----:B------:R-:W-:-:S03]  /*9860*/  F2FP.BF16.F32.PACK_AB R62, R79, R62 ;  /* 0x0000003e4f3e723e */ /* 0x000fc600000010ff */
[----:B------:R-:W-:Y:S04]  /*9870*/  STG.E.U16 desc[UR6][R18.64+0x4], R68 ;  /* 0x0000044412007986 */ /* 0x000fe8000c101506 */
[----:B------:R1:W-:Y:S01]  /*9880*/  STG.E.U16 desc[UR6][R18.64+0x6], R20 ;  /* 0x0000061412007986 */ /* 0x0003e2000c101506 */
[----:B0-----:R-:W-:-:S03]  /*9890*/  PRMT R3, R64, 0x7632, R3 ;  /* 0x0000763240037816 */ /* 0x001fc60000000003 */
[----:B------:R-:W-:Y:S01]  /*98a0*/  STG.E.U16 desc[UR6][R104.64], R69 ;  /* 0x0000004568007986 */ /* 0x000fe2000c101506 */
[----:B-1----:R-:W-:-:S03]  /*98b0*/  PRMT R18, R67, 0x7632, R18 ;  /* 0x0000763243127816 */ /* 0x002fc60000000012 */
[----:B------:R-:W-:Y:S01]  /*98c0*/  STG.E.U16 desc[UR6][R104.64+0x2], R52 ;  /* 0x0000023468007986 */ /* 0x000fe2000c101506 */
[----:B------:R-:W-:-:S03]  /*98d0*/  F2FP.BF16.F32.PACK_AB R77, R78, R77 ;  /* 0x0000004d4e4d723e */ /* 0x000fc600000010ff */
        /* <DEDUP_REMOVED lines=10> */
[----:B------:R-:W-:-:S03]  /*9980*/  PRMT R53, R77, 0x7632, R53 ;  /* 0x000076324d357816 */ /* 0x000fc60000000035 */
        /* <DEDUP_REMOVED lines=15> */
[----:B------:R0:W-:Y:S04]  /*9a80*/  STG.E.U16 desc[UR6][R106.64+0x6], R3 ;  /* 0x000006036a007986 */ /* 0x0001e8000c101506 */
[----:B------:R-:W-:Y:S04]  /*9a90*/  STG.E.U16 desc[UR6][R12.64], R61 ;  /* 0x0000003d0c007986 */ /* 0x000fe8000c101506 */
        /* <DEDUP_REMOVED lines=8> */
[----:B------:R-:W-:Y:S02]  /*9b20*/  F2FP.BF16.F32.PACK_AB R118, R124, R118 ;  /* 0x000000767c76723e */ /* 0x000fe400000010ff */
[----:B0-----:R-:W-:Y:S02]  /*9b30*/  PRMT R13, R82, 0x7632, R13 ;  /* 0x00007632520d7816 */ /* 0x001fe4000000000d */
[----:B------:R-:W-:Y:S01]  /*9b40*/  PRMT R12, R86, 0x7632, R12 ;  /* 0x00007632560c7816 */ /* 0x000fe2000000000c */
[----:B------:R0:W-:Y:S01]  /*9b50*/  STG.E.U16 desc[UR6][R110.64+0x2], R3 ;  /* 0x000002036e007986 */ /* 0x0001e2000c101506 */
[----:B------:R-:W-:-:S03]  /*9b60*/  F2FP.BF16.F32.PACK_AB R122, R123, R122 ;  /* 0x0000007a7b7a723e */ /* 0x000fc600000010ff */
        /* <DEDUP_REMOVED lines=9> */
[----:B------:R-:W-:Y:S02]  /*9c00*/  F2FP.BF16.F32.PACK_AB R128, R129, R128 ;  /* 0x000000808180723e */ /* 0x000fe400000010ff */
[----:B0-----:R-:W-:Y:S02]  /*9c10*/  PRMT R2, R118, 0x7632, R2 ;  /* 0x0000763276027816 */ /* 0x001fe40000000002 */
[----:B------:R-:W-:Y:S01]  /*9c20*/  F2FP.BF16.F32.PACK_AB R0, R119, R0 ;  /* 0x000000007700723e */ /* 0x000fe200000010ff */
[----:B------:R0:W-:Y:S01]  /*9c30*/  STG.E.U16 desc[UR6][R8.64], R57 ;  /* 0x0000003908007986 */ /* 0x0001e2000c101506 */
[----:B-1----:R-:W-:-:S03]  /*9c40*/  PRMT R11, R120, 0x7632, R11 ;  /* 0x00007632780b7816 */ /* 0x002fc6000000000b */
[----:B------:R1:W-:Y:S01]  /*9c50*/  STG.E.U16 desc[UR6][R8.64+0x2], R3 ;  /* 0x0000020308007986 */ /* 0x0003e2000c101506 */
[----:B------:R-:W-:-:S03]  /*9c60*/  PRMT R56, R122, 0x7632, R56 ;  /* 0x000076327a387816 */ /* 0x000fc60000000038 */
[----:B------:R-:W-:Y:S01]  /*9c70*/  STG.E.U16 desc[UR6][R8.64+0x4], R120 ;  /* 0x0000047808007986 */ /* 0x000fe2000c101506 */
[----:B0-----:R-:W-:-:S03]  /*9c80*/  PRMT R57, R125, 0x7632, R57 ;  /* 0x000076327d397816 */ /* 0x001fc60000000039 */
[----:B------:R0:W-:Y:S01]  /*9c90*/  STG.E.U16 desc[UR6][R8.64+0x6], R11 ;  /* 0x0000060b08007986 */ /* 0x0001e2000c101506 */
[----:B------:R-:W-:-:S03]  /*9ca0*/  F2FP.BF16.F32.PACK_AB R130, R131, R130 ;  /* 0x000000828382723e */ /* 0x000fc600000010ff */
[----:B------:R2:W-:Y:S01]  /*9cb0*/  STG.E.U16 desc[UR6][R112.64+0x6], R2 ;  /* 0x0000060270007986 */ /* 0x0005e2000c101506 */
[----:B-1----:R-:W-:Y:S02]  /*9cc0*/  PRMT R3, R55, 0x7632, R3 ;  /* 0x0000763237037816 */ /* 0x002fe40000000003 */
[----:B------:R-:W-:Y:S01]  /*9cd0*/  F2FP.BF16.F32.PACK_AB R132, R133, R132 ;  /* 0x000000848584723e */ /* 0x000fe200000010ff */
[----:B------:R-:W-:Y:S01]  /*9ce0*/  STG.E.U16 desc[UR6][R112.64], R122 ;  /* 0x0000007a70007986 */ /* 0x000fe2000c101506 */
[----:B------:R-:W-:Y:S02]  /*9cf0*/  F2FP.BF16.F32.PACK_AB R134, R135, R134 ;  /* 0x000000868786723e */ /* 0x000fe400000010ff */
[----:B0-----:R-:W-:Y:S01]  /*9d00*/  PRMT R8, R0, 0x7632, R8 ;  /* 0x0000763200087816 */ /* 0x001fe20000000008 */
[----:B------:R-:W-:Y:S01]  /*9d10*/  STG.E.U16 desc[UR6][R112.64+0x2], R56 ;  /* 0x0000023870007986 */ /* 0x000fe2000c101506 */
[----:B--2---:R-:W-:-:S03]  /*9d20*/  PRMT R2, R128, 0x7632, R2 ;  /* 0x0000763280027816 */ /* 0x004fc60000000002 */
[----:B------:R-:W-:Y:S01]  /*9d30*/  STG.E.U16 desc[UR6][R112.64+0x4], R118 ;  /* 0x0000047670007986 */ /* 0x000fe2000c101506 */
[----:B------:R-:W-:-:S03]  /*9d40*/  F2FP.BF16.F32.PACK_AB R136, R138, R136 ;  /* 0x000000888a88723e */ /* 0x000fc600000010ff */
[----:B------:R-:W-:Y:S01]  /*9d50*/  STG.E.U16 desc[UR6][R114.64], R125 ;  /* 0x0000007d72007986 */ /* 0x000fe2000c101506 */
[----:B------:R-:W-:-:S03]  /*9d60*/  PRMT R58, R134, 0x7632, R58 ;  /* 0x00007632863a7816 */ /* 0x000fc6000000003a */
[----:B------:R-:W-:Y:S01]  /*9d70*/  STG.E.U16 desc[UR6][R114.64+0x2], R57 ;  /* 0x0000023972007986 */ /* 0x000fe2000c101506 */
[----:B----4-:R-:W-:-:S03]  /*9d80*/  LOP3.LUT R30, R30, 0x1, RZ, 0x3c, !PT ;  /* 0x000000011e1e7812 */ /* 0x010fc600078e3cff */
[----:B------:R-:W-:Y:S04]  /*9d90*/  STG.E.U16 desc[UR6][R114.64+0x4], R55 ;  /* 0x0000043772007986 */ /* 0x000fe8000c101506 */
[----:B------:R0:W-:Y:S01]  /*9da0*/  STG.E.U16 desc[UR6][R114.64+0x6], R3 ;  /* 0x0000060372007986 */ /* 0x0001e2000c101506 */
[----:B------:R-:W-:-:S03]  /*9db0*/  IADD3 R35, P1, R35, 0x4, RZ ;  /* 0x0000000423237810 */ /* 0x000fc60007f3e0ff */
[----:B------:R-:W-:Y:S04]  /*9dc0*/  STG.E.U16 desc[UR6][R6.64], R128 ;  /* 0x0000008006007986 */ /* 0x000fe8000c101506 */
[----:B------:R-:W-:Y:S04]  /*9dd0*/  STG.E.U16 desc[UR6][R6.64+0x2], R2 ;  /* 0x0000020206007986 */ /* 0x000fe8000c101506 */
[----:B------:R1:W-:Y:S01]  /*9de0*/  STG.E.U16 desc[UR6][R6.64+0x4], R0 ;  /* 0x0000040006007986 */ /* 0x0003e2000c101506 */
[----:B0-----:R-:W-:-:S03]  /*9df0*/  PRMT R3, R130, 0x7632, R3 ;  /* 0x0000763282037816 */ /* 0x001fc60000000003 */
[----:B------:R0:W-:Y:S01]  /*9e00*/  STG.E.U16 desc[UR6][R6.64+0x6], R8 ;  /* 0x0000060806007986 */ /* 0x0001e2000c101506 */
[----:B---3--:R-:W-:-:S03]  /*9e10*/  IADD3.X R34, RZ, R34, RZ, P1, !PT ;  /* 0x00000022ff227210 */ /* 0x008fc60000ffe4ff */
[----:B------:R2:W-:Y:S01]  /*9e20*/  STG.E.U16 desc[UR6][R4.64], R130 ;  /* 0x0000008204007986 */ /* 0x0005e2000c101506 */
[----:B-1----:R-:W-:Y:S02]  /*9e30*/  PRMT R0, R136, 0x7632, R0 ;  /* 0x0000763288007816 */ /* 0x002fe40000000000 */
[----:B0-----:R-:W-:Y:S01]  /*9e40*/  PRMT R7, R132, 0x7632, R7 ;  /* 0x0000763284077816 */ /* 0x001fe20000000007 */
        /* <DEDUP_REMOVED lines=10> */
[----:B--2---:R-:W-:Y:S05]  /*9ef0*/  @!P1 BRA `(.L_x_1338) ;  /* 0xffffff6400549947 */ /* 0x004fea000383ffff */
[----:B------:R-:W-:Y:S05]  /*9f00*/  EXIT ;  /* 0x000000000000794d */ /* 0x000fea0003800000 */
.L_x_1339:
        /* <DEDUP_REMOVED lines=15> */
.L_x_2776:


//--------------------- .text._ZN13group_norm_v214gn_cuda_kernelI13__nv_bfloat16Li320ELi2ELi16ELi20ELi4096ELb1ELi64ELi320ELi320ELi4ELb1ELi4ELb0ELb0ENS_16CompileConditionILi900EEEEEvPT_PKS4_S7_S7_flPfS8_Pj --------------------------
	.section	.text._ZN13group_norm_v214gn_cuda_kernelI13__nv_bfloat16Li320ELi2ELi16ELi20ELi4096ELb1ELi64ELi320ELi320ELi4ELb1ELi4ELb0ELb0ENS_16CompileConditionILi900EEEEEvPT_PKS4_S7_S7_flPfS8_Pj,"ax",@progbits
	.align	128
        .global         _ZN13group_norm_v214gn_cuda_kernelI13__nv_bfloat16Li320ELi2ELi16ELi20ELi4096ELb1ELi64ELi320ELi320ELi4ELb1ELi4ELb0ELb0ENS_16CompileConditionILi900EEEEEvPT_PKS4_S7_S7_flPfS8_Pj
        .type           _ZN13group_norm_v214gn_cuda_kernelI13__nv_bfloat16Li320ELi2ELi16ELi20ELi4096ELb1ELi64ELi320ELi320ELi4ELb1ELi4ELb0ELb0ENS_16CompileConditionILi900EEEEEvPT_PKS4_S7_S7_flPfS8_Pj,@function
        .size           _ZN13group_norm_v214gn_cuda_kernelI13__nv_bfloat16Li320ELi2ELi16ELi20ELi4096ELb1ELi64ELi320ELi320ELi4ELb1ELi4ELb0ELb0ENS_16CompileConditionILi900EEEEEvPT_PKS4_S7_S7_flPfS8_Pj,(.L_x_2777 - _ZN13group_norm_v214gn_cuda_kernelI13__nv_bfloat16Li320ELi2ELi16ELi20ELi4096ELb1ELi64ELi320ELi320ELi4ELb1ELi4ELb0ELb0ENS_16CompileConditionILi900EEEEEvPT_PKS4_S7_S7_flPfS8_Pj)
        .other          _ZN13group_norm_v214gn_cuda_kernelI13__nv_bfloat16Li320ELi2ELi16ELi20ELi4096ELb1ELi64ELi320ELi320ELi4ELb1ELi4ELb0ELb0ENS_16CompileConditionILi900EEEEEvPT_PKS4_S7_S7_flPfS8_Pj,@"STO_CUDA_ENTRY STV_DEFAULT"
_ZN13group_norm_v214gn_cuda_kernelI13__nv_bfloat16Li320ELi2ELi16ELi20ELi4096ELb1ELi64ELi320ELi320ELi4ELb1ELi4ELb0ELb0ENS_16CompileConditionILi900EEEEEvPT_PKS4_S7_S7_flPfS8_Pj:
.text._ZN13group_norm_v214gn_cuda_kernelI13__nv_bfloat16Li320ELi2ELi16ELi20ELi4096ELb1ELi64ELi320ELi320ELi4ELb1ELi4ELb0ELb0ENS_16CompileConditionILi900EEEEEvPT_PKS4_S7_S7_flPfS8_Pj:
        /* <DEDUP_REMOVED lines=9> */
[----:B------:R-:W-:Y:S01]  /*0090*/  UMOV UR4, 0x400 ;  /* 0x0000040000047882 */ /* 0x000fe20000000000 */
[----:B------:R-:W-:Y:S01]  /*00a0*/  HFMA2.MMA R18, -RZ, RZ, 0, 0 ;  /* 0x00000000ff127435 */ /* 0x000fe200000001ff */
[----:B------:R-:W-:Y:S01]  /*00b0*/  MOV R19, R4 ;  /* 0x0000000400137202 */ /* 0x000fe20000000f00 */
        /* <DEDUP_REMOVED lines=9> */
[----:B------:R-:W-:-:S04]  /*0150*/  IMAD.WIDE.U32 R2, R0, -0x33333333, RZ ;  /* 0xcccccccd00027825 */ /* 0x000fc800078e00ff */
[----:B------:R-:W-:Y:S01]  /*0160*/  IMAD R0, R0, 0x28, R7 ;  /* 0x0000002800007824 */ /* 0x000fe200078e0207 */
[----:B------:R-:W-:-:S04]  /*0170*/  SHF.L.U32 R2, R3, 0x1, RZ ;  /* 0x0000000103027819 */ /* 0x000fc800000006ff */
[----:B------:R-:W-:-:S05]  /*0180*/  LEA R0, R5, R0, 0x3 ;  /* 0x0000000005007211 */ /* 0x000fca00078e18ff */
[----:B------:R0:W-:Y:S02]  /*0190*/  STL [R1+0x80], R0 ;  /* 0x0000800001007387 */ /* 0x0001e40000100800 */
[----:B0-----:R-:W-:-:S05]  /*01a0*/  LOP3.LUT R0, R2, 0xfffffff8, RZ, 0xc0, !PT ;  /* 0xfffffff802007812 */ /* 0x001fca00078ec0ff */
[----:B------:R0:W-:Y:S02]  /*01b0*/  STL [R1+0x7c], R0 ;  /* 0x00007c0001007387 */ /* 0x0001e40000100800 */
.L_x_1350:
[----:B------:R-:W1:Y:S01]  /*01c0*/  S2R R68, SR_TID.X ;  /* 0x0000000000447919 */ /* 0x000e620000002100 */
[----:B------:R-:W-:Y:S01]  /*01d0*/  MOV R21, RZ ;  /* 0x000000ff00157202 */ /* 0x000fe20000000f00 */
[----:B------:R-:W-:Y:S01]  /*01e0*/  IMAD R5, R18, 0x140000, RZ ;  /* 0x0014000012057824 */ /* 0x000fe200078e02ff */
[----:B------:R-:W-:Y:S01]  /*01f0*/  ULDC.64 UR8, c[0x0][0x218] ;  /* 0x0000860000087ab9 */ /* 0x000fe20000000a00 */
[----:B------:R-:W0:Y:S01]  /*0200*/  S2R R69, SR_CTAID.X ;  /* 0x0000000000457919 */ /* 0x000e220000002500 */
[----:B------:R-:W-:Y:S01]  /*0210*/  ULDC.64 UR10, c[0x0][0x228] ;  /* 0x00008a00000a7ab9 */ /* 0x000fe20000000a00 */
[----:B-1----:R-:W-:Y:S01]  /*0220*/  IMAD.WIDE.U32 R2, R68, -0x33333333, RZ ;  /* 0xcccccccd44027825 */ /* 0x002fe200078e00ff */
[----:B0-----:R-:W-:-:S04]  /*0230*/  SHF.L.U32 R0, R69, 0x6, RZ ;  /* 0x0000000645007819 */ /* 0x001fc800000006ff */
[----:B------:R-:W-:Y:S02]  /*0240*/  SHF.R.U32.HI R3, RZ, 0x6, R3 ;  /* 0x00000006ff037819 */ /* 0x000fe40000011603 */
[----:B------:R-:W-:-:S03]  /*0250*/  LOP3.LUT R0, R0, 0xfc0, RZ, 0xc0, !PT ;  /* 0x00000fc000007812 */ /* 0x000fc600078ec0ff */
[----:B------:R-:W-:Y:S01]  /*0260*/  IMAD R20, R3, -0x50, R68 ;  /* 0xffffffb003147824 */ /* 0x000fe200078e0244 */
[----:B------:R-:W-:-:S04]  /*0270*/  IADD3 R0, R0, R3, RZ ;  /* 0x0000000300007210 */ /* 0x000fc80007ffe0ff */
[----:B------:R-:W-:-:S05]  /*0280*/  SHF.L.U32 R20, R20, 0x2, RZ ;  /* 0x0000000214147819 */ /* 0x000fca00000006ff */
[----:B------:R-:W-:-:S04]  /*0290*/  IMAD.WIDE.U32 R2, R19, 0x140000, R20 ;  /* 0x0014000013027825 */ /* 0x000fc800078e0014 */
[----:B------:R-:W-:Y:S01]  /*02a0*/  IMAD R21, R0, 0x140, RZ ;  /* 0x0000014000157824 */ /* 0x000fe200078e02ff */
[----:B------:R-:W-:-:S04]  /*02b0*/  IADD3 R0, R3, R5, RZ ;  /* 0x0000000503007210 */ /* 0x000fc80007ffe0ff */
[C---:B------:R-:W-:Y:S02]  /*02c0*/  IADD3 R17, P0, R21.reuse, R2, RZ ;  /* 0x0000000215117210 */ /* 0x040fe40007f1e0ff */
[----:B------:R-:W-:Y:S02]  /*02d0*/  IADD3 R3, R21, 0x500, RZ ;  /* 0x0000050015037810 */ /* 0x000fe40007ffe0ff */
[----:B------:R-:W-:Y:S02]  /*02e0*/  IADD3.X R4, RZ, R0, RZ, P0, !PT ;  /* 0x00000000ff047210 */ /* 0x000fe400007fe4ff */
[----:B------:R-:W-:-:S03]  /*02f0*/  LEA R60, P0, R17, UR8, 0x1 ;  /* 0x00000008113c7c11 */ /* 0x000fc6000f8008ff */
[----:B------:R0:W-:Y:S01]  /*0300*/  STL [R1+0x4], R4 ;  /* 0x0000040401007387 */ /* 0x0001e20000100800 */
[----:B------:R-:W-:Y:S02]  /*0310*/  LEA.HI.X R61, R17, UR9, R4, 0x1, P0 ;  /* 0x00000009113d7c11 */ /* 0x000fe400080f0c04 */
[----:B------:R-:W-:Y:S02]  /*0320*/  IADD3 R16, P0, R3, R2, RZ ;  /* 0x0000000203107210 */ /* 0x000fe40007f1e0ff */
[----:B------:R-:W-:Y:S02]  /*0330*/  IADD3 R15, R21, 0xa00, RZ ;  /* 0x00000a00150f7810 */ /* 0x000fe40007ffe0ff */
[----:B------:R-:W2:Y:S01]  /*0340*/  LDG.E.64.CONSTANT R60, desc[UR6][R60.64] ;  /* 0x000000063c3c7981 */ /* 0x000ea2000c1e9b00 */
[----:B0-----:R-:W-:Y:S02]  /*0350*/  IADD3.X R4, RZ, R0, RZ, P0, !PT ;  /* 0x00000000ff047210 */ /* 0x001fe400007fe4ff */
[----:B------:R-:W-:-:S03]  /*0360*/  LEA R58, P0, R16, UR8, 0x1 ;  /* 0x00000008103a7c11 */ /* 0x000fc6000f8008ff */
[----:B------:R0:W-:Y:S01]  /*0370*/  STL [R1+0x8], R4 ;  /* 0x0000080401007387 */ /* 0x0001e20000100800 */
[----:B------:R-:W-:Y:S02]  /*0380*/  LEA.HI.X R59, R16, UR9, R4, 0x1, P0 ;  /* 0x00000009103b7c11 */ /* 0x000fe400080f0c04 */
[----:B------:R-:W-:-:S04]  /*0390*/  IADD3 R15, P0, R15, R2, RZ ;  /* 0x000000020f0f7210 */ /* 0x000fc80007f1e0ff */
[----:B------:R-:W3:Y:S01]  /*03a0*/  LDG.E.64.CONSTANT R58, desc[UR6][R58.64] ;  /* 0x000000063a3a7981 */ /* 0x000ee2000c1e9b00 */
[----:B------:R-:W-:Y:S02]  /*03b0*/  IADD3 R3, R21, 0xf00, RZ ;  /* 0x00000f0015037810 */ /* 0x000fe40007ffe0ff */
[----:B0-----:R-:W-:Y:S02]  /*03c0*/  IADD3.X R4, RZ, R0, RZ, P0, !PT ;  /* 0x00000000ff047210 */ /* 0x001fe400007fe4ff */
[----:B------:R-:W-:-:S03]  /*03d0*/  LEA R56, P0, R15, UR8, 0x1 ;  /* 0x000000080f387c11 */ /* 0x000fc6000f8008ff */
        /* <DEDUP_REMOVED lines=84> */
[----:B------:R-:W-:Y:S01]  /*0920*/  STL [R1+0x68], R22 ;  /* 0x0000681601007387 */ /* 0x000fe20000100800 */
[----:B------:R-:W-:-:S06]  /*0930*/  LEA.HI.X R33, R3, UR9, R22, 0x1, P0 ;  /* 0x0000000903217c11 */ /* 0x000fcc00080f0c16 */
[----:B------:R-:W4:Y:S01]  /*0940*/  LDG.E.64.CONSTANT R32, desc[UR6][R32.64] ;  /* 0x0000000620207981 */ /* 0x000f22000c1e9b00 */
[----:B------:R-:W-:-:S04]  /*0950*/  IADD3 R2, P0, R21, R2, RZ ;  /* 0x0000000215027210 */ /* 0x000fc80007f1e0ff */
[----:B------:R-:W-:Y:S02]  /*0960*/  IADD3.X R0, RZ, R0, RZ, P0, !PT ;  /* 0x00000000ff007210 */ /* 0x000fe400007fe4ff */
[----:B------:R-:W-:Y:S02]  /*0970*/  LEA R30, P0, R2, UR8, 0x1 ;  /* 0x00000008021e7c11 */ /* 0x000fe4000f8008ff */
[----:B------:R-:W-:Y:S01]  /*0980*/  SHF.L.U32 R26, R20, 0x1, RZ ;  /* 0x00000001141a7819 */ /* 0x000fe200000006ff */
[----:B------:R0:W-:Y:S01]  /*0990*/  STL [R1+0x64], R0 ;  /* 0x0000640001007387 */ /* 0x0001e20000100800 */
[----:B------:R-:W-:Y:S01]  /*09a0*/  LEA.HI.X R31, R2, UR9, R0, 0x1, P0 ;  /* 0x00000009021f7c11 */ /* 0x000fe200080f0c00 */
[----:B------:R-:W-:-:S05]  /*09b0*/  ULDC.64 UR8, c[0x0][0x220] ;  /* 0x0000880000087ab9 */ /* 0x000fca0000000a00 */
[----:B------:R-:W4:Y:S01]  /*09c0*/  LDG.E.64.CONSTANT R30, desc[UR6][R30.64] ;  /* 0x000000061e1e7981 */ /* 0x000f22000c1e9b00 */
[C---:B------:R-:W-:Y:S02]  /*09d0*/  IADD3 R28, P0, R26.reuse, UR8, RZ ;  /* 0x000000081a1c7c10 */ /* 0x040fe4000ff1e0ff */
[----:B------:R-:W-:Y:S02]  /*09e0*/  SHF.R.U32.HI R20, RZ, 0x1f, R20 ;  /* 0x0000001fff147819 */ /* 0x000fe40000011614 */
[----:B------:R-:W-:Y:S02]  /*09f0*/  IADD3 R26, P1, R26, UR10, RZ ;  /* 0x0000000a1a1a7c10 */ /* 0x000fe4000ff3e0ff */
[C---:B------:R-:W-:Y:S02]  /*0a00*/  IADD3.X R29, R20.reuse, UR9, RZ, P0, !PT ;  /* 0x00000009141d7c10 */ /* 0x040fe400087fe4ff */
[----:B------:R-:W-:-:S04]  /*0a10*/  IADD3.X R27, R20, UR11, RZ, P1, !PT ;  /* 0x0000000b141b7c10 */ /* 0x000fc80008ffe4ff */
[----:B------:R-:W5:Y:S04]  /*0a20*/  LDG.E.64.CONSTANT R28, desc[UR6][R28.64] ;  /* 0x000000061c1c7981 */ /* 0x000f68000c1e9b00 */
[----:B------:R-:W5:Y:S01]  /*0a30*/  LDG.E.64.CONSTANT R26, desc[UR6][R26.64] ;  /* 0x000000061a1a7981 */ /* 0x000f62000c1e9b00 */
[C---:B--2---:R-:W-:Y:S02]  /*0a40*/  PRMT R20, R60.reuse, 0x7632, R20 ;  /* 0x000076323c147816 */ /* 0x044fe40000000014 */
[----:B0-----:R-:W-:Y:S02]  /*0a50*/  SHF.L.U32 R0, R60, 0x10, RZ ;  /* 0x000000103c007819 */ /* 0x001fe400000006ff */
[----:B------:R-:W-:Y:S02]  /*0a60*/  SHF.L.U32 R23, R20, 0x10, RZ ;  /* 0x0000001014177819 */ /* 0x000fe400000006ff */
[C---:B------:R-:W-:Y:S01]  /*0a70*/  SHF.L.U32 R90, R61.reuse, 0x10, RZ ;  /* 0x000000103d5a7819 */ /* 0x040fe200000006ff */
        /* <DEDUP_REMOVED lines=18> */
[----:B----4-:R-:W-:Y:S01]  /*0ba0*/  SHF.L.U32 R25, R57, 0x10, RZ ;  /* 0x0000001039197819 */ /* 0x010fe200000006ff */
[----:B------:R-:W-:Y:S01]  /*0bb0*/  FFMA.FTZ R21, R21, R21, R22 ;  /* 0x0000001515157223 */ /* 0x000fe20000010016 */
[----:B------:R-:W-:Y:S01]  /*0bc0*/  SHF.L.U32 R22, R20, 0x10, RZ ;  /* 0x0000001014167819 */ /* 0x000fe200000006ff */
[----:B------:R-:W-:Y:S01]  /*0bd0*/  FADD.FTZ R23, R23, R92 ;  /* 0x0000005c17177221 */ /* 0x000fe20000010000 */
[----:B------:R-:W-:Y:S01]  /*0be0*/  SHF.L.U32 R91, R56, 0x10, RZ ;  /* 0x00000010385b7819 */ /* 0x000fe200000006ff */
[----:B------:R0:W-:Y:S01]  /*0bf0*/  STL [R1], R25 ;  /* 0x0000001901007387 */ /* 0x0001e20000100800 */
[----:B------:R-:W-:Y:S01]  /*0c00*/  FFMA.FTZ R21, R92, R92, R21 ;  /* 0x0000005c5c157223 */ /* 0x000fe20000010015 */
[----:B------:R-:W-:Y:S01]  /*0c10*/  PRMT R20, R56, 0x7632, R20 ;  /* 0x0000763238147816 */ /* 0x000fe20000000014 */
[----:B------:R-:W-:Y:S01]  /*0c20*/  FADD.FTZ R24, R23, R22 ;  /* 0x0000001617187221 */ /* 0x000fe20000010000 */
[----:B------:R-:W2:Y:S01]  /*0c30*/  LDL R66, [R1+0x80] ;  /* 0x0000800001427983 */ /* 0x000ea20000100800 */
[----:B------:R-:W-:Y:S01]  /*0c40*/  FFMA.FTZ R22, R22, R22, R21 ;  /* 0x0000001616167223 */ /* 0x000fe20000010015 */
[----:B------:R-:W-:Y:S01]  /*0c50*/  SHF.L.U32 R21, R20, 0x10, RZ ;  /* 0x0000001014157819 */ /* 0x000fe200000006ff */
[----:B------:R-:W-:Y:S01]  /*0c60*/  FADD.FTZ R24, R24, R91 ;  /* 0x0000005b18187221 */ /* 0x000fe20000010000 */
[----:B------:R-:W-:Y:S01]  /*0c70*/  PRMT R20, R57, 0x7632, R20 ;  /* 0x0000763239147816 */ /* 0x000fe20000000014 */
[----:B------:R-:W-:-:S02]  /*0c80*/  FFMA.FTZ R22, R91, R91, R22 ;  /* 0x0000005b5b167223 */ /* 0x000fc40000010016 */
[----:B------:R-:W-:Y:S02]  /*0c90*/  FADD.FTZ R24, R24, R21 ;  /* 0x0000001518187221 */ /* 0x000fe40000010000 */
[----:B------:R-:W-:Y:S01]  /*0ca0*/  FFMA.FTZ R22, R21, R21, R22 ;  /* 0x0000001515167223 */ /* 0x000fe20000010016 */
[----:B------:R-:W-:Y:S01]  /*0cb0*/  SHF.L.U32 R21, R20, 0x10, RZ ;  /* 0x0000001014157819 */ /* 0x000fe200000006ff */
[----:B------:R-:W-:Y:S02]  /*0cc0*/  FADD.FTZ R24, R24, R25 ;  /* 0x0000001918187221 */ /* 0x000fe40000010000 */
[----:B------:R-:W-:Y:S01]  /*0cd0*/  FFMA.FTZ R22, R25, R25, R22 ;  /* 0x0000001919167223 */ /* 0x000fe20000010016 */
[----:B------:R-:W-:Y:S01]  /*0ce0*/  SHF.L.U32 R89, R54, 0x10, RZ ;  /* 0x0000001036597819 */ /* 0x000fe200000006ff */
[----:B------:R-:W-:Y:S01]  /*0cf0*/  FADD.FTZ R24, R24, R21 ;  /* 0x0000001518187221 */ /* 0x000fe20000010000 */
[----:B------:R-:W-:Y:S01]  /*0d00*/  PRMT R20, R54, 0x7632, R20 ;  /* 0x0000763236147816 */ /* 0x000fe20000000014 */
[----:B------:R-:W-:-:S02]  /*0d10*/  FFMA.FTZ R22, R21, R21, R22 ;  /* 0x0000001515167223 */ /* 0x000fc40000010016 */
[----:B------:R-:W-:Y:S01]  /*0d20*/  FADD.FTZ R24, R24, R89 ;  /* 0x0000005918187221 */ /* 0x000fe20000010000 */
[----:B------:R-:W-:Y:S01]  /*0d30*/  SHF.L.U32 R21, R20, 0x10, RZ ;  /* 0x0000001014157819 */ /* 0x000fe200000006ff */
        /* <DEDUP_REMOVED lines=28> */
[----:B0-----:R-:W-:Y:S01]  /*0f00*/  FFMA.FTZ R25, R85, R85, R22 ;  /* 0x0000005555197223 */ /* 0x001fe20000010016 */
        /* <DEDUP_REMOVED lines=24> */
[--C-:B------:R-:W-:Y:S02]  /*1090*/  FFMA.FTZ R21, R21, R21, R20.reuse ;  /* 0x0000001515157223 */ /* 0x100fe40000010014 */
        /* <DEDUP_REMOVED lines=119> */
[----:B------:R-:W-:Y:S01]  /*1810*/  ISETP.GT.U32.AND P0, PT, R68, 0x3f, PT ;  /* 0x0000003f4400780c */ /* 0x000fe20003f04070 */
[----:B------:R-:W-:Y:S01]  /*1820*/  FFMA.FTZ R63, R77, R77, R63 ;  /* 0x0000004d4d3f7223 */ /* 0x000fe2000001003f */
[----:B------:R-:W-:Y:S01]  /*1830*/  SHF.L.U32 R62, R62, 0x10, RZ ;  /* 0x000000103e3e7819 */ /* 0x000fe200000006ff */
[----:B------:R-:W-:-:S04]  /*1840*/  FADD.FTZ R64, R64, R77 ;  /* 0x0000004d40407221 */ /* 0x000fc80000010000 */
[----:B------:R-:W-:Y:S01]  /*1850*/  FFMA.FTZ R63, R62, R62, R63 ;  /* 0x0000003e3e3f7223 */ /* 0x000fe2000001003f */
[----:B------:R-:W-:Y:S01]  /*1860*/  FADD.FTZ R62, R64, R62 ;  /* 0x0000003e403e7221 */ /* 0x000fe20000010000 */
[----:B------:R-:W-:Y:S04]  /*1870*/  BSSY B0, `(.L_x_1340) ;  /* 0x000002e000007945 */ /* 0x000fe80003800000 */
[----:B--2---:R0:W-:Y:S02]  /*1880*/  STS.64 [R66], R62 ;  /* 0x0000003e42007388 */ /* 0x0041e40000000a00 */
        /* <DEDUP_REMOVED lines=29> */
[C---:B------:R-:W-:Y:S01]  /*1a60*/  IADD3 R62, R66.reuse, 0xc, RZ ;  /* 0x0000000c423e7810 */ /* 0x040fe20007ffe0ff */
        /* <DEDUP_REMOVED lines=14> */
.L_x_1341:
[----:B------:R-:W-:Y:S05]  /*1b50*/  BSYNC B0 ;  /* 0x0000000000007941 */ /* 0x000fea0003800000 */
.L_x_1340:
[----:B------:R-:W0:Y:S01]  /*1b60*/  SHFL.BFLY PT, R65, R62, 0x2, 0x1f ;  /* 0x0c401f003e417f89 */ /* 0x000e2200000e0000 */
[----:B------:R-:W-:Y:S03]  /*1b70*/  BSSY B0, `(.L_x_1342) ;  /* 0x0000018000007945 */ /* 0x000fe60003800000 */
[----:B------:R-:W1:Y:S01]  /*1b80*/  SHFL.BFLY PT, R64, R63, 0x2, 0x1f ;  /* 0x0c401f003f407f89 */ /* 0x000e6200000e0000 */
[----:B------:R-:W2:Y:S01]  /*1b90*/  S2R R66, SR_TID.X ;  /* 0x0000000000427919 */ /* 0x000ea20000002100 */
[----:B------:R-:W3:Y:S01]  /*1ba0*/  S2R R68, SR_CTAID.Y ;  /* 0x0000000000447919 */ /* 0x000ee20000002600 */
[----:B0-----:R-:W-:Y:S01]  /*1bb0*/  FADD.FTZ R62, R65, R62 ;  /* 0x0000003e413e7221 */ /* 0x001fe20000010000 */
[----:B-1----:R-:W-:-:S04]  /*1bc0*/  FADD.FTZ R63, R64, R63 ;  /* 0x0000003f403f7221 */ /* 0x002fc80000010000 */
[----:B------:R-:W0:Y:S04]  /*1bd0*/  SHFL.BFLY PT, R65, R62, 0x1, 0x1f ;  /* 0x0c201f003e417f89 */ /* 0x000e2800000e0000 */
[----:B------:R-:W1:Y:S01]  /*1be0*/  SHFL.BFLY PT, R64, R63, 0x1, 0x1f ;  /* 0x0c201f003f407f89 */ /* 0x000e6200000e0000 */
[C---:B--2---:R-:W-:Y:S02]  /*1bf0*/  LOP3.LUT P1, RZ, R66.reuse, 0xffffffc3, RZ, 0xc0, !PT ;  /* 0xffffffc342ff7812 */ /* 0x044fe4000782c0ff */
[C---:B------:R-:W-:Y:S02]  /*1c00*/  ISETP.NE.AND P2, PT, R66.reuse, RZ, PT ;  /* 0x000000ff4200720c */ /* 0x040fe40003f45270 */
[----:B------:R-:W-:Y:S01]  /*1c10*/  ISETP.GT.U32.AND P0, PT, R66, 0xff, PT ;  /* 0x000000ff4200780c */ /* 0x000fe20003f04070 */
[----:B0-----:R-:W-:Y:S01]  /*1c20*/  FADD.FTZ R62, R62, R65 ;  /* 0x000000413e3e7221 */ /* 0x001fe20000010000 */
[----:B-1----:R-:W-:-:S07]  /*1c30*/  FADD.FTZ R63, R63, R64 ;  /* 0x000000403f3f7221 */ /* 0x002fce0000010000 */
[----:B---3--:R-:W-:Y:S05]  /*1c40*/  @P1 BRA `(.L_x_1343) ;  /* 0x0000000000281947 */ /* 0x008fea0003800000 */
        /* <DEDUP_REMOVED lines=10> */
.L_x_1343:
[----:B------:R-:W-:Y:S05]  /*1cf0*/  BSYNC B0 ;  /* 0x0000000000007941 */ /* 0x000fea0003800000 */
.L_x_1342:
        /* <DEDUP_REMOVED lines=11> */
.L_x_1345:
[----:B------:R-:W2:Y:S04]  /*1db0*/  LD.E.STRONG.GPU R65, desc[UR6][R62.64] ;  /* 0x000000063e417980 */ /* 0x000ea8000c10f900 */
[----:B--2---:R-:W-:Y:S01]  /*1dc0*/  CCTL.IVALL ;  /* 0x00000000ff00798f */ /* 0x004fe20002000000 */
[----:B------:R-:W-:Y:S05]  /*1dd0*/  YIELD ;  /* 0x0000000000007946 */ /* 0x000fea0003800000 */
[----:B-----5:R-:W-:-:S04]  /*1de0*/  LOP3.LUT R65, R65, R64, RZ, 0x3c, !PT ;  /* 0x0000004041417212 */ /* 0x020fc800078e3cff */
[----:B------:R-:W-:-:S13]  /*1df0*/  ISETP.GT.AND P1, PT, R65, -0x1, PT ;  /* 0xffffffff4100780c */ /* 0x000fda0003f24270 */
[----:B------:R-:W-:Y:S05]  /*1e00*/  @P1 BRA `(.L_x_1345) ;  /* 0xfffffffc00e81947 */ /* 0x000fea000383ffff */
.L_x_1344:
        /* <DEDUP_REMOVED lines=9> */
[----:B------:R2:W-:Y:S06]  /*1ea0*/  STL.64 [R1+0x88], R2 ;  /* 0x0000880201007387 */ /* 0x0005ec0000100a00 */
[----:B--2---:R-:W2:Y:S01]  /*1eb0*/  LDC.64 R2, c[0x0][0x248] ;  /* 0x00009200ff027b82 */ /* 0x004ea20000000a00 */
[----:B0-----:R-:W-:Y:S01]  /*1ec0*/  SHF.L.U32 R63, R67, 0x2, RZ ;  /* 0x00000002433f7819 */ /* 0x001fe200000006ff */
[----:B-1----:R-:W-:-:S03]  /*1ed0*/  IMAD R62, R62, UR4, R68 ;  /* 0x000000043e3e7c24 */ /* 0x002fc6000f8e0244 */
[----:B------:R-:W-:-:S04]  /*1ee0*/  LOP3.LUT R63, R63, 0x7fffffc0, RZ, 0xc0, !PT ;  /* 0x7fffffc03f3f7812 */ /* 0x000fc800078ec0ff */
[----:B------:R-:W-:Y:S02]  /*1ef0*/  LEA R62, R62, R63, 0xa ;  /* 0x0000003f3e3e7211 */ /* 0x000fe400078e50ff */
[----:B------:R-:W-:-:S04]  /*1f00*/  LOP3.LUT R63, R67, 0xf, RZ, 0xc0, !PT ;  /* 0x0000000f433f7812 */ /* 0x000fc800078ec0ff */
        /* <DEDUP_REMOVED lines=22> */
.L_x_1347:
[----:B------:R-:W-:Y:S05]  /*2070*/  BSYNC B0 ;  /* 0x0000000000007941 */ /* 0x000fea0003800000 */
.L_x_1346:
[----:B------:R-:W0:Y:S01]  /*2080*/  SHFL.BFLY PT, R63, R66, 0x8, 0x1f ;  /* 0x0d001f00423f7f89 */ /* 0x000e2200000e0000 */
[----:B------:R-:W-:Y:S01]  /*2090*/  PRMT R38, R60, 0x7632, R38 ;  /* 0x000076323c267816 */ /* 0x000fe20000000026 */
[----:B------:R-:W-:Y:S01]  /*20a0*/  ULDC.64 UR8, c[0x0][0x240] ;  /* 0x0000900000087ab9 */ /* 0x000fe20000000a00 */
[----:B------:R-:W-:Y:S01]  /*20b0*/  PRMT R34, R56, 0x7632, R34 ;  /* 0x0000763238227816 */ /* 0x000fe20000000022 */
[----:B------:R-:W1:Y:S01]  /*20c0*/  SHFL.BFLY PT, R62, R65, 0x8, 0x1f ;  /* 0x0d001f00413e7f89 */ /* 0x000e6200000e0000 */
[----:B------:R-:W-:Y:S01]  /*20d0*/  PRMT R35, R57, 0x7632, R35 ;  /* 0x0000763239237816 */ /* 0x000fe20000000023 */
[----:B------:R-:W-:Y:S01]  /*20e0*/  BSSY B0, `(.L_x_1348) ;  /* 0x0000053000007945 */ /* 0x000fe20003800000 */
[----:B------:R-:W-:Y:S01]  /*20f0*/  PRMT R59, R58, 0x7632, R59 ;  /* 0x000076323a3b7816 */ /* 0x000fe2000000003b */
[----:B------:R-:W2:Y:S01]  /*2100*/  S2R R67, SR_TID.X ;  /* 0x0000000000437919 */ /* 0x000ea20000002100 */
[----:B------:R-:W-:Y:S02]  /*2110*/  PRMT R58, R34, 0x7632, R58 ;  /* 0x00007632223a7816 */ /* 0x000fe4000000003a */
[----:B------:R-:W-:Y:S01]  /*2120*/  PRMT R33, R33, 0x7632, R33 ;  /* 0x0000763221217816 */ /* 0x000fe20000000021 */
[----:B------:R-:W3:Y:S01]  /*2130*/  S2R R68, SR_CTAID.X ;  /* 0x0000000000447919 */ /* 0x000ee20000002500 */
[----:B------:R-:W-:-:S02]  /*2140*/  ISETP.EQ.U32.AND P1, PT, RZ, UR8, PT ;  /* 0x00000008ff007c0c */ /* 0x000fc4000bf22070 */
        /* <DEDUP_REMOVED lines=8> */
[--C-:B-1----:R-:W-:Y:S01]  /*21d0*/  FADD.FTZ R62, R62, R65.reuse ;  /* 0x000000413e3e7221 */ /* 0x102fe20000010000 */
        /* <DEDUP_REMOVED lines=15> */
[----:B-----5:R-:W-:Y:S02]  /*22d0*/  PRMT R56, R29, 0x7632, R56 ;  /* 0x000076321d387816 */ /* 0x020fe40000000038 */
[----:B------:R-:W-:Y:S01]  /*22e0*/  PRMT R57, R27, 0x7632, R57 ;  /* 0x000076321b397816 */ /* 0x000fe20000000039 */
[----:B-1----:R-:W-:Y:S01]  /*22f0*/  FADD.FTZ R63, R62, R63 ;  /* 0x0000003f3e3f7221 */ /* 0x002fe20000010000 */
[----:B------:R-:W0:Y:S04]  /*2300*/  SHFL.BFLY PT, R64, R66, 0x2, 0x1f ;  /* 0x0c401f0042407f89 */ /* 0x000e2800000e0000 */
[----:B------:R-:W1:Y:S01]  /*2310*/  SHFL.BFLY PT, R62, R63, 0x2, 0x1f ;  /* 0x0c401f003f3e7f89 */ /* 0x000e6200000e0000 */
[----:B0-----:R-:W-:Y:S01]  /*2320*/  FADD.FTZ R66, R66, R64 ;  /* 0x0000004042427221 */ /* 0x001fe20000010000 */
[----:B-1----:R-:W-:-:S04]  /*2330*/  FADD.FTZ R63, R63, R62 ;  /* 0x0000003e3f3f7221 */ /* 0x002fc80000010000 */
[----:B------:R-:W0:Y:S04]  /*2340*/  SHFL.BFLY PT, R62, R66, 0x1, 0x1f ;  /* 0x0c201f00423e7f89 */ /* 0x000e2800000e0000 */
[----:B------:R-:W1:Y:S01]  /*2350*/  SHFL.BFLY PT, R64, R63, 0x1, 0x1f ;  /* 0x0c201f003f407f89 */ /* 0x000e6200000e0000 */
[----:B0-----:R-:W-:Y:S01]  /*2360*/  FADD.FTZ R62, R66, R62 ;  /* 0x0000003e423e7221 */ /* 0x001fe20000010000 */
[----:B------:R-:W-:Y:S02]  /*2370*/  PRMT R66, R41, 0x7632, R66 ;  /* 0x0000763229427816 */ /* 0x000fe40000000042 */
[----:B------:R-:W-:Y:S01]  /*2380*/  PRMT R41, R35, 0x7632, R41 ;  /* 0x0000763223297816 */ /* 0x000fe20000000029 */
[----:B------:R-:W-:Y:S01]  /*2390*/  @!P0 FMUL.FTZ R62, R62, 1.2207031431898940355e-05 ;  /* 0x374ccccd3e3e8820 */ /* 0x000fe20000410000 */
[----:B-1----:R-:W-:Y:S01]  /*23a0*/  FADD.FTZ R63, R63, R64 ;  /* 0x000000403f3f7221 */ /* 0x002fe20000010000 */
[----:B------:R-:W-:Y:S02]  /*23b0*/  STL.S16 [R1+0x10], R66 ;  /* 0x0000104201007387 */ /* 0x000fe40000100600 */
[----:B------:R-:W-:-:S02]  /*23c0*/  @!P0 FMUL.FTZ R64, R62, R62 ;  /* 0x0000003e3e408220 */ /* 0x000fc40000410000 */
[----:B------:R-:W-:Y:S02]  /*23d0*/  STL.S16 [R1+0x14], R65 ;  /* 0x0000144101007387 */ /* 0x000fe40000100600 */
        /* <DEDUP_REMOVED lines=9> */
[----:B------:R-:W-:Y:S02]  /*2470*/  PRMT R63, R36, 0x7632, R63 ;  /* 0x00007632243f7816 */ /* 0x000fe4000000003f */
[----:B------:R-:W-:Y:S01]  /*2480*/  PRMT R62, R37, 0x7632, R62 ;  /* 0x00007632253e7816 */ /* 0x000fe2000000003e */
[----:B------:R0:W-:Y:S01]  /*2490*/  STL.S16 [R1+0x18], R64 ;  /* 0x0000184001007387 */ /* 0x0001e20000100600 */
[----:B------:R-:W-:Y:S02]  /*24a0*/  PRMT R36, R32, 0x7632, R36 ;  /* 0x0000763220247816 */ /* 0x000fe40000000024 */
[----:B------:R-:W-:Y:S01]  /*24b0*/  PRMT R32, R30, 0x7632, R32 ;  /* 0x000076321e207816 */ /* 0x000fe20000000020 */
[----:B------:R0:W-:Y:S01]  /*24c0*/  STL.S16 [R1+0x20], R63 ;  /* 0x0000203f01007387 */ /* 0x0001e20000100600 */
[----:B------:R-:W-:-:S02]  /*24d0*/  PRMT R30, R31, 0x7632, R30 ;  /* 0x000076321f1e7816 */ /* 0x000fc4000000001e */
[----:B------:R-:W-:Y:S01]  /*24e0*/  ISETP.EQ.OR.EX P0, PT, RZ, UR9, P0, P1 ;  /* 0x00000009ff007c0c */ /* 0x000fe20008702710 */
[----:B------:R0:W-:Y:S01]  /*24f0*/  STL.S16 [R1+0x24], R62 ;  /* 0x0000243e01007387 */ /* 0x0001e20000100600 */
[----:B------:R-:W-:Y:S02]  /*2500*/  PRMT R39, R28, 0x7632, R39 ;  /* 0x000076321c277816 */ /* 0x000fe40000000027 */
[----:B------:R-:W-:Y:S01]  /*2510*/  PRMT R37, R26, 0x7632, R37 ;  /* 0x000076321a257816 */ /* 0x000fe20000000025 */
[----:B------:R0:W-:Y:S04]  /*2520*/  STL.S16 [R1+0x54], R58 ;  /* 0x0000543a01007387 */ /* 0x0001e80000100600 */
[----:B------:R0:W-:Y:S04]  /*2530*/  STL.S16 [R1+0x60], R41 ;  /* 0x0000602901007387 */ /* 0x0001e80000100600 */
[----:B------:R0:W-:Y:S04]  /*2540*/  STL.S16 [R1+0x6c], R36 ;  /* 0x00006c2401007387 */ /* 0x0001e80000100600 */
[----:B------:R0:W-:Y:S04]  /*2550*/  STL.S16 [R1+0x74], R33 ;  /* 0x0000742101007387 */ /* 0x0001e80000100600 */
[----:B------:R0:W-:Y:S04]  /*2560*/  STL.S16 [R1+0x70], R32 ;  /* 0x0000702001007387 */ /* 0x0001e80000100600 */
[----:B------:R0:W-:Y:S01]  /*2570*/  STL.S16 [R1+0x78], R30 ;  /* 0x0000781e01007387 */ /* 0x0001e20000100600 */
[----:B------:R-:W-:Y:S05]  /*2580*/  @P0 BRA `(.L_x_1349) ;  /* 0x0000000000200947 */ /* 0x000fea0003800000 */
[----:B0-----:R-:W-:Y:S02]  /*2590*/  SHF.R.S32.HI R32, RZ, 0x1f, R67 ;  /* 0x0000001fff207819 */ /* 0x001fe40000011443 */
[----:B------:R-:W-:-:S04]  /*25a0*/  LEA R31, P0, R19, R67, 0x4 ;  /* 0x00000043131f7211 */ /* 0x000fc800078020ff */
[----:B------:R-:W-:Y:S02]  /*25b0*/  LEA.HI.X R32, R19, R32, R18, 0x4, P0 ;  /* 0x0000002013207211 */ /* 0x000fe400000f2412 */
[----:B------:R-:W-:-:S04]  /*25c0*/  LEA R30, P0, R31, UR8, 0x3 ;  /* 0x000000081f1e7c11 */ /* 0x000fc8000f8018ff */
[----:B------:R-:W-:Y:S02]  /*25d0*/  LEA.HI.X R31, R31, UR9, R32, 0x3, P0 ;  /* 0x000000091f1f7c11 */ /* 0x000fe400080f1c20 */
[----:B------:R-:W-:-:S06]  /*25e0*/  LEA R32, R67, UR5, 0x3 ;  /* 0x0000000543207c11 */ /* 0x000fcc000f8e18ff */
[----:B------:R-:W0:Y:S04]  /*25f0*/  LDS.64 R32, [R32] ;  /* 0x0000000020207984 */ /* 0x000e280000000a00 */
[----:B0-----:R1:W-:Y:S02]  /*2600*/  STG.E.64 desc[UR6][R30.64], R32 ;  /* 0x000000201e007986 */ /* 0x0013e4000c101b06 */
.L_x_1349:
[----:B------:R-:W-:Y:S05]  /*2610*/  BSYNC B0 ;  /* 0x0000000000007941 */ /* 0x000fea0003800000 */
.L_x_1348:
[----:B01----:R-:W2:Y:S01]  /*2620*/  LDL R30, [R1+0x7c] ;  /* 0x00007c00011e7983 */ /* 0x003ea20000100800 */
[----:B------:R-:W-:-:S03]  /*2630*/  ULDC UR8, c[0x0][0x230] ;  /* 0x00008c0000087ab9 */ /* 0x000fc60000000800 */
[----:B------:R-:W-:Y:S04]  /*2640*/  STL [R1+0x88], R19 ;  /* 0x0000881301007387 */ /* 0x000fe80000100800 */
[----:B------:R0:W-:Y:S04]  /*2650*/  STL [R1+0x84], R18 ;  /* 0x0000841201007387 */ /* 0x0001e80000100800 */
[----:B0-----:R-:W3:Y:S01]  /*2660*/  LDL.LU R18, [R1+0x4] ;  /* 0x0000040001127983 */ /* 0x001ee20000300800 */
[----:B------:R-:W-:Y:S02]  /*2670*/  SHF.L.U32 R36, R26, 0x10, RZ ;  /* 0x000000101a247819 */ /* 0x000fe400000006ff */
[----:B------:R-:W-:Y:S01]  /*2680*/  SHF.L.U32 R37, R37, 0x10, RZ ;  /* 0x0000001025257819 */ /* 0x000fe200000006ff */
[----:B------:R-:W4:Y:S01]  /*2690*/  LDL.LU R19, [R1+0x8] ;  /* 0x0000080001137983 */ /* 0x000f220000300800 */
[----:B------:R-:W-:-:S02]  /*26a0*/  SHF.L.U32 R41, R27, 0x10, RZ ;  /* 0x000000101b297819 */ /* 0x000fc400000006ff */
[----:B------:R-:W-:Y:S02]  /*26b0*/  SHF.L.U32 R56, R56, 0x10, RZ ;  /* 0x0000001038387819 */ /* 0x000fe400000006ff */
[----:B------:R-:W-:Y:S01]  /*26c0*/  SHF.L.U32 R57, R57, 0x10, RZ ;  /* 0x0000001039397819 */ /* 0x000fe200000006ff */
[----:B--2---:R-:W0:Y:S02]  /*26d0*/  LDS.64 R30, [R30+UR5] ;  /* 0x000000051e1e7984 */ /* 0x004e240008000a00 */
[----:B0-----:R-:W-:Y:S01]  /*26e0*/  FADD.FTZ R31, R31, UR8 ;  /* 0x000000081f1f7e21 */ /* 0x001fe20008010000 */
[--C-:B------:R-:W-:Y:S01]  /*26f0*/  FADD.FTZ R32, R0, -R30.reuse ;  /* 0x8000001e00207221 */ /* 0x100fe20000010000 */
[----:B------:R-:W-:Y:S01]  /*2700*/  FADD.FTZ R90, R90, -R30 ;  /* 0x8000001e5a5a7221 */ /* 0x000fe20000010000 */
[----:B------:R-:W-:-:S03]  /*2710*/  ULDC.64 UR8, c[0x0][0x210] ;  /* 0x0000840000087ab9 */ /* 0x000fc60000000a00 */
[----:B------:R-:W0:Y:S01]  /*2720*/  MUFU.RSQ R31, R31 ;  /* 0x0000001f001f7308 */ /* 0x000e220000001400 */
[----:B------:R-:W-:Y:S01]  /*2730*/  SHF.L.U32 R0, R28, 0x10, RZ ;  /* 0x000000101c007819 */ /* 0x000fe200000006ff */
[----:B0-----:R-:W-:-:S04]  /*2740*/  FMUL.FTZ R28, R32, R31 ;  /* 0x0000001f201c7220 */ /* 0x001fc80000410000 */
[----:B------:R-:W-:-:S04]  /*2750*/  FFMA.FTZ R28, R28, R0, R36 ;  /* 0x000000001c1c7223 */ /* 0x000fc80000010024 */
[----:B------:R-:W-:-:S06]  /*2760*/  FMUL.FTZ R26, R28, -1.4426950216293334961 ;  /* 0xbfb8aa3b1c1a7820 */ /* 0x000fcc0000410000 */
[----:B------:R-:W0:Y:S01]  /*2770*/  MUFU.EX2 R26, R26 ;  /* 0x0000001a001a7308 */ /* 0x000e220000000800 */
[----:B------:R-:W-:Y:S01]  /*2780*/  SHF.L.U32 R32, R38, 0x10, RZ ;  /* 0x0000001026207819 */ /* 0x000fe200000006ff */
[----:B0-----:R-:W-:-:S06]  /*2790*/  FADD.FTZ R26, R26, 1 ;  /* 0x3f8000001a1a7421 */ /* 0x001fcc0000010000 */
[----:B------:R-:W0:Y:S01]  /*27a0*/  MUFU.RCP R26, R26 ;  /* 0x0000001a001a7308 */ /* 0x000e220000001000 */
[----:B------:R-:W-:Y:S01]  /*27b0*/  FADD.FTZ R32, -R30, R32 ;  /* 0x000000201e207221 */ /* 0x000fe20000010100 */
[----:B------:R-:W-:-:S03]  /*27c0*/  SHF.L.U32 R38, R39, 0x10, RZ ;  /* 0x0000001027267819 */ /* 0x000fc600000006ff */
[----:B------:R-:W-:-:S04]  /*27d0*/  FMUL.FTZ R32, R31, R32 ;  /* 0x000000201f207220 */ /* 0x000fc80000410000 */
[----:B------:R-:W-:Y:S01]  /*27e0*/  FFMA.FTZ R32, R32, R38, R37 ;  /* 0x0000002620207223 */ /* 0x000fe20000010025 */
[----:B0-----:R-:W-:-:S03]  /*27f0*/  FMUL.FTZ R28, R28, R26 ;  /* 0x0000001a1c1c7220 */ /* 0x001fc60000410000 */
[----:B------:R-:W-:-:S06]  /*2800*/  FMUL.FTZ R26, R32, -1.4426950216293334961 ;  /* 0xbfb8aa3b201a7820 */ /* 0x000fcc0000410000 */
[----:B------:R-:W0:Y:S02]  /*2810*/  MUFU.EX2 R26, R26 ;  /* 0x0000001a001a7308 */ /* 0x000e240000000800 */
[----:B0-----:R-:W-:-:S06]  /*2820*/  FADD.FTZ R26, R26, 1 ;  /* 0x3f8000001a1a7421 */ /* 0x001fcc0000010000 */
[----:B------:R-:W0:Y:S01]  /*2830*/  MUFU.RCP R26, R26 ;  /* 0x0000001a001a7308 */ /* 0x000e220000001000 */
[----:B------:R-:W-:Y:S01]  /*2840*/  SHF.L.U32 R39, R29, 0x10, RZ ;  /* 0x000000101d277819 */ /* 0x000fe200000006ff */
[----:B------:R-:W-:-:S04]  /*2850*/  FMUL.FTZ R27, R31, R90 ;  /* 0x0000005a1f1b7220 */ /* 0x000fc80000410000 */
[----:B------:R-:W-:Y:S01]  /*2860*/  FFMA.FTZ R27, R27, R39, R41 ;  /* 0x000000271b1b7223 */ /* 0x000fe20000010029 */
[----:B0-----:R-:W-:-:S05]  /*2870*/  FMUL.FTZ R26, R32, R26 ;  /* 0x0000001a201a7220 */ /* 0x001fca0000410000 */
[----:B------:R-:W-:Y:S01]  /*2880*/  F2FP.BF16.F32.PACK_AB R28, R26, R28 ;  /* 0x0000001c1a1c723e */ /* 0x000fe200000010ff */
[----:B------:R-:W-:-:S06]  /*2890*/  FMUL.FTZ R26, R27, -1.4426950216293334961 ;  /* 0xbfb8aa3b1b1a7820 */ /* 0x000fcc0000410000 */
[----:B------:R-:W0:Y:S01]  /*28a0*/  MUFU.EX2 R26, R26 ;  /* 0x0000001a001a7308 */ /* 0x000e220000000800 */
[----:B------:R-:W-:Y:S01]  /*28b0*/  SHF.L.U32 R29, R61, 0x10, RZ ;  /* 0x000000103d1d7819 */ /* 0x000fe200000006ff */
[----:B0-----:R-:W-:-:S06]  /*28c0*/  FADD.FTZ R26, R26, 1 ;  /* 0x3f8000001a1a7421 */ /* 0x001fcc0000010000 */
[----:B------:R-:W0:Y:S01]  /*28d0*/  MUFU.RCP R26, R26 ;  /* 0x0000001a001a7308 */ /* 0x000e220000001000 */
[----:B------:R-:W-:-:S04]  /*28e0*/  FADD.FTZ R29, -R30, R29 ;  /* 0x0000001d1e1d7221 */ /* 0x000fc80000010100 */
[----:B------:R-:W-:-:S04]  /*28f0*/  FMUL.FTZ R29, R31, R29 ;  /* 0x0000001d1f1d7220 */ /* 0x000fc80000410000 */
[----:B------:R-:W-:Y:S01]  /*2900*/  FFMA.FTZ R29, R29, R56, R57 ;  /* 0x000000381d1d7223 */ /* 0x000fe20000010039 */
[----:B0-----:R-:W-:-:S03]  /*2910*/  FMUL.FTZ R58, R27, R26 ;  /* 0x0000001a1b3a7220 */ /* 0x001fc60000410000 */
[----:B------:R-:W-:-:S06]  /*2920*/  FMUL.FTZ R26, R29, -1.4426950216293334961 ;  /* 0xbfb8aa3b1d1a7820 */ /* 0x000fcc0000410000 */
[----:B------:R-:W0:Y:S02]  /*2930*/  MUFU.EX2 R26, R26 ;  /* 0x0000001a001a7308 */ /* 0x000e240000000800 */
[----:B0-----:R-:W-:-:S06]  /*2940*/  FADD.FTZ R26, R26, 1 ;  /* 0x3f8000001a1a7421 */ /* 0x001fcc0000010000 */
[----:B------:R-:W0:Y:S02]  /*2950*/  MUFU.RCP R26, R26 ;  /* 0x0000001a001a7308 */ /* 0x000e240000001000 */
[----:B0-----:R-:W-:-:S05]  /*2960*/  FMUL.FTZ R26, R29, R26 ;  /* 0x0000001a1d1a7220 */ /* 0x001fca0000410000 */
[----:B------:R-:W-:Y:S02]  /*2970*/  F2FP.BF16.F32.PACK_AB R58, R26, R58 ;  /* 0x0000003a1a3a723e */ /* 0x000fe400000010ff */
[----:B------:R-:W-:-:S04]  /*2980*/  LEA R26, P0, R17, UR8, 0x1 ;  /* 0x00000008111a7c11 */ /* 0x000fc8000f8008ff */
[----:B---3--:R-:W-:Y:S01]  /*2990*/  LEA.HI.X R27, R17, UR9, R18, 0x1, P0 ;  /* 0x00000009111b7c11 */ /* 0x008fe200080f0c12 */
[----:B------:R-:W-:Y:S01]  /*29a0*/  FADD.FTZ R17, R93, -R30 ;  /* 0x8000001e5d117221 */ /* 0x000fe20000010000 */
[C---:B------:R-:W-:Y:S01]  /*29b0*/  PRMT R29, R28.reuse, 0x7610, R29 ;  /* 0x000076101c1d7816 */ /* 0x040fe2000000001d */
[----:B------:R-:W2:Y:S02]  /*29c0*/  LDL.LU R18, [R1] ;  /* 0x0000000001127983 */ /* 0x000ea40000300800 */
[----:B------:R-:W-:Y:S01]  /*29d0*/  FMUL.FTZ R17, R31, R17 ;  /* 0x000000111f117220 */ /* 0x000fe20000410000 */
[----:B------:R-:W-:-:S03]  /*29e0*/  PRMT R28, R28, 0x7632, R28 ;  /* 0x000076321c1c7816 */ /* 0x000fc6000000001c */
[----:B------:R-:W-:Y:S02]  /*29f0*/  FFMA.FTZ R17, R0, R17, R36 ;  /* 0x0000001100117223 */ /* 0x000fe40000010024 */
[----:B------:R0:W-:Y:S02]  /*2a00*/  STG.E.U16 desc[UR6][R26.64+0x2], R28 ;  /* 0x0000021c1a007986 */ /* 0x0001e4000c101506 */
[----:B0-----:R-:W-:-:S06]  /*2a10*/  FMUL.FTZ R28, R17, -1.4426950216293334961 ;  /* 0xbfb8aa3b111c7820 */ /* 0x001fcc0000410000 */
[----:B------:R-:W0:Y:S01]  /*2a20*/  MUFU.EX2 R28, R28 ;  /* 0x0000001c001c7308 */ /* 0x000e220000000800 */
[----:B------:R-:W-:Y:S01]  /*2a30*/  SHF.L.U32 R59, R59, 0x10, RZ ;  /* 0x000000103b3b7819 */ /* 0x000fe200000006ff */
[----:B0-----:R-:W-:-:S06]  /*2a40*/  FADD.FTZ R28, R28, 1 ;  /* 0x3f8000001c1c7421 */ /* 0x001fcc0000010000 */
[----:B------:R-:W0:Y:S01]  /*2a50*/  MUFU.RCP R28, R28 ;  /* 0x0000001c001c7308 */ /* 0x000e220000001000 */
[----:B------:R-:W-:-:S04]  /*2a60*/  FADD.FTZ R59, -R30, R59 ;  /* 0x0000003b1e3b7221 */ /* 0x000fc80000010100 */
[----:B------:R-:W-:Y:S01]  /*2a70*/  FMUL.FTZ R59, R31, R59 ;  /* 0x0000003b1f3b7220 */ /* 0x000fe20000410000 */
[----:B------:R-:W-:Y:S03]  /*2a80*/  STL [R1+0x94], R26 ;  /* 0x0000941a01007387 */ /* 0x000fe60000100800 */
[----:B------:R-:W-:Y:S01]  /*2a90*/  FFMA.FTZ R59, R38, R59, R37 ;  /* 0x0000003b263b7223 */ /* 0x000fe20000010025 */
[----:B------:R-:W-:Y:S04]  /*2aa0*/  STG.E.U16 desc[UR6][R26.64], R29 ;  /* 0x0000001d1a007986 */ /* 0x000fe8000c101506 */
[----:B------:R0:W-:Y:S02]  /*2ab0*/  STL [R1+0x90], R27 ;  /* 0x0000901b01007387 */ /* 0x0001e40000100800 */
[----:B0-----:R-:W-:Y:S01]  /*2ac0*/  FMUL.FTZ R27, R17, R28 ;  /* 0x0000001c111b7220 */ /* 0x001fe20000410000 */
[----:B------:R-:W-:-:S06]  /*2ad0*/  FMUL.FTZ R17, R59, -1.4426950216293334961 ;  /* 0xbfb8aa3b3b117820 */ /* 0x000fcc0000410000 */
[----:B------:R-:W0:Y:S01]  /*2ae0*/  MUFU.EX2 R17, R17 ;  /* 0x0000001100117308 */ /* 0x000e220000000800 */
[----:B------:R-:W-:Y:S01]  /*2af0*/  FADD.FTZ R92, R92, -R30 ;  /* 0x8000001e5c5c7221 */ /* 0x000fe20000010000 */
[----:B0-----:R-:W-:-:S06]  /*2b00*/  FADD.FTZ R17, R17, 1 ;  /* 0x3f80000011117421 */ /* 0x001fcc0000010000 */
[----:B------:R-:W0:Y:S01]  /*2b10*/  MUFU.RCP R17, R17 ;  /* 0x0000001100117308 */ /* 0x000e220000001000 */
[----:B------:R-:W-:-:S04]  /*2b20*/  FMUL.FTZ R92, R31, R92 ;  /* 0x0000005c1f5c7220 */ /* 0x000fc80000410000 */
[----:B------:R-:W-:Y:S01]  /*2b30*/  FFMA.FTZ R92, R39, R92, R41 ;  /* 0x0000005c275c7223 */ /* 0x000fe20000010029 */
[----:B0-----:R-:W-:-:S03]  /*2b40*/  FMUL.FTZ R26, R59, R17 ;  /* 0x000000113b1a7220 */ /* 0x001fc60000410000 */
        /* <DEDUP_REMOVED lines=12> */
[----:B------:R-:W0:Y:S01]  /*2c10*/  MUFU.RCP R17, R17 ;  /* 0x0000001100117308 */ /* 0x000e220000001000 */
[----:B------:R1:W-:Y:S01]  /*2c20*/  STL [R1+0x5c], R28 ;  /* 0x00005c1c01007387 */ /* 0x0003e20000100800 */
[----:B0-----:R-:W-:-:S05]  /*2c30*/  FMUL.FTZ R17, R60, R17 ;  /* 0x000000113c117220 */ /* 0x001fca0000410000 */
[----:B------:R0:W-:Y:S04]  /*2c40*/  STL [R1+0x58], R17 ;  /* 0x0000581101007387 */ /* 0x0001e80000100800 */
[----:B------:R-:W3:Y:S01]  /*2c50*/  LDL.LU R33, [R1+0xc] ;  /* 0x00000c0001217983 */ /* 0x000ee20000300800 */
[----:B------:R-:W-:Y:S01]  /*2c60*/  FADD.FTZ R91, R91, -R30 ;  /* 0x8000001e5b5b7221 */ /* 0x000fe20000010000 */
[----:B-1----:R-:W-:-:S03]  /*2c70*/  LEA R28, P0, R16, UR8, 0x1 ;  /* 0x00000008101c7c11 */ /* 0x002fc6000f8008ff */
[----:B------:R-:W-:Y:S01]  /*2c80*/  FMUL.FTZ R91, R31, R91 ;  /* 0x0000005b1f5b7220 */ /* 0x000fe20000410000 */
[----:B----4-:R-:W-:-:S03]  /*2c90*/  LEA.HI.X R29, R16, UR9, R19, 0x1, P0 ;  /* 0x00000009101d7c11 */ /* 0x010fc600080f0c13 */
[----:B------:R-:W-:-:S04]  /*2ca0*/  FFMA.FTZ R91, R0, R91, R36 ;  /* 0x0000005b005b7223 */ /* 0x000fc80000010024 */
[----:B------:R-:W-:-:S06]  /*2cb0*/  FMUL.FTZ R16, R91, -1.4426950216293334961 ;  /* 0xbfb8aa3b5b107820 */ /* 0x000fcc0000410000 */
[----:B------:R-:W1:Y:S01]  /*2cc0*/  MUFU.EX2 R16, R16 ;  /* 0x0000001000107308 */ /* 0x000e620000000800 */
[----:B------:R-:W-:Y:S01]  /*2cd0*/  SHF.L.U32 R34, R34, 0x10, RZ ;  /* 0x0000001022227819 */ /* 0x000fe200000006ff */
[----:B-1----:R-:W-:-:S06]  /*2ce0*/  FADD.FTZ R16, R16, 1 ;  /* 0x3f80000010107421 */ /* 0x002fcc0000010000 */
[----:B------:R-:W1:Y:S01]  /*2cf0*/  MUFU.RCP R16, R16 ;  /* 0x0000001000107308 */ /* 0x000e620000001000 */
[----:B------:R-:W-:-:S04]  /*2d00*/  FADD.FTZ R34, -R30, R34 ;  /* 0x000000221e227221 */ /* 0x000fc80000010100 */
[----:B0-----:R-:W-:-:S04]  /*2d10*/  FMUL.FTZ R17, R31, R34 ;  /* 0x000000221f117220 */ /* 0x001fc80000410000 */
[----:B------:R-:W-:Y:S01]  /*2d20*/  FFMA.FTZ R17, R38, R17, R37 ;  /* 0x0000001126117223 */ /* 0x000fe20000010025 */
[----:B-1----:R-:W-:-:S03]  /*2d30*/  FMUL.FTZ R19, R91, R16 ;  /* 0x000000105b137220 */ /* 0x002fc60000410000 */
[----:B------:R-:W-:-:S06]  /*2d40*/  FMUL.FTZ R16, R17, -1.4426950216293334961 ;  /* 0xbfb8aa3b11107820 */ /* 0x000fcc0000410000 */
[----:B------:R-:W0:Y:S02]  /*2d50*/  MUFU.EX2 R16, R16 ;  /* 0x0000001000107308 */ /* 0x000e240000000800 */
[----:B0-----:R-:W-:-:S06]  /*2d60*/  FADD.FTZ R16, R16, 1 ;  /* 0x3f80000010107421 */ /* 0x001fcc0000010000 */
[----:B------:R2:W0:Y:S01]  /*2d70*/  MUFU.RCP R32, R16 ;  /* 0x0000001000207308 */ /* 0x0004220000001000 */
[----:B------:R1:W-:Y:S01]  /*2d80*/  STL [R1+0x8c], R29 ;  /* 0x00008c1d01007387 */ /* 0x0003e20000100800 */
[----:B--2---:R-:W-:-:S03]  /*2d90*/  FADD.FTZ R16, R18, -R30 ;  /* 0x8000001e12107221 */ /* 0x004fc60000010000 */
[----:B------:R-:W-:Y:S01]  /*2da0*/  STL [R1+0x50], R19 ;  /* 0x0000501301007387 */ /* 0x000fe20000100800 */
[----:B0-----:R-:W-:Y:S01]  /*2db0*/  FMUL.FTZ R18, R17, R32 ;  /* 0x0000002011127220 */ /* 0x001fe20000410000 */
[----:B------:R-:W-:-:S04]  /*2dc0*/  FMUL.FTZ R16, R31, R16 ;  /* 0x000000101f107220 */ /* 0x000fc80000410000 */
[----:B------:R0:W-:Y:S04]  /*2dd0*/  STL [R1+0x8], R18 ;  /* 0x0000081201007387 */ /* 0x0001e80000100800 */
[----:B-1----:R-:W2:Y:S01]  /*2de0*/  LDL.LU R29, [R1+0x1c] ;  /* 0x00001c00011d7983 */ /* 0x002ea20000300800 */
[----:B------:R-:W-:-:S04]  /*2df0*/  FFMA.FTZ R16, R39, R16, R41 ;  /* 0x0000001027107223 */ /* 0x000fc80000010029 */
[----:B------:R-:W-:-:S06]  /*2e00*/  FMUL.FTZ R17, R16, -1.4426950216293334961 ;  /* 0xbfb8aa3b10117820 */ /* 0x000fcc0000410000 */
[----:B------:R-:W1:Y:S01]  /*2e10*/  MUFU.EX2 R17, R17 ;  /* 0x0000001100117308 */ /* 0x000e620000000800 */
[----:B------:R-:W-:-:S05]  /*2e20*/  SHF.L.U32 R35, R35, 0x10, RZ ;  /* 0x0000001023237819 */ /* 0x000fca00000006ff */
[----:B------:R-:W-:Y:S01]  /*2e30*/  FADD.FTZ R35, -R30, R35 ;  /* 0x000000231e237221 */ /* 0x000fe20000010100 */
[----:B-1----:R-:W-:-:S04]  /*2e40*/  FADD.FTZ R17, R17, 1 ;  /* 0x3f80000011117421 */ /* 0x002fc80000010000 */
[----:B------:R1:W0:Y:S02]  /*2e50*/  MUFU.RCP R32, R17 ;  /* 0x0000001100207308 */ /* 0x0002240000001000 */
[----:B-1----:R-:W-:-:S04]  /*2e60*/  FMUL.FTZ R17, R31, R35 ;  /* 0x000000231f117220 */ /* 0x002fc80000410000 */
[----:B------:R-:W-:Y:S01]  /*2e70*/  FFMA.FTZ R17, R56, R17, R57 ;  /* 0x0000001138117223 */ /* 0x000fe20000010039 */
[----:B0-----:R-:W-:-:S03]  /*2e80*/  FMUL.FTZ R18, R16, R32 ;  /* 0x0000002010127220 */ /* 0x001fc60000410000 */
[----:B------:R-:W-:-:S06]  /*2e90*/  FMUL.FTZ R16, R17, -1.4426950216293334961 ;  /* 0xbfb8aa3b11107820 */ /* 0x000fcc0000410000 */
[----:B------:R-:W0:Y:S02]  /*2ea0*/  MUFU.EX2 R16, R16 ;  /* 0x0000001000107308 */ /* 0x000e240000000800 */
[----:B0-----:R-:W-:-:S06]  /*2eb0*/  FADD.FTZ R16, R16, 1 ;  /* 0x3f80000010107421 */ /* 0x001fcc0000010000 */
[----:B------:R-:W0:Y:S01]  /*2ec0*/  MUFU.RCP R16, R16 ;  /* 0x0000001000107308 */ /* 0x000e220000001000 */
[----:B------:R-:W-:-:S04]  /*2ed0*/  FADD.FTZ R93, R89, -R30 ;  /* 0x8000001e595d7221 */ /* 0x000fc80000010000 */
[----:B------:R-:W-:-:S04]  /*2ee0*/  FMUL.FTZ R93, R31, R93 ;  /* 0x0000005d1f5d7220 */ /* 0x000fc80000410000 */
[----:B------:R-:W-:Y:S01]  /*2ef0*/  FFMA.FTZ R93, R0, R93, R36 ;  /* 0x0000005d005d7223 */ /* 0x000fe20000010024 */
[----:B0-----:R-:W-:Y:S01]  /*2f00*/  FMUL.FTZ R19, R17, R16 ;  /* 0x0000001011137220 */ /* 0x001fe20000410000 */
[----:B------:R-:W-:Y:S02]  /*2f10*/  LEA R16, P0, R15, UR8, 0x1 ;  /* 0x000000080f107c11 */ /* 0x000fe4000f8008ff */
[----:B------:R-:W-:-:S05]  /*2f20*/  SHF.L.U32 R54, R54, 0x10, RZ ;  /* 0x0000001036367819 */ /* 0x000fca00000006ff */
[----:B------:R-:W-:-:S04]  /*2f30*/  FADD.FTZ R54, -R30, R54 ;  /* 0x000000361e367221 */ /* 0x000fc80000010100 */
[----:B------:R-:W-:-:S04]  /*2f40*/  FMUL.FTZ R54, R31, R54 ;  /* 0x000000361f367220 */ /* 0x000fc80000410000 */
[----:B------:R-:W-:Y:S01]  /*2f50*/  FFMA.FTZ R92, R38, R54, R37 ;  /* 0x00000036265c7223 */ /* 0x000fe20000010025 */
[----:B---3--:R-:W-:Y:S01]  /*2f60*/  LEA.HI.X R17, R15, UR9, R33, 0x1, P0 ;  /* 0x000000090f117c11 */ /* 0x008fe200080f0c21 */
[----:B------:R-:W-:-:S06]  /*2f70*/  FMUL.FTZ R15, R93, -1.4426950216293334961 ;  /* 0xbfb8aa3b5d0f7820 */ /* 0x000fcc0000410000 */
[----:B------:R-:W0:Y:S02]  /*2f80*/  MUFU.EX2 R15, R15 ;  /* 0x0000000f000f7308 */ /* 0x000e240000000800 */
[----:B0-----:R-:W-:-:S06]  /*2f90*/  FADD.FTZ R15, R15, 1 ;  /* 0x3f8000000f0f7421 */ /* 0x001fcc0000010000 */
[----:B------:R-:W0:Y:S02]  /*2fa0*/  MUFU.RCP R15, R15 ;  /* 0x0000000f000f7308 */ /* 0x000e240000001000 */
        /* <DEDUP_REMOVED lines=19> */
[----:B------:R-:W0:Y:S01]  /*30e0*/  MUFU.EX2 R15, R15 ;  /* 0x0000000f000f7308 */ /* 0x000e220000000800 */
[----:B------:R-:W-:Y:S01]  /*30f0*/  FADD.FTZ R32, R87, -R30 ;  /* 0x8000001e57207221 */ /* 0x000fe20000010000 */
[----:B0-----:R-:W-:-:S06]  /*3100*/  FADD.FTZ R15, R15, 1 ;  /* 0x3f8000000f0f7421 */ /* 0x001fcc0000010000 */
[----:B------:R-:W0:Y:S01]  /*3110*/  MUFU.RCP R15, R15 ;  /* 0x0000000f000f7308 */ /* 0x000e220000001000 */
[----:B------:R-:W-:Y:S01]  /*3120*/  FMUL.FTZ R32, R31, R32 ;  /* 0x000000201f207220 */ /* 0x000fe20000410000 */
[----:B0-----:R-:W-:-:S03]  /*3130*/  FMUL.FTZ R55, R55, R15 ;  /* 0x0000000f37377220 */ /* 0x001fc60000410000 */
[----:B------:R-:W-:Y:S01]  /*3140*/  FFMA.FTZ R15, R0, R32, R36 ;  /* 0x00000020000f7223 */ /* 0x000fe20000010024 */
[----:B------:R-:W-:-:S04]  /*3150*/  LEA R32, P0, R14, UR8, 0x1 ;  /* 0x000000080e207c11 */ /* 0x000fc8000f8008ff */
[----:B--2---:R-:W-:Y:S02]  /*3160*/  LEA.HI.X R33, R14, UR9, R29, 0x1, P0 ;  /* 0x000000090e217c11 */ /* 0x004fe400080f0c1d */
[----:B------:R-:W2:Y:S01]  /*3170*/  LDL.LU R29, [R1+0x28] ;  /* 0x00002800011d7983 */ /* 0x000ea20000300800 */
        /* <DEDUP_REMOVED lines=13> */
[----:B------:R0:W1:Y:S02]  /*3250*/  MUFU.RCP R15, R14 ;  /* 0x0000000e000f7308 */ /* 0x0000640000001000 */
[----:B0-----:R-:W-:-:S04]  /*3260*/  FMUL.FTZ R14, R31, R86 ;  /* 0x000000561f0e7220 */ /* 0x001fc80000410000 */
[----:B------:R-:W-:Y:S01]  /*3270*/  FFMA.FTZ R14, R39, R14, R41 ;  /* 0x0000000e270e7223 */ /* 0x000fe20000010029 */
[----:B-1----:R-:W-:-:S03]  /*3280*/  FMUL.FTZ R59, R59, R15 ;  /* 0x0000000f3b3b7220 */ /* 0x002fc60000410000 */
        /* <DEDUP_REMOVED lines=13> */
[----:B0-----:R-:W-:Y:S01]  /*3360*/  FMUL.FTZ R60, R60, R14 ;  /* 0x0000000e3c3c7220 */ /* 0x001fe20000410000 */
[----:B------:R-:W-:Y:S01]  /*3370*/  LEA R14, P0, R13, UR8, 0x1 ;  /* 0x000000080d0e7c11 */ /* 0x000fe2000f8008ff */
[----:B------:R-:W-:-:S04]  /*3380*/  FADD.FTZ R34, R85, -R30 ;  /* 0x8000001e55227221 */ /* 0x000fc80000010000 */
[----:B------:R-:W-:Y:S01]  /*3390*/  FMUL.FTZ R34, R31, R34 ;  /* 0x000000221f227220 */ /* 0x000fe20000410000 */
[----:B--2---:R-:W-:Y:S02]  /*33a0*/  LEA.HI.X R15, R13, UR9, R29, 0x1, P0 ;  /* 0x000000090d0f7c11 */ /* 0x004fe400080f0c1d */
[----:B------:R-:W2:Y:S01]  /*33b0*/  LDL.LU R29, [R1+0x2c] ;  /* 0x00002c00011d7983 */ /* 0x000ea20000300800 */
[----:B------:R-:W-:-:S04]  /*33c0*/  FFMA.FTZ R34, R0, R34, R36 ;  /* 0x0000002200227223 */ /* 0x000fc80000010024 */
        /* <DEDUP_REMOVED lines=70> */
[----:B------:R-:W-:-:S04]  /*3830*/  FMUL.FTZ R65, R31, R65 ;  /* 0x000000411f417220 */ /* 0x000fc80000410000 */
[----:B------:R-:W-:Y:S01]  /*3840*/  FFMA.FTZ R65, R0, R65, R36 ;  /* 0x0000004100417223 */ /* 0x000fe20000010024 */
        /* <DEDUP_REMOVED lines=39> */
[----:B------:R-:W-:Y:S01]  /*3ac0*/  FMUL.FTZ R10, R11, -1.4426950216293334961 ;  /* 0xbfb8aa3b0b0a7820 */ /* 0x000fe20000410000 */
[----:B------:R-:W-:Y:S01]  /*3ad0*/  SHF.L.U32 R44, R44, 0x10, RZ ;  /* 0x000000102c2c7819 */ /* 0x000fe200000006ff */
[----:B------:R-:W-:Y:S01]  /*3ae0*/  FADD.FTZ R78, R78, -R30 ;  /* 0x8000001e4e4e7221 */ /* 0x000fe20000010000 */
[----:B------:R-:W-:Y:S01]  /*3af0*/  SHF.L.U32 R45, R45, 0x10, RZ ;  /* 0x000000102d2d7819 */ /* 0x000fe200000006ff */
[----:B------:R-:W3:Y:S02]  /*3b00*/  LDL.LU R81, [R1+0x3c] ;  /* 0x00003c0001517983 */ /* 0x000ee40000300800 */
[----:B------:R-:W0:Y:S01]  /*3b10*/  MUFU.EX2 R10, R10 ;  /* 0x0000000a000a7308 */ /* 0x000e220000000800 */
[----:B------:R-:W-:Y:S01]  /*3b20*/  FADD.FTZ R44, -R30, R44 ;  /* 0x0000002c1e2c7221 */ /* 0x000fe20000010100 */
[----:B0-----:R-:W-:-:S06]  /*3b30*/  FADD.FTZ R10, R10, 1 ;  /* 0x3f8000000a0a7421 */ /* 0x001fcc0000010000 */
[----:B------:R-:W0:Y:S01]  /*3b40*/  MUFU.RCP R10, R10 ;  /* 0x0000000a000a7308 */ /* 0x000e220000001000 */
[----:B------:R-:W-:-:S04]  /*3b50*/  FMUL.FTZ R44, R31, R44 ;  /* 0x0000002c1f2c7220 */ /* 0x000fc80000410000 */
[----:B------:R-:W-:Y:S01]  /*3b60*/  FFMA.FTZ R69, R38, R44, R37 ;  /* 0x0000002c26457223 */ /* 0x000fe20000010025 */
[----:B0-----:R-:W-:-:S03]  /*3b70*/  FMUL.FTZ R44, R11, R10 ;  /* 0x0000000a0b2c7220 */ /* 0x001fc60000410000 */
        /* <DEDUP_REMOVED lines=28> */
[----:B------:R-:W-:Y:S01]  /*3d40*/  FADD.FTZ R21, R21, -R30 ;  /* 0x8000001e15157221 */ /* 0x000fe20000010000 */
[----:B--2---:R-:W-:Y:S01]  /*3d50*/  LEA.HI.X R11, R9, UR9, R29, 0x1, P0 ;  /* 0x00000009090b7c11 */ /* 0x004fe200080f0c1d */
[----:B------:R-:W-:Y:S01]  /*3d60*/  FMUL.FTZ R9, R20, -1.4426950216293334961 ;  /* 0xbfb8aa3b14097820 */ /* 0x000fe20000410000 */
[----:B------:R-:W2:Y:S05]  /*3d70*/  LDL.LU R29, [R1+0x10] ;  /* 0x00001000011d7983 */ /* 0x000eaa0000300800 */
        /* <DEDUP_REMOVED lines=19> */
[----:B0-----:R-:W-:Y:S01]  /*3eb0*/  FMUL.FTZ R43, R9, R20 ;  /* 0x00000014092b7220 */ /* 0x001fe20000410000 */
[----:B------:R-:W-:Y:S02]  /*3ec0*/  FADD.FTZ R20, R22, -R30 ;  /* 0x8000001e16147221 */ /* 0x000fe40000010000 */
[----:B------:R-:W4:Y:S04]  /*3ed0*/  LDL.LU R22, [R1+0x40] ;  /* 0x0000400001167983 */ /* 0x000f280000300800 */
[----:B------:R-:W5:Y:S01]  /*3ee0*/  LDL.LU R90, [R1+0x14] ;  /* 0x00001400015a7983 */ /* 0x000f620000300800 */
[----:B------:R-:W-:-:S06]  /*3ef0*/  FMUL.FTZ R9, R80, -1.4426950216293334961 ;  /* 0xbfb8aa3b50097820 */ /* 0x000fcc0000410000 */
[----:B------:R-:W0:Y:S02]  /*3f00*/  MUFU.EX2 R9, R9 ;  /* 0x0000000900097308 */ /* 0x000e240000000800 */
[----:B0-----:R-:W-:-:S06]  /*3f10*/  FADD.FTZ R9, R9, 1 ;  /* 0x3f80000009097421 */ /* 0x001fcc0000010000 */
[----:B------:R-:W0:Y:S01]  /*3f20*/  MUFU.RCP R9, R9 ;  /* 0x0000000900097308 */ /* 0x000e220000001000 */
[----:B------:R-:W-:Y:S01]  /*3f30*/  FMUL.FTZ R20, R31, R20 ;  /* 0x000000141f147220 */ /* 0x000fe20000410000 */
[----:B0-----:R-:W-:-:S03]  /*3f40*/  FMUL.FTZ R80, R80, R9 ;  /* 0x0000000950507220 */ /* 0x001fc60000410000 */
[----:B------:R-:W-:Y:S01]  /*3f50*/  FFMA.FTZ R9, R0, R20, R36 ;  /* 0x0000001400097223 */ /* 0x000fe20000010024 */
[----:B------:R-:W-:-:S04]  /*3f60*/  LEA R20, P0, R8, UR8, 0x1 ;  /* 0x0000000808147c11 */ /* 0x000fc8000f8008ff */
[----:B---3--:R-:W-:Y:S01]  /*3f70*/  LEA.HI.X R21, R8, UR9, R81, 0x1, P0 ;  /* 0x0000000908157c11 */ /* 0x008fe200080f0c51 */
        /* <DEDUP_REMOVED lines=14> */
[----:B--2---:R-:W-:Y:S02]  /*4060*/  SHF.L.U32 R9, R29, 0x10, RZ ;  /* 0x000000101d097819 */ /* 0x004fe400000006ff */
[----:B------:R-:W2:Y:S01]  /*4070*/  LDL.LU R29, [R1+0x18] ;  /* 0x00001800011d7983 */ /* 0x000ea20000300800 */
[----:B------:R-:W-:Y:S01]  /*4080*/  FMUL.FTZ R23, R31, R23 ;  /* 0x000000171f177220 */ /* 0x000fe20000410000 */
[----:B0-----:R-:W-:-:S03]  /*4090*/  FMUL.FTZ R82, R82, R8 ;  /* 0x0000000852527220 */ /* 0x001fc60000410000 */
[----:B------:R-:W-:-:S04]  /*40a0*/  FFMA.FTZ R81, R39, R23, R41 ;  /* 0x0000001727517223 */ /* 0x000fc80000010029 */
        /* <DEDUP_REMOVED lines=9> */
[----:B------:R-:W0:Y:S01]  /*4140*/  MUFU.EX2 R8, R8 ;  /* 0x0000000800087308 */ /* 0x000e220000000800 */
[----:B------:R-:W-:Y:S02]  /*4150*/  FADD.FTZ R84, R24, -R30 ;  /* 0x8000001e18547221 */ /* 0x000fe40000010000 */
[----:B------:R-:W3:Y:S01]  /*4160*/  LDL.LU R24, [R1+0x44] ;  /* 0x0000440001187983 */ /* 0x000ee20000300800 */
[----:B0-----:R-:W-:-:S06]  /*4170*/  FADD.FTZ R8, R8, 1 ;  /* 0x3f80000008087421 */ /* 0x001fcc0000010000 */
[----:B------:R-:W0:Y:S02]  /*4180*/  MUFU.RCP R8, R8 ;  /* 0x0000000800087308 */ /* 0x000e240000001000 */
[----:B0-----:R-:W-:Y:S01]  /*4190*/  FMUL.FTZ R83, R83, R8 ;  /* 0x0000000853537220 */ /* 0x001fe20000410000 */
[----:B------:R-:W-:Y:S01]  /*41a0*/  LEA R8, P0, R7, UR8, 0x1 ;  /* 0x0000000807087c11 */ /* 0x000fe2000f8008ff */
[----:B------:R-:W-:-:S03]  /*41b0*/  FMUL.FTZ R84, R31, R84 ;  /* 0x000000541f547220 */ /* 0x000fc60000410000 */
[----:B----4-:R-:W-:Y:S02]  /*41c0*/  LEA.HI.X R9, R7, UR9, R22, 0x1, P0 ;  /* 0x0000000907097c11 */ /* 0x010fe400080f0c16 */
[----:B-----5:R-:W-:Y:S02]  /*41d0*/  SHF.L.U32 R22, R90, 0x10, RZ ;  /* 0x000000105a167819 */ /* 0x020fe400000006ff */
[----:B------:R-:W4:Y:S01]  /*41e0*/  LDL.LU R90, [R1+0x20] ;  /* 0x00002000015a7983 */ /* 0x000f220000300800 */
        /* <DEDUP_REMOVED lines=20> */
[----:B------:R2:W0:Y:S02]  /*4330*/  MUFU.RCP R22, R7 ;  /* 0x0000000700167308 */ /* 0x0004240000001000 */
[----:B--2---:R-:W-:Y:S02]  /*4340*/  SHF.L.U32 R7, R29, 0x10, RZ ;  /* 0x000000101d077819 */ /* 0x004fe400000006ff */
[----:B------:R-:W2:Y:S03]  /*4350*/  LDL.LU R29, [R1+0x24] ;  /* 0x00002400011d7983 */ /* 0x000ea60000300800 */
[----:B------:R-:W-:-:S04]  /*4360*/  FADD.FTZ R7, -R30, R7 ;  /* 0x000000071e077221 */ /* 0x000fc80000010100 */
[----:B------:R-:W-:Y:S01]  /*4370*/  FMUL.FTZ R7, R31, R7 ;  /* 0x000000071f077220 */ /* 0x000fe20000410000 */
[----:B0-----:R-:W-:-:S03]  /*4380*/  FMUL.FTZ R85, R85, R22 ;  /* 0x0000001655557220 */ /* 0x001fc60000410000 */
[----:B------:R-:W-:-:S04]  /*4390*/  FFMA.FTZ R7, R56, R7, R57 ;  /* 0x0000000738077223 */ /* 0x000fc80000010039 */
[----:B------:R-:W-:-:S06]  /*43a0*/  FMUL.FTZ R22, R7, -1.4426950216293334961 ;  /* 0xbfb8aa3b07167820 */ /* 0x000fcc0000410000 */
[----:B------:R-:W0:Y:S02]  /*43b0*/  MUFU.EX2 R22, R22 ;  /* 0x0000001600167308 */ /* 0x000e240000000800 */
[----:B0-----:R-:W-:-:S06]  /*43c0*/  FADD.FTZ R22, R22, 1 ;  /* 0x3f80000016167421 */ /* 0x001fcc0000010000 */
[----:B------:R-:W0:Y:S01]  /*43d0*/  MUFU.RCP R22, R22 ;  /* 0x0000001600167308 */ /* 0x000e220000001000 */
[----:B------:R-:W-:Y:S01]  /*43e0*/  FADD.FTZ R87, R70, -R30 ;  /* 0x8000001e46577221 */ /* 0x000fe20000010000 */
[----:B0-----:R-:W-:Y:S01]  /*43f0*/  FMUL.FTZ R70, R7, R22 ;  /* 0x0000001607467220 */ /* 0x001fe20000410000 */
[----:B------:R-:W-:-:S04]  /*4400*/  LEA R22, P0, R6, UR8, 0x1 ;  /* 0x0000000806167c11 */ /* 0x000fc8000f8008ff */
[----:B---3--:R-:W-:Y:S02]  /*4410*/  LEA.HI.X R23, R6, UR9, R24, 0x1, P0 ;  /* 0x0000000906177c11 */ /* 0x008fe400080f0c18 */
[----:B------:R-:W3:Y:S01]  /*4420*/  LDL.LU R24, [R1+0x48] ;  /* 0x0000480001187983 */ /* 0x000ee20000300800 */
[----:B------:R-:W-:-:S04]  /*4430*/  FMUL.FTZ R87, R31, R87 ;  /* 0x000000571f577220 */ /* 0x000fc80000410000 */
[----:B------:R-:W-:-:S04]  /*4440*/  FFMA.FTZ R87, R0, R87, R36 ;  /* 0x0000005700577223 */ /* 0x000fc80000010024 */
[----:B------:R-:W-:-:S06]  /*4450*/  FMUL.FTZ R6, R87, -1.4426950216293334961 ;  /* 0xbfb8aa3b57067820 */ /* 0x000fcc0000410000 */
[----:B------:R-:W0:Y:S01]  /*4460*/  MUFU.EX2 R6, R6 ;  /* 0x0000000600067308 */ /* 0x000e220000000800 */
[----:B----4-:R-:W-:Y:S02]  /*4470*/  SHF.L.U32 R7, R90, 0x10, RZ ;  /* 0x000000105a077819 */ /* 0x010fe400000006ff */
[----:B------:R-:W4:Y:S01]  /*4480*/  LDL.LU R90, [R1+0x54] ;  /* 0x00005400015a7983 */ /* 0x000f220000300800 */
[----:B0-----:R-:W-:Y:S02]  /*4490*/  FADD.FTZ R6, R6, 1 ;  /* 0x3f80000006067421 */ /* 0x001fe40000010000 */
[----:B------:R-:W-:Y:S01]  /*44a0*/  FADD.FTZ R7, -R30, R7 ;  /* 0x000000071e077221 */ /* 0x000fe20000010100 */
[----:B------:R-:W5:Y:S03]  /*44b0*/  LDL.LU R91, [R1+0x60] ;  /* 0x00006000015b7983 */ /* 0x000f660000300800 */
        /* <DEDUP_REMOVED lines=30> */
[----:B------:R-:W-:-:S04]  /*46a0*/  LEA R6, P0, R5, UR8, 0x1 ;  /* 0x0000000805067c11 */ /* 0x000fc8000f8008ff */
[----:B---3--:R-:W-:Y:S01]  /*46b0*/  LEA.HI.X R7, R5, UR9, R24, 0x1, P0 ;  /* 0x0000000905077c11 */ /* 0x008fe200080f0c18 */
[----:B------:R-:W-:-:S06]  /*46c0*/  FMUL.FTZ R5, R89, -1.4426950216293334961 ;  /* 0xbfb8aa3b59057820 */ /* 0x000fcc0000410000 */
[----:B------:R-:W0:Y:S02]  /*46d0*/  MUFU.EX2 R5, R5 ;  /* 0x0000000500057308 */ /* 0x000e240000000800 */
[----:B0-----:R-:W-:-:S06]  /*46e0*/  FADD.FTZ R5, R5, 1 ;  /* 0x3f80000005057421 */ /* 0x001fcc0000010000 */
[----:B------:R-:W0:Y:S02]  /*46f0*/  MUFU.RCP R5, R5 ;  /* 0x0000000500057308 */ /* 0x000e240000001000 */
[----:B0-----:R-:W-:Y:S01]  /*4700*/  FMUL.FTZ R89, R89, R5 ;  /* 0x0000000559597220 */ /* 0x001fe20000410000 */
[----:B----4-:R-:W-:-:S05]  /*4710*/  SHF.L.U32 R24, R90, 0x10, RZ ;  /* 0x000000105a187819 */ /* 0x010fca00000006ff */
[----:B------:R-:W-:-:S04]  /*4720*/  FADD.FTZ R24, -R30, R24 ;  /* 0x000000181e187221 */ /* 0x000fc80000010100 */
[----:B------:R-:W-:-:S04]  /*4730*/  FMUL.FTZ R24, R31, R24 ;  /* 0x000000181f187220 */ /* 0x000fc80000410000 */
[----:B------:R-:W-:-:S04]  /*4740*/  FFMA.FTZ R90, R38, R24, R37 ;  /* 0x00000018265a7223 */ /* 0x000fc80000010025 */
        /* <DEDUP_REMOVED lines=12> */
[----:B-----5:R-:W-:-:S05]  /*4810*/  SHF.L.U32 R5, R91, 0x10, RZ ;  /* 0x000000105b057819 */ /* 0x020fca00000006ff */
        /* <DEDUP_REMOVED lines=13> */
[----:B--2---:R-:W-:Y:S01]  /*48f0*/  LEA.HI.X R25, R4, UR9, R29, 0x1, P0 ;  /* 0x0000000904197c11 */ /* 0x004fe200080f0c1d */
[----:B------:R-:W-:Y:S01]  /*4900*/  FMUL.FTZ R4, R91, -1.4426950216293334961 ;  /* 0xbfb8aa3b5b047820 */ /* 0x000fe20000410000 */
[----:B------:R-:W2:Y:S05]  /*4910*/  LDL.LU R29, [R1+0x78] ;  /* 0x00007800011d7983 */ /* 0x000eaa0000300800 */
[----:B------:R-:W0:Y:S02]  /*4920*/  MUFU.EX2 R4, R4 ;  /* 0x0000000400047308 */ /* 0x000e240000000800 */
[----:B0-----:R-:W-:-:S06]  /*4930*/  FADD.FTZ R4, R4, 1 ;  /* 0x3f80000004047421 */ /* 0x001fcc0000010000 */
[----:B------:R0:W1:Y:S02]  /*4940*/  MUFU.RCP R5, R4 ;  /* 0x0000000400057308 */ /* 0x0000640000001000 */
[----:B0-----:R-:W3:Y:S01]  /*4950*/  LDL.LU R4, [R1+0x6c] ;  /* 0x00006c0001047983 */ /* 0x001ee20000300800 */
[----:B-1----:R-:W-:Y:S01]  /*4960*/  FMUL.FTZ R91, R91, R5 ;  /* 0x000000055b5b7220 */ /* 0x002fe20000410000 */
[----:B------:R-:W-:-:S04]  /*4970*/  FADD.FTZ R76, R76, -R30 ;  /* 0x8000001e4c4c7221 */ /* 0x000fc80000010000 */
[----:B------:R-:W-:-:S04]  /*4980*/  FMUL.FTZ R76, R31, R76 ;  /* 0x0000004c1f4c7220 */ /* 0x000fc80000410000 */
[----:B------:R-:W-:Y:S01]  /*4990*/  FFMA.FTZ R76, R0, R76, R36 ;  /* 0x0000004c004c7223 */ /* 0x000fe20000010024 */
[----:B------:R-:W-:Y:S02]  /*49a0*/  FADD.FTZ R36, R75, -R30 ;  /* 0x8000001e4b247221 */ /* 0x000fe40000010000 */
[----:B------:R-:W4:Y:S01]  /*49b0*/  LDL.LU R75, [R1+0x74] ;  /* 0x00007400014b7983 */ /* 0x000f220000300800 */
[----:B---3--:R-:W-:-:S05]  /*49c0*/  SHF.L.U32 R4, R4, 0x10, RZ ;  /* 0x0000001004047819 */ /* 0x008fca00000006ff */
[----:B------:R-:W-:-:S04]  /*49d0*/  FADD.FTZ R4, -R30, R4 ;  /* 0x000000041e047221 */ /* 0x000fc80000010100 */
[----:B------:R-:W-:-:S04]  /*49e0*/  FMUL.FTZ R4, R31, R4 ;  /* 0x000000041f047220 */ /* 0x000fc80000410000 */
[----:B------:R-:W-:-:S04]  /*49f0*/  FFMA.FTZ R4, R38, R4, R37 ;  /* 0x0000000426047223 */ /* 0x000fc80000010025 */
[----:B------:R-:W-:-:S06]  /*4a00*/  FMUL.FTZ R5, R4, -1.4426950216293334961 ;  /* 0xbfb8aa3b04057820 */ /* 0x000fcc0000410000 */
[----:B------:R-:W0:Y:S02]  /*4a10*/  MUFU.EX2 R5, R5 ;  /* 0x0000000500057308 */ /* 0x000e240000000800 */
[----:B0-----:R-:W-:-:S06]  /*4a20*/  FADD.FTZ R5, R5, 1 ;  /* 0x3f80000005057421 */ /* 0x001fcc0000010000 */
[----:B------:R-:W0:Y:S02]  /*4a30*/  MUFU.RCP R5, R5 ;  /* 0x0000000500057308 */ /* 0x000e240000001000 */
[----:B0-----:R-:W-:Y:S02]  /*4a40*/  FMUL.FTZ R0, R4, R5 ;  /* 0x0000000504007220 */ /* 0x001fe40000410000 */
[----:B------:R-:W3:Y:S01]  /*4a50*/  LDL.LU R5, [R1+0x70] ;  /* 0x0000700001057983 */ /* 0x000ee20000300800 */
[----:B------:R-:W-:-:S04]  /*4a60*/  FMUL.FTZ R36, R31, R36 ;  /* 0x000000241f247220 */ /* 0x000fc80000410000 */
[----:B------:R-:W-:Y:S01]  /*4a70*/  FFMA.FTZ R4, R39, R36, R41 ;  /* 0x0000002427047223 */ /* 0x000fe20000010029 */
[----:B------:R-:W-:-:S04]  /*4a80*/  FADD.FTZ R77, R77, -R30 ;  /* 0x8000001e4d4d7221 */ /* 0x000fc80000010000 */
[----:B------:R-:W-:-:S04]  /*4a90*/  FMUL.FTZ R77, R31, R77 ;  /* 0x0000004d1f4d7220 */ /* 0x000fc80000410000 */
[----:B------:R-:W-:Y:S01]  /*4aa0*/  FFMA.FTZ R39, R39, R77, R41 ;  /* 0x0000004d27277223 */ /* 0x000fe20000010029 */
[----:B---3--:R-:W-:Y:S01]  /*4ab0*/  SHF.L.U32 R36, R5, 0x10, RZ ;  /* 0x0000001005247819 */ /* 0x008fe200000006ff */
[----:B------:R-:W-:-:S06]  /*4ac0*/  FMUL.FTZ R5, R4, -1.4426950216293334961 ;  /* 0xbfb8aa3b04057820 */ /* 0x000fcc0000410000 */
[----:B------:R-:W0:Y:S01]  /*4ad0*/  MUFU.EX2 R5, R5 ;  /* 0x0000000500057308 */ /* 0x000e220000000800 */
[----:B------:R-:W-:-:S04]  /*4ae0*/  FADD.FTZ R36, -R30, R36 ;  /* 0x000000241e247221 */ /* 0x000fc80000010100 */
[----:B------:R-:W-:-:S04]  /*4af0*/  FMUL.FTZ R36, R31, R36 ;  /* 0x000000241f247220 */ /* 0x000fc80000410000 */
[----:B------:R-:W-:Y:S01]  /*4b00*/  FFMA.FTZ R37, R38, R36, R37 ;  /* 0x0000002426257223 */ /* 0x000fe20000010025 */
[----:B0-----:R-:W-:-:S04]  /*4b10*/  FADD.FTZ R5, R5, 1 ;  /* 0x3f80000005057421 */ /* 0x001fc80000010000 */
[----:B------:R4:W0:Y:S02]  /*4b20*/  MUFU.RCP R36, R5 ;  /* 0x0000000500247308 */ /* 0x0008240000001000 */
[----:B----4-:R-:W-:-:S05]  /*4b30*/  SHF.L.U32 R5, R75, 0x10, RZ ;  /* 0x000000104b057819 */ /* 0x010fca00000006ff */
[----:B------:R-:W-:-:S04]  /*4b40*/  FADD.FTZ R5, -R30, R5 ;  /* 0x000000051e057221 */ /* 0x000fc80000010100 */
[----:B------:R-:W-:Y:S01]  /*4b50*/  FMUL.FTZ R5, R31, R5 ;  /* 0x000000051f057220 */ /* 0x000fe20000410000 */
[----:B0-----:R-:W-:-:S03]  /*4b60*/  FMUL.FTZ R36, R4, R36 ;  /* 0x0000002404247220 */ /* 0x001fc60000410000 */
[----:B------:R-:W-:-:S04]  /*4b70*/  FFMA.FTZ R5, R56, R5, R57 ;  /* 0x0000000538057223 */ /* 0x000fc80000010039 */
[----:B------:R-:W-:-:S06]  /*4b80*/  FMUL.FTZ R4, R5, -1.4426950216293334961 ;  /* 0xbfb8aa3b05047820 */ /* 0x000fcc0000410000 */
[----:B------:R-:W0:Y:S01]  /*4b90*/  MUFU.EX2 R4, R4 ;  /* 0x0000000400047308 */ /* 0x000e220000000800 */
[----:B--2---:R-:W-:Y:S02]  /*4ba0*/  SHF.L.U32 R38, R29, 0x10, RZ ;  /* 0x000000101d267819 */ /* 0x004fe400000006ff */
[----:B------:R-:W2:Y:S03]  /*4bb0*/  LDL.LU R29, [R1+0x58] ;  /* 0x00005800011d7983 */ /* 0x000ea60000300800 */
[----:B------:R-:W-:Y:S01]  /*4bc0*/  FADD.FTZ R30, -R30, R38 ;  /* 0x000000261e1e7221 */ /* 0x000fe20000010100 */
[----:B------:R-:W3:Y:S03]  /*4bd0*/  LDL.LU R77, [R1+0x50] ;  /* 0x00005000014d7983 */ /* 0x000ee60000300800 */
[----:B------:R-:W-:Y:S01]  /*4be0*/  FMUL.FTZ R30, R31, R30 ;  /* 0x0000001e1f1e7220 */ /* 0x000fe20000410000 */
[----:B------:R-:W-:Y:S01]  /*4bf0*/  FMUL.FTZ R31, R76, -1.4426950216293334961 ;  /* 0xbfb8aa3b4c1f7820 */ /* 0x000fe20000410000 */
[----:B0-----:R-:W-:-:S05]  /*4c00*/  FADD.FTZ R4, R4, 1 ;  /* 0x3f80000004047421 */ /* 0x001fca0000010000 */
[----:B------:R-:W0:Y:S08]  /*4c10*/  MUFU.EX2 R31, R31 ;  /* 0x0000001f001f7308 */ /* 0x000e300000000800 */
[----:B------:R0:W1:Y:S02]  /*4c20*/  MUFU.RCP R75, R4 ;  /* 0x00000004004b7308 */ /* 0x0000640000001000 */
[----:B0-----:R-:W-:Y:S01]  /*4c30*/  FADD.FTZ R4, R31, 1 ;  /* 0x3f8000001f047421 */ /* 0x001fe20000010000 */
[----:B-1----:R-:W-:-:S02]  /*4c40*/  FMUL.FTZ R75, R5, R75 ;  /* 0x0000004b054b7220 */ /* 0x002fc40000410000 */
[----:B------:R-:W4:Y:S04]  /*4c50*/  LDL.LU R5, [R1+0x68] ;  /* 0x0000680001057983 */ /* 0x000f280000300800 */
[----:B------:R-:W5:Y:S01]  /*4c60*/  LDL.LU R31, [R1+0x64] ;  /* 0x00006400011f7983 */ /* 0x000f620000300800 */
[----:B------:R-:W-:Y:S01]  /*4c70*/  FFMA.FTZ R56, R56, R30, R57 ;  /* 0x0000001e38387223 */ /* 0x000fe20000010039 */
[----:B------:R-:W-:-:S03]  /*4c80*/  FMUL.FTZ R41, R37, -1.4426950216293334961 ;  /* 0xbfb8aa3b25297820 */ /* 0x000fc60000410000 */
[----:B------:R-:W-:-:S03]  /*4c90*/  FMUL.FTZ R30, R56, -1.4426950216293334961 ;  /* 0xbfb8aa3b381e7820 */ /* 0x000fc60000410000 */
[----:B------:R-:W0:Y:S08]  /*4ca0*/  MUFU.EX2 R41, R41 ;  /* 0x0000002900297308 */ /* 0x000e300000000800 */
[----:B------:R-:W1:Y:S01]  /*4cb0*/  MUFU.EX2 R30, R30 ;  /* 0x0000001e001e7308 */ /* 0x000e620000000800 */
[----:B0-----:R-:W-:-:S07]  /*4cc0*/  FADD.FTZ R41, R41, 1 ;  /* 0x3f80000029297421 */ /* 0x001fce0000010000 */
[----:B------:R-:W-:Y:S01]  /*4cd0*/  MUFU.RCP R57, R41 ;  /* 0x0000002900397308 */ /* 0x000fe20000001000 */
[----:B-1----:R-:W-:-:S07]  /*4ce0*/  FADD.FTZ R30, R30, 1 ;  /* 0x3f8000001e1e7421 */ /* 0x002fce0000010000 */
[----:B------:R0:W1:Y:S02]  /*4cf0*/  MUFU.RCP R41, R30 ;  /* 0x0000001e00297308 */ /* 0x0000640000001000 */
[----:B0-----:R-:W-:-:S04]  /*4d00*/  LEA R30, P1, R2, UR8, 0x1 ;  /* 0x00000008021e7c11 */ /* 0x001fc8000f8208ff */
[----:B-----5:R-:W-:Y:S02]  /*4d10*/  LEA.HI.X R31, R2, UR9, R31, 0x1, P1 ;  /* 0x00000009021f7c11 */ /* 0x020fe400088f0c1f */
[----:B------:R-:W-:Y:S02]  /*4d20*/  F2FP.BF16.F32.PACK_AB R2, R26, R27 ;  /* 0x0000001b1a02723e */ /* 0x000fe400000010ff */
[----:B------:R-:W5:Y:S04]  /*4d30*/  LDL.LU R26, [R1+0x94] ;  /* 0x00009400011a7983 */ /* 0x000f680000300800 */
[----:B------:R-:W5:Y:S01]  /*4d40*/  LDL.LU R27, [R1+0x90] ;  /* 0x00009000011b7983 */ /* 0x000f620000300800 */
[----:B------:R-:W0:Y:S01]  /*4d50*/  MUFU.RCP R4, R4 ;  /* 0x0000000400047308 */ /* 0x000e220000001000 */
[----:B-1----:R-:W-:-:S02]  /*4d60*/  FMUL.FTZ R41, R56, R41 ;  /* 0x0000002938297220 */ /* 0x002fc40000410000 */
[----:B------:R-:W3:Y:S01]  /*4d70*/  LDL.LU R56, [R1+0x8] ;  /* 0x0000080001387983 */ /* 0x000ee20000300800 */
[----:B0-----:R-:W-:Y:S01]  /*4d80*/  FMUL.FTZ R76, R76, R4 ;  /* 0x000000044c4c7220 */ /* 0x001fe20000410000 */
[----:B------:R-:W-:-:S04]  /*4d90*/  LEA R4, P0, R3, UR8, 0x1 ;  /* 0x0000000803047c11 */ /* 0x000fc8000f8008ff */
[----:B----4-:R-:W-:Y:S01]  /*4da0*/  LEA.HI.X R5, R3, UR9, R5, 0x1, P0 ;  /* 0x0000000903057c11 */ /* 0x010fe200080f0c05 */
[----:B------:R-:W-:Y:S01]  /*4db0*/  FMUL.FTZ R57, R37, R57 ;  /* 0x0000003925397220 */ /* 0x000fe20000410000 */
[----:B------:R-:W-:Y:S01]  /*4dc0*/  PRMT R3, R58, 0x7632, R3 ;  /* 0x000076323a037816 */ /* 0x000fe20000000003 */
[----:B------:R-:W-:Y:S01]  /*4dd0*/  FMUL.FTZ R38, R39, -1.4426950216293334961 ;  /* 0xbfb8aa3b27267820 */ /* 0x000fe20000410000 */
[----:B------:R-:W-:Y:S01]  /*4de0*/  F2FP.BF16.F32.PACK_AB R92, R92, R93 ;  /* 0x0000005d5c5c723e */ /* 0x000fe200000010ff */
[----:B------:R-:W-:Y:S01]  /*4df0*/  ULDC.64 UR8, c[0x0][0x238] ;  /* 0x00008e0000087ab9 */ /* 0x000fe20000000a00 */
[----:B-----5:R0:W-:Y:S04]  /*4e00*/  STG.E.U16 desc[UR6][R26.64+0x4], R58 ;  /* 0x0000043a1a007986 */ /* 0x0201e8000c101506 */
[----:B0-----:R-:W2:Y:S04]  /*4e10*/  LDL.LU R58, [R1+0x5c] ;  /* 0x00005c00013a7983 */ /* 0x001ea80000300800 */
[----:B------:R0:W-:Y:S02]  /*4e20*/  STG.E.U16 desc[UR6][R26.64+0x6], R3 ;  /* 0x000006031a007986 */ /* 0x0001e4000c101506 */
[----:B0-----:R-:W-:Y:S01]  /*4e30*/  F2FP.BF16.F32.PACK_AB R27, R19, R18 ;  /* 0x00000012131b723e */ /* 0x001fe200000010ff */
[----:B------:R-:W0:Y:S01]  /*4e40*/  MUFU.EX2 R38, R38 ;  /* 0x0000002600267308 */ /* 0x000e220000000800 */
[----:B--2---:R-:W-:-:S02]  /*4e50*/  F2FP.BF16.F32.PACK_AB R37, R29, R58 ;  /* 0x0000003a1d25723e */ /* 0x004fc400000010ff */
[----:B------:R-:W2:Y:S04]  /*4e60*/  LDL.LU R29, [R1+0x8c] ;  /* 0x00008c00011d7983 */ /* 0x000ea80000300800 */
[----:B------:R-:W4:Y:S04]  /*4e70*/  LDL.LU R19, [R1+0x88] ;  /* 0x0000880001137983 */ /* 0x000f280000300800 */
[----:B------:R-:W5:Y:S01]  /*4e80*/  LDL.LU R18, [R1+0x84] ;  /* 0x0000840001127983 */ /* 0x000f620000300800 */
[----:B0-----:R-:W-:-:S06]  /*4e90*/  FADD.FTZ R38, R38, 1 ;  /* 0x3f80000026267421 */ /* 0x001fcc0000010000 */
[----:B------:R-:W0:Y:S01]  /*4ea0*/  MUFU.RCP R38, R38 ;  /* 0x0000002600267308 */ /* 0x000e220000001000 */
[----:B------:R-:W-:Y:S02]  /*4eb0*/  PRMT R3, R2, 0x7632, R3 ;  /* 0x0000763202037816 */ /* 0x000fe40000000003 */
[----:B------:R-:W-:Y:S02]  /*4ec0*/  PRMT R26, R37, 0x7632, R26 ;  /* 0x00007632251a7816 */ /* 0x000fe4000000001a */
[----:B------:R-:W-:Y:S02]  /*4ed0*/  F2FP.BF16.F32.PACK_AB R54, R55, R54 ;  /* 0x000000363736723e */ /* 0x000fe400000010ff */
[----:B------:R-:W-:Y:S02]  /*4ee0*/  F2FP.BF16.F32.PACK_AB R52, R59, R52 ;  /* 0x000000343b34723e */ /* 0x000fe400000010ff */
[----:B------:R-:W-:Y:S01]  /*4ef0*/  F2FP.BF16.F32.PACK_AB R53, R60, R53 ;  /* 0x000000353c35723e */ /* 0x000fe200000010ff */
[----:B0-----:R-:W-:Y:S01]  /*4f00*/  FMUL.FTZ R38, R39, R38 ;  /* 0x0000002627267220 */ /* 0x001fe20000410000 */
[----:B------:R-:W-:-:S02]  /*4f10*/  F2FP.BF16.F32.PACK_AB R51, R62, R51 ;  /* 0x000000333e33723e */ /* 0x000fc400000010ff */
[----:B------:R-:W-:Y:S02]  /*4f20*/  F2FP.BF16.F32.PACK_AB R50, R61, R50 ;  /* 0x000000323d32723e */ /* 0x000fe400000010ff */
[----:B------:R-:W-:Y:S02]  /*4f30*/  F2FP.BF16.F32.PACK_AB R48, R63, R48 ;  /* 0x000000303f30723e */ /* 0x000fe400000010ff */
[----:B------:R-:W-:Y:S02]  /*4f40*/  F2FP.BF16.F32.PACK_AB R49, R64, R49 ;  /* 0x000000314031723e */ /* 0x000fe400000010ff */
[----:B------:R-:W-:Y:S02]  /*4f50*/  F2FP.BF16.F32.PACK_AB R65, R66, R65 ;  /* 0x000000414241723e */ /* 0x000fe400000010ff */
[----:B------:R-:W-:Y:S02]  /*4f60*/  F2FP.BF16.F32.PACK_AB R67, R68, R67 ;  /* 0x000000434443723e */ /* 0x000fe400000010ff */
        /* <DEDUP_REMOVED lines=15> */
[----:B------:R-:W-:Y:S01]  /*5060*/  F2FP.BF16.F32.PACK_AB R38, R41, R38 ;  /* 0x000000262926723e */ /* 0x000fe200000010ff */
[----:B------:R-:W-:Y:S01]  /*5070*/  ULOP3.LUT UR4, UR4, 0x1, URZ, 0x3c, !UPT ;  /* 0x0000000104047892 */ /* 0x000fe2000f8e3c3f */
[----:B--2---:R3:W-:Y:S04]  /*5080*/  STG.E.U16 desc[UR6][R28.64], R2 ;  /* 0x000000021c007986 */ /* 0x0047e8000c101506 */
[----:B------:R0:W-:Y:S04]  /*5090*/  STG.E.U16 desc[UR6][R28.64+0x2], R3 ;  /* 0x000002031c007986 */ /* 0x0001e8000c101506 */
[----:B------:R-:W-:Y:S01]  /*50a0*/  STG.E.U16 desc[UR6][R28.64+0x4], R37 ;  /* 0x000004251c007986 */ /* 0x000fe2000c101506 */
[----:B---3--:R-:W-:-:S03]  /*50b0*/  F2FP.BF16.F32.PACK_AB R2, R56, R77 ;  /* 0x0000004d3802723e */ /* 0x008fc600000010ff */
[----:B------:R1:W-:Y:S01]  /*50c0*/  STG.E.U16 desc[UR6][R28.64+0x6], R26 ;  /* 0x0000061a1c007986 */ /* 0x0003e2000c101506 */
[----:B------:R-:W-:-:S03]  /*50d0*/  PRMT R39, R2, 0x7610, R39 ;  /* 0x0000761002277816 */ /* 0x000fc60000000027 */
[----:B------:R-:W-:Y:S01]  /*50e0*/  STG.E.U16 desc[UR6][R16.64+0x4], R27 ;  /* 0x0000041b10007986 */ /* 0x000fe2000c101506 */
[----:B0-----:R-:W-:Y:S02]  /*50f0*/  PRMT R3, R92, 0x7632, R3 ;  /* 0x000076325c037816 */ /* 0x001fe40000000003 */
[----:B-1----:R-:W-:Y:S02]  /*5100*/  PRMT R29, R2, 0x7632, R29 ;  /* 0x00007632021d7816 */ /* 0x002fe4000000001d */
[----:B------:R-:W-:Y:S01]  /*5110*/  PRMT R2, R27, 0x7632, R2 ;  /* 0x000076321b027816 */ /* 0x000fe20000000002 */
[----:B------:R-:W-:Y:S04]  /*5120*/  STG.E.U16 desc[UR6][R16.64], R39 ;  /* 0x0000002710007986 */ /* 0x000fe8000c101506 */
[----:B------:R-:W-:Y:S04]  /*5130*/  STG.E.U16 desc[UR6][R16.64+0x2], R29 ;  /* 0x0000021d10007986 */ /* 0x000fe8000c101506 */
[----:B------:R0:W-:Y:S04]  /*5140*/  STG.E.U16 desc[UR6][R16.64+0x6], R2 ;  /* 0x0000060210007986 */ /* 0x0001e8000c101506 */
[----:B------:R1:W-:Y:S01]  /*5150*/  STG.E.U16 desc[UR6][R32.64+0x2], R3 ;  /* 0x0000020320007986 */ /* 0x0003e2000c101506 */
[----:B0-----:R-:W-:-:S02]  /*5160*/  PRMT R17, R54, 0x7632, R17 ;  /* 0x0000763236117816 */ /* 0x001fc40000000011 */
[----:B------:R-:W-:Y:S02]  /*5170*/  PRMT R2, R52, 0x7632, R2 ;  /* 0x0000763234027816 */ /* 0x000fe40000000002 */
[----:B------:R-:W-:Y:S01]  /*5180*/  PRMT R16, R53, 0x7632, R16 ;  /* 0x0000763235107816 */ /* 0x000fe20000000010 */
[----:B------:R-:W-:Y:S01]  /*5190*/  STG.E.U16 desc[UR6][R32.64], R92 ;  /* 0x0000005c20007986 */ /* 0x000fe2000c101506 */
[----:B-1----:R-:W-:-:S03]  /*51a0*/  PRMT R3, R51, 0x7632, R3 ;  /* 0x0000763233037816 */ /* 0x002fc60000000003 */
[----:B------:R-:W-:Y:S04]  /*51b0*/  STG.E.U16 desc[UR6][R32.64+0x4], R54 ;  /* 0x0000043620007986 */ /* 0x000fe8000c101506 */
[----:B------:R0:W-:Y:S04]  /*51c0*/  STG.E.U16 desc[UR6][R32.64+0x6], R17 ;  /* 0x0000061120007986 */ /* 0x0001e8000c101506 */
[----:B------:R-:W-:Y:S04]  /*51d0*/  STG.E.U16 desc[UR6][R14.64], R52 ;  /* 0x000000340e007986 */ /* 0x000fe8000c101506 */
[----:B------:R1:W-:Y:S04]  /*51e0*/  STG.E.U16 desc[UR6][R14.64+0x2], R2 ;  /* 0x000002020e007986 */ /* 0x0003e8000c101506 */
[----:B------:R-:W-:Y:S01]  /*51f0*/  STG.E.U16 desc[UR6][R14.64+0x4], R53 ;  /* 0x000004350e007986 */ /* 0x000fe2000c101506 */
[----:B0-----:R-:W-:-:S03]  /*5200*/  PRMT R17, R50, 0x7632, R17 ;  /* 0x0000763232117816 */ /* 0x001fc60000000011 */
[----:B------:R0:W-:Y:S01]  /*5210*/  STG.E.U16 desc[UR6][R14.64+0x6], R16 ;  /* 0x000006100e007986 */ /* 0x0001e2000c101506 */
[----:B-1----:R-:W-:-:S03]  /*5220*/  PRMT R2, R48, 0x7632, R2 ;  /* 0x0000763230027816 */ /* 0x002fc60000000002 */
[----:B------:R1:W-:Y:S01]  /*5230*/  STG.E.U16 desc[UR6][R34.64+0x6], R3 ;  /* 0x0000060322007986 */ /* 0x0003e2000c101506 */
[----:B0-----:R-:W-:-:S03]  /*5240*/  PRMT R14, R49, 0x7632, R14 ;  /* 0x00007632310e7816 */ /* 0x001fc6000000000e */
[----:B------:R-:W-:Y:S01]  /*5250*/  STG.E.U16 desc[UR6][R34.64], R50 ;  /* 0x0000003222007986 */ /* 0x000fe2000c101506 */
[----:B-1----:R-:W-:-:S03]  /*5260*/  PRMT R3, R65, 0x7632, R3 ;  /* 0x0000763241037816 */ /* 0x002fc60000000003 */
[----:B------:R-:W-:Y:S04]  /*5270*/  STG.E.U16 desc[UR6][R34.64+0x2], R17 ;  /* 0x0000021122007986 */ /* 0x000fe8000c101506 */
[----:B------:R-:W-:Y:S04]  /*5280*/  STG.E.U16 desc[UR6][R34.64+0x4], R51 ;  /* 0x0000043322007986 */ /* 0x000fe8000c101506 */
[----:B------:R-:W-:Y:S04]  /*5290*/  STG.E.U16 desc[UR6][R12.64], R48 ;  /* 0x000000300c007986 */ /* 0x000fe8000c101506 */
[----:B------:R0:W-:Y:S04]  /*52a0*/  STG.E.U16 desc[UR6][R12.64+0x2], R2 ;  /* 0x000002020c007986 */ /* 0x0001e8000c101506 */
[----:B------:R-:W-:Y:S04]  /*52b0*/  STG.E.U16 desc[UR6][R12.64+0x4], R49 ;  /* 0x000004310c007986 */ /* 0x000fe8000c101506 */
[----:B------:R1:W-:Y:S01]  /*52c0*/  STG.E.U16 desc[UR6][R12.64+0x6], R14 ;  /* 0x0000060e0c007986 */ /* 0x0003e2000c101506 */
[----:B0-----:R-:W-:-:S03]  /*52d0*/  PRMT R2, R44, 0x7632, R2 ;  /* 0x000076322c027816 */ /* 0x001fc60000000002 */
[----:B------:R0:W-:Y:S01]  /*52e0*/  STG.E.U16 desc[UR6][R46.64+0x2], R3 ;  /* 0x000002032e007986 */ /* 0x0001e2000c101506 */
[----:B-1----:R-:W-:Y:S02]  /*52f0*/  PRMT R13, R67, 0x7632, R13 ;  /* 0x00007632430d7816 */ /* 0x002fe4000000000d */
[----:B------:R-:W-:Y:S01]  /*5300*/  PRMT R12, R45, 0x7632, R12 ;  /* 0x000076322d0c7816 */ /* 0x000fe2000000000c */
[----:B------:R-:W-:Y:S01]  /*5310*/  STG.E.U16 desc[UR6][R46.64], R65 ;  /* 0x000000412e007986 */ /* 0x000fe2000c101506 */
[----:B0-----:R-:W-:-:S03]  /*5320*/  PRMT R3, R42, 0x7632, R3 ;  /* 0x000076322a037816 */ /* 0x001fc60000000003 */
[----:B------:R-:W-:Y:S04]  /*5330*/  STG.E.U16 desc[UR6][R46.64+0x4], R67 ;  /* 0x000004432e007986 */ /* 0x000fe8000c101506 */
[----:B------:R-:W-:Y:S04]  /*5340*/  STG.E.U16 desc[UR6][R46.64+0x6], R13 ;  /* 0x0000060d2e007986 */ /* 0x000fe8000c101506 */
[----:B------:R-:W-:Y:S04]  /*5350*/  STG.E.U16 desc[UR6][R10.64], R44 ;  /* 0x0000002c0a007986 */ /* 0x000fe8000c101506 */
[----:B------:R0:W-:Y:S04]  /*5360*/  STG.E.U16 desc[UR6][R10.64+0x2], R2 ;  /* 0x000002020a007986 */ /* 0x0001e8000c101506 */
[----:B------:R-:W-:Y:S04]  /*5370*/  STG.E.U16 desc[UR6][R10.64+0x4], R45 ;  /* 0x0000042d0a007986 */ /* 0x000fe8000c101506 */
[----:B------:R1:W-:Y:S04]  /*5380*/  STG.E.U16 desc[UR6][R10.64+0x6], R12 ;  /* 0x0000060c0a007986 */ /* 0x0003e8000c101506 */
[----:B------:R2:W-:Y:S01]  /*5390*/  STG.E.U16 desc[UR6][R20.64+0x2], R3 ;  /* 0x0000020314007986 */ /* 0x0005e2000c101506 */
[----:B0-----:R-:W-:-:S02]  /*53a0*/  PRMT R2, R40, 0x7632, R2 ;  /* 0x0000763228027816 */ /* 0x001fc40000000002 */
[----:B-1----:R-:W-:Y:S02]  /*53b0*/  PRMT R11, R43, 0x7632, R11 ;  /* 0x000076322b0b7816 */ /* 0x002fe4000000000b */
[----:B------:R-:W-:Y:S02]  /*53c0*/  PRMT R10, R81, 0x7632, R10 ;  /* 0x00007632510a7816 */ /* 0x000fe4000000000a */
[----:B--2---:R-:W-:Y:S01]  /*53d0*/  PRMT R3, R70, 0x7632, R3 ;  /* 0x0000763246037816 */ /* 0x004fe20000000003 */
[----:B------:R-:W-:Y:S04]  /*53e0*/  STG.E.U16 desc[UR6][R20.64], R42 ;  /* 0x0000002a14007986 */ /* 0x000fe8000c101506 */
[----:B------:R-:W-:Y:S04]  /*53f0*/  STG.E.U16 desc[UR6][R20.64+0x4], R43 ;  /* 0x0000042b14007986 */ /* 0x000fe8000c101506 */
[----:B------:R0:W-:Y:S04]  /*5400*/  STG.E.U16 desc[UR6][R20.64+0x6], R11 ;  /* 0x0000060b14007986 */ /* 0x0001e8000c101506 */
[----:B------:R-:W-:Y:S04]  /*5410*/  STG.E.U16 desc[UR6][R8.64], R40 ;  /* 0x0000002808007986 */ /* 0x000fe8000c101506 */
[----:B------:R1:W-:Y:S04]  /*5420*/  STG.E.U16 desc[UR6][R8.64+0x2], R2 ;  /* 0x0000020208007986 */ /* 0x0003e8000c101506 */
[----:B------:R-:W-:Y:S01]  /*5430*/  STG.E.U16 desc[UR6][R8.64+0x4], R81 ;  /* 0x0000045108007986 */ /* 0x000fe2000c101506 */
[----:B0-----:R-:W-:-:S03]  /*5440*/  PRMT R11, R84, 0x7632, R11 ;  /* 0x00007632540b7816 */ /* 0x001fc6000000000b */
[----:B------:R0:W-:Y:S04]  /*5450*/  STG.E.U16 desc[UR6][R8.64+0x6], R10 ;  /* 0x0000060a08007986 */ /* 0x0001e8000c101506 */
[----:B------:R2:W-:Y:S01]  /*5460*/  STG.E.U16 desc[UR6][R22.64+0x6], R3 ;  /* 0x0000060316007986 */ /* 0x0005e2000c101506 */
[----:B-1----:R-:W-:Y:S02]  /*5470*/  PRMT R2, R87, 0x7632, R2 ;  /* 0x0000763257027816 */ /* 0x002fe40000000002 */
[----:B------:R-:W-:Y:S01]  /*5480*/  PRMT R12, R89, 0x7632, R12 ;  /* 0x00007632590c7816 */ /* 0x000fe2000000000c */
[----:B------:R-:W-:Y:S01]  /*5490*/  STG.E.U16 desc[UR6][R22.64], R84 ;  /* 0x0000005416007986 */ /* 0x000fe2000c101506 */
[----:B0-----:R-:W-:-:S03]  /*54a0*/  PRMT R8, R71, 0x7632, R8 ;  /* 0x0000763247087816 */ /* 0x001fc60000000008 */
[----:B------:R-:W-:Y:S01]  /*54b0*/  STG.E.U16 desc[UR6][R22.64+0x2], R11 ;  /* 0x0000020b16007986 */ /* 0x000fe2000c101506 */
[----:B--2---:R-:W-:-:S03]  /*54c0*/  PRMT R3, R73, 0x7632, R3 ;  /* 0x0000763249037816 */ /* 0x004fc60000000003 */
[----:B------:R-:W-:Y:S01]  /*54d0*/  STG.E.U16 desc[UR6][R22.64+0x4], R70 ;  /* 0x0000044616007986 */ /* 0x000fe2000c101506 */
[----:B------:R-:W-:-:S03]  /*54e0*/  PRMT R15, R57, 0x7632, R15 ;  /* 0x00007632390f7816 */ /* 0x000fc6000000000f */
[----:B------:R-:W-:Y:S01]  /*54f0*/  STG.E.U16 desc[UR6][R6.64], R87 ;  /* 0x0000005706007986 */ /* 0x000fe2000c101506 */
[----:B----4-:R-:W-:-:S03]  /*5500*/  IADD3 R19, P0, R19, 0x4, RZ ;  /* 0x0000000413137810 */ /* 0x010fc60007f1e0ff */
[----:B------:R0:W-:Y:S04]  /*5510*/  STG.E.U16 desc[UR6][R6.64+0x2], R2 ;  /* 0x0000020206007986 */ /* 0x0001e8000c101506 */
[----:B------:R-:W-:Y:S04]  /*5520*/  STG.E.U16 desc[UR6][R6.64+0x4], R71 ;  /* 0x0000044706007986 */ /* 0x000fe8000c101506 */
[----:B------:R1:W-:Y:S04]  /*5530*/  STG.E.U16 desc[UR6][R6.64+0x6], R8 ;  /* 0x0000060806007986 */ /* 0x0003e8000c101506 */
[----:B------:R2:W-:Y:S01]  /*5540*/  STG.E.U16 desc[UR6][R24.64+0x6], R3 ;  /* 0x0000060318007986 */ /* 0x0005e2000c101506 */
[----:B0-----:R-:W-:-:S03]  /*5550*/  PRMT R2, R0, 0x7632, R2 ;  /* 0x0000763200027816 */ /* 0x001fc60000000002 */
[----:B------:R3:W-:Y:S01]  /*5560*/  STG.E.U16 desc[UR6][R24.64], R89 ;  /* 0x0000005918007986 */ /* 0x0007e2000c101506 */
[----:B-1----:R-:W-:-:S03]  /*5570*/  PRMT R6, R36, 0x7632, R6 ;  /* 0x0000763224067816 */ /* 0x002fc60000000006 */
[----:B------:R3:W-:Y:S01]  /*5580*/  STG.E.U16 desc[UR6][R24.64+0x2], R12 ;  /* 0x0000020c18007986 */ /* 0x0007e2000c101506 */
[----:B--2---:R-:W-:-:S03]  /*5590*/  PRMT R3, R38, 0x7632, R3 ;  /* 0x0000763226037816 */ /* 0x004fc60000000003 */
[----:B------:R3:W-:Y:S01]  /*55a0*/  STG.E.U16 desc[UR6][R24.64+0x4], R73 ;  /* 0x0000044918007986 */ /* 0x0007e2000c101506 */
[----:B-----5:R-:W-:-:S03]  /*55b0*/  IADD3.X R18, RZ, R18, RZ, P0, !PT ;  /* 0x00000012ff127210 */ /* 0x020fc600007fe4ff */
        /* <DEDUP_REMOVED lines=10> */
[----:B---3--:R-:W-:Y:S05]  /*5660*/  @!P0 BRA `(.L_x_1350) ;  /* 0xffffffa800d48947 */ /* 0x008fea000383ffff */
[----:B------:R-:W-:Y:S05]  /*5670*/  EXIT ;  /* 0x000000000000794d */ /* 0x000fea0003800000 */
.L_x_1351:
        /* <DEDUP_REMOVED lines=16> */
.L_x_2777:


//--------------------- .text._ZN13group_norm_v214gn_cuda_kernelI13__nv_bfloat16Li320ELi3ELi16ELi20ELi4096ELb1ELi64ELi320ELi320ELi4ELb1ELi5ELb0ELb0ENS_16CompileConditionILi900EEEEEvPT_PKS4_S7_S7_flPfS8_Pj --------------------------
	.section	.text._ZN13group_norm_v214gn_cuda_kernelI13__nv_bfloat16Li320ELi3ELi16ELi20ELi4096ELb1ELi64ELi320ELi320ELi4ELb1ELi5ELb0ELb0ENS_16CompileConditionILi900EEEEEvPT_PKS4_S7_S7_flPfS8_Pj,"ax",@progbits
	.align	128
        .global         _ZN13group_norm_v214gn_cuda_kernelI13__nv_bfloat16Li320ELi3ELi16ELi20ELi4096ELb1ELi64ELi320ELi320ELi4ELb1ELi5ELb0ELb0ENS_16CompileConditionILi900EEEEEvPT_PKS4_S7_S7_flPfS8_Pj
        .type           _ZN13group_norm_v214gn_cuda_kernelI13__nv_bfloat16Li320ELi3ELi16ELi20ELi4096ELb1ELi64ELi320ELi320ELi4ELb1ELi5ELb0ELb0ENS_16CompileConditionILi900EEEEEvPT_PKS4_S7_S7_flPfS8_Pj,@function
        .size           _ZN13group_norm_v214gn_cuda_kernelI13__nv_bfloat16Li320ELi3ELi16ELi20ELi4096ELb1ELi64ELi320ELi320ELi4ELb1ELi5ELb0ELb0ENS_16CompileConditionILi900EEEEEvPT_PKS4_S7_S7_flPfS8_Pj,(.L_x_2778 - _ZN13group_norm_v214gn_cuda_kernelI13__nv_bfloat16Li320ELi3ELi16ELi20ELi4096ELb1ELi64ELi320ELi320ELi4ELb1ELi5ELb0ELb0ENS_16CompileConditionILi900EEEEEvPT_PKS4_S7_S7_flPfS8_Pj)
        .other          _ZN13group_norm_v214gn_cuda_kernelI13__nv_bfloat16Li320ELi3ELi16ELi20ELi4096ELb1ELi64ELi320ELi320ELi4ELb1ELi5ELb0ELb0ENS_16CompileConditionILi900EEEEEvPT_PKS4_S7_S7_flPfS8_Pj,@"STO_CUDA_ENTRY STV_DEFAULT"
_ZN13group_norm_v214gn_cuda_kernelI13__nv_bfloat16Li320ELi3ELi16ELi20ELi4096ELb1ELi64ELi320ELi320ELi4ELb1ELi5ELb0ELb0ENS_16CompileConditionILi900EEEEEvPT_PKS4_S7_S7_flPfS8_Pj:
.text._ZN13group_norm_v214gn_cuda_kernelI13__nv_bfloat16Li320ELi3ELi16ELi20ELi4096ELb1ELi64ELi320ELi320ELi4ELb1ELi5ELb0ELb0ENS_16CompileConditionILi900EEEEEvPT_PKS4_S7_S7_flPfS8_Pj:
        /* <DEDUP_REMOVED lines=24> */
[----:B------:R0:W-:Y:S04]  /*0180*/  STL [R1+0x11c], R0 ;  /* 0x00011c0001007387 */ /* 0x0001e80000100800 */
[----:B------:R1:W-:Y:S01]  /*0190*/  STL [R1+0x8c], RZ ;  /* 0x00008cff01007387 */ /* 0x0003e20000100800 */
[----:B0-----:R-:W-:-:S05]  /*01a0*/  LOP3.LUT R0, R2, 0xfffffff8, RZ, 0xc0, !PT ;  /* 0xfffffff802007812 */ /* 0x001fca00078ec0ff */
[----:B------:R1:W-:Y:S02]  /*01b0*/  STL [R1+0x118], R0 ;  /* 0x0001180001007387 */ /* 0x0003e40000100800 */
.L_x_1362:
[----:B------:R-:W2:Y:S01]  /*01c0*/  LDL R4, [R1+0x8c] ;  /* 0x00008c0001047983 */ /* 0x000ea20000100800 */
[----:B------:R-:W-:Y:S01]  /*01d0*/  HFMA2.MMA R43, -RZ, RZ, 0, 0 ;  /* 0x00000000ff2b7435 */ /* 0x000fe200000001ff */
[----:B------:R-:W-:Y:S01]  /*01e0*/  ULDC.64 UR8, c[0x0][0x218] ;  /* 0x0000860000087ab9 */ /* 0x000fe20000000a00 */
[----:B------:R-:W-:Y:S01]  /*01f0*/  ULDC.64 UR10, c[0x0][0x228] ;  /* 0x00008a00000a7ab9 */ /* 0x000fe20000000a00 */
[----:B------:R-:W0:Y:S01]  /*0200*/  S2R R50, SR_TID.X ;  /* 0x0000000000327919 */ /* 0x000e220000002100 */
[----:B-1----:R-:W1:Y:S01]  /*0210*/  S2R R0, SR_CTAID.X ;  /* 0x0000000000007919 */ /* 0x002e620000002500 */
        /* <DEDUP_REMOVED lines=8> */
[----:B------:R-:W-:-:S05]  /*02a0*/  IMAD R43, R0, 0x140, RZ ;  /* 0x00000140002b7824 */ /* 0x000fca00078e02ff */
[C---:B------:R-:W-:Y:S02]  /*02b0*/  IADD3 R54, P0, R43.reuse, R40, RZ ;  /* 0x000000282b367210 */ /* 0x040fe40007f1e0ff */
[C---:B------:R-:W-:Y:S02]  /*02c0*/  IADD3 R9, R43.reuse, 0x500, RZ ;  /* 0x000005002b097810 */ /* 0x040fe40007ffe0ff */
[C---:B------:R-:W-:Y:S02]  /*02d0*/  IADD3 R7, R43.reuse, 0xf00, RZ ;  /* 0x00000f002b077810 */ /* 0x040fe40007ffe0ff */
[C---:B------:R-:W-:Y:S02]  /*02e0*/  IADD3 R5, R43.reuse, 0x1900, RZ ;  /* 0x000019002b057810 */ /* 0x040fe40007ffe0ff */
[C---:B------:R-:W-:Y:S02]  /*02f0*/  IADD3 R27, R43.reuse, 0x2800, RZ ;  /* 0x000028002b1b7810 */ /* 0x040fe40007ffe0ff */
[----:B------:R-:W-:-:S02]  /*0300*/  IADD3 R29, R43, 0x2d00, RZ ;  /* 0x00002d002b1d7810 */ /* 0x000fc40007ffe0ff */
[C---:B------:R-:W-:Y:S02]  /*0310*/  IADD3 R31, R43.reuse, 0x3200, RZ ;  /* 0x000032002b1f7810 */ /* 0x040fe40007ffe0ff */
[C---:B------:R-:W-:Y:S02]  /*0320*/  IADD3 R57, R43.reuse, 0x3700, RZ ;  /* 0x000037002b397810 */ /* 0x040fe40007ffe0ff */
[----:B------:R-:W-:Y:S01]  /*0330*/  IADD3 R58, R43, 0x3c00, RZ ;  /* 0x00003c002b3a7810 */ /* 0x000fe20007ffe0ff */
[----:B--2---:R-:W-:-:S05]  /*0340*/  IMAD R3, R4, 0x140000, RZ ;  /* 0x0014000004037824 */ /* 0x004fca00078e02ff */
[----:B------:R-:W-:-:S04]  /*0350*/  IADD3 R41, R41, R3, RZ ;  /* 0x0000000329297210 */ /* 0x000fc80007ffe0ff */
[----:B------:R-:W-:Y:S02]  /*0360*/  IADD3.X R2, RZ, R41, RZ, P0, !PT ;  /* 0x00000029ff027210 */ /* 0x000fe400007fe4ff */
[C---:B------:R-:W-:Y:S02]  /*0370*/  LEA R10, P0, R54.reuse, UR8, 0x1 ;  /* 0x00000008360a7c11 */ /* 0x040fe4000f8008ff */
[----:B------:R-:W-:Y:S01]  /*0380*/  IADD3 R3, R43, 0xa00, RZ ;  /* 0x00000a002b037810 */ /* 0x000fe20007ffe0ff */
[----:B------:R-:W-:Y:S01]  /*0390*/  STL [R1+0x78], R2 ;  /* 0x0000780201007387 */ /* 0x000fe20000100800 */
[----:B------:R-:W-:Y:S02]  /*03a0*/  LEA.HI.X R11, R54, UR9, R2, 0x1, P0 ;  /* 0x00000009360b7c11 */ /* 0x000fe400080f0c02 */
[----:B------:R-:W-:-:S04]  /*03b0*/  IADD3 R9, P0, R9, R40, RZ ;  /* 0x0000002809097210 */ /* 0x000fc80007f1e0ff */
[----:B------:R-:W2:Y:S01]  /*03c0*/  LDG.E.64.CONSTANT R10, desc[UR6][R10.64] ;  /* 0x000000060a0a7981 */ /* 0x000ea2000c1e9b00 */
[----:B------:R-:W-:Y:S02]  /*03d0*/  IADD3.X R0, RZ, R41, RZ, P0, !PT ;  /* 0x00000029ff007210 */ /* 0x000fe400007fe4ff */
[----:B------:R-:W-:-:S03]  /*03e0*/  LEA R12, P0, R9, UR8, 0x1 ;  /* 0x00000008090c7c11 */ /* 0x000fc6000f8008ff */
[----:B------:R0:W-:Y:S01]  /*03f0*/  STL [R1+0x7c], R0 ;  /* 0x00007c0001007387 */ /* 0x0001e20000100800 */
[----:B------:R-:W-:Y:S02]  /*0400*/  LEA.HI.X R13, R9, UR9, R0, 0x1, P0 ;  /* 0x00000009090d7c11 */ /* 0x000fe400080f0c00 */
[----:B------:R-:W-:-:S04]  /*0410*/  IADD3 R8, P0, R3, R40, RZ ;  /* 0x0000002803087210 */ /* 0x000fc80007f1e0ff */
[----:B------:R-:W3:Y:S01]  /*0420*/  LDG.E.64.CONSTANT R12, desc[UR6][R12.64] ;  /* 0x000000060c0c7981 */ /* 0x000ee2000c1e9b00 */
        /* <DEDUP_REMOVED lines=42> */
[----:B------:R-:W-:-:S06]  /*06d0*/  LEA.HI.X R27, R2, UR9, R0, 0x1, P0 ;  /* 0x00000009021b7c11 */ /* 0x000fcc00080f0c00 */
[----:B------:R-:W4:Y:S01]  /*06e0*/  LDG.E.64.CONSTANT R26, desc[UR6][R26.64] ;  /* 0x000000061a1a7981 */ /* 0x000f22000c1e9b00 */
[----:B0-----:R-:W-:-:S04]  /*06f0*/  IADD3 R0, P0, R29, R40, RZ ;  /* 0x000000281d007210 */ /* 0x001fc80007f1e0ff */
[----:B------:R-:W-:Y:S02]  /*0700*/  IADD3.X R30, RZ, R41, RZ, P0, !PT ;  /* 0x00000029ff1e7210 */ /* 0x000fe400007fe4ff */
[----:B------:R-:W-:-:S03]  /*0710*/  LEA R28, P0, R0, UR8, 0x1 ;  /* 0x00000008001c7c11 */ /* 0x000fc6000f8008ff */
[----:B------:R0:W-:Y:S01]  /*0720*/  STL [R1+0xc8], R30 ;  /* 0x0000c81e01007387 */ /* 0x0001e20000100800 */
[----:B------:R-:W-:Y:S02]  /*0730*/  LEA.HI.X R29, R0, UR9, R30, 0x1, P0 ;  /* 0x00000009001d7c11 */ /* 0x000fe400080f0c1e */
[----:B------:R-:W-:-:S04]  /*0740*/  IADD3 R56, P0, R31, R40, RZ ;  /* 0x000000281f387210 */ /* 0x000fc80007f1e0ff */
[----:B------:R-:W4:Y:S01]  /*0750*/  LDG.E.64.CONSTANT R28, desc[UR6][R28.64] ;  /* 0x000000061c1c7981 */ /* 0x000f22000c1e9b00 */
[----:B------:R-:W-:Y:S02]  /*0760*/  IADD3.X R32, RZ, R41, RZ, P0, !PT ;  /* 0x00000029ff207210 */ /* 0x000fe400007fe4ff */
[----:B0-----:R-:W-:-:S03]  /*0770*/  LEA R30, P0, R56, UR8, 0x1 ;  /* 0x00000008381e7c11 */ /* 0x001fc6000f8008ff */
        /* <DEDUP_REMOVED lines=13> */
[----:B------:R-:W-:-:S06]  /*0850*/  LEA.HI.X R35, R58, UR9, R36, 0x1, P0 ;  /* 0x000000093a237c11 */ /* 0x000fcc00080f0c24 */
[----:B------:R-:W4:Y:S01]  /*0860*/  LDG.E.64.CONSTANT R34, desc[UR6][R34.64] ;  /* 0x0000000622227981 */ /* 0x000f22000c1e9b00 */
[----:B0-----:R-:W-:-:S04]  /*0870*/  IADD3 R36, R43, 0x4100, RZ ;  /* 0x000041002b247810 */ /* 0x001fc80007ffe0ff */
[----:B------:R-:W-:-:S04]  /*0880*/  IADD3 R38, P0, R36, R40, RZ ;  /* 0x0000002824267210 */ /* 0x000fc80007f1e0ff */
[----:B------:R-:W-:Y:S02]  /*0890*/  IADD3.X R39, RZ, R41, RZ, P0, !PT ;  /* 0x00000029ff277210 */ /* 0x000fe400007fe4ff */
[C---:B------:R-:W-:Y:S01]  /*08a0*/  LEA R36, P0, R38.reuse, UR8, 0x1 ;  /* 0x0000000826247c11 */ /* 0x040fe2000f8008ff */
[----:B------:R0:W-:Y:S03]  /*08b0*/  STL [R1+0x6c], R38 ;  /* 0x00006c2601007387 */ /* 0x0001e60000100800 */
[----:B------:R-:W-:-:S06]  /*08c0*/  LEA.HI.X R37, R38, UR9, R39, 0x1, P0 ;  /* 0x0000000926257c11 */ /* 0x000fcc00080f0c27 */
[----:B------:R-:W4:Y:S01]  /*08d0*/  LDG.E.64.CONSTANT R36, desc[UR6][R36.64] ;  /* 0x0000000624247981 */ /* 0x000f22000c1e9b00 */
[----:B0-----:R-:W-:-:S04]  /*08e0*/  IADD3 R38, R43, 0x4600, RZ ;  /* 0x000046002b267810 */ /* 0x001fc80007ffe0ff */
[----:B------:R-:W-:-:S04]  /*08f0*/  IADD3 R44, P0, R38, R40, RZ ;  /* 0x00000028262c7210 */ /* 0x000fc80007f1e0ff */
[----:B------:R-:W-:Y:S02]  /*0900*/  IADD3.X R45, RZ, R41, RZ, P0, !PT ;  /* 0x00000029ff2d7210 */ /* 0x000fe400007fe4ff */
[C---:B------:R-:W-:Y:S01]  /*0910*/  LEA R38, P0, R44.reuse, UR8, 0x1 ;  /* 0x000000082c267c11 */ /* 0x040fe2000f8008ff */
[----:B------:R0:W-:Y:S03]  /*0920*/  STL [R1+0x104], R39 ;  /* 0x0001042701007387 */ /* 0x0001e60000100800 */
[----:B0-----:R-:W-:-:S06]  /*0930*/  LEA.HI.X R39, R44, UR9, R45, 0x1, P0 ;  /* 0x000000092c277c11 */ /* 0x001fcc00080f0c2d */
[----:B------:R-:W4:Y:S01]  /*0940*/  LDG.E.64.CONSTANT R38, desc[UR6][R38.64] ;  /* 0x0000000626267981 */ /* 0x000f22000c1e9b00 */
[----:B------:R-:W-:-:S03]  /*0950*/  IADD3 R43, R43, 0x4b00, RZ ;  /* 0x00004b002b2b7810 */ /* 0x000fc60007ffe0ff */
[----:B------:R0:W-:Y:S04]  /*0960*/  STL [R1+0x84], R44 ;  /* 0x0000842c01007387 */ /* 0x0001e80000100800 */
[----:B------:R1:W-:Y:S01]  /*0970*/  STL [R1+0x114], R45 ;  /* 0x0001142d01007387 */ /* 0x0003e20000100800 */
[----:B0-----:R-:W-:-:S04]  /*0980*/  IADD3 R44, P0, R43, R40, RZ ;  /* 0x000000282b2c7210 */ /* 0x001fc80007f1e0ff */
[----:B-1----:R-:W-:Y:S01]  /*0990*/  IADD3.X R45, RZ, R41, RZ, P0, !PT ;  /* 0x00000029ff2d7210 */ /* 0x002fe200007fe4ff */
[----:B------:R-:W-:Y:S04]  /*09a0*/  STL [R1+0x80], R44 ;  /* 0x0000802c01007387 */ /* 0x000fe80000100800 */
[----:B------:R-:W-:Y:S01]  /*09b0*/  STL [R1+0x110], R45 ;  /* 0x0001102d01007387 */ /* 0x000fe20000100800 */
[C---:B--2---:R-:W-:Y:S02]  /*09c0*/  PRMT R47, R10.reuse, 0x7632, R47 ;  /* 0x000076320a2f7816 */ /* 0x044fe4000000002f */
[----:B------:R-:W-:Y:S02]  /*09d0*/  SHF.L.U32 R59, R10, 0x10, RZ ;  /* 0x000000100a3b7819 */ /* 0x000fe400000006ff */
[----:B------:R-:W-:-:S03]  /*09e0*/  SHF.L.U32 R47, R47, 0x10, RZ ;  /* 0x000000102f2f7819 */ /* 0x000fc600000006ff */
[----:B------:R-:W-:Y:S01]  /*09f0*/  FADD.FTZ R46, RZ, R59 ;  /* 0x0000003bff2e7221 */ /* 0x000fe20000010000 */
[----:B------:R-:W-:Y:S01]  /*0a00*/  FFMA.FTZ R48, R59, R59, RZ ;  /* 0x0000003b3b307223 */ /* 0x000fe200000100ff */
[C---:B------:R-:W-:Y:S02]  /*0a10*/  SHF.L.U32 R51, R11.reuse, 0x10, RZ ;  /* 0x000000100b337819 */ /* 0x040fe400000006ff */
[----:B------:R-:W-:Y:S01]  /*0a20*/  PRMT R49, R11, 0x7632, R49 ;  /* 0x000076320b317816 */ /* 0x000fe20000000031 */
[----:B------:R-:W-:Y:S01]  /*0a30*/  FADD.FTZ R46, R46, R47 ;  /* 0x0000002f2e2e7221 */ /* 0x000fe20000010000 */
[--C-:B------:R-:W-:Y:S02]  /*0a40*/  FFMA.FTZ R47, R47, R47, R48.reuse ;  /* 0x0000002f2f2f7223 */ /* 0x100fe40000010030 */
[----:B------:R-:W-:Y:S01]  /*0a50*/  SHF.L.U32 R49, R49, 0x10, RZ ;  /* 0x0000001031317819 */ /* 0x000fe200000006ff */
[----:B------:R-:W-:Y:S01]  /*0a60*/  FADD.FTZ R46, R46, R51 ;  /* 0x000000332e2e7221 */ /* 0x000fe20000010000 */
[----:B------:R-:W-:Y:S01]  /*0a70*/  FFMA.FTZ R47, R51, R51, R47 ;  /* 0x00000033332f7223 */ /* 0x000fe2000001002f */
[----:B------:R0:W-:Y:S01]  /*0a80*/  STL [R1+0xc], R51 ;  /* 0x00000c3301007387 */ /* 0x0001e20000100800 */
[----:B---3--:R-:W-:Y:S01]  /*0a90*/  PRMT R48, R12, 0x7632, R48 ;  /* 0x000076320c307816 */ /* 0x008fe20000000030 */
[----:B------:R-:W-:Y:S01]  /*0aa0*/  FADD.FTZ R46, R46, R49 ;  /* 0x000000312e2e7221 */ /* 0x000fe20000010000 */
[----:B------:R-:W-:-:S02]  /*0ab0*/  FFMA.FTZ R49, R49, R49, R47 ;  /* 0x0000003131317223 */ /* 0x000fc4000001002f */
[----:B------:R-:W-:Y:S02]  /*0ac0*/  SHF.L.U32 R48, R48, 0x10, RZ ;  /* 0x0000001030307819 */ /* 0x000fe400000006ff */
[----:B0-----:R-:W-:Y:S02]  /*0ad0*/  SHF.L.U32 R51, R12, 0x10, RZ ;  /* 0x000000100c337819 */ /* 0x001fe400000006ff */
[----:B------:R-:W-:-:S03]  /*0ae0*/  PRMT R47, R13, 0x7632, R47 ;  /* 0x000076320d2f7816 */ /* 0x000fc6000000002f */
[----:B------:R-:W-:Y:S01]  /*0af0*/  FADD.FTZ R46, R46, R51 ;  /* 0x000000332e2e7221 */ /* 0x000fe20000010000 */
[----:B------:R-:W-:Y:S01]  /*0b00*/  FFMA.FTZ R49, R51, R51, R49 ;  /* 0x0000003333317223 */ /* 0x000fe20000010031 */
[----:B------:R0:W-:Y:S02]  /*0b10*/  STL [R1+0x8], R51 ;  /* 0x0000083301007387 */ /* 0x0001e40000100800 */
[----:B------:R-:W-:Y:S01]  /*0b20*/  FADD.FTZ R46, R46, R48 ;  /* 0x000000302e2e7221 */ /* 0x000fe20000010000 */
[--C-:B------:R-:W-:Y:S01]  /*0b30*/  FFMA.FTZ R48, R48, R48, R49.reuse ;  /* 0x0000003030307223 */ /* 0x100fe20000010031 */
[----:B------:R-:W-:Y:S02]  /*0b40*/  SHF.L.U32 R47, R47, 0x10, RZ ;  /* 0x000000102f2f7819 */ /* 0x000fe400000006ff */
[----:B0-----:R-:W-:Y:S02]  /*0b50*/  SHF.L.U32 R51, R13, 0x10, RZ ;  /* 0x000000100d337819 */ /* 0x001fe400000006ff */
[----:B----4-:R-:W-:-:S03]  /*0b60*/  PRMT R49, R14, 0x7632, R49 ;  /* 0x000076320e317816 */ /* 0x010fc60000000031 */
[----:B------:R-:W-:Y:S01]  /*0b70*/  FADD.FTZ R46, R46, R51 ;  /* 0x000000332e2e7221 */ /* 0x000fe20000010000 */
[----:B------:R-:W-:Y:S01]  /*0b80*/  FFMA.FTZ R48, R51, R51, R48 ;  /* 0x0000003333307223 */ /* 0x000fe20000010030 */
[----:B------:R0:W-:Y:S02]  /*0b90*/  STL [R1+0x4], R51 ;  /* 0x0000043301007387 */ /* 0x0001e40000100800 */
[----:B------:R-:W-:Y:S01]  /*0ba0*/  FADD.FTZ R46, R46, R47 ;  /* 0x0000002f2e2e7221 */ /* 0x000fe20000010000 */
[----:B------:R-:W-:Y:S01]  /*0bb0*/  FFMA.FTZ R47, R47, R47, R48 ;  /* 0x0000002f2f2f7223 */ /* 0x000fe20000010030 */
[----:B------:R-:W-:Y:S02]  /*0bc0*/  SHF.L.U32 R49, R49, 0x10, RZ ;  /* 0x0000001031317819 */ /* 0x000fe400000006ff */
[----:B0-----:R-:W-:Y:S02]  /*0bd0*/  SHF.L.U32 R51, R14, 0x10, RZ ;  /* 0x000000100e337819 */ /* 0x001fe400000006ff */
[----:B------:R-:W-:-:S03]  /*0be0*/  SHF.L.U32 R61, R15, 0x10, RZ ;  /* 0x000000100f3d7819 */ /* 0x000fc600000006ff */
        /* <DEDUP_REMOVED lines=15> */
[----:B------:R0:W-:Y:S01]  /*0ce0*/  STL [R1], R51 ;  /* 0x0000003301007387 */ /* 0x0001e20000100800 */
[----:B------:R-:W-:Y:S01]  /*0cf0*/  PRMT R49, R17, 0x7632, R49 ;  /* 0x0000763211317816 */ /* 0x000fe20000000031 */
        /* <DEDUP_REMOVED lines=129> */
[----:B------:R-:W-:Y:S01]  /*1510*/  FFMA.FTZ R49, R49, R49, R47 ;  /* 0x0000003131317223 */ /* 0x000fe2000001002f */
[----:B------:R-:W-:Y:S02]  /*1520*/  SHF.L.U32 R48, R48, 0x10, RZ ;  /* 0x0000001030307819 */ /* 0x000fe400000006ff */
[----:B0-----:R-:W-:Y:S02]  /*1530*/  SHF.L.U32 R51, R33, 0x10, RZ ;  /* 0x0000001021337819 */ /* 0x001fe400000006ff */
[----:B------:R-:W-:-:S03]  /*1540*/  LEA R40, P0, R44, UR8, 0x1 ;  /* 0x000000082c287c11 */ /* 0x000fc6000f8008ff */
[----:B------:R-:W-:Y:S01]  /*1550*/  FADD.FTZ R46, R46, R51 ;  /* 0x000000332e2e7221 */ /* 0x000fe20000010000 */
[----:B------:R-:W-:Y:S01]  /*1560*/  FFMA.FTZ R49, R51, R51, R49 ;  /* 0x0000003333317223 */ /* 0x000fe20000010031 */
[----:B------:R0:W-:Y:S01]  /*1570*/  STL [R1+0x24], R51 ;  /* 0x0000243301007387 */ /* 0x0001e20000100800 */
[----:B------:R-:W-:Y:S01]  /*1580*/  PRMT R47, R34, 0x7632, R47 ;  /* 0x00007632222f7816 */ /* 0x000fe2000000002f */
[----:B------:R-:W-:Y:S01]  /*1590*/  FADD.FTZ R46, R46, R48 ;  /* 0x000000302e2e7221 */ /* 0x000fe20000010000 */
[----:B------:R-:W-:Y:S01]  /*15a0*/  FFMA.FTZ R48, R48, R48, R49 ;  /* 0x0000003030307223 */ /* 0x000fe20000010031 */
[----:B------:R-:W-:Y:S01]  /*15b0*/  LEA.HI.X R41, R44, UR9, R45, 0x1, P0 ;  /* 0x000000092c297c11 */ /* 0x000fe200080f0c2d */
[----:B------:R-:W-:Y:S01]  /*15c0*/  ULDC.64 UR8, c[0x0][0x220] ;  /* 0x0000880000087ab9 */ /* 0x000fe20000000a00 */
[----:B------:R-:W-:Y:S02]  /*15d0*/  SHF.L.U32 R47, R47, 0x10, RZ ;  /* 0x000000102f2f7819 */ /* 0x000fe400000006ff */
[----:B0-----:R-:W-:-:S02]  /*15e0*/  SHF.L.U32 R51, R34, 0x10, RZ ;  /* 0x0000001022337819 */ /* 0x001fc400000006ff */
[----:B------:R-:W2:Y:S01]  /*15f0*/  LDG.E.64.CONSTANT R40, desc[UR6][R40.64] ;  /* 0x0000000628287981 */ /* 0x000ea2000c1e9b00 */
[----:B------:R-:W-:Y:S02]  /*1600*/  PRMT R49, R35, 0x7632, R49 ;  /* 0x0000763223317816 */ /* 0x000fe40000000031 */
[----:B------:R-:W-:Y:S01]  /*1610*/  FADD.FTZ R46, R46, R51 ;  /* 0x000000332e2e7221 */ /* 0x000fe20000010000 */
[----:B------:R-:W-:Y:S01]  /*1620*/  FFMA.FTZ R48, R51, R51, R48 ;  /* 0x0000003333307223 */ /* 0x000fe20000010030 */
[----:B------:R0:W-:Y:S02]  /*1630*/  STL [R1+0x20], R51 ;  /* 0x0000203301007387 */ /* 0x0001e40000100800 */
[----:B------:R-:W-:Y:S01]  /*1640*/  FADD.FTZ R46, R46, R47 ;  /* 0x0000002f2e2e7221 */ /* 0x000fe20000010000 */
[----:B------:R-:W-:Y:S01]  /*1650*/  FFMA.FTZ R47, R47, R47, R48 ;  /* 0x0000002f2f2f7223 */ /* 0x000fe20000010030 */
[----:B------:R-:W-:Y:S02]  /*1660*/  SHF.L.U32 R49, R49, 0x10, RZ ;  /* 0x0000001031317819 */ /* 0x000fe400000006ff */
[----:B0-----:R-:W-:-:S05]  /*1670*/  SHF.L.U32 R51, R35, 0x10, RZ ;  /* 0x0000001023337819 */ /* 0x001fca00000006ff */
[----:B------:R-:W-:Y:S01]  /*1680*/  FADD.FTZ R46, R46, R51 ;  /* 0x000000332e2e7221 */ /* 0x000fe20000010000 */
[----:B------:R-:W-:Y:S01]  /*1690*/  FFMA.FTZ R47, R51, R51, R47 ;  /* 0x00000033332f7223 */ /* 0x000fe2000001002f */
[----:B------:R0:W-:Y:S01]  /*16a0*/  STL [R1+0x1c], R51 ;  /* 0x00001c3301007387 */ /* 0x0001e20000100800 */
[----:B------:R-:W-:Y:S01]  /*16b0*/  PRMT R48, R36, 0x7632, R48 ;  /* 0x0000763224307816 */ /* 0x000fe20000000030 */
[----:B------:R-:W-:Y:S01]  /*16c0*/  FADD.FTZ R46, R46, R49 ;  /* 0x000000312e2e7221 */ /* 0x000fe20000010000 */
[----:B------:R-:W-:Y:S02]  /*16d0*/  FFMA.FTZ R49, R49, R49, R47 ;  /* 0x0000003131317223 */ /* 0x000fe4000001002f */
[----:B------:R-:W-:Y:S02]  /*16e0*/  SHF.L.U32 R48, R48, 0x10, RZ ;  /* 0x0000001030307819 */ /* 0x000fe400000006ff */
[----:B0-----:R-:W-:-:S05]  /*16f0*/  SHF.L.U32 R51, R36, 0x10, RZ ;  /* 0x0000001024337819 */ /* 0x001fca00000006ff */
[----:B------:R-:W-:Y:S01]  /*1700*/  FADD.FTZ R46, R46, R51 ;  /* 0x000000332e2e7221 */ /* 0x000fe20000010000 */
[----:B------:R-:W-:Y:S01]  /*1710*/  FFMA.FTZ R49, R51, R51, R49 ;  /* 0x0000003333317223 */ /* 0x000fe20000010031 */
[----:B------:R0:W-:Y:S01]  /*1720*/  STL [R1+0x18], R51 ;  /* 0x0000183301007387 */ /* 0x0001e20000100800 */
[C---:B------:R-:W-:Y:S01]  /*1730*/  PRMT R47, R37.reuse, 0x7632, R47 ;  /* 0x00007632252f7816 */ /* 0x040fe2000000002f */
[----:B------:R-:W-:Y:S01]  /*1740*/  FADD.FTZ R46, R46, R48 ;  /* 0x000000302e2e7221 */ /* 0x000fe20000010000 */
[----:B------:R-:W-:Y:S01]  /*1750*/  FFMA.FTZ R49, R48, R48, R49 ;  /* 0x0000003030317223 */ /* 0x000fe20000010031 */
[----:B------:R-:W-:Y:S02]  /*1760*/  SHF.L.U32 R44, R42, 0x1, RZ ;  /* 0x000000012a2c7819 */ /* 0x000fe400000006ff */
[----:B0-----:R-:W-:Y:S02]  /*1770*/  SHF.L.U32 R51, R37, 0x10, RZ ;  /* 0x0000001025337819 */ /* 0x001fe400000006ff */
[----:B------:R-:W-:-:S03]  /*1780*/  SHF.L.U32 R47, R47, 0x10, RZ ;  /* 0x000000102f2f7819 */ /* 0x000fc600000006ff */
[----:B------:R0:W-:Y:S01]  /*1790*/  STL [R1+0x14], R51 ;  /* 0x0000143301007387 */ /* 0x0001e20000100800 */
[----:B------:R-:W-:Y:S01]  /*17a0*/  FADD.FTZ R46, R46, R51 ;  /* 0x000000332e2e7221 */ /* 0x000fe20000010000 */
[----:B------:R-:W-:Y:S01]  /*17b0*/  FFMA.FTZ R49, R51, R51, R49 ;  /* 0x0000003333317223 */ /* 0x000fe20000010031 */
[----:B------:R-:W-:Y:S02]  /*17c0*/  SHF.R.U32.HI R45, RZ, 0x1f, R42 ;  /* 0x0000001fff2d7819 */ /* 0x000fe4000001162a */
[----:B------:R-:W-:Y:S01]  /*17d0*/  IADD3 R42, P0, R44, UR8, RZ ;  /* 0x000000082c2a7c10 */ /* 0x000fe2000ff1e0ff */
[----:B------:R-:W-:Y:S01]  /*17e0*/  FADD.FTZ R48, R46, R47 ;  /* 0x0000002f2e307221 */ /* 0x000fe20000010000 */
[----:B0-----:R-:W-:Y:S01]  /*17f0*/  SHF.L.U32 R51, R38, 0x10, RZ ;  /* 0x0000001026337819 */ /* 0x001fe200000006ff */
[----:B------:R-:W-:Y:S01]  /*1800*/  FFMA.FTZ R47, R47, R47, R49 ;  /* 0x0000002f2f2f7223 */ /* 0x000fe20000010031 */
[----:B------:R-:W-:-:S03]  /*1810*/  IADD3 R44, P1, R44, UR10, RZ ;  /* 0x0000000a2c2c7c10 */ /* 0x000fc6000ff3e0ff */
[----:B------:R0:W-:Y:S01]  /*1820*/  STL [R1+0x10], R51 ;  /* 0x0000103301007387 */ /* 0x0001e20000100800 */
[----:B------:R-:W-:-:S03]  /*1830*/  IADD3.X R43, R45, UR9, RZ, P0, !PT ;  /* 0x000000092d2b7c10 */ /* 0x000fc600087fe4ff */
[----:B------:R-:W3:Y:S01]  /*1840*/  LDL R49, [R1+0x11c] ;  /* 0x00011c0001317983 */ /* 0x000ee20000100800 */
[----:B------:R-:W-:-:S03]  /*1850*/  IADD3.X R45, R45, UR11, RZ, P1, !PT ;  /* 0x0000000b2d2d7c10 */ /* 0x000fc60008ffe4ff */
[----:B------:R-:W5:Y:S04]  /*1860*/  LDG.E.64.CONSTANT R42, desc[UR6][R42.64] ;  /* 0x000000062a2a7981 */ /* 0x000f68000c1e9b00 */
[----:B------:R-:W5:Y:S01]  /*1870*/  LDG.E.64.CONSTANT R44, desc[UR6][R44.64] ;  /* 0x000000062c2c7981 */ /* 0x000f62000c1e9b00 */
[----:B------:R-:W-:Y:S01]  /*1880*/  PRMT R46, R38, 0x7632, R46 ;  /* 0x00007632262e7816 */ /* 0x000fe2000000002e */
[----:B------:R-:W-:Y:S01]  /*1890*/  FADD.FTZ R48, R48, R51 ;  /* 0x0000003330307221 */ /* 0x000fe20000010000 */
[----:B------:R-:W-:Y:S02]  /*18a0*/  FFMA.FTZ R47, R51, R51, R47 ;  /* 0x00000033332f7223 */ /* 0x000fe4000001002f */
[----:B------:R-:W-:Y:S02]  /*18b0*/  SHF.L.U32 R46, R46, 0x10, RZ ;  /* 0x000000102e2e7819 */ /* 0x000fe400000006ff */
[----:B0-----:R-:W-:-:S03]  /*18c0*/  SHF.L.U32 R51, R39, 0x10, RZ ;  /* 0x0000001027337819 */ /* 0x001fc600000006ff */
[----:B------:R-:W-:Y:S01]  /*18d0*/  FADD.FTZ R48, R48, R46 ;  /* 0x0000002e30307221 */ /* 0x000fe20000010000 */
[--C-:B------:R-:W-:Y:S01]  /*18e0*/  FFMA.FTZ R46, R46, R46, R47.reuse ;  /* 0x0000002e2e2e7223 */ /* 0x100fe2000001002f */
[----:B------:R-:W-:Y:S02]  /*18f0*/  PRMT R47, R39, 0x7632, R47 ;  /* 0x00007632272f7816 */ /* 0x000fe4000000002f */
[----:B------:R-:W-:Y:S02]  /*1900*/  FADD.FTZ R48, R48, R51 ;  /* 0x0000003330307221 */ /* 0x000fe40000010000 */
[----:B------:R-:W-:Y:S01]  /*1910*/  SHF.L.U32 R47, R47, 0x10, RZ ;  /* 0x000000102f2f7819 */ /* 0x000fe200000006ff */
[----:B------:R-:W-:Y:S01]  /*1920*/  FFMA.FTZ R46, R51, R51, R46 ;  /* 0x00000033332e7223 */ /* 0x000fe2000001002e */
[----:B------:R2:W-:Y:S03]  /*1930*/  STL [R1+0x74], R51 ;  /* 0x0000743301007387 */ /* 0x0005e60000100800 */
[----:B------:R-:W-:Y:S01]  /*1940*/  FADD.FTZ R48, R48, R47 ;  /* 0x0000002f30307221 */ /* 0x000fe20000010000 */
[----:B------:R-:W-:Y:S01]  /*1950*/  FFMA.FTZ R47, R47, R47, R46 ;  /* 0x0000002f2f2f7223 */ /* 0x000fe2000001002e */
[----:B------:R-:W-:Y:S01]  /*1960*/  ISETP.GT.U32.AND P0, PT, R50, 0x3f, PT ;  /* 0x0000003f3200780c */ /* 0x000fe20003f04070 */
[----:B------:R-:W-:Y:S01]  /*1970*/  BSSY B0, `(.L_x_1352) ;  /* 0x000003e000007945 */ /* 0x000fe20003800000 */
[----:B--2---:R-:W-:-:S02]  /*1980*/  SHF.L.U32 R51, R40, 0x10, RZ ;  /* 0x0000001028337819 */ /* 0x004fc400000006ff */
[----:B------:R-:W-:-:S03]  /*1990*/  PRMT R46, R40, 0x7632, R46 ;  /* 0x00007632282e7816 */ /* 0x000fc6000000002e */
[----:B------:R0:W-:Y:S01]  /*19a0*/  STL [R1+0x68], R51 ;  /* 0x0000683301007387 */ /* 0x0001e20000100800 */
[----:B------:R-:W-:Y:S01]  /*19b0*/  FADD.FTZ R48, R48, R51 ;  /* 0x0000003330307221 */ /* 0x000fe20000010000 */
[----:B------:R-:W-:Y:S01]  /*19c0*/  FFMA.FTZ R47, R51, R51, R47 ;  /* 0x00000033332f7223 */ /* 0x000fe2000001002f */
[----:B------:R-:W-:Y:S02]  /*19d0*/  SHF.L.U32 R46, R46, 0x10, RZ ;  /* 0x000000102e2e7819 */ /* 0x000fe400000006ff */
[----:B0-----:R-:W-:-:S03]  /*19e0*/  SHF.L.U32 R51, R41, 0x10, RZ ;  /* 0x0000001029337819 */ /* 0x001fc600000006ff */
[--C-:B------:R-:W-:Y:S01]  /*19f0*/  FADD.FTZ R48, R48, R46.reuse ;  /* 0x0000002e30307221 */ /* 0x100fe20000010000 */
[----:B------:R-:W-:Y:S01]  /*1a00*/  FFMA.FTZ R47, R46, R46, R47 ;  /* 0x0000002e2e2f7223 */ /* 0x000fe2000001002f */
[----:B------:R-:W-:Y:S01]  /*1a10*/  PRMT R46, R41, 0x7632, R46 ;  /* 0x00007632292e7816 */ /* 0x000fe2000000002e */
[----:B------:R-:W-:Y:S02]  /*1a20*/  STL [R1+0x70], R51 ;  /* 0x0000703301007387 */ /* 0x000fe40000100800 */
[----:B------:R-:W-:Y:S01]  /*1a30*/  FFMA.FTZ R47, R51, R51, R47 ;  /* 0x00000033332f7223 */ /* 0x000fe2000001002f */
[----:B------:R-:W-:Y:S01]  /*1a40*/  SHF.L.U32 R46, R46, 0x10, RZ ;  /* 0x000000102e2e7819 */ /* 0x000fe200000006ff */
[----:B------:R-:W-:-:S04]  /*1a50*/  FADD.FTZ R48, R48, R51 ;  /* 0x0000003330307221 */ /* 0x000fc80000010000 */
[----:B------:R-:W-:Y:S01]  /*1a60*/  FFMA.FTZ R47, R46, R46, R47 ;  /* 0x0000002e2e2f7223 */ /* 0x000fe2000001002f */
[----:B------:R-:W-:-:S05]  /*1a70*/  FADD.FTZ R46, R48, R46 ;  /* 0x0000002e302e7221 */ /* 0x000fca0000010000 */
[----:B---3--:R0:W-:Y:S02]  /*1a80*/  STS.64 [R49], R46 ;  /* 0x0000002e31007388 */ /* 0x0081e40000000a00 */
        /* <DEDUP_REMOVED lines=44> */
.L_x_1353:
[----:B------:R-:W-:Y:S05]  /*1d50*/  BSYNC B0 ;  /* 0x0000000000007941 */ /* 0x000fea0003800000 */
.L_x_1352:
[----:B------:R-:W0:Y:S01]  /*1d60*/  SHFL.BFLY PT, R49, R46, 0x2, 0x1f ;  /* 0x0c401f002e317f89 */ /* 0x000e2200000e0000 */
[----:B------:R-:W-:Y:S03]  /*1d70*/  BSSY B0, `(.L_x_1354) ;  /* 0x0000019000007945 */ /* 0x000fe60003800000 */
[----:B------:R-:W1:Y:S01]  /*1d80*/  SHFL.BFLY PT, R48, R47, 0x2, 0x1f ;  /* 0x0c401f002f307f89 */ /* 0x000e6200000e0000 */
[----:B------:R-:W2:Y:S01]  /*1d90*/  S2R R50, SR_TID.X ;  /* 0x0000000000327919 */ /* 0x000ea20000002100 */
[----:B------:R-:W3:Y:S01]  /*1da0*/  S2R R52, SR_CTAID.Y ;  /* 0x0000000000347919 */ /* 0x000ee20000002600 */
[----:B------:R-:W4:Y:S01]  /*1db0*/  S2R R53, SR_CTAID.X ;  /* 0x0000000000357919 */ /* 0x000f220000002500 */
        /* <DEDUP_REMOVED lines=9> */
[----:B---34-:R-:W-:Y:S05]  /*1e50*/  @P1 BRA `(.L_x_1355) ;  /* 0x0000000000281947 */ /* 0x018fea0003800000 */
        /* <DEDUP_REMOVED lines=10> */
.L_x_1355:
[----:B------:R-:W-:Y:S05]  /*1f00*/  BSYNC B0 ;  /* 0x0000000000007941 */ /* 0x000fea0003800000 */
.L_x_1354:
        /* <DEDUP_REMOVED lines=11> */
.L_x_1357:
[----:B------:R-:W2:Y:S04]  /*1fc0*/  LD.E.STRONG.GPU R49, desc[UR6][R46.64] ;  /* 0x000000062e317980 */ /* 0x000ea8000c10f900 */
[----:B--2---:R-:W-:Y:S01]  /*1fd0*/  CCTL.IVALL ;  /* 0x00000000ff00798f */ /* 0x004fe20002000000 */
[----:B------:R-:W-:Y:S05]  /*1fe0*/  YIELD ;  /* 0x0000000000007946 */ /* 0x000fea0003800000 */
[----:B-----5:R-:W-:-:S04]  /*1ff0*/  LOP3.LUT R49, R49, R48, RZ, 0x3c, !PT ;  /* 0x0000003031317212 */ /* 0x020fc800078e3cff */
[----:B------:R-:W-:-:S13]  /*2000*/  ISETP.GT.AND P1, PT, R49, -0x1, PT ;  /* 0xffffffff3100780c */ /* 0x000fda0003f24270 */
[----:B------:R-:W-:Y:S05]  /*2010*/  @P1 BRA `(.L_x_1357) ;  /* 0xfffffffc00e81947 */ /* 0x000fea000383ffff */
.L_x_1356:
[----:B------:R-:W-:Y:S05]  /*2020*/  WARPSYNC.ALL ;  /* 0x0000000000007948 */ /* 0x000fea0003800000 */
[----:B------:R-:W-:Y:S01]  /*2030*/  BAR.SYNC.DEFER_BLOCKING 0x0 ;  /* 0x0000000000007b1d */ /* 0x000fe20000010000 */
[----:B------:R-:W-:-:S05]  /*2040*/  CS2R R50, SRZ ;  /* 0x0000000000327805 */ /* 0x000fca000001ff00 */
[----:B------:R-:W-:Y:S04]  /*2050*/  BSSY B0, `(.L_x_1358) ;  /* 0x0000022000007945 */ /* 0x000fe80003800000 */
[----:B------:R-:W-:Y:S05]  /*2060*/  @P0 BRA `(.L_x_1359) ;  /* 0x0000000000800947 */ /* 0x000fea0003800000 */
[----:B0-----:R-:W0:Y:S01]  /*2070*/  S2R R49, SR_TID.X ;  /* 0x0000000000317919 */ /* 0x001e220000002100 */
        /* <DEDUP_REMOVED lines=30> */
[----:B-1----:R-:W-:-:S07]  /*2260*/  FADD.FTZ R51, R53, R51 ;  /* 0x0000003335337221 */ /* 0x002fce0000010000 */
.L_x_1359:
[----:B------:R-:W-:Y:S05]  /*2270*/  BSYNC B0 ;  /* 0x0000000000007941 */ /* 0x000fea0003800000 */
.L_x_1358:
[----:B0-----:R-:W0:Y:S01]  /*2280*/  SHFL.BFLY PT, R47, R50, 0x8, 0x1f ;  /* 0x0d001f00322f7f89 */ /* 0x001e2200000e0000 */
[----:B------:R-:W-:Y:S01]  /*2290*/  PRMT R15, R11, 0x7632, R15 ;  /* 0x000076320b0f7816 */ /* 0x000fe2000000000f */
[----:B------:R-:W-:Y:S01]  /*22a0*/  ULDC.64 UR8, c[0x0][0x240] ;  /* 0x0000900000087ab9 */ /* 0x000fe20000000a00 */
[----:B------:R-:W-:Y:S01]  /*22b0*/  PRMT R19, R10, 0x7632, R19 ;  /* 0x000076320a137816 */ /* 0x000fe20000000013 */
[----:B------:R-:W1:Y:S01]  /*22c0*/  SHFL.BFLY PT, R46, R51, 0x8, 0x1f ;  /* 0x0d001f00332e7f89 */ /* 0x000e6200000e0000 */
[----:B------:R-:W-:Y:S01]  /*22d0*/  PRMT R22, R14, 0x7632, R22 ;  /* 0x000076320e167816 */ /* 0x000fe20000000016 */
[----:B------:R-:W-:Y:S01]  /*22e0*/  BSSY B0, `(.L_x_1360) ;  /* 0x000004e000007945 */ /* 0x000fe20003800000 */
        /* <DEDUP_REMOVED lines=18> */
[----:B------:R-:W-:Y:S01]  /*2410*/  PRMT R12, R39, 0x7632, R12 ;  /* 0x00007632270c7816 */ /* 0x000fe2000000000c */
[----:B------:R-:W2:Y:S01]  /*2420*/  S2R R51, SR_TID.X ;  /* 0x0000000000337919 */ /* 0x000ea20000002100 */
[----:B------:R-:W-:-:S02]  /*2430*/  PRMT R11, R40, 0x7632, R11 ;  /* 0x00007632280b7816 */ /* 0x000fc4000000000b */
[----:B------:R-:W-:Y:S01]  /*2440*/  PRMT R10, R41, 0x7632, R10 ;  /* 0x00007632290a7816 */ /* 0x000fe2000000000a */
[----:B------:R-:W-:Y:S01]  /*2450*/  STL.S16 [R1+0xe8], R37 ;  /* 0x0000e82501007387 */ /* 0x000fe20000100600 */
[----:B------:R-:W-:Y:S02]  /*2460*/  ISETP.EQ.U32.AND P1, PT, RZ, UR8, PT ;  /* 0x00000008ff007c0c */ /* 0x000fe4000bf22070 */
[----:B------:R-:W-:Y:S01]  /*2470*/  PRMT R24, R18, 0x7632, R24 ;  /* 0x0000763212187816 */ /* 0x000fe20000000018 */
[----:B------:R-:W-:Y:S01]  /*2480*/  STL.S16 [R1+0xf8], R13 ;  /* 0x0000f80d01007387 */ /* 0x000fe20000100600 */
[----:B------:R-:W-:Y:S02]  /*2490*/  PRMT R34, R16, 0x7632, R34 ;  /* 0x0000763210227816 */ /* 0x000fe40000000022 */
[----:B------:R-:W-:Y:S01]  /*24a0*/  PRMT R35, R17, 0x7632, R35 ;  /* 0x0000763211237816 */ /* 0x000fe20000000023 */
[----:B------:R-:W-:Y:S01]  /*24b0*/  STL.S16 [R1+0x108], R12 ;  /* 0x0001080c01007387 */ /* 0x000fe20000100600 */
[----:B------:R-:W-:-:S02]  /*24c0*/  PRMT R32, R20, 0x7632, R32 ;  /* 0x0000763214207816 */ /* 0x000fc40000000020 */
[----:B------:R-:W-:Y:S01]  /*24d0*/  PRMT R33, R21, 0x7632, R33 ;  /* 0x0000763215217816 */ /* 0x000fe20000000021 */
[----:B0-----:R-:W-:Y:S01]  /*24e0*/  FADD.FTZ R50, R50, R48 ;  /* 0x0000003032327221 */ /* 0x001fe20000010000 */
[----:B------:R-:W-:Y:S01]  /*24f0*/  STL.S16 [R1+0x100], R11 ;  /* 0x0001000b01007387 */ /* 0x000fe20000100600 */
[----:B------:R-:W-:Y:S01]  /*2500*/  PRMT R28, R24, 0x7632, R28 ;  /* 0x00007632181c7816 */ /* 0x000fe2000000001c */
[----:B-1----:R-:W-:Y:S02]  /*2510*/  FADD.FTZ R47, R46, R47 ;  /* 0x0000002f2e2f7221 */ /* 0x002fe40000010000 */
[----:B------:R-:W0:Y:S01]  /*2520*/  SHFL.BFLY PT, R48, R50, 0x2, 0x1f ;  /* 0x0c401f0032307f89 */ /* 0x000e2200000e0000 */
[----:B------:R-:W-:Y:S02]  /*2530*/  PRMT R53, R36, 0x7632, R53 ;  /* 0x0000763224357816 */ /* 0x000fe40000000035 */
[----:B------:R-:W-:Y:S01]  /*2540*/  PRMT R17, R28, 0x7632, R17 ;  /* 0x000076321c117816 */ /* 0x000fe20000000011 */
[----:B------:R-:W1:Y:S01]  /*2550*/  SHFL.BFLY PT, R46, R47, 0x2, 0x1f ;  /* 0x0c401f002f2e7f89 */ /* 0x000e6200000e0000 */
[----:B------:R-:W-:-:S02]  /*2560*/  PRMT R49, R34, 0x7632, R49 ;  /* 0x0000763222317816 */ /* 0x000fc40000000031 */
[----:B------:R-:W-:Y:S01]  /*2570*/  PRMT R52, R35, 0x7632, R52 ;  /* 0x0000763223347816 */ /* 0x000fe20000000034 */
[----:B------:R-:W-:Y:S01]  /*2580*/  STL.S16 [R1+0x10c], R10 ;  /* 0x00010c0a01007387 */ /* 0x000fe20000100600 */
[----:B-----5:R-:W-:Y:S02]  /*2590*/  PRMT R36, R42, 0x7632, R36 ;  /* 0x000076322a247816 */ /* 0x020fe40000000024 */
[----:B--2---:R-:W-:Y:S02]  /*25a0*/  LOP3.LUT P0, RZ, R51, 0xffffff0f, RZ, 0xc0, !PT ;  /* 0xffffff0f33ff7812 */ /* 0x004fe4000780c0ff */
[----:B------:R-:W-:Y:S02]  /*25b0*/  PRMT R16, R43, 0x7632, R16 ;  /* 0x000076322b107816 */ /* 0x000fe40000000010 */
[----:B------:R-:W-:Y:S02]  /*25c0*/  PRMT R18, R44, 0x7632, R18 ;  /* 0x000076322c127816 */ /* 0x000fe40000000012 */
[----:B------:R-:W-:Y:S01]  /*25d0*/  PRMT R14, R45, 0x7632, R14 ;  /* 0x000076322d0e7816 */ /* 0x000fe2000000000e */
[----:B0-----:R-:W-:Y:S01]  /*25e0*/  FADD.FTZ R50, R50, R48 ;  /* 0x0000003032327221 */ /* 0x001fe20000010000 */
[----:B-1----:R-:W-:-:S04]  /*25f0*/  FADD.FTZ R47, R47, R46 ;  /* 0x0000002e2f2f7221 */ /* 0x002fc80000010000 */
[----:B------:R-:W0:Y:S04]  /*2600*/  SHFL.BFLY PT, R46, R50, 0x1, 0x1f ;  /* 0x0c201f00322e7f89 */ /* 0x000e2800000e0000 */
[----:B------:R-:W1:Y:S01]  /*2610*/  SHFL.BFLY PT, R48, R47, 0x1, 0x1f ;  /* 0x0c201f002f307f89 */ /* 0x000e6200000e0000 */
[----:B0-----:R-:W-:Y:S02]  /*2620*/  FADD.FTZ R46, R50, R46 ;  /* 0x0000002e322e7221 */ /* 0x001fe40000010000 */
[----:B------:R-:W0:Y:S02]  /*2630*/  S2R R50, SR_CTAID.X ;  /* 0x0000000000327919 */ /* 0x000e240000002500 */
        /* <DEDUP_REMOVED lines=9> */
[----:B0-----:R-:W-:Y:S02]  /*26d0*/  LOP3.LUT P0, RZ, R50, 0x3f, RZ, 0xc0, !PT ;  /* 0x0000003f32ff7812 */ /* 0x001fe4000780c0ff */
[----:B-1----:R-:W-:Y:S02]  /*26e0*/  PRMT R47, R32, 0x7632, R47 ;  /* 0x00007632202f7816 */ /* 0x002fe4000000002f */
[----:B------:R-:W-:Y:S02]  /*26f0*/  ISETP.GT.U32.OR P0, PT, R51, 0xf, P0 ;  /* 0x0000000f3300780c */ /* 0x000fe40000704470 */
[----:B------:R-:W-:Y:S02]  /*2700*/  PRMT R48, R33, 0x7632, R48 ;  /* 0x0000763221307816 */ /* 0x000fe40000000030 */
[----:B------:R-:W-:-:S13]  /*2710*/  ISETP.EQ.OR.EX P0, PT, RZ, UR9, P0, P1 ;  /* 0x00000009ff007c0c */ /* 0x000fda0008702710 */
        /* <DEDUP_REMOVED lines=10> */
.L_x_1361:
[----:B------:R-:W-:Y:S05]  /*27c0*/  BSYNC B0 ;  /* 0x0000000000007941 */ /* 0x000fea0003800000 */
.L_x_1360:
[----:B0-----:R-:W2:Y:S01]  /*27d0*/  LDL R10, [R1+0x118] ;  /* 0x00011800010a7983 */ /* 0x001ea20000100800 */
[----:B------:R-:W-:-:S03]  /*27e0*/  ULDC UR8, c[0x0][0x230] ;  /* 0x00008c0000087ab9 */ /* 0x000fc60000000800 */
[----:B------:R-:W3:Y:S04]  /*27f0*/  LDL.LU R50, [R1+0xc] ;  /* 0x00000c0001327983 */ /* 0x000ee80000300800 */
[----:B------:R-:W-:Y:S04]  /*2800*/  STL [R1+0x120], R55 ;  /* 0x0001203701007387 */ /* 0x000fe80000100800 */
[----:B------:R-:W4:Y:S04]  /*2810*/  LDL.LU R51, [R1+0x78] ;  /* 0x0000780001337983 */ /* 0x000f280000300800 */
[----:B------:R-:W5:Y:S01]  /*2820*/  LDL.LU R46, [R1+0x8] ;  /* 0x00000800012e7983 */ /* 0x000f620000300800 */
        /* <DEDUP_REMOVED lines=8> */
[----:B--2---:R-:W0:Y:S02]  /*28b0*/  LDS.64 R12, [R10+UR5] ;  /* 0x000000050a0c7984 */ /* 0x004e240008000a00 */
[----:B0-----:R-:W-:Y:S01]  /*28c0*/  FADD.FTZ R10, R13, UR8 ;  /* 0x000000080d0a7e21 */ /* 0x001fe20008010000 */
[----:B------:R-:W-:Y:S01]  /*28d0*/  FADD.FTZ R59, R59, -R12 ;  /* 0x8000000c3b3b7221 */ /* 0x000fe20000010000 */
[----:B------:R-:W-:Y:S01]  /*28e0*/  FADD.FTZ R19, -R12, R19 ;  /* 0x000000130c137221 */ /* 0x000fe20000010100 */
[----:B------:R-:W-:Y:S01]  /*28f0*/  SHF.L.U32 R13, R36, 0x10, RZ ;  /* 0x00000010240d7819 */ /* 0x000fe200000006ff */
[----:B------:R-:W-:Y:S01]  /*2900*/  FADD.FTZ R15, -R12, R15 ;  /* 0x0000000f0c0f7221 */ /* 0x000fe20000010100 */
[----:B------:R-:W-:Y:S01]  /*2910*/  ULDC.64 UR8, c[0x0][0x210] ;  /* 0x0000840000087ab9 */ /* 0x000fe20000000a00 */
[----:B------:R-:W0:Y:S02]  /*2920*/  MUFU.RSQ R10, R10 ;  /* 0x0000000a000a7308 */ /* 0x000e240000001400 */
[----:B0-----:R-:W-:-:S04]  /*2930*/  FMUL.FTZ R38, R59, R10 ;  /* 0x0000000a3b267220 */ /* 0x001fc80000410000 */
[----:B------:R-:W-:-:S04]  /*2940*/  FFMA.FTZ R38, R38, R42, R44 ;  /* 0x0000002a26267223 */ /* 0x000fc8000001002c */
[----:B------:R-:W-:-:S06]  /*2950*/  FMUL.FTZ R11, R38, -1.4426950216293334961 ;  /* 0xbfb8aa3b260b7820 */ /* 0x000fcc0000410000 */
[----:B------:R-:W0:Y:S02]  /*2960*/  MUFU.EX2 R11, R11 ;  /* 0x0000000b000b7308 */ /* 0x000e240000000800 */
[----:B0-----:R-:W-:-:S06]  /*2970*/  FADD.FTZ R11, R11, 1 ;  /* 0x3f8000000b0b7421 */ /* 0x001fcc0000010000 */
[----:B------:R0:W-:Y:S02]  /*2980*/  MUFU.RCP R37, R11 ;  /* 0x0000000b00257308 */ /* 0x0001e40000001000 */
[----:B0-----:R-:W-:Y:S01]  /*2990*/  SHF.L.U32 R11, R18, 0x10, RZ ;  /* 0x00000010120b7819 */ /* 0x001fe200000006ff */
[----:B------:R-:W-:-:S04]  /*29a0*/  FMUL.FTZ R18, R10, R19 ;  /* 0x000000130a127220 */ /* 0x000fc80000410000 */
[----:B------:R-:W-:-:S04]  /*29b0*/  FFMA.FTZ R18, R18, R13, R11 ;  /* 0x0000000d12127223 */ /* 0x000fc8000001000b */
[----:B------:R-:W-:-:S06]  /*29c0*/  FMUL.FTZ R19, R18, -1.4426950216293334961 ;  /* 0xbfb8aa3b12137820 */ /* 0x000fcc0000410000 */
[----:B------:R-:W0:Y:S02]  /*29d0*/  MUFU.EX2 R19, R19 ;  /* 0x0000001300137308 */ /* 0x000e240000000800 */
[----:B0-----:R-:W-:-:S06]  /*29e0*/  FADD.FTZ R19, R19, 1 ;  /* 0x3f80000013137421 */ /* 0x001fcc0000010000 */
[----:B------:R-:W0:Y:S01]  /*29f0*/  MUFU.RCP R19, R19 ;  /* 0x0000001300137308 */ /* 0x000e220000001000 */
[----:B------:R-:W-:Y:S01]  /*2a00*/  FMUL.FTZ R36, R38, R37 ;  /* 0x0000002526247220 */ /* 0x000fe20000410000 */
[----:B0-----:R-:W-:Y:S01]  /*2a10*/  FMUL.FTZ R18, R18, R19 ;  /* 0x0000001312127220 */ /* 0x001fe20000410000 */
[----:B---3--:R-:W-:Y:S02]  /*2a20*/  FADD.FTZ R19, R50, -R12 ;  /* 0x8000000c32137221 */ /* 0x008fe40000010000 */
[----:B------:R-:W2:Y:S02]  /*2a30*/  LDL.LU R50, [R1+0x4] ;  /* 0x0000040001327983 */ /* 0x000ea40000300800 */
[----:B------:R-:W-:Y:S01]  /*2a40*/  FMUL.FTZ R19, R10, R19 ;  /* 0x000000130a137220 */ /* 0x000fe20000410000 */
[----:B------:R-:W-:-:S03]  /*2a50*/  F2FP.BF16.F32.PACK_AB R36, R18, R36 ;  /* 0x000000241224723e */ /* 0x000fc600000010ff */
[----:B------:R-:W-:-:S04]  /*2a60*/  FFMA.FTZ R19, R19, R43, R45 ;  /* 0x0000002b13137223 */ /* 0x000fc8000001002d */
[----:B------:R-:W-:-:S06]  /*2a70*/  FMUL.FTZ R18, R19, -1.4426950216293334961 ;  /* 0xbfb8aa3b13127820 */ /* 0x000fcc0000410000 */
[----:B------:R-:W0:Y:S01]  /*2a80*/  MUFU.EX2 R18, R18 ;  /* 0x0000001200127308 */ /* 0x000e220000000800 */
[----:B------:R-:W-:Y:S01]  /*2a90*/  FMUL.FTZ R15, R10, R15 ;  /* 0x0000000f0a0f7220 */ /* 0x000fe20000410000 */
[----:B0-----:R-:W-:-:S06]  /*2aa0*/  FADD.FTZ R18, R18, 1 ;  /* 0x3f80000012127421 */ /* 0x001fcc0000010000 */
[----:B------:R-:W0:Y:S01]  /*2ab0*/  MUFU.RCP R18, R18 ;  /* 0x0000001200127308 */ /* 0x000e220000001000 */
[----:B------:R-:W-:Y:S01]  /*2ac0*/  FFMA.FTZ R15, R15, R16, R14 ;  /* 0x000000100f0f7223 */ /* 0x000fe2000001000e */
[----:B0-----:R-:W-:-:S03]  /*2ad0*/  FMUL.FTZ R18, R19, R18 ;  /* 0x0000001213127220 */ /* 0x001fc60000410000 */
[----:B------:R-:W-:-:S06]  /*2ae0*/  FMUL.FTZ R19, R15, -1.4426950216293334961 ;  /* 0xbfb8aa3b0f137820 */ /* 0x000fcc0000410000 */
[----:B------:R-:W0:Y:S02]  /*2af0*/  MUFU.EX2 R19, R19 ;  /* 0x0000001300137308 */ /* 0x000e240000000800 */
[----:B0-----:R-:W-:-:S06]  /*2b00*/  FADD.FTZ R19, R19, 1 ;  /* 0x3f80000013137421 */ /* 0x001fcc0000010000 */
[----:B------:R-:W0:Y:S01]  /*2b10*/  MUFU.RCP R19, R19 ;  /* 0x0000001300137308 */ /* 0x000e220000001000 */
[----:B-----5:R-:W-:Y:S01]  /*2b20*/  FADD.FTZ R37, R46, -R12 ;  /* 0x8000000c2e257221 */ /* 0x020fe20000010000 */
[----:B0-----:R-:W-:-:S05]  /*2b30*/  FMUL.FTZ R15, R15, R19 ;  /* 0x000000130f0f7220 */ /* 0x001fca0000410000 */
[----:B------:R-:W-:-:S05]  /*2b40*/  F2FP.BF16.F32.PACK_AB R15, R15, R18 ;  /* 0x000000120f0f723e */ /* 0x000fca00000010ff */
[----:B------:R0:W-:Y:S04]  /*2b50*/  STL [R1+0x148], R15 ;  /* 0x0001480f01007387 */ /* 0x0001e80000100800 */
[----:B------:R-:W3:Y:S04]  /*2b60*/  LDL.LU R46, [R1] ;  /* 0x00000000012e7983 */ /* 0x000ee80000300800 */
[----:B0-----:R-:W5:Y:S01]  /*2b70*/  LDL.LU R15, [R1+0x7c] ;  /* 0x00007c00010f7983 */ /* 0x001f620000300800 */
[----:B------:R-:W-:Y:S01]  /*2b80*/  LEA R18, P0, R54, UR8, 0x1 ;  /* 0x0000000836127c11 */ /* 0x000fe2000f8008ff */
[----:B------:R-:W-:Y:S01]  /*2b90*/  FMUL.FTZ R37, R10, R37 ;  /* 0x000000250a257220 */ /* 0x000fe20000410000 */
[----:B------:R-:W-:-:S02]  /*2ba0*/  PRMT R38, R36, 0x7610, R38 ;  /* 0x0000761024267816 */ /* 0x000fc40000000026 */
[----:B----4-:R-:W-:Y:S02]  /*2bb0*/  LEA.HI.X R19, R54, UR9, R51, 0x1, P0 ;  /* 0x0000000936137c11 */ /* 0x010fe400080f0c33 */
[----:B------:R-:W-:Y:S01]  /*2bc0*/  PRMT R36, R36, 0x7632, R36 ;  /* 0x0000763224247816 */ /* 0x000fe20000000024 */
[----:B------:R-:W-:-:S04]  /*2bd0*/  FFMA.FTZ R37, R42, R37, R44 ;  /* 0x000000252a257223 */ /* 0x000fc8000001002c */
[----:B------:R0:W-:Y:S02]  /*2be0*/  STG.E.U16 desc[UR6][R18.64+0x2], R36 ;  /* 0x0000022412007986 */ /* 0x0001e4000c101506 */
[----:B0-----:R-:W-:-:S06]  /*2bf0*/  FMUL.FTZ R36, R37, -1.4426950216293334961 ;  /* 0xbfb8aa3b25247820 */ /* 0x001fcc0000410000 */
        /* <DEDUP_REMOVED lines=10> */
[----:B------:R2:W-:Y:S01]  /*2ca0*/  STL [R1+0xf4], R37 ;  /* 0x0000f42501007387 */ /* 0x0005e20000100800 */
[----:B0-----:R-:W-:-:S06]  /*2cb0*/  FADD.FTZ R36, R36, 1 ;  /* 0x3f80000024247421 */ /* 0x001fcc0000010000 */
[----:B------:R-:W0:Y:S02]  /*2cc0*/  MUFU.RCP R36, R36 ;  /* 0x0000002400247308 */ /* 0x000e240000001000 */
[----:B0-----:R-:W-:Y:S01]  /*2cd0*/  FMUL.FTZ R36, R20, R36 ;  /* 0x0000002414247220 */ /* 0x001fe20000410000 */
[----:B------:R-:W-:-:S05]  /*2ce0*/  SHF.L.U32 R21, R21, 0x10, RZ ;  /* 0x0000001015157819 */ /* 0x000fca00000006ff */
[----:B------:R-:W-:Y:S01]  /*2cf0*/  FADD.FTZ R21, -R12, R21 ;  /* 0x000000150c157221 */ /* 0x000fe20000010100 */
[----:B--2---:R-:W-:-:S04]  /*2d00*/  FADD.FTZ R37, R50, -R12 ;  /* 0x8000000c32257221 */ /* 0x004fc80000010000 */
[----:B------:R-:W-:-:S04]  /*2d10*/  FMUL.FTZ R37, R10, R37 ;  /* 0x000000250a257220 */ /* 0x000fc80000410000 */
[----:B------:R-:W-:-:S04]  /*2d20*/  FFMA.FTZ R37, R43, R37, R45 ;  /* 0x000000252b257223 */ /* 0x000fc8000001002d */
[----:B------:R-:W-:-:S06]  /*2d30*/  FMUL.FTZ R20, R37, -1.4426950216293334961 ;  /* 0xbfb8aa3b25147820 */ /* 0x000fcc0000410000 */
[----:B------:R-:W0:Y:S01]  /*2d40*/  MUFU.EX2 R20, R20 ;  /* 0x0000001400147308 */ /* 0x000e220000000800 */
[----:B------:R-:W-:Y:S01]  /*2d50*/  FMUL.FTZ R21, R10, R21 ;  /* 0x000000150a157220 */ /* 0x000fe20000410000 */
[----:B0-----:R-:W-:-:S06]  /*2d60*/  FADD.FTZ R20, R20, 1 ;  /* 0x3f80000014147421 */ /* 0x001fcc0000010000 */
[----:B------:R-:W0:Y:S01]  /*2d70*/  MUFU.RCP R20, R20 ;  /* 0x0000001400147308 */ /* 0x000e220000001000 */
[----:B------:R-:W-:Y:S01]  /*2d80*/  FFMA.FTZ R21, R16, R21, R14 ;  /* 0x0000001510157223 */ /* 0x000fe2000001000e */
[----:B------:R0:W-:Y:S02]  /*2d90*/  STL [R1+0xf0], R36 ;  /* 0x0000f02401007387 */ /* 0x0001e40000100800 */
[----:B0-----:R-:W-:Y:S01]  /*2da0*/  FMUL.FTZ R36, R37, R20 ;  /* 0x0000001425247220 */ /* 0x001fe20000410000 */
[----:B------:R-:W-:-:S06]  /*2db0*/  FMUL.FTZ R20, R21, -1.4426950216293334961 ;  /* 0xbfb8aa3b15147820 */ /* 0x000fcc0000410000 */
[----:B------:R-:W0:Y:S02]  /*2dc0*/  MUFU.EX2 R20, R20 ;  /* 0x0000001400147308 */ /* 0x000e240000000800 */
[----:B0-----:R-:W-:-:S06]  /*2dd0*/  FADD.FTZ R20, R20, 1 ;  /* 0x3f80000014147421 */ /* 0x001fcc0000010000 */
[----:B------:R-:W0:Y:S01]  /*2de0*/  MUFU.RCP R20, R20 ;  /* 0x0000001400147308 */ /* 0x000e220000001000 */
[----:B------:R3:W-:Y:S01]  /*2df0*/  STL [R1+0xe4], R36 ;  /* 0x0000e42401007387 */ /* 0x0007e20000100800 */
[----:B0-----:R-:W-:Y:S01]  /*2e00*/  FMUL.FTZ R37, R21, R20 ;  /* 0x0000001415257220 */ /* 0x001fe20000410000 */
[----:B------:R-:W-:-:S04]  /*2e10*/  LEA R20, P0, R9, UR8, 0x1 ;  /* 0x0000000809147c11 */ /* 0x000fc8000f8008ff */
[----:B------:R0:W-:Y:S01]  /*2e20*/  STL [R1+0xe0], R37 ;  /* 0x0000e02501007387 */ /* 0x0001e20000100800 */
[----:B-----5:R-:W-:-:S03]  /*2e30*/  LEA.HI.X R21, R9, UR9, R15, 0x1, P0 ;  /* 0x0000000909157c11 */ /* 0x020fc600080f0c0f */
[----:B------:R-:W2:Y:S01]  /*2e40*/  LDL.LU R15, [R1+0x88] ;  /* 0x00008800010f7983 */ /* 0x000ea20000300800 */
[----:B---3--:R-:W-:-:S04]  /*2e50*/  FADD.FTZ R36, R46, -R12 ;  /* 0x8000000c2e247221 */ /* 0x008fc80000010000 */
[----:B------:R-:W-:-:S04]  /*2e60*/  FMUL.FTZ R36, R10, R36 ;  /* 0x000000240a247220 */ /* 0x000fc80000410000 */
[----:B------:R-:W-:-:S04]  /*2e70*/  FFMA.FTZ R36, R42, R36, R44 ;  /* 0x000000242a247223 */ /* 0x000fc8000001002c */
[----:B------:R-:W-:-:S06]  /*2e80*/  FMUL.FTZ R9, R36, -1.4426950216293334961 ;  /* 0xbfb8aa3b24097820 */ /* 0x000fcc0000410000 */
[----:B------:R-:W1:Y:S01]  /*2e90*/  MUFU.EX2 R9, R9 ;  /* 0x0000000900097308 */ /* 0x000e620000000800 */
[----:B------:R-:W-:Y:S01]  /*2ea0*/  SHF.L.U32 R22, R22, 0x10, RZ ;  /* 0x0000001016167819 */ /* 0x000fe200000006ff */
[----:B-1----:R-:W-:-:S06]  /*2eb0*/  FADD.FTZ R9, R9, 1 ;  /* 0x3f80000009097421 */ /* 0x002fcc0000010000 */
[----:B------:R-:W1:Y:S01]  /*2ec0*/  MUFU.RCP R9, R9 ;  /* 0x0000000900097308 */ /* 0x000e620000001000 */
[----:B------:R-:W-:-:S04]  /*2ed0*/  FADD.FTZ R22, -R12, R22 ;  /* 0x000000160c167221 */ /* 0x000fc80000010100 */
[----:B------:R-:W-:-:S04]  /*2ee0*/  FMUL.FTZ R22, R10, R22 ;  /* 0x000000160a167220 */ /* 0x000fc80000410000 */
[----:B------:R-:W-:Y:S01]  /*2ef0*/  FFMA.FTZ R22, R13, R22, R11 ;  /* 0x000000160d167223 */ /* 0x000fe2000001000b */
[----:B-1----:R-:W-:-:S03]  /*2f00*/  FMUL.FTZ R36, R36, R9 ;  /* 0x0000000924247220 */ /* 0x002fc60000410000 */
[----:B------:R-:W-:-:S06]  /*2f10*/  FMUL.FTZ R9, R22, -1.4426950216293334961 ;  /* 0xbfb8aa3b16097820 */ /* 0x000fcc0000410000 */
[----:B------:R-:W1:Y:S01]  /*2f20*/  MUFU.EX2 R9, R9 ;  /* 0x0000000900097308 */ /* 0x000e620000000800 */
[----:B------:R-:W-:Y:S01]  /*2f30*/  STL [R1+0xdc], R36 ;  /* 0x0000dc2401007387 */ /* 0x000fe20000100800 */
[----:B------:R-:W-:-:S03]  /*2f40*/  FADD.FTZ R61, R61, -R12 ;  /* 0x8000000c3d3d7221 */ /* 0x000fc60000010000 */
[----:B0-----:R-:W3:Y:S01]  /*2f50*/  LDL.LU R37, [R1+0x5c] ;  /* 0x00005c0001257983 */ /* 0x001ee20000300800 */
[----:B-1----:R-:W-:-:S06]  /*2f60*/  FADD.FTZ R9, R9, 1 ;  /* 0x3f80000009097421 */ /* 0x002fcc0000010000 */
        /* <DEDUP_REMOVED lines=10> */
[----:B------:R-:W-:Y:S01]  /*3010*/  FMUL.FTZ R23, R10, R23 ;  /* 0x000000170a177220 */ /* 0x000fe20000410000 */
[----:B------:R0:W-:Y:S03]  /*3020*/  STL [R1+0xd4], R22 ;  /* 0x0000d41601007387 */ /* 0x0001e60000100800 */
        /* <DEDUP_REMOVED lines=8> */
[----:B------:R0:W-:Y:S01]  /*30b0*/  STL [R1+0xcc], R36 ;  /* 0x0000cc2401007387 */ /* 0x0001e20000100800 */
[----:B-1----:R-:W-:-:S03]  /*30c0*/  LEA R22, P0, R8, UR8, 0x1 ;  /* 0x0000000808167c11 */ /* 0x002fc6000f8008ff */
[----:B0-----:R-:W4:Y:S01]  /*30d0*/  LDL.LU R36, [R1+0x60] ;  /* 0x0000600001247983 */ /* 0x001f220000300800 */
[----:B------:R-:W-:Y:S01]  /*30e0*/  FADD.FTZ R60, R60, -R12 ;  /* 0x8000000c3c3c7221 */ /* 0x000fe20000010000 */
[----:B--2---:R-:W-:Y:S02]  /*30f0*/  LEA.HI.X R23, R8, UR9, R15, 0x1, P0 ;  /* 0x0000000908177c11 */ /* 0x004fe400080f0c0f */
[----:B------:R-:W2:Y:S01]  /*3100*/  LDL.LU R15, [R1+0x90] ;  /* 0x00009000010f7983 */ /* 0x000ea20000300800 */
[----:B------:R-:W-:-:S04]  /*3110*/  FMUL.FTZ R60, R10, R60 ;  /* 0x0000003c0a3c7220 */ /* 0x000fc80000410000 */
        /* <DEDUP_REMOVED lines=12> */
[----:B------:R1:W-:Y:S04]  /*31e0*/  STL [R1+0x144], R22 ;  /* 0x0001441601007387 */ /* 0x0003e80000100800 */
[----:B------:R-:W-:Y:S01]  /*31f0*/  STL [R1+0x140], R23 ;  /* 0x0001401701007387 */ /* 0x000fe20000100800 */
[----:B0-----:R-:W-:-:S03]  /*3200*/  FADD.FTZ R8, R8, 1 ;  /* 0x3f80000008087421 */ /* 0x001fc60000010000 */
[----:B------:R3:W-:Y:S04]  /*3210*/  STL [R1+0xc4], R9 ;  /* 0x0000c40901007387 */ /* 0x0007e80000100800 */
[----:B-1----:R-:W5:Y:S01]  /*3220*/  LDL.LU R22, [R1+0x64] ;  /* 0x0000640001167983 */ /* 0x002f620000300800 */
[----:B------:R-:W0:Y:S01]  /*3230*/  MUFU.RCP R8, R8 ;  /* 0x0000000800087308 */ /* 0x000e220000001000 */
[----:B---3--:R-:W-:-:S04]  /*3240*/  FADD.FTZ R9, R37, -R12 ;  /* 0x8000000c25097221 */ /* 0x008fc80000010000 */
        /* <DEDUP_REMOVED lines=16> */
[----:B------:R0:W-:Y:S04]  /*3350*/  STL [R1+0xc0], R23 ;  /* 0x0000c01701007387 */ /* 0x0001e80000100800 */
[----:B------:R-:W-:Y:S01]  /*3360*/  STL [R1+0xbc], R9 ;  /* 0x0000bc0901007387 */ /* 0x000fe20000100800 */
[----:B0-----:R-:W-:-:S05]  /*3370*/  FMUL.FTZ R23, R35, R8 ;  /* 0x0000000823177220 */ /* 0x001fca0000410000 */
[----:B------:R0:W-:Y:S01]  /*3380*/  STL [R1+0xb4], R23 ;  /* 0x0000b41701007387 */ /* 0x0001e20000100800 */
[----:B------:R-:W-:-:S03]  /*3390*/  LEA R8, P0, R7, UR8, 0x1 ;  /* 0x0000000807087c11 */ /* 0x000fc6000f8008ff */
[----:B0-----:R-:W3:Y:S01]  /*33a0*/  LDL.LU R23, [R1+0x58] ;  /* 0x0000580001177983 */ /* 0x001ee20000300800 */
[----:B----4-:R-:W-:-:S04]  /*33b0*/  FADD.FTZ R9, R36, -R12 ;  /* 0x8000000c24097221 */ /* 0x010fc80000010000 */
        /* <DEDUP_REMOVED lines=18> */
[----:B-----5:R-:W-:Y:S01]  /*34e0*/  FADD.FTZ R34, R22, -R12 ;  /* 0x8000000c16227221 */ /* 0x020fe20000010000 */
[----:B------:R0:W-:Y:S03]  /*34f0*/  STL [R1+0xb0], R9 ;  /* 0x0000b00901007387 */ /* 0x0001e60000100800 */
[----:B------:R-:W-:Y:S01]  /*3500*/  FMUL.FTZ R34, R10, R34 ;  /* 0x000000220a227220 */ /* 0x000fe20000410000 */
[----:B------:R-:W4:Y:S03]  /*3510*/  LDL.LU R22, [R1+0x54] ;  /* 0x0000540001167983 */ /* 0x000f260000300800 */
        /* <DEDUP_REMOVED lines=16> */
[----:B------:R0:W-:Y:S02]  /*3620*/  STL [R1+0xa4], R9 ;  /* 0x0000a40901007387 */ /* 0x0001e40000100800 */
[----:B0-----:R-:W-:-:S05]  /*3630*/  FMUL.FTZ R9, R25, R7 ;  /* 0x0000000719097220 */ /* 0x001fca0000410000 */
[----:B------:R0:W-:Y:S01]  /*3640*/  STL [R1+0xa0], R9 ;  /* 0x0000a00901007387 */ /* 0x0001e20000100800 */
[----:B---3--:R-:W-:-:S04]  /*3650*/  FADD.FTZ R24, R23, -R12 ;  /* 0x8000000c17187221 */ /* 0x008fc80000010000 */
[----:B------:R-:W-:-:S04]  /*3660*/  FMUL.FTZ R24, R10, R24 ;  /* 0x000000180a187220 */ /* 0x000fc80000410000 */
[----:B------:R-:W-:Y:S01]  /*3670*/  FFMA.FTZ R7, R42, R24, R44 ;  /* 0x000000182a077223 */ /* 0x000fe2000001002c */
[----:B------:R-:W-:-:S04]  /*3680*/  LEA R24, P0, R6, UR8, 0x1 ;  /* 0x0000000806187c11 */ /* 0x000fc8000f8008ff */
[----:B--2---:R-:W-:Y:S02]  /*3690*/  LEA.HI.X R25, R6, UR9, R15, 0x1, P0 ;  /* 0x0000000906197c11 */ /* 0x004fe400080f0c0f */
[----:B------:R-:W2:Y:S04]  /*36a0*/  LDL.LU R15, [R1+0x50] ;  /* 0x00005000010f7983 */ /* 0x000ea80000300800 */
[----:B0-----:R-:W3:Y:S01]  /*36b0*/  LDL.LU R9, [R1+0x98] ;  /* 0x0000980001097983 */ /* 0x001ee20000300800 */
        /* <DEDUP_REMOVED lines=13> */
[----:B------:R-:W0:Y:S01]  /*3790*/  MUFU.RCP R6, R6 ;  /* 0x0000000600067308 */ /* 0x000e220000001000 */
[----:B----4-:R-:W-:Y:S02]  /*37a0*/  FADD.FTZ R7, R22, -R12 ;  /* 0x8000000c16077221 */ /* 0x010fe40000010000 */
[----:B------:R-:W4:Y:S02]  /*37b0*/  LDL.LU R22, [R1+0x4c] ;  /* 0x00004c0001167983 */ /* 0x000f240000300800 */
        /* <DEDUP_REMOVED lines=16> */
[----:B------:R-:W-:Y:S04]  /*38c0*/  STL [R1+0x88], R23 ;  /* 0x0000881701007387 */ /* 0x000fe80000100800 */
[----:B------:R2:W-:Y:S02]  /*38d0*/  STL [R1+0x7c], R7 ;  /* 0x00007c0701007387 */ /* 0x0005e40000100800 */
[----:B--2---:R-:W-:Y:S01]  /*38e0*/  FADD.FTZ R7, R15, -R12 ;  /* 0x8000000c0f077221 */ /* 0x004fe20000010000 */
[----:B0-----:R-:W-:-:S05]  /*38f0*/  FMUL.FTZ R15, R33, R6 ;  /* 0x00000006210f7220 */ /* 0x001fca0000410000 */
[----:B------:R0:W-:Y:S04]  /*3900*/  STL [R1+0x78], R15 ;  /* 0x0000780f01007387 */ /* 0x0001e80000100800 */
[----:B0-----:R-:W2:Y:S01]  /*3910*/  LDL.LU R15, [R1+0x48] ;  /* 0x00004800010f7983 */ /* 0x001ea20000300800 */
[----:B------:R-:W-:Y:S01]  /*3920*/  FMUL.FTZ R7, R10, R7 ;  /* 0x000000070a077220 */ /* 0x000fe20000410000 */
[----:B------:R-:W-:-:S03]  /*3930*/  LEA R6, P0, R5, UR8, 0x1 ;  /* 0x0000000805067c11 */ /* 0x000fc6000f8008ff */
[----:B------:R-:W-:Y:S01]  /*3940*/  FFMA.FTZ R32, R42, R7, R44 ;  /* 0x000000072a207223 */ /* 0x000fe2000001002c */
[----:B---3--:R-:W-:Y:S02]  /*3950*/  LEA.HI.X R7, R5, UR9, R9, 0x1, P0 ;  /* 0x0000000905077c11 */ /* 0x008fe400080f0c09 */
[----:B------:R-:W3:Y:S01]  /*3960*/  LDL.LU R9, [R1+0x9c] ;  /* 0x00009c0001097983 */ /* 0x000ee20000300800 */
        /* <DEDUP_REMOVED lines=13> */
[----:B----4-:R-:W-:-:S04]  /*3a40*/  FADD.FTZ R32, R22, -R12 ;  /* 0x8000000c16207221 */ /* 0x010fc80000010000 */
[----:B------:R-:W-:Y:S01]  /*3a50*/  FMUL.FTZ R32, R10, R32 ;  /* 0x000000200a207220 */ /* 0x000fe20000410000 */
[----:B------:R0:W-:Y:S03]  /*3a60*/  STL [R1+0x64], R23 ;  /* 0x0000641701007387 */ /* 0x0001e60000100800 */
[----:B------:R-:W-:Y:S01]  /*3a70*/  FFMA.FTZ R32, R43, R32, R45 ;  /* 0x000000202b207223 */ /* 0x000fe2000001002d */
[----:B------:R-:W4:Y:S01]  /*3a80*/  LDL.LU R22, [R1+0x44] ;  /* 0x0000440001167983 */ /* 0x000f220000300800 */
[----:B0-----:R-:W-:Y:S02]  /*3a90*/  FMUL.FTZ R23, R26, R5 ;  /* 0x000000051a177220 */ /* 0x001fe40000410000 */
        /* <DEDUP_REMOVED lines=14> */
[----:B------:R-:W-:Y:S01]  /*3b80*/  STL [R1+0x5c], R23 ;  /* 0x00005c1701007387 */ /* 0x000fe20000100800 */
[----:B--2---:R-:W-:Y:S01]  /*3b90*/  FADD.FTZ R27, R15, -R12 ;  /* 0x8000000c0f1b7221 */ /* 0x004fe20000010000 */
[----:B0-----:R-:W-:-:S05]  /*3ba0*/  FMUL.FTZ R15, R26, R5 ;  /* 0x000000051a0f7220 */ /* 0x001fca0000410000 */
[----:B------:R0:W-:Y:S01]  /*3bb0*/  STL [R1+0x58], R15 ;  /* 0x0000580f01007387 */ /* 0x0001e20000100800 */
[----:B------:R-:W-:Y:S01]  /*3bc0*/  FMUL.FTZ R27, R10, R27 ;  /* 0x0000001b0a1b7220 */ /* 0x000fe20000410000 */
[----:B------:R-:W-:Y:S02]  /*3bd0*/  LEA R26, P0, R4, UR8, 0x1 ;  /* 0x00000008041a7c11 */ /* 0x000fe4000f8008ff */
[----:B0-----:R-:W2:Y:S01]  /*3be0*/  LDL.LU R15, [R1+0x40] ;  /* 0x00004000010f7983 */ /* 0x001ea20000300800 */
[----:B------:R-:W-:Y:S01]  /*3bf0*/  FFMA.FTZ R5, R42, R27, R44 ;  /* 0x0000001b2a057223 */ /* 0x000fe2000001002c */
[----:B---3--:R-:W-:Y:S02]  /*3c00*/  LEA.HI.X R27, R4, UR9, R9, 0x1, P0 ;  /* 0x00000009041b7c11 */ /* 0x008fe400080f0c09 */
[----:B------:R-:W3:Y:S01]  /*3c10*/  LDL.LU R9, [R1+0xa8] ;  /* 0x0000a80001097983 */ /* 0x000ee20000300800 */
[----:B------:R-:W-:-:S06]  /*3c20*/  FMUL.FTZ R4, R5, -1.4426950216293334961 ;  /* 0xbfb8aa3b05047820 */ /* 0x000fcc0000410000 */
[----:B------:R-:W0:Y:S01]  /*3c30*/  MUFU.EX2 R4, R4 ;  /* 0x0000000400047308 */ /* 0x000e220000000800 */
[----:B------:R-:W-:-:S05]  /*3c40*/  SHF.L.U32 R28, R28, 0x10, RZ ;  /* 0x000000101c1c7819 */ /* 0x000fca00000006ff */
[----:B------:R-:W-:Y:S01]  /*3c50*/  FADD.FTZ R28, -R12, R28 ;  /* 0x0000001c0c1c7221 */ /* 0x000fe20000010100 */
[----:B0-----:R-:W-:-:S04]  /*3c60*/  FADD.FTZ R4, R4, 1 ;  /* 0x3f80000004047421 */ /* 0x001fc80000010000 */
[----:B------:R0:W1:Y:S02]  /*3c70*/  MUFU.RCP R32, R4 ;  /* 0x0000000400207308 */ /* 0x0000640000001000 */
[----:B0-----:R-:W-:-:S04]  /*3c80*/  FMUL.FTZ R4, R10, R28 ;  /* 0x0000001c0a047220 */ /* 0x001fc80000410000 */
[----:B------:R-:W-:Y:S01]  /*3c90*/  FFMA.FTZ R4, R13, R4, R11 ;  /* 0x000000040d047223 */ /* 0x000fe2000001000b */
[----:B-1----:R-:W-:-:S03]  /*3ca0*/  FMUL.FTZ R23, R5, R32 ;  /* 0x0000002005177220 */ /* 0x002fc60000410000 */
[----:B------:R-:W-:-:S06]  /*3cb0*/  FMUL.FTZ R5, R4, -1.4426950216293334961 ;  /* 0xbfb8aa3b04057820 */ /* 0x000fcc0000410000 */
[----:B------:R-:W0:Y:S01]  /*3cc0*/  MUFU.EX2 R5, R5 ;  /* 0x0000000500057308 */ /* 0x000e220000000800 */
[----:B------:R-:W-:Y:S04]  /*3cd0*/  STL [R1+0x138], R26 ;  /* 0x0001381a01007387 */ /* 0x000fe80000100800 */
[----:B------:R-:W-:Y:S01]  /*3ce0*/  STL [R1+0x134], R27 ;  /* 0x0001341b01007387 */ /* 0x000fe20000100800 */
[----:B0-----:R-:W-:-:S04]  /*3cf0*/  FADD.FTZ R5, R5, 1 ;  /* 0x3f80000005057421 */ /* 0x001fc80000010000 */
[----:B------:R4:W0:Y:S01]  /*3d00*/  MUFU.RCP R28, R5 ;  /* 0x00000005001c7308 */ /* 0x0008220000001000 */
[----:B------:R0:W-:Y:S01]  /*3d10*/  STL [R1+0x54], R23 ;  /* 0x0000541701007387 */ /* 0x0001e20000100800 */
[----:B----4-:R-:W-:-:S03]  /*3d20*/  FADD.FTZ R5, R22, -R12 ;  /* 0x8000000c16057221 */ /* 0x010fc60000010000 */
[----:B------:R-:W4:Y:S01]  /*3d30*/  LDL.LU R22, [R1+0x3c] ;  /* 0x00003c0001167983 */ /* 0x000f220000300800 */
[----:B------:R-:W-:-:S04]  /*3d40*/  FMUL.FTZ R5, R10, R5 ;  /* 0x000000050a057220 */ /* 0x000fc80000410000 */
[----:B------:R-:W-:Y:S01]  /*3d50*/  FFMA.FTZ R5, R43, R5, R45 ;  /* 0x000000052b057223 */ /* 0x000fe2000001002d */
[----:B0-----:R-:W-:-:S03]  /*3d60*/  FMUL.FTZ R23, R4, R28 ;  /* 0x0000001c04177220 */ /* 0x001fc60000410000 */
[----:B------:R-:W-:-:S06]  /*3d70*/  FMUL.FTZ R4, R5, -1.4426950216293334961 ;  /* 0xbfb8aa3b05047820 */ /* 0x000fcc0000410000 */
[----:B------:R-:W0:Y:S01]  /*3d80*/  MUFU.EX2 R4, R4 ;  /* 0x0000000400047308 */ /* 0x000e220000000800 */
[----:B------:R-:W-:-:S05]  /*3d90*/  SHF.L.U32 R29, R29, 0x10, RZ ;  /* 0x000000101d1d7819 */ /* 0x000fca00000006ff */
[----:B------:R-:W-:Y:S01]  /*3da0*/  FADD.FTZ R29, -R12, R29 ;  /* 0x0000001d0c1d7221 */ /* 0x000fe20000010100 */
[----:B0-----:R-:W-:-:S04]  /*3db0*/  FADD.FTZ R4, R4, 1 ;  /* 0x3f80000004047421 */ /* 0x001fc80000010000 */
[----:B------:R0:W1:Y:S01]  /*3dc0*/  MUFU.RCP R28, R4 ;  /* 0x00000004001c7308 */ /* 0x0000620000001000 */
[----:B------:R1:W-:Y:S01]  /*3dd0*/  STL [R1+0x50], R23 ;  /* 0x0000501701007387 */ /* 0x0003e20000100800 */
[----:B0-----:R-:W-:-:S04]  /*3de0*/  FMUL.FTZ R4, R10, R29 ;  /* 0x0000001d0a047220 */ /* 0x001fc80000410000 */
[----:B------:R-:W-:Y:S01]  /*3df0*/  FFMA.FTZ R4, R16, R4, R14 ;  /* 0x0000000410047223 */ /* 0x000fe2000001000e */
[----:B-1----:R-:W-:-:S03]  /*3e00*/  FMUL.FTZ R23, R5, R28 ;  /* 0x0000001c05177220 */ /* 0x002fc60000410000 */
[----:B------:R-:W-:-:S06]  /*3e10*/  FMUL.FTZ R5, R4, -1.4426950216293334961 ;  /* 0xbfb8aa3b04057820 */ /* 0x000fcc0000410000 */
[----:B------:R-:W0:Y:S02]  /*3e20*/  MUFU.EX2 R5, R5 ;  /* 0x0000000500057308 */ /* 0x000e240000000800 */
[----:B0-----:R-:W-:-:S06]  /*3e30*/  FADD.FTZ R5, R5, 1 ;  /* 0x3f80000005057421 */ /* 0x001fcc0000010000 */
[----:B------:R-:W0:Y:S01]  /*3e40*/  MUFU.RCP R5, R5 ;  /* 0x0000000500057308 */ /* 0x000e220000001000 */
[----:B------:R-:W-:Y:S01]  /*3e50*/  STL [R1+0x4c], R23 ;  /* 0x00004c1701007387 */ /* 0x000fe20000100800 */
[----:B0-----:R-:W-:-:S05]  /*3e60*/  FMUL.FTZ R5, R4, R5 ;  /* 0x0000000504057220 */ /* 0x001fca0000410000 */
[----:B------:R0:W-:Y:S01]  /*3e70*/  STL [R1+0x48], R5 ;  /* 0x0000480501007387 */ /* 0x0001e20000100800 */
[----:B--2---:R-:W-:-:S03]  /*3e80*/  FADD.FTZ R28, R15, -R12 ;  /* 0x8000000c0f1c7221 */ /* 0x004fc60000010000 */
[----:B------:R-:W2:Y:S01]  /*3e90*/  LDL.LU R15, [R1+0x34] ;  /* 0x00003400010f7983 */ /* 0x000ea20000300800 */
[----:B------:R-:W-:-:S04]  /*3ea0*/  FMUL.FTZ R28, R10, R28 ;  /* 0x0000001c0a1c7220 */ /* 0x000fc80000410000 */
[----:B------:R-:W-:Y:S01]  /*3eb0*/  FFMA.FTZ R4, R42, R28, R44 ;  /* 0x0000001c2a047223 */ /* 0x000fe2000001002c */
[----:B------:R-:W-:-:S04]  /*3ec0*/  LEA R28, P0, R3, UR8, 0x1 ;  /* 0x00000008031c7c11 */ /* 0x000fc8000f8008ff */
[----:B---3--:R-:W-:Y:S02]  /*3ed0*/  LEA.HI.X R29, R3, UR9, R9, 0x1, P0 ;  /* 0x00000009031d7c11 */ /* 0x008fe400080f0c09 */
[----:B------:R-:W3:Y:S01]  /*3ee0*/  LDL.LU R9, [R1+0xb8] ;  /* 0x0000b80001097983 */ /* 0x000ee20000300800 */
[----:B------:R-:W-:-:S06]  /*3ef0*/  FMUL.FTZ R3, R4, -1.4426950216293334961 ;  /* 0xbfb8aa3b04037820 */ /* 0x000fcc0000410000 */
[----:B------:R-:W1:Y:S01]  /*3f00*/  MUFU.EX2 R3, R3 ;  /* 0x0000000300037308 */ /* 0x000e620000000800 */
[----:B------:R-:W-:-:S05]  /*3f10*/  SHF.L.U32 R30, R30, 0x10, RZ ;  /* 0x000000101e1e7819 */ /* 0x000fca00000006ff */
[----:B------:R-:W-:Y:S01]  /*3f20*/  FADD.FTZ R30, -R12, R30 ;  /* 0x0000001e0c1e7221 */ /* 0x000fe20000010100 */
[----:B-1----:R-:W-:-:S04]  /*3f30*/  FADD.FTZ R3, R3, 1 ;  /* 0x3f80000003037421 */ /* 0x002fc80000010000 */
[----:B0-----:R0:W1:Y:S02]  /*3f40*/  MUFU.RCP R5, R3 ;  /* 0x0000000300057308 */ /* 0x0010640000001000 */
[----:B0-----:R-:W-:-:S04]  /*3f50*/  FMUL.FTZ R3, R10, R30 ;  /* 0x0000001e0a037220 */ /* 0x001fc80000410000 */
[----:B------:R-:W-:Y:S01]  /*3f60*/  FFMA.FTZ R3, R13, R3, R11 ;  /* 0x000000030d037223 */ /* 0x000fe2000001000b */
[----:B-1----:R-:W-:-:S03]  /*3f70*/  FMUL.FTZ R5, R4, R5 ;  /* 0x0000000504057220 */ /* 0x002fc60000410000 */
[----:B------:R-:W-:-:S06]  /*3f80*/  FMUL.FTZ R4, R3, -1.4426950216293334961 ;  /* 0xbfb8aa3b03047820 */ /* 0x000fcc0000410000 */
[----:B------:R-:W0:Y:S01]  /*3f90*/  MUFU.EX2 R4, R4 ;  /* 0x0000000400047308 */ /* 0x000e220000000800 */
[----:B------:R-:W-:Y:S04]  /*3fa0*/  STL [R1+0x128], R28 ;  /* 0x0001281c01007387 */ /* 0x000fe80000100800 */
[----:B------:R-:W-:Y:S04]  /*3fb0*/  STL [R1+0x124], R29 ;  /* 0x0001241d01007387 */ /* 0x000fe80000100800 */
[----:B------:R1:W-:Y:S01]  /*3fc0*/  STL [R1+0x44], R5 ;  /* 0x0000440501007387 */ /* 0x0003e20000100800 */
[----:B0-----:R-:W-:-:S04]  /*3fd0*/  FADD.FTZ R4, R4, 1 ;  /* 0x3f80000004047421 */ /* 0x001fc80000010000 */
[----:B-1----:R4:W0:Y:S02]  /*3fe0*/  MUFU.RCP R5, R4 ;  /* 0x0000000400057308 */ /* 0x0028240000001000 */
[----:B----4-:R-:W-:Y:S02]  /*3ff0*/  FADD.FTZ R4, R22, -R12 ;  /* 0x8000000c16047221 */ /* 0x010fe40000010000 */
[----:B------:R-:W4:Y:S02]  /*4000*/  LDL.LU R22, [R1+0x38] ;  /* 0x0000380001167983 */ /* 0x000f240000300800 */
[----:B------:R-:W-:-:S04]  /*4010*/  FMUL.FTZ R4, R10, R4 ;  /* 0x000000040a047220 */ /* 0x000fc80000410000 */
[----:B------:R-:W-:Y:S01]  /*4020*/  FFMA.FTZ R4, R43, R4, R45 ;  /* 0x000000042b047223 */ /* 0x000fe2000001002d */
[----:B0-----:R-:W-:-:S03]  /*4030*/  FMUL.FTZ R5, R3, R5 ;  /* 0x0000000503057220 */ /* 0x001fc60000410000 */
[----:B------:R-:W-:-:S06]  /*4040*/  FMUL.FTZ R3, R4, -1.4426950216293334961 ;  /* 0xbfb8aa3b04037820 */ /* 0x000fcc0000410000 */
[----:B------:R-:W0:Y:S01]  /*4050*/  MUFU.EX2 R3, R3 ;  /* 0x0000000300037308 */ /* 0x000e220000000800 */
[----:B------:R1:W-:Y:S01]  /*4060*/  STL [R1+0x40], R5 ;  /* 0x0000400501007387 */ /* 0x0003e20000100800 */
[----:B------:R-:W-:-:S05]  /*4070*/  SHF.L.U32 R31, R31, 0x10, RZ ;  /* 0x000000101f1f7819 */ /* 0x000fca00000006ff */
[----:B------:R-:W-:Y:S01]  /*4080*/  FADD.FTZ R31, -R12, R31 ;  /* 0x0000001f0c1f7221 */ /* 0x000fe20000010100 */
[----:B0-----:R-:W-:-:S04]  /*4090*/  FADD.FTZ R3, R3, 1 ;  /* 0x3f80000003037421 */ /* 0x001fc80000010000 */
[----:B-1----:R0:W1:Y:S02]  /*40a0*/  MUFU.RCP R5, R3 ;  /* 0x0000000300057308 */ /* 0x0020640000001000 */
[----:B0-----:R-:W-:-:S04]  /*40b0*/  FMUL.FTZ R3, R10, R31 ;  /* 0x0000001f0a037220 */ /* 0x001fc80000410000 */
[----:B------:R-:W-:Y:S01]  /*40c0*/  FFMA.FTZ R3, R16, R3, R14 ;  /* 0x0000000310037223 */ /* 0x000fe2000001000e */
[----:B-1----:R-:W-:-:S03]  /*40d0*/  FMUL.FTZ R5, R4, R5 ;  /* 0x0000000504057220 */ /* 0x002fc60000410000 */
[----:B------:R-:W-:-:S06]  /*40e0*/  FMUL.FTZ R4, R3, -1.4426950216293334961 ;  /* 0xbfb8aa3b03047820 */ /* 0x000fcc0000410000 */
[----:B------:R-:W0:Y:S02]  /*40f0*/  MUFU.EX2 R4, R4 ;  /* 0x0000000400047308 */ /* 0x000e240000000800 */
[----:B0-----:R-:W-:-:S06]  /*4100*/  FADD.FTZ R4, R4, 1 ;  /* 0x3f80000004047421 */ /* 0x001fcc0000010000 */
[----:B------:R-:W0:Y:S01]  /*4110*/  MUFU.RCP R4, R4 ;  /* 0x0000000400047308 */ /* 0x000e220000001000 */
[----:B------:R-:W-:Y:S01]  /*4120*/  LEA R30, P0, R2, UR8, 0x1 ;  /* 0x00000008021e7c11 */ /* 0x000fe2000f8008ff */
[----:B------:R2:W-:Y:S01]  /*4130*/  STL [R1+0x3c], R5 ;  /* 0x00003c0501007387 */ /* 0x0005e20000100800 */
[----:B0-----:R-:W-:-:S05]  /*4140*/  FMUL.FTZ R4, R3, R4 ;  /* 0x0000000403047220 */ /* 0x001fca0000410000 */
[----:B------:R0:W-:Y:S01]  /*4150*/  STL [R1+0x34], R4 ;  /* 0x0000340401007387 */ /* 0x0001e20000100800 */
[----:B--2---:R-:W-:-:S03]  /*4160*/  FADD.FTZ R5, R15, -R12 ;  /* 0x8000000c0f057221 */ /* 0x004fc60000010000 */
[----:B------:R-:W2:Y:S01]  /*4170*/  LDL.LU R15, [R1+0x30] ;  /* 0x00003000010f7983 */ /* 0x000ea20000300800 */
[----:B---3--:R-:W-:-:S03]  /*4180*/  LEA.HI.X R31, R2, UR9, R9, 0x1, P0 ;  /* 0x00000009021f7c11 */ /* 0x008fc600080f0c09 */
[----:B------:R-:W3:Y:S01]  /*4190*/  LDL.LU R9, [R1+0xc8] ;  /* 0x0000c80001097983 */ /* 0x000ee20000300800 */
[----:B------:R-:W-:-:S04]  /*41a0*/  FMUL.FTZ R5, R10, R5 ;  /* 0x000000050a057220 */ /* 0x000fc80000410000 */
[----:B------:R-:W-:-:S04]  /*41b0*/  FFMA.FTZ R3, R42, R5, R44 ;  /* 0x000000052a037223 */ /* 0x000fc8000001002c */
        /* <DEDUP_REMOVED lines=13> */
[----:B------:R1:W-:Y:S04]  /*4290*/  STL [R1+0xc], R4 ;  /* 0x00000c0401007387 */ /* 0x0003e80000100800 */
[----:B------:R-:W5:Y:S01]  /*42a0*/  LDL.LU R5, [R1+0x2c] ;  /* 0x00002c0001057983 */ /* 0x000f620000300800 */
[----:B0-----:R-:W-:-:S04]  /*42b0*/  FADD.FTZ R3, R3, 1 ;  /* 0x3f80000003037421 */ /* 0x001fc80000010000 */
[----:B-1----:R4:W0:Y:S02]  /*42c0*/  MUFU.RCP R4, R3 ;  /* 0x0000000300047308 */ /* 0x0028240000001000 */
[----:B----4-:R-:W-:-:S04]  /*42d0*/  FADD.FTZ R3, R22, -R12 ;  /* 0x8000000c16037221 */ /* 0x010fc80000010000 */
[----:B------:R-:W-:-:S04]  /*42e0*/  FMUL.FTZ R3, R10, R3 ;  /* 0x000000030a037220 */ /* 0x000fc80000410000 */
[----:B------:R-:W-:Y:S01]  /*42f0*/  FFMA.FTZ R3, R43, R3, R45 ;  /* 0x000000032b037223 */ /* 0x000fe2000001002d */
[----:B0-----:R-:W-:-:S03]  /*4300*/  FMUL.FTZ R4, R2, R4 ;  /* 0x0000000402047220 */ /* 0x001fc60000410000 */
[----:B------:R-:W-:-:S06]  /*4310*/  FMUL.FTZ R2, R3, -1.4426950216293334961 ;  /* 0xbfb8aa3b03027820 */ /* 0x000fcc0000410000 */
[----:B------:R-:W0:Y:S01]  /*4320*/  MUFU.EX2 R2, R2 ;  /* 0x0000000200027308 */ /* 0x000e220000000800 */
[----:B------:R1:W-:Y:S01]  /*4330*/  STL [R1+0x8], R4 ;  /* 0x0000080401007387 */ /* 0x0003e20000100800 */
[----:B0-----:R-:W-:-:S06]  /*4340*/  FADD.FTZ R2, R2, 1 ;  /* 0x3f80000002027421 */ /* 0x001fcc0000010000 */
[----:B-1----:R0:W1:Y:S02]  /*4350*/  MUFU.RCP R4, R2 ;  /* 0x0000000200047308 */ /* 0x0020640000001000 */
[----:B0-----:R-:W-:-:S05]  /*4360*/  SHF.L.U32 R2, R39, 0x10, RZ ;  /* 0x0000001027027819 */ /* 0x001fca00000006ff */
[----:B------:R-:W-:-:S04]  /*4370*/  FADD.FTZ R2, -R12, R2 ;  /* 0x000000020c027221 */ /* 0x000fc80000010100 */
[----:B------:R-:W-:Y:S01]  /*4380*/  FMUL.FTZ R2, R10, R2 ;  /* 0x000000020a027220 */ /* 0x000fe20000410000 */
[----:B-1----:R-:W-:-:S03]  /*4390*/  FMUL.FTZ R55, R3, R4 ;  /* 0x0000000403377220 */ /* 0x002fc60000410000 */
[----:B------:R-:W-:-:S04]  /*43a0*/  FFMA.FTZ R2, R16, R2, R14 ;  /* 0x0000000210027223 */ /* 0x000fc8000001000e */
[----:B------:R-:W-:-:S06]  /*43b0*/  FMUL.FTZ R3, R2, -1.4426950216293334961 ;  /* 0xbfb8aa3b02037820 */ /* 0x000fcc0000410000 */
[----:B------:R-:W0:Y:S02]  /*43c0*/  MUFU.EX2 R3, R3 ;  /* 0x0000000300037308 */ /* 0x000e240000000800 */
[----:B0-----:R-:W-:-:S06]  /*43d0*/  FADD.FTZ R3, R3, 1 ;  /* 0x3f80000003037421 */ /* 0x001fcc0000010000 */
[----:B------:R-:W0:Y:S01]  /*43e0*/  MUFU.RCP R3, R3 ;  /* 0x0000000300037308 */ /* 0x000e220000001000 */
[----:B------:R-:W-:Y:S01]  /*43f0*/  LEA R32, P0, R0, UR8, 0x1 ;  /* 0x0000000800207c11 */ /* 0x000fe2000f8008ff */
[----:B0-----:R-:W-:-:S05]  /*4400*/  FMUL.FTZ R2, R2, R3 ;  /* 0x0000000302027220 */ /* 0x001fca0000410000 */
[----:B------:R0:W-:Y:S01]  /*4410*/  STL [R1], R2 ;  /* 0x0000000201007387 */ /* 0x0001e20000100800 */
[----:B--2---:R-:W-:-:S03]  /*4420*/  FADD.FTZ R4, R15, -R12 ;  /* 0x8000000c0f047221 */ /* 0x004fc60000010000 */
[----:B------:R-:W2:Y:S01]  /*4430*/  LDL.LU R15, [R1+0x28] ;  /* 0x00002800010f7983 */ /* 0x000ea20000300800 */
[----:B---3--:R-:W-:-:S03]  /*4440*/  LEA.HI.X R33, R0, UR9, R9, 0x1, P0 ;  /* 0x0000000900217c11 */ /* 0x008fc600080f0c09 */
[----:B------:R-:W3:Y:S04]  /*4450*/  LDL.LU R9, [R1+0xd8] ;  /* 0x0000d80001097983 */ /* 0x000ee80000300800 */
[----:B------:R-:W4:Y:S01]  /*4460*/  LDL.LU R22, [R1+0x24] ;  /* 0x0000240001167983 */ /* 0x000f220000300800 */
[----:B------:R-:W-:-:S04]  /*4470*/  FMUL.FTZ R4, R10, R4 ;  /* 0x000000040a047220 */ /* 0x000fc80000410000 */
[----:B------:R-:W-:-:S04]  /*4480*/  FFMA.FTZ R3, R42, R4, R44 ;  /* 0x000000042a037223 */ /* 0x000fc8000001002c */
[----:B------:R-:W-:-:S06]  /*4490*/  FMUL.FTZ R0, R3, -1.4426950216293334961 ;  /* 0xbfb8aa3b03007820 */ /* 0x000fcc0000410000 */
[----:B------:R-:W1:Y:S01]  /*44a0*/  MUFU.EX2 R0, R0 ;  /* 0x0000000000007308 */ /* 0x000e620000000800 */
[----:B0-----:R-:W-:Y:S01]  /*44b0*/  SHF.L.U32 R2, R40, 0x10, RZ ;  /* 0x0000001028027819 */ /* 0x001fe200000006ff */
[----:B-1----:R-:W-:-:S06]  /*44c0*/  FADD.FTZ R0, R0, 1 ;  /* 0x3f80000000007421 */ /* 0x002fcc0000010000 */
[----:B------:R-:W0:Y:S01]  /*44d0*/  MUFU.RCP R0, R0 ;  /* 0x0000000000007308 */ /* 0x000e220000001000 */
[----:B------:R-:W-:-:S04]  /*44e0*/  FADD.FTZ R2, -R12, R2 ;  /* 0x000000020c027221 */ /* 0x000fc80000010100 */
[----:B------:R-:W-:-:S04]  /*44f0*/  FMUL.FTZ R2, R10, R2 ;  /* 0x000000020a027220 */ /* 0x000fc80000410000 */
[----:B------:R-:W-:Y:S01]  /*4500*/  FFMA.FTZ R4, R13, R2, R11 ;  /* 0x000000020d047223 */ /* 0x000fe2000001000b */
[----:B0-----:R-:W-:-:S03]  /*4510*/  FMUL.FTZ R3, R3, R0 ;  /* 0x0000000003037220 */ /* 0x001fc60000410000 */
[----:B------:R-:W-:-:S06]  /*4520*/  FMUL.FTZ R0, R4, -1.4426950216293334961 ;  /* 0xbfb8aa3b04007820 */ /* 0x000fcc0000410000 */
[----:B------:R-:W0:Y:S01]  /*4530*/  MUFU.EX2 R0, R0 ;  /* 0x0000000000007308 */ /* 0x000e220000000800 */
[----:B------:R-:W-:Y:S01]  /*4540*/  LEA R34, P0, R56, UR8, 0x1 ;  /* 0x0000000838227c11 */ /* 0x000fe2000f8008ff */
[----:B0-----:R-:W-:-:S06]  /*4550*/  FADD.FTZ R0, R0, 1 ;  /* 0x3f80000000007421 */ /* 0x001fcc0000010000 */
[----:B------:R5:W0:Y:S02]  /*4560*/  MUFU.RCP R2, R0 ;  /* 0x0000000000027308 */ /* 0x000a240000001000 */
[----:B-----5:R-:W-:-:S04]  /*4570*/  FADD.FTZ R0, R5, -R12 ;  /* 0x8000000c05007221 */ /* 0x020fc80000010000 */
[----:B------:R-:W-:-:S04]  /*4580*/  FMUL.FTZ R0, R10, R0 ;  /* 0x000000000a007220 */ /* 0x000fc80000410000 */
[----:B------:R-:W-:Y:S01]  /*4590*/  FFMA.FTZ R0, R43, R0, R45 ;  /* 0x000000002b007223 */ /* 0x000fe2000001002d */
[----:B0-----:R-:W-:-:S03]  /*45a0*/  FMUL.FTZ R4, R4, R2 ;  /* 0x0000000204047220 */ /* 0x001fc60000410000 */
[----:B------:R-:W-:-:S06]  /*45b0*/  FMUL.FTZ R2, R0, -1.4426950216293334961 ;  /* 0xbfb8aa3b00027820 */ /* 0x000fcc0000410000 */
[----:B------:R-:W0:Y:S02]  /*45c0*/  MUFU.EX2 R2, R2 ;  /* 0x0000000200027308 */ /* 0x000e240000000800 */
[----:B0-----:R-:W-:-:S06]  /*45d0*/  FADD.FTZ R2, R2, 1 ;  /* 0x3f80000002027421 */ /* 0x001fcc0000010000 */
[----:B------:R0:W1:Y:S02]  /*45e0*/  MUFU.RCP R5, R2 ;  /* 0x0000000200057308 */ /* 0x0000640000001000 */
        /* <DEDUP_REMOVED lines=9> */
[----:B--2---:R-:W-:Y:S02]  /*4680*/  FADD.FTZ R46, R15, -R12 ;  /* 0x8000000c0f2e7221 */ /* 0x004fe40000010000 */
[----:B------:R-:W2:Y:S01]  /*4690*/  LDL.LU R15, [R1+0x20] ;  /* 0x00002000010f7983 */ /* 0x000ea20000300800 */
[----:B---3--:R-:W-:-:S03]  /*46a0*/  LEA.HI.X R35, R56, UR9, R9, 0x1, P0 ;  /* 0x0000000938237c11 */ /* 0x008fc600080f0c09 */
[----:B------:R-:W3:Y:S01]  /*46b0*/  LDL.LU R9, [R1+0xec] ;  /* 0x0000ec0001097983 */ /* 0x000ee20000300800 */
[----:B------:R-:W-:Y:S01]  /*46c0*/  FMUL.FTZ R46, R10, R46 ;  /* 0x0000002e0a2e7220 */ /* 0x000fe20000410000 */
[----:B0-----:R-:W-:-:S03]  /*46d0*/  FMUL.FTZ R2, R2, R5 ;  /* 0x0000000502027220 */ /* 0x001fc60000410000 */
        /* <DEDUP_REMOVED lines=13> */
[----:B------:R4:W0:Y:S02]  /*47b0*/  MUFU.RCP R17, R5 ;  /* 0x0000000500117308 */ /* 0x0008240000001000 */
[----:B----4-:R-:W-:Y:S02]  /*47c0*/  FADD.FTZ R5, R22, -R12 ;  /* 0x8000000c16057221 */ /* 0x010fe40000010000 */
[----:B------:R-:W4:Y:S02]  /*47d0*/  LDL.LU R22, [R1+0x1c] ;  /* 0x00001c0001167983 */ /* 0x000f240000300800 */
        /* <DEDUP_REMOVED lines=15> */
[----:B------:R-:W0:Y:S02]  /*48d0*/  MUFU.RCP R36, R36 ;  /* 0x0000002400247308 */ /* 0x000e240000001000 */
[----:B0-----:R-:W-:Y:S01]  /*48e0*/  FMUL.FTZ R17, R17, R36 ;  /* 0x0000002411117220 */ /* 0x001fe20000410000 */
[----:B------:R-:W-:Y:S01]  /*48f0*/  LEA R36, P0, R57, UR8, 0x1 ;  /* 0x0000000839247c11 */ /* 0x000fe2000f8008ff */
[----:B--2---:R-:W-:Y:S02]  /*4900*/  FADD.FTZ R50, R15, -R12 ;  /* 0x8000000c0f327221 */ /* 0x004fe40000010000 */
[----:B------:R-:W2:Y:S01]  /*4910*/  LDL.LU R15, [R1+0x18] ;  /* 0x00001800010f7983 */ /* 0x000ea20000300800 */
[----:B---3--:R-:W-:-:S03]  /*4920*/  LEA.HI.X R37, R57, UR9, R9, 0x1, P0 ;  /* 0x0000000939257c11 */ /* 0x008fc600080f0c09 */
[----:B------:R-:W3:Y:S01]  /*4930*/  LDL.LU R9, [R1+0xfc] ;  /* 0x0000fc0001097983 */ /* 0x000ee20000300800 */
[----:B------:R-:W-:-:S04]  /*4940*/  FMUL.FTZ R50, R10, R50 ;  /* 0x000000320a327220 */ /* 0x000fc80000410000 */
[----:B------:R-:W-:Y:S01]  /*4950*/  FFMA.FTZ R50, R42, R50, R44 ;  /* 0x000000322a327223 */ /* 0x000fe2000001002c */
[----:B------:R0:W-:Y:S03]  /*4960*/  STG.E.U16 desc[UR6][R18.64], R38 ;  /* 0x0000002612007986 */ /* 0x0001e6000c101506 */
        /* <DEDUP_REMOVED lines=13> */
[----:B----4-:R-:W-:Y:S02]  /*4a40*/  FADD.FTZ R39, R22, -R12 ;  /* 0x8000000c16277221 */ /* 0x010fe40000010000 */
[----:B------:R-:W4:Y:S02]  /*4a50*/  LDL.LU R22, [R1+0x14] ;  /* 0x0000140001167983 */ /* 0x000f240000300800 */
[----:B------:R-:W-:Y:S02]  /*4a60*/  FMUL.FTZ R39, R10, R39 ;  /* 0x000000270a277220 */ /* 0x000fe40000410000 */
[----:B------:R-:W5:Y:S02]  /*4a70*/  LDL.LU R54, [R1+0xe8] ;  /* 0x0000e80001367983 */ /* 0x000f640000300800 */
[----:B------:R-:W-:Y:S01]  /*4a80*/  FFMA.FTZ R48, R43, R39, R45 ;  /* 0x000000272b307223 */ /* 0x000fe2000001002d */
[----:B0-----:R-:W-:-:S03]  /*4a90*/  FMUL.FTZ R51, R51, R38 ;  /* 0x0000002633337220 */ /* 0x001fc60000410000 */
[----:B------:R-:W-:Y:S01]  /*4aa0*/  FMUL.FTZ R38, R48, -1.4426950216293334961 ;  /* 0xbfb8aa3b30267820 */ /* 0x000fe20000410000 */
[----:B------:R-:W5:Y:S05]  /*4ab0*/  LDL.LU R23, [R1+0x10] ;  /* 0x0000100001177983 */ /* 0x000f6a0000300800 */
        /* <DEDUP_REMOVED lines=13> */
[C---:B------:R-:W-:Y:S01]  /*4b90*/  LEA R38, P0, R58.reuse, UR8, 0x1 ;  /* 0x000000083a267c11 */ /* 0x040fe2000f8008ff */
[----:B--2---:R-:W-:Y:S02]  /*4ba0*/  FADD.FTZ R56, R15, -R12 ;  /* 0x8000000c0f387221 */ /* 0x004fe40000010000 */
[----:B------:R-:W2:Y:S01]  /*4bb0*/  LDL.LU R15, [R1+0x104] ;  /* 0x00010400010f7983 */ /* 0x000ea20000300800 */
[----:B---3--:R-:W-:-:S03]  /*4bc0*/  LEA.HI.X R39, R58, UR9, R9, 0x1, P0 ;  /* 0x000000093a277c11 */ /* 0x008fc600080f0c09 */
[----:B------:R-:W3:Y:S01]  /*4bd0*/  LDL.LU R9, [R1+0x6c] ;  /* 0x00006c0001097983 */ /* 0x000ee20000300800 */
[----:B------:R-:W-:Y:S01]  /*4be0*/  FMUL.FTZ R56, R10, R56 ;  /* 0x000000380a387220 */ /* 0x000fe20000410000 */
[----:B------:R-:W-:Y:S02]  /*4bf0*/  SHF.L.U32 R41, R53, 0x10, RZ ;  /* 0x0000001035297819 */ /* 0x000fe400000006ff */
[----:B------:R-:W2:Y:S01]  /*4c00*/  LDL.LU R59, [R1+0xf8] ;  /* 0x0000f800013b7983 */ /* 0x000ea20000300800 */
        /* <DEDUP_REMOVED lines=16> */
[----:B------:R-:W4:Y:S02]  /*4d10*/  LDL.LU R26, [R1+0x68] ;  /* 0x00006800011a7983 */ /* 0x000f240000300800 */
[----:B------:R-:W-:Y:S01]  /*4d20*/  FFMA.FTZ R53, R43, R41, R45 ;  /* 0x000000292b357223 */ /* 0x000fe2000001002d */
[----:B0-----:R-:W-:-:S03]  /*4d30*/  FMUL.FTZ R57, R57, R40 ;  /* 0x0000002839397220 */ /* 0x001fc60000410000 */
[----:B------:R-:W-:-:S06]  /*4d40*/  FMUL.FTZ R40, R53, -1.4426950216293334961 ;  /* 0xbfb8aa3b35287820 */ /* 0x000fcc0000410000 */
[----:B------:R-:W0:Y:S01]  /*4d50*/  MUFU.EX2 R40, R40 ;  /* 0x0000002800287308 */ /* 0x000e220000000800 */
[----:B-----5:R-:W-:Y:S01]  /*4d60*/  SHF.L.U32 R41, R54, 0x10, RZ ;  /* 0x0000001036297819 */ /* 0x020fe200000006ff */
        /* <DEDUP_REMOVED lines=8> */
[----:B------:R-:W-:Y:S02]  /*4df0*/  FADD.FTZ R58, R23, -R12 ;  /* 0x8000000c173a7221 */ /* 0x000fe40000010000 */
[----:B------:R-:W5:Y:S01]  /*4e00*/  LDL.LU R23, [R1+0x74] ;  /* 0x0000740001177983 */ /* 0x000f620000300800 */
[----:B0-----:R-:W-:-:S06]  /*4e10*/  FADD.FTZ R40, R40, 1 ;  /* 0x3f80000028287421 */ /* 0x001fcc0000010000 */
[----:B------:R-:W0:Y:S02]  /*4e20*/  MUFU.RCP R40, R40 ;  /* 0x0000002800287308 */ /* 0x000e240000001000 */
[----:B0-----:R-:W-:Y:S01]  /*4e30*/  FMUL.FTZ R54, R54, R40 ;  /* 0x0000002836367220 */ /* 0x001fe20000410000 */
[----:B---3--:R-:W-:-:S04]  /*4e40*/  LEA R40, P0, R9, UR8, 0x1 ;  /* 0x0000000809287c11 */ /* 0x008fc8000f8008ff */
[----:B--2---:R-:W-:Y:S02]  /*4e50*/  LEA.HI.X R41, R9, UR9, R15, 0x1, P0 ;  /* 0x0000000909297c11 */ /* 0x004fe400080f0c0f */
[----:B------:R-:W2:Y:S04]  /*4e60*/  LDL.LU R9, [R1+0x70] ;  /* 0x0000700001097983 */ /* 0x000ea80000300800 */
[----:B------:R-:W3:Y:S04]  /*4e70*/  LDL.LU R61, [R1+0x108] ;  /* 0x00010800013d7983 */ /* 0x000ee80000300800 */
[----:B------:R-:W3:Y:S01]  /*4e80*/  LDL.LU R15, [R1+0x10c] ;  /* 0x00010c00010f7983 */ /* 0x000ee20000300800 */
        /* <DEDUP_REMOVED lines=15> */
[----:B----4-:R-:W-:-:S04]  /*4f80*/  FADD.FTZ R58, R26, -R12 ;  /* 0x8000000c1a3a7221 */ /* 0x010fc80000010000 */
[----:B------:R-:W-:-:S04]  /*4f90*/  FMUL.FTZ R58, R10, R58 ;  /* 0x0000003a0a3a7220 */ /* 0x000fc80000410000 */
[----:B------:R-:W-:Y:S01]  /*4fa0*/  FFMA.FTZ R58, R42, R58, R44 ;  /* 0x0000003a2a3a7223 */ /* 0x000fe2000001002c */
[----:B0-----:R-:W-:Y:S01]  /*4fb0*/  FMUL.FTZ R42, R60, R59 ;  /* 0x0000003b3c2a7220 */ /* 0x001fe20000410000 */
[----:B-----5:R-:W-:-:S04]  /*4fc0*/  FADD.FTZ R44, R23, -R12 ;  /* 0x8000000c172c7221 */ /* 0x020fc80000010000 */
[----:B------:R-:W-:-:S04]  /*4fd0*/  FMUL.FTZ R44, R10, R44 ;  /* 0x0000002c0a2c7220 */ /* 0x000fc80000410000 */
[----:B------:R-:W-:Y:S01]  /*4fe0*/  FFMA.FTZ R59, R43, R44, R45 ;  /* 0x0000002c2b3b7223 */ /* 0x000fe2000001002d */
[----:B------:R-:W-:-:S03]  /*4ff0*/  SHF.L.U32 R44, R22, 0x10, RZ ;  /* 0x00000010162c7819 */ /* 0x000fc600000006ff */
[----:B------:R-:W-:Y:S02]  /*5000*/  FMUL.FTZ R60, R59, -1.4426950216293334961 ;  /* 0xbfb8aa3b3b3c7820 */ /* 0x000fe40000410000 */
[----:B------:R-:W-:-:S04]  /*5010*/  FADD.FTZ R44, -R12, R44 ;  /* 0x0000002c0c2c7221 */ /* 0x000fc80000010100 */
[----:B------:R-:W-:Y:S01]  /*5020*/  FMUL.FTZ R44, R10, R44 ;  /* 0x0000002c0a2c7220 */ /* 0x000fe20000410000 */
[----:B------:R-:W0:Y:S03]  /*5030*/  MUFU.EX2 R60, R60 ;  /* 0x0000003c003c7308 */ /* 0x000e260000000800 */
[----:B------:R-:W-:Y:S01]  /*5040*/  FFMA.FTZ R44, R13, R44, R11 ;  /* 0x0000002c0d2c7223 */ /* 0x000fe2000001000b */
[----:B--2---:R-:W-:-:S04]  /*5050*/  FADD.FTZ R11, R9, -R12 ;  /* 0x8000000c090b7221 */ /* 0x004fc80000010000 */
[----:B------:R-:W-:-:S04]  /*5060*/  FMUL.FTZ R11, R10, R11 ;  /* 0x0000000b0a0b7220 */ /* 0x000fc80000410000 */
[----:B------:R-:W-:-:S04]  /*5070*/  FFMA.FTZ R43, R43, R11, R45 ;  /* 0x0000000b2b2b7223 */ /* 0x000fc8000001002d */
[----:B------:R-:W-:Y:S01]  /*5080*/  FMUL.FTZ R13, R43, -1.4426950216293334961 ;  /* 0xbfb8aa3b2b0d7820 */ /* 0x000fe20000410000 */
[----:B0-----:R-:W-:-:S05]  /*5090*/  FADD.FTZ R45, R60, 1 ;  /* 0x3f8000003c2d7421 */ /* 0x001fca0000010000 */
[----:B------:R-:W0:Y:S08]  /*50a0*/  MUFU.EX2 R13, R13 ;  /* 0x0000000d000d7308 */ /* 0x000e300000000800 */
[----:B------:R-:W1:Y:S01]  /*50b0*/  MUFU.RCP R45, R45 ;  /* 0x0000002d002d7308 */ /* 0x000e620000001000 */
[----:B---3--:R-:W-:Y:S02]  /*50c0*/  SHF.L.U32 R11, R15, 0x10, RZ ;  /* 0x000000100f0b7819 */ /* 0x008fe400000006ff */
[----:B------:R-:W2:Y:S04]  /*50d0*/  LDL.LU R15, [R1+0x114] ;  /* 0x00011400010f7983 */ /* 0x000ea80000300800 */
[----:B------:R-:W3:Y:S01]  /*50e0*/  LDL.LU R9, [R1+0x80] ;  /* 0x0000800001097983 */ /* 0x000ee20000300800 */
[----:B0-----:R-:W-:-:S03]  /*50f0*/  FADD.FTZ R13, R13, 1 ;  /* 0x3f8000000d0d7421 */ /* 0x001fc60000010000 */
[----:B------:R-:W4:Y:S04]  /*5100*/  LDL.LU R31, [R1+0xf0] ;  /* 0x0000f000011f7983 */ /* 0x000f280000300800 */
[----:B------:R-:W4:Y:S04]  /*5110*/  LDL.LU R30, [R1+0xf4] ;  /* 0x0000f400011e7983 */ /* 0x000f280000300800 */
[----:B------:R-:W5:Y:S01]  /*5120*/  LDL.LU R27, [R1+0xe0] ;  /* 0x0000e000011b7983 */ /* 0x000f620000300800 */
[----:B-1----:R-:W-:-:S03]  /*5130*/  FMUL.FTZ R45, R59, R45 ;  /* 0x0000002d3b2d7220 */ /* 0x002fc60000410000 */
[----:B------:R-:W5:Y:S01]  /*5140*/  LDL.LU R26, [R1+0xe4] ;  /* 0x0000e400011a7983 */ /* 0x000f620000300800 */
[----:B------:R0:W-:Y:S03]  /*5150*/  MUFU.RCP R59, R13 ;  /* 0x0000000d003b7308 */ /* 0x0001e60000001000 */
[----:B------:R-:W5:Y:S04]  /*5160*/  LDL.LU R22, [R1+0xd4] ;  /* 0x0000d40001167983 */ /* 0x000f680000300800 */
[----:B------:R-:W5:Y:S04]  /*5170*/  LDL.LU R23, [R1+0xdc] ;  /* 0x0000dc0001177983 */ /* 0x000f680000300800 */
[----:B------:R-:W5:Y:S04]  /*5180*/  LDL.LU R29, [R1+0xcc] ;  /* 0x0000cc00011d7983 */ /* 0x000f680000300800 */
[----:B------:R-:W5:Y:S04]  /*5190*/  LDL.LU R28, [R1+0xd0] ;  /* 0x0000d000011c7983 */ /* 0x000f680000300800 */
[----:B0-----:R-:W2:Y:S01]  /*51a0*/  LDL.LU R13, [R1+0x84] ;  /* 0x00008400010d7983 */ /* 0x001ea20000300800 */
[----:B------:R-:W-:-:S05]  /*51b0*/  SHF.L.U32 R61, R61, 0x10, RZ ;  /* 0x000000103d3d7819 */ /* 0x000fca00000006ff */
[C---:B------:R-:W-:Y:S01]  /*51c0*/  FADD.FTZ R61, -R12.reuse, R61 ;  /* 0x0000003d0c3d7221 */ /* 0x040fe20000010100 */
[----:B------:R-:W-:-:S03]  /*51d0*/  FADD.FTZ R12, -R12, R11 ;  /* 0x0000000b0c0c7221 */ /* 0x000fc60000010100 */
[C---:B------:R-:W-:Y:S01]  /*51e0*/  FMUL.FTZ R61, R10.reuse, R61 ;  /* 0x0000003d0a3d7220 */ /* 0x040fe20000410000 */
[----:B------:R-:W-:-:S03]  /*51f0*/  FMUL.FTZ R12, R10, R12 ;  /* 0x0000000c0a0c7220 */ /* 0x000fc60000410000 */
[----:B------:R-:W-:Y:S01]  /*5200*/  FFMA.FTZ R61, R16, R61, R14 ;  /* 0x0000003d103d7223 */ /* 0x000fe2000001000e */
[----:B------:R-:W-:-:S03]  /*5210*/  FMUL.FTZ R10, R58, -1.4426950216293334961 ;  /* 0xbfb8aa3b3a0a7820 */ /* 0x000fc60000410000 */
[----:B------:R-:W-:-:S03]  /*5220*/  FMUL.FTZ R11, R61, -1.4426950216293334961 ;  /* 0xbfb8aa3b3d0b7820 */ /* 0x000fc60000410000 */
[----:B------:R-:W0:Y:S08]  /*5230*/  MUFU.EX2 R10, R10 ;  /* 0x0000000a000a7308 */ /* 0x000e300000000800 */
[----:B------:R-:W1:Y:S01]  /*5240*/  MUFU.EX2 R11, R11 ;  /* 0x0000000b000b7308 */ /* 0x000e620000000800 */
[----:B0-----:R-:W-:Y:S01]  /*5250*/  FADD.FTZ R10, R10, 1 ;  /* 0x3f8000000a0a7421 */ /* 0x001fe20000010000 */
[----:B-1----:R-:W-:-:S06]  /*5260*/  FADD.FTZ R11, R11, 1 ;  /* 0x3f8000000b0b7421 */ /* 0x002fcc0000010000 */
[----:B------:R-:W0:Y:S08]  /*5270*/  MUFU.RCP R10, R10 ;  /* 0x0000000a000a7308 */ /* 0x000e300000001000 */
[----:B------:R-:W1:Y:S01]  /*5280*/  MUFU.RCP R11, R11 ;  /* 0x0000000b000b7308 */ /* 0x000e620000001000 */
[----:B0-----:R-:W-:Y:S01]  /*5290*/  FMUL.FTZ R58, R58, R10 ;  /* 0x0000000a3a3a7220 */ /* 0x001fe20000410000 */
[----:B-1----:R-:W-:Y:S01]  /*52a0*/  FMUL.FTZ R61, R61, R11 ;  /* 0x0000000b3d3d7220 */ /* 0x002fe20000410000 */
[----:B--2---:R-:W-:-:S02]  /*52b0*/  LEA R10, P0, R13, UR8, 0x1 ;  /* 0x000000080d0a7c11 */ /* 0x004fc4000f8008ff */
[----:B------:R-:W-:Y:S02]  /*52c0*/  MOV R11, R13 ;  /* 0x0000000d000b7202 */ /* 0x000fe40000000f00 */
[----:B------:R-:W2:Y:S02]  /*52d0*/  LDL.LU R13, [R1+0x110] ;  /* 0x00011000010d7983 */ /* 0x000ea40000300800 */
[----:B------:R-:W-:Y:S02]  /*52e0*/  LEA.HI.X R11, R11, UR9, R15, 0x1, P0 ;  /* 0x000000090b0b7c11 */ /* 0x000fe400080f0c0f */
[----:B------:R-:W2:Y:S01]  /*52f0*/  LDL.LU R15, [R1+0x148] ;  /* 0x00014800010f7983 */ /* 0x000ea20000300800 */
[----:B------:R-:W-:Y:S01]  /*5300*/  FFMA.FTZ R14, R16, R12, R14 ;  /* 0x0000000c100e7223 */ /* 0x000fe2000001000e */
[----:B------:R-:W-:-:S03]  /*5310*/  FMUL.FTZ R16, R44, -1.4426950216293334961 ;  /* 0xbfb8aa3b2c107820 */ /* 0x000fc60000410000 */
[----:B------:R-:W-:-:S03]  /*5320*/  FMUL.FTZ R12, R14, -1.4426950216293334961 ;  /* 0xbfb8aa3b0e0c7820 */ /* 0x000fc60000410000 */
[----:B------:R-:W0:Y:S08]  /*5330*/  MUFU.EX2 R16, R16 ;  /* 0x0000001000107308 */ /* 0x000e300000000800 */
[----:B------:R-:W1:Y:S01]  /*5340*/  MUFU.EX2 R12, R12 ;  /* 0x0000000c000c7308 */ /* 0x000e620000000800 */
[----:B0-----:R-:W-:-:S07]  /*5350*/  FADD.FTZ R16, R16, 1 ;  /* 0x3f80000010107421 */ /* 0x001fce0000010000 */
[----:B------:R-:W0:Y:S01]  /*5360*/  MUFU.RCP R16, R16 ;  /* 0x0000001000107308 */ /* 0x000e220000001000 */
[----:B-1----:R-:W-:-:S07]  /*5370*/  FADD.FTZ R12, R12, 1 ;  /* 0x3f8000000c0c7421 */ /* 0x002fce0000010000 */
[----:B------:R3:W1:Y:S01]  /*5380*/  MUFU.RCP R60, R12 ;  /* 0x0000000c003c7308 */ /* 0x0006620000001000 */
[----:B------:R-:W-:Y:S01]  /*5390*/  FMUL.FTZ R59, R43, R59 ;  /* 0x0000003b2b3b7220 */ /* 0x000fe20000410000 */
[----:B----4-:R-:W-:Y:S01]  /*53a0*/  F2FP.BF16.F32.PACK_AB R43, R31, R30 ;  /* 0x0000001e1f2b723e */ /* 0x010fe200000010ff */
[----:B0-----:R-:W-:Y:S01]  /*53b0*/  FMUL.FTZ R16, R44, R16 ;  /* 0x000000102c107220 */ /* 0x001fe20000410000 */
[----:B---3--:R-:W-:Y:S01]  /*53c0*/  LEA R12, P1, R9, UR8, 0x1 ;  /* 0x00000008090c7c11 */ /* 0x008fe2000f8208ff */
[----:B-1----:R-:W-:Y:S01]  /*53d0*/  FMUL.FTZ R60, R14, R60 ;  /* 0x0000003c0e3c7220 */ /* 0x002fe20000410000 */
[----:B-----5:R-:W-:Y:S02]  /*53e0*/  F2FP.BF16.F32.PACK_AB R14, R27, R26 ;  /* 0x0000001a1b0e723e */ /* 0x020fe400000010ff */
[----:B--2---:R-:W-:Y:S01]  /*53f0*/  LEA.HI.X R13, R9, UR9, R13, 0x1, P1 ;  /* 0x00000009090d7c11 */ /* 0x004fe200088f0c0d */
[----:B------:R-:W-:Y:S01]  /*5400*/  ULDC.64 UR8, c[0x0][0x238] ;  /* 0x00008e0000087ab9 */ /* 0x000fe20000000a00 */
[----:B------:R-:W2:Y:S01]  /*5410*/  LDL.LU R9, [R1+0xc0] ;  /* 0x0000c00001097983 */ /* 0x000ea20000300800 */
[----:B------:R-:W-:-:S02]  /*5420*/  PRMT R44, R15, 0x7610, R44 ;  /* 0x000076100f2c7816 */ /* 0x000fc4000000002c */
[----:B------:R-:W-:-:S03]  /*5430*/  PRMT R15, R15, 0x7632, R15 ;  /* 0x000076320f0f7816 */ /* 0x000fc6000000000f */
[----:B------:R0:W-:Y:S04]  /*5440*/  STG.E.U16 desc[UR6][R18.64+0x4], R44 ;  /* 0x0000042c12007986 */ /* 0x0001e8000c101506 */
[----:B------:R1:W-:Y:S04]  /*5450*/  STG.E.U16 desc[UR6][R18.64+0x6], R15 ;  /* 0x0000060f12007986 */ /* 0x0003e8000c101506 */
[----:B------:R3:W-:Y:S04]  /*5460*/  STG.E.U16 desc[UR6][R20.64], R43 ;  /* 0x0000002b14007986 */ /* 0x0007e8000c101506 */
[----:B0-----:R-:W4:Y:S04]  /*5470*/  LDL.LU R44, [R1+0xbc] ;  /* 0x0000bc00012c7983 */ /* 0x001f280000300800 */
[----:B------:R-:W5:Y:S01]  /*5480*/  LDL.LU R31, [R1+0xac] ;  /* 0x0000ac00011f7983 */ /* 0x000f620000300800 */
[----:B-1----:R-:W-:-:S03]  /*5490*/  PRMT R18, R43, 0x7632, R18 ;  /* 0x000076322b127816 */ /* 0x002fc60000000012 */
[----:B------:R-:W5:Y:S01]  /*54a0*/  LDL.LU R30, [R1+0xb0] ;  /* 0x0000b000011e7983 */ /* 0x000f620000300800 */
[----:B------:R-:W-:-:S03]  /*54b0*/  PRMT R19, R14, 0x7632, R19 ;  /* 0x000076320e137816 */ /* 0x000fc60000000013 */
[----:B------:R-:W5:Y:S01]  /*54c0*/  LDL.LU R27, [R1+0xa0] ;  /* 0x0000a000011b7983 */ /* 0x000f620000300800 */
[----:B------:R-:W-:-:S03]  /*54d0*/  F2FP.BF16.F32.PACK_AB R15, R22, R23 ;  /* 0x00000017160f723e */ /* 0x000fc600000010ff */
[----:B------:R-:W5:Y:S04]  /*54e0*/  LDL.LU R26, [R1+0xa4] ;  /* 0x0000a400011a7983 */ /* 0x000f680000300800 */
[----:B---3--:R-:W4:Y:S04]  /*54f0*/  LDL.LU R43, [R1+0xb4] ;  /* 0x0000b400012b7983 */ /* 0x008f280000300800 */
[----:B------:R-:W3:Y:S04]  /*5500*/  LDL.LU R22, [R1+0x144] ;  /* 0x0001440001167983 */ /* 0x000ee80000300800 */
[----:B------:R0:W-:Y:S04]  /*5510*/  STG.E.U16 desc[UR6][R20.64+0x4], R14 ;  /* 0x0000040e14007986 */ /* 0x0001e8000c101506 */
[----:B------:R-:W3:Y:S04]  /*5520*/  LDL.LU R23, [R1+0x140] ;  /* 0x0001400001177983 */ /* 0x000ee80000300800 */
[----:B------:R-:W-:Y:S01]  /*5530*/  STG.E.U16 desc[UR6][R20.64+0x2], R18 ;  /* 0x0000021214007986 */ /* 0x000fe2000c101506 */
[----:B0-----:R-:W-:-:S03]  /*5540*/  F2FP.BF16.F32.PACK_AB R14, R29, R28 ;  /* 0x0000001c1d0e723e */ /* 0x001fc600000010ff */
[----:B------:R0:W-:Y:S04]  /*5550*/  STG.E.U16 desc[UR6][R20.64+0x6], R19 ;  /* 0x0000061314007986 */ /* 0x0001e8000c101506 */
[----:B------:R-:W5:Y:S04]  /*5560*/  LDL.LU R29, [R1+0x88] ;  /* 0x00008800011d7983 */ /* 0x000f680000300800 */
[----:B------:R-:W5:Y:S04]  /*5570*/  LDL.LU R28, [R1+0x90] ;  /* 0x00009000011c7983 */ /* 0x000f680000300800 */
[----:B0-----:R-:W2:Y:S01]  /*5580*/  LDL.LU R21, [R1+0xc4] ;  /* 0x0000c40001157983 */ /* 0x001ea20000300800 */
[----:B------:R-:W-:-:S03]  /*5590*/  PRMT R18, R15, 0x7632, R18 ;  /* 0x000076320f127816 */ /* 0x000fc60000000012 */
[----:B---3--:R2:W-:Y:S02]  /*55a0*/  STG.E.U16 desc[UR6][R22.64], R15 ;  /* 0x0000000f16007986 */ /* 0x0085e4000c101506 */
[----:B--2---:R-:W-:Y:S02]  /*55b0*/  F2FP.BF16.F32.PACK_AB R15, R9, R21 ;  /* 0x00000015090f723e */ /* 0x004fe400000010ff */
[----:B------:R-:W2:Y:S01]  /*55c0*/  LDL.LU R9, [R1+0x13c] ;  /* 0x00013c0001097983 */ /* 0x000ea20000300800 */
[----:B------:R-:W-:-:S03]  /*55d0*/  PRMT R19, R14, 0x7632, R19 ;  /* 0x000076320e137816 */ /* 0x000fc60000000013 */
[----:B------:R4:W-:Y:S04]  /*55e0*/  STG.E.U16 desc[UR6][R22.64+0x4], R14 ;  /* 0x0000040e16007986 */ /* 0x0009e8000c101506 */
[----:B------:R-:W3:Y:S04]  /*55f0*/  LDL.LU R21, [R1+0x7c] ;  /* 0x00007c0001157983 */ /* 0x000ee80000300800 */
[----:B------:R-:W-:Y:S01]  /*5600*/  STG.E.U16 desc[UR6][R22.64+0x2], R18 ;  /* 0x0000021216007986 */ /* 0x000fe2000c101506 */
[----:B----4-:R-:W-:-:S03]  /*5610*/  F2FP.BF16.F32.PACK_AB R14, R43, R44 ;  /* 0x0000002c2b0e723e */ /* 0x010fc600000010ff */
[----:B------:R0:W-:Y:S04]  /*5620*/  STG.E.U16 desc[UR6][R22.64+0x6], R19 ;  /* 0x0000061316007986 */ /* 0x0001e8000c101506 */
[----:B------:R-:W4:Y:S04]  /*5630*/  LDL.LU R43, [R1+0x60] ;  /* 0x00006000012b7983 */ /* 0x000f280000300800 */
[----:B------:R-:W4:Y:S04]  /*5640*/  LDL.LU R44, [R1+0x64] ;  /* 0x00006400012c7983 */ /* 0x000f280000300800 */
[----:B0-----:R-:W3:Y:S01]  /*5650*/  LDL.LU R23, [R1+0x78] ;  /* 0x0000780001177983 */ /* 0x001ee20000300800 */
[----:B------:R-:W-:-:S03]  /*5660*/  PRMT R19, R14, 0x7632, R19 ;  /* 0x000076320e137816 */ /* 0x000fc60000000013 */
[----:B--2---:R5:W-:Y:S02]  /*5670*/  STG.E.U16 desc[UR6][R8.64+0x4], R14 ;  /* 0x0000040e08007986 */ /* 0x004be4000c101506 */
[----:B-----5:R-:W-:Y:S02]  /*5680*/  F2FP.BF16.F32.PACK_AB R14, R27, R26 ;  /* 0x0000001a1b0e723e */ /* 0x020fe400000010ff */
[----:B------:R-:W2:Y:S04]  /*5690*/  LDL.LU R26, [R1+0x58] ;  /* 0x00005800011a7983 */ /* 0x000ea80000300800 */
[----:B------:R-:W2:Y:S01]  /*56a0*/  LDL.LU R27, [R1+0x5c] ;  /* 0x00005c00011b7983 */ /* 0x000ea20000300800 */
[----:B------:R-:W-:-:S03]  /*56b0*/  PRMT R18, R15, 0x7632, R18 ;  /* 0x000076320f127816 */ /* 0x000fc60000000012 */
[----:B------:R0:W-:Y:S04]  /*56c0*/  STG.E.U16 desc[UR6][R8.64], R15 ;  /* 0x0000000f08007986 */ /* 0x0001e8000c101506 */
[----:B------:R-:W-:Y:S04]  /*56d0*/  STG.E.U16 desc[UR6][R8.64+0x2], R18 ;  /* 0x0000021208007986 */ /* 0x000fe8000c101506 */
[----:B------:R1:W-:Y:S01]  /*56e0*/  STG.E.U16 desc[UR6][R8.64+0x6], R19 ;  /* 0x0000061308007986 */ /* 0x0003e2000c101506 */
[----:B0-----:R-:W-:-:S03]  /*56f0*/  F2FP.BF16.F32.PACK_AB R15, R31, R30 ;  /* 0x0000001e1f0f723e */ /* 0x001fc600000010ff */
[----:B------:R-:W5:Y:S04]  /*5700*/  LDL.LU R30, [R1+0x50] ;  /* 0x00005000011e7983 */ /* 0x000f680000300800 */
[----:B------:R0:W-:Y:S01]  /*5710*/  STG.E.U16 desc[UR6][R24.64], R15 ;  /* 0x0000000f18007986 */ /* 0x0001e2000c101506 */
[----:B-1----:R-:W-:-:S03]  /*5720*/  PRMT R8, R15, 0x7632, R8 ;  /* 0x000076320f087816 */ /* 0x002fc60000000008 */
[----:B------:R-:W5:Y:S01]  /*5730*/  LDL.LU R31, [R1+0x54] ;  /* 0x00005400011f7983 */ /* 0x000f620000300800 */
[----:B------:R-:W-:-:S03]  /*5740*/  F2FP.BF16.F32.PACK_AB R9, R29, R28 ;  /* 0x0000001c1d09723e */ /* 0x000fc600000010ff */
[----:B------:R-:W5:Y:S01]  /*5750*/  LDL.LU R28, [R1+0x48] ;  /* 0x00004800011c7983 */ /* 0x000f620000300800 */
[----:B0-----:R-:W-:-:S03]  /*5760*/  PRMT R15, R14, 0x7632, R15 ;  /* 0x000076320e0f7816 */ /* 0x001fc6000000000f */
[----:B------:R-:W5:Y:S04]  /*5770*/  LDL.LU R29, [R1+0x4c] ;  /* 0x00004c00011d7983 */ /* 0x000f680000300800 */
[----:B------:R3:W-:Y:S04]  /*5780*/  STG.E.U16 desc[UR6][R24.64+0x2], R8 ;  /* 0x0000020818007986 */ /* 0x0007e8000c101506 */
[----:B------:R-:W5:Y:S04]  /*5790*/  LDL.LU R22, [R1+0x34] ;  /* 0x0000340001167983 */ /* 0x000f680000300800 */
[----:B------:R0:W-:Y:S01]  /*57a0*/  STG.E.U16 desc[UR6][R24.64+0x4], R14 ;  /* 0x0000040e18007986 */ /* 0x0001e2000c101506 */
[----:B---3--:R-:W-:-:S03]  /*57b0*/  F2FP.BF16.F32.PACK_AB R8, R23, R21 ;  /* 0x000000151708723e */ /* 0x008fc600000010ff */
[----:B------:R1:W-:Y:S04]  /*57c0*/  STG.E.U16 desc[UR6][R24.64+0x6], R15 ;  /* 0x0000060f18007986 */ /* 0x0003e8000c101506 */
[----:B------:R-:W3:Y:S01]  /*57d0*/  LDL.LU R23, [R1+0x3c] ;  /* 0x00003c0001177983 */ /* 0x000ee20000300800 */
[----:B0-----:R-:W-:-:S03]  /*57e0*/  PRMT R14, R9, 0x7632, R14 ;  /* 0x00007632090e7816 */ /* 0x001fc6000000000e */
[----:B------:R4:W-:Y:S04]  /*57f0*/  STG.E.U16 desc[UR6][R6.64], R9 ;  /* 0x0000000906007986 */ /* 0x0009e8000c101506 */
[----:B-1----:R-:W3:Y:S01]  /*5800*/  LDL.LU R24, [R1+0x40] ;  /* 0x0000400001187983 */ /* 0x002ee20000300800 */
[----:B------:R-:W-:-:S03]  /*5810*/  PRMT R15, R8, 0x7632, R15 ;  /* 0x00007632080f7816 */ /* 0x000fc6000000000f */
[----:B------:R-:W3:Y:S01]  /*5820*/  LDL.LU R25, [R1+0x44] ;  /* 0x0000440001197983 */ /* 0x000ee20000300800 */
[----:B----4-:R-:W-:-:S03]  /*5830*/  F2FP.BF16.F32.PACK_AB R9, R43, R44 ;  /* 0x0000002c2b09723e */ /* 0x010fc600000010ff */
[----:B------:R-:W4:Y:S04]  /*5840*/  LDL.LU R21, [R1+0x8] ;  /* 0x0000080001157983 */ /* 0x000f280000300800 */
[----:B------:R-:W4:Y:S04]  /*5850*/  LDL.LU R43, [R1+0xc] ;  /* 0x00000c00012b7983 */ /* 0x000f280000300800 */
[----:B------:R2:W-:Y:S04]  /*5860*/  STG.E.U16 desc[UR6][R6.64+0x4], R8 ;  /* 0x0000040806007986 */ /* 0x0005e8000c101506 */
[----:B------:R-:W4:Y:S01]  /*5870*/  LDL.LU R44, [R1] ;  /* 0x00000000012c7983 */ /* 0x000f220000300800 */
[----:B--2---:R-:W-:-:S03]  /*5880*/  F2FP.BF16.F32.PACK_AB R8, R26, R27 ;  /* 0x0000001b1a08723e */ /* 0x004fc600000010ff */
[----:B------:R-:W2:Y:S04]  /*5890*/  LDL.LU R26, [R1+0x138] ;  /* 0x00013800011a7983 */ /* 0x000ea80000300800 */
[----:B------:R-:W2:Y:S04]  /*58a0*/  LDL.LU R27, [R1+0x134] ;  /* 0x00013400011b7983 */ /* 0x000ea80000300800 */
[----:B------:R-:W-:Y:S04]  /*58b0*/  STG.E.U16 desc[UR6][R6.64+0x2], R14 ;  /* 0x0000020e06007986 */ /* 0x000fe8000c101506 */
[----:B------:R0:W-:Y:S02]  /*58c0*/  STG.E.U16 desc[UR6][R6.64+0x6], R15 ;  /* 0x0000060f06007986 */ /* 0x0001e4000c101506 */
[----:B0-----:R-:W-:-:S02]  /*58d0*/  PRMT R6, R9, 0x7632, R6 ;  /* 0x0000763209067816 */ /* 0x001fc40000000006 */
[----:B-----5:R-:W-:Y:S02]  /*58e0*/  F2FP.BF16.F32.PACK_AB R7, R30, R31 ;  /* 0x0000001f1e07723e */ /* 0x020fe400000010ff */
[----:B------:R-:W5:Y:S04]  /*58f0*/  LDL.LU R30, [R1+0x130] ;  /* 0x00013000011e7983 */ /* 0x000f680000300800 */
[----:B------:R-:W5:Y:S04]  /*5900*/  LDL.LU R31, [R1+0x12c] ;  /* 0x00012c00011f7983 */ /* 0x000f680000300800 */
[----:B--2---:R0:W-:Y:S02]  /*5910*/  STG.E.U16 desc[UR6][R26.64+0x2], R6 ;  /* 0x000002061a007986 */ /* 0x0041e4000c101506 */
[----:B0-----:R-:W-:-:S02]  /*5920*/  F2FP.BF16.F32.PACK_AB R6, R28, R29 ;  /* 0x0000001d1c06723e */ /* 0x001fc400000010ff */
[----:B------:R-:W2:Y:S04]  /*5930*/  LDL.LU R28, [R1+0x128] ;  /* 0x00012800011c7983 */ /* 0x000ea80000300800 */
[----:B------:R-:W2:Y:S01]  /*5940*/  LDL.LU R29, [R1+0x124] ;  /* 0x00012400011d7983 */ /* 0x000ea20000300800 */
[----:B------:R-:W-:-:S03]  /*5950*/  PRMT R15, R6, 0x7610, R15 ;  /* 0x00007610060f7816 */ /* 0x000fc6000000000f */
[----:B------:R0:W-:Y:S01]  /*5960*/  STG.E.U16 desc[UR6][R26.64], R9 ;  /* 0x000000091a007986 */ /* 0x0001e2000c101506 */
[----:B------:R-:W-:Y:S02]  /*5970*/  PRMT R19, R6, 0x7632, R19 ;  /* 0x0000763206137816 */ /* 0x000fe40000000013 */
[----:B---3--:R-:W-:Y:S02]  /*5980*/  F2FP.BF16.F32.PACK_AB R6, R22, R23 ;  /* 0x000000171606723e */ /* 0x008fe400000010ff */
[----:B0-----:R-:W-:Y:S02]  /*5990*/  PRMT R9, R8, 0x7632, R9 ;  /* 0x0000763208097816 */ /* 0x001fe40000000009 */
[----:B------:R-:W-:-:S03]  /*59a0*/  PRMT R20, R6, 0x7632, R20 ;  /* 0x0000763206147816 */ /* 0x000fc60000000014 */
[----:B------:R0:W-:Y:S02]  /*59b0*/  STG.E.U16 desc[UR6][R26.64+0x6], R9 ;  /* 0x000006091a007986 */ /* 0x0001e4000c101506 */
[----:B0-----:R-:W-:Y:S02]  /*59c0*/  PRMT R9, R6, 0x7610, R9 ;  /* 0x0000761006097816 */ /* 0x001fe40000000009 */
[----:B----4-:R-:W-:Y:S02]  /*59d0*/  F2FP.BF16.F32.PACK_AB R6, R44, R55 ;  /* 0x000000372c06723e */ /* 0x010fe400000010ff */
[----:B------:R-:W3:Y:S04]  /*59e0*/  LDL.LU R55, [R1+0x120] ;  /* 0x0001200001377983 */ /* 0x000ee80000300800 */
[----:B------:R-:W4:Y:S01]  /*59f0*/  LDL.LU R44, [R1+0x8c] ;  /* 0x00008c00012c7983 */ /* 0x000f220000300800 */
[----:B------:R-:W-:-:S02]  /*5a00*/  PRMT R14, R7, 0x7632, R14 ;  /* 0x00007632070e7816 */ /* 0x000fc4000000000e */
[----:B------:R-:W-:Y:S01]  /*5a10*/  F2FP.BF16.F32.PACK_AB R18, R24, R25 ;  /* 0x000000191812723e */ /* 0x000fe200000010ff */
[----:B------:R0:W-:Y:S01]  /*5a20*/  STG.E.U16 desc[UR6][R26.64+0x4], R8 ;  /* 0x000004081a007986 */ /* 0x0001e2000c101506 */
[----:B------:R-:W-:Y:S02]  /*5a30*/  F2FP.BF16.F32.PACK_AB R3, R4, R3 ;  /* 0x000000030403723e */ /* 0x000fe400000010ff */
[----:B------:R-:W-:Y:S02]  /*5a40*/  PRMT R4, R6, 0x7632, R4 ;  /* 0x0000763206047816 */ /* 0x000fe40000000004 */
[----:B------:R-:W-:Y:S02]  /*5a50*/  F2FP.BF16.F32.PACK_AB R0, R2, R0 ;  /* 0x000000000200723e */ /* 0x000fe400000010ff */
[----:B------:R-:W-:Y:S02]  /*5a60*/  PRMT R2, R3, 0x7632, R2 ;  /* 0x0000763203027816 */ /* 0x000fe40000000002 */
[----:B0-----:R-:W-:-:S02]  /*5a70*/  PRMT R8, R18, 0x7632, R8 ;  /* 0x0000763212087816 */ /* 0x001fc40000000008 */
        /* <DEDUP_REMOVED lines=9> */
[----:B------:R-:W-:Y:S01]  /*5b10*/  F2FP.BF16.F32.PACK_AB R59, R60, R59 ;  /* 0x0000003b3c3b723e */ /* 0x000fe200000010ff */
[----:B------:R-:W-:Y:S01]  /*5b20*/  ULOP3.LUT UR4, UR4, 0x1, URZ, 0x3c, !UPT ;  /* 0x0000000104047892 */ /* 0x000fe2000f8e3c3f */
[----:B--2---:R0:W-:Y:S04]  /*5b30*/  STG.E.U16 desc[UR6][R28.64], R7 ;  /* 0x000000071c007986 */ /* 0x0041e8000c101506 */
[----:B------:R1:W-:Y:S01]  /*5b40*/  STG.E.U16 desc[UR6][R28.64+0x2], R14 ;  /* 0x0000020e1c007986 */ /* 0x0003e2000c101506 */
[----:B0-----:R-:W-:-:S03]  /*5b50*/  F2FP.BF16.F32.PACK_AB R7, R21, R43 ;  /* 0x0000002b1507723e */ /* 0x001fc600000010ff */
[----:B------:R-:W-:Y:S01]  /*5b60*/  STG.E.U16 desc[UR6][R28.64+0x4], R15 ;  /* 0x0000040f1c007986 */ /* 0x000fe2000c101506 */
[----:B-1----:R-:W-:-:S03]  /*5b70*/  PRMT R14, R7, 0x7632, R14 ;  /* 0x00007632070e7816 */ /* 0x002fc6000000000e */
[----:B------:R-:W-:Y:S04]  /*5b80*/  STG.E.U16 desc[UR6][R28.64+0x6], R19 ;  /* 0x000006131c007986 */ /* 0x000fe8000c101506 */
[----:B-----5:R0:W-:Y:S04]  /*5b90*/  STG.E.U16 desc[UR6][R30.64], R18 ;  /* 0x000000121e007986 */ /* 0x0201e8000c101506 */
[----:B------:R-:W-:Y:S04]  /*5ba0*/  STG.E.U16 desc[UR6][R30.64+0x2], R8 ;  /* 0x000002081e007986 */ /* 0x000fe8000c101506 */
[----:B------:R-:W-:Y:S04]  /*5bb0*/  STG.E.U16 desc[UR6][R30.64+0x4], R9 ;  /* 0x000004091e007986 */ /* 0x000fe8000c101506 */
[----:B------:R-:W-:Y:S01]  /*5bc0*/  STG.E.U16 desc[UR6][R30.64+0x6], R20 ;  /* 0x000006141e007986 */ /* 0x000fe2000c101506 */
[----:B0-----:R-:W-:-:S03]  /*5bd0*/  PRMT R18, R46, 0x7632, R18 ;  /* 0x000076322e127816 */ /* 0x001fc60000000012 */
[----:B------:R0:W-:Y:S01]  /*5be0*/  STG.E.U16 desc[UR6][R32.64], R7 ;  /* 0x0000000720007986 */ /* 0x0001e2000c101506 */
[----:B------:R-:W-:-:S03]  /*5bf0*/  PRMT R19, R50, 0x7632, R19 ;  /* 0x0000763232137816 */ /* 0x000fc60000000013 */
[----:B------:R-:W-:Y:S04]  /*5c00*/  STG.E.U16 desc[UR6][R32.64+0x2], R14 ;  /* 0x0000020e20007986 */ /* 0x000fe8000c101506 */
[----:B------:R-:W-:Y:S04]  /*5c10*/  STG.E.U16 desc[UR6][R32.64+0x4], R6 ;  /* 0x0000040620007986 */ /* 0x000fe8000c101506 */
[----:B------:R-:W-:Y:S01]  /*5c20*/  STG.E.U16 desc[UR6][R32.64+0x6], R4 ;  /* 0x0000060420007986 */ /* 0x000fe2000c101506 */
[----:B0-----:R-:W-:-:S03]  /*5c30*/  PRMT R7, R0, 0x7632, R7 ;  /* 0x0000763200077816 */ /* 0x001fc60000000007 */
[----:B------:R0:W-:Y:S04]  /*5c40*/  STG.E.U16 desc[UR6][R34.64], R3 ;  /* 0x0000000322007986 */ /* 0x0001e8000c101506 */
[----:B------:R1:W-:Y:S01]  /*5c50*/  STG.E.U16 desc[UR6][R34.64+0x4], R0 ;  /* 0x0000040022007986 */ /* 0x0003e2000c101506 */
[----:B---3--:R-:W-:-:S03]  /*5c60*/  IADD3 R55, P0, R55, 0x5, RZ ;  /* 0x0000000537377810 */ /* 0x008fc60007f1e0ff */
[----:B------:R2:W-:Y:S01]  /*5c70*/  STG.E.U16 desc[UR6][R34.64+0x2], R2 ;  /* 0x0000020222007986 */ /* 0x0005e2000c101506 */
[----:B0-----:R-:W-:-:S03]  /*5c80*/  PRMT R3, R5, 0x7632, R3 ;  /* 0x0000763205037816 */ /* 0x001fc60000000003 */
[----:B------:R-:W-:Y:S01]  /*5c90*/  STG.E.U16 desc[UR6][R34.64+0x6], R7 ;  /* 0x0000060722007986 */ /* 0x000fe2000c101506 */
[----:B-1----:R-:W-:-:S03]  /*5ca0*/  PRMT R0, R48, 0x7632, R0 ;  /* 0x0000763230007816 */ /* 0x002fc60000000000 */
[----:B------:R-:W-:Y:S01]  /*5cb0*/  STG.E.U16 desc[UR6][R36.64], R46 ;  /* 0x0000002e24007986 */ /* 0x000fe2000c101506 */
[----:B--2---:R-:W-:-:S03]  /*5cc0*/  PRMT R2, R53, 0x7632, R2 ;  /* 0x0000763235027816 */ /* 0x004fc60000000002 */
[----:B------:R-:W-:Y:S01]  /*5cd0*/  STG.E.U16 desc[UR6][R36.64+0x2], R18 ;  /* 0x0000021224007986 */ /* 0x000fe2000c101506 */
[----:B------:R-:W-:-:S03]  /*5ce0*/  PRMT R20, R56, 0x7632, R20 ;  /* 0x0000763238147816 */ /* 0x000fc60000000014 */
[----:B------:R0:W-:Y:S01]  /*5cf0*/  STG.E.U16 desc[UR6][R36.64+0x4], R5 ;  /* 0x0000040524007986 */ /* 0x0001e2000c101506 */
[----:B------:R-:W-:-:S03]  /*5d00*/  PRMT R6, R16, 0x7632, R6 ;  /* 0x0000763210067816 */ /* 0x000fc60000000006 */
[----:B------:R-:W-:Y:S01]  /*5d10*/  STG.E.U16 desc[UR6][R36.64+0x6], R3 ;  /* 0x0000060324007986 */ /* 0x000fe2000c101506 */
[----:B----4-:R-:W-:-:S03]  /*5d20*/  IADD3.X R44, RZ, R44, RZ, P0, !PT ;  /* 0x0000002cff2c7210 */ /* 0x010fc600007fe4ff */
[----:B------:R-:W-:Y:S04]  /*5d30*/  STG.E.U16 desc[UR6][R38.64], R50 ;  /* 0x0000003226007986 */ /* 0x000fe8000c101506 */
[----:B------:R-:W-:Y:S01]  /*5d40*/  STG.E.U16 desc[UR6][R38.64+0x2], R19 ;  /* 0x0000021326007986 */ /* 0x000fe2000c101506 */
[----:B0-----:R-:W-:-:S03]  /*5d50*/  PRMT R5, R42, 0x7632, R5 ;  /* 0x000076322a057816 */ /* 0x001fc60000000005 */
[----:B------:R-:W-:Y:S04]  /*5d60*/  STG.E.U16 desc[UR6][R38.64+0x4], R48 ;  /* 0x0000043026007986 */ /* 0x000fe8000c101506 */
[----:B------:R0:W-:Y:S04]  /*5d70*/  STG.E.U16 desc[UR6][R38.64+0x6], R0 ;  /* 0x0000060026007986 */ /* 0x0001e8000c101506 */
[----:B------:R1:W-:Y:S01]  /*5d80*/  STG.E.U16 desc[UR6][R40.64+0x6], R2 ;  /* 0x0000060228007986 */ /* 0x0003e2000c101506 */
[----:B------:R-:W-:-:S03]  /*5d90*/  ISETP.GE.U32.AND P0, PT, R55, UR8, PT ;  /* 0x0000000837007c0c */ /* 0x000fc6000bf06070 */
        /* <DEDUP_REMOVED lines=17> */
.L_x_1363:
        /* <DEDUP_REMOVED lines=13> */
.L_x_2778:


//--------------------- .text._ZN13group_norm_v214gn_cuda_kernelI13__nv_bfloat16Li320ELi3ELi16ELi20ELi4096ELb1ELi64ELi320ELi320ELi4ELb1ELi6ELb0ELb0ENS_16CompileConditionILi900EEEEEvPT_PKS4_S7_S7_flPfS8_Pj --------------------------
	.section	.text._ZN13group_norm_v214gn_cuda_kernelI13__nv_bfloat16Li320ELi3ELi16ELi20ELi4096ELb1ELi64ELi320ELi320ELi4ELb1ELi6ELb0ELb0ENS_16CompileConditionILi900EEEEEvPT_PKS4_S7_S7_flPfS8_Pj,"ax",@progbits
	.align	128
        .global         _ZN13group_norm_v214gn_cuda_kernelI13__nv_bfloat16Li320ELi3ELi16ELi20ELi4096ELb1ELi64ELi320ELi320ELi4ELb1ELi6ELb0ELb0ENS_16CompileConditionILi900EEEEEvPT_PKS4_S7_S7_flPfS8_Pj
        .type           _ZN13group_norm_v214gn_cuda_kernelI13__nv_bfloat16Li320ELi3ELi16ELi20ELi4096ELb1ELi64ELi320ELi320ELi4ELb1ELi6ELb0ELb0ENS_16CompileConditionILi900EEEEEvPT_PKS4_S7_S7_flPfS8_Pj,@function
        .size           _ZN13group_norm_v214gn_cuda_kernelI13__nv_bfloat16Li320ELi3ELi16ELi20ELi4096ELb1ELi64ELi320ELi320ELi4ELb1ELi6ELb0ELb0ENS_16CompileConditionILi900EEEEEvPT_PKS4_S7_S7_flPfS8_Pj,(.L_x_2779 - _ZN13group_norm_v214gn_cuda_kernelI13__nv_bfloat16Li320ELi3ELi16ELi20ELi4096ELb1ELi64ELi320ELi320ELi4ELb1ELi6ELb0ELb0ENS_16CompileConditionILi900EEEEEvPT_PKS4_S7_S7_flPfS8_Pj)
        .other          _ZN13group_norm_v214gn_cuda_kernelI13__nv_bfloat16Li320ELi3ELi16ELi20ELi4096ELb1ELi64ELi320ELi320ELi4ELb1ELi6ELb0ELb0ENS_16CompileConditionILi900EEEEEvPT_PKS4_S7_S7_flPfS8_Pj,@"STO_CUDA_ENTRY STV_DEFAULT"
_ZN13group_norm_v214gn_cuda_kernelI13__nv_bfloat16Li320ELi3ELi16ELi20ELi4096ELb1ELi64ELi320ELi320ELi4ELb1ELi6ELb0ELb0ENS_16CompileConditionILi900EEEEEvPT_PKS4_S7_S7_flPfS8_Pj:
.text._ZN13group_norm_v214gn_cuda_kernelI13__nv_bfloat16Li320ELi3ELi16ELi20ELi4096ELb1ELi64ELi320ELi320ELi4ELb1ELi6ELb0ELb0ENS_16CompileConditionILi900EEEEEvPT_PKS4_S7_S7_flPfS8_Pj:
        /* <DEDUP_REMOVED lines=28> */
.L_x_1374:
        /* <DEDUP_REMOVED lines=441> */
.L_x_1365:
[----:B------:R-:W-:Y:S05]  /*1d50*/  BSYNC B0 ;  /* 0x0000000000007941 */ /* 0x000fea0003800000 */
.L_x_1364:
        /* <DEDUP_REMOVED lines=26> */
.L_x_1367:
[----:B------:R-:W-:Y:S05]  /*1f00*/  BSYNC B0 ;  /* 0x0000000000007941 */ /* 0x000fea0003800000 */
.L_x_1366:
        /* <DEDUP_REMOVED lines=11> */
.L_x_1369:
[----:B------:R-:W2:Y:S04]  /*1fc0*/  LD.E.STRONG.GPU R49, desc[UR6][R46.64] ;  /* 0x000000062e317980 */ /* 0x000ea8000c10f900 */
[----:B--2---:R-:W-:Y:S01]  /*1fd0*/  CCTL.IVALL ;  /* 0x00000000ff00798f */ /* 0x004fe20002000000 */
[----:B------:R-:W-:Y:S05]  /*1fe0*/  YIELD ;  /* 0x0000000000007946 */ /* 0x000fea0003800000 */
[----:B-----5:R-:W-:-:S04]  /*1ff0*/  LOP3.LUT R49, R49, R48, RZ, 0x3c, !PT ;  /* 0x0000003031317212 */ /* 0x020fc800078e3cff */
[----:B------:R-:W-:-:S13]  /*2000*/  ISETP.GT.AND P1, PT, R49, -0x1, PT ;  /* 0xffffffff3100780c */ /* 0x000fda0003f24270 */
[----:B------:R-:W-:Y:S05]  /*2010*/  @P1 BRA `(.L_x_1369) ;  /* 0xfffffffc00e81947 */ /* 0x000fea000383ffff */
.L_x_1368:
        /* <DEDUP_REMOVED lines=37> */
.L_x_1371:
[----:B------:R-:W-:Y:S05]  /*2270*/  BSYNC B0 ;  /* 0x0000000000007941 */ /* 0x000fea0003800000 */
.L_x_1370:
        /* <DEDUP_REMOVED lines=84> */
.L_x_1373:
[----:B------:R-:W-:Y:S05]  /*27c0*/  BSYNC B0 ;  /* 0x0000000000007941 */ /* 0x000fea0003800000 */
.L_x_1372:
        /* <DEDUP_REMOVED lines=878> */
.L_x_1375:
        /* <DEDUP_REMOVED lines=13> */
.L_x_2779:


//--------------------- .text._ZN13group_norm_v218gn_bwd_cuda_kernelI6__halfLi320ELi3ELi32ELi10ELi4096ELb0ELb1ELi16ELi320ELi320ELi4ELb1ELi1ELb0ELb0ELNS_15WgradSyncMethodE3ENS_16CompileConditionILi900EEEEEvPT_S6_S6_PKS5_S8_S8_S8_PKfflPfPj --------------------------
	.section	.text._ZN13group_norm_v218gn_bwd_cuda_kernelI6__halfLi320ELi3ELi32ELi10ELi4096ELb0ELb1ELi16ELi320ELi320ELi4ELb1ELi1ELb0ELb0ELNS_15WgradSyncMethodE3ENS_16CompileConditionILi900EEEEEvPT_S6_S6_PKS5_S8_S8_S8_PKfflPfPj,"ax",@progbits
	.align	128
        .global         _ZN13group_norm_v218gn_bwd_cuda_kernelI6__halfLi320ELi3ELi32ELi10ELi4096ELb0ELb1ELi16ELi320ELi320ELi4ELb1ELi1ELb0ELb0ELNS_15WgradSyncMethodE3ENS_16CompileConditionILi900EEEEEvPT_S6_S6_PKS5_S8_S8_S8_PKfflPfPj
        .type           _ZN13group_norm_v218gn_bwd_cuda_kernelI6__halfLi320ELi3ELi32ELi10ELi4096ELb0ELb1ELi16ELi320ELi320ELi4ELb1ELi1ELb0ELb0ELNS_15WgradSyncMethodE3ENS_16CompileConditionILi900EEEEEvPT_S6_S6_PKS5_S8_S8_S8_PKfflPfPj,@function
        .size           _ZN13group_norm_v218gn_bwd_cuda_kernelI6__halfLi320ELi3ELi32ELi10ELi4096ELb0ELb1ELi16ELi320ELi320ELi4ELb1ELi1ELb0ELb0ELNS_15WgradSyncMethodE3ENS_16CompileConditionILi900EEEEEvPT_S6_S6_PKS5_S8_S8_S8_PKfflPfPj,(.L_x_2780 - _ZN13group_norm_v218gn_bwd_cuda_kernelI6__halfLi320ELi3ELi32ELi10ELi4096ELb0ELb1ELi16ELi320ELi320ELi4ELb1ELi1ELb0ELb0ELNS_15WgradSyncMethodE3ENS_16CompileConditionILi900EEEEEvPT_S6_S6_PKS5_S8_S8_S8_PKfflPfPj)
        .other          _ZN13group_norm_v218gn_bwd_cuda_kernelI6__halfLi320ELi3ELi32ELi10ELi4096ELb0ELb1ELi16ELi320ELi320ELi4ELb1ELi1ELb0ELb0ELNS_15WgradSyncMethodE3ENS_16CompileConditionILi900EEEEEvPT_S6_S6_PKS5_S8_S8_S8_PKfflPfPj,@"STO_CUDA_ENTRY STV_DEFAULT"
_ZN13group_norm_v218gn_bwd_cuda_kernelI6__halfLi320ELi3ELi32ELi10ELi4096ELb0ELb1ELi16ELi320ELi320ELi4ELb1ELi1ELb0ELb0ELNS_15WgradSyncMethodE3ENS_16CompileConditionILi900EEEEEvPT_S6_S6_PKS5_S8_S8_S8_PKfflPfPj:
.text._ZN13group_norm_v218gn_bwd_cuda_kernelI6__halfLi320ELi3ELi32ELi10ELi4096ELb0ELb1ELi16ELi320ELi320ELi4ELb1ELi1ELb0ELb0ELNS_15WgradSyncMethodE3ENS_16CompileConditionILi900EEEEEvPT_S6_S6_PKS5_S8_S8_S8_PKfflPfPj:
        /* <DEDUP_REMOVED lines=29> */
.L_x_1378:
[----:B------:R-:W2:Y:S04]  /*01d0*/  LD.E.STRONG.GPU R0, desc[UR12][R2.64] ;  /* 0x0000000c02007980 */ /* 0x000ea8000c10f900 */
[----:B--2---:R-:W-:Y:S01]  /*01e0*/  CCTL.IVALL ;  /* 0x00000000ff00798f */ /* 0x004fe20002000000 */
[----:B------:R-:W-:Y:S05]  /*01f0*/  YIELD ;  /* 0x0000000000007946 */ /* 0x000fea0003800000 */
[----:B-----5:R-:W-:-:S04]  /*0200*/  LOP3.LUT R0, R0, R5, RZ, 0x3c, !PT ;  /* 0x0000000500007212 */ /* 0x020fc800078e3cff */
[----:B------:R-:W-:-:S13]  /*0210*/  ISETP.GT.AND P0, PT, R0, -0x1, PT ;  /* 0xffffffff0000780c */ /* 0x000fda0003f04270 */
[----:B------:R-:W-:Y:S05]  /*0220*/  @P0 BRA `(.L_x_1378) ;  /* 0xfffffffc00e80947 */ /* 0x000fea000383ffff */
.L_x_1377:
[----:B------:R-:W-:Y:S05]  /*0230*/  WARPSYNC.ALL ;  /* 0x0000000000007948 */ /* 0x000fea0003800000 */
[----:B------:R-:W-:Y:S06]  /*0240*/  BAR.SYNC.DEFER_BLOCKING 0x0 ;  /* 0x0000000000007b1d */ /* 0x000fec0000010000 */
[----:B------:R-:W-:Y:S05]  /*0250*/  BRA `(.L_x_1379) ;  /* 0x0000003000807947 */ /* 0x000fea0003800000 */
.L_x_1376:
        /* <DEDUP_REMOVED lines=20> */
[C---:B------:R-:W-:Y:S02]  /*03a0*/  IADD3 R2, R6.reuse, 0x50, RZ ;  /* 0x0000005006027810 */ /* 0x040fe40007ffe0ff */
[----:B------:R-:W-:-:S02]  /*03b0*/  IADD3 R10, R6, 0xa0, RZ ;  /* 0x000000a0060a7810 */ /* 0x000fc40007ffe0ff */
[----:B------:R-:W-:Y:S02]  /*03c0*/  SHF.R.S32.HI R7, RZ, 0x1f, R2 ;  /* 0x0000001fff077819 */ /* 0x000fe40000011402 */
[----:B------:R-:W-:Y:S02]  /*03d0*/  IADD3 R12, R6, 0xf0, RZ ;  /* 0x000000f0060c7810 */ /* 0x000fe40007ffe0ff */
[----:B------:R-:W-:Y:S02]  /*03e0*/  IADD3 R6, R3, 0x2, RZ ;  /* 0x0000000203067810 */ /* 0x000fe40007ffe0ff */
[----:B------:R-:W-:Y:S01]  /*03f0*/  LEA.HI R9, R7, R2, RZ, 0x2 ;  /* 0x0000000207097211 */ /* 0x000fe200078f10ff */
[----:B------:R-:W-:Y:S01]  /*0400*/  IMAD.WIDE.U32 R2, R3, -0x33333333, RZ ;  /* 0xcccccccd03027825 */ /* 0x000fe200078e00ff */
[----:B------:R-:W-:Y:S01]  /*0410*/  SHF.R.S32.HI R11, RZ, 0x1f, R10 ;  /* 0x0000001fff0b7819 */ /* 0x000fe2000001140a */
[----:B0-----:R-:W-:Y:S01]  /*0420*/  ULEA UR6, UR6, UR4, 0x18 ;  /* 0x0000000406067291 */ /* 0x001fe2000f8ec03f */
[----:B------:R-:W-:Y:S01]  /*0430*/  SHF.R.S32.HI R13, RZ, 0x1f, R12 ;  /* 0x0000001fff0d7819 */ /* 0x000fe2000001140c */
[----:B------:R-:W-:Y:S01]  /*0440*/  IMAD.WIDE.U32 R6, R6, -0x33333333, RZ ;  /* 0xcccccccd06067825 */ /* 0x000fe200078e00ff */
[----:B------:R-:W-:Y:S01]  /*0450*/  LEA.HI R11, R11, R10, RZ, 0x2 ;  /* 0x0000000a0b0b7211 */ /* 0x000fe200078f10ff */
[----:B------:R-:W-:Y:S01]  /*0460*/  UMOV UR4, URZ ;  /* 0x0000003f00047c82 */ /* 0x000fe20008000000 */
[----:B------:R-:W-:-:S02]  /*0470*/  SHF.R.U32.HI R10, RZ, 0x3, R3 ;  /* 0x00000003ff0a7819 */ /* 0x000fc40000011603 */
[----:B------:R-:W-:Y:S02]  /*0480*/  SHF.R.U32.HI R2, RZ, 0x3, R7 ;  /* 0x00000003ff027819 */ /* 0x000fe40000011607 */
        /* <DEDUP_REMOVED lines=9> */
[C---:B0-----:R-:W-:Y:S02]  /*0520*/  LOP3.LUT R2, R8.reuse, 0x3, R3, 0x78, !PT ;  /* 0x0000000308027812 */ /* 0x041fe400078e7803 */
[----:B------:R-:W-:-:S03]  /*0530*/  LOP3.LUT R3, R8, 0x3, R9, 0x78, !PT ;  /* 0x0000000308037812 */ /* 0x000fc600078e7809 */
[----:B------:R0:W-:Y:S04]  /*0540*/  STL [R1+0x30], R2 ;  /* 0x0000300201007387 */ /* 0x0001e80000100800 */
[----:B------:R-:W-:Y:S04]  /*0550*/  STL [R1+0x2c], R3 ;  /* 0x00002c0301007387 */ /* 0x000fe80000100800 */
[----:B------:R2:W-:Y:S01]  /*0560*/  STL [R1+0x28], R0 ;  /* 0x0000280001007387 */ /* 0x0005e20000100800 */
[----:B0-----:R-:W-:-:S05]  /*0570*/  LOP3.LUT R2, R8, 0x3, R13, 0x78, !PT ;  /* 0x0000000308027812 */ /* 0x001fca00078e780d */
[----:B------:R0:W-:Y:S01]  /*0580*/  STL [R1+0x24], R2 ;  /* 0x0000240201007387 */ /* 0x0001e20000100800 */
[--C-:B--2---:R-:W-:Y:S02]  /*0590*/  HADD2.F32 R0, -RZ, R4.reuse.H0_H0 ;  /* 0x20000004ff007230 */ /* 0x104fe40000004100 */
[----:B------:R-:W-:Y:S02]  /*05a0*/  HADD2.F32 R3, -RZ, R4.H1_H1 ;  /* 0x30000004ff037230 */ /* 0x000fe40000004100 */
[--C-:B0-----:R-:W-:Y:S02]  /*05b0*/  HADD2.F32 R2, -RZ, R5.reuse.H0_H0 ;  /* 0x20000005ff027230 */ /* 0x101fe40000004100 */
[----:B------:R-:W-:-:S07]  /*05c0*/  HADD2.F32 R4, -RZ, R5.H1_H1 ;  /* 0x30000005ff047230 */ /* 0x000fce0000004100 */
.L_x_1395:
[----:B-1----:R-:W2:Y:S01]  /*05d0*/  LDL R8, [R1+0x1c] ;  /* 0x00001c0001087983 */ /* 0x002ea20000100800 */
[----:B------:R-:W-:Y:S01]  /*05e0*/  HFMA2.MMA R7, -RZ, RZ, 0, 0 ;  /* 0x00000000ff077435 */ /* 0x000fe200000001ff */
[----:B------:R-:W-:Y:S01]  /*05f0*/  USHF.L.U32 UR7, UR16, 0x4, URZ ;  /* 0x0000000410077899 */ /* 0x000fe2000800063f */
[----:B------:R-:W-:Y:S01]  /*0600*/  MOV R5, UR10 ;  /* 0x0000000a00057c02 */ /* 0x000fe20008000f00 */
[----:B------:R-:W3:Y:S01]  /*0610*/  LDL R17, [R1+0x20] ;  /* 0x0000200001117983 */ /* 0x000ee20000100800 */
[----:B------:R-:W-:Y:S02]  /*0620*/  USHF.L.U32 UR9, UR10, 0x5, URZ ;  /* 0x000000050a097899 */ /* 0x000fe4000800063f */
[----:B------:R-:W-:Y:S01]  /*0630*/  ULOP3.LUT UR7, UR7, 0xff0, URZ, 0xc0, !UPT ;  /* 0x00000ff007077892 */ /* 0x000fe2000f8ec03f */
[----:B------:R-:W0:Y:S01]  /*0640*/  S2R R41, SR_TID.X ;  /* 0x0000000000297919 */ /* 0x000e220000002100 */
[----:B------:R-:W-:Y:S01]  /*0650*/  USHF.L.U64.HI UR11, UR10, 0x5, UR5 ;  /* 0x000000050a0b7899 */ /* 0x000fe20008010205 */
[----:B------:R-:W-:Y:S01]  /*0660*/  ULDC.64 UR14, c[0x0][0x248] ;  /* 0x00009200000e7ab9 */ /* 0x000fe20000000a00 */
[----:B------:R-:W-:Y:S01]  /*0670*/  ULDC.64 UR18, c[0x0][0x230] ;  /* 0x00008c0000127ab9 */ /* 0x000fe20000000a00 */
[----:B------:R-:W-:Y:S01]  /*0680*/  ULDC.64 UR20, c[0x0][0x228] ;  /* 0x00008a0000147ab9 */ /* 0x000fe20000000a00 */
[----:B0-----:R-:W-:-:S05]  /*0690*/  IMAD.WIDE.U32 R38, R41, -0x33333333, RZ ;  /* 0xcccccccd29267825 */ /* 0x001fca00078e00ff */
[----:B------:R-:W-:-:S05]  /*06a0*/  SHF.R.U32.HI R38, RZ, 0x6, R39 ;  /* 0x00000006ff267819 */ /* 0x000fca0000011627 */
[----:B------:R-:W-:-:S04]  /*06b0*/  IMAD R39, R38, -0x50, R41 ;  /* 0xffffffb026277824 */ /* 0x000fc800078e0229 */
[----:B------:R-:W-:Y:S01]  /*06c0*/  IMAD.SHL.U32 R6, R39, 0x4, RZ ;  /* 0x0000000427067824 */ /* 0x000fe200078e00ff */
[----:B------:R-:W-:-:S03]  /*06d0*/  IADD3 R9, R38, UR7, RZ ;  /* 0x0000000726097c10 */ /* 0x000fc6000fffe0ff */
[----:B------:R-:W-:Y:S01]  /*06e0*/  IMAD.WIDE.U32 R6, R5, 0x140000, R6 ;  /* 0x0014000005067825 */ /* 0x000fe200078e0006 */
[----:B------:R-:W-:-:S03]  /*06f0*/  UIMAD UR7, UR5, 0x140000, URZ ;  /* 0x00140000050778a4 */ /* 0x000fc6000f8e023f */
[----:B------:R-:W-:-:S05]  /*0700*/  IMAD R9, R9, 0x140, RZ ;  /* 0x0000014009097824 */ /* 0x000fca00078e02ff */
[----:B------:R-:W-:Y:S02]  /*0710*/  IADD3 R11, R9, 0xa00, RZ ;  /* 0x00000a00090b7810 */ /* 0x000fe40007ffe0ff */
[----:B--2---:R-:W-:-:S04]  /*0720*/  IADD3 R5, P0, R8, UR9, RZ ;  /* 0x0000000908057c10 */ /* 0x004fc8000ff1e0ff */
[----:B------:R-:W-:Y:S02]  /*0730*/  IADD3.X R8, RZ, UR11, RZ, P0, !PT ;  /* 0x0000000bff087c10 */ /* 0x000fe400087fe4ff */
[----:B------:R-:W-:-:S04]  /*0740*/  LEA R34, P0, R5, UR14, 0x3 ;  /* 0x0000000e05227c11 */ /* 0x000fc8000f8018ff */
[----:B------:R-:W-:Y:S02]  /*0750*/  LEA.HI.X R35, R5, UR15, R8, 0x3, P0 ;  /* 0x0000000f05237c11 */ /* 0x000fe400080f1c08 */
[----:B------:R-:W-:Y:S01]  /*0760*/  IADD3 R5, R7, UR7, RZ ;  /* 0x0000000707057c10 */ /* 0x000fe2000fffe0ff */
[----:B------:R-:W-:Y:S01]  /*0770*/  ULDC UR7, c[0x0][0x250] ;  /* 0x0000940000077ab9 */ /* 0x000fe20000000800 */
[C---:B------:R-:W-:Y:S02]  /*0780*/  IADD3 R58, P0, R9.reuse, R6, RZ ;  /* 0x00000006093a7210 */ /* 0x040fe40007f1e0ff */
[----:B------:R-:W2:Y:S03]  /*0790*/  LDG.E.64.CONSTANT R34, desc[UR12][R34.64] ;  /* 0x0000000c22227981 */ /* 0x000ea6000c1e9b00 */
[----:B------:R-:W-:Y:S01]  /*07a0*/  IMAD.X R13, RZ, RZ, R5, P0 ;  /* 0x000000ffff0d7224 */ /* 0x000fe200000e0605 */
[----:B------:R-:W-:-:S04]  /*07b0*/  IADD3 R7, R9, 0x500, RZ ;  /* 0x0000050009077810 */ /* 0x000fc80007ffe0ff */
[C---:B------:R-:W-:Y:S02]  /*07c0*/  SHF.L.U64.HI R14, R58.reuse, 0x1, R13 ;  /* 0x000000013a0e7819 */ /* 0x040fe4000001020d */
[----:B------:R-:W-:Y:S02]  /*07d0*/  SHF.L.U32 R58, R58, 0x1, RZ ;  /* 0x000000013a3a7819 */ /* 0x000fe400000006ff */
[-C--:B------:R-:W-:Y:S02]  /*07e0*/  IADD3 R8, P1, R7, R6.reuse, RZ ;  /* 0x0000000607087210 */ /* 0x080fe40007f3e0ff */
[----:B------:R-:W-:Y:S02]  /*07f0*/  IADD3 R12, P0, R58, UR18, RZ ;  /* 0x000000123a0c7c10 */ /* 0x000fe4000ff1e0ff */
[----:B------:R-:W-:Y:S02]  /*0800*/  IADD3 R7, P2, R11, R6, RZ ;  /* 0x000000060b077210 */ /* 0x000fe40007f5e0ff */
[----:B------:R-:W-:-:S02]  /*0810*/  IADD3.X R11, RZ, R5, RZ, P1, !PT ;  /* 0x00000005ff0b7210 */ /* 0x000fc40000ffe4ff */
[----:B------:R-:W-:Y:S02]  /*0820*/  IADD3 R10, P1, R58, UR20, RZ ;  /* 0x000000143a0a7c10 */ /* 0x000fe4000ff3e0ff */
[----:B------:R-:W-:Y:S02]  /*0830*/  IADD3.X R13, R14, UR19, RZ, P0, !PT ;  /* 0x000000130e0d7c10 */ /* 0x000fe400087fe4ff */
[C---:B------:R-:W-:Y:S01]  /*0840*/  SHF.L.U32 R18, R8.reuse, 0x1, RZ ;  /* 0x0000000108127819 */ /* 0x040fe200000006ff */
[----:B------:R0:W-:Y:S01]  /*0850*/  STL [R1], R14 ;  /* 0x0000000e01007387 */ /* 0x0001e20000100800 */
[----:B------:R-:W-:Y:S02]  /*0860*/  SHF.L.U64.HI R16, R8, 0x1, R11 ;  /* 0x0000000108107819 */ /* 0x000fe4000001020b */
[----:B------:R-:W-:Y:S01]  /*0870*/  IADD3.X R11, R14, UR21, RZ, P1, !PT ;  /* 0x000000150e0b7c10 */ /* 0x000fe20008ffe4ff */
[----:B------:R-:W4:Y:S01]  /*0880*/  LDG.E.64.CONSTANT R12, desc[UR12][R12.64] ;  /* 0x0000000c0c0c7981 */ /* 0x000f22000c1e9b00 */
[----:B------:R-:W-:Y:S01]  /*0890*/  IMAD.X R8, RZ, RZ, R5, P2 ;  /* 0x000000ffff087224 */ /* 0x000fe200010e0605 */
[----:B------:R-:W-:-:S03]  /*08a0*/  IADD3 R36, P1, R18, UR20, RZ ;  /* 0x0000001412247c10 */ /* 0x000fc6000ff3e0ff */
[----:B------:R-:W5:Y:S01]  /*08b0*/  LDG.E.64.CONSTANT R10, desc[UR12][R10.64] ;  /* 0x0000000c0a0a7981 */ /* 0x000f62000c1e9b00 */
[----:B0-----:R-:W-:-:S04]  /*08c0*/  IADD3 R14, P0, R18, UR18, RZ ;  /* 0x00000012120e7c10 */ /* 0x001fc8000ff1e0ff */
[C---:B------:R-:W-:Y:S01]  /*08d0*/  IADD3.X R15, R16.reuse, UR19, RZ, P0, !PT ;  /* 0x00000013100f7c10 */ /* 0x040fe200087fe4ff */
[----:B------:R-:W-:Y:S01]  /*08e0*/  STL [R1+0x14], R18 ;  /* 0x0000141201007387 */ /* 0x000fe20000100800 */
[----:B------:R-:W-:Y:S02]  /*08f0*/  IADD3.X R37, R16, UR21, RZ, P1, !PT ;  /* 0x0000001510257c10 */ /* 0x000fe40008ffe4ff */
[C---:B------:R-:W-:Y:S01]  /*0900*/  SHF.L.U64.HI R20, R7.reuse, 0x1, R8 ;  /* 0x0000000107147819 */ /* 0x040fe20000010208 */
[----:B------:R0:W-:Y:S04]  /*0910*/  STL [R1+0x18], R16 ;  /* 0x0000181001007387 */ /* 0x0001e80000100800 */
[----:B------:R-:W5:Y:S04]  /*0920*/  LDG.E.64.CONSTANT R14, desc[UR12][R14.64] ;  /* 0x0000000c0e0e7981 */ /* 0x000f68000c1e9b00 */
[----:B------:R-:W5:Y:S01]  /*0930*/  LDG.E.64.CONSTANT R36, desc[UR12][R36.64] ;  /* 0x0000000c24247981 */ /* 0x000f62000c1e9b00 */
[----:B0-----:R-:W-:-:S02]  /*0940*/  SHF.L.U32 R16, R7, 0x1, RZ ;  /* 0x0000000107107819 */ /* 0x001fc400000006ff */
[----:B---3--:R-:W-:-:S04]  /*0950*/  IADD3 R7, P0, R17, UR9, RZ ;  /* 0x0000000911077c10 */ /* 0x008fc8000ff1e0ff */
[----:B------:R-:W-:Y:S02]  /*0960*/  IADD3.X R8, RZ, UR11, RZ, P0, !PT ;  /* 0x0000000bff087c10 */ /* 0x000fe400087fe4ff */
[C---:B------:R-:W-:Y:S02]  /*0970*/  LEA R18, P0, R7.reuse, UR14, 0x3 ;  /* 0x0000000e07127c11 */ /* 0x040fe4000f8018ff */
[----:B------:R-:W-:Y:S01]  /*0980*/  IADD3 R22, P1, R16, UR18, RZ ;  /* 0x0000001210167c10 */ /* 0x000fe2000ff3e0ff */
[----:B------:R-:W-:Y:S01]  /*0990*/  STL [R1+0x10], R20 ;  /* 0x0000101401007387 */ /* 0x000fe20000100800 */
[----:B------:R-:W-:Y:S01]  /*09a0*/  LEA.HI.X R19, R7, UR15, R8, 0x3, P0 ;  /* 0x0000000f07137c11 */ /* 0x000fe200080f1c08 */
[----:B------:R-:W-:Y:S01]  /*09b0*/  ULDC.64 UR14, c[0x0][0x258] ;  /* 0x00009600000e7ab9 */ /* 0x000fe20000000a00 */
[----:B------:R-:W-:Y:S01]  /*09c0*/  IADD3.X R23, R20, UR19, RZ, P1, !PT ;  /* 0x0000001314177c10 */ /* 0x000fe20008ffe4ff */
[----:B------:R0:W-:Y:S04]  /*09d0*/  STL [R1+0xc], R16 ;  /* 0x00000c1001007387 */ /* 0x0001e80000100800 */
[----:B------:R-:W3:Y:S04]  /*09e0*/  LDG.E.64.CONSTANT R18, desc[UR12][R18.64] ;  /* 0x0000000c12127981 */ /* 0x000ee8000c1e9b00 */
[----:B------:R-:W3:Y:S01]  /*09f0*/  LDG.E.64.CONSTANT R22, desc[UR12][R22.64] ;  /* 0x0000000c16167981 */ /* 0x000ee2000c1e9b00 */
[----:B0-----:R-:W-:-:S04]  /*0a00*/  IADD3 R16, P2, R16, UR20, RZ ;  /* 0x0000001410107c10 */ /* 0x001fc8000ff5e0ff */
[----:B------:R-:W-:-:S06]  /*0a10*/  IADD3.X R17, R20, UR21, RZ, P2, !PT ;  /* 0x0000001514117c10 */ /* 0x000fcc00097fe4ff */
[----:B------:R-:W3:Y:S01]  /*0a20*/  LDG.E.64.CONSTANT R16, desc[UR12][R16.64] ;  /* 0x0000000c10107981 */ /* 0x000ee2000c1e9b00 */
[----:B------:R-:W-:-:S04]  /*0a30*/  IADD3 R9, R9, 0xf00, RZ ;  /* 0x00000f0009097810 */ /* 0x000fc80007ffe0ff */
[----:B------:R-:W-:-:S04]  /*0a40*/  IADD3 R9, P0, R9, R6, RZ ;  /* 0x0000000609097210 */ /* 0x000fc80007f1e0ff */
[----:B------:R-:W-:Y:S02]  /*0a50*/  IADD3.X R6, RZ, R5, RZ, P0, !PT ;  /* 0x00000005ff067210 */ /* 0x000fe400007fe4ff */
[C---:B------:R-:W-:Y:S02]  /*0a60*/  SHF.L.U32 R20, R9.reuse, 0x1, RZ ;  /* 0x0000000109147819 */ /* 0x040fe400000006ff */
[----:B------:R-:W-:Y:S02]  /*0a70*/  SHF.L.U64.HI R8, R9, 0x1, R6 ;  /* 0x0000000109087819 */ /* 0x000fe40000010206 */
[----:B------:R-:W-:Y:S01]  /*0a80*/  IADD3 R32, P0, R20, UR18, RZ ;  /* 0x0000001214207c10 */ /* 0x000fe2000ff1e0ff */
[----:B------:R0:W-:Y:S03]  /*0a90*/  STL [R1+0x4], R20 ;  /* 0x0000041401007387 */ /* 0x0001e60000100800 */
[----:B------:R-:W-:-:S06]  /*0aa0*/  IADD3.X R33, R8, UR19, RZ, P0, !PT ;  /* 0x0000001308217c10 */ /* 0x000fcc00087fe4ff */
[----:B------:R-:W3:Y:S01]  /*0ab0*/  LDG.E.64.CONSTANT R32, desc[UR12][R32.64] ;  /* 0x0000000c20207981 */ /* 0x000ee2000c1e9b00 */
[----:B0-----:R-:W-:-:S04]  /*0ac0*/  IADD3 R20, P0, R20, UR20, RZ ;  /* 0x0000001414147c10 */ /* 0x001fc8000ff1e0ff */
[----:B------:R-:W-:-:S06]  /*0ad0*/  IADD3.X R21, R8, UR21, RZ, P0, !PT ;  /* 0x0000001508157c10 */ /* 0x000fcc00087fe4ff */
[----:B------:R-:W3:Y:S04]  /*0ae0*/  LDG.E.64.CONSTANT R20, desc[UR12][R20.64] ;  /* 0x0000000c14147981 */ /* 0x000ee8000c1e9b00 */
[----:B------:R0:W-:Y:S01]  /*0af0*/  STL [R1+0x8], R8 ;  /* 0x0000080801007387 */ /* 0x0001e20000100800 */
[----:B------:R-:W-:Y:S01]  /*0b00*/  ISETP.GT.U32.AND P1, PT, R41, 0x7f, PT ;  /* 0x0000007f2900780c */ /* 0x000fe20003f24070 */
[----:B--2---:R-:W-:-:S06]  /*0b10*/  FADD.FTZ R5, R35, UR7 ;  /* 0x0000000723057e21 */ /* 0x004fcc0008010000 */
[----:B------:R-:W1:Y:S01]  /*0b20*/  MUFU.RSQ R5, R5 ;  /* 0x0000000500057308 */ /* 0x000e620000001400 */
[--C-:B----4-:R-:W-:Y:S02]  /*0b30*/  HADD2.F32 R7, -RZ, R12.reuse.H0_H0 ;  /* 0x2000000cff077230 */ /* 0x110fe40000004100 */
[----:B------:R-:W-:Y:S02]  /*0b40*/  HADD2.F32 R9, -RZ, R12.H1_H1 ;  /* 0x3000000cff097230 */ /* 0x000fe40000004100 */
[--C-:B-----5:R-:W-:Y:S02]  /*0b50*/  HADD2.F32 R6, -RZ, R10.reuse.H0_H0 ;  /* 0x2000000aff067230 */ /* 0x120fe40000004100 */
[C---:B0-----:R-:W-:Y:S01]  /*0b60*/  FADD.FTZ R8, -R34.reuse, R7 ;  /* 0x0000000722087221 */ /* 0x041fe20000010100 */
[----:B------:R-:W-:Y:S02]  /*0b70*/  HADD2.F32 R43, -RZ, R10.H1_H1 ;  /* 0x3000000aff2b7230 */ /* 0x000fe40000004100 */
[----:B------:R-:W-:Y:S01]  /*0b80*/  FADD.FTZ R56, -R34, R9 ;  /* 0x0000000922387221 */ /* 0x000fe20000010100 */
[----:B------:R-:W-:Y:S01]  /*0b90*/  FMUL.FTZ R10, R0, R6 ;  /* 0x00000006000a7220 */ /* 0x000fe20000410000 */
[----:B-1----:R-:W-:Y:S01]  /*0ba0*/  FMUL.FTZ R57, R5, R8 ;  /* 0x0000000805397220 */ /* 0x002fe20000410000 */
[----:B------:R-:W-:Y:S01]  /*0bb0*/  FMUL.FTZ R8, R3, R43 ;  /* 0x0000002b03087220 */ /* 0x000fe20000410000 */
[----:B------:R-:W-:-:S02]  /*0bc0*/  FMUL.FTZ R56, R5, R56 ;  /* 0x0000003805387220 */ /* 0x000fc40000410000 */
[----:B------:R-:W-:Y:S01]  /*0bd0*/  FFMA.FTZ R7, R57, R10, RZ ;  /* 0x0000000a39077223 */ /* 0x000fe200000100ff */
[--C-:B------:R-:W-:Y:S02]  /*0be0*/  HADD2.F32 R9, -RZ, R14.reuse.H0_H0 ;  /* 0x2000000eff097230 */ /* 0x100fe40000004100 */
[----:B------:R-:W-:Y:S02]  /*0bf0*/  HADD2.F32 R35, -RZ, R14.H1_H1 ;  /* 0x3000000eff237230 */ /* 0x000fe40000004100 */
[--C-:B------:R-:W-:Y:S02]  /*0c00*/  HADD2.F32 R42, -RZ, R36.reuse.H0_H0 ;  /* 0x20000024ff2a7230 */ /* 0x100fe40000004100 */
[----:B------:R-:W-:Y:S01]  /*0c10*/  FADD.FTZ R10, -R34, R9 ;  /* 0x00000009220a7221 */ /* 0x000fe20000010100 */
[----:B------:R-:W-:Y:S01]  /*0c20*/  FFMA.FTZ R8, R56, R8, R7 ;  /* 0x0000000838087223 */ /* 0x000fe20000010007 */
[----:B------:R-:W-:Y:S02]  /*0c30*/  HADD2.F32 R7, -RZ, R36.H1_H1 ;  /* 0x30000024ff077230 */ /* 0x000fe40000004100 */
[----:B------:R-:W-:Y:S01]  /*0c40*/  FADD.FTZ R60, -R34, R35 ;  /* 0x00000023223c7221 */ /* 0x000fe20000010100 */
[----:B------:R-:W-:Y:S01]  /*0c50*/  FMUL.FTZ R9, R0, R42 ;  /* 0x0000002a00097220 */ /* 0x000fe20000410000 */
[----:B------:R-:W-:Y:S01]  /*0c60*/  FMUL.FTZ R61, R5, R10 ;  /* 0x0000000a053d7220 */ /* 0x000fe20000410000 */
[----:B------:R-:W-:Y:S01]  /*0c70*/  FMUL.FTZ R10, R3, R7 ;  /* 0x00000007030a7220 */ /* 0x000fe20000410000 */
[----:B------:R-:W-:-:S02]  /*0c80*/  FMUL.FTZ R60, R5, R60 ;  /* 0x0000003c053c7220 */ /* 0x000fc40000410000 */
[----:B------:R-:W-:-:S04]  /*0c90*/  FFMA.FTZ R9, R61, R9, R8 ;  /* 0x000000093d097223 */ /* 0x000fc80000010008 */
[----:B------:R-:W-:Y:S01]  /*0ca0*/  FFMA.FTZ R10, R60, R10, R9 ;  /* 0x0000000a3c0a7223 */ /* 0x000fe20000010009 */
[----:B---3--:R-:W-:Y:S01]  /*0cb0*/  FADD.FTZ R40, R19, UR7 ;  /* 0x0000000713287e21 */ /* 0x008fe20008010000 */
[----:B------:R-:W-:-:S03]  /*0cc0*/  HADD2.F32 R35, -RZ, R22.H0_H0 ;  /* 0x20000016ff237230 */ /* 0x000fc60000004100 */
[----:B------:R-:W0:Y:S01]  /*0cd0*/  MUFU.RSQ R9, R40 ;  /* 0x0000002800097308 */ /* 0x000e220000001400 */
[----:B------:R-:W-:Y:S02]  /*0ce0*/  HADD2.F32 R55, -RZ, R22.H1_H1 ;  /* 0x30000016ff377230 */ /* 0x000fe40000004100 */
[----:B------:R-:W-:Y:S01]  /*0cf0*/  FADD.FTZ R12, -R34, R35 ;  /* 0x00000023220c7221 */ /* 0x000fe20000010100 */
[--C-:B------:R-:W-:Y:S02]  /*0d00*/  HADD2.F32 R36, -RZ, R13.reuse.H0_H0 ;  /* 0x2000000dff247230 */ /* 0x100fe40000004100 */
[--C-:B------:R-:W-:Y:S02]  /*0d10*/  HADD2.F32 R8, -RZ, R16.reuse.H0_H0 ;  /* 0x20000010ff087230 */ /* 0x100fe40000004100 */
[----:B------:R-:W-:Y:S01]  /*0d20*/  FMUL.FTZ R59, R5, R12 ;  /* 0x0000000c053b7220 */ /* 0x000fe20000410000 */
[----:B------:R-:W-:Y:S02]  /*0d30*/  HADD2.F32 R13, -RZ, R13.H1_H1 ;  /* 0x3000000dff0d7230 */ /* 0x000fe40000004100 */
[----:B------:R-:W-:Y:S01]  /*0d40*/  FMUL.FTZ R19, R0, R8 ;  /* 0x0000000800137220 */ /* 0x000fe20000410000 */
[----:B------:R-:W-:-:S02]  /*0d50*/  HADD2.F32 R12, -RZ, R16.H1_H1 ;  /* 0x30000010ff0c7230 */ /* 0x000fc40000004100 */
[----:B------:R-:W-:Y:S01]  /*0d60*/  FADD.FTZ R55, -R34, R55 ;  /* 0x0000003722377221 */ /* 0x000fe20000010100 */
[----:B------:R-:W-:Y:S02]  /*0d70*/  IMAD.MOV.U32 R14, RZ, RZ, 0x28 ;  /* 0x00000028ff0e7424 */ /* 0x000fe400078e00ff */
[----:B------:R-:W-:Y:S01]  /*0d80*/  FFMA.FTZ R19, R59, R19, R10 ;  /* 0x000000133b137223 */ /* 0x000fe2000001000a */
[--C-:B------:R-:W-:Y:S02]  /*0d90*/  HADD2.F32 R10, -RZ, R11.reuse.H0_H0 ;  /* 0x2000000bff0a7230 */ /* 0x100fe40000004100 */
[C---:B------:R-:W-:Y:S01]  /*0da0*/  FADD.FTZ R36, -R18.reuse, R36 ;  /* 0x0000002412247221 */ /* 0x040fe20000010100 */
[----:B------:R-:W-:Y:S01]  /*0db0*/  FADD.FTZ R52, -R18, R13 ;  /* 0x0000000d12347221 */ /* 0x000fe20000010100 */
[----:B------:R-:W-:Y:S02]  /*0dc0*/  IMAD R35, R39, R14, UR6 ;  /* 0x0000000627237e24 */ /* 0x000fe4000f8e020e */
[----:B------:R-:W-:Y:S01]  /*0dd0*/  FMUL.FTZ R13, R3, R12 ;  /* 0x0000000c030d7220 */ /* 0x000fe20000410000 */
[----:B------:R-:W-:Y:S01]  /*0de0*/  FMUL.FTZ R55, R5, R55 ;  /* 0x0000003705377220 */ /* 0x000fe20000410000 */
[----:B------:R-:W-:-:S02]  /*0df0*/  HADD2.F32 R11, -RZ, R11.H1_H1 ;  /* 0x3000000bff0b7230 */ /* 0x000fc40000004100 */
[----:B------:R-:W-:Y:S01]  /*0e00*/  FMUL.FTZ R16, R2, R10 ;  /* 0x0000000a02107220 */ /* 0x000fe20000410000 */
[----:B------:R-:W-:Y:S02]  /*0e10*/  HADD2.F32 R14, -RZ, R15.H0_H0 ;  /* 0x2000000fff0e7230 */ /* 0x000fe40000004100 */
[----:B0-----:R-:W-:Y:S01]  /*0e20*/  FMUL.FTZ R53, R9, R36 ;  /* 0x0000002409357220 */ /* 0x001fe20000410000 */
[----:B------:R-:W-:Y:S01]  /*0e30*/  FFMA.FTZ R19, R55, R13, R19 ;  /* 0x0000000d37137223 */ /* 0x000fe20000010013 */
[----:B------:R-:W-:Y:S02]  /*0e40*/  HADD2.F32 R13, -RZ, R37.H0_H0 ;  /* 0x20000025ff0d7230 */ /* 0x000fe40000004100 */
[----:B------:R-:W-:Y:S01]  /*0e50*/  FMUL.FTZ R22, R4, R11 ;  /* 0x0000000b04167220 */ /* 0x000fe20000410000 */
[----:B------:R-:W-:Y:S01]  /*0e60*/  FMUL.FTZ R52, R9, R52 ;  /* 0x0000003409347220 */ /* 0x000fe20000410000 */
[----:B------:R-:W-:Y:S01]  /*0e70*/  FFMA.FTZ R16, R53, R16, RZ ;  /* 0x0000001035107223 */ /* 0x000fe200000100ff */
[----:B------:R-:W-:Y:S01]  /*0e80*/  FADD.FTZ R50, -R18, R14 ;  /* 0x0000000e12327221 */ /* 0x000fe20000010100 */
[----:B------:R-:W-:-:S02]  /*0e90*/  HADD2.F32 R48, -RZ, R15.H1_H1 ;  /* 0x3000000fff307230 */ /* 0x000fc40000004100 */
[----:B------:R-:W-:Y:S01]  /*0ea0*/  FMUL.FTZ R15, R2, R13 ;  /* 0x0000000d020f7220 */ /* 0x000fe20000410000 */
[----:B------:R-:W-:Y:S01]  /*0eb0*/  FFMA.FTZ R22, R52, R22, R16 ;  /* 0x0000001634167223 */ /* 0x000fe20000010010 */
[----:B------:R-:W-:Y:S02]  /*0ec0*/  HADD2.F32 R14, -RZ, R37.H1_H1 ;  /* 0x30000025ff0e7230 */ /* 0x000fe40000004100 */
[C---:B------:R-:W-:Y:S01]  /*0ed0*/  FMUL.FTZ R50, R9.reuse, R50 ;  /* 0x0000003209327220 */ /* 0x040fe20000410000 */
[----:B------:R-:W-:Y:S01]  /*0ee0*/  FADD.FTZ R48, -R18, R48 ;  /* 0x0000003012307221 */ /* 0x000fe20000010100 */
[----:B------:R-:W-:Y:S02]  /*0ef0*/  HADD2.F32 R47, -RZ, R23.H0_H0 ;  /* 0x20000017ff2f7230 */ /* 0x000fe40000004100 */
[----:B------:R-:W-:Y:S01]  /*0f00*/  FFMA.FTZ R22, R50, R15, R22 ;  /* 0x0000000f32167223 */ /* 0x000fe20000010016 */
[----:B------:R-:W-:Y:S01]  /*0f10*/  FMUL.FTZ R15, R4, R14 ;  /* 0x0000000e040f7220 */ /* 0x000fe20000410000 */
[----:B------:R-:W-:Y:S01]  /*0f20*/  FMUL.FTZ R48, R9, R48 ;  /* 0x0000003009307220 */ /* 0x000fe20000410000 */
[----:B------:R-:W-:-:S02]  /*0f30*/  HADD2.F32 R54, -RZ, R32.H0_H0 ;  /* 0x20000020ff367230 */ /* 0x000fc40000004100 */
[----:B------:R-:W-:Y:S01]  /*0f40*/  FADD.FTZ R47, -R18, R47 ;  /* 0x0000002f122f7221 */ /* 0x000fe20000010100 */
[----:B------:R-:W-:Y:S01]  /*0f50*/  FFMA.FTZ R22, R48, R15, R22 ;  /* 0x0000000f30167223 */ /* 0x000fe20000010016 */
[----:B------:R-:W-:Y:S02]  /*0f60*/  HADD2.F32 R15, -RZ, R17.H0_H0 ;  /* 0x20000011ff0f7230 */ /* 0x000fe40000004100 */
[----:B------:R-:W-:Y:S01]  /*0f70*/  FMUL.FTZ R47, R9, R47 ;  /* 0x0000002f092f7220 */ /* 0x000fe20000410000 */
[----:B------:R-:W-:Y:S02]  /*0f80*/  HADD2.F32 R46, -RZ, R23.H1_H1 ;  /* 0x30000017ff2e7230 */ /* 0x000fe40000004100 */
[----:B------:R-:W-:Y:S01]  /*0f90*/  FADD.FTZ R54, -R34, R54 ;  /* 0x0000003622367221 */ /* 0x000fe20000010100 */
[----:B------:R-:W-:Y:S02]  /*0fa0*/  HADD2.F32 R49, -RZ, R32.H1_H1 ;  /* 0x30000020ff317230 */ /* 0x000fe40000004100 */
[----:B------:R-:W-:Y:S01]  /*0fb0*/  FMUL.FTZ R23, R2, R15 ;  /* 0x0000000f02177220 */ /* 0x000fe20000410000 */
[----:B------:R-:W-:-:S02]  /*0fc0*/  HADD2.F32 R16, -RZ, R20.H0_H0 ;  /* 0x20000014ff107230 */ /* 0x000fc40000004100 */
[----:B------:R-:W-:Y:S01]  /*0fd0*/  FFMA.FTZ R32, R0, R6, RZ ;  /* 0x0000000600207223 */ /* 0x000fe200000100ff */
[----:B------:R-:W-:Y:S01]  /*0fe0*/  FMUL.FTZ R54, R5, R54 ;  /* 0x0000003605367220 */ /* 0x000fe20000410000 */
[----:B------:R-:W-:Y:S01]  /*0ff0*/  FFMA.FTZ R22, R47, R23, R22 ;  /* 0x000000172f167223 */ /* 0x000fe20000010016 */
[----:B------:R-:W-:Y:S01]  /*1000*/  FADD.FTZ R49, -R34, R49 ;  /* 0x0000003122317221 */ /* 0x000fe20000010100 */
[----:B------:R-:W-:Y:S01]  /*1010*/  FMUL.FTZ R23, R0, R16 ;  /* 0x0000001000177220 */ /* 0x000fe20000410000 */
[--C-:B------:R-:W-:Y:S02]  /*1020*/  HADD2.F32 R45, -RZ, R33.reuse.H0_H0 ;  /* 0x20000021ff2d7230 */ /* 0x100fe40000004100 */
[----:B------:R-:W-:Y:S01]  /*1030*/  FFMA.FTZ R34, R2, R10, RZ ;  /* 0x0000000a02227223 */ /* 0x000fe200000100ff */
[----:B------:R-:W-:Y:S02]  /*1040*/  HADD2.F32 R44, -RZ, R33.H1_H1 ;  /* 0x30000021ff2c7230 */ /* 0x000fe40000004100 */
[----:B------:R-:W-:Y:S01]  /*1050*/  FADD.FTZ R46, -R18, R46 ;  /* 0x0000002e122e7221 */ /* 0x000fe20000010100 */
[----:B------:R-:W-:-:S02]  /*1060*/  HADD2.F32 R17, -RZ, R17.H1_H1 ;  /* 0x30000011ff117230 */ /* 0x000fc40000004100 */
[----:B------:R-:W-:Y:S01]  /*1070*/  FFMA.FTZ R23, R54, R23, R19 ;  /* 0x0000001736177223 */ /* 0x000fe20000010013 */
[----:B------:R-:W-:Y:S01]  /*1080*/  FFMA.FTZ R32, R3, R43, R32 ;  /* 0x0000002b03207223 */ /* 0x000fe20000010020 */
[----:B------:R-:W-:Y:S01]  /*1090*/  FFMA.FTZ R19, R4, R11, R34 ;  /* 0x0000000b04137223 */ /* 0x000fe20000010022 */
[C---:B------:R-:W-:Y:S01]  /*10a0*/  FADD.FTZ R45, -R18.reuse, R45 ;  /* 0x0000002d122d7221 */ /* 0x040fe20000010100 */
[----:B------:R-:W-:Y:S01]  /*10b0*/  FADD.FTZ R44, -R18, R44 ;  /* 0x0000002c122c7221 */ /* 0x000fe20000010100 */
[----:B------:R-:W-:Y:S02]  /*10c0*/  HADD2.F32 R18, -RZ, R21.H0_H0 ;  /* 0x20000015ff127230 */ /* 0x000fe40000004100 */
[----:B------:R-:W-:Y:S01]  /*10d0*/  FMUL.FTZ R33, R4, R17 ;  /* 0x0000001104217220 */ /* 0x000fe20000410000 */
[C---:B------:R-:W-:Y:S01]  /*10e0*/  FMUL.FTZ R46, R9.reuse, R46 ;  /* 0x0000002e092e7220 */ /* 0x040fe20000410000 */
[----:B------:R-:W-:Y:S01]  /*10f0*/  FFMA.FTZ R34, R0, R42, R32 ;  /* 0x0000002a00227223 */ /* 0x000fe20000010020 */
[----:B------:R-:W-:Y:S01]  /*1100*/  UIADD3 UR7, UP0, UR10, 0x1, URZ ;  /* 0x000000010a077890 */ /* 0x000fe2000ff1e03f */
[----:B------:R-:W-:Y:S01]  /*1110*/  FFMA.FTZ R32, R2, R13, R19 ;  /* 0x0000000d02207223 */ /* 0x000fe20000010013 */
[----:B------:R-:W-:Y:S01]  /*1120*/  FFMA.FTZ R33, R46, R33, R22 ;  /* 0x000000212e217223 */ /* 0x000fe20000010016 */
[----:B------:R-:W-:Y:S01]  /*1130*/  FMUL.FTZ R22, R2, R18 ;  /* 0x0000001202167220 */ /* 0x000fe20000410000 */
[----:B------:R-:W-:Y:S01]  /*1140*/  FMUL.FTZ R45, R9, R45 ;  /* 0x0000002d092d7220 */ /* 0x000fe20000410000 */
[----:B------:R-:W-:Y:S01]  /*1150*/  UIADD3.X UR9, URZ, UR5, URZ, UP0, !UPT ;  /* 0x000000053f097290 */ /* 0x000fe200087fe43f */
[----:B------:R-:W-:Y:S01]  /*1160*/  FFMA.FTZ R34, R3, R7, R34 ;  /* 0x0000000703227223 */ /* 0x000fe20000010022 */
[----:B------:R-:W-:Y:S01]  /*1170*/  FFMA.FTZ R32, R4, R14, R32 ;  /* 0x0000000e04207223 */ /* 0x000fe20000010020 */
[----:B------:R-:W-:Y:S01]  /*1180*/  UISETP.GE.U32.AND UP0, UPT, UR7, UR14, UPT ;  /* 0x0000000e0700728c */ /* 0x000fe2000bf06070 */
[----:B------:R-:W-:Y:S01]  /*1190*/  FFMA.FTZ R33, R45, R22, R33 ;  /* 0x000000162d217223 */ /* 0x000fe20000010021 */
[----:B------:R-:W-:Y:S01]  /*11a0*/  FFMA.FTZ R22, R0, R8, R34 ;  /* 0x0000000800167223 */ /* 0x000fe20000010022 */
[----:B------:R-:W-:Y:S01]  /*11b0*/  FFMA.FTZ R32, R2, R15, R32 ;  /* 0x0000000f02207223 */ /* 0x000fe20000010020 */
[----:B------:R-:W-:Y:S01]  /*11c0*/  UISETP.GE.AND.EX UP0, UPT, UR9, UR15, UPT, UP0 ;  /* 0x0000000f0900728c */ /* 0x000fe2000bf06300 */
[----:B------:R-:W-:-:S02]  /*11d0*/  HADD2.F32 R19, -RZ, R20.H1_H1 ;  /* 0x30000014ff137230 */ /* 0x000fc40000004100 */
[C---:B------:R-:W-:Y:S01]  /*11e0*/  FFMA.FTZ R22, R3.reuse, R12, R22 ;  /* 0x0000000c03167223 */ /* 0x040fe20000010016 */
[----:B------:R-:W-:Y:S02]  /*11f0*/  HADD2.F32 R20, -RZ, R21.H1_H1 ;  /* 0x30000015ff147230 */ /* 0x000fe40000004100 */
[C---:B------:R-:W-:Y:S01]  /*1200*/  FFMA.FTZ R32, R4.reuse, R17, R32 ;  /* 0x0000001104207223 */ /* 0x040fe20000010020 */
[----:B------:R-:W-:Y:S01]  /*1210*/  PLOP3.LUT P0, PT, PT, PT, UP0, 0x80, 0x0 ;  /* 0x000000000000781c */ /* 0x000fe20003f0f008 */
[----:B------:R-:W-:Y:S01]  /*1220*/  FMUL.FTZ R21, R3, R19 ;  /* 0x0000001303157220 */ /* 0x000fe20000410000 */
[----:B------:R-:W-:Y:S01]  /*1230*/  FMUL.FTZ R49, R5, R49 ;  /* 0x0000003105317220 */ /* 0x000fe20000410000 */
[----:B------:R-:W-:Y:S01]  /*1240*/  FMUL.FTZ R44, R9, R44 ;  /* 0x0000002c092c7220 */ /* 0x000fe20000410000 */
[----:B------:R-:W-:Y:S01]  /*1250*/  FMUL.FTZ R34, R4, R20 ;  /* 0x0000001404227220 */ /* 0x000fe20000410000 */
        /* <DEDUP_REMOVED lines=10> */
[----:B------:R-:W-:Y:S01]  /*1300*/  LEA R35, R38, R35, 0x3 ;  /* 0x0000002326237211 */ /* 0x000fe200078e18ff */
[----:B------:R-:W-:Y:S01]  /*1310*/  FFMA.FTZ R23, R49, R21, R23 ;  /* 0x0000001531177223 */ /* 0x000fe20000010017 */
[----:B------:R-:W-:Y:S01]  /*1320*/  FFMA.FTZ R33, R44, R34, R33 ;  /* 0x000000222c217223 */ /* 0x000fe20000010021 */
[----:B------:R-:W-:Y:S01]  /*1330*/  FFMA.FTZ R22, R3, R19, R22 ;  /* 0x0000001303167223 */ /* 0x000fe20000010016 */
[----:B------:R-:W-:Y:S01]  /*1340*/  FFMA.FTZ R32, R4, R20, R32 ;  /* 0x0000001404207223 */ /* 0x000fe20000010020 */
[----:B------:R-:W-:Y:S01]  /*1350*/  FADD.FTZ R25, R25, R42 ;  /* 0x0000002a19197221 */ /* 0x000fe20000010000 */
[----:B------:R-:W-:Y:S01]  /*1360*/  FADD.FTZ R27, R27, R7 ;  /* 0x000000071b1b7221 */ /* 0x000fe20000010000 */
[----:B------:R-:W-:Y:S01]  /*1370*/  FADD.FTZ R29, R29, R13 ;  /* 0x0000000d1d1d7221 */ /* 0x000fe20000010000 */
[----:B------:R-:W-:Y:S01]  /*1380*/  FADD.FTZ R31, R31, R14 ;  /* 0x0000000e1f1f7221 */ /* 0x000fe20000010000 */
[----:B------:R-:W-:Y:S01]  /*1390*/  FFMA.FTZ R24, R61, R42, R24 ;  /* 0x0000002a3d187223 */ /* 0x000fe20000010018 */
[----:B------:R-:W-:Y:S01]  /*13a0*/  FFMA.FTZ R26, R60, R7, R26 ;  /* 0x000000073c1a7223 */ /* 0x000fe2000001001a */
[----:B------:R-:W-:Y:S01]  /*13b0*/  FFMA.FTZ R28, R50, R13, R28 ;  /* 0x0000000d321c7223 */ /* 0x000fe2000001001c */
[----:B------:R-:W-:Y:S01]  /*13c0*/  FFMA.FTZ R30, R48, R14, R30 ;  /* 0x0000000e301e7223 */ /* 0x000fe2000001001e */
[----:B------:R0:W-:Y:S01]  /*13d0*/  STS.64 [R35], R22 ;  /* 0x0000001623007388 */ /* 0x0001e20000000a00 */
[----:B------:R-:W-:Y:S01]  /*13e0*/  FADD.FTZ R25, R25, R8 ;  /* 0x0000000819197221 */ /* 0x000fe20000010000 */
[----:B------:R-:W-:Y:S01]  /*13f0*/  FADD.FTZ R27, R27, R12 ;  /* 0x0000000c1b1b7221 */ /* 0x000fe20000010000 */
[----:B------:R-:W-:Y:S01]  /*1400*/  FADD.FTZ R29, R29, R15 ;  /* 0x0000000f1d1d7221 */ /* 0x000fe20000010000 */
[----:B------:R0:W-:Y:S01]  /*1410*/  STS.64 [R35+0xc80], R32 ;  /* 0x000c802023007388 */ /* 0x0001e20000000a00 */
[----:B------:R-:W-:Y:S01]  /*1420*/  FADD.FTZ R31, R31, R17 ;  /* 0x000000111f1f7221 */ /* 0x000fe20000010000 */
        /* <DEDUP_REMOVED lines=12> */
[----:B------:R-:W-:Y:S06]  /*14f0*/  BAR.SYNC.DEFER_BLOCKING 0x0 ;  /* 0x0000000000007b1d */ /* 0x000fec0000010000 */
[----:B0-----:R-:W-:Y:S05]  /*1500*/  @!P0 BRA `(.L_x_1380) ;  /* 0x0000000000cc8947 */ /* 0x001fea0003800000 */
        /* <DEDUP_REMOVED lines=15> */
[----:B------:R-:W-:Y:S02]  /*1600*/  SHF.R.S32.HI R38, RZ, 0x2, R38 ;  /* 0x00000002ff267819 */ /* 0x000fe40000011426 */
[----:B0-----:R-:W-:-:S04]  /*1610*/  LOP3.LUT R23, R22, 0x8, RZ, 0x3c, !PT ;  /* 0x0000000816177812 */ /* 0x001fc800078e3cff */
[----:B------:R-:W-:-:S05]  /*1620*/  IADD3 R23, R21, R23, RZ ;  /* 0x0000001715177210 */ /* 0x000fca0007ffe0ff */
[----:B------:R0:W-:Y:S02]  /*1630*/  STS.64 [R23], R26 ;  /* 0x0000001a17007388 */ /* 0x0001e40000000a00 */
[C---:B0-----:R-:W-:Y:S02]  /*1640*/  LOP3.LUT R23, R22.reuse, 0x10, RZ, 0x3c, !PT ;  /* 0x0000001016177812 */ /* 0x041fe400078e3cff */
[----:B------:R-:W-:Y:S02]  /*1650*/  LOP3.LUT R22, R22, 0x18, RZ, 0x3c, !PT ;  /* 0x0000001816167812 */ /* 0x000fe400078e3cff */
[----:B------:R-:W-:-:S03]  /*1660*/  IADD3 R23, R21, R23, RZ ;  /* 0x0000001715177210 */ /* 0x000fc60007ffe0ff */
[----:B------:R-:W-:Y:S01]  /*1670*/  IMAD.IADD R22, R21, 0x1, R22 ;  /* 0x0000000115167824 */ /* 0x000fe200078e0216 */
[----:B------:R-:W-:Y:S01]  /*1680*/  LEA R21, R38, UR5, 0x5 ;  /* 0x0000000526157c11 */ /* 0x000fe2000f8e28ff */
[----:B------:R-:W-:Y:S01]  /*1690*/  STS.64 [R23], R28 ;  /* 0x0000001c17007388 */ /* 0x000fe20000000a00 */
[----:B------:R-:W-:-:S03]  /*16a0*/  ULOP3.LUT UR5, UR16, 0xff, URZ, 0xc0, !UPT ;  /* 0x000000ff10057892 */ /* 0x000fc6000f8ec03f */
[----:B------:R2:W-:Y:S01]  /*16b0*/  STS.64 [R22], R30 ;  /* 0x0000001e16007388 */ /* 0x0005e20000000a00 */
[----:B------:R-:W-:Y:S01]  /*16c0*/  UPRMT UR5, UR8, 0x2104, UR5 ;  /* 0x0000210408057896 */ /* 0x000fe20008000005 */
        /* <DEDUP_REMOVED lines=14> */
[----:B------:R-:W-:-:S04]  /*17b0*/  MOV R21, UR5 ;  /* 0x0000000500157c02 */ /* 0x000fc80008000f00 */
[----:B------:R-:W0:Y:S01]  /*17c0*/  LDS.64 R22, [R22+0x1e00] ;  /* 0x001e000016167984 */ /* 0x000e220000000a00 */
[----:B------:R-:W-:-:S04]  /*17d0*/  IMAD R21, R21, 0x140, R41 ;  /* 0x0000014015157824 */ /* 0x000fc800078e0229 */
[----:B------:R-:W-:Y:S02]  /*17e0*/  IMAD.SHL.U32 R21, R21, 0x2, RZ ;  /* 0x0000000215157824 */ /* 0x000fe400078e00ff */
[----:B0-----:R-:W-:Y:S01]  /*17f0*/  FADD.FTZ R23, R33, R23 ;  /* 0x0000001721177221 */ /* 0x001fe20000010000 */
[----:B------:R-:W-:Y:S02]  /*1800*/  FADD.FTZ R22, R32, R22 ;  /* 0x0000001620167221 */ /* 0x000fe40000010000 */
[----:B------:R-:W0:Y:S02]  /*1810*/  LDC.64 R32, c[0x0][0x260] ;  /* 0x00009800ff207b82 */ /* 0x000e240000000a00 */
[----:B0-----:R-:W-:-:S05]  /*1820*/  IMAD.WIDE.U32 R32, R21, 0x4, R32 ;  /* 0x0000000415207825 */ /* 0x001fca00078e0020 */
[----:B------:R0:W-:Y:S02]  /*1830*/  STG.E.64 desc[UR12][R32.64+0x20000], R22 ;  /* 0x0200001620007986 */ /* 0x0001e4000c101b0c */
.L_x_1380:
[----:B------:R-:W-:Y:S01]  /*1840*/  BSSY B0, `(.L_x_1381) ;  /* 0x000003d000007945 */ /* 0x000fe20003800000 */
[----:B0-----:R-:W-:-:S03]  /*1850*/  CS2R R22, SRZ ;  /* 0x0000000000167805 */ /* 0x001fc6000001ff00 */
[----:B------:R-:W-:Y:S05]  /*1860*/  @P1 BRA `(.L_x_1382) ;  /* 0x0000000000e81947 */ /* 0x000fea0003800000 */
[----:B------:R-:W-:Y:S02]  /*1870*/  SHF.R.U32.HI R21, RZ, 0x2, R41 ;  /* 0x00000002ff157819 */ /* 0x000fe40000011629 */
[----:B------:R-:W-:-:S03]  /*1880*/  SHF.L.U32 R34, R41, 0x3, RZ ;  /* 0x0000000329227819 */ /* 0x000fc600000006ff */
[----:B------:R-:W-:Y:S01]  /*1890*/  IMAD R21, R21, 0xa, RZ ;  /* 0x0000000a15157824 */ /* 0x000fe200078e02ff */
[----:B------:R-:W-:-:S04]  /*18a0*/  LOP3.LUT R34, R34, 0x18, RZ, 0xc0, !PT ;  /* 0x0000001822227812 */ /* 0x000fc800078ec0ff */
[--C-:B------:R-:W-:Y:S02]  /*18b0*/  SHF.R.U32.HI R22, RZ, 0x1, R21.reuse ;  /* 0x00000001ff167819 */ /* 0x100fe40000011615 */
[----:B------:R-:W-:Y:S02]  /*18c0*/  SHF.R.U32.HI R23, RZ, 0x2, R21 ;  /* 0x00000002ff177819 */ /* 0x000fe40000011615 */
[----:B------:R-:W-:Y:S02]  /*18d0*/  LOP3.LUT R22, R22, 0x1, RZ, 0xc0, !PT ;  /* 0x0000000116167812 */ /* 0x000fe400078ec0ff */
[----:B------:R-:W-:-:S03]  /*18e0*/  IADD3 R32, R21, 0x2, RZ ;  /* 0x0000000215207810 */ /* 0x000fc60007ffe0ff */
[----:B------:R-:W-:Y:S01]  /*18f0*/  IMAD R22, R22, 0x50, R23 ;  /* 0x0000005016167824 */ /* 0x000fe200078e0217 */
[----:B------:R-:W-:-:S05]  /*1900*/  MOV R23, 0x28 ;  /* 0x0000002800177802 */ /* 0x000fca0000000f00 */
[----:B------:R-:W-:Y:S01]  /*1910*/  IMAD R22, R22, R23, UR6 ;  /* 0x0000000616167e24 */ /* 0x000fe2000f8e0217 */
[--C-:B------:R-:W-:Y:S02]  /*1920*/  SHF.R.U32.HI R23, RZ, 0x1, R32.reuse ;  /* 0x00000001ff177819 */ /* 0x100fe40000011620 */
[----:B------:R-:W-:Y:S02]  /*1930*/  SHF.R.U32.HI R32, RZ, 0x2, R32 ;  /* 0x00000002ff207819 */ /* 0x000fe40000011620 */
[----:B------:R-:W-:Y:S02]  /*1940*/  LOP3.LUT R23, R23, 0x1, RZ, 0xc0, !PT ;  /* 0x0000000117177812 */ /* 0x000fe400078ec0ff */
[----:B------:R-:W-:-:S03]  /*1950*/  IADD3 R22, R22, R34, RZ ;  /* 0x0000002216167210 */ /* 0x000fc60007ffe0ff */
[----:B------:R-:W-:Y:S01]  /*1960*/  IMAD R32, R23, 0x50, R32 ;  /* 0x0000005017207824 */ /* 0x000fe200078e0220 */
[----:B------:R-:W-:-:S10]  /*1970*/  HFMA2.MMA R23, -RZ, RZ, 0, 2.384185791015625e-06 ;  /* 0x00000028ff177435 */ /* 0x000fd400000001ff */
        /* <DEDUP_REMOVED lines=37> */
[----:B------:R-:W-:-:S05]  /*1bd0*/  IADD3 R21, R34, R21, RZ ;  /* 0x0000001522157210 */ /* 0x000fca0007ffe0ff */
[----:B------:R-:W0:Y:S02]  /*1be0*/  LDS.64 R22, [R21] ;  /* 0x0000000015167984 */ /* 0x000e240000000a00 */
[----:B0-----:R-:W-:Y:S01]  /*1bf0*/  FADD.FTZ R22, R32, R22 ;  /* 0x0000001620167221 */ /* 0x001fe20000010000 */
[----:B------:R-:W-:-:S07]  /*1c00*/  FADD.FTZ R23, R33, R23 ;  /* 0x0000001721177221 */ /* 0x000fce0000010000 */
.L_x_1382:
[----:B------:R-:W-:Y:S05]  /*1c10*/  BSYNC B0 ;  /* 0x0000000000007941 */ /* 0x000fea0003800000 */
.L_x_1381:
[----:B------:R-:W0:Y:S01]  /*1c20*/  SHFL.BFLY PT, R32, R22, 0x2, 0x1f ;  /* 0x0c401f0016207f89 */ /* 0x000e2200000e0000 */
        /* <DEDUP_REMOVED lines=11> */
[----:B------:R-:W-:Y:S01]  /*1ce0*/  SHF.R.U32.HI R32, RZ, 0x2, R41 ;  /* 0x00000002ff207819 */ /* 0x000fe20000011629 */
[----:B------:R-:W-:Y:S02]  /*1cf0*/  ULDC UR5, c[0x0][0x10] ;  /* 0x0000040000057ab9 */ /* 0x000fe40000000800 */
[----:B------:R-:W-:Y:S02]  /*1d00*/  UIMAD UR5, UR5, UR4, UR8 ;  /* 0x00000004050572a4 */ /* 0x000fe4000f8e0208 */
[----:B------:R-:W-:-:S04]  /*1d10*/  MOV R21, UR10 ;  /* 0x0000000a00157c02 */ /* 0x000fc80008000f00 */
[----:B------:R-:W-:Y:S02]  /*1d20*/  PRMT R21, R32, 0x2104, R21 ;  /* 0x0000210420157816 */ /* 0x000fe40000000015 */
[----:B------:R-:W-:-:S05]  /*1d30*/  MOV R32, UR5 ;  /* 0x0000000500207c02 */ /* 0x000fca0008000f00 */
[----:B------:R-:W-:Y:S02]  /*1d40*/  IMAD R21, R32, 0x2000, R21 ;  /* 0x0000200020157824 */ /* 0x000fe400078e0215 */
[----:B------:R-:W0:Y:S03]  /*1d50*/  LDC.64 R32, c[0x0][0x260] ;  /* 0x00009800ff207b82 */ /* 0x000e260000000a00 */
[----:B------:R-:W-:-:S05]  /*1d60*/  SHF.L.U32 R21, R21, 0x1, RZ ;  /* 0x0000000115157819 */ /* 0x000fca00000006ff */
[----:B0-----:R-:W-:-:S05]  /*1d70*/  IMAD.WIDE.U32 R32, R21, 0x4, R32 ;  /* 0x0000000415207825 */ /* 0x001fca00078e0020 */
[----:B------:R0:W-:Y:S02]  /*1d80*/  STG.E.64 desc[UR12][R32.64], R22 ;  /* 0x0000001620007986 */ /* 0x0001e4000c101b0c */
.L_x_1384:
[----:B------:R-:W-:Y:S05]  /*1d90*/  BSYNC B0 ;  /* 0x0000000000007941 */ /* 0x000fea0003800000 */
.L_x_1383:
[----:B------:R-:W-:-:S04]  /*1da0*/  UISETP.GE.U32.AND UP0, UPT, UR7, UR14, UPT ;  /* 0x0000000e0700728c */ /* 0x000fc8000bf06070 */
[----:B------:R-:W-:-:S06]  /*1db0*/  UISETP.GE.AND.EX UP0, UPT, UR9, UR15, UPT, UP0 ;  /* 0x0000000f0900728c */ /* 0x000fcc000bf06300 */
[----:B------:R-:W-:-:S13]  /*1dc0*/  PLOP3.LUT P1, PT, PT, PT, UP0, 0x80, 0x0 ;  /* 0x000000000000781c */ /* 0x000fda0003f2f008 */
[----:B------:R-:W-:Y:S05]  /*1dd0*/  @P1 BRA `(.L_x_1385) ;  /* 0x0000000000581947 */ /* 0x000fea0003800000 */
[----:B------:R-:W-:Y:S01]  /*1de0*/  BAR.SYNC.DEFER_BLOCKING 0x0 ;  /* 0x0000000000007b1d */ /* 0x000fe20000010000 */
[----:B------:R-:W-:-:S13]  /*1df0*/  ISETP.NE.AND P1, PT, R41, RZ, PT ;  /* 0x000000ff2900720c */ /* 0x000fda0003f25270 */
[----:B------:R-:W-:Y:S05]  /*1e00*/  @P1 BRA `(.L_x_1386) ;  /* 0x0000000000401947 */ /* 0x000fea0003800000 */
[----:B0-----:R-:W0:Y:S01]  /*1e10*/  LDC.64 R32, c[0x0][0x268] ;  /* 0x00009a00ff207b82 */ /* 0x001e220000000a00 */
[----:B------:R-:W-:Y:S02]  /*1e20*/  MOV R22, UR8 ;  /* 0x0000000800167c02 */ /* 0x000fe40008000f00 */
[----:B------:R-:W-:Y:S02]  /*1e30*/  ISETP.NE.AND P1, PT, RZ, UR16, PT ;  /* 0x00000010ff007c0c */ /* 0x000fe4000bf25270 */
[----:B------:R-:W-:-:S04]  /*1e40*/  MOV R21, 0x7fffff01 ;  /* 0x7fffff0100157802 */ /* 0x000fc80000000f00 */
[----:B------:R-:W-:Y:S01]  /*1e50*/  SEL R21, R21, 0x1, !P1 ;  /* 0x0000000115157807 */ /* 0x000fe20004800000 */
[----:B0-----:R-:W-:Y:S01]  /*1e60*/  IMAD.WIDE.U32 R22, R22, 0x4, R32 ;  /* 0x0000000416167825 */ /* 0x001fe200078e0020 */
[----:B------:R-:W-:Y:S06]  /*1e70*/  MEMBAR.ALL.GPU ;  /* 0x0000000000007992 */ /* 0x000fec000000a000 */
[----:B------:R-:W-:-:S00]  /*1e80*/  ERRBAR ;  /* 0x00000000000079ab */ /* 0x000fc00000000000 */
[----:B------:R-:W-:Y:S06]  /*1e90*/  CGAERRBAR ;  /* 0x00000000000075ab */ /* 0x000fec0000000000 */
[----:B------:R0:W5:Y:S02]  /*1ea0*/  ATOM.E.ADD.STRONG.GPU PT, R21, desc[UR12][R22.64], R21 ;  /* 0x000000151615798a */ /* 0x00016400081ee1cc */
.L_x_1387:
[----:B------:R-:W2:Y:S04]  /*1eb0*/  LD.E.STRONG.GPU R32, desc[UR12][R22.64] ;  /* 0x0000000c16207980 */ /* 0x000ea8000c10f900 */
[----:B--2---:R-:W-:Y:S01]  /*1ec0*/  CCTL.IVALL ;  /* 0x00000000ff00798f */ /* 0x004fe20002000000 */
[----:B------:R-:W-:Y:S05]  /*1ed0*/  YIELD ;  /* 0x0000000000007946 */ /* 0x000fea0003800000 */
[----:B-----5:R-:W-:-:S04]  /*1ee0*/  LOP3.LUT R32, R32, R21, RZ, 0x3c, !PT ;  /* 0x0000001520207212 */ /* 0x020fc800078e3cff */
[----:B------:R-:W-:-:S13]  /*1ef0*/  ISETP.GT.AND P1, PT, R32, -0x1, PT ;  /* 0xffffffff2000780c */ /* 0x000fda0003f24270 */
[----:B------:R-:W-:Y:S05]  /*1f00*/  @P1 BRA `(.L_x_1387) ;  /* 0xfffffffc00e81947 */ /* 0x000fea000383ffff */
.L_x_1386:
[----:B------:R-:W-:Y:S05]  /*1f10*/  WARPSYNC.ALL ;  /* 0x0000000000007948 */ /* 0x000fea0003800000 */
[----:B------:R-:W-:Y:S06]  /*1f20*/  BAR.SYNC.DEFER_BLOCKING 0x0 ;  /* 0x0000000000007b1d */ /* 0x000fec0000010000 */
[----:B------:R-:W-:Y:S05]  /*1f30*/  BRA `(.L_x_1388) ;  /* 0x0000000000647947 */ /* 0x000fea0003800000 */
.L_x_1385:
[----:B------:R-:W1:Y:S01]  /*1f40*/  S2R R21, SR_TID.X ;  /* 0x0000000000157919 */ /* 0x000e620000002100 */
[----:B------:R-:W-:Y:S01]  /*1f50*/  BAR.SYNC.DEFER_BLOCKING 0x0 ;  /* 0x0000000000007b1d */ /* 0x000fe20000010000 */
[----:B-1----:R-:W-:-:S13]  /*1f60*/  ISETP.NE.AND P1, PT, R21, RZ, PT ;  /* 0x000000ff1500720c */ /* 0x002fda0003f25270 */
[----:B------:R-:W-:Y:S05]  /*1f70*/  @P1 BRA `(.L_x_1389) ;  /* 0x00000000004c1947 */ /* 0x000fea0003800000 */
[----:B------:R-:W-:Y:S01]  /*1f80*/  ULDC.64 UR10, c[0x0][0x268] ;  /* 0x00009a00000a7ab9 */ /* 0x000fe20000000a00 */
[----:B------:R-:W-:Y:S01]  /*1f90*/  IADD3 R21, RZ, -UR8, RZ ;  /* 0x80000008ff157c10 */ /* 0x000fe2000fffe0ff */
[----:B------:R-:W-:-:S03]  /*1fa0*/  UIADD3 UR10, UP0, UR10, 0x4, URZ ;  /* 0x000000040a0a7890 */ /* 0x000fc6000ff1e03f */
[----:B------:R-:W-:Y:S01]  /*1fb0*/  ISETP.NE.AND P1, PT, R21, UR16, PT ;  /* 0x0000001015007c0c */ /* 0x000fe2000bf25270 */
[----:B------:R-:W-:Y:S01]  /*1fc0*/  UIADD3.X UR11, URZ, UR11, URZ, UP0, !UPT ;  /* 0x0000000b3f0b7290 */ /* 0x000fe200087fe43f */
[----:B------:R-:W-:Y:S01]  /*1fd0*/  MOV R21, 0x7fffff01 ;  /* 0x7fffff0100157802 */ /* 0x000fe20000000f00 */
[----:B0-----:R-:W-:-:S03]  /*1fe0*/  IMAD.U32 R22, RZ, RZ, UR10 ;  /* 0x0000000aff167e24 */ /* 0x001fc6000f8e00ff */
[----:B------:R-:W-:Y:S02]  /*1ff0*/  SEL R21, R21, 0x1, !P1 ;  /* 0x0000000115157807 */ /* 0x000fe40004800000 */
[----:B------:R-:W-:Y:S01]  /*2000*/  MOV R23, UR11 ;  /* 0x0000000b00177c02 */ /* 0x000fe20008000f00 */
[----:B------:R-:W-:Y:S06]  /*2010*/  MEMBAR.ALL.GPU ;  /* 0x0000000000007992 */ /* 0x000fec000000a000 */
[----:B------:R-:W-:-:S00]  /*2020*/  ERRBAR ;  /* 0x00000000000079ab */ /* 0x000fc00000000000 */
[----:B------:R-:W-:Y:S06]  /*2030*/  CGAERRBAR ;  /* 0x00000000000075ab */ /* 0x000fec0000000000 */
[----:B------:R0:W5:Y:S02]  /*2040*/  ATOM.E.ADD.STRONG.GPU PT, R21, desc[UR12][R22.64], R21 ;  /* 0x000000151615798a */ /* 0x00016400081ee1cc */
.L_x_1390:
[----:B------:R-:W2:Y:S04]  /*2050*/  LD.E.STRONG.GPU R32, desc[UR12][R22.64] ;  /* 0x0000000c16207980 */ /* 0x000ea8000c10f900 */
[----:B--2---:R-:W-:Y:S01]  /*2060*/  CCTL.IVALL ;  /* 0x00000000ff00798f */ /* 0x004fe20002000000 */
[----:B------:R-:W-:Y:S05]  /*2070*/  YIELD ;  /* 0x0000000000007946 */ /* 0x000fea0003800000 */
[----:B-----5:R-:W-:-:S04]  /*2080*/  LOP3.LUT R32, R32, R21, RZ, 0x3c, !PT ;  /* 0x0000001520207212 */ /* 0x020fc800078e3cff */
[----:B------:R-:W-:-:S13]  /*2090*/  ISETP.GT.AND P1, PT, R32, -0x1, PT ;  /* 0xffffffff2000780c */ /* 0x000fda0003f24270 */
[----:B------:R-:W-:Y:S05]  /*20a0*/  @P1 BRA `(.L_x_1390) ;  /* 0xfffffffc00e81947 */ /* 0x000fea000383ffff */
.L_x_1389:
[----:B------:R-:W-:Y:S05]  /*20b0*/  WARPSYNC.ALL ;  /* 0x0000000000007948 */ /* 0x000fea0003800000 */
[----:B------:R-:W-:Y:S06]  /*20c0*/  BAR.SYNC.DEFER_BLOCKING 0x0 ;  /* 0x0000000000007b1d */ /* 0x000fec0000010000 */
.L_x_1388:
[----:B0-----:R-:W0:Y:S01]  /*20d0*/  S2R R32, SR_TID.X ;  /* 0x0000000000207919 */ /* 0x001e220000002100 */
[----:B------:R-:W-:Y:S01]  /*20e0*/  BSSY B0, `(.L_x_1391) ;  /* 0x00000af000007945 */ /* 0x000fe20003800000 */
[----:B------:R-:W-:Y:S02]  /*20f0*/  CS2R R22, SRZ ;  /* 0x0000000000167805 */ /* 0x000fe4000001ff00 */
[----:B0-----:R-:W-:-:S13]  /*2100*/  ISETP.GT.U32.AND P1, PT, R32, 0xff, PT ;  /* 0x000000ff2000780c */ /* 0x001fda0003f24070 */
        /* <DEDUP_REMOVED lines=31> */
[C---:B------:R-:W-:Y:S01]  /*2300*/  IADD3 R34, R21.reuse, 0x50, RZ ;  /* 0x0000005015227810 */ /* 0x040fe20007ffe0ff */
[----:B------:R-:W-:-:S04]  /*2310*/  VIADD R22, R21, 0x60 ;  /* 0x0000006015167836 */ /* 0x000fc80000000000 */
        /* <DEDUP_REMOVED lines=27> */
[----:B------:R-:W-:Y:S01]  /*24d0*/  FADD.FTZ R23, R39, R23 ;  /* 0x0000001727177221 */ /* 0x000fe20000010000 */
[----:B------:R-:W-:Y:S01]  /*24e0*/  FADD.FTZ R22, R36, R22 ;  /* 0x0000001624167221 */ /* 0x000fe20000010000 */
[----:B------:R-:W-:-:S02]  /*24f0*/  VIADD R36, R21, 0xc0 ;  /* 0x000000c015247836 */ /* 0x000fc40000000000 */
        /* <DEDUP_REMOVED lines=80> */
[C---:B------:R-:W-:Y:S01]  /*2a00*/  IADD3 R36, R21.reuse, 0x1d0, RZ ;  /* 0x000001d015247810 */ /* 0x040fe20007ffe0ff */
[C---:B------:R-:W-:Y:S01]  /*2a10*/  VIADD R40, R21.reuse, 0x1e0 ;  /* 0x000001e015287836 */ /* 0x040fe20000000000 */
        /* <DEDUP_REMOVED lines=27> */
.L_x_1392:
[----:B------:R-:W-:Y:S05]  /*2bd0*/  BSYNC B0 ;  /* 0x0000000000007941 */ /* 0x000fea0003800000 */
.L_x_1391:
        /* <DEDUP_REMOVED lines=24> */
.L_x_1394:
[----:B------:R-:W-:Y:S05]  /*2d60*/  BSYNC B0 ;  /* 0x0000000000007941 */ /* 0x000fea0003800000 */
.L_x_1393:
[----:B0-----:R-:W2:Y:S01]  /*2d70*/  LDL R22, [R1+0x1c] ;  /* 0x00001c0001167983 */ /* 0x001ea20000100800 */
[----:B------:R-:W0:Y:S01]  /*2d80*/  S2UR UR10, SR_CgaCtaId ;  /* 0x00000000000a79c3 */ /* 0x000e220000008800 */
[----:B------:R-:W-:Y:S02]  /*2d90*/  UMOV UR5, 0x400 ;  /* 0x0000040000057882 */ /* 0x000fe40000000000 */
[----:B------:R-:W-:Y:S01]  /*2da0*/  UIADD3 UR5, UR5, 0x4100, URZ ;  /* 0x0000410005057890 */ /* 0x000fe2000fffe03f */
[----:B------:R-:W3:Y:S04]  /*2db0*/  LDL.LU R35, [R1] ;  /* 0x0000000001237983 */ /* 0x000ee80000300800 */
[----:B------:R-:W4:Y:S01]  /*2dc0*/  LDL R34, [R1+0x20] ;  /* 0x0000200001227983 */ /* 0x000f220000100800 */
[----:B0-----:R-:W-:-:S03]  /*2dd0*/  ULEA UR5, UR10, UR5, 0x18 ;  /* 0x000000050a057291 */ /* 0x001fc6000f8ec03f */
[----:B------:R-:W-:Y:S01]  /*2de0*/  ULDC.64 UR10, c[0x0][0x210] ;  /* 0x00008400000a7ab9 */ /* 0x000fe20000000a00 */
[----:B------:R-:W-:Y:S01]  /*2df0*/  BAR.SYNC.DEFER_BLOCKING 0x0 ;  /* 0x0000000000007b1d */ /* 0x000fe20000010000 */
[----:B------:R-:W-:Y:S02]  /*2e00*/  IADD3 R32, P1, R58, UR10, RZ ;  /* 0x0000000a3a207c10 */ /* 0x000fe4000ff3e0ff */
[----:B--2---:R-:W-:Y:S02]  /*2e10*/  LEA R22, R22, UR5, 0x3 ;  /* 0x0000000516167c11 */ /* 0x004fe4000f8e18ff */
[----:B---3--:R-:W-:-:S04]  /*2e20*/  IADD3.X R33, R35, UR11, RZ, P1, !PT ;  /* 0x0000000b23217c10 */ /* 0x008fc80008ffe4ff */
[----:B------:R-:W0:Y:S01]  /*2e30*/  LDS.64 R22, [R22] ;  /* 0x0000000016167984 */ /* 0x000e220000000a00 */
[----:B----4-:R-:W-:-:S06]  /*2e40*/  LEA R34, R34, UR5, 0x3 ;  /* 0x0000000522227c11 */ /* 0x010fcc000f8e18ff */
[----:B------:R-:W1:Y:S01]  /*2e50*/  LDS.64 R34, [R34] ;  /* 0x0000000022227984 */ /* 0x000e620000000a00 */
[--C-:B0-----:R-:W-:Y:S01]  /*2e60*/  FFMA.FTZ R6, R0, R6, -R22.reuse ;  /* 0x0000000600067223 */ /* 0x101fe20000010816 */
[----:B-----5:R-:W-:-:S03]  /*2e70*/  FFMA.FTZ R43, R3, R43, -R22 ;  /* 0x0000002b032b7223 */ /* 0x020fc60000010816 */
[-C--:B------:R-:W-:Y:S01]  /*2e80*/  FFMA.FTZ R6, -R57, R23.reuse, R6 ;  /* 0x0000001739067223 */ /* 0x080fe20000010106 */
[----:B------:R-:W-:-:S03]  /*2e90*/  FFMA.FTZ R43, -R56, R23, R43 ;  /* 0x00000017382b7223 */ /* 0x000fc6000001012b */
[C---:B------:R-:W-:Y:S01]  /*2ea0*/  FMUL.FTZ R6, R5.reuse, R6 ;  /* 0x0000000605067220 */ /* 0x040fe20000410000 */
[----:B------:R-:W-:-:S05]  /*2eb0*/  FMUL.FTZ R43, R5, R43 ;  /* 0x0000002b052b7220 */ /* 0x000fca0000410000 */
[----:B------:R-:W-:Y:S02]  /*2ec0*/  F2FP.F16.F32.PACK_AB R6, R43, R6 ;  /* 0x000000062b06723e */ /* 0x000fe400000000ff */
[----:B------:R-:W2:Y:S01]  /*2ed0*/  LDL.LU R43, [R1+0x14] ;  /* 0x00001400012b7983 */ /* 0x000ea20000300800 */
[----:B------:R-:W-:Y:S01]  /*2ee0*/  FFMA.FTZ R12, R3, R12, -R22 ;  /* 0x0000000c030c7223 */ /* 0x000fe20000010816 */
[----:B------:R-:W-:Y:S02]  /*2ef0*/  PRMT R21, R6, 0x7632, R21 ;  /* 0x0000763206157816 */ /* 0x000fe40000000015 */
[----:B------:R-:W3:Y:S04]  /*2f00*/  LDL.LU R41, [R1+0x18] ;  /* 0x0000180001297983 */ /* 0x000ee80000300800 */
[----:B------:R-:W4:Y:S04]  /*2f10*/  LDL.LU R40, [R1+0xc] ;  /* 0x00000c0001287983 */ /* 0x000f280000300800 */
[----:B------:R-:W4:Y:S04]  /*2f20*/  LDL.LU R39, [R1+0x10] ;  /* 0x0000100001277983 */ /* 0x000f280000300800 */
[----:B------:R-:W4:Y:S04]  /*2f30*/  LDL.LU R38, [R1+0x4] ;  /* 0x0000040001267983 */ /* 0x000f280000300800 */
[----:B------:R-:W4:Y:S01]  /*2f40*/  LDL.LU R36, [R1+0x8] ;  /* 0x0000080001247983 */ /* 0x000f220000300800 */
[--C-:B-1----:R-:W-:Y:S01]  /*2f50*/  FFMA.FTZ R10, R2, R10, -R34.reuse ;  /* 0x0000000a020a7223 */ /* 0x102fe20000010822 */
[----:B------:R-:W-:-:S02]  /*2f60*/  FFMA.FTZ R11, R4, R11, -R34 ;  /* 0x0000000b040b7223 */ /* 0x000fc40000010822 */
[----:B------:R0:W-:Y:S01]  /*2f70*/  STG.E.U16 desc[UR12][R32.64], R6 ;  /* 0x0000000620007986 */ /* 0x0001e2000c10150c */
[C-C-:B------:R-:W-:Y:S01]  /*2f80*/  FFMA.FTZ R42, R0.reuse, R42, -R22.reuse ;  /* 0x0000002a002a7223 */ /* 0x140fe20000010816 */
[----:B------:R-:W-:Y:S01]  /*2f90*/  FFMA.FTZ R7, R3, R7, -R22 ;  /* 0x0000000703077223 */ /* 0x000fe20000010816 */
[-C--:B------:R-:W-:Y:S01]  /*2fa0*/  FFMA.FTZ R10, -R53, R35.reuse, R10 ;  /* 0x00000023350a7223 */ /* 0x080fe2000001010a */
[C-C-:B------:R-:W-:Y:S01]  /*2fb0*/  FFMA.FTZ R8, R0.reuse, R8, -R22.reuse ;  /* 0x0000000800087223 */ /* 0x140fe20000010816 */
[--C-:B------:R-:W-:Y:S01]  /*2fc0*/  FFMA.FTZ R37, R0, R16, -R22.reuse ;  /* 0x0000001000257223 */ /* 0x100fe20000010816 */
[----:B------:R-:W-:Y:S01]  /*2fd0*/  FFMA.FTZ R52, -R52, R35, R11 ;  /* 0x0000002334347223 */ /* 0x000fe2000001010b */
[----:B------:R1:W-:Y:S01]  /*2fe0*/  STG.E.U16 desc[UR12][R32.64+0x2], R21 ;  /* 0x0000021520007986 */ /* 0x0003e2000c10150c */
[----:B------:R-:W-:Y:S01]  /*2ff0*/  FFMA.FTZ R22, R3, R19, -R22 ;  /* 0x0000001303167223 */ /* 0x000fe20000010816 */
[----:B0-----:R-:W-:Y:S01]  /*3000*/  FFMA.FTZ R6, -R55, R23, R12 ;  /* 0x0000001737067223 */ /* 0x001fe2000001010c */
[----:B------:R-:W-:Y:S01]  /*3010*/  FFMA.FTZ R13, R2, R13, -R34 ;  /* 0x0000000d020d7223 */ /* 0x000fe20000010822 */
[-C--:B------:R-:W-:Y:S01]  /*3020*/  FFMA.FTZ R42, -R61, R23.reuse, R42 ;  /* 0x000000173d2a7223 */ /* 0x080fe2000001012a */
[----:B------:R-:W-:Y:S01]  /*3030*/  FFMA.FTZ R60, -R60, R23, R7 ;  /* 0x000000173c3c7223 */ /* 0x000fe20000010107 */
[----:B------:R-:W-:Y:S01]  /*3040*/  FMUL.FTZ R19, R5, R6 ;  /* 0x0000000605137220 */ /* 0x000fe20000410000 */
[--C-:B------:R-:W-:Y:S01]  /*3050*/  FFMA.FTZ R6, R2, R15, -R34.reuse ;  /* 0x0000000f02067223 */ /* 0x100fe20000010822 */
[C-C-:B-1----:R-:W-:Y:S01]  /*3060*/  FFMA.FTZ R21, R4.reuse, R14, -R34.reuse ;  /* 0x0000000e04157223 */ /* 0x142fe20000010822 */
[C---:B------:R-:W-:Y:S01]  /*3070*/  FMUL.FTZ R10, R9.reuse, R10 ;  /* 0x0000000a090a7220 */ /* 0x040fe20000410000 */
[----:B------:R-:W-:Y:S01]  /*3080*/  FMUL.FTZ R11, R9, R52 ;  /* 0x00000034090b7220 */ /* 0x000fe20000410000 */
[--C-:B------:R-:W-:Y:S01]  /*3090*/  FFMA.FTZ R17, R4, R17, -R34.reuse ;  /* 0x0000001104117223 */ /* 0x100fe20000010822 */
[--C-:B------:R-:W-:Y:S01]  /*30a0*/  FFMA.FTZ R18, R2, R18, -R34.reuse ;  /* 0x0000001202127223 */ /* 0x100fe20000010822 */
[----:B------:R-:W-:Y:S01]  /*30b0*/  FFMA.FTZ R15, R4, R20, -R34 ;  /* 0x00000014040f7223 */ /* 0x000fe20000010822 */
[-C--:B------:R-:W-:Y:S01]  /*30c0*/  FFMA.FTZ R50, -R50, R35.reuse, R13 ;  /* 0x0000002332327223 */ /* 0x080fe2000001010d */
[-C--:B------:R-:W-:Y:S01]  /*30d0*/  FFMA.FTZ R48, -R48, R35.reuse, R21 ;  /* 0x0000002330307223 */ /* 0x080fe20000010115 */
[C---:B------:R-:W-:Y:S01]  /*30e0*/  FMUL.FTZ R7, R5.reuse, R42 ;  /* 0x0000002a05077220 */ /* 0x040fe20000410000 */
[----:B------:R-:W-:Y:S01]  /*30f0*/  FMUL.FTZ R12, R5, R60 ;  /* 0x0000003c050c7220 */ /* 0x000fe20000410000 */
[-C--:B------:R-:W-:Y:S01]  /*3100*/  FFMA.FTZ R6, -R47, R35.reuse, R6 ;  /* 0x000000232f067223 */ /* 0x080fe20000010106 */
[----:B------:R-:W-:Y:S01]  /*3110*/  F2FP.F16.F32.PACK_AB R10, R11, R10 ;  /* 0x0000000a0b0a723e */ /* 0x000fe200000000ff */
[-C--:B------:R-:W-:Y:S01]  /*3120*/  FFMA.FTZ R46, -R46, R35.reuse, R17 ;  /* 0x000000232e2e7223 */ /* 0x080fe20000010111 */
[-C--:B------:R-:W-:Y:S01]  /*3130*/  FFMA.FTZ R18, -R45, R35.reuse, R18 ;  /* 0x000000232d127223 */ /* 0x080fe20000010112 */
[----:B------:R-:W-:Y:S01]  /*3140*/  FFMA.FTZ R14, -R44, R35, R15 ;  /* 0x000000232c0e7223 */ /* 0x000fe2000001010f */
[C---:B------:R-:W-:Y:S01]  /*3150*/  FMUL.FTZ R50, R9.reuse, R50 ;  /* 0x0000003209327220 */ /* 0x040fe20000410000 */
[C---:B------:R-:W-:Y:S01]  /*3160*/  FMUL.FTZ R11, R9.reuse, R48 ;  /* 0x00000030090b7220 */ /* 0x040fe20000410000 */
[----:B------:R-:W-:Y:S01]  /*3170*/  FMUL.FTZ R15, R9, R6 ;  /* 0x00000006090f7220 */ /* 0x000fe20000410000 */
[----:B------:R-:W-:Y:S01]  /*3180*/  FFMA.FTZ R8, -R59, R23, R8 ;  /* 0x000000173b087223 */ /* 0x000fe20000010108 */
[----:B------:R-:W-:Y:S01]  /*3190*/  F2FP.F16.F32.PACK_AB R12, R12, R7 ;  /* 0x000000070c0c723e */ /* 0x000fe200000000ff */
[-C--:B------:R-:W-:Y:S01]  /*31a0*/  FFMA.FTZ R54, -R54, R23.reuse, R37 ;  /* 0x0000001736367223 */ /* 0x080fe20000010125 */
[----:B------:R-:W-:Y:S01]  /*31b0*/  FFMA.FTZ R22, -R49, R23, R22 ;  /* 0x0000001731167223 */ /* 0x000fe20000010116 */
[C---:B------:R-:W-:Y:S01]  /*31c0*/  FMUL.FTZ R46, R9.reuse, R46 ;  /* 0x0000002e092e7220 */ /* 0x040fe20000410000 */
[C---:B------:R-:W-:Y:S01]  /*31d0*/  FMUL.FTZ R13, R9.reuse, R18 ;  /* 0x00000012090d7220 */ /* 0x040fe20000410000 */
[----:B------:R-:W-:Y:S01]  /*31e0*/  FMUL.FTZ R14, R9, R14 ;  /* 0x0000000e090e7220 */ /* 0x000fe20000410000 */
[----:B------:R-:W-:Y:S01]  /*31f0*/  PRMT R9, R10, 0x7632, R9 ;  /* 0x000076320a097816 */ /* 0x000fe20000000009 */
[----:B------:R-:W-:Y:S01]  /*3200*/  FMUL.FTZ R16, R5, R8 ;  /* 0x0000000805107220 */ /* 0x000fe20000410000 */
[----:B------:R-:W-:Y:S01]  /*3210*/  F2FP.F16.F32.PACK_AB R50, R11, R50 ;  /* 0x000000320b32723e */ /* 0x000fe200000000ff */
[C---:B------:R-:W-:Y:S01]  /*3220*/  FMUL.FTZ R8, R5.reuse, R54 ;  /* 0x0000003605087220 */ /* 0x040fe20000410000 */
[----:B------:R-:W-:Y:S01]  /*3230*/  PRMT R11, R12, 0x7632, R11 ;  /* 0x000076320c0b7816 */ /* 0x000fe2000000000b */
[----:B------:R-:W-:Y:S01]  /*3240*/  STG.E.U16 desc[UR12][R32.64+0x4], R10 ;  /* 0x0000040a20007986 */ /* 0x000fe2000c10150c */
[----:B------:R-:W-:Y:S01]  /*3250*/  FMUL.FTZ R5, R5, R22 ;  /* 0x0000001605057220 */ /* 0x000fe20000410000 */
[----:B------:R-:W-:-:S02]  /*3260*/  PRMT R17, R50, 0x7632, R17 ;  /* 0x0000763232117816 */ /* 0x000fc40000000011 */
[----:B------:R0:W-:Y:S01]  /*3270*/  STG.E.U16 desc[UR12][R32.64+0x6], R9 ;  /* 0x0000060920007986 */ /* 0x0001e2000c10150c */
[----:B------:R-:W-:Y:S02]  /*3280*/  F2FP.F16.F32.PACK_AB R16, R19, R16 ;  /* 0x000000101310723e */ /* 0x000fe400000000ff */
[----:B------:R-:W-:Y:S02]  /*3290*/  F2FP.F16.F32.PACK_AB R15, R46, R15 ;  /* 0x0000000f2e0f723e */ /* 0x000fe400000000ff */
[----:B------:R-:W-:Y:S02]  /*32a0*/  F2FP.F16.F32.PACK_AB R5, R5, R8 ;  /* 0x000000080505723e */ /* 0x000fe400000000ff */
[----:B------:R-:W-:-:S04]  /*32b0*/  F2FP.F16.F32.PACK_AB R14, R14, R13 ;  /* 0x0000000d0e0e723e */ /* 0x000fc800000000ff */
[----:B------:R-:W-:Y:S02]  /*32c0*/  PRMT R8, R14, 0x7632, R8 ;  /* 0x000076320e087816 */ /* 0x000fe40000000008 */
[----:B0-----:R-:W-:Y:S01]  /*32d0*/  PRMT R9, R15, 0x7632, R9 ;  /* 0x000076320f097816 */ /* 0x001fe20000000009 */
[----:B------:R-:W-:Y:S01]  /*32e0*/  ULOP3.LUT UR4, UR4, 0x1, URZ, 0x3c, !UPT ;  /* 0x0000000104047892 */ /* 0x000fe2000f8e3c3f */
[----:B------:R-:W-:Y:S01]  /*32f0*/  UMOV UR5, UR9 ;  /* 0x0000000900057c82 */ /* 0x000fe20008000000 */
[----:B--2---:R-:W-:-:S04]  /*3300*/  IADD3 R6, P1, R43, UR10, RZ ;  /* 0x0000000a2b067c10 */ /* 0x004fc8000ff3e0ff */
[----:B---3--:R-:W-:Y:S02]  /*3310*/  IADD3.X R7, R41, UR11, RZ, P1, !PT ;  /* 0x0000000b29077c10 */ /* 0x008fe40008ffe4ff */
[----:B----4-:R-:W-:-:S03]  /*3320*/  IADD3 R10, P1, R40, UR10, RZ ;  /* 0x0000000a280a7c10 */ /* 0x010fc6000ff3e0ff */
[----:B------:R0:W-:Y:S04]  /*3330*/  STG.E.U16 desc[UR12][R6.64+0x2], R11 ;  /* 0x0000020b06007986 */ /* 0x0001e8000c10150c */
[----:B------:R1:W-:Y:S04]  /*3340*/  STG.E.U16 desc[UR12][R6.64], R12 ;  /* 0x0000000c06007986 */ /* 0x0003e8000c10150c */
[----:B------:R-:W-:Y:S01]  /*3350*/  STG.E.U16 desc[UR12][R6.64+0x4], R50 ;  /* 0x0000043206007986 */ /* 0x000fe2000c10150c */
[----:B0-----:R-:W-:-:S03]  /*3360*/  IADD3.X R11, R39, UR11, RZ, P1, !PT ;  /* 0x0000000b270b7c10 */ /* 0x001fc60008ffe4ff */
[----:B------:R0:W-:Y:S01]  /*3370*/  STG.E.U16 desc[UR12][R6.64+0x6], R17 ;  /* 0x0000061106007986 */ /* 0x0001e2000c10150c */
[----:B-1----:R-:W-:-:S04]  /*3380*/  IADD3 R12, P1, R38, UR10, RZ ;  /* 0x0000000a260c7c10 */ /* 0x002fc8000ff3e0ff */
[----:B------:R-:W-:Y:S02]  /*3390*/  IADD3.X R13, R36, UR11, RZ, P1, !PT ;  /* 0x0000000b240d7c10 */ /* 0x000fe40008ffe4ff */
[----:B0-----:R-:W-:Y:S02]  /*33a0*/  PRMT R7, R16, 0x7632, R7 ;  /* 0x0000763210077816 */ /* 0x001fe40000000007 */
[----:B------:R-:W-:Y:S01]  /*33b0*/  PRMT R6, R5, 0x7632, R6 ;  /* 0x0000763205067816 */ /* 0x000fe20000000006 */
        /* <DEDUP_REMOVED lines=10> */
.L_x_1379:
        /* <DEDUP_REMOVED lines=35> */
[----:B------:R-:W-:-:S04]  /*3690*/  IMAD.WIDE.U32 R4, P0, R7, -0x33333334, R2 ;  /* 0xcccccccc07047825 */ /* 0x000fc80007800002 */
[----:B------:R-:W-:Y:S01]  /*36a0*/  IMAD.WIDE.U32 R2, R7, -0x33333333, RZ ;  /* 0xcccccccd07027825 */ /* 0x000fe200078e00ff */
[----:B------:R-:W-:Y:S02]  /*36b0*/  IADD3.X R7, RZ, RZ, RZ, P0, !PT ;  /* 0x000000ffff077210 */ /* 0x000fe400007fe4ff */
[----:B------:R-:W-:Y:S01]  /*36c0*/  MOV R6, R5 ;  /* 0x0000000500067202 */ /* 0x000fe20000000f00 */
[----:B------:R-:W-:Y:S01]  /*36d0*/  IMAD.X R47, RZ, RZ, RZ, P2 ;  /* 0x000000ffff2f7224 */ /* 0x000fe200010e06ff */
[----:B------:R-:W-:Y:S01]  /*36e0*/  IADD3 RZ, P0, R3, R4, RZ ;  /* 0x0000000403ff7210 */ /* 0x000fe20007f1e0ff */
[----:B------:R-:W-:-:S04]  /*36f0*/  IMAD.WIDE.U32 R2, R42, -0x33333333, RZ ;  /* 0xcccccccd2a027825 */ /* 0x000fc800078e00ff */
[----:B------:R-:W-:Y:S01]  /*3700*/  IMAD.WIDE.U32.X R4, R11, -0x33333334, R6, P0 ;  /* 0xcccccccc0b047825 */ /* 0x000fe200000e0406 */
[----:B------:R-:W-:Y:S02]  /*3710*/  LEA.HI R2, R3, 0x1, RZ, 0x1c ;  /* 0x0000000103027811 */ /* 0x000fe400078fe0ff */
[----:B------:R-:W-:Y:S02]  /*3720*/  IADD3 R40, P0, R46, 0xa, RZ ;  /* 0x0000000a2e287810 */ /* 0x000fe40007f1e0ff */
[----:B------:R-:W-:Y:S02]  /*3730*/  SHF.R.U64 R0, R4, 0x3, R5 ;  /* 0x0000000304007819 */ /* 0x000fe40000001205 */
[----:B------:R-:W-:Y:S02]  /*3740*/  IADD3.X R38, RZ, RZ, RZ, P0, !PT ;  /* 0x000000ffff267210 */ /* 0x000fe400007fe4ff */
[----:B------:R-:W-:Y:S02]  /*3750*/  IADD3 R0, R0, 0x1, RZ ;  /* 0x0000000100007810 */ /* 0x000fe40007ffe0ff */
[----:B------:R-:W-:-:S02]  /*3760*/  LOP3.LUT R36, R2, 0x3, RZ, 0xc0, !PT ;  /* 0x0000000302247812 */ /* 0x000fc400078ec0ff */
[----:B------:R-:W-:-:S07]  /*3770*/  LOP3.LUT R0, R0, 0x3, RZ, 0xc0, !PT ;  /* 0x0000000300007812 */ /* 0x000fce00078ec0ff */
.L_x_1412:
        /* <DEDUP_REMOVED lines=48> */
.L_x_1399:
[----:B------:R-:W-:Y:S05]  /*3a80*/  BSYNC B1 ;  /* 0x0000000000017941 */ /* 0x000fea0003800000 */
.L_x_1398:
        /* <DEDUP_REMOVED lines=23> */
.L_x_1402:
        /* <DEDUP_REMOVED lines=55> */
.L_x_1401:
[----:B------:R-:W-:Y:S05]  /*3f70*/  BSYNC B1 ;  /* 0x0000000000017941 */ /* 0x000fea0003800000 */
.L_x_1400:
        /* <DEDUP_REMOVED lines=35> */
.L_x_1404:
[----:B------:R-:W-:Y:S05]  /*41b0*/  BSYNC B1 ;  /* 0x0000000000017941 */ /* 0x000fea0003800000 */
.L_x_1403:
        /* <DEDUP_REMOVED lines=15> */
.L_x_1397:
[----:B------:R-:W-:Y:S05]  /*42b0*/  BSYNC B0 ;  /* 0x0000000000007941 */ /* 0x000fea0003800000 */
.L_x_1396:
[----:B------:R-:W0:Y:S01]  /*42c0*/  S2UR UR7, SR_CgaCtaId ;  /* 0x00000000000779c3 */ /* 0x000e220000008800 */
[----:B------:R-:W-:Y:S01]  /*42d0*/  UMOV UR6, 0x400 ;  /* 0x0000040000067882 */ /* 0x000fe20000000000 */
[----:B------:R-:W-:Y:S02]  /*42e0*/  SHF.L.U32 R3, R46, 0x1, RZ ;  /* 0x000000012e037819 */ /* 0x000fe400000006ff */
[----:B------:R-:W-:Y:S02]  /*42f0*/  ISETP.GT.U32.AND P0, PT, R48, 0x1ff, PT ;  /* 0x000001ff3000780c */ /* 0x000fe40003f04070 */
[----:B------:R-:W-:Y:S01]  /*4300*/  LOP3.LUT R3, R3, 0x1f, R48, 0x78, !PT ;  /* 0x0000001f03037812 */ /* 0x000fe200078e7830 */
[----:B0-----:R-:W-:-:S06]  /*4310*/  ULEA UR6, UR7, UR6, 0x18 ;  /* 0x0000000607067291 */ /* 0x001fcc000f8ec03f */
[----:B------:R-:W-:-:S05]  /*4320*/  LEA R2, R46, UR6, 0x7 ;  /* 0x000000062e027c11 */ /* 0x000fca000f8e38ff */
[----:B------:R-:W-:-:S05]  /*4330*/  IMAD R2, R3, 0x4, R2 ;  /* 0x0000000403027824 */ /* 0x000fca00078e0202 */
        /* <DEDUP_REMOVED lines=42> */
.L_x_1421:
[----:B------:R-:W0:Y:S01]  /*45e0*/  LDC.64 R4, c[0x0][0x218] ;  /* 0x00008600ff047b82 */ /* 0x000e220000000a00 */
[----:B------:R-:W-:Y:S01]  /*45f0*/  ISETP.NE.AND P1, PT, R50, RZ, PT ;  /* 0x000000ff3200720c */ /* 0x000fe20003f25270 */
[----:B--2---:R-:W-:Y:S01]  /*4600*/  FADD.FTZ R18, R2, R18 ;  /* 0x0000001202127221 */ /* 0x004fe20000010000 */
[----:B------:R-:W-:Y:S02]  /*4610*/  LEA.HI R3, R48, R41, RZ, 0x1c ;  /* 0x0000002930037211 */ /* 0x000fe400078fe0ff */
[----:B------:R-:W-:-:S03]  /*4620*/  ISETP.NE.AND P2, PT, R36, 0x1, PT ;  /* 0x000000012400780c */ /* 0x000fc60003f45270 */
[----:B------:R-:W1:Y:S06]  /*4630*/  LDC.64 R6, c[0x0][0x220] ;  /* 0x00008800ff067b82 */ /* 0x000e6c0000000a00 */
[----:B------:R-:W-:Y:S02]  /*4640*/  @!P1 F2FP.F16.F32.PACK_AB R2, RZ, R8 ;  /* 0x00000008ff02923e */ /* 0x000fe400000000ff */
[----:B------:R-:W-:Y:S01]  /*4650*/  @!P1 F2FP.F16.F32.PACK_AB R8, RZ, R18 ;  /* 0x00000012ff08923e */ /* 0x000fe200000000ff */
[----:B0-----:R-:W-:-:S04]  /*4660*/  IMAD.WIDE R4, R3, 0x2, R4 ;  /* 0x0000000203047825 */ /* 0x001fc800078e0204 */
[----:B-1----:R-:W-:Y:S01]  /*4670*/  IMAD.WIDE R6, R3, 0x2, R6 ;  /* 0x0000000203067825 */ /* 0x002fe200078e0206 */
[----:B------:R-:W-:Y:S02]  /*4680*/  PRMT R3, R2, 0x7610, R3 ;  /* 0x0000761002037816 */ /* 0x000fe40000000003 */
[----:B------:R-:W-:-:S03]  /*4690*/  LEA.HI R2, R48, 0x14, RZ, 0x1c ;  /* 0x0000001430027811 */ /* 0x000fc600078fe0ff */
[----:B------:R0:W-:Y:S04]  /*46a0*/  @!P1 STG.E.U16 desc[UR12][R4.64], R3 ;  /* 0x0000000304009986 */ /* 0x0001e8000c10150c */
[----:B------:R0:W-:Y:S01]  /*46b0*/  @!P1 STG.E.U16 desc[UR12][R6.64], R8 ;  /* 0x0000000806009986 */ /* 0x0001e2000c10150c */
[----:B------:R-:W-:Y:S05]  /*46c0*/  @!P2 BRA `(.L_x_1407) ;  /* 0x00000004003ca947 */ /* 0x000fea0003800000 */
[C---:B0-----:R-:W-:Y:S01]  /*46d0*/  @!P0 IMAD.SHL.U32 R3, R50.reuse, 0x2, RZ ;  /* 0x0000000232038824 */ /* 0x041fe200078e00ff */
        /* <DEDUP_REMOVED lines=31> */
.L_x_1431:
[----:B--2---:R-:W-:Y:S01]  /*48d0*/  FADD.FTZ R3, R2, R18 ;  /* 0x0000001202037221 */ /* 0x004fe20000010000 */
[----:B------:R-:W-:Y:S02]  /*48e0*/  @!P1 F2FP.F16.F32.PACK_AB R2, RZ, R12 ;  /* 0x0000000cff02923e */ /* 0x000fe400000000ff */
[----:B------:R-:W-:Y:S02]  /*48f0*/  ISETP.NE.AND P2, PT, R36, 0x2, PT ;  /* 0x000000022400780c */ /* 0x000fe40003f45270 */
[----:B------:R-:W-:Y:S02]  /*4900*/  PRMT R8, R2, 0x7610, R8 ;  /* 0x0000761002087816 */ /* 0x000fe40000000008 */
[----:B------:R-:W-:Y:S02]  /*4910*/  @!P1 F2FP.F16.F32.PACK_AB R3, RZ, R3 ;  /* 0x00000003ff03923e */ /* 0x000fe400000000ff */
        /* <DEDUP_REMOVED lines=36> */
.L_x_1441:
[----:B--2---:R-:W-:Y:S01]  /*4b60*/  FADD.FTZ R3, R2, R18 ;  /* 0x0000001202037221 */ /* 0x004fe20000010000 */
[----:B------:R-:W-:-:S04]  /*4b70*/  @!P1 F2FP.F16.F32.PACK_AB R2, RZ, R12 ;  /* 0x0000000cff02923e */ /* 0x000fc800000000ff */
[----:B------:R-:W-:Y:S01]  /*4b80*/  @!P1 F2FP.F16.F32.PACK_AB R3, RZ, R3 ;  /* 0x00000003ff03923e */ /* 0x000fe200000000ff */
[----:B------:R0:W-:Y:S04]  /*4b90*/  @!P1 STG.E.U16 desc[UR12][R4.64+0x50], R2 ;  /* 0x0000500204009986 */ /* 0x0001e8000c10150c */
[----:B------:R2:W-:Y:S01]  /*4ba0*/  @!P1 STG.E.U16 desc[UR12][R6.64+0x50], R3 ;  /* 0x0000500306009986 */ /* 0x0005e2000c10150c */
[----:B0-----:R-:W-:-:S07]  /*4bb0*/  LEA.HI R2, R48, 0x3c, RZ, 0x1c ;  /* 0x0000003c30027811 */ /* 0x001fce00078fe0ff */
.L_x_1407:
[----:B------:R-:W-:Y:S05]  /*4bc0*/  BSYNC B0 ;  /* 0x0000000000007941 */ /* 0x000fea0003800000 */
.L_x_1406:
        /* <DEDUP_REMOVED lines=13> */
[----:B------:R-:W-:Y:S01]  /*4ca0*/  @!P0 IMAD.SHL.U32 R10, R50, 0x2, RZ ;  /* 0x00000002320a8824 */ /* 0x000fe200078e00ff */
[----:B------:R-:W-:Y:S01]  /*4cb0*/  @!P0 IADD3 R7, R2, 0x14, RZ ;  /* 0x0000001402078810 */ /* 0x000fe20007ffe0ff */
[----:B0-----:R-:W-:Y:S01]  /*4cc0*/  IMAD.MOV.U32 R5, RZ, RZ, 0xffff ;  /* 0x0000ffffff057424 */ /* 0x001fe200078e00ff */
[----:B------:R-:W-:Y:S01]  /*4cd0*/  @!P0 SHF.L.U32 R9, R50, 0x1, RZ ;  /* 0x0000000132098819 */ /* 0x000fe200000006ff */
[----:B------:R-:W-:Y:S01]  /*4ce0*/  IMAD.MOV.U32 R15, RZ, RZ, 0xffff ;  /* 0x0000ffffff0f7424 */ /* 0x000fe200078e00ff */
[----:B------:R-:W-:Y:S02]  /*4cf0*/  @!P0 IADD3 R8, R2, 0x28, RZ ;  /* 0x0000002802088810 */ /* 0x000fe40007ffe0ff */
[----:B------:R-:W-:Y:S01]  /*4d00*/  @!P0 LOP3.LUT R7, R7, R10, RZ, 0x3c, !PT ;  /* 0x0000000a07078212 */ /* 0x000fe200078e3cff */
[----:B-1----:R-:W0:Y:S01]  /*4d10*/  SHFL.BFLY PT, R5, R4, 0x8, 0x101f ;  /* 0x0d101f0004057f89 */ /* 0x002e2200000e0000 */
[----:B------:R-:W-:Y:S02]  /*4d20*/  @!P0 LEA R12, R50, UR6, 0x7 ;  /* 0x00000006320c8c11 */ /* 0x000fe4000f8e38ff */
[----:B------:R-:W-:-:S02]  /*4d30*/  @!P0 LOP3.LUT R9, R8, R9, RZ, 0x3c, !PT ;  /* 0x0000000908098212 */ /* 0x000fc400078e3cff */
[----:B------:R-:W-:Y:S01]  /*4d40*/  @!P0 LEA R8, R7, R12, 0x2 ;  /* 0x0000000c07088211 */ /* 0x000fe200078e10ff */
[----:B------:R-:W-:Y:S01]  /*4d50*/  IMAD.MOV.U32 R12, RZ, RZ, RZ ;  /* 0x000000ffff0c7224 */ /* 0x000fe200078e00ff */
        /* <DEDUP_REMOVED lines=12> */
[----:B------:R-:W-:Y:S01]  /*4e20*/  MOV R21, RZ ;  /* 0x000000ff00157202 */ /* 0x000fe20000000f00 */
[----:B0-----:R-:W-:Y:S01]  /*4e30*/  FADD.FTZ R6, R5, R4 ;  /* 0x0000000405067221 */ /* 0x001fe20000010000 */
[----:B------:R-:W-:Y:S01]  /*4e40*/  MOV R24, RZ ;  /* 0x000000ff00187202 */ /* 0x000fe20000000f00 */
[----:B--2---:R-:W0:Y:S01]  /*4e50*/  SHFL.BFLY PT, R18, R3, 0x8, 0x101f ;  /* 0x0d101f0003127f89 */ /* 0x004e2200000e0000 */
[----:B------:R-:W-:-:S02]  /*4e60*/  MOV R11, RZ ;  /* 0x000000ff000b7202 */ /* 0x000fc40000000f00 */
[----:B------:R-:W-:Y:S01]  /*4e70*/  MOV R17, 0xffff ;  /* 0x0000ffff00117802 */ /* 0x000fe20000000f00 */
[----:B------:R-:W-:Y:S01]  /*4e80*/  @!P0 LDS R7, [R28+0x500] ;  /* 0x000500001c078984 */ /* 0x000fe20000000800 */
[----:B------:R-:W-:Y:S02]  /*4e90*/  MOV R26, 0xffff ;  /* 0x0000ffff001a7802 */ /* 0x000fe40000000f00 */
[----:B------:R-:W-:Y:S01]  /*4ea0*/  MOV R4, 0xffff ;  /* 0x0000ffff00047802 */ /* 0x000fe20000000f00 */
[----:B------:R-:W2:Y:S01]  /*4eb0*/  SHFL.BFLY PT, R9, R6, 0x4, 0x101f ;  /* 0x0c901f0006097f89 */ /* 0x000ea200000e0000 */
[----:B------:R-:W-:Y:S02]  /*4ec0*/  MOV R29, 0xffff ;  /* 0x0000ffff001d7802 */ /* 0x000fe40000000f00 */
[----:B------:R-:W-:Y:S02]  /*4ed0*/  MOV R31, 0xffff ;  /* 0x0000ffff001f7802 */ /* 0x000fe40000000f00 */
[----:B-1----:R-:W-:Y:S01]  /*4ee0*/  @!P0 MOV R21, R10 ;  /* 0x0000000a00158202 */ /* 0x002fe20000000f00 */
[----:B0-----:R-:W-:Y:S01]  /*4ef0*/  FADD.FTZ R5, R18, R3 ;  /* 0x0000000312057221 */ /* 0x001fe20000010000 */
[----:B------:R0:W-:Y:S01]  /*4f00*/  @!P0 LDS R10, [R28] ;  /* 0x000000001c0a8984 */ /* 0x0001e20000000800 */
[----:B------:R-:W-:-:S02]  /*4f10*/  MOV R18, 0xffff ;  /* 0x0000ffff00127802 */ /* 0x000fc40000000f00 */
[----:B------:R-:W-:Y:S01]  /*4f20*/  @!P0 MOV R24, R13 ;  /* 0x0000000d00188202 */ /* 0x000fe20000000f00 */
[----:B------:R-:W1:Y:S01]  /*4f30*/  SHFL.BFLY PT, R20, R21, 0x8, 0x101f ;  /* 0x0d101f0015147f89 */ /* 0x000e6200000e0000 */
[----:B------:R-:W-:Y:S01]  /*4f40*/  @!P0 MOV R11, R25 ;  /* 0x00000019000b8202 */ /* 0x000fe20000000f00 */
[----:B--2---:R-:W-:Y:S01]  /*4f50*/  FADD.FTZ R22, R6, R9 ;  /* 0x0000000906167221 */ /* 0x004fe20000010000 */
[----:B------:R-:W-:Y:S01]  /*4f60*/  MOV R25, 0xffff ;  /* 0x0000ffff00197802 */ /* 0x000fe20000000f00 */
[----:B------:R-:W2:Y:S01]  /*4f70*/  SHFL.BFLY PT, R19, R24, 0x8, 0x101f ;  /* 0x0d101f0018137f89 */ /* 0x000ea200000e0000 */
[----:B------:R-:W-:Y:S02]  /*4f80*/  @!P0 MOV R12, R23 ;  /* 0x00000017000c8202 */ /* 0x000fe40000000f00 */
[----:B------:R-:W-:Y:S02]  /*4f90*/  CS2R R8, SRZ ;  /* 0x0000000000087805 */ /* 0x000fe4000001ff00 */
[----:B------:R-:W-:Y:S01]  /*4fa0*/  MOV R6, 0xffff ;  /* 0x0000ffff00067802 */ /* 0x000fe20000000f00 */
[----:B------:R-:W3:Y:S01]  /*4fb0*/  SHFL.BFLY PT, R26, R11, 0x8, 0x101f ;  /* 0x0d101f000b1a7f89 */ /* 0x000ee200000e0000 */
[----:B0-----:R-:W-:-:S03]  /*4fc0*/  MOV R28, 0xffff ;  /* 0x0000ffff001c7802 */ /* 0x001fc60000000f00 */
[----:B------:R-:W0:Y:S01]  /*4fd0*/  SHFL.BFLY PT, R13, R12, 0x8, 0x101f ;  /* 0x0d101f000c0d7f89 */ /* 0x000e2200000e0000 */
[----:B------:R-:W-:Y:S02]  /*4fe0*/  @!P0 MOV R8, R7 ;  /* 0x0000000700088202 */ /* 0x000fe40000000f00 */
[----:B------:R-:W-:Y:S01]  /*4ff0*/  MOV R7, 0xffff ;  /* 0x0000ffff00077802 */ /* 0x000fe20000000f00 */
[----:B------:R-:W4:Y:S05]  /*5000*/  SHFL.BFLY PT, R18, R5, 0x4, 0x101f ;  /* 0x0c901f0005127f89 */ /* 0x000f2a00000e0000 */
[----:B------:R-:W5:Y:S01]  /*5010*/  SHFL.BFLY PT, R7, R22, 0x2, 0x101f ;  /* 0x0c501f0016077f89 */ /* 0x000f6200000e0000 */
[----:B------:R-:W-:Y:S01]  /*5020*/  IADD3 R25, R2, R41, RZ ;  /* 0x0000002902197210 */ /* 0x000fe20007ffe0ff */
[----:B-1----:R-:W-:Y:S01]  /*5030*/  FADD.FTZ R20, R20, R21 ;  /* 0x0000001514147221 */ /* 0x002fe20000010000 */
[----:B--2---:R-:W-:Y:S01]  /*5040*/  FADD.FTZ R19, R19, R24 ;  /* 0x0000001813137221 */ /* 0x004fe20000010000 */
[----:B------:R-:W-:-:S03]  /*5050*/  IMAD.MOV.U32 R24, RZ, RZ, 0xffff ;  /* 0x0000ffffff187424 */ /* 0x000fc600078e00ff */
[----:B------:R-:W1:Y:S01]  /*5060*/  SHFL.BFLY PT, R21, R20, 0x4, 0x101f ;  /* 0x0c901f0014157f89 */ /* 0x000e6200000e0000 */
[----:B---3--:R-:W-:Y:S01]  /*5070*/  FADD.FTZ R23, R26, R11 ;  /* 0x0000000b1a177221 */ /* 0x008fe20000010000 */
[----:B------:R-:W-:Y:S01]  /*5080*/  MOV R11, 0xffff ;  /* 0x0000ffff000b7802 */ /* 0x000fe20000000f00 */
[----:B------:R-:W-:Y:S02]  /*5090*/  @!P0 IMAD.MOV.U32 R9, RZ, RZ, R10 ;  /* 0x000000ffff098224 */ /* 0x000fe400078e000a */
[----:B0-----:R-:W-:Y:S01]  /*50a0*/  FADD.FTZ R13, R13, R12 ;  /* 0x0000000c0d0d7221 */ /* 0x001fe20000010000 */
[----:B------:R-:W-:Y:S01]  /*50b0*/  MOV R12, 0xffff ;  /* 0x0000ffff000c7802 */ /* 0x000fe20000000f00 */
[----:B------:R-:W0:Y:S01]  /*50c0*/  SHFL.BFLY PT, R24, R23, 0x4, 0x101f ;  /* 0x0c901f0017187f89 */ /* 0x000e2200000e0000 */
[----:B------:R-:W-:Y:S01]  /*50d0*/  MOV R10, 0xffff ;  /* 0x0000ffff000a7802 */ /* 0x000fe20000000f00 */
[----:B----4-:R-:W-:Y:S01]  /*50e0*/  FADD.FTZ R3, R5, R18 ;  /* 0x0000001205037221 */ /* 0x010fe20000010000 */
[----:B------:R-:W-:Y:S01]  /*50f0*/  MOV R18, 0xffff ;  /* 0x0000ffff00127802 */ /* 0x000fe20000000f00 */
[----:B------:R-:W2:Y:S01]  /*5100*/  SHFL.BFLY PT, R11, R8, 0x8, 0x101f ;  /* 0x0d101f00080b7f89 */ /* 0x000ea200000e0000 */
[----:B------:R-:W-:Y:S01]  /*5110*/  MOV R5, 0xffff ;  /* 0x0000ffff00057802 */ /* 0x000fe20000000f00 */
[----:B-----5:R-:W-:-:S02]  /*5120*/  FADD.FTZ R4, R22, R7 ;  /* 0x0000000716047221 */ /* 0x020fc40000010000 */
[----:B------:R-:W3:Y:S01]  /*5130*/  SHFL.BFLY PT, R12, R13, 0x4, 0x101f ;  /* 0x0c901f000d0c7f89 */ /* 0x000ee200000e0000 */
[----:B------:R-:W-:Y:S01]  /*5140*/  IMAD.MOV.U32 R7, RZ, RZ, 0xffff ;  /* 0x0000ffffff077424 */ /* 0x000fe200078e00ff */
[----:B------:R-:W-:Y:S02]  /*5150*/  ISETP.NE.AND P0, PT, R50, RZ, PT ;  /* 0x000000ff3200720c */ /* 0x000fe40003f05270 */
[----:B------:R-:W4:Y:S04]  /*5160*/  SHFL.BFLY PT, R10, R19, 0x4, 0x101f ;  /* 0x0c901f00130a7f89 */ /* 0x000f2800000e0000 */
[----:B------:R-:W5:Y:S01]  /*5170*/  SHFL.BFLY PT, R30, R9, 0x8, 0x101f ;  /* 0x0d101f00091e7f89 */ /* 0x000f6200000e0000 */
[----:B-1----:R-:W-:Y:S01]  /*5180*/  FADD.FTZ R21, R20, R21 ;  /* 0x0000001514157221 */ /* 0x002fe20000010000 */
[----:B------:R-:W-:-:S02]  /*5190*/  MOV R20, 0xffff ;  /* 0x0000ffff00147802 */ /* 0x000fc40000000f00 */
[----:B------:R-:W1:Y:S01]  /*51a0*/  SHFL.BFLY PT, R18, R3, 0x2, 0x101f ;  /* 0x0c501f0003127f89 */ /* 0x000e6200000e0000 */
[----:B0-----:R-:W-:Y:S01]  /*51b0*/  FADD.FTZ R26, R23, R24 ;  /* 0x00000018171a7221 */ /* 0x001fe20000010000 */
[----:B------:R-:W-:Y:S02]  /*51c0*/  MOV R23, 0xffff ;  /* 0x0000ffff00177802 */ /* 0x000fe40000000f00 */
[----:B------:R-:W0:Y:S01]  /*51d0*/  SHFL.BFLY PT, R5, R4, 0x1, 0x101f ;  /* 0x0c301f0004057f89 */ /* 0x000e2200000e0000 */
[----:B--2---:R-:W-:Y:S01]  /*51e0*/  FADD.FTZ R24, R11, R8 ;  /* 0x000000080b187221 */ /* 0x004fe20000010000 */
[----:B------:R-:W-:Y:S02]  /*51f0*/  MOV R8, 0xffff ;  /* 0x0000ffff00087802 */ /* 0x000fe40000000f00 */
[----:B------:R-:W-:Y:S01]  /*5200*/  MOV R11, 0xffff ;  /* 0x0000ffff000b7802 */ /* 0x000fe20000000f00 */
[----:B---3--:R-:W-:Y:S01]  /*5210*/  FADD.FTZ R27, R13, R12 ;  /* 0x0000000c0d1b7221 */ /* 0x008fe20000010000 */
[----:B------:R-:W-:Y:S01]  /*5220*/  MOV R12, 0xffff ;  /* 0x0000ffff000c7802 */ /* 0x000fe20000000f00 */
[----:B------:R-:W2:Y:S01]  /*5230*/  SHFL.BFLY PT, R23, R24, 0x4, 0x101f ;  /* 0x0c901f0018177f89 */ /* 0x000ea200000e0000 */
[----:B----4-:R-:W-:Y:S01]  /*5240*/  FADD.FTZ R22, R19, R10 ;  /* 0x0000000a13167221 */ /* 0x010fe20000010000 */
[----:B------:R-:W-:-:S02]  /*5250*/  IMAD.MOV.U32 R19, RZ, RZ, 0xffff ;  /* 0x0000ffffff137424 */ /* 0x000fc400078e00ff */
[----:B------:R-:W3:Y:S01]  /*5260*/  SHFL.BFLY PT, R8, R21, 0x2, 0x101f ;  /* 0x0c501f0015087f89 */ /* 0x000ee200000e0000 */
[----:B-----5:R-:W-:Y:S01]  /*5270*/  FADD.FTZ R30, R30, R9 ;  /* 0x000000091e1e7221 */ /* 0x020fe20000010000 */
[----:B------:R-:W-:Y:S02]  /*5280*/  MOV R9, 0xffff ;  /* 0x0000ffff00097802 */ /* 0x000fe40000000f00 */
[----:B------:R-:W4:Y:S01]  /*5290*/  SHFL.BFLY PT, R7, R22, 0x2, 0x101f ;  /* 0x0c501f0016077f89 */ /* 0x000f2200000e0000 */
[----:B-1----:R-:W-:-:S03]  /*52a0*/  FADD.FTZ R3, R3, R18 ;  /* 0x0000001203037221 */ /* 0x002fc60000010000 */
[----:B------:R-:W1:Y:S04]  /*52b0*/  SHFL.BFLY PT, R12, R27, 0x2, 0x101f ;  /* 0x0c501f001b0c7f89 */ /* 0x000e6800000e0000 */
[----:B------:R-:W5:Y:S01]  /*52c0*/  SHFL.BFLY PT, R11, R26, 0x2, 0x101f ;  /* 0x0c501f001a0b7f89 */ /* 0x000f6200000e0000 */
[----:B0-----:R-:W-:-:S03]  /*52d0*/  FADD.FTZ R4, R4, R5 ;  /* 0x0000000504047221 */ /* 0x001fc60000010000 */
[----:B------:R-:W0:Y:S02]  /*52e0*/  SHFL.BFLY PT, R9, R30, 0x4, 0x101f ;  /* 0x0c901f001e097f89 */ /* 0x000e2400000e0000 */
[----:B------:R-:W-:Y:S02]  /*52f0*/  @!P0 F2FP.F16.F32.PACK_AB R18, RZ, R4 ;  /* 0x00000004ff12823e */ /* 0x000fe400000000ff */
[----:B------:R-:W0:Y:S01]  /*5300*/  SHFL.BFLY PT, R6, R3, 0x1, 0x101f ;  /* 0x0c301f0003067f89 */ /* 0x000e2200000e0000 */
[----:B--2---:R-:W-:Y:S01]  /*5310*/  FADD.FTZ R24, R24, R23 ;  /* 0x0000001718187221 */ /* 0x004fe20000010000 */
[----:B------:R-:W-:Y:S01]  /*5320*/  MOV R23, 0xffff ;  /* 0x0000ffff00177802 */ /* 0x000fe20000000f00 */
[----:B------:R-:W2:Y:S01]  /*5330*/  @!P0 LDC.64 R4, c[0x0][0x218] ;  /* 0x00008600ff048b82 */ /* 0x000ea20000000a00 */
[----:B---3--:R-:W-:Y:S01]  /*5340*/  FADD.FTZ R21, R21, R8 ;  /* 0x0000000815157221 */ /* 0x008fe20000010000 */
[----:B----4-:R-:W-:-:S04]  /*5350*/  FADD.FTZ R22, R22, R7 ;  /* 0x0000000716167221 */ /* 0x010fc80000010000 */
[----:B------:R-:W3:Y:S01]  /*5360*/  SHFL.BFLY PT, R20, R21, 0x1, 0x101f ;  /* 0x0c301f0015147f89 */ /* 0x000ee200000e0000 */
[----:B-1----:R-:W-:-:S03]  /*5370*/  FADD.FTZ R27, R27, R12 ;  /* 0x0000000c1b1b7221 */ /* 0x002fc60000010000 */
[----:B------:R-:W1:Y:S01]  /*5380*/  SHFL.BFLY PT, R19, R22, 0x1, 0x101f ;  /* 0x0c301f0016137f89 */ /* 0x000e6200000e0000 */
        /* <DEDUP_REMOVED lines=8> */
[----:B--2---:R-:W-:-:S03]  /*5410*/  @!P0 IMAD.WIDE R4, R25, 0x2, R4 ;  /* 0x0000000219048825 */ /* 0x004fc600078e0204 */
[----:B------:R-:W2:Y:S01]  /*5420*/  SHFL.BFLY PT, R23, R24, 0x2, 0x101f ;  /* 0x0c501f0018177f89 */ /* 0x000ea200000e0000 */
[----:B------:R-:W2:Y:S01]  /*5430*/  @!P0 LDC.64 R8, c[0x0][0x218] ;  /* 0x00008600ff088b82 */ /* 0x000ea20000000a00 */
[----:B------:R-:W-:Y:S01]  /*5440*/  @!P0 F2FP.F16.F32.PACK_AB R32, RZ, R32 ;  /* 0x00000020ff20823e */ /* 0x000fe200000000ff */
[----:B---3--:R-:W-:Y:S01]  /*5450*/  FADD.FTZ R20, R21, R20 ;  /* 0x0000001415147221 */ /* 0x008fe20000010000 */
[----:B------:R-:W-:Y:S02]  /*5460*/  IMAD.MOV.U32 R21, RZ, RZ, 0xffff ;  /* 0x0000ffffff157424 */ /* 0x000fe400078e00ff */
[----:B-1----:R-:W-:-:S03]  /*5470*/  FADD.FTZ R19, R22, R19 ;  /* 0x0000001316137221 */ /* 0x002fc60000010000 */
[----:B------:R-:W1:Y:S01]  /*5480*/  @!P0 LDC.64 R2, c[0x0][0x220] ;  /* 0x00008800ff028b82 */ /* 0x000e620000000a00 */
[----:B----4-:R-:W-:-:S04]  /*5490*/  @!P0 IMAD.WIDE R12, R25, 0x2, R12 ;  /* 0x00000002190c8825 */ /* 0x010fc800078e020c */
[----:B-----5:R-:W-:Y:S01]  /*54a0*/  FADD.FTZ R27, R27, R28 ;  /* 0x0000001c1b1b7221 */ /* 0x020fe20000010000 */
[----:B------:R3:W-:Y:S01]  /*54b0*/  @!P0 STG.E.U16 desc[UR12][R12.64], R18 ;  /* 0x000000120c008986 */ /* 0x0007e2000c10150c */
[----:B0-----:R-:W-:Y:S01]  /*54c0*/  FADD.FTZ R26, R26, R29 ;  /* 0x0000001d1a1a7221 */ /* 0x001fe20000010000 */
[----:B------:R-:W0:Y:S01]  /*54d0*/  @!P0 LDC.64 R6, c[0x0][0x220] ;  /* 0x00008800ff068b82 */ /* 0x000e220000000a00 */
[----:B------:R-:W-:Y:S01]  /*54e0*/  @!P0 IMAD.WIDE R10, R25, 0x2, R10 ;  /* 0x00000002190a8825 */ /* 0x000fe200078e020a */
[----:B------:R-:W-:-:S03]  /*54f0*/  @!P0 F2FP.F16.F32.PACK_AB R14, RZ, R27 ;  /* 0x0000001bff0e823e */ /* 0x000fc600000000ff */
[----:B------:R-:W-:Y:S01]  /*5500*/  FADD.FTZ R30, R30, R31 ;  /* 0x0000001f1e1e7221 */ /* 0x000fe20000010000 */
[----:B------:R4:W-:Y:S01]  /*5510*/  @!P0 STG.E.U16 desc[UR12][R10.64], R32 ;  /* 0x000000200a008986 */ /* 0x0009e2000c10150c */
[----:B--2---:R-:W-:Y:S01]  /*5520*/  FADD.FTZ R23, R24, R23 ;  /* 0x0000001718177221 */ /* 0x004fe20000010000 */
[C---:B------:R-:W-:Y:S01]  /*5530*/  @!P0 IMAD.WIDE R8, R25.reuse, 0x2, R8 ;  /* 0x0000000219088825 */ /* 0x040fe200078e0208 */
[----:B---3--:R-:W-:Y:S01]  /*5540*/  @!P0 F2FP.F16.F32.PACK_AB R13, RZ, R19 ;  /* 0x00000013ff0d823e */ /* 0x008fe200000000ff */
[----:B------:R-:W2:Y:S01]  /*5550*/  SHFL.BFLY PT, R21, R30, 0x1, 0x101f ;  /* 0x0c301f001e157f89 */ /* 0x000ea200000e0000 */
[----:B------:R-:W-:Y:S02]  /*5560*/  MOV R18, 0xffff ;  /* 0x0000ffff00127802 */ /* 0x000fe40000000f00 */
[----:B------:R-:W-:Y:S01]  /*5570*/  @!P0 F2FP.F16.F32.PACK_AB R19, RZ, R26 ;  /* 0x0000001aff13823e */ /* 0x000fe200000000ff */
[----:B-1----:R-:W-:Y:S01]  /*5580*/  @!P0 IMAD.WIDE R2, R25, 0x2, R2 ;  /* 0x0000000219028825 */ /* 0x002fe200078e0202 */
[----:B----4-:R-:W-:-:S02]  /*5590*/  @!P0 F2FP.F16.F32.PACK_AB R11, RZ, R20 ;  /* 0x00000014ff0b823e */ /* 0x010fc400000000ff */
[----:B------:R1:W3:Y:S04]  /*55a0*/  SHFL.BFLY PT, R18, R23, 0x1, 0x101f ;  /* 0x0c301f0017127f89 */ /* 0x0002e800000e0000 */
[----:B------:R1:W-:Y:S01]  /*55b0*/  @!P0 STG.E.U16 desc[UR12][R8.64+0x28], R11 ;  /* 0x0000280b08008986 */ /* 0x0003e2000c10150c */
[----:B0-----:R-:W-:-:S03]  /*55c0*/  @!P0 IMAD.WIDE R6, R25, 0x2, R6 ;  /* 0x0000000219068825 */ /* 0x001fc600078e0206 */
[----:B------:R1:W-:Y:S04]  /*55d0*/  @!P0 STG.E.U16 desc[UR12][R2.64+0x28], R13 ;  /* 0x0000280d02008986 */ /* 0x0003e8000c10150c */
[----:B------:R1:W-:Y:S04]  /*55e0*/  @!P0 STG.E.U16 desc[UR12][R4.64+0x50], R14 ;  /* 0x0000500e04008986 */ /* 0x0003e8000c10150c */
[----:B------:R1:W-:Y:S01]  /*55f0*/  @!P0 STG.E.U16 desc[UR12][R6.64+0x50], R19 ;  /* 0x0000501306008986 */ /* 0x0003e2000c10150c */
[----:B--2---:R-:W-:-:S07]  /*5600*/  FADD.FTZ R21, R30, R21 ;  /* 0x000000151e157221 */ /* 0x004fce0000010000 */
.L_x_1475:
[----:B-1----:R-:W0:Y:S01]  /*5610*/  @!P0 LDC.64 R2, c[0x0][0x218] ;  /* 0x00008600ff028b82 */ /* 0x002e220000000a00 */
[----:B---3--:R-:W-:Y:S01]  /*5620*/  FADD.FTZ R7, R23, R18 ;  /* 0x0000001217077221 */ /* 0x008fe20000010000 */
[----:B------:R-:W-:-:S04]  /*5630*/  @!P0 F2FP.F16.F32.PACK_AB R6, RZ, R21 ;  /* 0x00000015ff06823e */ /* 0x000fc800000000ff */
[----:B------:R-:W-:Y:S02]  /*5640*/  @!P0 F2FP.F16.F32.PACK_AB R7, RZ, R7 ;  /* 0x00000007ff07823e */ /* 0x000fe400000000ff */
[----:B------:R-:W1:Y:S01]  /*5650*/  @!P0 LDC.64 R4, c[0x0][0x220] ;  /* 0x00008800ff048b82 */ /* 0x000e620000000a00 */
[----:B0-----:R-:W-:-:S05]  /*5660*/  @!P0 IMAD.WIDE R2, R25, 0x2, R2 ;  /* 0x0000000219028825 */ /* 0x001fca00078e0202 */
[----:B------:R3:W-:Y:S01]  /*5670*/  @!P0 STG.E.U16 desc[UR12][R2.64+0x78], R6 ;  /* 0x0000780602008986 */ /* 0x0007e2000c10150c */
[----:B-1----:R-:W-:-:S05]  /*5680*/  @!P0 IMAD.WIDE R4, R25, 0x2, R4 ;  /* 0x0000000219048825 */ /* 0x002fca00078e0204 */
[----:B------:R3:W-:Y:S02]  /*5690*/  @!P0 STG.E.U16 desc[UR12][R4.64+0x78], R7 ;  /* 0x0000780704008986 */ /* 0x0007e4000c10150c */
.L_x_1405:
[----:B------:R-:W-:Y:S05]  /*56a0*/  WARPSYNC.ALL ;  /* 0x0000000000007948 */ /* 0x000fea0003800000 */
[----:B------:R-:W-:Y:S01]  /*56b0*/  BAR.SYNC.DEFER_BLOCKING 0x0 ;  /* 0x0000000000007b1d */ /* 0x000fe20000010000 */
[C---:B------:R-:W-:Y:S02]  /*56c0*/  ISETP.GE.AND P0, PT, R41.reuse, -0x1ec0, PT ;  /* 0xffffe1402900780c */ /* 0x040fe40003f06270 */
[----:B------:R-:W-:-:S11]  /*56d0*/  IADD3 R41, R41, 0x2000, RZ ;  /* 0x0000200029297810 */ /* 0x000fd60007ffe0ff */
[----:B------:R-:W-:Y:S05]  /*56e0*/  @!P0 BRA `(.L_x_1412) ;  /* 0xffffffe000248947 */ /* 0x000fea000383ffff */
[----:B------:R-:W-:Y:S05]  /*56f0*/  EXIT ;  /* 0x000000000000794d */ /* 0x000fea0003800000 */
.L_x_1408:
[----:B------:R-:W-:Y:S01]  /*5700*/  HFMA2.MMA R16, -RZ, RZ, 0, 4.76837158203125e-07 ;  /* 0x00000008ff107435 */ /* 0x000fe200000001ff */
[----:B-1----:R-:W-:Y:S01]  /*5710*/  MOV R17, R2 ;  /* 0x0000000200117202 */ /* 0x002fe20000000f00 */
[----:B------:R-:W-:Y:S01]  /*5720*/  IMAD.MOV.U32 R14, RZ, RZ, 0xffff ;  /* 0x0000ffffff0e7424 */ /* 0x000fe200078e00ff */
[----:B------:R-:W-:-:S08]  /*5730*/  MOV R15, 0x101f ;  /* 0x0000101f000f7802 */ /* 0x000fd00000000f00 */
[----:B0-2---:R-:W-:Y:S05]  /*5740*/  WARPSYNC.COLLECTIVE R14, `(.L_x_1413) ;  /* 0x000000000e087348 */ /* 0x005fea0003c00000 */
[----:B------:R1:W3:Y:S02]  /*5750*/  SHFL.BFLY P2, R18, R17, R16, R15 ;  /* 0x0c00001011127389 */ /* 0x0002e4000004000f */
[----:B0123--:R-:W-:Y:S01]  /*5760*/  ENDCOLLECTIVE ;  /* 0x000000000000791b */ /* 0x00ffe20003800000 */
.L_x_1413:
[----:B------:R-:W-:Y:S02]  /*5770*/  MOV R17, R3 ;  /* 0x0000000300117202 */ /* 0x000fe40000000f00 */
[----:B------:R-:W-:-:S07]  /*5780*/  MOV R5, R18 ;  /* 0x0000001200057202 */ /* 0x000fce0000000f00 */
[----:B------:R-:W-:Y:S05]  /*5790*/  WARPSYNC.COLLECTIVE R14, `(.L_x_1414) ;  /* 0x000000000e087348 */ /* 0x000fea0003c00000 */
[----:B------:R0:W1:Y:S02]  /*57a0*/  SHFL.BFLY P2, R18, R17, R16, R15 ;  /* 0x0c00001011127389 */ /* 0x000064000004000f */
[----:B01----:R-:W-:Y:S01]  /*57b0*/  ENDCOLLECTIVE ;  /* 0x000000000000791b */ /* 0x003fe20003800000 */
.L_x_1414:
[----:B------:R-:W-:Y:S01]  /*57c0*/  FADD.FTZ R5, R5, R2 ;  /* 0x0000000205057221 */ /* 0x000fe20000010000 */
[----:B------:R-:W-:-:S04]  /*57d0*/  HFMA2.MMA R16, -RZ, RZ, 0, 2.384185791015625e-07 ;  /* 0x00000004ff107435 */ /* 0x000fc800000001ff */
[----:B------:R-:W-:Y:S02]  /*57e0*/  MOV R17, R5 ;  /* 0x0000000500117202 */ /* 0x000fe40000000f00 */
[----:B------:R-:W-:-:S07]  /*57f0*/  MOV R4, R18 ;  /* 0x0000001200047202 */ /* 0x000fce0000000f00 */
[----:B------:R-:W-:Y:S05]  /*5800*/  WARPSYNC.COLLECTIVE R14, `(.L_x_1415) ;  /* 0x000000000e087348 */ /* 0x000fea0003c00000 */
[----:B------:R0:W1:Y:S02]  /*5810*/  SHFL.BFLY P2, R18, R17, R16, R15 ;  /* 0x0c00001011127389 */ /* 0x000064000004000f */
[----:B01----:R-:W-:Y:S01]  /*5820*/  ENDCOLLECTIVE ;  /* 0x000000000000791b */ /* 0x003fe20003800000 */
.L_x_1415:
[----:B------:R-:W-:-:S05]  /*5830*/  FADD.FTZ R4, R4, R3 ;  /* 0x0000000304047221 */ /* 0x000fca0000010000 */
[----:B------:R-:W-:Y:S01]  /*5840*/  MOV R17, R4 ;  /* 0x0000000400117202 */ /* 0x000fe20000000f00 */
[----:B------:R-:W-:-:S07]  /*5850*/  IMAD.MOV.U32 R6, RZ, RZ, R18 ;  /* 0x000000ffff067224 */ /* 0x000fce00078e0012 */
[----:B------:R-:W-:Y:S05]  /*5860*/  WARPSYNC.COLLECTIVE R14, `(.L_x_1416) ;  /* 0x000000000e087348 */ /* 0x000fea0003c00000 */
[----:B------:R0:W1:Y:S02]  /*5870*/  SHFL.BFLY P2, R18, R17, R16, R15 ;  /* 0x0c00001011127389 */ /* 0x000064000004000f */
[----:B01----:R-:W-:Y:S01]  /*5880*/  ENDCOLLECTIVE ;  /* 0x000000000000791b */ /* 0x003fe20003800000 */
.L_x_1416:
[----:B------:R-:W-:Y:S01]  /*5890*/  FADD.FTZ R6, R5, R6 ;  /* 0x0000000605067221 */ /* 0x000fe20000010000 */
[----:B------:R-:W-:-:S04]  /*58a0*/  HFMA2.MMA R16, -RZ, RZ, 0, 1.1920928955078125e-07 ;  /* 0x00000002ff107435 */ /* 0x000fc800000001ff */
[----:B------:R-:W-:Y:S02]  /*58b0*/  MOV R17, R6 ;  /* 0x0000000600117202 */ /* 0x000fe40000000f00 */
[----:B------:R-:W-:-:S07]  /*58c0*/  MOV R7, R18 ;  /* 0x0000001200077202 */ /* 0x000fce0000000f00 */
[----:B------:R-:W-:Y:S05]  /*58d0*/  WARPSYNC.COLLECTIVE R14, `(.L_x_1417) ;  /* 0x000000000e087348 */ /* 0x000fea0003c00000 */
[----:B------:R0:W1:Y:S02]  /*58e0*/  SHFL.BFLY P2, R18, R17, R16, R15 ;  /* 0x0c00001011127389 */ /* 0x000064000004000f */
[----:B01----:R-:W-:Y:S01]  /*58f0*/  ENDCOLLECTIVE ;  /* 0x000000000000791b */ /* 0x003fe20003800000 */
.L_x_1417:
[----:B------:R-:W-:-:S04]  /*5900*/  FADD.FTZ R7, R4, R7 ;  /* 0x0000000704077221 */ /* 0x000fc80000010000 */
[----:B------:R-:W-:Y:S01]  /*5910*/  IMAD.MOV.U32 R17, RZ, RZ, R7 ;  /* 0x000000ffff117224 */ /* 0x000fe200078e0007 */
[----:B------:R-:W-:-:S07]  /*5920*/  MOV R9, R18 ;  /* 0x0000001200097202 */ /* 0x000fce0000000f00 */
[----:B------:R-:W-:Y:S05]  /*5930*/  WARPSYNC.COLLECTIVE R14, `(.L_x_1418) ;  /* 0x000000000e087348 */ /* 0x000fea0003c00000 */
[----:B------:R0:W1:Y:S02]  /*5940*/  SHFL.BFLY P2, R18, R17, R16, R15 ;  /* 0x0c00001011127389 */ /* 0x000064000004000f */
[----:B01----:R-:W-:Y:S01]  /*5950*/  ENDCOLLECTIVE ;  /* 0x000000000000791b */ /* 0x003fe20003800000 */
.L_x_1418:
[----:B------:R-:W-:Y:S01]  /*5960*/  FADD.FTZ R9, R6, R9 ;  /* 0x0000000906097221 */ /* 0x000fe20000010000 */
[----:B------:R-:W-:-:S04]  /*5970*/  HFMA2.MMA R16, -RZ, RZ, 0, 5.9604644775390625e-08 ;  /* 0x00000001ff107435 */ /* 0x000fc800000001ff */
[----:B------:R-:W-:Y:S02]  /*5980*/  MOV R17, R9 ;  /* 0x0000000900117202 */ /* 0x000fe40000000f00 */
[----:B------:R-:W-:-:S07]  /*5990*/  MOV R2, R18 ;  /* 0x0000001200027202 */ /* 0x000fce0000000f00 */
[----:B------:R-:W-:Y:S05]  /*59a0*/  WARPSYNC.COLLECTIVE R14, `(.L_x_1419) ;  /* 0x000000000e087348 */ /* 0x000fea0003c00000 */
[----:B------:R0:W1:Y:S02]  /*59b0*/  SHFL.BFLY P2, R18, R17, R16, R15 ;  /* 0x0c00001011127389 */ /* 0x000064000004000f */
[----:B01----:R-:W-:Y:S01]  /*59c0*/  ENDCOLLECTIVE ;  /* 0x000000000000791b */ /* 0x003fe20003800000 */
.L_x_1419:
[----:B------:R-:W-:-:S05]  /*59d0*/  FADD.FTZ R2, R7, R2 ;  /* 0x0000000207027221 */ /* 0x000fca0000010000 */
[----:B------:R-:W-:Y:S02]  /*59e0*/  MOV R17, R2 ;  /* 0x0000000200117202 */ /* 0x000fe40000000f00 */
[----:B------:R-:W-:-:S07]  /*59f0*/  MOV R8, R18 ;  /* 0x0000001200087202 */ /* 0x000fce0000000f00 */
[----:B------:R-:W-:Y:S05]  /*5a00*/  WARPSYNC.COLLECTIVE R14, `(.L_x_1420) ;  /* 0x000000000e087348 */ /* 0x000fea0003c00000 */
[----:B------:R0:W1:Y:S02]  /*5a10*/  SHFL.BFLY P2, R18, R17, R16, R15 ;  /* 0x0c00001011127389 */ /* 0x000064000004000f */
[----:B01----:R-:W-:Y:S01]  /*5a20*/  ENDCOLLECTIVE ;  /* 0x000000000000791b */ /* 0x003fe20003800000 */
.L_x_1420:
[----:B------:R-:W-:Y:S01]  /*5a30*/  FADD.FTZ R8, R9, R8 ;  /* 0x0000000809087221 */ /* 0x000fe20000010000 */
[----:B------:R-:W-:Y:S06]  /*5a40*/  BRA `(.L_x_1421) ;  /* 0xffffffe800e47947 */ /* 0x000fec000383ffff */
.L_x_1409:
        /* <DEDUP_REMOVED lines=8> */
.L_x_1423:
[----:B------:R-:W-:Y:S05]  /*5ad0*/  BSYNC B1 ;  /* 0x0000000000017941 */ /* 0x000fea0003800000 */
.L_x_1422:
        /* <DEDUP_REMOVED lines=8> */
.L_x_1424:
[----:B------:R-:W-:Y:S01]  /*5b60*/  FADD.FTZ R9, R9, R2 ;  /* 0x0000000209097221 */ /* 0x000fe20000010000 */
[----:B------:R-:W-:-:S04]  /*5b70*/  HFMA2.MMA R16, -RZ, RZ, 0, 2.384185791015625e-07 ;  /* 0x00000004ff107435 */ /* 0x000fc800000001ff */
[----:B------:R-:W-:Y:S02]  /*5b80*/  MOV R17, R9 ;  /* 0x0000000900117202 */ /* 0x000fe40000000f00 */
[----:B------:R-:W-:-:S07]  /*5b90*/  MOV R8, R18 ;  /* 0x0000001200087202 */ /* 0x000fce0000000f00 */
[----:B------:R-:W-:Y:S05]  /*5ba0*/  WARPSYNC.COLLECTIVE R14, `(.L_x_1425) ;  /* 0x000000000e087348 */ /* 0x000fea0003c00000 */
[----:B------:R0:W1:Y:S02]  /*5bb0*/  SHFL.BFLY P2, R18, R17, R16, R15 ;  /* 0x0c00001011127389 */ /* 0x000064000004000f */
[----:B01----:R-:W-:Y:S01]  /*5bc0*/  ENDCOLLECTIVE ;  /* 0x000000000000791b */ /* 0x003fe20003800000 */
.L_x_1425:
[----:B------:R-:W-:-:S05]  /*5bd0*/  FADD.FTZ R8, R8, R3 ;  /* 0x0000000308087221 */ /* 0x000fca0000010000 */
[----:B------:R-:W-:Y:S01]  /*5be0*/  MOV R17, R8 ;  /* 0x0000000800117202 */ /* 0x000fe20000000f00 */
[----:B------:R-:W-:-:S07]  /*5bf0*/  IMAD.MOV.U32 R10, RZ, RZ, R18 ;  /* 0x000000ffff0a7224 */ /* 0x000fce00078e0012 */
[----:B------:R-:W-:Y:S05]  /*5c00*/  WARPSYNC.COLLECTIVE R14, `(.L_x_1426) ;  /* 0x000000000e087348 */ /* 0x000fea0003c00000 */
[----:B------:R0:W1:Y:S02]  /*5c10*/  SHFL.BFLY P2, R18, R17, R16, R15 ;  /* 0x0c00001011127389 */ /* 0x000064000004000f */
[----:B01----:R-:W-:Y:S01]  /*5c20*/  ENDCOLLECTIVE ;  /* 0x000000000000791b */ /* 0x003fe20003800000 */
.L_x_1426:
[----:B------:R-:W-:Y:S01]  /*5c30*/  FADD.FTZ R10, R9, R10 ;  /* 0x0000000a090a7221 */ /* 0x000fe20000010000 */
[----:B------:R-:W-:-:S04]  /*5c40*/  HFMA2.MMA R16, -RZ, RZ, 0, 1.1920928955078125e-07 ;  /* 0x00000002ff107435 */ /* 0x000fc800000001ff */
[----:B------:R-:W-:Y:S02]  /*5c50*/  MOV R17, R10 ;  /* 0x0000000a00117202 */ /* 0x000fe40000000f00 */
[----:B------:R-:W-:-:S07]  /*5c60*/  MOV R11, R18 ;  /* 0x00000012000b7202 */ /* 0x000fce0000000f00 */
[----:B------:R-:W-:Y:S05]  /*5c70*/  WARPSYNC.COLLECTIVE R14, `(.L_x_1427) ;  /* 0x000000000e087348 */ /* 0x000fea0003c00000 */
[----:B------:R0:W1:Y:S02]  /*5c80*/  SHFL.BFLY P2, R18, R17, R16, R15 ;  /* 0x0c00001011127389 */ /* 0x000064000004000f */
[----:B01----:R-:W-:Y:S01]  /*5c90*/  ENDCOLLECTIVE ;  /* 0x000000000000791b */ /* 0x003fe20003800000 */
.L_x_1427:
[----:B------:R-:W-:-:S04]  /*5ca0*/  FADD.FTZ R11, R8, R11 ;  /* 0x0000000b080b7221 */ /* 0x000fc80000010000 */
[----:B------:R-:W-:Y:S01]  /*5cb0*/  IMAD.MOV.U32 R17, RZ, RZ, R11 ;  /* 0x000000ffff117224 */ /* 0x000fe200078e000b */
[----:B------:R-:W-:-:S07]  /*5cc0*/  MOV R13, R18 ;  /* 0x00000012000d7202 */ /* 0x000fce0000000f00 */
[----:B------:R-:W-:Y:S05]  /*5cd0*/  WARPSYNC.COLLECTIVE R14, `(.L_x_1428) ;  /* 0x000000000e087348 */ /* 0x000fea0003c00000 */
[----:B------:R0:W1:Y:S02]  /*5ce0*/  SHFL.BFLY P2, R18, R17, R16, R15 ;  /* 0x0c00001011127389 */ /* 0x000064000004000f */
[----:B01----:R-:W-:Y:S01]  /*5cf0*/  ENDCOLLECTIVE ;  /* 0x000000000000791b */ /* 0x003fe20003800000 */
.L_x_1428:
[----:B------:R-:W-:Y:S01]  /*5d00*/  FADD.FTZ R13, R10, R13 ;  /* 0x0000000d0a0d7221 */ /* 0x000fe20000010000 */
[----:B------:R-:W-:-:S04]  /*5d10*/  HFMA2.MMA R16, -RZ, RZ, 0, 5.9604644775390625e-08 ;  /* 0x00000001ff107435 */ /* 0x000fc800000001ff */
[----:B------:R-:W-:Y:S02]  /*5d20*/  MOV R17, R13 ;  /* 0x0000000d00117202 */ /* 0x000fe40000000f00 */
[----:B------:R-:W-:-:S07]  /*5d30*/  MOV R2, R18 ;  /* 0x0000001200027202 */ /* 0x000fce0000000f00 */
[----:B------:R-:W-:Y:S05]  /*5d40*/  WARPSYNC.COLLECTIVE R14, `(.L_x_1429) ;  /* 0x000000000e087348 */ /* 0x000fea0003c00000 */
[----:B------:R0:W1:Y:S02]  /*5d50*/  SHFL.BFLY P2, R18, R17, R16, R15 ;  /* 0x0c00001011127389 */ /* 0x000064000004000f */
[----:B01----:R-:W-:Y:S01]  /*5d60*/  ENDCOLLECTIVE ;  /* 0x000000000000791b */ /* 0x003fe20003800000 */
.L_x_1429:
[----:B------:R-:W-:-:S05]  /*5d70*/  FADD.FTZ R2, R11, R2 ;  /* 0x000000020b027221 */ /* 0x000fca0000010000 */
[----:B------:R-:W-:Y:S02]  /*5d80*/  MOV R17, R2 ;  /* 0x0000000200117202 */ /* 0x000fe40000000f00 */
[----:B------:R-:W-:-:S07]  /*5d90*/  MOV R12, R18 ;  /* 0x00000012000c7202 */ /* 0x000fce0000000f00 */
[----:B------:R-:W-:Y:S05]  /*5da0*/  WARPSYNC.COLLECTIVE R14, `(.L_x_1430) ;  /* 0x000000000e087348 */ /* 0x000fea0003c00000 */
[----:B------:R0:W1:Y:S02]  /*5db0*/  SHFL.BFLY P2, R18, R17, R16, R15 ;  /* 0x0c00001011127389 */ /* 0x000064000004000f */
[----:B01----:R-:W-:Y:S01]  /*5dc0*/  ENDCOLLECTIVE ;  /* 0x000000000000791b */ /* 0x003fe20003800000 */
.L_x_1430:
[----:B------:R-:W-:Y:S01]  /*5dd0*/  FADD.FTZ R12, R13, R12 ;  /* 0x0000000c0d0c7221 */ /* 0x000fe20000010000 */
[----:B------:R-:W-:Y:S06]  /*5de0*/  BRA `(.L_x_1431) ;  /* 0xffffffe800b87947 */ /* 0x000fec000383ffff */
.L_x_1410:
        /* <DEDUP_REMOVED lines=8> */
.L_x_1433:
[----:B------:R-:W-:Y:S05]  /*5e70*/  BSYNC B1 ;  /* 0x0000000000017941 */ /* 0x000fea0003800000 */
.L_x_1432:
        /* <DEDUP_REMOVED lines=8> */
.L_x_1434:
[----:B------:R-:W-:Y:S01]  /*5f00*/  FADD.FTZ R9, R9, R2 ;  /* 0x0000000209097221 */ /* 0x000fe20000010000 */
[----:B------:R-:W-:-:S04]  /*5f10*/  HFMA2.MMA R16, -RZ, RZ, 0, 2.384185791015625e-07 ;  /* 0x00000004ff107435 */ /* 0x000fc800000001ff */
[----:B------:R-:W-:Y:S02]  /*5f20*/  MOV R17, R9 ;  /* 0x0000000900117202 */ /* 0x000fe40000000f00 */
[----:B------:R-:W-:-:S07]  /*5f30*/  MOV R8, R18 ;  /* 0x0000001200087202 */ /* 0x000fce0000000f00 */
[----:B------:R-:W-:Y:S05]  /*5f40*/  WARPSYNC.COLLECTIVE R14, `(.L_x_1435) ;  /* 0x000000000e087348 */ /* 0x000fea0003c00000 */
[----:B------:R0:W1:Y:S02]  /*5f50*/  SHFL.BFLY P2, R18, R17, R16, R15 ;  /* 0x0c00001011127389 */ /* 0x000064000004000f */
[----:B01----:R-:W-:Y:S01]  /*5f60*/  ENDCOLLECTIVE ;  /* 0x000000000000791b */ /* 0x003fe20003800000 */
.L_x_1435:
[----:B------:R-:W-:-:S05]  /*5f70*/  FADD.FTZ R8, R8, R3 ;  /* 0x0000000308087221 */ /* 0x000fca0000010000 */
[----:B------:R-:W-:Y:S02]  /*5f80*/  MOV R17, R8 ;  /* 0x0000000800117202 */ /* 0x000fe40000000f00 */
[----:B------:R-:W-:-:S07]  /*5f90*/  MOV R10, R18 ;  /* 0x00000012000a7202 */ /* 0x000fce0000000f00 */
[----:B------:R-:W-:Y:S05]  /*5fa0*/  WARPSYNC.COLLECTIVE R14, `(.L_x_1436) ;  /* 0x000000000e087348 */ /* 0x000fea0003c00000 */
[----:B------:R0:W1:Y:S02]  /*5fb0*/  SHFL.BFLY P2, R18, R17, R16, R15 ;  /* 0x0c00001011127389 */ /* 0x000064000004000f */
[----:B01----:R-:W-:Y:S01]  /*5fc0*/  ENDCOLLECTIVE ;  /* 0x000000000000791b */ /* 0x003fe20003800000 */
.L_x_1436:
[----:B------:R-:W-:Y:S01]  /*5fd0*/  FADD.FTZ R10, R9, R10 ;  /* 0x0000000a090a7221 */ /* 0x000fe20000010000 */
[----:B------:R-:W-:-:S04]  /*5fe0*/  HFMA2.MMA R16, -RZ, RZ, 0, 1.1920928955078125e-07 ;  /* 0x00000002ff107435 */ /* 0x000fc800000001ff */
[----:B------:R-:W-:Y:S01]  /*5ff0*/  MOV R17, R10 ;  /* 0x0000000a00117202 */ /* 0x000fe20000000f00 */
[----:B------:R-:W-:-:S07]  /*6000*/  IMAD.MOV.U32 R11, RZ, RZ, R18 ;  /* 0x000000ffff0b7224 */ /* 0x000fce00078e0012 */
[----:B------:R-:W-:Y:S05]  /*6010*/  WARPSYNC.COLLECTIVE R14, `(.L_x_1437) ;  /* 0x000000000e087348 */ /* 0x000fea0003c00000 */
[----:B------:R0:W1:Y:S02]  /*6020*/  SHFL.BFLY P2, R18, R17, R16, R15 ;  /* 0x0c00001011127389 */ /* 0x000064000004000f */
[----:B01----:R-:W-:Y:S01]  /*6030*/  ENDCOLLECTIVE ;  /* 0x000000000000791b */ /* 0x003fe20003800000 */
.L_x_1437:
[----:B------:R-:W-:-:S05]  /*6040*/  FADD.FTZ R11, R8, R11 ;  /* 0x0000000b080b7221 */ /* 0x000fca0000010000 */
[----:B------:R-:W-:Y:S02]  /*6050*/  MOV R17, R11 ;  /* 0x0000000b00117202 */ /* 0x000fe40000000f00 */
[----:B------:R-:W-:-:S07]  /*6060*/  MOV R13, R18 ;  /* 0x00000012000d7202 */ /* 0x000fce0000000f00 */
[----:B------:R-:W-:Y:S05]  /*6070*/  WARPSYNC.COLLECTIVE R14, `(.L_x_1438) ;  /* 0x000000000e087348 */ /* 0x000fea0003c00000 */
[----:B------:R0:W1:Y:S02]  /*6080*/  SHFL.BFLY P2, R18, R17, R16, R15 ;  /* 0x0c00001011127389 */ /* 0x000064000004000f */
[----:B01----:R-:W-:Y:S01]  /*6090*/  ENDCOLLECTIVE ;  /* 0x000000000000791b */ /* 0x003fe20003800000 */
.L_x_1438:
[----:B------:R-:W-:-:S05]  /*60a0*/  FADD.FTZ R13, R10, R13 ;  /* 0x0000000d0a0d7221 */ /* 0x000fca0000010000 */
[----:B------:R-:W-:Y:S01]  /*60b0*/  MOV R17, R13 ;  /* 0x0000000d00117202 */ /* 0x000fe20000000f00 */
[----:B------:R-:W-:Y:S01]  /*60c0*/  IMAD.MOV.U32 R16, RZ, RZ, 0x1 ;  /* 0x00000001ff107424 */ /* 0x000fe200078e00ff */
[----:B------:R-:W-:-:S07]  /*60d0*/  MOV R2, R18 ;  /* 0x0000001200027202 */ /* 0x000fce0000000f00 */
[----:B------:R-:W-:Y:S05]  /*60e0*/  WARPSYNC.COLLECTIVE R14, `(.L_x_1439) ;  /* 0x000000000e087348 */ /* 0x000fea0003c00000 */
[----:B------:R0:W1:Y:S02]  /*60f0*/  SHFL.BFLY P2, R18, R17, R16, R15 ;  /* 0x0c00001011127389 */ /* 0x000064000004000f */
[----:B01----:R-:W-:Y:S01]  /*6100*/  ENDCOLLECTIVE ;  /* 0x000000000000791b */ /* 0x003fe20003800000 */
.L_x_1439:
[----:B------:R-:W-:-:S05]  /*6110*/  FADD.FTZ R2, R11, R2 ;  /* 0x000000020b027221 */ /* 0x000fca0000010000 */
[----:B------:R-:W-:Y:S02]  /*6120*/  MOV R17, R2 ;  /* 0x0000000200117202 */ /* 0x000fe40000000f00 */
[----:B------:R-:W-:-:S07]  /*6130*/  MOV R12, R18 ;  /* 0x00000012000c7202 */ /* 0x000fce0000000f00 */
[----:B------:R-:W-:Y:S05]  /*6140*/  WARPSYNC.COLLECTIVE R14, `(.L_x_1440) ;  /* 0x000000000e087348 */ /* 0x000fea0003c00000 */
[----:B------:R0:W1:Y:S02]  /*6150*/  SHFL.BFLY P2, R18, R17, R16, R15 ;  /* 0x0c00001011127389 */ /* 0x000064000004000f */
[----:B01----:R-:W-:Y:S01]  /*6160*/  ENDCOLLECTIVE ;  /* 0x000000000000791b */ /* 0x003fe20003800000 */
.L_x_1440:
[----:B------:R-:W-:Y:S01]  /*6170*/  FADD.FTZ R12, R13, R12 ;  /* 0x0000000c0d0c7221 */ /* 0x000fe20000010000 */
[----:B------:R-:W-:Y:S06]  /*6180*/  BRA `(.L_x_1441) ;  /* 0xffffffe800747947 */ /* 0x000fec000383ffff */
.L_x_1411:
[----:B------:R-:W-:Y:S01]  /*6190*/  BSSY B0, `(.L_x_1442) ;  /* 0x0000008000007945 */ /* 0x000fe20003800000 */
[----:B-1----:R-:W-:Y:S02]  /*61a0*/  MOV R17, R4 ;  /* 0x0000000400117202 */ /* 0x002fe40000000f00 */
[----:B------:R-:W-:Y:S02]  /*61b0*/  MOV R16, 0x8 ;  /* 0x0000000800107802 */ /* 0x000fe40000000f00 */
[----:B------:R-:W-:Y:S02]  /*61c0*/  MOV R15, 0x101f ;  /* 0x0000101f000f7802 */ /* 0x000fe40000000f00 */
[----:B------:R-:W-:-:S07]  /*61d0*/  MOV R14, 0xffff ;  /* 0x0000ffff000e7802 */ /* 0x000fce0000000f00 */
[----:B0-2---:R-:W-:Y:S05]  /*61e0*/  WARPSYNC.COLLECTIVE R14, `(.L_x_1443) ;  /* 0x000000000e087348 */ /* 0x005fea0003c00000 */
[----:B------:R1:W3:Y:S02]  /*61f0*/  SHFL.BFLY P2, R18, R17, R16, R15 ;  /* 0x0c00001011127389 */ /* 0x0002e4000004000f */
[----:B0123--:R-:W-:Y:S01]  /*6200*/  ENDCOLLECTIVE ;  /* 0x000000000000791b */ /* 0x00ffe20003800000 */
.L_x_1443:
[----:B------:R-:W-:Y:S05]  /*6210*/  BSYNC B0 ;  /* 0x0000000000007941 */ /* 0x000fea0003800000 */
.L_x_1442:
[----:B------:R-:W-:Y:S01]  /*6220*/  HFMA2.MMA R16, -RZ, RZ, 0, 4.76837158203125e-07 ;  /* 0x00000008ff107435 */ /* 0x000fe200000001ff */
[----:B------:R-:W-:Y:S01]  /*6230*/  MOV R17, R3 ;  /* 0x0000000300117202 */ /* 0x000fe20000000f00 */
[----:B------:R-:W-:Y:S01]  /*6240*/  IMAD.MOV.U32 R5, RZ, RZ, R18 ;  /* 0x000000ffff057224 */ /* 0x000fe200078e0012 */
[----:B------:R-:W-:Y:S01]  /*6250*/  MOV R15, 0x101f ;  /* 0x0000101f000f7802 */ /* 0x000fe20000000f00 */
[----:B------:R-:W-:Y:S01]  /*6260*/  HFMA2.MMA R21, -RZ, RZ, 0, 0 ;  /* 0x00000000ff157435 */ /* 0x000fe200000001ff */
[----:B------:R-:W-:Y:S01]  /*6270*/  MOV R14, 0xffff ;  /* 0x0000ffff000e7802 */ /* 0x000fe20000000f00 */
[----:B------:R-:W-:Y:S01]  /*6280*/  FADD.FTZ R6, R5, R4 ;  /* 0x0000000405067221 */ /* 0x000fe20000010000 */
[----:B------:R-:W-:Y:S02]  /*6290*/  @!P0 SHF.L.U32 R10, R50, 0x1, RZ ;  /* 0x00000001320a8819 */ /* 0x000fe400000006ff */
[----:B------:R-:W-:-:S07]  /*62a0*/  @!P0 IADD3 R7, R2, 0x14, RZ ;  /* 0x0000001402078810 */ /* 0x000fce0007ffe0ff */
[----:B------:R-:W-:Y:S05]  /*62b0*/  WARPSYNC.COLLECTIVE R14, `(.L_x_1444) ;  /* 0x000000000e087348 */ /* 0x000fea0003c00000 */
[----:B------:R0:W1:Y:S02]  /*62c0*/  SHFL.BFLY P2, R18, R17, R16, R15 ;  /* 0x0c00001011127389 */ /* 0x000064000004000f */
[----:B01----:R-:W-:Y:S01]  /*62d0*/  ENDCOLLECTIVE ;  /* 0x000000000000791b */ /* 0x003fe20003800000 */
.L_x_1444:
[C---:B------:R-:W-:Y:S02]  /*62e0*/  @!P0 LEA R12, R50.reuse, UR6, 0x7 ;  /* 0x00000006320c8c11 */ /* 0x040fe4000f8e38ff */
[----:B------:R-:W-:Y:S02]  /*62f0*/  @!P0 LOP3.LUT R7, R7, R10, RZ, 0x3c, !PT ;  /* 0x0000000a07078212 */ /* 0x000fe400078e3cff */
[----:B------:R-:W-:Y:S02]  /*6300*/  MOV R24, RZ ;  /* 0x000000ff00187202 */ /* 0x000fe40000000f00 */
[----:B------:R-:W-:Y:S01]  /*6310*/  @!P0 LEA R8, R7, R12, 0x2 ;  /* 0x0000000c07088211 */ /* 0x000fe200078e10ff */
[----:B------:R-:W-:Y:S01]  /*6320*/  HFMA2.MMA R12, -RZ, RZ, 0, 0 ;  /* 0x00000000ff0c7435 */ /* 0x000fe200000001ff */
[----:B------:R-:W-:Y:S02]  /*6330*/  MOV R11, RZ ;  /* 0x000000ff000b7202 */ /* 0x000fe40000000f00 */
[----:B------:R-:W-:Y:S01]  /*6340*/  @!P0 LEA R28, R50, UR6, 0x7 ;  /* 0x00000006321c8c11 */ /* 0x000fe2000f8e38ff */
[----:B------:R-:W0:Y:S01]  /*6350*/  @!P0 LDS R10, [R8] ;  /* 0x00000000080a8984 */ /* 0x000e220000000800 */
[----:B------:R-:W-:Y:S01]  /*6360*/  MOV R17, R6 ;  /* 0x0000000600117202 */ /* 0x000fe20000000f00 */
[----:B------:R-:W-:-:S02]  /*6370*/  IMAD.MOV.U32 R16, RZ, RZ, 0x4 ;  /* 0x00000004ff107424 */ /* 0x000fc400078e00ff */
[----:B------:R1:W2:Y:S01]  /*6380*/  @!P0 LDS R13, [R8+0x500] ;  /* 0x00050000080d8984 */ /* 0x0002a20000000800 */
[----:B------:R-:W-:Y:S01]  /*6390*/  FADD.FTZ R5, R18, R3 ;  /* 0x0000000312057221 */ /* 0x000fe20000010000 */
[----:B-1----:R-:W-:-:S07]  /*63a0*/  @!P0 IADD3 R8, R2, 0x28, RZ ;  /* 0x0000002802088810 */ /* 0x002fce0007ffe0ff */
[----:B0-2---:R-:W-:Y:S05]  /*63b0*/  WARPSYNC.COLLECTIVE R14, `(.L_x_1445) ;  /* 0x000000000e087348 */ /* 0x005fea0003c00000 */
[----:B------:R1:W3:Y:S02]  /*63c0*/  SHFL.BFLY P2, R18, R17, R16, R15 ;  /* 0x0c00001011127389 */ /* 0x0002e4000004000f */
[----:B0123--:R-:W-:Y:S01]  /*63d0*/  ENDCOLLECTIVE ;  /* 0x000000000000791b */ /* 0x00ffe20003800000 */
.L_x_1445:
[----:B------:R-:W-:Y:S02]  /*63e0*/  MOV R17, R5 ;  /* 0x0000000500117202 */ /* 0x000fe40000000f00 */
[----:B------:R-:W-:-:S07]  /*63f0*/  MOV R9, R18 ;  /* 0x0000001200097202 */ /* 0x000fce0000000f00 */
[----:B------:R-:W-:Y:S05]  /*6400*/  WARPSYNC.COLLECTIVE R14, `(.L_x_1446) ;  /* 0x000000000e087348 */ /* 0x000fea0003c00000 */
[----:B------:R0:W1:Y:S02]  /*6410*/  SHFL.BFLY P2, R18, R17, R16, R15 ;  /* 0x0c00001011127389 */ /* 0x000064000004000f */
[----:B01----:R-:W-:Y:S01]  /*6420*/  ENDCOLLECTIVE ;  /* 0x000000000000791b */ /* 0x003fe20003800000 */
.L_x_1446:
[----:B------:R-:W-:Y:S01]  /*6430*/  @!P0 MOV R21, R10 ;  /* 0x0000000a00158202 */ /* 0x000fe20000000f00 */
[----:B------:R-:W-:Y:S01]  /*6440*/  FADD.FTZ R22, R6, R9 ;  /* 0x0000000906167221 */ /* 0x000fe20000010000 */
[----:B------:R-:W-:Y:S02]  /*6450*/  @!P0 MOV R24, R13 ;  /* 0x0000000d00188202 */ /* 0x000fe40000000f00 */
[----:B------:R-:W-:-:S04]  /*6460*/  @!P0 SHF.L.U32 R9, R50, 0x1, RZ ;  /* 0x0000000132098819 */ /* 0x000fc800000006ff */
[----:B------:R-:W-:Y:S01]  /*6470*/  @!P0 LOP3.LUT R9, R8, R9, RZ, 0x3c, !PT ;  /* 0x0000000908098212 */ /* 0x000fe200078e3cff */
[----:B------:R-:W-:Y:S01]  /*6480*/  HFMA2.MMA R16, -RZ, RZ, 0, 1.1920928955078125e-07 ;  /* 0x00000002ff107435 */ /* 0x000fe200000001ff */
[----:B------:R-:W-:Y:S01]  /*6490*/  MOV R17, R22 ;  /* 0x0000001600117202 */ /* 0x000fe20000000f00 */
[----:B------:R-:W-:-:S09]  /*64a0*/  FADD.FTZ R3, R5, R18 ;  /* 0x0000001205037221 */ /* 0x000fd20000010000 */
[----:B------:R-:W-:Y:S05]  /*64b0*/  WARPSYNC.COLLECTIVE R14, `(.L_x_1447) ;  /* 0x000000000e087348 */ /* 0x000fea0003c00000 */
[----:B------:R0:W1:Y:S02]  /*64c0*/  SHFL.BFLY P2, R18, R17, R16, R15 ;  /* 0x0c00001011127389 */ /* 0x000064000004000f */
[----:B01----:R-:W-:Y:S01]  /*64d0*/  ENDCOLLECTIVE ;  /* 0x000000000000791b */ /* 0x003fe20003800000 */
.L_x_1447:
[----:B------:R-:W-:Y:S01]  /*64e0*/  MOV R17, R3 ;  /* 0x0000000300117202 */ /* 0x000fe20000000f00 */
[----:B------:R-:W-:-:S07]  /*64f0*/  IMAD.MOV.U32 R7, RZ, RZ, R18 ;  /* 0x000000ffff077224 */ /* 0x000fce00078e0012 */
[----:B------:R-:W-:Y:S05]  /*6500*/  WARPSYNC.COLLECTIVE R14, `(.L_x_1448) ;  /* 0x000000000e087348 */ /* 0x000fea0003c00000 */
[----:B------:R0:W1:Y:S02]  /*6510*/  SHFL.BFLY P2, R18, R17, R16, R15 ;  /* 0x0c00001011127389 */ /* 0x000064000004000f */
[----:B01----:R-:W-:Y:S01]  /*6520*/  ENDCOLLECTIVE ;  /* 0x000000000000791b */ /* 0x003fe20003800000 */
.L_x_1448:
[----:B------:R-:W-:-:S05]  /*6530*/  FADD.FTZ R4, R22, R7 ;  /* 0x0000000716047221 */ /* 0x000fca0000010000 */
[----:B------:R-:W-:Y:S01]  /*6540*/  MOV R17, R4 ;  /* 0x0000000400117202 */ /* 0x000fe20000000f00 */
[----:B------:R-:W-:Y:S02]  /*6550*/  IMAD.MOV.U32 R16, RZ, RZ, 0x1 ;  /* 0x00000001ff107424 */ /* 0x000fe400078e00ff */
[----:B------:R-:W-:-:S07]  /*6560*/  FADD.FTZ R3, R3, R18 ;  /* 0x0000001203037221 */ /* 0x000fce0000010000 */
[----:B------:R-:W-:Y:S05]  /*6570*/  WARPSYNC.COLLECTIVE R14, `(.L_x_1449) ;  /* 0x000000000e087348 */ /* 0x000fea0003c00000 */
[----:B------:R0:W1:Y:S02]  /*6580*/  SHFL.BFLY P2, R18, R17, R16, R15 ;  /* 0x0c00001011127389 */ /* 0x000064000004000f */
[----:B01----:R-:W-:Y:S01]  /*6590*/  ENDCOLLECTIVE ;  /* 0x000000000000791b */ /* 0x003fe20003800000 */
.L_x_1449:
[----:B------:R-:W-:Y:S02]  /*65a0*/  MOV R17, R3 ;  /* 0x0000000300117202 */ /* 0x000fe40000000f00 */
[----:B------:R-:W-:-:S07]  /*65b0*/  MOV R5, R18 ;  /* 0x0000001200057202 */ /* 0x000fce0000000f00 */
[----:B------:R-:W-:Y:S05]  /*65c0*/  WARPSYNC.COLLECTIVE R14, `(.L_x_1450) ;  /* 0x000000000e087348 */ /* 0x000fea0003c00000 */
[----:B------:R0:W1:Y:S02]  /*65d0*/  SHFL.BFLY P2, R18, R17, R16, R15 ;  /* 0x0c00001011127389 */ /* 0x000064000004000f */
[----:B01----:R-:W-:Y:S01]  /*65e0*/  ENDCOLLECTIVE ;  /* 0x000000000000791b */ /* 0x003fe20003800000 */
.L_x_1450:
[----:B------:R-:W-:Y:S01]  /*65f0*/  FADD.FTZ R4, R4, R5 ;  /* 0x0000000504047221 */ /* 0x000fe20000010000 */
[----:B------:R-:W-:Y:S01]  /*6600*/  HFMA2.MMA R16, -RZ, RZ, 0, 4.76837158203125e-07 ;  /* 0x00000008ff107435 */ /* 0x000fe200000001ff */
[----:B------:R-:W-:Y:S02]  /*6610*/  MOV R17, R21 ;  /* 0x0000001500117202 */ /* 0x000fe40000000f00 */
[----:B------:R-:W-:-:S08]  /*6620*/  MOV R6, R18 ;  /* 0x0000001200067202 */ /* 0x000fd00000000f00 */
[----:B------:R-:W-:Y:S05]  /*6630*/  WARPSYNC.COLLECTIVE R14, `(.L_x_1451) ;  /* 0x000000000e087348 */ /* 0x000fea0003c00000 */
[----:B------:R0:W1:Y:S02]  /*6640*/  SHFL.BFLY P2, R18, R17, R16, R15 ;  /* 0x0c00001011127389 */ /* 0x000064000004000f */
[----:B01----:R-:W-:Y:S01]  /*6650*/  ENDCOLLECTIVE ;  /* 0x000000000000791b */ /* 0x003fe20003800000 */
.L_x_1451:
[----:B------:R-:W-:Y:S01]  /*6660*/  FADD.FTZ R32, R3, R6 ;  /* 0x0000000603207221 */ /* 0x000fe20000010000 */
[----:B------:R-:W-:Y:S01]  /*6670*/  IMAD.MOV.U32 R17, RZ, RZ, R24 ;  /* 0x000000ffff117224 */ /* 0x000fe200078e0018 */
[----:B------:R-:W-:-:S07]  /*6680*/  MOV R20, R18 ;  /* 0x0000001200147202 */ /* 0x000fce0000000f00 */
[----:B------:R-:W-:Y:S05]  /*6690*/  WARPSYNC.COLLECTIVE R14, `(.L_x_1452) ;  /* 0x000000000e087348 */ /* 0x000fea0003c00000 */
[----:B------:R0:W1:Y:S02]  /*66a0*/  SHFL.BFLY P2, R18, R17, R16, R15 ;  /* 0x0c00001011127389 */ /* 0x000064000004000f */
[----:B01----:R-:W-:Y:S01]  /*66b0*/  ENDCOLLECTIVE ;  /* 0x000000000000791b */ /* 0x003fe20003800000 */
.L_x_1452:
[----:B------:R-:W-:Y:S01]  /*66c0*/  FADD.FTZ R20, R20, R21 ;  /* 0x0000001514147221 */ /* 0x000fe20000010000 */
[----:B------:R-:W-:-:S04]  /*66d0*/  HFMA2.MMA R16, -RZ, RZ, 0, 2.384185791015625e-07 ;  /* 0x00000004ff107435 */ /* 0x000fc800000001ff */
[----:B------:R-:W-:Y:S02]  /*66e0*/  MOV R17, R20 ;  /* 0x0000001400117202 */ /* 0x000fe40000000f00 */
[----:B------:R-:W-:-:S07]  /*66f0*/  MOV R19, R18 ;  /* 0x0000001200137202 */ /* 0x000fce0000000f00 */
[----:B------:R-:W-:Y:S05]  /*6700*/  WARPSYNC.COLLECTIVE R14, `(.L_x_1453) ;  /* 0x000000000e087348 */ /* 0x000fea0003c00000 */
[----:B------:R0:W1:Y:S02]  /*6710*/  SHFL.BFLY P2, R18, R17, R16, R15 ;  /* 0x0c00001011127389 */ /* 0x000064000004000f */
[----:B01----:R-:W-:Y:S01]  /*6720*/  ENDCOLLECTIVE ;  /* 0x000000000000791b */ /* 0x003fe20003800000 */
.L_x_1453:
[----:B------:R-:W-:-:S05]  /*6730*/  FADD.FTZ R19, R19, R24 ;  /* 0x0000001813137221 */ /* 0x000fca0000010000 */
[----:B------:R-:W-:Y:S02]  /*6740*/  MOV R17, R19 ;  /* 0x0000001300117202 */ /* 0x000fe40000000f00 */
[----:B------:R-:W-:-:S07]  /*6750*/  MOV R21, R18 ;  /* 0x0000001200157202 */ /* 0x000fce0000000f00 */
[----:B------:R-:W-:Y:S05]  /*6760*/  WARPSYNC.COLLECTIVE R14, `(.L_x_1454) ;  /* 0x000000000e087348 */ /* 0x000fea0003c00000 */
[----:B------:R0:W1:Y:S02]  /*6770*/  SHFL.BFLY P2, R18, R17, R16, R15 ;  /* 0x0c00001011127389 */ /* 0x000064000004000f */
[----:B01----:R-:W-:Y:S01]  /*6780*/  ENDCOLLECTIVE ;  /* 0x000000000000791b */ /* 0x003fe20003800000 */
.L_x_1454:
[----:B------:R-:W-:Y:S01]  /*6790*/  FADD.FTZ R21, R20, R21 ;  /* 0x0000001514157221 */ /* 0x000fe20000010000 */
[----:B------:R-:W-:-:S04]  /*67a0*/  HFMA2.MMA R16, -RZ, RZ, 0, 1.1920928955078125e-07 ;  /* 0x00000002ff107435 */ /* 0x000fc800000001ff */
[----:B------:R-:W-:Y:S01]  /*67b0*/  MOV R17, R21 ;  /* 0x0000001500117202 */ /* 0x000fe20000000f00 */
[----:B------:R-:W-:Y:S01]  /*67c0*/  IMAD.MOV.U32 R10, RZ, RZ, R18 ;  /* 0x000000ffff0a7224 */ /* 0x000fe200078e0012 */
[----:B------:R-:W-:-:S03]  /*67d0*/  @!P0 LEA R18, R50, UR6, 0x7 ;  /* 0x0000000632128c11 */ /* 0x000fc6000f8e38ff */
[----:B------:R-:W-:Y:S01]  /*67e0*/  FADD.FTZ R22, R19, R10 ;  /* 0x0000000a13167221 */ /* 0x000fe20000010000 */
[----:B------:R-:W-:-:S07]  /*67f0*/  @!P0 LEA R9, R9, R18, 0x2 ;  /* 0x0000001209098211 */ /* 0x000fce00078e10ff */
[----:B------:R-:W-:Y:S05]  /*6800*/  WARPSYNC.COLLECTIVE R14, `(.L_x_1455) ;  /* 0x000000000e087348 */ /* 0x000fea0003c00000 */
[----:B------:R0:W1:Y:S02]  /*6810*/  SHFL.BFLY P2, R18, R17, R16, R15 ;  /* 0x0c00001011127389 */ /* 0x000064000004000f */
[----:B01----:R-:W-:Y:S01]  /*6820*/  ENDCOLLECTIVE ;  /* 0x000000000000791b */ /* 0x003fe20003800000 */
.L_x_1455:
[----:B------:R0:W1:Y:S04]  /*6830*/  @!P0 LDS R23, [R9] ;  /* 0x0000000009178984 */ /* 0x0000680000000800 */
[----:B------:R0:W2:Y:S01]  /*6840*/  @!P0 LDS R25, [R9+0x500] ;  /* 0x0005000009198984 */ /* 0x0000a20000000800 */
[----:B------:R-:W-:Y:S02]  /*6850*/  MOV R17, R22 ;  /* 0x0000001600117202 */ /* 0x000fe40000000f00 */
[----:B------:R-:W-:-:S07]  /*6860*/  MOV R8, R18 ;  /* 0x0000001200087202 */ /* 0x000fce0000000f00 */
[----:B012---:R-:W-:Y:S05]  /*6870*/  WARPSYNC.COLLECTIVE R14, `(.L_x_1456) ;  /* 0x000000000e087348 */ /* 0x007fea0003c00000 */
[----:B------:R3:W4:Y:S02]  /*6880*/  SHFL.BFLY P2, R18, R17, R16, R15 ;  /* 0x0c00001011127389 */ /* 0x000724000004000f */
[----:B01234-:R-:W-:Y:S01]  /*6890*/  ENDCOLLECTIVE ;  /* 0x000000000000791b */ /* 0x01ffe20003800000 */
.L_x_1456:
[----:B------:R-:W-:Y:S01]  /*68a0*/  FADD.FTZ R21, R21, R8 ;  /* 0x0000000815157221 */ /* 0x000fe20000010000 */
[----:B------:R-:W-:Y:S01]  /*68b0*/  CS2R R8, SRZ ;  /* 0x0000000000087805 */ /* 0x000fe2000001ff00 */
[----:B------:R-:W-:-:S03]  /*68c0*/  HFMA2.MMA R16, -RZ, RZ, 0, 5.9604644775390625e-08 ;  /* 0x00000001ff107435 */ /* 0x000fc600000001ff */
[----:B------:R-:W-:Y:S02]  /*68d0*/  MOV R17, R21 ;  /* 0x0000001500117202 */ /* 0x000fe40000000f00 */
[----:B------:R-:W-:Y:S02]  /*68e0*/  @!P0 MOV R12, R23 ;  /* 0x00000017000c8202 */ /* 0x000fe40000000f00 */
[----:B------:R-:W-:Y:S01]  /*68f0*/  @!P0 MOV R11, R25 ;  /* 0x00000019000b8202 */ /* 0x000fe20000000f00 */
[----:B------:R-:W-:Y:S01]  /*6900*/  IMAD.MOV.U32 R7, RZ, RZ, R18 ;  /* 0x000000ffff077224 */ /* 0x000fe200078e0012 */
[----:B------:R-:W-:-:S07]  /*6910*/  IADD3 R25, R2, R41, RZ ;  /* 0x0000002902197210 */ /* 0x000fce0007ffe0ff */
[----:B------:R-:W-:Y:S05]  /*6920*/  WARPSYNC.COLLECTIVE R14, `(.L_x_1457) ;  /* 0x000000000e087348 */ /* 0x000fea0003c00000 */
[----:B------:R0:W1:Y:S02]  /*6930*/  SHFL.BFLY P2, R18, R17, R16, R15 ;  /* 0x0c00001011127389 */ /* 0x000064000004000f */
[----:B01----:R-:W-:Y:S01]  /*6940*/  ENDCOLLECTIVE ;  /* 0x000000000000791b */ /* 0x003fe20003800000 */
.L_x_1457:
[----:B------:R-:W-:Y:S01]  /*6950*/  FADD.FTZ R22, R22, R7 ;  /* 0x0000000716167221 */ /* 0x000fe20000010000 */
[----:B------:R-:W-:-:S04]  /*6960*/  @!P0 IADD3 R7, R2, 0x3c, RZ ;  /* 0x0000003c02078810 */ /* 0x000fc80007ffe0ff */
[----:B------:R-:W-:Y:S01]  /*6970*/  MOV R17, R22 ;  /* 0x0000001600117202 */ /* 0x000fe20000000f00 */
[----:B------:R-:W-:-:S07]  /*6980*/  IMAD.MOV.U32 R20, RZ, RZ, R18 ;  /* 0x000000ffff147224 */ /* 0x000fce00078e0012 */
[----:B------:R-:W-:Y:S05]  /*6990*/  WARPSYNC.COLLECTIVE R14, `(.L_x_1458) ;  /* 0x000000000e087348 */ /* 0x000fea0003c00000 */
[----:B------:R0:W1:Y:S02]  /*69a0*/  SHFL.BFLY P2, R18, R17, R16, R15 ;  /* 0x0c00001011127389 */ /* 0x000064000004000f */
[----:B01----:R-:W-:Y:S01]  /*69b0*/  ENDCOLLECTIVE ;  /* 0x000000000000791b */ /* 0x003fe20003800000 */
.L_x_1458:
[----:B------:R-:W-:Y:S01]  /*69c0*/  FADD.FTZ R20, R21, R20 ;  /* 0x0000001415147221 */ /* 0x000fe20000010000 */
[----:B------:R-:W-:Y:S01]  /*69d0*/  HFMA2.MMA R16, -RZ, RZ, 0, 4.76837158203125e-07 ;  /* 0x00000008ff107435 */ /* 0x000fe200000001ff */
[----:B------:R-:W-:Y:S02]  /*69e0*/  MOV R17, R12 ;  /* 0x0000000c00117202 */ /* 0x000fe40000000f00 */
[----:B------:R-:W-:-:S08]  /*69f0*/  MOV R19, R18 ;  /* 0x0000001200137202 */ /* 0x000fd00000000f00 */
[----:B------:R-:W-:Y:S05]  /*6a00*/  WARPSYNC.COLLECTIVE R14, `(.L_x_1459) ;  /* 0x000000000e087348 */ /* 0x000fea0003c00000 */
[----:B------:R0:W1:Y:S02]  /*6a10*/  SHFL.BFLY P2, R18, R17, R16, R15 ;  /* 0x0c00001011127389 */ /* 0x000064000004000f */
[----:B01----:R-:W-:Y:S01]  /*6a20*/  ENDCOLLECTIVE ;  /* 0x000000000000791b */ /* 0x003fe20003800000 */
.L_x_1459:
[----:B------:R-:W-:Y:S01]  /*6a30*/  FADD.FTZ R19, R22, R19 ;  /* 0x0000001316137221 */ /* 0x000fe20000010000 */
[----:B------:R-:W-:Y:S02]  /*6a40*/  MOV R17, R11 ;  /* 0x0000000b00117202 */ /* 0x000fe40000000f00 */
[----:B------:R-:W-:-:S07]  /*6a50*/  MOV R13, R18 ;  /* 0x00000012000d7202 */ /* 0x000fce0000000f00 */
[----:B------:R-:W-:Y:S05]  /*6a60*/  WARPSYNC.COLLECTIVE R14, `(.L_x_1460) ;  /* 0x000000000e087348 */ /* 0x000fea0003c00000 */
[----:B------:R0:W1:Y:S02]  /*6a70*/  SHFL.BFLY P2, R18, R17, R16, R15 ;  /* 0x0c00001011127389 */ /* 0x000064000004000f */
[----:B01----:R-:W-:Y:S01]  /*6a80*/  ENDCOLLECTIVE ;  /* 0x000000000000791b */ /* 0x003fe20003800000 */
.L_x_1460:
[----:B------:R-:W-:Y:S01]  /*6a90*/  FADD.FTZ R13, R13, R12 ;  /* 0x0000000c0d0d7221 */ /* 0x000fe20000010000 */
[----:B------:R-:W-:-:S04]  /*6aa0*/  HFMA2.MMA R16, -RZ, RZ, 0, 2.384185791015625e-07 ;  /* 0x00000004ff107435 */ /* 0x000fc800000001ff */
[----:B------:R-:W-:Y:S01]  /*6ab0*/  MOV R17, R13 ;  /* 0x0000000d00117202 */ /* 0x000fe20000000f00 */
[----:B------:R-:W-:-:S07]  /*6ac0*/  IMAD.MOV.U32 R26, RZ, RZ, R18 ;  /* 0x000000ffff1a7224 */ /* 0x000fce00078e0012 */
[----:B------:R-:W-:Y:S05]  /*6ad0*/  WARPSYNC.COLLECTIVE R14, `(.L_x_1461) ;  /* 0x000000000e087348 */ /* 0x000fea0003c00000 */
[----:B------:R0:W1:Y:S02]  /*6ae0*/  SHFL.BFLY P2, R18, R17, R16, R15 ;  /* 0x0c00001011127389 */ /* 0x000064000004000f */
[----:B01----:R-:W-:Y:S01]  /*6af0*/  ENDCOLLECTIVE ;  /* 0x000000000000791b */ /* 0x003fe20003800000 */
.L_x_1461:
[----:B------:R-:W-:-:S05]  /*6b00*/  FADD.FTZ R23, R26, R11 ;  /* 0x0000000b1a177221 */ /* 0x000fca0000010000 */
[----:B------:R-:W-:Y:S02]  /*6b10*/  MOV R17, R23 ;  /* 0x0000001700117202 */ /* 0x000fe40000000f00 */
[----:B------:R-:W-:-:S07]  /*6b20*/  MOV R12, R18 ;  /* 0x00000012000c7202 */ /* 0x000fce0000000f00 */
[----:B------:R-:W-:Y:S05]  /*6b30*/  WARPSYNC.COLLECTIVE R14, `(.L_x_1462) ;  /* 0x000000000e087348 */ /* 0x000fea0003c00000 */
[----:B------:R0:W1:Y:S02]  /*6b40*/  SHFL.BFLY P2, R18, R17, R16, R15 ;  /* 0x0c00001011127389 */ /* 0x000064000004000f */
[----:B01----:R-:W-:Y:S01]  /*6b50*/  ENDCOLLECTIVE ;  /* 0x000000000000791b */ /* 0x003fe20003800000 */
.L_x_1462:
[----:B------:R-:W-:Y:S01]  /*6b60*/  FADD.FTZ R27, R13, R12 ;  /* 0x0000000c0d1b7221 */ /* 0x000fe20000010000 */
[----:B------:R-:W-:-:S04]  /*6b70*/  HFMA2.MMA R16, -RZ, RZ, 0, 1.1920928955078125e-07 ;  /* 0x00000002ff107435 */ /* 0x000fc800000001ff */
[----:B------:R-:W-:Y:S02]  /*6b80*/  MOV R17, R27 ;  /* 0x0000001b00117202 */ /* 0x000fe40000000f00 */
[----:B------:R-:W-:Y:S01]  /*6b90*/  MOV R24, R18 ;  /* 0x0000001200187202 */ /* 0x000fe20000000f00 */
[----:B------:R-:W-:-:S04]  /*6ba0*/  @!P0 IMAD.SHL.U32 R18, R50, 0x2, RZ ;  /* 0x0000000232128824 */ /* 0x000fc800078e00ff */
[----:B------:R-:W-:Y:S01]  /*6bb0*/  FADD.FTZ R26, R23, R24 ;  /* 0x00000018171a7221 */ /* 0x000fe20000010000 */
[----:B------:R-:W-:-:S07]  /*6bc0*/  @!P0 LOP3.LUT R7, R7, R18, RZ, 0x3c, !PT ;  /* 0x0000001207078212 */ /* 0x000fce00078e3cff */
[----:B------:R-:W-:Y:S05]  /*6bd0*/  WARPSYNC.COLLECTIVE R14, `(.L_x_1463) ;  /* 0x000000000e087348 */ /* 0x000fea0003c00000 */
[----:B------:R0:W1:Y:S02]  /*6be0*/  SHFL.BFLY P2, R18, R17, R16, R15 ;  /* 0x0c00001011127389 */ /* 0x000064000004000f */
[----:B01----:R-:W-:Y:S01]  /*6bf0*/  ENDCOLLECTIVE ;  /* 0x000000000000791b */ /* 0x003fe20003800000 */
.L_x_1463:
        /* <DEDUP_REMOVED lines=8> */
.L_x_1464:
        /* <DEDUP_REMOVED lines=8> */
.L_x_1465:
[----:B------:R-:W-:Y:S01]  /*6d00*/  @!P0 MOV R8, R7 ;  /* 0x0000000700088202 */ /* 0x000fe20000000f00 */
[----:B------:R-:W-:Y:S01]  /*6d10*/  FADD.FTZ R26, R26, R11 ;  /* 0x0000000b1a1a7221 */ /* 0x000fe20000010000 */
[----:B------:R-:W-:-:S04]  /*6d20*/  ISETP.NE.AND P0, PT, R50, RZ, PT ;  /* 0x000000ff3200720c */ /* 0x000fc80003f05270 */
[----:B------:R-:W-:-:S09]  /*6d30*/  MOV R17, R26 ;  /* 0x0000001a00117202 */ /* 0x000fd20000000f00 */
[----:B------:R-:W0:Y:S01]  /*6d40*/  @!P0 LDC.64 R12, c[0x0][0x218] ;  /* 0x00008600ff0c8b82 */ /* 0x000e220000000a00 */
[----:B------:R-:W-:Y:S02]  /*6d50*/  @!P0 F2FP.F16.F32.PACK_AB R32, RZ, R32 ;  /* 0x00000020ff20823e */ /* 0x000fe400000000ff */
[----:B------:R-:W-:-:S05]  /*6d60*/  MOV R28, R18 ;  /* 0x00000012001c7202 */ /* 0x000fca0000000f00 */
[----:B------:R-:W1:Y:S02]  /*6d70*/  @!P0 LDC.64 R2, c[0x0][0x220] ;  /* 0x00008800ff028b82 */ /* 0x000e640000000a00 */
[----:B01----:R-:W-:Y:S05]  /*6d80*/  WARPSYNC.COLLECTIVE R14, `(.L_x_1466) ;  /* 0x000000000e087348 */ /* 0x003fea0003c00000 */
[----:B------:R2:W3:Y:S02]  /*6d90*/  SHFL.BFLY P2, R18, R17, R16, R15 ;  /* 0x0c00001011127389 */ /* 0x0004e4000004000f */
[----:B0123--:R-:W-:Y:S01]  /*6da0*/  ENDCOLLECTIVE ;  /* 0x000000000000791b */ /* 0x00ffe20003800000 */
.L_x_1466:
[----:B------:R-:W-:Y:S01]  /*6db0*/  FADD.FTZ R27, R27, R28 ;  /* 0x0000001c1b1b7221 */ /* 0x000fe20000010000 */
[----:B------:R-:W0:Y:S01]  /*6dc0*/  @!P0 LDC.64 R6, c[0x0][0x220] ;  /* 0x00008800ff068b82 */ /* 0x000e220000000a00 */
[----:B------:R-:W-:Y:S01]  /*6dd0*/  MOV R17, R9 ;  /* 0x0000000900117202 */ /* 0x000fe20000000f00 */
[----:B------:R-:W-:Y:S02]  /*6de0*/  IMAD.MOV.U32 R16, RZ, RZ, 0x8 ;  /* 0x00000008ff107424 */ /* 0x000fe400078e00ff */
[----:B------:R-:W-:-:S04]  /*6df0*/  @!P0 IMAD.WIDE R12, R25, 0x2, R12 ;  /* 0x00000002190c8825 */ /* 0x000fc800078e020c */
[----:B------:R-:W-:Y:S01]  /*6e00*/  @!P0 IMAD.WIDE R2, R25, 0x2, R2 ;  /* 0x0000000219028825 */ /* 0x000fe200078e0202 */
[----:B------:R-:W-:-:S07]  /*6e10*/  MOV R29, R18 ;  /* 0x00000012001d7202 */ /* 0x000fce0000000f00 */
[----:B0-----:R-:W-:Y:S05]  /*6e20*/  WARPSYNC.COLLECTIVE R14, `(.L_x_1467) ;  /* 0x000000000e087348 */ /* 0x001fea0003c00000 */
[----:B------:R1:W2:Y:S02]  /*6e30*/  SHFL.BFLY P2, R18, R17, R16, R15 ;  /* 0x0c00001011127389 */ /* 0x0002a4000004000f */
[----:B012---:R-:W-:Y:S01]  /*6e40*/  ENDCOLLECTIVE ;  /* 0x000000000000791b */ /* 0x007fe20003800000 */
.L_x_1467:
[----:B------:R-:W-:Y:S01]  /*6e50*/  FADD.FTZ R26, R26, R29 ;  /* 0x0000001d1a1a7221 */ /* 0x000fe20000010000 */
[----:B------:R-:W-:Y:S01]  /*6e60*/  @!P0 IMAD.WIDE R6, R25, 0x2, R6 ;  /* 0x0000000219068825 */ /* 0x000fe200078e0206 */
[----:B------:R-:W-:Y:S02]  /*6e70*/  MOV R17, R8 ;  /* 0x0000000800117202 */ /* 0x000fe40000000f00 */
[----:B------:R-:W-:-:S07]  /*6e80*/  MOV R30, R18 ;  /* 0x00000012001e7202 */ /* 0x000fce0000000f00 */
[----:B------:R-:W-:Y:S05]  /*6e90*/  WARPSYNC.COLLECTIVE R14, `(.L_x_1468) ;  /* 0x000000000e087348 */ /* 0x000fea0003c00000 */
[----:B------:R0:W1:Y:S02]  /*6ea0*/  SHFL.BFLY P2, R18, R17, R16, R15 ;  /* 0x0c00001011127389 */ /* 0x000064000004000f */
[----:B01----:R-:W-:Y:S01]  /*6eb0*/  ENDCOLLECTIVE ;  /* 0x000000000000791b */ /* 0x003fe20003800000 */
.L_x_1468:
[----:B------:R-:W-:Y:S01]  /*6ec0*/  FADD.FTZ R30, R30, R9 ;  /* 0x000000091e1e7221 */ /* 0x000fe20000010000 */
[----:B------:R-:W-:-:S04]  /*6ed0*/  HFMA2.MMA R16, -RZ, RZ, 0, 2.384185791015625e-07 ;  /* 0x00000004ff107435 */ /* 0x000fc800000001ff */
[----:B------:R-:W-:Y:S02]  /*6ee0*/  MOV R17, R30 ;  /* 0x0000001e00117202 */ /* 0x000fe40000000f00 */
[----:B------:R-:W-:-:S07]  /*6ef0*/  MOV R11, R18 ;  /* 0x00000012000b7202 */ /* 0x000fce0000000f00 */
[----:B------:R-:W-:Y:S05]  /*6f00*/  WARPSYNC.COLLECTIVE R14, `(.L_x_1469) ;  /* 0x000000000e087348 */ /* 0x000fea0003c00000 */
[----:B------:R0:W1:Y:S02]  /*6f10*/  SHFL.BFLY P2, R18, R17, R16, R15 ;  /* 0x0c00001011127389 */ /* 0x000064000004000f */
[----:B01----:R-:W-:Y:S01]  /*6f20*/  ENDCOLLECTIVE ;  /* 0x000000000000791b */ /* 0x003fe20003800000 */
.L_x_1469:
[----:B------:R-:W-:Y:S02]  /*6f30*/  FADD.FTZ R24, R11, R8 ;  /* 0x000000080b187221 */ /* 0x000fe40000010000 */
[----:B------:R-:W0:Y:S03]  /*6f40*/  @!P0 LDC.64 R10, c[0x0][0x220] ;  /* 0x00008800ff0a8b82 */ /* 0x000e260000000a00 */
[----:B------:R-:W-:Y:S01]  /*6f50*/  MOV R17, R24 ;  /* 0x0000001800117202 */ /* 0x000fe20000000f00 */
[----:B------:R-:W-:-:S07]  /*6f60*/  IMAD.MOV.U32 R9, RZ, RZ, R18 ;  /* 0x000000ffff097224 */ /* 0x000fce00078e0012 */
[----:B0-----:R-:W-:Y:S05]  /*6f70*/  WARPSYNC.COLLECTIVE R14, `(.L_x_1470) ;  /* 0x000000000e087348 */ /* 0x001fea0003c00000 */
[----:B------:R1:W2:Y:S02]  /*6f80*/  SHFL.BFLY P2, R18, R17, R16, R15 ;  /* 0x0c00001011127389 */ /* 0x0002a4000004000f */
[----:B012---:R-:W-:Y:S01]  /*6f90*/  ENDCOLLECTIVE ;  /* 0x000000000000791b */ /* 0x007fe20003800000 */
.L_x_1470:
[----:B------:R-:W-:Y:S01]  /*6fa0*/  FADD.FTZ R30, R30, R9 ;  /* 0x000000091e1e7221 */ /* 0x000fe20000010000 */
[----:B------:R-:W-:Y:S01]  /*6fb0*/  @!P0 IMAD.WIDE R10, R25, 0x2, R10 ;  /* 0x00000002190a8825 */ /* 0x000fe200078e020a */
[----:B------:R-:W0:Y:S01]  /*6fc0*/  @!P0 LDC.64 R8, c[0x0][0x218] ;  /* 0x00008600ff088b82 */ /* 0x000e220000000a00 */
[----:B------:R-:W-:Y:S02]  /*6fd0*/  HFMA2.MMA R16, -RZ, RZ, 0, 1.1920928955078125e-07 ;  /* 0x00000002ff107435 */ /* 0x000fe400000001ff */
[----:B------:R-:W-:Y:S02]  /*6fe0*/  MOV R17, R30 ;  /* 0x0000001e00117202 */ /* 0x000fe40000000f00 */
[----:B------:R-:W-:-:S07]  /*6ff0*/  MOV R23, R18 ;  /* 0x0000001200177202 */ /* 0x000fce0000000f00 */
[----:B0-----:R-:W-:Y:S05]  /*7000*/  WARPSYNC.COLLECTIVE R14, `(.L_x_1471) ;  /* 0x000000000e087348 */ /* 0x001fea0003c00000 */
[----:B------:R1:W2:Y:S02]  /*7010*/  SHFL.BFLY P2, R18, R17, R16, R15 ;  /* 0x0c00001011127389 */ /* 0x0002a4000004000f */
[----:B012---:R-:W-:Y:S01]  /*7020*/  ENDCOLLECTIVE ;  /* 0x000000000000791b */ /* 0x007fe20003800000 */
.L_x_1471:
[----:B------:R-:W-:-:S04]  /*7030*/  @!P0 IMAD.WIDE R8, R25, 0x2, R8 ;  /* 0x0000000219088825 */ /* 0x000fc800078e0208 */
[----:B------:R-:W-:-:S04]  /*7040*/  FADD.FTZ R24, R24, R23 ;  /* 0x0000001718187221 */ /* 0x000fc80000010000 */
[----:B------:R-:W-:Y:S01]  /*7050*/  IMAD.MOV.U32 R17, RZ, RZ, R24 ;  /* 0x000000ffff117224 */ /* 0x000fe200078e0018 */
[----:B------:R-:W-:Y:S02]  /*7060*/  MOV R31, R18 ;  /* 0x00000012001f7202 */ /* 0x000fe40000000f00 */
[----:B------:R-:W-:Y:S02]  /*7070*/  @!P0 F2FP.F16.F32.PACK_AB R18, RZ, R4 ;  /* 0x00000004ff12823e */ /* 0x000fe400000000ff */
[----:B------:R-:W0:Y:S01]  /*7080*/  @!P0 LDC.64 R4, c[0x0][0x218] ;  /* 0x00008600ff048b82 */ /* 0x000e220000000a00 */
[----:B------:R-:W-:Y:S01]  /*7090*/  FADD.FTZ R30, R30, R31 ;  /* 0x0000001f1e1e7221 */ /* 0x000fe20000010000 */
[----:B------:R-:W-:-:S07]  /*70a0*/  PRMT R33, R18, 0x7610, R33 ;  /* 0x0000761012217816 */ /* 0x000fce0000000021 */
[----:B0-----:R-:W-:Y:S05]  /*70b0*/  WARPSYNC.COLLECTIVE R14, `(.L_x_1472) ;  /* 0x000000000e087348 */ /* 0x001fea0003c00000 */
[----:B------:R1:W2:Y:S02]  /*70c0*/  SHFL.BFLY P2, R18, R17, R16, R15 ;  /* 0x0c00001011127389 */ /* 0x0002a4000004000f */
[----:B012---:R-:W-:Y:S01]  /*70d0*/  ENDCOLLECTIVE ;  /* 0x000000000000791b */ /* 0x007fe20003800000 */
.L_x_1472:
[----:B------:R0:W-:Y:S04]  /*70e0*/  @!P0 STG.E.U16 desc[UR12][R12.64], R33 ;  /* 0x000000210c008986 */ /* 0x0001e8000c10150c */
[----:B------:R1:W-:Y:S01]  /*70f0*/  @!P0 STG.E.U16 desc[UR12][R10.64], R32 ;  /* 0x000000200a008986 */ /* 0x0003e2000c10150c */
[----:B------:R-:W-:Y:S01]  /*7100*/  @!P0 F2FP.F16.F32.PACK_AB R14, RZ, R27 ;  /* 0x0000001bff0e823e */ /* 0x000fe200000000ff */
[----:B------:R-:W-:Y:S01]  /*7110*/  HFMA2.MMA R16, -RZ, RZ, 0, 5.9604644775390625e-08 ;  /* 0x00000001ff107435 */ /* 0x000fe200000001ff */
[----:B------:R-:W-:Y:S02]  /*7120*/  MOV R17, R30 ;  /* 0x0000001e00117202 */ /* 0x000fe40000000f00 */
[----:B0-----:R-:W-:Y:S02]  /*7130*/  @!P0 F2FP.F16.F32.PACK_AB R13, RZ, R19 ;  /* 0x00000013ff0d823e */ /* 0x001fe400000000ff */
[----:B-1----:R-:W-:Y:S01]  /*7140*/  PRMT R10, R14, 0x7610, R10 ;  /* 0x000076100e0a7816 */ /* 0x002fe2000000000a */
[----:B------:R-:W-:Y:S01]  /*7150*/  @!P0 IMAD.WIDE R4, R25, 0x2, R4 ;  /* 0x0000000219048825 */ /* 0x000fe200078e0204 */
[----:B------:R-:W-:-:S02]  /*7160*/  MOV R14, 0xffff ;  /* 0x0000ffff000e7802 */ /* 0x000fc40000000f00 */
[----:B------:R-:W-:Y:S02]  /*7170*/  MOV R23, R18 ;  /* 0x0000001200177202 */ /* 0x000fe40000000f00 */
[----:B------:R-:W-:-:S07]  /*7180*/  @!P0 F2FP.F16.F32.PACK_AB R11, RZ, R20 ;  /* 0x00000014ff0b823e */ /* 0x000fce00000000ff */
[----:B------:R-:W-:Y:S05]  /*7190*/  WARPSYNC.COLLECTIVE R14, `(.L_x_1473) ;  /* 0x000000000e087348 */ /* 0x000fea0003c00000 */
[----:B------:R0:W1:Y:S02]  /*71a0*/  SHFL.BFLY P2, R18, R17, R16, R15 ;  /* 0x0c00001011127389 */ /* 0x000064000004000f */
[----:B01----:R-:W-:Y:S01]  /*71b0*/  ENDCOLLECTIVE ;  /* 0x000000000000791b */ /* 0x003fe20003800000 */
.L_x_1473:
[----:B------:R-:W-:Y:S01]  /*71c0*/  @!P0 F2FP.F16.F32.PACK_AB R19, RZ, R26 ;  /* 0x0000001aff13823e */ /* 0x000fe200000000ff */
        /* <DEDUP_REMOVED lines=10> */
.L_x_1474:
[----:B------:R-:W-:Y:S01]  /*7270*/  FADD.FTZ R21, R30, R21 ;  /* 0x000000151e157221 */ /* 0x000fe20000010000 */
[----:B------:R-:W-:Y:S06]  /*7280*/  BRA `(.L_x_1475) ;  /* 0xffffffe000e07947 */ /* 0x000fec000383ffff */
.L_x_1476:
        /* <DEDUP_REMOVED lines=15> */
.L_x_2780:


//--------------------- .text._ZN13group_norm_v218gn_bwd_cuda_kernelI6__halfLi320ELi1ELi32ELi10ELi4096ELb0ELb1ELi32ELi320ELi320ELi4ELb1ELi1ELb0ELb0ELNS_15WgradSyncMethodE3ENS_16CompileConditionILi900EEEEEvPT_S6_S6_PKS5_S8_S8_S8_PKfflPfPj --------------------------
	.section	.text._ZN13group_norm_v218gn_bwd_cuda_kernelI6__halfLi320ELi1ELi32ELi10ELi4096ELb0ELb1ELi32ELi320ELi320ELi4ELb1ELi1ELb0ELb0ELNS_15WgradSyncMethodE3ENS_16CompileConditionILi900EEEEEvPT_S6_S6_PKS5_S8_S8_S8_PKfflPfPj,"ax",@progbits
	.align	128
        .global         _ZN13group_norm_v218gn_bwd_cuda_kernelI6__halfLi320ELi1ELi32ELi10ELi4096ELb0ELb1ELi32ELi320ELi320ELi4ELb1ELi1ELb0ELb0ELNS_15WgradSyncMethodE3ENS_16CompileConditionILi900EEEEEvPT_S6_S6_PKS5_S8_S8_S8_PKfflPfPj
        .type           _ZN13group_norm_v218gn_bwd_cuda_kernelI6__halfLi320ELi1ELi32ELi10ELi4096ELb0ELb1ELi32ELi320ELi320ELi4ELb1ELi1ELb0ELb0ELNS_15WgradSyncMethodE3ENS_16CompileConditionILi900EEEEEvPT_S6_S6_PKS5_S8_S8_S8_PKfflPfPj,@function
        .size           _ZN13group_norm_v218gn_bwd_cuda_kernelI6__halfLi320ELi1ELi32ELi10ELi4096ELb0ELb1ELi32ELi320ELi320ELi4ELb1ELi1ELb0ELb0ELNS_15WgradSyncMethodE3ENS_16CompileConditionILi900EEEEEvPT_S6_S6_PKS5_S8_S8_S8_PKfflPfPj,(.L_x_2781 - _ZN13group_norm_v218gn_bwd_cuda_kernelI6__halfLi320ELi1ELi32ELi10ELi4096ELb0ELb1ELi32ELi320ELi320ELi4ELb1ELi1ELb0ELb0ELNS_15WgradSyncMethodE3ENS_16CompileConditionILi900EEEEEvPT_S6_S6_PKS5_S8_S8_S8_PKfflPfPj)
        .other          _ZN13group_norm_v218gn_bwd_cuda_kernelI6__halfLi320ELi1ELi32ELi10ELi4096ELb0ELb1ELi32ELi320ELi320ELi4ELb1ELi1ELb0ELb0ELNS_15WgradSyncMethodE3ENS_16CompileConditionILi900EEEEEvPT_S6_S6_PKS5_S8_S8_S8_PKfflPfPj,@"STO_CUDA_ENTRY STV_DEFAULT"
_ZN13group_norm_v218gn_bwd_cuda_kernelI6__halfLi320ELi1ELi32ELi10ELi4096ELb0ELb1ELi32ELi320ELi320ELi4ELb1ELi1ELb0ELb0ELNS_15WgradSyncMethodE3ENS_16CompileConditionILi900EEEEEvPT_S6_S6_PKS5_S8_S8_S8_PKfflPfPj:
.text._ZN13group_norm_v218gn_bwd_cuda_kernelI6__halfLi320ELi1ELi32ELi10ELi4096ELb0ELb1ELi32ELi320ELi320ELi4ELb1ELi1ELb0ELb0ELNS_15WgradSyncMethodE3ENS_16CompileConditionILi900EEEEEvPT_S6_S6_PKS5_S8_S8_S8_PKfflPfPj:
        /* <DEDUP_REMOVED lines=29> */
.L_x_1479:
[----:B------:R-:W2:Y:S04]  /*01d0*/  LD.E.STRONG.GPU R0, desc[UR8][R2.64] ;  /* 0x0000000802007980 */ /* 0x000ea8000c10f900 */
[----:B--2---:R-:W-:Y:S01]  /*01e0*/  CCTL.IVALL ;  /* 0x00000000ff00798f */ /* 0x004fe20002000000 */
[----:B------:R-:W-:Y:S05]  /*01f0*/  YIELD ;  /* 0x0000000000007946 */ /* 0x000fea0003800000 */
[----:B-----5:R-:W-:-:S04]  /*0200*/  LOP3.LUT R0, R0, R5, RZ, 0x3c, !PT ;  /* 0x0000000500007212 */ /* 0x020fc800078e3cff */
[----:B------:R-:W-:-:S13]  /*0210*/  ISETP.GT.AND P0, PT, R0, -0x1, PT ;  /* 0xffffffff0000780c */ /* 0x000fda0003f04270 */
[----:B------:R-:W-:Y:S05]  /*0220*/  @P0 BRA `(.L_x_1479) ;  /* 0xfffffffc00e80947 */ /* 0x000fea000383ffff */
.L_x_1478:
[----:B------:R-:W-:Y:S05]  /*0230*/  WARPSYNC.ALL ;  /* 0x0000000000007948 */ /* 0x000fea0003800000 */
[----:B------:R-:W-:Y:S06]  /*0240*/  BAR.SYNC.DEFER_BLOCKING 0x0 ;  /* 0x0000000000007b1d */ /* 0x000fec0000010000 */
[----:B------:R-:W-:Y:S05]  /*0250*/  BRA `(.L_x_1480) ;  /* 0x0000003800b07947 */ /* 0x000fea0003800000 */
.L_x_1477:
        /* <DEDUP_REMOVED lines=21> */
[----:B0-----:R-:W-:-:S02]  /*03b0*/  IADD3 R2, R31, 0x50, RZ ;  /* 0x000000501f027810 */ /* 0x001fc40007ffe0ff */
[-C--:B------:R-:W-:Y:S02]  /*03c0*/  LEA.HI R6, R6, R33.reuse, RZ, 0x4 ;  /* 0x0000002106067211 */ /* 0x080fe400078f20ff */
[----:B------:R-:W-:Y:S02]  /*03d0*/  SHF.R.S32.HI R3, RZ, 0x1f, R2 ;  /* 0x0000001fff037819 */ /* 0x000fe40000011402 */
[----:B------:R-:W-:Y:S02]  /*03e0*/  IADD3 R8, -R8, R33, RZ ;  /* 0x0000002108087210 */ /* 0x000fe40007ffe1ff */
[----:B------:R-:W-:-:S04]  /*03f0*/  SHF.R.U32.HI R27, RZ, 0x4, R6 ;  /* 0x00000004ff1b7819 */ /* 0x000fc80000011606 */
[----:B------:R-:W-:Y:S02]  /*0400*/  LOP3.LUT R27, R8, 0x3, R27, 0x78, !PT ;  /* 0x00000003081b7812 */ /* 0x000fe400078e781b */
[----:B-1----:R-:W-:Y:S02]  /*0410*/  LEA R32, R5, R0, 0x18 ;  /* 0x0000000005207211 */ /* 0x002fe400078ec0ff */
[----:B------:R-:W-:Y:S02]  /*0420*/  SHF.L.U32 R0, R35, 0x5, RZ ;  /* 0x0000000523007819 */ /* 0x000fe400000006ff */
[----:B------:R-:W-:Y:S01]  /*0430*/  IADD3 R5, R31, 0xa0, RZ ;  /* 0x000000a01f057810 */ /* 0x000fe20007ffe0ff */
[----:B------:R-:W-:Y:S01]  /*0440*/  IMAD R30, R7, 0x28, R32 ;  /* 0x00000028071e7824 */ /* 0x000fe200078e0220 */
[----:B------:R-:W-:Y:S02]  /*0450*/  LOP3.LUT R0, R0, 0xfe0, RZ, 0xc0, !PT ;  /* 0x00000fe000007812 */ /* 0x000fe400078ec0ff */
[----:B------:R-:W-:-:S02]  /*0460*/  SHF.R.S32.HI R10, RZ, 0x1f, R5 ;  /* 0x0000001fff0a7819 */ /* 0x000fc40000011405 */
[----:B------:R-:W-:Y:S02]  /*0470*/  IADD3 R0, R0, R9, RZ ;  /* 0x0000000900007210 */ /* 0x000fe40007ffe0ff */
[----:B------:R-:W-:Y:S02]  /*0480*/  LEA R30, R9, R30, 0x3 ;  /* 0x0000001e091e7211 */ /* 0x000fe400078e18ff */
[----:B------:R-:W-:Y:S01]  /*0490*/  IADD3 R9, R31, 0xf0, RZ ;  /* 0x000000f01f097810 */ /* 0x000fe20007ffe0ff */
[----:B------:R-:W-:Y:S01]  /*04a0*/  IMAD R21, R0, 0x140, RZ ;  /* 0x0000014000157824 */ /* 0x000fe200078e02ff */
[----:B------:R-:W-:Y:S01]  /*04b0*/  LEA.HI R7, R3, R2, RZ, 0x2 ;  /* 0x0000000203077211 */ /* 0x000fe200078f10ff */
[----:B------:R-:W-:Y:S01]  /*04c0*/  IMAD.WIDE.U32 R2, R34, -0x33333333, RZ ;  /* 0xcccccccd22027825 */ /* 0x000fe200078e00ff */
[----:B------:R-:W-:Y:S02]  /*04d0*/  SHF.R.S32.HI R12, RZ, 0x1f, R9 ;  /* 0x0000001fff0c7819 */ /* 0x000fe40000011409 */
[----:B------:R-:W-:Y:S01]  /*04e0*/  LEA.HI R10, R10, R5, RZ, 0x2 ;  /* 0x000000050a0a7211 */ /* 0x000fe200078f10ff */
[----:B------:R-:W-:Y:S01]  /*04f0*/  IMAD.WIDE.U32 R4, R4, -0x33333333, RZ ;  /* 0xcccccccd04047825 */ /* 0x000fe200078e00ff */
[----:B------:R-:W-:-:S02]  /*0500*/  LEA.HI R12, R12, R9, RZ, 0x2 ;  /* 0x000000090c0c7211 */ /* 0x000fc400078f10ff */
[----:B------:R-:W-:Y:S02]  /*0510*/  SHF.R.U32.HI R29, RZ, 0x3, R3 ;  /* 0x00000003ff1d7819 */ /* 0x000fe40000011603 */
[----:B------:R-:W-:Y:S02]  /*0520*/  SHF.R.U32.HI R28, RZ, 0x3, R5 ;  /* 0x00000003ff1c7819 */ /* 0x000fe40000011605 */
[----:B------:R-:W-:Y:S02]  /*0530*/  SHF.R.U32.HI R3, RZ, 0x2, R10 ;  /* 0x00000002ff037819 */ /* 0x000fe4000001160a */
[----:B------:R-:W-:Y:S02]  /*0540*/  SHF.R.U32.HI R5, RZ, 0x2, R12 ;  /* 0x00000002ff057819 */ /* 0x000fe4000001160c */
[----:B------:R-:W-:Y:S02]  /*0550*/  SHF.R.U32.HI R7, RZ, 0x2, R7 ;  /* 0x00000002ff077819 */ /* 0x000fe40000011607 */
[----:B------:R-:W-:-:S02]  /*0560*/  LOP3.LUT R24, R8, 0x3, R3, 0x78, !PT ;  /* 0x0000000308187812 */ /* 0x000fc400078e7803 */
[C---:B------:R-:W-:Y:S02]  /*0570*/  LOP3.LUT R22, R8.reuse, 0x3, R5, 0x78, !PT ;  /* 0x0000000308167812 */ /* 0x040fe400078e7805 */
[----:B------:R-:W-:Y:S01]  /*0580*/  LOP3.LUT R26, R8, 0x3, R7, 0x78, !PT ;  /* 0x00000003081a7812 */ /* 0x000fe200078e7807 */
[--C-:B--2---:R-:W-:Y:S02]  /*0590*/  HADD2.F32 R5, -RZ, R14.reuse.H0_H0 ;  /* 0x2000000eff057230 */ /* 0x104fe40000004100 */
[----:B------:R-:W-:Y:S02]  /*05a0*/  HADD2.F32 R25, -RZ, R14.H1_H1 ;  /* 0x3000000eff197230 */ /* 0x000fe40000004100 */
[--C-:B------:R-:W-:Y:S02]  /*05b0*/  HADD2.F32 R3, -RZ, R15.reuse.H0_H0 ;  /* 0x2000000fff037230 */ /* 0x100fe40000004100 */
[----:B------:R-:W-:-:S07]  /*05c0*/  HADD2.F32 R23, -RZ, R15.H1_H1 ;  /* 0x3000000fff177230 */ /* 0x000fce0000004100 */
.L_x_1496:
[----:B-1----:R-:W-:Y:S01]  /*05d0*/  HFMA2.MMA R7, -RZ, RZ, 0, 0 ;  /* 0x00000000ff077435 */ /* 0x002fe200000001ff */
[C---:B------:R-:W-:Y:S01]  /*05e0*/  SHF.L.U32 R4, R141.reuse, 0x5, RZ ;  /* 0x000000058d047819 */ /* 0x040fe200000006ff */
[----:B------:R-:W-:Y:S01]  /*05f0*/  IMAD R9, R146, 0x140000, RZ ;  /* 0x0014000092097824 */ /* 0x000fe200078e02ff */
[----:B------:R-:W-:Y:S01]  /*0600*/  MOV R6, R34 ;  /* 0x0000002200067202 */ /* 0x000fe20000000f00 */
[----:B------:R-:W-:Y:S01]  /*0610*/  ULDC.64 UR6, c[0x0][0x248] ;  /* 0x0000920000067ab9 */ /* 0x000fe20000000a00 */
[C---:B------:R-:W-:Y:S01]  /*0620*/  SHF.L.U64.HI R8, R141.reuse, 0x5, R146 ;  /* 0x000000058d087819 */ /* 0x040fe20000010292 */
[----:B------:R-:W-:Y:S01]  /*0630*/  ULDC.64 UR10, c[0x0][0x230] ;  /* 0x00008c00000a7ab9 */ /* 0x000fe20000000a00 */
[----:B------:R-:W-:Y:S01]  /*0640*/  IADD3 R0, P0, R4, R29, RZ ;  /* 0x0000001d04007210 */ /* 0x000fe20007f1e0ff */
[----:B------:R-:W-:Y:S01]  /*0650*/  ULDC.64 UR12, c[0x0][0x228] ;  /* 0x00008a00000c7ab9 */ /* 0x000fe20000000a00 */
[----:B------:R-:W-:Y:S01]  /*0660*/  ULDC UR5, c[0x0][0x250] ;  /* 0x0000940000057ab9 */ /* 0x000fe20000000800 */
[----:B------:R-:W-:Y:S01]  /*0670*/  IMAD.WIDE.U32 R38, R141, 0x140000, R6 ;  /* 0x001400008d267825 */ /* 0x000fe200078e0006 */
[----:B------:R-:W-:-:S02]  /*0680*/  IADD3.X R7, RZ, R8, RZ, P0, !PT ;  /* 0x00000008ff077210 */ /* 0x000fc400007fe4ff */
[C---:B------:R-:W-:Y:S02]  /*0690*/  LEA R72, P0, R0.reuse, UR6, 0x3 ;  /* 0x0000000600487c11 */ /* 0x040fe4000f8018ff */
[----:B------:R-:W-:Y:S01]  /*06a0*/  IADD3 R2, R39, R9, RZ ;  /* 0x0000000927027210 */ /* 0x000fe20007ffe0ff */
[C---:B------:R-:W-:Y:S01]  /*06b0*/  VIADD R9, R21.reuse, 0xa00 ;  /* 0x00000a0015097836 */ /* 0x040fe20000000000 */
[C---:B------:R-:W-:Y:S02]  /*06c0*/  IADD3 R19, P1, R21.reuse, R38, RZ ;  /* 0x0000002615137210 */ /* 0x040fe40007f3e0ff */
[----:B------:R-:W-:Y:S02]  /*06d0*/  LEA.HI.X R73, R0, UR7, R7, 0x3, P0 ;  /* 0x0000000700497c11 */ /* 0x000fe400080f1c07 */
[----:B------:R-:W-:Y:S02]  /*06e0*/  IADD3.X R20, RZ, R2, RZ, P1, !PT ;  /* 0x00000002ff147210 */ /* 0x000fe40000ffe4ff */
[----:B------:R-:W-:-:S02]  /*06f0*/  IADD3 R7, R21, 0x500, RZ ;  /* 0x0000050015077810 */ /* 0x000fc40007ffe0ff */
[C---:B------:R-:W-:Y:S01]  /*0700*/  SHF.L.U64.HI R20, R19.reuse, 0x1, R20 ;  /* 0x0000000113147819 */ /* 0x040fe20000010214 */
[----:B------:R-:W2:Y:S01]  /*0710*/  LDG.E.64.CONSTANT R72, desc[UR8][R72.64] ;  /* 0x0000000848487981 */ /* 0x000ea2000c1e9b00 */
[----:B------:R-:W-:Y:S02]  /*0720*/  SHF.L.U32 R19, R19, 0x1, RZ ;  /* 0x0000000113137819 */ /* 0x000fe400000006ff */
[----:B------:R-:W-:Y:S02]  /*0730*/  IADD3 R7, P2, R7, R38, RZ ;  /* 0x0000002607077210 */ /* 0x000fe40007f5e0ff */
[----:B------:R-:W-:Y:S02]  /*0740*/  IADD3 R52, P1, R19, UR10, RZ ;  /* 0x0000000a13347c10 */ /* 0x000fe4000ff3e0ff */
[----:B------:R-:W-:Y:S02]  /*0750*/  IADD3.X R0, RZ, R2, RZ, P2, !PT ;  /* 0x00000002ff007210 */ /* 0x000fe400017fe4ff */
[----:B------:R-:W-:-:S02]  /*0760*/  IADD3 R9, P0, R9, R38, RZ ;  /* 0x0000002609097210 */ /* 0x000fc40007f1e0ff */
[----:B------:R-:W-:Y:S02]  /*0770*/  IADD3 R54, P2, R19, UR12, RZ ;  /* 0x0000000c13367c10 */ /* 0x000fe4000ff5e0ff */
[C---:B------:R-:W-:Y:S02]  /*0780*/  IADD3.X R53, R20.reuse, UR11, RZ, P1, !PT ;  /* 0x0000000b14357c10 */ /* 0x040fe40008ffe4ff */
[C---:B------:R-:W-:Y:S02]  /*0790*/  SHF.L.U32 R18, R7.reuse, 0x1, RZ ;  /* 0x0000000107127819 */ /* 0x040fe400000006ff */
[----:B------:R-:W-:Y:S02]  /*07a0*/  IADD3.X R16, RZ, R2, RZ, P0, !PT ;  /* 0x00000002ff107210 */ /* 0x000fe400007fe4ff */
[----:B------:R-:W-:Y:S01]  /*07b0*/  IADD3.X R55, R20, UR13, RZ, P2, !PT ;  /* 0x0000000d14377c10 */ /* 0x000fe200097fe4ff */
[----:B------:R-:W3:Y:S01]  /*07c0*/  LDG.E.64.CONSTANT R52, desc[UR8][R52.64] ;  /* 0x0000000834347981 */ /* 0x000ee2000c1e9b00 */
[----:B------:R-:W-:-:S02]  /*07d0*/  SHF.L.U64.HI R17, R7, 0x1, R0 ;  /* 0x0000000107117819 */ /* 0x000fc40000010200 */
[C---:B------:R-:W-:Y:S02]  /*07e0*/  IADD3 R58, P0, R18.reuse, UR10, RZ ;  /* 0x0000000a123a7c10 */ /* 0x040fe4000ff1e0ff */
[----:B------:R-:W-:Y:S01]  /*07f0*/  IADD3 R60, P1, R18, UR12, RZ ;  /* 0x0000000c123c7c10 */ /* 0x000fe2000ff3e0ff */
[----:B------:R-:W4:Y:S01]  /*0800*/  LDG.E.64.CONSTANT R54, desc[UR8][R54.64] ;  /* 0x0000000836367981 */ /* 0x000f22000c1e9b00 */
[----:B------:R-:W-:Y:S02]  /*0810*/  IADD3.X R59, R17, UR11, RZ, P0, !PT ;  /* 0x0000000b113b7c10 */ /* 0x000fe400087fe4ff */
[----:B------:R-:W-:Y:S02]  /*0820*/  SHF.L.U32 R15, R9, 0x1, RZ ;  /* 0x00000001090f7819 */ /* 0x000fe400000006ff */
[----:B------:R-:W-:Y:S02]  /*0830*/  IADD3.X R61, R17, UR13, RZ, P1, !PT ;  /* 0x0000000d113d7c10 */ /* 0x000fe40008ffe4ff */
[----:B------:R-:W-:Y:S01]  /*0840*/  IADD3 R7, R21, 0xf00, RZ ;  /* 0x00000f0015077810 */ /* 0x000fe20007ffe0ff */
[----:B------:R-:W5:Y:S01]  /*0850*/  LDG.E.64.CONSTANT R58, desc[UR8][R58.64] ;  /* 0x000000083a3a7981 */ /* 0x000f62000c1e9b00 */
[----:B------:R-:W-:-:S02]  /*0860*/  SHF.L.U64.HI R16, R9, 0x1, R16 ;  /* 0x0000000109107819 */ /* 0x000fc40000010210 */
[----:B------:R-:W-:Y:S01]  /*0870*/  IADD3 R94, P1, R15, UR10, RZ ;  /* 0x0000000a0f5e7c10 */ /* 0x000fe2000ff3e0ff */
[----:B------:R-:W5:Y:S01]  /*0880*/  LDG.E.64.CONSTANT R60, desc[UR8][R60.64] ;  /* 0x000000083c3c7981 */ /* 0x000f62000c1e9b00 */
[----:B------:R-:W-:Y:S02]  /*0890*/  IADD3 R7, P0, R7, R38, RZ ;  /* 0x0000002607077210 */ /* 0x000fe40007f1e0ff */
[----:B------:R-:W-:Y:S02]  /*08a0*/  IADD3.X R95, R16, UR11, RZ, P1, !PT ;  /* 0x0000000b105f7c10 */ /* 0x000fe40008ffe4ff */
[----:B------:R-:W-:Y:S02]  /*08b0*/  IADD3 R110, P2, R15, UR12, RZ ;  /* 0x0000000c0f6e7c10 */ /* 0x000fe4000ff5e0ff */
[----:B------:R-:W-:Y:S02]  /*08c0*/  IADD3 R4, P1, R4, R28, RZ ;  /* 0x0000001c04047210 */ /* 0x000fe40007f3e0ff */
[----:B------:R-:W-:Y:S01]  /*08d0*/  IADD3.X R0, RZ, R2, RZ, P0, !PT ;  /* 0x00000002ff007210 */ /* 0x000fe200007fe4ff */
[----:B------:R-:W5:Y:S01]  /*08e0*/  LDG.E.64.CONSTANT R94, desc[UR8][R94.64] ;  /* 0x000000085e5e7981 */ /* 0x000f62000c1e9b00 */
[----:B------:R-:W-:-:S02]  /*08f0*/  SHF.L.U32 R14, R7, 0x1, RZ ;  /* 0x00000001070e7819 */ /* 0x000fc400000006ff */
[----:B------:R-:W-:Y:S02]  /*0900*/  IADD3.X R111, R16, UR13, RZ, P2, !PT ;  /* 0x0000000d106f7c10 */ /* 0x000fe400097fe4ff */
[----:B------:R-:W-:Y:S02]  /*0910*/  IADD3.X R9, RZ, R8, RZ, P1, !PT ;  /* 0x00000008ff097210 */ /* 0x000fe40000ffe4ff */
[----:B------:R-:W-:Y:S02]  /*0920*/  LEA R74, P0, R4, UR6, 0x3 ;  /* 0x00000006044a7c11 */ /* 0x000fe4000f8018ff */
[----:B------:R-:W-:Y:S01]  /*0930*/  SHF.L.U64.HI R13, R7, 0x1, R0 ;  /* 0x00000001070d7819 */ /* 0x000fe20000010200 */
[----:B------:R-:W5:Y:S01]  /*0940*/  LDG.E.64.CONSTANT R110, desc[UR8][R110.64] ;  /* 0x000000086e6e7981 */ /* 0x000f62000c1e9b00 */
[----:B------:R-:W-:Y:S02]  /*0950*/  IADD3 R76, P1, R14, UR10, RZ ;  /* 0x0000000a0e4c7c10 */ /* 0x000fe4000ff3e0ff */
[----:B------:R-:W-:-:S02]  /*0960*/  LEA.HI.X R75, R4, UR7, R9, 0x3, P0 ;  /* 0x00000007044b7c11 */ /* 0x000fc400080f1c09 */
[----:B------:R-:W-:Y:S02]  /*0970*/  IADD3 R78, P2, R14, UR12, RZ ;  /* 0x0000000c0e4e7c10 */ /* 0x000fe4000ff5e0ff */
[C---:B------:R-:W-:Y:S02]  /*0980*/  IADD3.X R77, R13.reuse, UR11, RZ, P1, !PT ;  /* 0x0000000b0d4d7c10 */ /* 0x040fe40008ffe4ff */
[----:B------:R-:W-:Y:S01]  /*0990*/  IADD3.X R79, R13, UR13, RZ, P2, !PT ;  /* 0x0000000d0d4f7c10 */ /* 0x000fe200097fe4ff */
[----:B------:R-:W5:Y:S04]  /*09a0*/  LDG.E.64.CONSTANT R74, desc[UR8][R74.64] ;  /* 0x000000084a4a7981 */ /* 0x000f68000c1e9b00 */
[----:B------:R-:W5:Y:S01]  /*09b0*/  LDG.E.64.CONSTANT R76, desc[UR8][R76.64] ;  /* 0x000000084c4c7981 */ /* 0x000f62000c1e9b00 */
[----:B------:R-:W-:-:S03]  /*09c0*/  IADD3 R7, R21, 0x1400, RZ ;  /* 0x0000140015077810 */ /* 0x000fc60007ffe0ff */
[----:B------:R-:W5:Y:S01]  /*09d0*/  LDG.E.64.CONSTANT R78, desc[UR8][R78.64] ;  /* 0x000000084e4e7981 */ /* 0x000f62000c1e9b00 */
[----:B------:R-:W-:-:S04]  /*09e0*/  IADD3 R7, P0, R7, R38, RZ ;  /* 0x0000002607077210 */ /* 0x000fc80007f1e0ff */
[----:B------:R-:W-:Y:S02]  /*09f0*/  IADD3.X R0, RZ, R2, RZ, P0, !PT ;  /* 0x00000002ff007210 */ /* 0x000fe400007fe4ff */
[C---:B------:R-:W-:Y:S02]  /*0a00*/  SHF.L.U32 R12, R7.reuse, 0x1, RZ ;  /* 0x00000001070c7819 */ /* 0x040fe400000006ff */
[----:B------:R-:W-:Y:S02]  /*0a10*/  SHF.L.U64.HI R11, R7, 0x1, R0 ;  /* 0x00000001070b7819 */ /* 0x000fe40000010200 */
[C---:B------:R-:W-:Y:S02]  /*0a20*/  IADD3 R80, P0, R12.reuse, UR10, RZ ;  /* 0x0000000a0c507c10 */ /* 0x040fe4000ff1e0ff */
[----:B------:R-:W-:Y:S02]  /*0a30*/  IADD3 R108, P1, R12, UR12, RZ ;  /* 0x0000000c0c6c7c10 */ /* 0x000fe4000ff3e0ff */
[----:B------:R-:W-:-:S02]  /*0a40*/  IADD3.X R81, R11, UR11, RZ, P0, !PT ;  /* 0x0000000b0b517c10 */ /* 0x000fc400087fe4ff */
[----:B------:R-:W-:-:S04]  /*0a50*/  IADD3.X R109, R11, UR13, RZ, P1, !PT ;  /* 0x0000000d0b6d7c10 */ /* 0x000fc80008ffe4ff */
        /* <DEDUP_REMOVED lines=37> */
[--C-:B---3--:R-:W-:Y:S02]  /*0cb0*/  HADD2.F32 R7, -RZ, R52.reuse.H0_H0 ;  /* 0x20000034ff077230 */ /* 0x108fe40000004100 */
[----:B------:R-:W-:-:S03]  /*0cc0*/  HADD2.F32 R9, -RZ, R52.H1_H1 ;  /* 0x30000034ff097230 */ /* 0x000fc60000004100 */
[C---:B------:R-:W-:Y:S01]  /*0cd0*/  FADD.FTZ R42, -R72.reuse, R7 ;  /* 0x00000007482a7221 */ /* 0x040fe20000010100 */
[--C-:B----4-:R-:W-:Y:S02]  /*0ce0*/  HADD2.F32 R38, -RZ, R54.reuse.H0_H0 ;  /* 0x20000036ff267230 */ /* 0x110fe40000004100 */
[----:B------:R-:W-:Y:S01]  /*0cf0*/  FADD.FTZ R46, -R72, R9 ;  /* 0x00000009482e7221 */ /* 0x000fe20000010100 */
[----:B------:R-:W-:Y:S02]  /*0d00*/  HADD2.F32 R40, -RZ, R54.H1_H1 ;  /* 0x30000036ff287230 */ /* 0x000fe40000004100 */
[----:B0-----:R-:W-:Y:S01]  /*0d10*/  FMUL.FTZ R7, R37, R42 ;  /* 0x0000002a25077220 */ /* 0x001fe20000410000 */
[----:B------:R-:W-:Y:S01]  /*0d20*/  FMUL.FTZ R44, R5, R38 ;  /* 0x00000026052c7220 */ /* 0x000fe20000410000 */
[----:B-----5:R-:W-:Y:S02]  /*0d30*/  HADD2.F32 R43, -RZ, R58.H0_H0 ;  /* 0x2000003aff2b7230 */ /* 0x020fe40000004100 */
[----:B------:R-:W-:Y:S01]  /*0d40*/  FMUL.FTZ R9, R25, R40 ;  /* 0x0000002819097220 */ /* 0x000fe20000410000 */
[----:B------:R-:W-:Y:S01]  /*0d50*/  FMUL.FTZ R39, R37, R46 ;  /* 0x0000002e25277220 */ /* 0x000fe20000410000 */
[----:B------:R-:W-:Y:S01]  /*0d60*/  FFMA.FTZ R44, R7, R44, RZ ;  /* 0x0000002c072c7223 */ /* 0x000fe200000100ff */
[----:B------:R-:W-:-:S02]  /*0d70*/  HADD2.F32 R41, -RZ, R60.H0_H0 ;  /* 0x2000003cff297230 */ /* 0x000fc40000004100 */
[C---:B------:R-:W-:Y:S01]  /*0d80*/  FADD.FTZ R42, -R72.reuse, R43 ;  /* 0x0000002b482a7221 */ /* 0x040fe20000010100 */
[----:B------:R-:W-:Y:S02]  /*0d90*/  HADD2.F32 R45, -RZ, R58.H1_H1 ;  /* 0x3000003aff2d7230 */ /* 0x000fe40000004100 */
[----:B------:R-:W-:Y:S01]  /*0da0*/  FFMA.FTZ R9, R39, R9, R44 ;  /* 0x0000000927097223 */ /* 0x000fe2000001002c */
[----:B------:R-:W-:Y:S02]  /*0db0*/  HADD2.F32 R43, -RZ, R60.H1_H1 ;  /* 0x3000003cff2b7230 */ /* 0x000fe40000004100 */
[----:B------:R-:W-:Y:S01]  /*0dc0*/  FMUL.FTZ R44, R5, R41 ;  /* 0x00000029052c7220 */ /* 0x000fe20000410000 */
[----:B------:R-:W-:Y:S01]  /*0dd0*/  FMUL.FTZ R42, R37, R42 ;  /* 0x0000002a252a7220 */ /* 0x000fe20000410000 */
[----:B------:R-:W-:Y:S01]  /*0de0*/  FADD.FTZ R46, -R72, R45 ;  /* 0x0000002d482e7221 */ /* 0x000fe20000010100 */
[--C-:B------:R-:W-:Y:S02]  /*0df0*/  HADD2.F32 R47, -RZ, R94.reuse.H0_H0 ;  /* 0x2000005eff2f7230 */ /* 0x100fe40000004100 */
[----:B------:R-:W-:Y:S01]  /*0e00*/  FFMA.FTZ R9, R42, R44, R9 ;  /* 0x0000002c2a097223 */ /* 0x000fe20000010009 */
[----:B------:R-:W-:Y:S01]  /*0e10*/  FMUL.FTZ R45, R25, R43 ;  /* 0x0000002b192d7220 */ /* 0x000fe20000410000 */
[----:B------:R-:W-:Y:S01]  /*0e20*/  FMUL.FTZ R46, R37, R46 ;  /* 0x0000002e252e7220 */ /* 0x000fe20000410000 */
[----:B------:R-:W-:-:S02]  /*0e30*/  HADD2.F32 R49, -RZ, R94.H1_H1 ;  /* 0x3000005eff317230 */ /* 0x000fc40000004100 */
[----:B------:R-:W-:Y:S01]  /*0e40*/  FADD.FTZ R50, -R72, R47 ;  /* 0x0000002f48327221 */ /* 0x000fe20000010100 */
[--C-:B------:R-:W-:Y:S02]  /*0e50*/  HADD2.F32 R44, -RZ, R110.reuse.H0_H0 ;  /* 0x2000006eff2c7230 */ /* 0x100fe40000004100 */
[----:B------:R-:W-:Y:S01]  /*0e60*/  FFMA.FTZ R48, R46, R45, R9 ;  /* 0x0000002d2e307223 */ /* 0x000fe20000010009 */
[----:B------:R-:W-:Y:S01]  /*0e70*/  FMUL.FTZ R45, R37, R50 ;  /* 0x00000032252d7220 */ /* 0x000fe20000410000 */
[----:B------:R-:W-:Y:S02]  /*0e80*/  HADD2.F32 R47, -RZ, R110.H1_H1 ;  /* 0x3000006eff2f7230 */ /* 0x000fe40000004100 */
[----:B------:R-:W-:Y:S01]  /*0e90*/  FADD.FTZ R50, -R72, R49 ;  /* 0x0000003148327221 */ /* 0x000fe20000010100 */
[----:B------:R-:W-:Y:S01]  /*0ea0*/  FMUL.FTZ R9, R5, R44 ;  /* 0x0000002c05097220 */ /* 0x000fe20000410000 */
[----:B------:R-:W-:-:S03]  /*0eb0*/  FADD.FTZ R75, R75, UR5 ;  /* 0x000000054b4b7e21 */ /* 0x000fc60008010000 */
[----:B------:R-:W-:Y:S01]  /*0ec0*/  FFMA.FTZ R9, R45, R9, R48 ;  /* 0x000000092d097223 */ /* 0x000fe20000010030 */
[----:B------:R-:W-:Y:S01]  /*0ed0*/  HADD2.F32 R57, -RZ, R76.H0_H0 ;  /* 0x2000004cff397230 */ /* 0x000fe20000004100 */
[----:B------:R-:W0:Y:S01]  /*0ee0*/  MUFU.RSQ R49, R75 ;  /* 0x0000004b00317308 */ /* 0x000e220000001400 */
[----:B------:R-:W-:Y:S01]  /*0ef0*/  FMUL.FTZ R51, R25, R47 ;  /* 0x0000002f19337220 */ /* 0x000fe20000410000 */
[----:B------:R-:W-:Y:S01]  /*0f00*/  FMUL.FTZ R50, R37, R50 ;  /* 0x0000003225327220 */ /* 0x000fe20000410000 */
[----:B------:R-:W-:Y:S02]  /*0f10*/  HADD2.F32 R48, -RZ, R78.H0_H0 ;  /* 0x2000004eff307230 */ /* 0x000fe40000004100 */
[----:B------:R-:W-:Y:S01]  /*0f20*/  FADD.FTZ R54, -R72, R57 ;  /* 0x0000003948367221 */ /* 0x000fe20000010100 */
[----:B------:R-:W-:Y:S01]  /*0f30*/  FFMA.FTZ R52, R50, R51, R9 ;  /* 0x0000003332347223 */ /* 0x000fe20000010009 */
[--C-:B------:R-:W-:Y:S02]  /*0f40*/  HADD2.F32 R57, -RZ, R53.reuse.H0_H0 ;  /* 0x20000035ff397230 */ /* 0x100fe40000004100 */
[----:B------:R-:W-:Y:S01]  /*0f50*/  FMUL.FTZ R9, R5, R48 ;  /* 0x0000003005097220 */ /* 0x000fe20000410000 */
[----:B------:R-:W-:Y:S01]  /*0f60*/  FMUL.FTZ R51, R37, R54 ;  /* 0x0000003625337220 */ /* 0x000fe20000410000 */
[----:B------:R-:W-:-:S03]  /*0f70*/  HADD2.F32 R53, -RZ, R53.H1_H1 ;  /* 0x30000035ff357230 */ /* 0x000fc60000004100 */
[----:B------:R-:W-:Y:S01]  /*0f80*/  FFMA.FTZ R63, R51, R9, R52 ;  /* 0x00000009333f7223 */ /* 0x000fe20000010034 */
[--C-:B------:R-:W-:Y:S02]  /*0f90*/  HADD2.F32 R52, -RZ, R55.reuse.H0_H0 ;  /* 0x20000037ff347230 */ /* 0x100fe40000004100 */
[C---:B------:R-:W-:Y:S01]  /*0fa0*/  FADD.FTZ R56, -R74.reuse, R57 ;  /* 0x000000394a387221 */ /* 0x040fe20000010100 */
[----:B------:R-:W-:Y:S02]  /*0fb0*/  HADD2.F32 R54, -RZ, R55.H1_H1 ;  /* 0x30000037ff367230 */ /* 0x000fe40000004100 */
[----:B------:R-:W-:Y:S01]  /*0fc0*/  FADD.FTZ R60, -R74, R53 ;  /* 0x000000354a3c7221 */ /* 0x000fe20000010100 */
[----:B------:R-:W-:Y:S02]  /*0fd0*/  HADD2.F32 R73, -RZ, R59.H0_H0 ;  /* 0x2000003bff497230 */ /* 0x000fe40000004100 */
[----:B------:R-:W-:Y:S01]  /*0fe0*/  FMUL.FTZ R58, R3, R52 ;  /* 0x00000034033a7220 */ /* 0x000fe20000410000 */
[----:B0-----:R-:W-:Y:S01]  /*0ff0*/  FMUL.FTZ R9, R49, R56 ;  /* 0x0000003831097220 */ /* 0x001fe20000410000 */
[----:B------:R-:W-:-:S02]  /*1000*/  HADD2.F32 R57, -RZ, R76.H1_H1 ;  /* 0x3000004cff397230 */ /* 0x000fc40000004100 */
[----:B------:R-:W-:Y:S01]  /*1010*/  FMUL.FTZ R53, R49, R60 ;  /* 0x0000003c31357220 */ /* 0x000fe20000410000 */
[----:B------:R-:W-:Y:S02]  /*1020*/  HADD2.F32 R56, -RZ, R61.H0_H0 ;  /* 0x2000003dff387230 */ /* 0x000fe40000004100 */
[----:B------:R-:W-:Y:S01]  /*1030*/  FMUL.FTZ R62, R23, R54 ;  /* 0x00000036173e7220 */ /* 0x000fe20000410000 */
[----:B------:R-:W-:Y:S01]  /*1040*/  FFMA.FTZ R60, R9, R58, RZ ;  /* 0x0000003a093c7223 */ /* 0x000fe200000100ff */
[----:B------:R-:W-:Y:S01]  /*1050*/  FADD.FTZ R76, -R74, R73 ;  /* 0x000000494a4c7221 */ /* 0x000fe20000010100 */
[----:B------:R-:W-:Y:S01]  /*1060*/  FADD.FTZ R58, -R72, R57 ;  /* 0x00000039483a7221 */ /* 0x000fe20000010100 */
[----:B------:R-:W-:Y:S01]  /*1070*/  FMUL.FTZ R75, R3, R56 ;  /* 0x00000038034b7220 */ /* 0x000fe20000410000 */
[----:B------:R-:W-:Y:S01]  /*1080*/  FFMA.FTZ R62, R53, R62, R60 ;  /* 0x0000003e353e7223 */ /* 0x000fe2000001003c */
[----:B------:R-:W-:Y:S01]  /*1090*/  FMUL.FTZ R57, R49, R76 ;  /* 0x0000004c31397220 */ /* 0x000fe20000410000 */
[----:B------:R-:W-:-:S02]  /*10a0*/  HADD2.F32 R55, -RZ, R78.H1_H1 ;  /* 0x3000004eff377230 */ /* 0x000fc40000004100 */
[----:B------:R-:W-:Y:S02]  /*10b0*/  HADD2.F32 R73, -RZ, R80.H0_H0 ;  /* 0x20000050ff497230 */ /* 0x000fe40000004100 */
[----:B------:R-:W-:Y:S01]  /*10c0*/  FFMA.FTZ R78, R57, R75, R62 ;  /* 0x0000004b394e7223 */ /* 0x000fe2000001003e */
[----:B------:R-:W-:Y:S02]  /*10d0*/  HADD2.F32 R75, -RZ, R59.H1_H1 ;  /* 0x3000003bff4b7230 */ /* 0x000fe40000004100 */
[----:B------:R-:W-:Y:S01]  /*10e0*/  FMUL.FTZ R60, R25, R55 ;  /* 0x00000037193c7220 */ /* 0x000fe20000410000 */
[----:B------:R-:W-:Y:S01]  /*10f0*/  FMUL.FTZ R58, R37, R58 ;  /* 0x0000003a253a7220 */ /* 0x000fe20000410000 */
[----:B------:R-:W-:Y:S02]  /*1100*/  HADD2.F32 R59, -RZ, R108.H0_H0 ;  /* 0x2000006cff3b7230 */ /* 0x000fe40000004100 */
[----:B------:R-:W-:Y:S01]  /*1110*/  FADD.FTZ R62, -R72, R73 ;  /* 0x00000049483e7221 */ /* 0x000fe20000010100 */
[----:B------:R-:W-:-:S02]  /*1120*/  HADD2.F32 R97, -RZ, R95.H0_H0 ;  /* 0x2000005fff617230 */ /* 0x000fc40000004100 */
[----:B------:R-:W-:Y:S01]  /*1130*/  FFMA.FTZ R63, R58, R60, R63 ;  /* 0x0000003c3a3f7223 */ /* 0x000fe2000001003f */
[C---:B------:R-:W-:Y:S01]  /*1140*/  FADD.FTZ R76, -R74.reuse, R75 ;  /* 0x0000004b4a4c7221 */ /* 0x040fe20000010100 */
[----:B------:R-:W-:Y:S02]  /*1150*/  HADD2.F32 R60, -RZ, R61.H1_H1 ;  /* 0x3000003dff3c7230 */ /* 0x000fe40000004100 */
[----:B------:R-:W-:Y:S01]  /*1160*/  FMUL.FTZ R73, R5, R59 ;  /* 0x0000003b05497220 */ /* 0x000fe20000410000 */
[----:B------:R-:W-:Y:S01]  /*1170*/  FMUL.FTZ R62, R37, R62 ;  /* 0x0000003e253e7220 */ /* 0x000fe20000410000 */
[----:B------:R-:W-:Y:S01]  /*1180*/  FMUL.FTZ R61, R49, R76 ;  /* 0x0000004c313d7220 */ /* 0x000fe20000410000 */
[----:B------:R-:W-:Y:S01]  /*1190*/  FADD.FTZ R106, -R74, R97 ;  /* 0x000000614a6a7221 */ /* 0x000fe20000010100 */
[----:B------:R-:W-:Y:S02]  /*11a0*/  HADD2.F32 R97, -RZ, R95.H1_H1 ;  /* 0x3000005fff617230 */ /* 0x000fe40000004100 */
[----:B------:R-:W-:Y:S01]  /*11b0*/  FFMA.FTZ R76, R62, R73, R63 ;  /* 0x000000493e4c7223 */ /* 0x000fe2000001003f */
[----:B------:R-:W-:Y:S01]  /*11c0*/  FMUL.FTZ R75, R23, R60 ;  /* 0x0000003c174b7220 */ /* 0x000fe20000410000 */
[----:B------:R-:W-:-:S02]  /*11d0*/  HADD2.F32 R73, -RZ, R80.H1_H1 ;  /* 0x30000050ff497230 */ /* 0x000fc40000004100 */
[--C-:B------:R-:W-:Y:S02]  /*11e0*/  HADD2.F32 R63, -RZ, R111.reuse.H0_H0 ;  /* 0x2000006fff3f7230 */ /* 0x100fe40000004100 */
[----:B------:R-:W-:Y:S01]  /*11f0*/  FFMA.FTZ R75, R61, R75, R78 ;  /* 0x0000004b3d4b7223 */ /* 0x000fe2000001004e */
[----:B------:R-:W-:Y:S02]  /*1200*/  HADD2.F32 R108, -RZ, R108.H1_H1 ;  /* 0x3000006cff6c7230 */ /* 0x000fe40000004100 */
[----:B------:R-:W-:Y:S01]  /*1210*/  FADD.FTZ R112, -R74, R97 ;  /* 0x000000614a707221 */ /* 0x000fe20000010100 */
[----:B------:R-:W-:Y:S02]  /*1220*/  HADD2.F32 R111, -RZ, R111.H1_H1 ;  /* 0x3000006fff6f7230 */ /* 0x000fe40000004100 */
[----:B------:R-:W-:Y:S01]  /*1230*/  FADD.FTZ R78, -R72, R73 ;  /* 0x00000049484e7221 */ /* 0x000fe20000010100 */
[----:B------:R-:W-:Y:S02]  /*1240*/  HADD2.F32 R97, -RZ, R77.H0_H0 ;  /* 0x2000004dff617230 */ /* 0x000fe40000004100 */
[----:B------:R-:W-:Y:S01]  /*1250*/  FMUL.FTZ R80, R3, R63 ;  /* 0x0000003f03507220 */ /* 0x000fe20000410000 */
[----:B------:R-:W-:Y:S01]  /*1260*/  FMUL.FTZ R106, R49, R106 ;  /* 0x0000006a316a7220 */ /* 0x000fe20000410000 */
[----:B------:R-:W-:Y:S01]  /*1270*/  FMUL.FTZ R73, R25, R108 ;  /* 0x0000006c19497220 */ /* 0x000fe20000410000 */
[----:B------:R-:W-:Y:S01]  /*1280*/  FMUL.FTZ R113, R37, R78 ;  /* 0x0000004e25717220 */ /* 0x000fe20000410000 */
[----:B------:R-:W-:-:S02]  /*1290*/  HADD2.F32 R110, -RZ, R79.H0_H0 ;  /* 0x2000004fff6e7230 */ /* 0x000fc40000004100 */
[----:B------:R-:W-:Y:S01]  /*12a0*/  FFMA.FTZ R95, R106, R80, R75 ;  /* 0x000000506a5f7223 */ /* 0x000fe2000001004b */
[----:B------:R-:W-:Y:S02]  /*12b0*/  HADD2.F32 R77, -RZ, R77.H1_H1 ;  /* 0x3000004dff4d7230 */ /* 0x000fe40000004100 */
[----:B------:R-:W-:Y:S01]  /*12c0*/  FMUL.FTZ R78, R23, R111 ;  /* 0x0000006f174e7220 */ /* 0x000fe20000410000 */
[----:B------:R-:W-:Y:S01]  /*12d0*/  FMUL.FTZ R112, R49, R112 ;  /* 0x0000007031707220 */ /* 0x000fe20000410000 */
[----:B------:R-:W-:Y:S01]  /*12e0*/  FADD.FTZ R114, -R74, R97 ;  /* 0x000000614a727221 */ /* 0x000fe20000010100 */
[----:B------:R-:W-:Y:S01]  /*12f0*/  FFMA.FTZ R73, R113, R73, R76 ;  /* 0x0000004971497223 */ /* 0x000fe2000001004c */
[----:B------:R-:W-:Y:S01]  /*1300*/  FMUL.FTZ R76, R3, R110 ;  /* 0x0000006e034c7220 */ /* 0x000fe20000410000 */
[----:B------:R-:W-:Y:S01]  /*1310*/  FFMA.FTZ R95, R112, R78, R95 ;  /* 0x0000004e705f7223 */ /* 0x000fe2000001005f */
[----:B------:R-:W-:Y:S01]  /*1320*/  FMUL.FTZ R114, R49, R114 ;  /* 0x0000007231727220 */ /* 0x000fe20000410000 */
[----:B------:R-:W-:-:S02]  /*1330*/  HADD2.F32 R115, -RZ, R79.H1_H1 ;  /* 0x3000004fff737230 */ /* 0x000fc40000004100 */
[----:B------:R-:W-:Y:S01]  /*1340*/  FADD.FTZ R118, -R74, R77 ;  /* 0x0000004d4a767221 */ /* 0x000fe20000010100 */
[----:B------:R-:W-:Y:S02]  /*1350*/  HADD2.F32 R75, -RZ, R82.H0_H0 ;  /* 0x20000052ff4b7230 */ /* 0x000fe40000004100 */
[----:B------:R-:W-:Y:S02]  /*1360*/  HADD2.F32 R77, -RZ, R81.H0_H0 ;  /* 0x20000051ff4d7230 */ /* 0x000fe40000004100 */
[----:B------:R-:W-:Y:S01]  /*1370*/  FFMA.FTZ R95, R114, R76, R95 ;  /* 0x0000004c725f7223 */ /* 0x000fe2000001005f */
[----:B------:R-:W-:Y:S02]  /*1380*/  HADD2.F32 R107, -RZ, R84.H0_H0 ;  /* 0x20000054ff6b7230 */ /* 0x000fe40000004100 */
[----:B------:R-:W-:Y:S01]  /*1390*/  FMUL.FTZ R76, R23, R115 ;  /* 0x00000073174c7220 */ /* 0x000fe20000410000 */
[----:B------:R-:W-:Y:S01]  /*13a0*/  FMUL.FTZ R118, R49, R118 ;  /* 0x0000007631767220 */ /* 0x000fe20000410000 */
[----:B------:R-:W-:-:S02]  /*13b0*/  HADD2.F32 R117, -RZ, R109.H0_H0 ;  /* 0x2000006dff757230 */ /* 0x000fc40000004100 */
[----:B------:R-:W-:Y:S01]  /*13c0*/  FADD.FTZ R116, -R72, R75 ;  /* 0x0000004b48747221 */ /* 0x000fe20000010100 */
[----:B------:R-:W-:Y:S01]  /*13d0*/  FADD.FTZ R120, -R74, R77 ;  /* 0x0000004d4a787221 */ /* 0x000fe20000010100 */
[----:B------:R-:W-:Y:S02]  /*13e0*/  HADD2.F32 R81, -RZ, R81.H1_H1 ;  /* 0x30000051ff517230 */ /* 0x000fe40000004100 */
[----:B------:R-:W-:Y:S01]  /*13f0*/  FFMA.FTZ R95, R118, R76, R95 ;  /* 0x0000004c765f7223 */ /* 0x000fe2000001005f */
[----:B------:R-:W-:Y:S01]  /*1400*/  FMUL.FTZ R75, R5, R107 ;  /* 0x0000006b054b7220 */ /* 0x000fe20000410000 */
[----:B------:R-:W-:Y:S01]  /*1410*/  FMUL.FTZ R116, R37, R116 ;  /* 0x0000007425747220 */ /* 0x000fe20000410000 */
[----:B------:R-:W-:Y:S01]  /*1420*/  FMUL.FTZ R76, R3, R117 ;  /* 0x00000075034c7220 */ /* 0x000fe20000410000 */
[----:B------:R-:W-:Y:S01]  /*1430*/  FMUL.FTZ R120, R49, R120 ;  /* 0x0000007831787220 */ /* 0x000fe20000410000 */
[----:B------:R-:W-:Y:S02]  /*1440*/  HADD2.F32 R109, -RZ, R109.H1_H1 ;  /* 0x3000006dff6d7230 */ /* 0x000fe40000004100 */
[----:B------:R-:W-:Y:S01]  /*1450*/  FADD.FTZ R124, -R74, R81 ;  /* 0x000000514a7c7221 */ /* 0x000fe20000010100 */
[----:B------:R-:W-:-:S02]  /*1460*/  HADD2.F32 R77, -RZ, R83.H0_H0 ;  /* 0x20000053ff4d7230 */ /* 0x000fc40000004100 */
[----:B------:R-:W-:Y:S01]  /*1470*/  FFMA.FTZ R73, R116, R75, R73 ;  /* 0x0000004b74497223 */ /* 0x000fe20000010049 */
[----:B------:R-:W-:Y:S01]  /*1480*/  FFMA.FTZ R95, R120, R76, R95 ;  /* 0x0000004c785f7223 */ /* 0x000fe2000001005f */
[----:B------:R-:W-:Y:S02]  /*1490*/  HADD2.F32 R75, -RZ, R82.H1_H1 ;  /* 0x30000052ff4b7230 */ /* 0x000fe40000004100 */
[----:B------:R-:W-:Y:S01]  /*14a0*/  FMUL.FTZ R76, R23, R109 ;  /* 0x0000006d174c7220 */ /* 0x000fe20000410000 */
[----:B------:R-:W-:Y:S01]  /*14b0*/  FMUL.FTZ R124, R49, R124 ;  /* 0x0000007c317c7220 */ /* 0x000fe20000410000 */
[----:B------:R-:W-:Y:S02]  /*14c0*/  HADD2.F32 R123, -RZ, R85.H0_H0 ;  /* 0x20000055ff7b7230 */ /* 0x000fe40000004100 */
[----:B------:R-:W-:Y:S01]  /*14d0*/  FADD.FTZ R128, -R74, R77 ;  /* 0x0000004d4a807221 */ /* 0x000fe20000010100 */
[----:B------:R-:W-:Y:S02]  /*14e0*/  HADD2.F32 R83, -RZ, R83.H1_H1 ;  /* 0x30000053ff537230 */ /* 0x000fe40000004100 */
[----:B------:R-:W-:Y:S01]  /*14f0*/  FFMA.FTZ R95, R124, R76, R95 ;  /* 0x0000004c7c5f7223 */ /* 0x000fe2000001005f */
[----:B------:R-:W-:-:S02]  /*1500*/  HADD2.F32 R119, -RZ, R84.H1_H1 ;  /* 0x30000054ff777230 */ /* 0x000fc40000004100 */
[----:B------:R-:W-:Y:S01]  /*1510*/  FADD.FTZ R122, -R72, R75 ;  /* 0x0000004b487a7221 */ /* 0x000fe20000010100 */
[----:B------:R-:W-:Y:S01]  /*1520*/  FMUL.FTZ R76, R3, R123 ;  /* 0x0000007b034c7220 */ /* 0x000fe20000410000 */
[----:B------:R-:W-:Y:S01]  /*1530*/  FMUL.FTZ R128, R49, R128 ;  /* 0x0000008031807220 */ /* 0x000fe20000410000 */
[----:B------:R-:W-:Y:S02]  /*1540*/  HADD2.F32 R125, -RZ, R85.H1_H1 ;  /* 0x30000055ff7d7230 */ /* 0x000fe40000004100 */
[----:B------:R-:W-:Y:S01]  /*1550*/  FADD.FTZ R130, -R74, R83 ;  /* 0x000000534a827221 */ /* 0x000fe20000010100 */
[----:B------:R-:W-:Y:S01]  /*1560*/  FMUL.FTZ R75, R25, R119 ;  /* 0x00000077194b7220 */ /* 0x000fe20000410000 */
[----:B------:R-:W-:Y:S01]  /*1570*/  FMUL.FTZ R122, R37, R122 ;  /* 0x0000007a257a7220 */ /* 0x000fe20000410000 */
[----:B------:R-:W-:Y:S01]  /*1580*/  FFMA.FTZ R95, R128, R76, R95 ;  /* 0x0000004c805f7223 */ /* 0x000fe2000001005f */
[----:B------:R-:W-:Y:S01]  /*1590*/  FMUL.FTZ R76, R23, R125 ;  /* 0x0000007d174c7220 */ /* 0x000fe20000410000 */
[----:B------:R-:W-:Y:S01]  /*15a0*/  FMUL.FTZ R130, R49, R130 ;  /* 0x0000008231827220 */ /* 0x000fe20000410000 */
[----:B------:R-:W-:Y:S01]  /*15b0*/  FFMA.FTZ R73, R122, R75, R73 ;  /* 0x0000004b7a497223 */ /* 0x000fe20000010049 */
[----:B------:R-:W-:-:S02]  /*15c0*/  HADD2.F32 R75, -RZ, R86.H0_H0 ;  /* 0x20000056ff4b7230 */ /* 0x000fc40000004100 */
[----:B------:R-:W-:Y:S01]  /*15d0*/  FFMA.FTZ R95, R130, R76, R95 ;  /* 0x0000004c825f7223 */ /* 0x000fe2000001005f */
[----:B------:R-:W-:Y:S01]  /*15e0*/  FFMA.FTZ R76, R5, R38, RZ ;  /* 0x00000026054c7223 */ /* 0x000fe200000100ff */
[----:B------:R-:W-:Y:S01]  /*15f0*/  FFMA.FTZ R78, R3, R52, RZ ;  /* 0x00000034034e7223 */ /* 0x000fe200000100ff */
[----:B------:R-:W-:Y:S02]  /*1600*/  HADD2.F32 R121, -RZ, R88.H0_H0 ;  /* 0x20000058ff797230 */ /* 0x000fe40000004100 */
[----:B------:R-:W-:Y:S01]  /*1610*/  FADD.FTZ R126, -R72, R75 ;  /* 0x0000004b487e7221 */ /* 0x000fe20000010100 */
[----:B------:R-:W-:Y:S01]  /*1620*/  FFMA.FTZ R76, R25, R40, R76 ;  /* 0x00000028194c7223 */ /* 0x000fe2000001004c */
[----:B------:R-:W-:Y:S01]  /*1630*/  FFMA.FTZ R78, R23, R54, R78 ;  /* 0x00000036174e7223 */ /* 0x000fe2000001004e */
[----:B------:R-:W-:Y:S01]  /*1640*/  FMUL.FTZ R75, R5, R121 ;  /* 0x00000079054b7220 */ /* 0x000fe20000410000 */
[----:B------:R-:W-:Y:S01]  /*1650*/  FMUL.FTZ R126, R37, R126 ;  /* 0x0000007e257e7220 */ /* 0x000fe20000410000 */
[----:B------:R-:W-:Y:S01]  /*1660*/  FFMA.FTZ R76, R5, R41, R76 ;  /* 0x00000029054c7223 */ /* 0x000fe2000001004c */
[----:B------:R-:W-:-:S02]  /*1670*/  FFMA.FTZ R78, R3, R56, R78 ;  /* 0x00000038034e7223 */ /* 0x000fc4000001004e */
[----:B------:R-:W-:Y:S01]  /*1680*/  FFMA.FTZ R73, R126, R75, R73 ;  /* 0x0000004b7e497223 */ /* 0x000fe20000010049 */
[----:B------:R-:W-:Y:S01]  /*1690*/  FFMA.FTZ R76, R25, R43, R76 ;  /* 0x0000002b194c7223 */ /* 0x000fe2000001004c */
[----:B------:R-:W-:Y:S02]  /*16a0*/  HADD2.F32 R75, -RZ, R86.H1_H1 ;  /* 0x30000056ff4b7230 */ /* 0x000fe40000004100 */
[----:B------:R-:W-:Y:S01]  /*16b0*/  FFMA.FTZ R78, R23, R60, R78 ;  /* 0x0000003c174e7223 */ /* 0x000fe2000001004e */
[----:B------:R-:W-:Y:S02]  /*16c0*/  HADD2.F32 R129, -RZ, R88.H1_H1 ;  /* 0x30000058ff817230 */ /* 0x000fe40000004100 */
[----:B------:R-:W-:Y:S01]  /*16d0*/  FFMA.FTZ R76, R5, R44, R76 ;  /* 0x0000002c054c7223 */ /* 0x000fe2000001004c */
[----:B------:R-:W-:Y:S01]  /*16e0*/  FFMA.FTZ R78, R3, R63, R78 ;  /* 0x0000003f034e7223 */ /* 0x000fe2000001004e */
[----:B------:R-:W-:Y:S02]  /*16f0*/  FADD.FTZ R132, -R72, R75 ;  /* 0x0000004b48847221 */ /* 0x000fe40000010100 */
[C---:B------:R-:W-:Y:S01]  /*1700*/  FFMA.FTZ R76, R25.reuse, R47, R76 ;  /* 0x0000002f194c7223 */ /* 0x040fe2000001004c */
[----:B------:R-:W-:Y:S01]  /*1710*/  FMUL.FTZ R75, R25, R129 ;  /* 0x00000081194b7220 */ /* 0x000fe20000410000 */
[----:B------:R-:W-:Y:S01]  /*1720*/  FFMA.FTZ R78, R23, R111, R78 ;  /* 0x0000006f174e7223 */ /* 0x000fe2000001004e */
[----:B------:R-:W-:Y:S01]  /*1730*/  FMUL.FTZ R132, R37, R132 ;  /* 0x0000008425847220 */ /* 0x000fe20000410000 */
[----:B------:R-:W-:-:S02]  /*1740*/  FFMA.FTZ R76, R5, R48, R76 ;  /* 0x00000030054c7223 */ /* 0x000fc4000001004c */
[----:B------:R-:W-:Y:S01]  /*1750*/  FFMA.FTZ R78, R3, R110, R78 ;  /* 0x0000006e034e7223 */ /* 0x000fe2000001004e */
[----:B------:R-:W-:Y:S01]  /*1760*/  FFMA.FTZ R73, R132, R75, R73 ;  /* 0x0000004b84497223 */ /* 0x000fe20000010049 */
[--C-:B------:R-:W-:Y:S02]  /*1770*/  HADD2.F32 R75, -RZ, R90.reuse.H0_H0 ;  /* 0x2000005aff4b7230 */ /* 0x100fe40000004100 */
[----:B------:R-:W-:Y:S01]  /*1780*/  FFMA.FTZ R76, R25, R55, R76 ;  /* 0x00000037194c7223 */ /* 0x000fe2000001004c */
[----:B------:R-:W-:Y:S01]  /*1790*/  FFMA.FTZ R78, R23, R115, R78 ;  /* 0x00000073174e7223 */ /* 0x000fe2000001004e */
[----:B------:R-:W-:Y:S02]  /*17a0*/  HADD2.F32 R77, -RZ, R90.H1_H1 ;  /* 0x3000005aff4d7230 */ /* 0x000fe40000004100 */
[----:B------:R-:W-:Y:S02]  /*17b0*/  HADD2.F32 R135, -RZ, R92.H0_H0 ;  /* 0x2000005cff877230 */ /* 0x000fe40000004100 */
[----:B------:R-:W-:Y:S01]  /*17c0*/  FADD.FTZ R138, -R72, R75 ;  /* 0x0000004b488a7221 */ /* 0x000fe20000010100 */
[----:B------:R-:W-:Y:S01]  /*17d0*/  FFMA.FTZ R76, R5, R59, R76 ;  /* 0x0000003b054c7223 */ /* 0x000fe2000001004c */
[----:B------:R-:W-:-:S02]  /*17e0*/  HADD2.F32 R79, -RZ, R87.H0_H0 ;  /* 0x20000057ff4f7230 */ /* 0x000fc40000004100 */
[----:B------:R-:W-:Y:S01]  /*17f0*/  FFMA.FTZ R78, R3, R117, R78 ;  /* 0x00000075034e7223 */ /* 0x000fe2000001004e */
[----:B------:R-:W-:Y:S01]  /*1800*/  FADD.FTZ R144, -R72, R77 ;  /* 0x0000004d48907221 */ /* 0x000fe20000010100 */
[----:B------:R-:W-:Y:S01]  /*1810*/  FMUL.FTZ R72, R5, R135 ;  /* 0x0000008705487220 */ /* 0x000fe20000410000 */
[----:B------:R-:W-:Y:S01]  /*1820*/  FMUL.FTZ R138, R37, R138 ;  /* 0x0000008a258a7220 */ /* 0x000fe20000410000 */
[----:B------:R-:W-:Y:S01]  /*1830*/  FFMA.FTZ R76, R25, R108, R76 ;  /* 0x0000006c194c7223 */ /* 0x000fe2000001004c */
[----:B------:R-:W-:Y:S02]  /*1840*/  HADD2.F32 R127, -RZ, R89.H0_H0 ;  /* 0x20000059ff7f7230 */ /* 0x000fe40000004100 */
[----:B------:R-:W-:Y:S01]  /*1850*/  FFMA.FTZ R78, R23, R109, R78 ;  /* 0x0000006d174e7223 */ /* 0x000fe2000001004e */
[----:B------:R-:W-:Y:S02]  /*1860*/  HADD2.F32 R87, -RZ, R87.H1_H1 ;  /* 0x30000057ff577230 */ /* 0x000fe40000004100 */
[----:B------:R-:W-:Y:S01]  /*1870*/  FADD.FTZ R134, -R74, R79 ;  /* 0x0000004f4a867221 */ /* 0x000fe20000010100 */
[----:B------:R-:W-:Y:S01]  /*1880*/  FFMA.FTZ R75, R138, R72, R73 ;  /* 0x000000488a4b7223 */ /* 0x000fe20000010049 */
[----:B------:R-:W-:Y:S01]  /*1890*/  FFMA.FTZ R76, R5, R107, R76 ;  /* 0x0000006b054c7223 */ /* 0x000fe2000001004c */
[----:B------:R-:W-:-:S02]  /*18a0*/  HADD2.F32 R131, -RZ, R89.H1_H1 ;  /* 0x30000059ff837230 */ /* 0x000fc40000004100 */
[C---:B------:R-:W-:Y:S01]  /*18b0*/  FFMA.FTZ R78, R3.reuse, R123, R78 ;  /* 0x0000007b034e7223 */ /* 0x040fe2000001004e */
[----:B------:R-:W-:Y:S02]  /*18c0*/  HADD2.F32 R73, -RZ, R91.H0_H0 ;  /* 0x2000005bff497230 */ /* 0x000fe40000004100 */
[----:B------:R-:W-:Y:S01]  /*18d0*/  FMUL.FTZ R79, R3, R127 ;  /* 0x0000007f034f7220 */ /* 0x000fe20000410000 */
[----:B------:R-:W-:Y:S01]  /*18e0*/  FMUL.FTZ R134, R49, R134 ;  /* 0x0000008631867220 */ /* 0x000fe20000410000 */
[----:B------:R-:W-:Y:S01]  /*18f0*/  FADD.FTZ R136, -R74, R87 ;  /* 0x000000574a887221 */ /* 0x000fe20000010100 */
[----:B------:R-:W-:Y:S02]  /*1900*/  HADD2.F32 R133, -RZ, R93.H0_H0 ;  /* 0x2000005dff857230 */ /* 0x000fe40000004100 */
[----:B------:R-:W-:Y:S01]  /*1910*/  FFMA.FTZ R76, R25, R119, R76 ;  /* 0x00000077194c7223 */ /* 0x000fe2000001004c */
[C---:B------:R-:W-:Y:S01]  /*1920*/  FFMA.FTZ R78, R23.reuse, R125, R78 ;  /* 0x0000007d174e7223 */ /* 0x040fe2000001004e */
[----:B------:R-:W-:Y:S01]  /*1930*/  FFMA.FTZ R79, R134, R79, R95 ;  /* 0x0000004f864f7223 */ /* 0x000fe2000001005f */
[----:B------:R-:W-:Y:S01]  /*1940*/  FMUL.FTZ R77, R23, R131 ;  /* 0x00000083174d7220 */ /* 0x000fe20000410000 */
[----:B------:R-:W-:Y:S01]  /*1950*/  FMUL.FTZ R136, R49, R136 ;  /* 0x0000008831887220 */ /* 0x000fe20000410000 */
[----:B------:R-:W-:Y:S01]  /*1960*/  FADD.FTZ R140, -R74, R73 ;  /* 0x000000494a8c7221 */ /* 0x000fe20000010100 */
[----:B------:R-:W-:-:S02]  /*1970*/  HADD2.F32 R91, -RZ, R91.H1_H1 ;  /* 0x3000005bff5b7230 */ /* 0x000fc40000004100 */
[----:B------:R-:W-:Y:S01]  /*1980*/  FFMA.FTZ R76, R5, R121, R76 ;  /* 0x00000079054c7223 */ /* 0x000fe2000001004c */
[C---:B------:R-:W-:Y:S01]  /*1990*/  FMUL.FTZ R72, R3.reuse, R133 ;  /* 0x0000008503487220 */ /* 0x040fe20000410000 */
[----:B------:R-:W-:Y:S01]  /*19a0*/  FFMA.FTZ R78, R3, R127, R78 ;  /* 0x0000007f034e7223 */ /* 0x000fe2000001004e */
[----:B------:R-:W-:Y:S01]  /*19b0*/  FFMA.FTZ R77, R136, R77, R79 ;  /* 0x0000004d884d7223 */ /* 0x000fe2000001004f */
[----:B------:R-:W-:Y:S01]  /*19c0*/  FMUL.FTZ R140, R49, R140 ;  /* 0x0000008c318c7220 */ /* 0x000fe20000410000 */
[----:B------:R-:W-:Y:S02]  /*19d0*/  HADD2.F32 R139, -RZ, R92.H1_H1 ;  /* 0x3000005cff8b7230 */ /* 0x000fe40000004100 */
[----:B------:R-:W-:Y:S01]  /*19e0*/  FFMA.FTZ R76, R25, R129, R76 ;  /* 0x00000081194c7223 */ /* 0x000fe2000001004c */
[----:B------:R-:W-:Y:S02]  /*19f0*/  HADD2.F32 R137, -RZ, R93.H1_H1 ;  /* 0x3000005dff897230 */ /* 0x000fe40000004100 */
[----:B------:R-:W-:Y:S01]  /*1a00*/  FADD.FTZ R142, -R74, R91 ;  /* 0x0000005b4a8e7221 */ /* 0x000fe20000010100 */
[----:B------:R-:W-:Y:S01]  /*1a10*/  FFMA.FTZ R78, R23, R131, R78 ;  /* 0x00000083174e7223 */ /* 0x000fe2000001004e */
[----:B------:R-:W-:Y:S01]  /*1a20*/  FFMA.FTZ R79, R140, R72, R77 ;  /* 0x000000488c4f7223 */ /* 0x000fe2000001004d */
[----:B------:R-:W-:Y:S01]  /*1a30*/  FMUL.FTZ R77, R25, R139 ;  /* 0x0000008b194d7220 */ /* 0x000fe20000410000 */
[----:B------:R-:W0:Y:S01]  /*1a40*/  LDC.64 R72, c[0x0][0x258] ;  /* 0x00009600ff487b82 */ /* 0x000e220000000a00 */
[----:B------:R-:W-:Y:S01]  /*1a50*/  FMUL.FTZ R144, R37, R144 ;  /* 0x0000009025907220 */ /* 0x000fe20000410000 */
[----:B------:R-:W-:Y:S01]  /*1a60*/  FFMA.FTZ R74, R5, R135, R76 ;  /* 0x00000087054a7223 */ /* 0x000fe2000001004c */
[----:B------:R-:W-:Y:S01]  /*1a70*/  FMUL.FTZ R80, R23, R137 ;  /* 0x0000008917507220 */ /* 0x000fe20000410000 */
[----:B------:R-:W-:Y:S01]  /*1a80*/  FMUL.FTZ R142, R49, R142 ;  /* 0x0000008e318e7220 */ /* 0x000fe20000410000 */
[----:B------:R-:W-:Y:S01]  /*1a90*/  FFMA.FTZ R76, R3, R133, R78 ;  /* 0x00000085034c7223 */ /* 0x000fe2000001004e */
[----:B------:R-:W-:Y:S01]  /*1aa0*/  FADD.FTZ R78, R38, R71 ;  /* 0x00000047264e7221 */ /* 0x000fe20000010000 */
[----:B------:R-:W-:Y:S01]  /*1ab0*/  FFMA.FTZ R71, R7, R38, R70 ;  /* 0x0000002607477223 */ /* 0x000fe20000010046 */
[----:B------:R-:W-:Y:S01]  /*1ac0*/  FFMA.FTZ R75, R144, R77, R75 ;  /* 0x0000004d904b7223 */ /* 0x000fe2000001004b */
[----:B------:R-:W-:Y:S01]  /*1ad0*/  FADD.FTZ R70, R40, R69 ;  /* 0x0000004528467221 */ /* 0x000fe20000010000 */
[----:B------:R-:W-:Y:S01]  /*1ae0*/  FFMA.FTZ R77, R142, R80, R79 ;  /* 0x000000508e4d7223 */ /* 0x000fe2000001004f */
[----:B------:R-:W-:Y:S01]  /*1af0*/  FADD.FTZ R67, R52, R67 ;  /* 0x0000004334437221 */ /* 0x000fe20000010000 */
[----:B------:R-:W-:Y:S01]  /*1b00*/  FADD.FTZ R79, R54, R65 ;  /* 0x00000041364f7221 */ /* 0x000fe20000010000 */
[----:B------:R-:W-:Y:S01]  /*1b10*/  FADD.FTZ R65, R78, R41 ;  /* 0x000000294e417221 */ /* 0x000fe20000010000 */
[----:B------:R-:W-:Y:S01]  /*1b20*/  FFMA.FTZ R74, R25, R139, R74 ;  /* 0x0000008b194a7223 */ /* 0x000fe2000001004a */
[----:B------:R-:W-:Y:S01]  /*1b30*/  FFMA.FTZ R69, R39, R40, R68 ;  /* 0x0000002827457223 */ /* 0x000fe20000010044 */
[----:B------:R-:W-:Y:S01]  /*1b40*/  FFMA.FTZ R80, R53, R54, R64 ;  /* 0x0000003635507223 */ /* 0x000fe20000010040 */
[----:B------:R-:W-:Y:S01]  /*1b50*/  FADD.FTZ R70, R70, R43 ;  /* 0x0000002b46467221 */ /* 0x000fe20000010000 */
[----:B------:R-:W-:Y:S01]  /*1b60*/  FFMA.FTZ R68, R9, R52, R66 ;  /* 0x0000003409447223 */ /* 0x000fe20000010042 */
[----:B------:R-:W-:Y:S01]  /*1b70*/  FADD.FTZ R64, R67, R56 ;  /* 0x0000003843407221 */ /* 0x000fe20000010000 */
[----:B------:R-:W-:Y:S01]  /*1b80*/  FADD.FTZ R66, R79, R60 ;  /* 0x0000003c4f427221 */ /* 0x000fe20000010000 */
[----:B------:R-:W-:Y:S01]  /*1b90*/  FADD.FTZ R65, R65, R44 ;  /* 0x0000002c41417221 */ /* 0x000fe20000010000 */
[----:B------:R-:W-:Y:S01]  /*1ba0*/  FADD.FTZ R70, R70, R47 ;  /* 0x0000002f46467221 */ /* 0x000fe20000010000 */
[----:B------:R1:W-:Y:S01]  /*1bb0*/  STS.64 [R30], R74 ;  /* 0x0000004a1e007388 */ /* 0x0003e20000000a00 */
[----:B------:R-:W-:Y:S01]  /*1bc0*/  FADD.FTZ R67, R64, R63 ;  /* 0x0000003f40437221 */ /* 0x000fe20000010000 */
[----:B------:R-:W-:Y:S01]  /*1bd0*/  FFMA.FTZ R64, R42, R41, R71 ;  /* 0x000000292a407223 */ /* 0x000fe20000010047 */
[----:B------:R-:W-:Y:S01]  /*1be0*/  FFMA.FTZ R69, R46, R43, R69 ;  /* 0x0000002b2e457223 */ /* 0x000fe20000010045 */
[----:B------:R-:W-:Y:S01]  /*1bf0*/  IADD3 R141, P0, R141, 0x1, RZ ;  /* 0x000000018d8d7810 */ /* 0x000fe20007f1e0ff */
[----:B------:R-:W-:Y:S01]  /*1c00*/  FFMA.FTZ R71, R61, R60, R80 ;  /* 0x0000003c3d477223 */ /* 0x000fe20000010050 */
[----:B------:R-:W-:Y:S01]  /*1c10*/  FFMA.FTZ R64, R45, R44, R64 ;  /* 0x0000002c2d407223 */ /* 0x000fe20000010040 */
[----:B-1----:R-:W-:Y:S01]  /*1c20*/  FADD.FTZ R74, R66, R111 ;  /* 0x0000006f424a7221 */ /* 0x002fe20000010000 */
[----:B------:R-:W-:Y:S01]  /*1c30*/  FADD.FTZ R66, R65, R48 ;  /* 0x0000003041427221 */ /* 0x000fe20000010000 */
[----:B------:R-:W-:Y:S01]  /*1c40*/  FADD.FTZ R65, R70, R55 ;  /* 0x0000003746417221 */ /* 0x000fe20000010000 */
[----:B------:R-:W-:Y:S01]  /*1c50*/  FADD.FTZ R70, R67, R110 ;  /* 0x0000006e43467221 */ /* 0x000fe20000010000 */
[----:B------:R-:W-:Y:S01]  /*1c60*/  FFMA.FTZ R67, R57, R56, R68 ;  /* 0x0000003839437223 */ /* 0x000fe20000010044 */
[----:B------:R-:W-:Y:S01]  /*1c70*/  FFMA.FTZ R69, R50, R47, R69 ;  /* 0x0000002f32457223 */ /* 0x000fe20000010045 */
[----:B------:R-:W-:Y:S01]  /*1c80*/  IADD3.X R146, RZ, R146, RZ, P0, !PT ;  /* 0x00000092ff927210 */ /* 0x000fe200007fe4ff */
[----:B------:R-:W-:Y:S01]  /*1c90*/  FFMA.FTZ R71, R112, R111, R71 ;  /* 0x0000006f70477223 */ /* 0x000fe20000010047 */
[----:B------:R-:W-:Y:S01]  /*1ca0*/  FFMA.FTZ R67, R106, R63, R67 ;  /* 0x0000003f6a437223 */ /* 0x000fe20000010043 */
[----:B0-----:R-:W-:Y:S01]  /*1cb0*/  ISETP.GE.U32.AND P0, PT, R141, R72, PT ;  /* 0x000000488d00720c */ /* 0x001fe20003f06070 */
[----:B------:R-:W-:Y:S01]  /*1cc0*/  FADD.FTZ R68, R65, R108 ;  /* 0x0000006c41447221 */ /* 0x000fe20000010000 */
[----:B------:R-:W-:Y:S01]  /*1cd0*/  FFMA.FTZ R65, R51, R48, R64 ;  /* 0x0000003033417223 */ /* 0x000fe20000010040 */
[----:B------:R-:W-:Y:S01]  /*1ce0*/  FFMA.FTZ R64, R58, R55, R69 ;  /* 0x000000373a407223 */ /* 0x000fe20000010045 */
[----:B------:R-:W-:Y:S01]  /*1cf0*/  FADD.FTZ R74, R74, R115 ;  /* 0x000000734a4a7221 */ /* 0x000fe20000010000 */
[----:B------:R-:W-:Y:S01]  /*1d00*/  FFMA.FTZ R69, R114, R110, R67 ;  /* 0x0000006e72457223 */ /* 0x000fe20000010043 */
[----:B------:R-:W-:Y:S01]  /*1d10*/  FFMA.FTZ R71, R118, R115, R71 ;  /* 0x0000007376477223 */ /* 0x000fe20000010047 */
[----:B------:R-:W-:Y:S01]  /*1d20*/  ISETP.GE.AND.EX P0, PT, R146, R73, PT, P0 ;  /* 0x000000499200720c */ /* 0x000fe20003f06300 */
[----:B------:R-:W-:Y:S01]  /*1d30*/  FFMA.FTZ R76, R23, R137, R76 ;  /* 0x00000089174c7223 */ /* 0x000fe2000001004c */
[----:B------:R-:W-:Y:S01]  /*1d40*/  FADD.FTZ R66, R66, R59 ;  /* 0x0000003b42427221 */ /* 0x000fe20000010000 */
[----:B------:R-:W-:Y:S01]  /*1d50*/  FADD.FTZ R70, R70, R117 ;  /* 0x0000007546467221 */ /* 0x000fe20000010000 */
[----:B------:R-:W-:Y:S01]  /*1d60*/  FADD.FTZ R74, R74, R109 ;  /* 0x0000006d4a4a7221 */ /* 0x000fe20000010000 */
[----:B------:R-:W-:Y:S01]  /*1d70*/  FFMA.FTZ R65, R62, R59, R65 ;  /* 0x0000003b3e417223 */ /* 0x000fe20000010041 */
[----:B------:R-:W-:Y:S01]  /*1d80*/  FFMA.FTZ R67, R113, R108, R64 ;  /* 0x0000006c71437223 */ /* 0x000fe20000010040 */
[----:B------:R-:W-:Y:S01]  /*1d90*/  FFMA.FTZ R69, R120, R117, R69 ;  /* 0x0000007578457223 */ /* 0x000fe20000010045 */
[----:B------:R-:W-:Y:S01]  /*1da0*/  FFMA.FTZ R71, R124, R109, R71 ;  /* 0x0000006d7c477223 */ /* 0x000fe20000010047 */
[----:B------:R0:W-:Y:S01]  /*1db0*/  STS.64 [R30+0xc80], R76 ;  /* 0x000c804c1e007388 */ /* 0x0001e20000000a00 */
[----:B------:R-:W-:Y:S01]  /*1dc0*/  FADD.FTZ R66, R66, R107 ;  /* 0x0000006b42427221 */ /* 0x000fe20000010000 */
[----:B------:R-:W-:Y:S01]  /*1dd0*/  FADD.FTZ R68, R68, R119 ;  /* 0x0000007744447221 */ /* 0x000fe20000010000 */
[----:B------:R-:W-:Y:S01]  /*1de0*/  FADD.FTZ R70, R70, R123 ;  /* 0x0000007b46467221 */ /* 0x000fe20000010000 */
[----:B------:R-:W-:Y:S01]  /*1df0*/  FADD.FTZ R74, R74, R125 ;  /* 0x0000007d4a4a7221 */ /* 0x000fe20000010000 */
[----:B------:R-:W-:Y:S01]  /*1e00*/  FFMA.FTZ R75, R116, R107, R65 ;  /* 0x0000006b744b7223 */ /* 0x000fe20000010041 */
[----:B------:R-:W-:Y:S01]  /*1e10*/  FFMA.FTZ R79, R128, R123, R69 ;  /* 0x0000007b804f7223 */ /* 0x000fe20000010045 */
[----:B------:R-:W-:Y:S01]  /*1e20*/  FFMA.FTZ R81, R130, R125, R71 ;  /* 0x0000007d82517223 */ /* 0x000fe20000010047 */
[----:B------:R-:W-:Y:S01]  /*1e30*/  FADD.FTZ R66, R66, R121 ;  /* 0x0000007942427221 */ /* 0x000fe20000010000 */
[----:B------:R-:W-:Y:S01]  /*1e40*/  FADD.FTZ R68, R68, R129 ;  /* 0x0000008144447221 */ /* 0x000fe20000010000 */
[----:B0-----:R-:W-:Y:S01]  /*1e50*/  FFMA.FTZ R77, R122, R119, R67 ;  /* 0x000000777a4d7223 */ /* 0x001fe20000010043 */
        /* <DEDUP_REMOVED lines=9> */
[----:B------:R-:W-:Y:S01]  /*1ef0*/  BAR.SYNC.DEFER_BLOCKING 0x0 ;  /* 0x0000000000007b1d */ /* 0x000fe20000010000 */
[----:B------:R-:W-:-:S02]  /*1f00*/  ISETP.GT.U32.AND P1, PT, R33, 0x7f, PT ;  /* 0x0000007f2100780c */ /* 0x000fc40003f24070 */
[----:B------:R-:W-:Y:S01]  /*1f10*/  CS2R R84, SRZ ;  /* 0x0000000000547805 */ /* 0x000fe2000001ff00 */
[----:B------:R-:W-:Y:S01]  /*1f20*/  FADD.FTZ R65, R74, R137 ;  /* 0x000000894a417221 */ /* 0x000fe20000010000 */
[----:B------:R-:W-:Y:S01]  /*1f30*/  FFMA.FTZ R70, R138, R135, R75 ;  /* 0x000000878a467223 */ /* 0x000fe2000001004b */
[----:B------:R-:W-:Y:S01]  /*1f40*/  FFMA.FTZ R68, R144, R139, R77 ;  /* 0x0000008b90447223 */ /* 0x000fe2000001004d */
[----:B------:R-:W-:Y:S01]  /*1f50*/  FFMA.FTZ R66, R140, R133, R79 ;  /* 0x000000858c427223 */ /* 0x000fe2000001004f */
[----:B------:R-:W-:Y:S01]  /*1f60*/  FFMA.FTZ R64, R142, R137, R81 ;  /* 0x000000898e407223 */ /* 0x000fe20000010051 */
[----:B------:R-:W-:Y:S06]  /*1f70*/  @!P0 BRA `(.L_x_1481) ;  /* 0x0000000000a88947 */ /* 0x000fec0003800000 */
[----:B------:R-:W0:Y:S01]  /*1f80*/  S2UR UR6, SR_CgaCtaId ;  /* 0x00000000000679c3 */ /* 0x000e220000008800 */
[----:B------:R-:W-:Y:S01]  /*1f90*/  UMOV UR5, 0x400 ;  /* 0x0000040000057882 */ /* 0x000fe20000000000 */
[----:B------:R-:W-:Y:S01]  /*1fa0*/  IMAD.SHL.U32 R74, R33, 0x2, RZ ;  /* 0x00000002214a7824 */ /* 0x000fe200078e00ff */
[----:B------:R-:W-:-:S04]  /*1fb0*/  SHF.L.U32 R88, R36, 0x7, RZ ;  /* 0x0000000724587819 */ /* 0x000fc800000006ff */
        /* <DEDUP_REMOVED lines=38> */
.L_x_1481:
        /* <DEDUP_REMOVED lines=13> */
[----:B------:R-:W-:Y:S02]  /*22f0*/  LOP3.LUT R78, R78, 0x1, RZ, 0xc0, !PT ;  /* 0x000000014e4e7812 */ /* 0x000fe400078ec0ff */
[----:B------:R-:W-:Y:S01]  /*2300*/  SHF.R.U32.HI R79, RZ, 0x2, R79 ;  /* 0x00000002ff4f7819 */ /* 0x000fe2000001164f */
[----:B------:R-:W-:Y:S01]  /*2310*/  IMAD R75, R75, 0x28, R32 ;  /* 0x000000284b4b7824 */ /* 0x000fe200078e0220 */
[----:B------:R-:W-:Y:S01]  /*2320*/  LOP3.LUT R80, R80, 0x1, RZ, 0xc0, !PT ;  /* 0x0000000150507812 */ /* 0x000fe200078ec0ff */
[----:B------:R-:W-:Y:S01]  /*2330*/  IMAD R77, R78, 0x50, R77 ;  /* 0x000000504e4d7824 */ /* 0x000fe200078e024d */
[----:B------:R-:W-:-:S02]  /*2340*/  SHF.L.U32 R76, R33, 0x3, RZ ;  /* 0x00000003214c7819 */ /* 0x000fc400000006ff */
[----:B------:R-:W-:Y:S01]  /*2350*/  IADD3 R78, R74, 0x6, RZ ;  /* 0x000000064a4e7810 */ /* 0x000fe20007ffe0ff */
[----:B------:R-:W-:Y:S01]  /*2360*/  IMAD R79, R80, 0x50, R79 ;  /* 0x00000050504f7824 */ /* 0x000fe200078e024f */
[----:B------:R-:W-:Y:S01]  /*2370*/  LOP3.LUT R80, R76, 0x18, RZ, 0xc0, !PT ;  /* 0x000000184c507812 */ /* 0x000fe200078ec0ff */
[--C-:B------:R-:W-:Y:S01]  /*2380*/  IMAD R77, R77, 0x28, R32.reuse ;  /* 0x000000284d4d7824 */ /* 0x100fe200078e0220 */
[----:B------:R-:W-:Y:S01]  /*2390*/  IADD3 R76, R74, 0x8, RZ ;  /* 0x000000084a4c7810 */ /* 0x000fe20007ffe0ff */
[----:B------:R-:W-:Y:S01]  /*23a0*/  IMAD R79, R79, 0x28, R32 ;  /* 0x000000284f4f7824 */ /* 0x000fe200078e0220 */
[--C-:B------:R-:W-:Y:S02]  /*23b0*/  SHF.R.U32.HI R74, RZ, 0x1, R78.reuse ;  /* 0x00000001ff4a7819 */ /* 0x100fe4000001164e */
[----:B------:R-:W-:Y:S02]  /*23c0*/  SHF.R.U32.HI R81, RZ, 0x2, R78 ;  /* 0x00000002ff517819 */ /* 0x000fe4000001164e */
[----:B------:R-:W-:-:S02]  /*23d0*/  SHF.R.U32.HI R78, RZ, 0x1, R76 ;  /* 0x00000001ff4e7819 */ /* 0x000fc4000001164c */
[----:B------:R-:W-:Y:S02]  /*23e0*/  LOP3.LUT R74, R74, 0x1, RZ, 0xc0, !PT ;  /* 0x000000014a4a7812 */ /* 0x000fe400078ec0ff */
[----:B------:R-:W-:Y:S02]  /*23f0*/  IADD3 R75, R75, R80, RZ ;  /* 0x000000504b4b7210 */ /* 0x000fe40007ffe0ff */
[----:B------:R-:W-:Y:S01]  /*2400*/  SHF.R.U32.HI R83, RZ, 0x2, R76 ;  /* 0x00000002ff537819 */ /* 0x000fe2000001164c */
[----:B------:R-:W-:Y:S01]  /*2410*/  IMAD R81, R74, 0x50, R81 ;  /* 0x000000504a517824 */ /* 0x000fe200078e0251 */
[----:B------:R-:W-:Y:S02]  /*2420*/  LOP3.LUT R78, R78, 0x1, RZ, 0xc0, !PT ;  /* 0x000000014e4e7812 */ /* 0x000fe400078ec0ff */
[C---:B------:R-:W-:Y:S01]  /*2430*/  IADD3 R77, R80.reuse, R77, RZ ;  /* 0x0000004d504d7210 */ /* 0x040fe20007ffe0ff */
[----:B------:R-:W0:Y:S01]  /*2440*/  LDS.64 R74, [R75] ;  /* 0x000000004b4a7984 */ /* 0x000e220000000a00 */
[----:B------:R-:W-:Y:S01]  /*2450*/  IMAD R81, R81, 0x28, R32 ;  /* 0x0000002851517824 */ /* 0x000fe200078e0220 */
[----:B------:R-:W-:Y:S01]  /*2460*/  IADD3 R79, R80, R79, RZ ;  /* 0x0000004f504f7210 */ /* 0x000fe20007ffe0ff */
[----:B------:R-:W-:-:S02]  /*2470*/  IMAD R83, R78, 0x50, R83 ;  /* 0x000000504e537824 */ /* 0x000fc400078e0253 */
[----:B------:R-:W1:Y:S01]  /*2480*/  LDS.64 R76, [R77] ;  /* 0x000000004d4c7984 */ /* 0x000e620000000a00 */
[C---:B------:R-:W-:Y:S01]  /*2490*/  IADD3 R81, R80.reuse, R81, RZ ;  /* 0x0000005150517210 */ /* 0x040fe20007ffe0ff */
[----:B------:R-:W-:Y:S02]  /*24a0*/  IMAD R83, R83, 0x28, R32 ;  /* 0x0000002853537824 */ /* 0x000fe400078e0220 */
[----:B------:R-:W2:Y:S03]  /*24b0*/  LDS.64 R78, [R79] ;  /* 0x000000004f4e7984 */ /* 0x000ea60000000a00 */
        /* <DEDUP_REMOVED lines=13> */
.L_x_1483:
[----:B------:R-:W-:Y:S05]  /*2590*/  BSYNC B0 ;  /* 0x0000000000007941 */ /* 0x000fea0003800000 */
.L_x_1482:
[----:B------:R-:W1:Y:S01]  /*25a0*/  SHFL.BFLY PT, R75, R84, 0x2, 0x1f ;  /* 0x0c401f00544b7f89 */ /* 0x000e6200000e0000 */
[----:B------:R-:W-:Y:S01]  /*25b0*/  LOP3.LUT P2, RZ, R33, 0xffffff83, RZ, 0xc0, !PT ;  /* 0xffffff8321ff7812 */ /* 0x000fe2000784c0ff */
[----:B------:R-:W-:Y:S01]  /*25c0*/  BSSY B0, `(.L_x_1484) ;  /* 0x0000015000007945 */ /* 0x000fe20003800000 */
[----:B------:R-:W-:Y:S01]  /*25d0*/  ISETP.GE.U32.AND P1, PT, R141, R72, PT ;  /* 0x000000488d00720c */ /* 0x000fe20003f26070 */
[----:B------:R-:W2:Y:S03]  /*25e0*/  SHFL.BFLY PT, R74, R85, 0x2, 0x1f ;  /* 0x0c401f00554a7f89 */ /* 0x000ea600000e0000 */
[----:B------:R-:W-:Y:S01]  /*25f0*/  ISETP.GE.AND.EX P1, PT, R146, R73, PT, P1 ;  /* 0x000000499200720c */ /* 0x000fe20003f26310 */
        /* <DEDUP_REMOVED lines=17> */
.L_x_1485:
[----:B------:R-:W-:Y:S05]  /*2710*/  BSYNC B0 ;  /* 0x0000000000007941 */ /* 0x000fea0003800000 */
.L_x_1484:
[----:B------:R-:W-:Y:S05]  /*2720*/  @P1 BRA `(.L_x_1486) ;  /* 0x0000000000541947 */ /* 0x000fea0003800000 */
[----:B------:R-:W-:Y:S01]  /*2730*/  BAR.SYNC.DEFER_BLOCKING 0x0 ;  /* 0x0000000000007b1d */ /* 0x000fe20000010000 */
[----:B------:R-:W-:-:S13]  /*2740*/  ISETP.NE.AND P1, PT, R33, RZ, PT ;  /* 0x000000ff2100720c */ /* 0x000fda0003f25270 */
[----:B------:R-:W-:Y:S05]  /*2750*/  @P1 BRA `(.L_x_1487) ;  /* 0x00000000003c1947 */ /* 0x000fea0003800000 */
[----:B-1----:R-:W1:Y:S01]  /*2760*/  LDC.64 R74, c[0x0][0x268] ;  /* 0x00009a00ff4a7b82 */ /* 0x002e620000000a00 */
[----:B------:R-:W-:Y:S01]  /*2770*/  IMAD.MOV.U32 R77, RZ, RZ, 0x7fffff81 ;  /* 0x7fffff81ff4d7424 */ /* 0x000fe200078e00ff */
[----:B------:R-:W-:-:S04]  /*2780*/  ISETP.NE.AND P1, PT, R35, RZ, PT ;  /* 0x000000ff2300720c */ /* 0x000fc80003f25270 */
[----:B------:R-:W-:Y:S01]  /*2790*/  SEL R77, R77, 0x1, !P1 ;  /* 0x000000014d4d7807 */ /* 0x000fe20004800000 */
[----:B-1----:R-:W-:Y:S01]  /*27a0*/  IMAD.WIDE.U32 R74, R36, 0x4, R74 ;  /* 0x00000004244a7825 */ /* 0x002fe200078e004a */
[----:B------:R-:W-:Y:S06]  /*27b0*/  MEMBAR.ALL.GPU ;  /* 0x0000000000007992 */ /* 0x000fec000000a000 */
[----:B------:R-:W-:-:S00]  /*27c0*/  ERRBAR ;  /* 0x00000000000079ab */ /* 0x000fc00000000000 */
[----:B------:R-:W-:Y:S06]  /*27d0*/  CGAERRBAR ;  /* 0x00000000000075ab */ /* 0x000fec0000000000 */
[----:B------:R1:W5:Y:S02]  /*27e0*/  ATOM.E.ADD.STRONG.GPU PT, R77, desc[UR8][R74.64], R77 ;  /* 0x0000004d4a4d798a */ /* 0x00036400081ee1c8 */
.L_x_1488:
[----:B------:R-:W2:Y:S04]  /*27f0*/  LD.E.STRONG.GPU R76, desc[UR8][R74.64] ;  /* 0x000000084a4c7980 */ /* 0x000ea8000c10f900 */
[----:B--2---:R-:W-:Y:S01]  /*2800*/  CCTL.IVALL ;  /* 0x00000000ff00798f */ /* 0x004fe20002000000 */
[----:B------:R-:W-:Y:S05]  /*2810*/  YIELD ;  /* 0x0000000000007946 */ /* 0x000fea0003800000 */
[----:B-----5:R-:W-:-:S04]  /*2820*/  LOP3.LUT R76, R76, R77, RZ, 0x3c, !PT ;  /* 0x0000004d4c4c7212 */ /* 0x020fc800078e3cff */
[----:B------:R-:W-:-:S13]  /*2830*/  ISETP.GT.AND P1, PT, R76, -0x1, PT ;  /* 0xffffffff4c00780c */ /* 0x000fda0003f24270 */
[----:B------:R-:W-:Y:S05]  /*2840*/  @P1 BRA `(.L_x_1488) ;  /* 0xfffffffc00e81947 */ /* 0x000fea000383ffff */
.L_x_1487:
[----:B------:R-:W-:Y:S05]  /*2850*/  WARPSYNC.ALL ;  /* 0x0000000000007948 */ /* 0x000fea0003800000 */
[----:B------:R-:W-:Y:S06]  /*2860*/  BAR.SYNC.DEFER_BLOCKING 0x0 ;  /* 0x0000000000007b1d */ /* 0x000fec0000010000 */
[----:B------:R-:W-:Y:S05]  /*2870*/  BRA `(.L_x_1489) ;  /* 0x0000000000607947 */ /* 0x000fea0003800000 */
.L_x_1486:
[----:B------:R-:W-:Y:S01]  /*2880*/  BAR.SYNC.DEFER_BLOCKING 0x0 ;  /* 0x0000000000007b1d */ /* 0x000fe20000010000 */
[----:B------:R-:W-:-:S13]  /*2890*/  ISETP.NE.AND P1, PT, R33, RZ, PT ;  /* 0x000000ff2100720c */ /* 0x000fda0003f25270 */
[----:B------:R-:W-:Y:S05]  /*28a0*/  @P1 BRA `(.L_x_1490) ;  /* 0x00000000004c1947 */ /* 0x000fea0003800000 */
[----:B------:R-:W-:Y:S01]  /*28b0*/  ULDC.64 UR6, c[0x0][0x268] ;  /* 0x00009a0000067ab9 */ /* 0x000fe20000000a00 */
[----:B-1----:R-:W-:Y:S01]  /*28c0*/  IADD3 R74, -R36, RZ, RZ ;  /* 0x000000ff244a7210 */ /* 0x002fe20007ffe1ff */
        /* <DEDUP_REMOVED lines=11> */
.L_x_1491:
[----:B------:R-:W2:Y:S04]  /*2980*/  LD.E.STRONG.GPU R76, desc[UR8][R74.64] ;  /* 0x000000084a4c7980 */ /* 0x000ea8000c10f900 */
[----:B--2---:R-:W-:Y:S01]  /*2990*/  CCTL.IVALL ;  /* 0x00000000ff00798f */ /* 0x004fe20002000000 */
[----:B------:R-:W-:Y:S05]  /*29a0*/  YIELD ;  /* 0x0000000000007946 */ /* 0x000fea0003800000 */
[----:B-----5:R-:W-:-:S04]  /*29b0*/  LOP3.LUT R76, R76, R77, RZ, 0x3c, !PT ;  /* 0x0000004d4c4c7212 */ /* 0x020fc800078e3cff */
[----:B------:R-:W-:-:S13]  /*29c0*/  ISETP.GT.AND P1, PT, R76, -0x1, PT ;  /* 0xffffffff4c00780c */ /* 0x000fda0003f24270 */
[----:B------:R-:W-:Y:S05]  /*29d0*/  @P1 BRA `(.L_x_1491) ;  /* 0xfffffffc00e81947 */ /* 0x000fea000383ffff */
.L_x_1490:
[----:B------:R-:W-:Y:S05]  /*29e0*/  WARPSYNC.ALL ;  /* 0x0000000000007948 */ /* 0x000fea0003800000 */
[----:B------:R-:W-:Y:S06]  /*29f0*/  BAR.SYNC.DEFER_BLOCKING 0x0 ;  /* 0x0000000000007b1d */ /* 0x000fec0000010000 */
.L_x_1489:
[----:B------:R-:W-:Y:S01]  /*2a00*/  ISETP.GT.U32.AND P1, PT, R33, 0xff, PT ;  /* 0x000000ff2100780c */ /* 0x000fe20003f24070 */
[----:B------:R-:W-:Y:S01]  /*2a10*/  BSSY B0, `(.L_x_1492) ;  /* 0x000005b000007945 */ /* 0x000fe20003800000 */
[----:B------:R-:W-:-:S11]  /*2a20*/  CS2R R104, SRZ ;  /* 0x0000000000687805 */ /* 0x000fd6000001ff00 */
[----:B------:R-:W-:Y:S05]  /*2a30*/  @P1 BRA `(.L_x_1493) ;  /* 0x0000000400601947 */ /* 0x000fea0003800000 */
[----:B-1----:R-:W1:Y:S01]  /*2a40*/  LDC R77, c[0x0][0x10] ;  /* 0x00000400ff4d7b82 */ /* 0x002e620000000800 */
[----:B------:R-:W-:-:S04]  /*2a50*/  SHF.L.U32 R75, R33, 0x4, RZ ;  /* 0x00000004214b7819 */ /* 0x000fc800000006ff */
[----:B------:R-:W-:-:S03]  /*2a60*/  LOP3.LUT R75, R75, 0x7fffff80, RZ, 0xc0, !PT ;  /* 0x7fffff804b4b7812 */ /* 0x000fc600078ec0ff */
[----:B------:R-:W2:Y:S01]  /*2a70*/  LDC.64 R104, c[0x0][0x260] ;  /* 0x00009800ff687b82 */ /* 0x000ea20000000a00 */
        /* <DEDUP_REMOVED lines=8> */
[--C-:B------:R-:W-:Y:S02]  /*2b00*/  IMAD.WIDE.U32 R76, R77, 0x4, R104.reuse ;  /* 0x000000044d4c7825 */ /* 0x100fe400078e0068 */
[----:B------:R-:W2:Y:S01]  /*2b10*/  LDG.E.64 R74, desc[UR8][R74.64] ;  /* 0x000000084a4a7981 */ /* 0x000ea2000c1e1b00 */
[----:B0-----:R-:W-:Y:S01]  /*2b20*/  IADD3 R81, R103, 0x30, RZ ;  /* 0x0000003067517810 */ /* 0x001fe20007ffe0ff */
        /* <DEDUP_REMOVED lines=73> */
.L_x_1493:
[----:B------:R-:W-:Y:S05]  /*2fc0*/  BSYNC B0 ;  /* 0x0000000000007941 */ /* 0x000fea0003800000 */
.L_x_1492:
[----:B-1----:R-:W1:Y:S01]  /*2fd0*/  SHFL.BFLY PT, R75, R104, 0x4, 0x1f ;  /* 0x0c801f00684b7f89 */ /* 0x002e6200000e0000 */
[----:B------:R-:W-:Y:S01]  /*2fe0*/  LOP3.LUT P1, RZ, R33, 0xffffff07, RZ, 0xc0, !PT ;  /* 0xffffff0721ff7812 */ /* 0x000fe2000782c0ff */
[----:B------:R-:W-:Y:S02]  /*2ff0*/  BSSY B0, `(.L_x_1494) ;  /* 0x0000015000007945 */ /* 0x000fe40003800000 */
        /* <DEDUP_REMOVED lines=8> */
[----:B------:R-:W2:Y:S01]  /*3080*/  SHFL.BFLY PT, R78, R77, 0x1, 0x1f ;  /* 0x0c201f004d4e7f89 */ /* 0x000ea200000e0000 */
[----:B-1----:R-:W-:Y:S01]  /*3090*/  FADD.FTZ R79, R76, R79 ;  /* 0x0000004f4c4f7221 */ /* 0x002fe20000010000 */
[----:B--2---:R-:W-:Y:S01]  /*30a0*/  FADD.FTZ R78, R77, R78 ;  /* 0x0000004e4d4e7221 */ /* 0x004fe20000010000 */
[----:B------:R-:W-:Y:S06]  /*30b0*/  @P1 BRA `(.L_x_1495) ;  /* 0x0000000000201947 */ /* 0x000fec0003800000 */
[----:B------:R-:W1:Y:S01]  /*30c0*/  S2UR UR6, SR_CgaCtaId ;  /* 0x00000000000679c3 */ /* 0x000e620000008800 */
[----:B------:R-:W-:Y:S01]  /*30d0*/  UMOV UR5, 0x400 ;  /* 0x0000040000057882 */ /* 0x000fe20000000000 */
[----:B------:R-:W-:Y:S01]  /*30e0*/  LOP3.LUT R76, R33, 0xfffffff8, RZ, 0xc0, !PT ;  /* 0xfffffff8214c7812 */ /* 0x000fe200078ec0ff */
[----:B------:R-:W-:Y:S01]  /*30f0*/  UIADD3 UR5, UR5, 0x4100, URZ ;  /* 0x0000410005057890 */ /* 0x000fe2000fffe03f */
[----:B------:R-:W-:Y:S01]  /*3100*/  FMUL.FTZ R75, R78, 2.4414062863797880709e-05 ;  /* 0x37cccccd4e4b7820 */ /* 0x000fe20000410000 */
[----:B------:R-:W-:Y:S02]  /*3110*/  FMUL.FTZ R74, R79, 2.4414062863797880709e-05 ;  /* 0x37cccccd4f4a7820 */ /* 0x000fe40000410000 */
[----:B-1----:R-:W-:-:S09]  /*3120*/  ULEA UR5, UR6, UR5, 0x18 ;  /* 0x0000000506057291 */ /* 0x002fd2000f8ec03f */
[----:B------:R1:W-:Y:S03]  /*3130*/  STS.64 [R76+UR5], R74 ;  /* 0x0000004a4c007988 */ /* 0x0003e60008000a05 */
.L_x_1495:
[----:B------:R-:W-:Y:S05]  /*3140*/  BSYNC B0 ;  /* 0x0000000000007941 */ /* 0x000fea0003800000 */
.L_x_1494:
[----:B------:R-:W2:Y:S08]  /*3150*/  S2UR UR6, SR_CgaCtaId ;  /* 0x00000000000679c3 */ /* 0x000eb00000008800 */
[----:B------:R-:W-:Y:S01]  /*3160*/  BAR.SYNC.DEFER_BLOCKING 0x0 ;  /* 0x0000000000007b1d */ /* 0x000fe20000010000 */
[----:B------:R-:W-:-:S05]  /*3170*/  ULOP3.LUT UR4, UR4, 0x1, URZ, 0x3c, !UPT ;  /* 0x0000000104047892 */ /* 0x000fca000f8e3c3f */
[----:B------:R-:W-:Y:S02]  /*3180*/  UMOV UR5, 0x400 ;  /* 0x0000040000057882 */ /* 0x000fe40000000000 */
[----:B------:R-:W-:-:S04]  /*3190*/  UIADD3 UR5, UR5, 0x4100, URZ ;  /* 0x0000410005057890 */ /* 0x000fc8000fffe03f */
[----:B--2---:R-:W-:-:S03]  /*31a0*/  ULEA UR5, UR6, UR5, 0x18 ;  /* 0x0000000506057291 */ /* 0x004fc6000f8ec03f */
[----:B------:R-:W-:-:S03]  /*31b0*/  ULDC.64 UR6, c[0x0][0x210] ;  /* 0x0000840000067ab9 */ /* 0x000fc60000000a00 */
[----:B-1----:R-:W-:Y:S02]  /*31c0*/  LEA R74, R29, UR5, 0x3 ;  /* 0x000000051d4a7c11 */ /* 0x002fe4000f8e18ff */
[----:B------:R-:W-:-:S04]  /*31d0*/  LEA R76, R28, UR5, 0x3 ;  /* 0x000000051c4c7c11 */ /* 0x000fc8000f8e18ff */
[----:B------:R-:W1:Y:S02]  /*31e0*/  LDS.64 R74, [R74] ;  /* 0x000000004a4a7984 */ /* 0x000e640000000a00 */
[--C-:B-1----:R-:W-:Y:S01]  /*31f0*/  FFMA.FTZ R38, R5, R38, -R74.reuse ;  /* 0x0000002605267223 */ /* 0x102fe2000001084a */
[--C-:B------:R-:W-:Y:S01]  /*3200*/  FFMA.FTZ R78, R25, R40, -R74.reuse ;  /* 0x00000028194e7223 */ /* 0x100fe2000001084a */
[C-C-:B------:R-:W-:Y:S01]  /*3210*/  FFMA.FTZ R59, R5.reuse, R59, -R74.reuse ;  /* 0x0000003b053b7223 */ /* 0x140fe2000001084a */
[----:B------:R-:W-:Y:S01]  /*3220*/  FFMA.FTZ R41, R5, R41, -R74 ;  /* 0x0000002905297223 */ /* 0x000fe2000001084a */
[-C--:B------:R-:W-:Y:S01]  /*3230*/  FFMA.FTZ R40, -R7, R75.reuse, R38 ;  /* 0x0000004b07287223 */ /* 0x080fe20000010126 */
[----:B------:R-:W-:Y:S01]  /*3240*/  FFMA.FTZ R78, -R39, R75, R78 ;  /* 0x0000004b274e7223 */ /* 0x000fe2000001014e */
[--C-:B------:R-:W-:Y:S01]  /*3250*/  FFMA.FTZ R43, R25, R43, -R74.reuse ;  /* 0x0000002b192b7223 */ /* 0x100fe2000001084a */
[----:B------:R-:W1:Y:S01]  /*3260*/  LDS.64 R38, [R76] ;  /* 0x000000004c267984 */ /* 0x000e620000000a00 */
[C---:B------:R-:W-:Y:S01]  /*3270*/  FMUL.FTZ R7, R37.reuse, R40 ;  /* 0x0000002825077220 */ /* 0x040fe20000410000 */
[----:B------:R-:W-:Y:S01]  /*3280*/  FMUL.FTZ R78, R37, R78 ;  /* 0x0000004e254e7220 */ /* 0x000fe20000410000 */
[--C-:B------:R-:W-:Y:S01]  /*3290*/  FFMA.FTZ R44, R5, R44, -R74.reuse ;  /* 0x0000002c052c7223 */ /* 0x100fe2000001084a */
[--C-:B------:R-:W-:Y:S01]  /*32a0*/  FFMA.FTZ R47, R25, R47, -R74.reuse ;  /* 0x0000002f192f7223 */ /* 0x100fe2000001084a */
[--C-:B0-----:R-:W-:Y:S01]  /*32b0*/  FFMA.FTZ R80, R5, R48, -R74.reuse ;  /* 0x0000003005507223 */ /* 0x101fe2000001084a */
        /* <DEDUP_REMOVED lines=8> */
[-C--:B------:R-:W-:Y:S01]  /*3340*/  FFMA.FTZ R62, -R62, R75.reuse, R59 ;  /* 0x0000004b3e3e7223 */ /* 0x080fe2000001013b */
[-C--:B------:R-:W-:Y:S01]  /*3350*/  FFMA.FTZ R42, -R42, R75.reuse, R41 ;  /* 0x0000004b2a2a7223 */ /* 0x080fe20000010129 */
[-C--:B------:R-:W-:Y:S01]  /*3360*/  FFMA.FTZ R46, -R46, R75.reuse, R43 ;  /* 0x0000004b2e2e7223 */ /* 0x080fe2000001012b */
[-C--:B------:R-:W-:Y:S01]  /*3370*/  FFMA.FTZ R44, -R45, R75.reuse, R44 ;  /* 0x0000004b2d2c7223 */ /* 0x080fe2000001012c */
[-C--:B------:R-:W-:Y:S01]  /*3380*/  FFMA.FTZ R48, -R50, R75.reuse, R47 ;  /* 0x0000004b32307223 */ /* 0x080fe2000001012f */
[----:B------:R-:W-:Y:S01]  /*3390*/  IADD3 R40, P1, R19, UR6, RZ ;  /* 0x0000000613287c10 */ /* 0x000fe2000ff3e0ff */
[----:B------:R-:W-:Y:S01]  /*33a0*/  FFMA.FTZ R80, -R51, R75, R80 ;  /* 0x0000004b33507223 */ /* 0x000fe20000010150 */
[----:B------:R-:W-:Y:S01]  /*33b0*/  F2FP.F16.F32.PACK_AB R7, R78, R7 ;  /* 0x000000074e07723e */ /* 0x000fe200000000ff */
[-C--:B------:R-:W-:Y:S01]  /*33c0*/  FFMA.FTZ R74, -R58, R75.reuse, R55 ;  /* 0x0000004b3a4a7223 */ /* 0x080fe20000010137 */
[-C--:B------:R-:W-:Y:S01]  /*33d0*/  FFMA.FTZ R108, -R113, R75.reuse, R108 ;  /* 0x0000004b716c7223 */ /* 0x080fe2000001016c */
[-C--:B------:R-:W-:Y:S01]  /*33e0*/  FFMA.FTZ R116, -R116, R75.reuse, R107 ;  /* 0x0000004b74747223 */ /* 0x080fe2000001016b */
[-C--:B------:R-:W-:Y:S01]  /*33f0*/  FFMA.FTZ R122, -R122, R75.reuse, R119 ;  /* 0x0000004b7a7a7223 */ /* 0x080fe20000010177 */
[-C--:B------:R-:W-:Y:S01]  /*3400*/  FFMA.FTZ R126, -R126, R75.reuse, R121 ;  /* 0x0000004b7e7e7223 */ /* 0x080fe20000010179 */
[-C--:B------:R-:W-:Y:S01]  /*3410*/  FFMA.FTZ R132, -R132, R75.reuse, R129 ;  /* 0x0000004b84847223 */ /* 0x080fe20000010181 */
[-C--:B------:R-:W-:Y:S01]  /*3420*/  FFMA.FTZ R138, -R138, R75.reuse, R135 ;  /* 0x0000004b8a8a7223 */ /* 0x080fe20000010187 */
[----:B------:R-:W-:Y:S01]  /*3430*/  FFMA.FTZ R144, -R144, R75, R139 ;  /* 0x0000004b90907223 */ /* 0x000fe2000001018b */
[C---:B------:R-:W-:Y:S01]  /*3440*/  FMUL.FTZ R45, R37.reuse, R62 ;  /* 0x0000003e252d7220 */ /* 0x040fe20000410000 */
[----:B------:R-:W-:Y:S01]  /*3450*/  IADD3.X R41, R20, UR7, RZ, P1, !PT ;  /* 0x0000000714297c10 */ /* 0x000fe20008ffe4ff */
[C---:B------:R-:W-:Y:S01]  /*3460*/  FMUL.FTZ R55, R37.reuse, R42 ;  /* 0x0000002a25377220 */ /* 0x040fe20000410000 */
[C---:B------:R-:W-:Y:S01]  /*3470*/  FMUL.FTZ R58, R37.reuse, R46 ;  /* 0x0000002e253a7220 */ /* 0x040fe20000410000 */
[C---:B------:R-:W-:Y:S01]  /*3480*/  FMUL.FTZ R50, R37.reuse, R44 ;  /* 0x0000002c25327220 */ /* 0x040fe20000410000 */
[----:B------:R-:W-:Y:S01]  /*3490*/  FMUL.FTZ R51, R37, R48 ;  /* 0x0000003025337220 */ /* 0x000fe20000410000 */
[----:B------:R-:W-:Y:S01]  /*34a0*/  PRMT R59, R7, 0x7610, R59 ;  /* 0x00007610073b7816 */ /* 0x000fe2000000003b */
[----:B------:R-:W-:Y:S01]  /*34b0*/  FMUL.FTZ R47, R37, R80 ;  /* 0x00000050252f7220 */ /* 0x000fe20000410000 */
[----:B------:R-:W-:Y:S01]  /*34c0*/  PRMT R62, R7, 0x7632, R62 ;  /* 0x00007632073e7816 */ /* 0x000fe2000000003e */
[----:B------:R-:W-:Y:S01]  /*34d0*/  FMUL.FTZ R48, R37, R74 ;  /* 0x0000004a25307220 */ /* 0x000fe20000410000 */
[--C-:B-1----:R-:W-:Y:S01]  /*34e0*/  FFMA.FTZ R52, R3, R52, -R38.reuse ;  /* 0x0000003403347223 */ /* 0x102fe20000010826 */
[--C-:B------:R-:W-:Y:S01]  /*34f0*/  FFMA.FTZ R54, R23, R54, -R38.reuse ;  /* 0x0000003617367223 */ /* 0x100fe20000010826 */
[--C-:B------:R-:W-:Y:S01]  /*3500*/  FFMA.FTZ R56, R3, R56, -R38.reuse ;  /* 0x0000003803387223 */ /* 0x100fe20000010826 */
[----:B------:R-:W-:Y:S01]  /*3510*/  FFMA.FTZ R60, R23, R60, -R38 ;  /* 0x0000003c173c7223 */ /* 0x000fe20000010826 */
[-C--:B------:R-:W-:Y:S01]  /*3520*/  FFMA.FTZ R52, -R9, R39.reuse, R52 ;  /* 0x0000002709347223 */ /* 0x080fe20000010134 */
[-C--:B------:R-:W-:Y:S01]  /*3530*/  FFMA.FTZ R54, -R53, R39.reuse, R54 ;  /* 0x0000002735367223 */ /* 0x080fe20000010136 */
[-C--:B------:R-:W-:Y:S01]  /*3540*/  FFMA.FTZ R56, -R57, R39.reuse, R56 ;  /* 0x0000002739387223 */ /* 0x080fe20000010138 */
[----:B------:R-:W-:Y:S01]  /*3550*/  FFMA.FTZ R60, -R61, R39, R60 ;  /* 0x000000273d3c7223 */ /* 0x000fe2000001013c */
[C---:B------:R-:W-:Y:S01]  /*3560*/  FMUL.FTZ R52, R49.reuse, R52 ;  /* 0x0000003431347220 */ /* 0x040fe20000410000 */
[----:B------:R-:W-:Y:S01]  /*3570*/  FMUL.FTZ R9, R49, R54 ;  /* 0x0000003631097220 */ /* 0x000fe20000410000 */
[--C-:B------:R-:W-:Y:S01]  /*3580*/  FFMA.FTZ R63, R3, R63, -R38.reuse ;  /* 0x0000003f033f7223 */ /* 0x100fe20000010826 */
[--C-:B------:R-:W-:Y:S01]  /*3590*/  FFMA.FTZ R111, R23, R111, -R38.reuse ;  /* 0x0000006f176f7223 */ /* 0x100fe20000010826 */
[C---:B------:R-:W-:Y:S01]  /*35a0*/  FMUL.FTZ R46, R37.reuse, R108 ;  /* 0x0000006c252e7220 */ /* 0x040fe20000410000 */
[----:B------:R-:W-:Y:S01]  /*35b0*/  FMUL.FTZ R42, R37, R116 ;  /* 0x00000074252a7220 */ /* 0x000fe20000410000 */
[----:B------:R-:W-:Y:S01]  /*35c0*/  F2FP.F16.F32.PACK_AB R52, R9, R52 ;  /* 0x000000340934723e */ /* 0x000fe200000000ff */
[C---:B------:R-:W-:Y:S01]  /*35d0*/  FMUL.FTZ R43, R37.reuse, R122 ;  /* 0x0000007a252b7220 */ /* 0x040fe20000410000 */
[C---:B------:R-:W-:Y:S01]  /*35e0*/  FMUL.FTZ R19, R37.reuse, R126 ;  /* 0x0000007e25137220 */ /* 0x040fe20000410000 */
[C---:B------:R-:W-:Y:S01]  /*35f0*/  FMUL.FTZ R44, R37.reuse, R132 ;  /* 0x00000084252c7220 */ /* 0x040fe20000410000 */
[C---:B------:R-:W-:Y:S01]  /*3600*/  FMUL.FTZ R7, R37.reuse, R138 ;  /* 0x0000008a25077220 */ /* 0x040fe20000410000 */
[----:B------:R-:W-:Y:S01]  /*3610*/  FMUL.FTZ R20, R37, R144 ;  /* 0x0000009025147220 */ /* 0x000fe20000410000 */
        /* <DEDUP_REMOVED lines=13> */
[-C--:B------:R-:W-:Y:S01]  /*36f0*/  FFMA.FTZ R106, -R106, R39.reuse, R63 ;  /* 0x000000276a6a7223 */ /* 0x080fe2000001013f */
        /* <DEDUP_REMOVED lines=11> */
[----:B------:R-:W-:Y:S01]  /*37b0*/  F2FP.F16.F32.PACK_AB R56, R9, R56 ;  /* 0x000000380938723e */ /* 0x000fe200000000ff */
[----:B------:R0:W-:Y:S01]  /*37c0*/  STG.E.U16 desc[UR8][R40.64+0x4], R52 ;  /* 0x0000043428007986 */ /* 0x0001e2000c101508 */
[----:B------:R-:W-:Y:S01]  /*37d0*/  PRMT R9, R52, 0x7632, R9 ;  /* 0x0000763234097816 */ /* 0x000fe20000000009 */
[----:B------:R-:W-:Y:S01]  /*37e0*/  FMUL.FTZ R106, R49, R106 ;  /* 0x0000006a316a7220 */ /* 0x000fe20000410000 */
[----:B------:R-:W-:Y:S01]  /*37f0*/  IADD3.X R39, R17, UR7, RZ, P1, !PT ;  /* 0x0000000711277c10 */ /* 0x000fe20008ffe4ff */
[C---:B------:R-:W-:Y:S01]  /*3800*/  FMUL.FTZ R37, R49.reuse, R112 ;  /* 0x0000007031257220 */ /* 0x040fe20000410000 */
[----:B------:R-:W-:Y:S01]  /*3810*/  F2FP.F16.F32.PACK_AB R55, R58, R55 ;  /* 0x000000373a37723e */ /* 0x000fe200000000ff */
[----:B------:R-:W-:Y:S01]  /*3820*/  FMUL.FTZ R114, R49, R114 ;  /* 0x0000007231727220 */ /* 0x000fe20000410000 */
[----:B------:R-:W-:Y:S01]  /*3830*/  F2FP.F16.F32.PACK_AB R50, R51, R50 ;  /* 0x000000323332723e */ /* 0x000fe200000000ff */
[----:B------:R-:W-:Y:S01]  /*3840*/  FMUL.FTZ R57, R49, R118 ;  /* 0x0000007631397220 */ /* 0x000fe20000410000 */
[----:B------:R-:W-:Y:S01]  /*3850*/  F2FP.F16.F32.PACK_AB R106, R37, R106 ;  /* 0x0000006a256a723e */ /* 0x000fe200000000ff */
[----:B------:R1:W-:Y:S01]  /*3860*/  STG.E.U16 desc[UR8][R40.64], R59 ;  /* 0x0000003b28007986 */ /* 0x0003e2000c101508 */
[----:B------:R-:W-:Y:S01]  /*3870*/  PRMT R17, R55, 0x7632, R17 ;  /* 0x0000763237117816 */ /* 0x000fe20000000011 */
[----:B------:R-:W-:Y:S01]  /*3880*/  FMUL.FTZ R120, R49, R120 ;  /* 0x0000007831787220 */ /* 0x000fe20000410000 */
[----:B0-----:R-:W-:Y:S01]  /*3890*/  IADD3 R52, P1, R15, UR6, RZ ;  /* 0x000000060f347c10 */ /* 0x001fe2000ff3e0ff */
[----:B------:R-:W-:Y:S01]  /*38a0*/  STG.E.U16 desc[UR8][R40.64+0x2], R62 ;  /* 0x0000023e28007986 */ /* 0x000fe2000c101508 */
[----:B------:R-:W-:Y:S01]  /*38b0*/  PRMT R15, R56, 0x7632, R15 ;  /* 0x00007632380f7816 */ /* 0x000fe2000000000f */
[C---:B------:R-:W-:Y:S01]  /*38c0*/  FMUL.FTZ R128, R49.reuse, R128 ;  /* 0x0000008031807220 */ /* 0x040fe20000410000 */
[----:B------:R-:W-:Y:S01]  /*38d0*/  IADD3.X R53, R16, UR7, RZ, P1, !PT ;  /* 0x0000000710357c10 */ /* 0x000fe20008ffe4ff */
[----:B------:R0:W-:Y:S01]  /*38e0*/  STG.E.U16 desc[UR8][R40.64+0x6], R9 ;  /* 0x0000060928007986 */ /* 0x0001e2000c101508 */
[----:B------:R-:W-:Y:S01]  /*38f0*/  IADD3 R14, P1, R14, UR6, RZ ;  /* 0x000000060e0e7c10 */ /* 0x000fe2000ff3e0ff */
[C---:B------:R-:W-:Y:S01]  /*3900*/  FMUL.FTZ R61, R49.reuse, R130 ;  /* 0x00000082313d7220 */ /* 0x040fe20000410000 */
[----:B------:R-:W-:Y:S01]  /*3910*/  F2FP.F16.F32.PACK_AB R47, R48, R47 ;  /* 0x0000002f302f723e */ /* 0x000fe200000000ff */
[----:B------:R2:W-:Y:S01]  /*3920*/  STG.E.U16 desc[UR8][R38.64+0x6], R15 ;  /* 0x0000060f26007986 */ /* 0x0005e2000c101508 */
[----:B------:R-:W-:Y:S01]  /*3930*/  PRMT R16, R50, 0x7632, R16 ;  /* 0x0000763232107816 */ /* 0x000fe20000000010 */
[----:B-1----:R-:W-:Y:S01]  /*3940*/  FMUL.FTZ R59, R49, R124 ;  /* 0x0000007c313b7220 */ /* 0x002fe20000410000 */
[----:B------:R-:W-:Y:S01]  /*3950*/  F2FP.F16.F32.PACK_AB R114, R57, R114 ;  /* 0x000000723972723e */ /* 0x000fe200000000ff */
[----:B------:R-:W-:Y:S01]  /*3960*/  STG.E.U16 desc[UR8][R38.64], R55 ;  /* 0x0000003726007986 */ /* 0x000fe2000c101508 */
[----:B------:R-:W-:Y:S01]  /*3970*/  F2FP.F16.F32.PACK_AB R45, R46, R45 ;  /* 0x0000002d2e2d723e */ /* 0x000fe200000000ff */
[----:B------:R-:W-:Y:S01]  /*3980*/  FMUL.FTZ R134, R49, R134 ;  /* 0x0000008631867220 */ /* 0x000fe20000410000 */
[----:B------:R-:W-:Y:S01]  /*3990*/  F2FP.F16.F32.PACK_AB R120, R59, R120 ;  /* 0x000000783b78723e */ /* 0x000fe200000000ff */
[----:B------:R-:W-:Y:S01]  /*39a0*/  STG.E.U16 desc[UR8][R38.64+0x2], R17 ;  /* 0x0000021126007986 */ /* 0x000fe2000c101508 */
[----:B0-----:R-:W-:Y:S01]  /*39b0*/  PRMT R9, R106, 0x7632, R9 ;  /* 0x000076326a097816 */ /* 0x001fe20000000009 */
[----:B------:R-:W-:Y:S01]  /*39c0*/  FMUL.FTZ R63, R49, R136 ;  /* 0x00000088313f7220 */ /* 0x000fe20000410000 */
[----:B------:R-:W-:Y:S01]  /*39d0*/  F2FP.F16.F32.PACK_AB R42, R43, R42 ;  /* 0x0000002a2b2a723e */ /* 0x000fe200000000ff */
[----:B------:R-:W-:Y:S01]  /*39e0*/  STG.E.U16 desc[UR8][R38.64+0x4], R56 ;  /* 0x0000043826007986 */ /* 0x000fe2000c101508 */
[----:B--2---:R-:W-:Y:S01]  /*39f0*/  IADD3.X R15, R13, UR7, RZ, P1, !PT ;  /* 0x000000070d0f7c10 */ /* 0x004fe20008ffe4ff */
[----:B------:R-:W-:Y:S01]  /*3a00*/  FMUL.FTZ R140, R49, R140 ;  /* 0x0000008c318c7220 */ /* 0x000fe20000410000 */
[----:B------:R-:W-:Y:S01]  /*3a10*/  PRMT R13, R47, 0x7632, R13 ;  /* 0x000076322f0d7816 */ /* 0x000fe2000000000d */
[----:B------:R0:W-:Y:S01]  /*3a20*/  STG.E.U16 desc[UR8][R52.64+0x2], R16 ;  /* 0x0000021034007986 */ /* 0x0001e2000c101508 */
[----:B------:R-:W-:Y:S01]  /*3a30*/  IADD3 R12, P1, R12, UR6, RZ ;  /* 0x000000060c0c7c10 */ /* 0x000fe2000ff3e0ff */
[----:B------:R-:W-:Y:S01]  /*3a40*/  FMUL.FTZ R49, R49, R142 ;  /* 0x0000008e31317220 */ /* 0x000fe20000410000 */
[----:B------:R-:W-:Y:S01]  /*3a50*/  F2FP.F16.F32.PACK_AB R128, R61, R128 ;  /* 0x000000803d80723e */ /* 0x000fe200000000ff */
[----:B------:R-:W-:Y:S01]  /*3a60*/  STG.E.U16 desc[UR8][R52.64], R50 ;  /* 0x0000003234007986 */ /* 0x000fe2000c101508 */
[----:B------:R-:W-:-:S02]  /*3a70*/  F2FP.F16.F32.PACK_AB R19, R44, R19 ;  /* 0x000000132c13723e */ /* 0x000fc400000000ff */
[----:B------:R-:W-:Y:S01]  /*3a80*/  F2FP.F16.F32.PACK_AB R134, R63, R134 ;  /* 0x000000863f86723e */ /* 0x000fe200000000ff */
[----:B------:R-:W-:Y:S01]  /*3a90*/  STG.E.U16 desc[UR8][R52.64+0x4], R106 ;  /* 0x0000046a34007986 */ /* 0x000fe2000c101508 */
[----:B------:R-:W-:Y:S02]  /*3aa0*/  F2FP.F16.F32.PACK_AB R20, R20, R7 ;  /* 0x000000071414723e */ /* 0x000fe400000000ff */
[----:B------:R-:W-:Y:S01]  /*3ab0*/  F2FP.F16.F32.PACK_AB R140, R49, R140 ;  /* 0x0000008c318c723e */ /* 0x000fe200000000ff */
[----:B------:R1:W-:Y:S01]  /*3ac0*/  STG.E.U16 desc[UR8][R52.64+0x6], R9 ;  /* 0x0000060934007986 */ /* 0x0003e2000c101508 */
[----:B0-----:R-:W-:-:S03]  /*3ad0*/  PRMT R16, R114, 0x7632, R16 ;  /* 0x0000763272107816 */ /* 0x001fc60000000010 */
[----:B------:R0:W-:Y:S04]  /*3ae0*/  STG.E.U16 desc[UR8][R14.64+0x2], R13 ;  /* 0x0000020d0e007986 */ /* 0x0001e8000c101508 */
[----:B------:R-:W-:Y:S04]  /*3af0*/  STG.E.U16 desc[UR8][R14.64], R47 ;  /* 0x0000002f0e007986 */ /* 0x000fe8000c101508 */
[----:B------:R-:W-:Y:S01]  /*3b00*/  STG.E.U16 desc[UR8][R14.64+0x4], R114 ;  /* 0x000004720e007986 */ /* 0x000fe2000c101508 */
[----:B-1----:R-:W-:Y:S02]  /*3b10*/  PRMT R9, R45, 0x7632, R9 ;  /* 0x000076322d097816 */ /* 0x002fe40000000009 */
[----:B0-----:R-:W-:Y:S01]  /*3b20*/  IADD3.X R13, R11, UR7, RZ, P1, !PT ;  /* 0x000000070b0d7c10 */ /* 0x001fe20008ffe4ff */
[----:B------:R0:W-:Y:S01]  /*3b30*/  STG.E.U16 desc[UR8][R14.64+0x6], R16 ;  /* 0x000006100e007986 */ /* 0x0001e2000c101508 */
[----:B------:R-:W-:-:S03]  /*3b40*/  IADD3 R10, P1, R10, UR6, RZ ;  /* 0x000000060a0a7c10 */ /* 0x000fc6000ff3e0ff */
[----:B------:R-:W-:Y:S01]  /*3b50*/  STG.E.U16 desc[UR8][R12.64], R45 ;  /* 0x0000002d0c007986 */ /* 0x000fe2000c101508 */
[----:B------:R-:W-:Y:S02]  /*3b60*/  IADD3.X R11, R8, UR7, RZ, P1, !PT ;  /* 0x00000007080b7c10 */ /* 0x000fe40008ffe4ff */
[----:B------:R-:W-:Y:S01]  /*3b70*/  IADD3 R8, P1, R6, UR6, RZ ;  /* 0x0000000606087c10 */ /* 0x000fe2000ff3e0ff */
[----:B------:R1:W-:Y:S01]  /*3b80*/  STG.E.U16 desc[UR8][R12.64+0x2], R9 ;  /* 0x000002090c007986 */ /* 0x0003e2000c101508 */
[----:B0-----:R-:W-:-:S03]  /*3b90*/  PRMT R15, R120, 0x7632, R15 ;  /* 0x00007632780f7816 */ /* 0x001fc6000000000f */
[----:B------:R-:W-:Y:S01]  /*3ba0*/  STG.E.U16 desc[UR8][R12.64+0x4], R120 ;  /* 0x000004780c007986 */ /* 0x000fe2000c101508 */
[----:B------:R-:W-:-:S03]  /*3bb0*/  PRMT R14, R42, 0x7632, R14 ;  /* 0x000076322a0e7816 */ /* 0x000fc6000000000e */
[----:B------:R0:W-:Y:S01]  /*3bc0*/  STG.E.U16 desc[UR8][R12.64+0x6], R15 ;  /* 0x0000060f0c007986 */ /* 0x0001e2000c101508 */
[----:B-1----:R-:W-:-:S03]  /*3bd0*/  IADD3.X R9, R4, UR7, RZ, P1, !PT ;  /* 0x0000000704097c10 */ /* 0x002fc60008ffe4ff */
[----:B------:R-:W-:Y:S01]  /*3be0*/  STG.E.U16 desc[UR8][R10.64], R42 ;  /* 0x0000002a0a007986 */ /* 0x000fe2000c101508 */
[----:B------:R-:W-:Y:S02]  /*3bf0*/  IADD3 R6, P1, R2, UR6, RZ ;  /* 0x0000000602067c10 */ /* 0x000fe4000ff3e0ff */
[----:B------:R-:W-:Y:S01]  /*3c00*/  PRMT R4, R19, 0x7632, R4 ;  /* 0x0000763213047816 */ /* 0x000fe20000000004 */
[----:B------:R-:W-:Y:S01]  /*3c10*/  STG.E.U16 desc[UR8][R10.64+0x2], R14 ;  /* 0x0000020e0a007986 */ /* 0x000fe2000c101508 */
[----:B------:R-:W-:Y:S02]  /*3c20*/  IADD3.X R7, R0, UR7, RZ, P1, !PT ;  /* 0x0000000700077c10 */ /* 0x000fe40008ffe4ff */
[----:B------:R-:W-:Y:S01]  /*3c30*/  PRMT R0, R20, 0x7632, R0 ;  /* 0x0000763214007816 */ /* 0x000fe20000000000 */
[----:B------:R-:W-:Y:S01]  /*3c40*/  STG.E.U16 desc[UR8][R10.64+0x4], R128 ;  /* 0x000004800a007986 */ /* 0x000fe2000c101508 */
[----:B0-----:R-:W-:Y:S02]  /*3c50*/  PRMT R13, R128, 0x7632, R13 ;  /* 0x00007632800d7816 */ /* 0x001fe4000000000d */
[----:B------:R-:W-:-:S03]  /*3c60*/  PRMT R2, R140, 0x7632, R2 ;  /* 0x000076328c027816 */ /* 0x000fc60000000002 */
        /* <DEDUP_REMOVED lines=11> */
.L_x_1480:
[----:B------:R-:W-:-:S05]  /*3d20*/  IMAD R35, R36, 0x80, R35 ;  /* 0x0000008024237824 */ /* 0x000fca00078e0223 */
[----:B------:R-:W-:-:S04]  /*3d30*/  SHF.L.U32 R22, R35, 0x5, RZ ;  /* 0x0000000523167819 */ /* 0x000fc800000006ff */
        /* <DEDUP_REMOVED lines=70> */
.L_x_1513:
[----:B------:R-:W-:Y:S01]  /*41a0*/  ISETP.GT.U32.AND P0, PT, R16, R5, PT ;  /* 0x000000051000720c */ /* 0x000fe20003f04070 */
[----:B------:R-:W-:Y:S01]  /*41b0*/  BSSY B0, `(.L_x_1497) ;  /* 0x00000a7000007945 */ /* 0x000fe20003800000 */
[----:B0---4-:R-:W-:Y:S01]  /*41c0*/  HFMA2.MMA R25, -RZ, RZ, 0, 0 ;  /* 0x00000000ff197435 */ /* 0x011fe200000001ff */
[----:B-123--:R-:W-:Y:S01]  /*41d0*/  IMAD.MOV.U32 R30, RZ, RZ, RZ ;  /* 0x000000ffff1e7224 */ /* 0x00efe200078e00ff */
        /* <DEDUP_REMOVED lines=38> */
.L_x_1500:
[----:B------:R-:W-:Y:S05]  /*4440*/  BSYNC B1 ;  /* 0x0000000000017941 */ /* 0x000fea0003800000 */
.L_x_1499:
        /* <DEDUP_REMOVED lines=18> */
.L_x_1503:
        /* <DEDUP_REMOVED lines=55> */
.L_x_1502:
[----:B------:R-:W-:Y:S05]  /*48e0*/  BSYNC B1 ;  /* 0x0000000000017941 */ /* 0x000fea0003800000 */
.L_x_1501:
        /* <DEDUP_REMOVED lines=35> */
.L_x_1505:
[----:B------:R-:W-:Y:S05]  /*4b20*/  BSYNC B1 ;  /* 0x0000000000017941 */ /* 0x000fea0003800000 */
.L_x_1504:
        /* <DEDUP_REMOVED lines=15> */
.L_x_1498:
[----:B------:R-:W-:Y:S05]  /*4c20*/  BSYNC B0 ;  /* 0x0000000000007941 */ /* 0x000fea0003800000 */
.L_x_1497:
        /* <DEDUP_REMOVED lines=39> */
.L_x_1522:
[----:B------:R-:W1:Y:S01]  /*4ea0*/  LDC.64 R26, c[0x0][0x218] ;  /* 0x00008600ff1a7b82 */ /* 0x000e620000000a00 */
[----:B------:R-:W-:Y:S01]  /*4eb0*/  ISETP.NE.AND P1, PT, R40, RZ, PT ;  /* 0x000000ff2800720c */ /* 0x000fe20003f25270 */
[----:B---3--:R-:W-:Y:S01]  /*4ec0*/  FADD.FTZ R34, R25, R34 ;  /* 0x0000002219227221 */ /* 0x008fe20000010000 */
[----:B------:R-:W-:Y:S02]  /*4ed0*/  IADD3 R25, R2, R22, RZ ;  /* 0x0000001602197210 */ /* 0x000fe40007ffe0ff */
[----:B------:R-:W-:-:S03]  /*4ee0*/  ISETP.NE.AND P2, PT, R24, 0x1, PT ;  /* 0x000000011800780c */ /* 0x000fc60003f45270 */
[----:B------:R-:W2:Y:S06]  /*4ef0*/  LDC.64 R28, c[0x0][0x220] ;  /* 0x00008800ff1c7b82 */ /* 0x000eac0000000a00 */
[----:B------:R-:W-:Y:S02]  /*4f00*/  @!P1 F2FP.F16.F32.PACK_AB R30, RZ, R31 ;  /* 0x0000001fff1e923e */ /* 0x000fe400000000ff */
[----:B------:R-:W-:Y:S01]  /*4f10*/  @!P1 F2FP.F16.F32.PACK_AB R31, RZ, R34 ;  /* 0x00000022ff1f923e */ /* 0x000fe200000000ff */
        /* <DEDUP_REMOVED lines=35> */
.L_x_1532:
[----:B----4-:R-:W-:Y:S01]  /*5150*/  FADD.FTZ R30, R25, R30 ;  /* 0x0000001e191e7221 */ /* 0x010fe20000010000 */
[----:B------:R-:W-:Y:S02]  /*5160*/  @!P1 F2FP.F16.F32.PACK_AB R25, RZ, R35 ;  /* 0x00000023ff19923e */ /* 0x000fe400000000ff */
[----:B------:R-:W-:Y:S02]  /*5170*/  ISETP.NE.AND P2, PT, R24, 0x2, PT ;  /* 0x000000021800780c */ /* 0x000fe40003f45270 */
[----:B------:R-:W-:Y:S02]  /*5180*/  PRMT R31, R25, 0x7610, R31 ;  /* 0x00007610191f7816 */ /* 0x000fe4000000001f */
[----:B------:R-:W-:Y:S02]  /*5190*/  @!P1 F2FP.F16.F32.PACK_AB R30, RZ, R30 ;  /* 0x0000001eff1e923e */ /* 0x000fe400000000ff */
        /* <DEDUP_REMOVED lines=33> */
.L_x_1542:
[----:B0-----:R-:W-:Y:S01]  /*53b0*/  FADD.FTZ R30, R25, R30 ;  /* 0x0000001e191e7221 */ /* 0x001fe20000010000 */
[----:B------:R-:W-:-:S04]  /*53c0*/  @!P1 F2FP.F16.F32.PACK_AB R25, RZ, R35 ;  /* 0x00000023ff19923e */ /* 0x000fc800000000ff */
[----:B------:R-:W-:Y:S02]  /*53d0*/  PRMT R31, R25, 0x7610, R31 ;  /* 0x00007610191f7816 */ /* 0x000fe4000000001f */
[----:B------:R-:W-:Y:S02]  /*53e0*/  @!P1 F2FP.F16.F32.PACK_AB R30, RZ, R30 ;  /* 0x0000001eff1e923e */ /* 0x000fe400000000ff */
[----:B------:R-:W-:Y:S01]  /*53f0*/  MOV R25, R18 ;  /* 0x0000001200197202 */ /* 0x000fe20000000f00 */
[----:B------:R3:W-:Y:S04]  /*5400*/  @!P1 STG.E.U16 desc[UR8][R26.64+0x50], R31 ;  /* 0x0000501f1a009986 */ /* 0x0007e8000c101508 */
[----:B------:R3:W-:Y:S02]  /*5410*/  @!P1 STG.E.U16 desc[UR8][R28.64+0x50], R30 ;  /* 0x0000501e1c009986 */ /* 0x0007e4000c101508 */
.L_x_1508:
[----:B------:R-:W-:Y:S05]  /*5420*/  BSYNC B0 ;  /* 0x0000000000007941 */ /* 0x000fea0003800000 */
.L_x_1507:
        /* <DEDUP_REMOVED lines=41> */
[----:B-----5:R-:W-:Y:S02]  /*56c0*/  MOV R46, RZ ;  /* 0x000000ff002e7202 */ /* 0x020fe40000000f00 */
[----:B-1----:R-:W-:Y:S02]  /*56d0*/  @!P0 MOV R41, R29 ;  /* 0x0000001d00298202 */ /* 0x002fe40000000f00 */
[----:B--2---:R-:W1:Y:S01]  /*56e0*/  SHFL.BFLY PT, R29, R26, 0x8, 0x101f ;  /* 0x0d101f001a1d7f89 */ /* 0x004e6200000e0000 */
[----:B----4-:R-:W-:-:S02]  /*56f0*/  @!P0 MOV R35, R33 ;  /* 0x0000002100238202 */ /* 0x010fc40000000f00 */
[----:B------:R-:W-:Y:S01]  /*5700*/  MOV R33, 0xffff ;  /* 0x0000ffff00217802 */ /* 0x000fe20000000f00 */
[----:B------:R-:W2:Y:S01]  /*5710*/  SHFL.BFLY PT, R44, R41, 0x8, 0x101f ;  /* 0x0d101f00292c7f89 */ /* 0x000ea200000e0000 */
[----:B0-----:R-:W-:Y:S01]  /*5720*/  @!P0 MOV R34, R32 ;  /* 0x0000002000228202 */ /* 0x001fe20000000f00 */
[----:B---3--:R-:W-:Y:S01]  /*5730*/  FADD.FTZ R28, R28, R27 ;  /* 0x0000001b1c1c7221 */ /* 0x008fe20000010000 */
[----:B------:R-:W-:Y:S02]  /*5740*/  MOV R32, 0xffff ;  /* 0x0000ffff00207802 */ /* 0x000fe40000000f00 */
        /* <DEDUP_REMOVED lines=67> */
[----:B------:R-:W-:Y:S01]  /*5b80*/  @!P0 F2FP.F16.F32.PACK_AB R31, RZ, R31 ;  /* 0x0000001fff1f823e */ /* 0x000fe200000000ff */
[----:B------:R-:W4:Y:S03]  /*5b90*/  SHFL.BFLY PT, R47, R46, 0x2, 0x101f ;  /* 0x0c501f002e2f7f89 */ /* 0x000f2600000e0000 */
[----:B------:R-:W-:Y:S01]  /*5ba0*/  @!P0 F2FP.F16.F32.PACK_AB R30, RZ, R30 ;  /* 0x0000001eff1e823e */ /* 0x000fe200000000ff */
[----:B-----5:R-:W-:-:S04]  /*5bb0*/  IMAD.WIDE R28, R25, 0x2, R28 ;  /* 0x00000002191c7825 */ /* 0x020fc800078e021c */
[----:B------:R-:W-:Y:S01]  /*5bc0*/  FADD.FTZ R25, R37, R34 ;  /* 0x0000002225197221 */ /* 0x000fe20000010000 */
[----:B------:R-:W-:Y:S02]  /*5bd0*/  PRMT R49, R31, 0x7610, R49 ;  /* 0x000076101f317816 */ /* 0x000fe40000000031 */
[----:B------:R-:W-:Y:S01]  /*5be0*/  PRMT R33, R30, 0x7610, R33 ;  /* 0x000076101e217816 */ /* 0x000fe20000000021 */
[----:B-1----:R-:W-:Y:S01]  /*5bf0*/  FADD.FTZ R30, R36, R35 ;  /* 0x00000023241e7221 */ /* 0x002fe20000010000 */
[----:B------:R-:W-:Y:S02]  /*5c00*/  @!P0 F2FP.F16.F32.PACK_AB R25, RZ, R25 ;  /* 0x00000019ff19823e */ /* 0x000fe400000000ff */
[----:B------:R-:W-:Y:S01]  /*5c10*/  MOV R34, 0xffff ;  /* 0x0000ffff00227802 */ /* 0x000fe20000000f00 */
[----:B--2---:R-:W-:Y:S01]  /*5c20*/  FADD.FTZ R31, R44, R41 ;  /* 0x000000292c1f7221 */ /* 0x004fe20000010000 */
[----:B------:R1:W-:Y:S01]  /*5c30*/  @!P0 STG.E.U16 desc[UR8][R26.64], R33 ;  /* 0x000000211a008986 */ /* 0x0003e2000c101508 */
[----:B------:R-:W-:Y:S01]  /*5c40*/  @!P0 F2FP.F16.F32.PACK_AB R30, RZ, R30 ;  /* 0x0000001eff1e823e */ /* 0x000fe200000000ff */
[----:B0-----:R-:W-:-:S02]  /*5c50*/  FADD.FTZ R32, R42, R43 ;  /* 0x0000002b2a207221 */ /* 0x001fc40000010000 */
[----:B------:R-:W-:Y:S01]  /*5c60*/  @!P0 F2FP.F16.F32.PACK_AB R31, RZ, R31 ;  /* 0x0000001fff1f823e */ /* 0x000fe200000000ff */
[----:B------:R-:W-:Y:S01]  /*5c70*/  @!P0 STG.E.U16 desc[UR8][R28.64], R49 ;  /* 0x000000311c008986 */ /* 0x000fe2000c101508 */
[----:B---3--:R-:W-:Y:S01]  /*5c80*/  FADD.FTZ R45, R45, R48 ;  /* 0x000000302d2d7221 */ /* 0x008fe20000010000 */
[----:B------:R-:W-:Y:S01]  /*5c90*/  @!P0 F2FP.F16.F32.PACK_AB R32, RZ, R32 ;  /* 0x00000020ff20823e */ /* 0x000fe200000000ff */
        /* <DEDUP_REMOVED lines=10> */
.L_x_1576:
[----:B-12---:R-:W-:Y:S01]  /*5d40*/  FADD.FTZ R30, R46, R25 ;  /* 0x000000192e1e7221 */ /* 0x006fe20000010000 */
[----:B------:R-:W-:-:S04]  /*5d50*/  @!P0 F2FP.F16.F32.PACK_AB R25, RZ, R34 ;  /* 0x00000022ff19823e */ /* 0x000fc800000000ff */
[----:B------:R-:W-:Y:S01]  /*5d60*/  @!P0 F2FP.F16.F32.PACK_AB R30, RZ, R30 ;  /* 0x0000001eff1e823e */ /* 0x000fe200000000ff */
[----:B------:R4:W-:Y:S04]  /*5d70*/  @!P0 STG.E.U16 desc[UR8][R26.64+0x78], R25 ;  /* 0x000078191a008986 */ /* 0x0009e8000c101508 */
[----:B------:R4:W-:Y:S02]  /*5d80*/  @!P0 STG.E.U16 desc[UR8][R28.64+0x78], R30 ;  /* 0x0000781e1c008986 */ /* 0x0009e4000c101508 */
.L_x_1506:
[----:B------:R-:W-:Y:S05]  /*5d90*/  WARPSYNC.ALL ;  /* 0x0000000000007948 */ /* 0x000fea0003800000 */
[----:B------:R-:W-:Y:S01]  /*5da0*/  BAR.SYNC.DEFER_BLOCKING 0x0 ;  /* 0x0000000000007b1d */ /* 0x000fe20000010000 */
[C---:B------:R-:W-:Y:S02]  /*5db0*/  ISETP.GE.AND P0, PT, R22.reuse, -0xec0, PT ;  /* 0xfffff1401600780c */ /* 0x040fe40003f06270 */
[----:B------:R-:W-:-:S11]  /*5dc0*/  IADD3 R22, R22, 0x1000, RZ ;  /* 0x0000100016167810 */ /* 0x000fd60007ffe0ff */
[----:B------:R-:W-:Y:S05]  /*5dd0*/  @!P0 BRA `(.L_x_1513) ;  /* 0xffffffe000f08947 */ /* 0x000fea000383ffff */
[----:B------:R-:W-:Y:S05]  /*5de0*/  EXIT ;  /* 0x000000000000794d */ /* 0x000fea0003800000 */
.L_x_1509:
[----:B-1----:R-:W-:Y:S01]  /*5df0*/  MOV R52, R25 ;  /* 0x0000001900347202 */ /* 0x002fe20000000f00 */
[----:B------:R-:W-:Y:S01]  /*5e00*/  IMAD.MOV.U32 R54, RZ, RZ, 0x101f ;  /* 0x0000101fff367424 */ /* 0x000fe200078e00ff */
[----:B------:R-:W-:Y:S02]  /*5e10*/  MOV R53, 0x8 ;  /* 0x0000000800357802 */ /* 0x000fe40000000f00 */
[----:B------:R-:W-:-:S07]  /*5e20*/  MOV R51, 0xffff ;  /* 0x0000ffff00337802 */ /* 0x000fce0000000f00 */
[----:B0-2---:R-:W-:Y:S05]  /*5e30*/  WARPSYNC.COLLECTIVE R51, `(.L_x_1514) ;  /* 0x0000000033087348 */ /* 0x005fea0003c00000 */
[----:B------:R1:W3:Y:S02]  /*5e40*/  SHFL.BFLY P2, R49, R52, R53, R54 ;  /* 0x0c00003534317389 */ /* 0x0002e40000040036 */
[----:B0123--:R-:W-:Y:S01]  /*5e50*/  ENDCOLLECTIVE ;  /* 0x000000000000791b */ /* 0x00ffe20003800000 */
.L_x_1514:
[----:B------:R-:W-:Y:S02]  /*5e60*/  MOV R52, R26 ;  /* 0x0000001a00347202 */ /* 0x000fe40000000f00 */
[----:B------:R-:W-:-:S07]  /*5e70*/  MOV R28, R49 ;  /* 0x00000031001c7202 */ /* 0x000fce0000000f00 */
[----:B------:R-:W-:Y:S05]  /*5e80*/  WARPSYNC.COLLECTIVE R51, `(.L_x_1515) ;  /* 0x0000000033087348 */ /* 0x000fea0003c00000 */
[----:B------:R0:W1:Y:S02]  /*5e90*/  SHFL.BFLY P2, R49, R52, R53, R54 ;  /* 0x0c00003534317389 */ /* 0x0000640000040036 */
[----:B01----:R-:W-:Y:S01]  /*5ea0*/  ENDCOLLECTIVE ;  /* 0x000000000000791b */ /* 0x003fe20003800000 */
.L_x_1515:
[----:B------:R-:W-:-:S05]  /*5eb0*/  FADD.FTZ R28, R28, R25 ;  /* 0x000000191c1c7221 */ /* 0x000fca0000010000 */
[----:B------:R-:W-:Y:S02]  /*5ec0*/  MOV R52, R28 ;  /* 0x0000001c00347202 */ /* 0x000fe40000000f00 */
[----:B------:R-:W-:Y:S02]  /*5ed0*/  MOV R53, 0x4 ;  /* 0x0000000400357802 */ /* 0x000fe40000000f00 */
[----:B------:R-:W-:-:S07]  /*5ee0*/  MOV R27, R49 ;  /* 0x00000031001b7202 */ /* 0x000fce0000000f00 */
[----:B------:R-:W-:Y:S05]  /*5ef0*/  WARPSYNC.COLLECTIVE R51, `(.L_x_1516) ;  /* 0x0000000033087348 */ /* 0x000fea0003c00000 */
[----:B------:R0:W1:Y:S02]  /*5f00*/  SHFL.BFLY P2, R49, R52, R53, R54 ;  /* 0x0c00003534317389 */ /* 0x0000640000040036 */
[----:B01----:R-:W-:Y:S01]  /*5f10*/  ENDCOLLECTIVE ;  /* 0x000000000000791b */ /* 0x003fe20003800000 */
.L_x_1516:
[----:B------:R-:W-:-:S05]  /*5f20*/  FADD.FTZ R27, R27, R26 ;  /* 0x0000001a1b1b7221 */ /* 0x000fca0000010000 */
[----:B------:R-:W-:Y:S02]  /*5f30*/  MOV R52, R27 ;  /* 0x0000001b00347202 */ /* 0x000fe40000000f00 */
[----:B------:R-:W-:-:S07]  /*5f40*/  MOV R29, R49 ;  /* 0x00000031001d7202 */ /* 0x000fce0000000f00 */
[----:B------:R-:W-:Y:S05]  /*5f50*/  WARPSYNC.COLLECTIVE R51, `(.L_x_1517) ;  /* 0x0000000033087348 */ /* 0x000fea0003c00000 */
[----:B------:R0:W1:Y:S02]  /*5f60*/  SHFL.BFLY P2, R49, R52, R53, R54 ;  /* 0x0c00003534317389 */ /* 0x0000640000040036 */
[----:B01----:R-:W-:Y:S01]  /*5f70*/  ENDCOLLECTIVE ;  /* 0x000000000000791b */ /* 0x003fe20003800000 */
.L_x_1517:
[----:B------:R-:W-:-:S05]  /*5f80*/  FADD.FTZ R29, R28, R29 ;  /* 0x0000001d1c1d7221 */ /* 0x000fca0000010000 */
[----:B------:R-:W-:Y:S02]  /*5f90*/  MOV R52, R29 ;  /* 0x0000001d00347202 */ /* 0x000fe40000000f00 */
[----:B------:R-:W-:Y:S02]  /*5fa0*/  MOV R53, 0x2 ;  /* 0x0000000200357802 */ /* 0x000fe40000000f00 */
[----:B------:R-:W-:-:S07]  /*5fb0*/  MOV R30, R49 ;  /* 0x00000031001e7202 */ /* 0x000fce0000000f00 */
[----:B------:R-:W-:Y:S05]  /*5fc0*/  WARPSYNC.COLLECTIVE R51, `(.L_x_1518) ;  /* 0x0000000033087348 */ /* 0x000fea0003c00000 */
[----:B------:R0:W1:Y:S02]  /*5fd0*/  SHFL.BFLY P2, R49, R52, R53, R54 ;  /* 0x0c00003534317389 */ /* 0x0000640000040036 */
[----:B01----:R-:W-:Y:S01]  /*5fe0*/  ENDCOLLECTIVE ;  /* 0x000000000000791b */ /* 0x003fe20003800000 */
.L_x_1518:
[----:B------:R-:W-:-:S05]  /*5ff0*/  FADD.FTZ R30, R27, R30 ;  /* 0x0000001e1b1e7221 */ /* 0x000fca0000010000 */
[----:B------:R-:W-:Y:S02]  /*6000*/  MOV R52, R30 ;  /* 0x0000001e00347202 */ /* 0x000fe40000000f00 */
[----:B------:R-:W-:-:S07]  /*6010*/  MOV R32, R49 ;  /* 0x0000003100207202 */ /* 0x000fce0000000f00 */
[----:B------:R-:W-:Y:S05]  /*6020*/  WARPSYNC.COLLECTIVE R51, `(.L_x_1519) ;  /* 0x0000000033087348 */ /* 0x000fea0003c00000 */
[----:B------:R0:W1:Y:S02]  /*6030*/  SHFL.BFLY P2, R49, R52, R53, R54 ;  /* 0x0c00003534317389 */ /* 0x0000640000040036 */
[----:B01----:R-:W-:Y:S01]  /*6040*/  ENDCOLLECTIVE ;  /* 0x000000000000791b */ /* 0x003fe20003800000 */
.L_x_1519:
[----:B------:R-:W-:-:S05]  /*6050*/  FADD.FTZ R32, R29, R32 ;  /* 0x000000201d207221 */ /* 0x000fca0000010000 */
[----:B------:R-:W-:Y:S02]  /*6060*/  MOV R52, R32 ;  /* 0x0000002000347202 */ /* 0x000fe40000000f00 */
[----:B------:R-:W-:Y:S02]  /*6070*/  MOV R53, 0x1 ;  /* 0x0000000100357802 */ /* 0x000fe40000000f00 */
[----:B------:R-:W-:-:S07]  /*6080*/  MOV R25, R49 ;  /* 0x0000003100197202 */ /* 0x000fce0000000f00 */
[----:B------:R-:W-:Y:S05]  /*6090*/  WARPSYNC.COLLECTIVE R51, `(.L_x_1520) ;  /* 0x0000000033087348 */ /* 0x000fea0003c00000 */
[----:B------:R0:W1:Y:S02]  /*60a0*/  SHFL.BFLY P2, R49, R52, R53, R54 ;  /* 0x0c00003534317389 */ /* 0x0000640000040036 */
[----:B01----:R-:W-:Y:S01]  /*60b0*/  ENDCOLLECTIVE ;  /* 0x000000000000791b */ /* 0x003fe20003800000 */
.L_x_1520:
[----:B------:R-:W-:-:S05]  /*60c0*/  FADD.FTZ R25, R30, R25 ;  /* 0x000000191e197221 */ /* 0x000fca0000010000 */
[----:B------:R-:W-:Y:S02]  /*60d0*/  MOV R52, R25 ;  /* 0x0000001900347202 */ /* 0x000fe40000000f00 */
[----:B------:R-:W-:-:S07]  /*60e0*/  MOV R31, R49 ;  /* 0x00000031001f7202 */ /* 0x000fce0000000f00 */
[----:B------:R-:W-:Y:S05]  /*60f0*/  WARPSYNC.COLLECTIVE R51, `(.L_x_1521) ;  /* 0x0000000033087348 */ /* 0x000fea0003c00000 */
[----:B------:R0:W1:Y:S02]  /*6100*/  SHFL.BFLY P2, R49, R52, R53, R54 ;  /* 0x0c00003534317389 */ /* 0x0000640000040036 */
[----:B01----:R-:W-:Y:S01]  /*6110*/  ENDCOLLECTIVE ;  /* 0x000000000000791b */ /* 0x003fe20003800000 */
.L_x_1521:
[----:B------:R-:W-:Y:S01]  /*6120*/  FADD.FTZ R31, R32, R31 ;  /* 0x0000001f201f7221 */ /* 0x000fe20000010000 */
[----:B------:R-:W-:Y:S01]  /*6130*/  MOV R34, R49 ;  /* 0x0000003100227202 */ /* 0x000fe20000000f00 */
[----:B------:R-:W-:Y:S06]  /*6140*/  BRA `(.L_x_1522) ;  /* 0xffffffec00547947 */ /* 0x000fec000383ffff */
.L_x_1510:
        /* <DEDUP_REMOVED lines=8> */
.L_x_1524:
[----:B------:R-:W-:Y:S05]  /*61d0*/  BSYNC B1 ;  /* 0x0000000000017941 */ /* 0x000fea0003800000 */
.L_x_1523:
[----:B------:R-:W-:Y:S01]  /*61e0*/  HFMA2.MMA R53, -RZ, RZ, 0, 4.76837158203125e-07 ;  /* 0x00000008ff357435 */ /* 0x000fe200000001ff */
[----:B------:R-:W-:Y:S01]  /*61f0*/  MOV R52, R30 ;  /* 0x0000001e00347202 */ /* 0x000fe20000000f00 */
[----:B------:R-:W-:Y:S01]  /*6200*/  IMAD.MOV.U32 R32, RZ, RZ, R49 ;  /* 0x000000ffff207224 */ /* 0x000fe200078e0031 */
[----:B------:R-:W-:Y:S02]  /*6210*/  MOV R54, 0x101f ;  /* 0x0000101f00367802 */ /* 0x000fe40000000f00 */
[----:B------:R-:W-:Y:S01]  /*6220*/  MOV R51, 0xffff ;  /* 0x0000ffff00337802 */ /* 0x000fe20000000f00 */
[----:B------:R-:W-:-:S07]  /*6230*/  FADD.FTZ R32, R32, R25 ;  /* 0x0000001920207221 */ /* 0x000fce0000010000 */
[----:B------:R-:W-:Y:S05]  /*6240*/  WARPSYNC.COLLECTIVE R51, `(.L_x_1525) ;  /* 0x0000000033087348 */ /* 0x000fea0003c00000 */
[----:B------:R0:W1:Y:S02]  /*6250*/  SHFL.BFLY P2, R49, R52, R53, R54 ;  /* 0x0c00003534317389 */ /* 0x0000640000040036 */
[----:B01----:R-:W-:Y:S01]  /*6260*/  ENDCOLLECTIVE ;  /* 0x000000000000791b */ /* 0x003fe20003800000 */
.L_x_1525:
[----:B------:R-:W-:Y:S01]  /*6270*/  HFMA2.MMA R53, -RZ, RZ, 0, 2.384185791015625e-07 ;  /* 0x00000004ff357435 */ /* 0x000fe200000001ff */
[----:B------:R-:W-:Y:S02]  /*6280*/  MOV R52, R32 ;  /* 0x0000002000347202 */ /* 0x000fe40000000f00 */
[----:B------:R-:W-:-:S08]  /*6290*/  MOV R31, R49 ;  /* 0x00000031001f7202 */ /* 0x000fd00000000f00 */
[----:B------:R-:W-:Y:S05]  /*62a0*/  WARPSYNC.COLLECTIVE R51, `(.L_x_1526) ;  /* 0x0000000033087348 */ /* 0x000fea0003c00000 */
[----:B------:R0:W1:Y:S02]  /*62b0*/  SHFL.BFLY P2, R49, R52, R53, R54 ;  /* 0x0c00003534317389 */ /* 0x0000640000040036 */
[----:B01----:R-:W-:Y:S01]  /*62c0*/  ENDCOLLECTIVE ;  /* 0x000000000000791b */ /* 0x003fe20003800000 */
.L_x_1526:
[----:B------:R-:W-:-:S05]  /*62d0*/  FADD.FTZ R31, R31, R30 ;  /* 0x0000001e1f1f7221 */ /* 0x000fca0000010000 */
[----:B------:R-:W-:Y:S02]  /*62e0*/  MOV R52, R31 ;  /* 0x0000001f00347202 */ /* 0x000fe40000000f00 */
[----:B------:R-:W-:-:S07]  /*62f0*/  MOV R33, R49 ;  /* 0x0000003100217202 */ /* 0x000fce0000000f00 */
[----:B------:R-:W-:Y:S05]  /*6300*/  WARPSYNC.COLLECTIVE R51, `(.L_x_1527) ;  /* 0x0000000033087348 */ /* 0x000fea0003c00000 */
[----:B------:R0:W1:Y:S02]  /*6310*/  SHFL.BFLY P2, R49, R52, R53, R54 ;  /* 0x0c00003534317389 */ /* 0x0000640000040036 */
[----:B01----:R-:W-:Y:S01]  /*6320*/  ENDCOLLECTIVE ;  /* 0x000000000000791b */ /* 0x003fe20003800000 */
.L_x_1527:
[----:B------:R-:W-:Y:S01]  /*6330*/  FADD.FTZ R33, R32, R33 ;  /* 0x0000002120217221 */ /* 0x000fe20000010000 */
[----:B------:R-:W-:-:S04]  /*6340*/  HFMA2.MMA R53, -RZ, RZ, 0, 1.1920928955078125e-07 ;  /* 0x00000002ff357435 */ /* 0x000fc800000001ff */
[----:B------:R-:W-:Y:S02]  /*6350*/  MOV R52, R33 ;  /* 0x0000002100347202 */ /* 0x000fe40000000f00 */
[----:B------:R-:W-:-:S07]  /*6360*/  MOV R34, R49 ;  /* 0x0000003100227202 */ /* 0x000fce0000000f00 */
[----:B------:R-:W-:Y:S05]  /*6370*/  WARPSYNC.COLLECTIVE R51, `(.L_x_1528) ;  /* 0x0000000033087348 */ /* 0x000fea0003c00000 */
[----:B------:R0:W1:Y:S02]  /*6380*/  SHFL.BFLY P2, R49, R52, R53, R54 ;  /* 0x0c00003534317389 */ /* 0x0000640000040036 */
[----:B01----:R-:W-:Y:S01]  /*6390*/  ENDCOLLECTIVE ;  /* 0x000000000000791b */ /* 0x003fe20003800000 */
.L_x_1528:
[----:B------:R-:W-:-:S05]  /*63a0*/  FADD.FTZ R34, R31, R34 ;  /* 0x000000221f227221 */ /* 0x000fca0000010000 */
[----:B------:R-:W-:Y:S02]  /*63b0*/  MOV R52, R34 ;  /* 0x0000002200347202 */ /* 0x000fe40000000f00 */
[----:B------:R-:W-:-:S07]  /*63c0*/  MOV R36, R49 ;  /* 0x0000003100247202 */ /* 0x000fce0000000f00 */
[----:B------:R-:W-:Y:S05]  /*63d0*/  WARPSYNC.COLLECTIVE R51, `(.L_x_1529) ;  /* 0x0000000033087348 */ /* 0x000fea0003c00000 */
[----:B------:R0:W1:Y:S02]  /*63e0*/  SHFL.BFLY P2, R49, R52, R53, R54 ;  /* 0x0c00003534317389 */ /* 0x0000640000040036 */
[----:B01----:R-:W-:Y:S01]  /*63f0*/  ENDCOLLECTIVE ;  /* 0x000000000000791b */ /* 0x003fe20003800000 */
.L_x_1529:
[----:B------:R-:W-:Y:S01]  /*6400*/  FADD.FTZ R36, R33, R36 ;  /* 0x0000002421247221 */ /* 0x000fe20000010000 */
[----:B------:R-:W-:-:S04]  /*6410*/  HFMA2.MMA R53, -RZ, RZ, 0, 5.9604644775390625e-08 ;  /* 0x00000001ff357435 */ /* 0x000fc800000001ff */
[----:B------:R-:W-:Y:S02]  /*6420*/  MOV R52, R36 ;  /* 0x0000002400347202 */ /* 0x000fe40000000f00 */
[----:B------:R-:W-:-:S07]  /*6430*/  MOV R25, R49 ;  /* 0x0000003100197202 */ /* 0x000fce0000000f00 */
[----:B------:R-:W-:Y:S05]  /*6440*/  WARPSYNC.COLLECTIVE R51, `(.L_x_1530) ;  /* 0x0000000033087348 */ /* 0x000fea0003c00000 */
[----:B------:R0:W1:Y:S02]  /*6450*/  SHFL.BFLY P2, R49, R52, R53, R54 ;  /* 0x0c00003534317389 */ /* 0x0000640000040036 */
[----:B01----:R-:W-:Y:S01]  /*6460*/  ENDCOLLECTIVE ;  /* 0x000000000000791b */ /* 0x003fe20003800000 */
.L_x_1530:
[----:B------:R-:W-:-:S05]  /*6470*/  FADD.FTZ R25, R34, R25 ;  /* 0x0000001922197221 */ /* 0x000fca0000010000 */
[----:B------:R-:W-:Y:S02]  /*6480*/  MOV R52, R25 ;  /* 0x0000001900347202 */ /* 0x000fe40000000f00 */
[----:B------:R-:W-:-:S07]  /*6490*/  MOV R35, R49 ;  /* 0x0000003100237202 */ /* 0x000fce0000000f00 */
[----:B------:R-:W-:Y:S05]  /*64a0*/  WARPSYNC.COLLECTIVE R51, `(.L_x_1531) ;  /* 0x0000000033087348 */ /* 0x000fea0003c00000 */
[----:B------:R0:W1:Y:S02]  /*64b0*/  SHFL.BFLY P2, R49, R52, R53, R54 ;  /* 0x0c00003534317389 */ /* 0x0000640000040036 */
[----:B01----:R-:W-:Y:S01]  /*64c0*/  ENDCOLLECTIVE ;  /* 0x000000000000791b */ /* 0x003fe20003800000 */
.L_x_1531:
[----:B------:R-:W-:Y:S01]  /*64d0*/  FADD.FTZ R35, R36, R35 ;  /* 0x0000002324237221 */ /* 0x000fe20000010000 */
[----:B------:R-:W-:Y:S01]  /*64e0*/  MOV R30, R49 ;  /* 0x00000031001e7202 */ /* 0x000fe20000000f00 */
[----:B------:R-:W-:Y:S06]  /*64f0*/  BRA `(.L_x_1532) ;  /* 0xffffffec00147947 */ /* 0x000fec000383ffff */
.L_x_1511:
        /* <DEDUP_REMOVED lines=8> */
.L_x_1534:
[----:B------:R-:W-:Y:S05]  /*6580*/  BSYNC B1 ;  /* 0x0000000000017941 */ /* 0x000fea0003800000 */
.L_x_1533:
        /* <DEDUP_REMOVED lines=8> */
.L_x_1535:
[----:B------:R-:W-:Y:S01]  /*6610*/  FADD.FTZ R32, R32, R25 ;  /* 0x0000001920207221 */ /* 0x000fe20000010000 */
[----:B------:R-:W-:-:S04]  /*6620*/  HFMA2.MMA R53, -RZ, RZ, 0, 2.384185791015625e-07 ;  /* 0x00000004ff357435 */ /* 0x000fc800000001ff */
[----:B------:R-:W-:Y:S02]  /*6630*/  MOV R52, R32 ;  /* 0x0000002000347202 */ /* 0x000fe40000000f00 */
[----:B------:R-:W-:-:S07]  /*6640*/  MOV R31, R49 ;  /* 0x00000031001f7202 */ /* 0x000fce0000000f00 */
[----:B------:R-:W-:Y:S05]  /*6650*/  WARPSYNC.COLLECTIVE R51, `(.L_x_1536) ;  /* 0x0000000033087348 */ /* 0x000fea0003c00000 */
[----:B------:R0:W1:Y:S02]  /*6660*/  SHFL.BFLY P2, R49, R52, R53, R54 ;  /* 0x0c00003534317389 */ /* 0x0000640000040036 */
[----:B01----:R-:W-:Y:S01]  /*6670*/  ENDCOLLECTIVE ;  /* 0x000000000000791b */ /* 0x003fe20003800000 */
.L_x_1536:
[----:B------:R-:W-:-:S05]  /*6680*/  FADD.FTZ R31, R31, R30 ;  /* 0x0000001e1f1f7221 */ /* 0x000fca0000010000 */
[----:B------:R-:W-:Y:S02]  /*6690*/  MOV R52, R31 ;  /* 0x0000001f00347202 */ /* 0x000fe40000000f00 */
[----:B------:R-:W-:-:S07]  /*66a0*/  MOV R33, R49 ;  /* 0x0000003100217202 */ /* 0x000fce0000000f00 */
[----:B------:R-:W-:Y:S05]  /*66b0*/  WARPSYNC.COLLECTIVE R51, `(.L_x_1537) ;  /* 0x0000000033087348 */ /* 0x000fea0003c00000 */
[----:B------:R0:W1:Y:S02]  /*66c0*/  SHFL.BFLY P2, R49, R52, R53, R54 ;  /* 0x0c00003534317389 */ /* 0x0000640000040036 */
[----:B01----:R-:W-:Y:S01]  /*66d0*/  ENDCOLLECTIVE ;  /* 0x000000000000791b */ /* 0x003fe20003800000 */
.L_x_1537:
[----:B------:R-:W-:Y:S01]  /*66e0*/  FADD.FTZ R33, R32, R33 ;  /* 0x0000002120217221 */ /* 0x000fe20000010000 */
[----:B------:R-:W-:-:S04]  /*66f0*/  HFMA2.MMA R53, -RZ, RZ, 0, 1.1920928955078125e-07 ;  /* 0x00000002ff357435 */ /* 0x000fc800000001ff */
[----:B------:R-:W-:Y:S02]  /*6700*/  MOV R52, R33 ;  /* 0x0000002100347202 */ /* 0x000fe40000000f00 */
[----:B------:R-:W-:-:S07]  /*6710*/  MOV R34, R49 ;  /* 0x0000003100227202 */ /* 0x000fce0000000f00 */
[----:B------:R-:W-:Y:S05]  /*6720*/  WARPSYNC.COLLECTIVE R51, `(.L_x_1538) ;  /* 0x0000000033087348 */ /* 0x000fea0003c00000 */
[----:B------:R0:W1:Y:S02]  /*6730*/  SHFL.BFLY P2, R49, R52, R53, R54 ;  /* 0x0c00003534317389 */ /* 0x0000640000040036 */
[----:B01----:R-:W-:Y:S01]  /*6740*/  ENDCOLLECTIVE ;  /* 0x000000000000791b */ /* 0x003fe20003800000 */
.L_x_1538:
[----:B------:R-:W-:-:S05]  /*6750*/  FADD.FTZ R34, R31, R34 ;  /* 0x000000221f227221 */ /* 0x000fca0000010000 */
[----:B------:R-:W-:Y:S02]  /*6760*/  MOV R52, R34 ;  /* 0x0000002200347202 */ /* 0x000fe40000000f00 */
[----:B------:R-:W-:-:S07]  /*6770*/  MOV R36, R49 ;  /* 0x0000003100247202 */ /* 0x000fce0000000f00 */
[----:B------:R-:W-:Y:S05]  /*6780*/  WARPSYNC.COLLECTIVE R51, `(.L_x_1539) ;  /* 0x0000000033087348 */ /* 0x000fea0003c00000 */
[----:B------:R0:W1:Y:S02]  /*6790*/  SHFL.BFLY P2, R49, R52, R53, R54 ;  /* 0x0c00003534317389 */ /* 0x0000640000040036 */
[----:B01----:R-:W-:Y:S01]  /*67a0*/  ENDCOLLECTIVE ;  /* 0x000000000000791b */ /* 0x003fe20003800000 */
.L_x_1539:
[----:B------:R-:W-:Y:S01]  /*67b0*/  FADD.FTZ R36, R33, R36 ;  /* 0x0000002421247221 */ /* 0x000fe20000010000 */
[----:B------:R-:W-:-:S04]  /*67c0*/  HFMA2.MMA R53, -RZ, RZ, 0, 5.9604644775390625e-08 ;  /* 0x00000001ff357435 */ /* 0x000fc800000001ff */
[----:B------:R-:W-:Y:S02]  /*67d0*/  MOV R52, R36 ;  /* 0x0000002400347202 */ /* 0x000fe40000000f00 */
[----:B------:R-:W-:-:S07]  /*67e0*/  MOV R25, R49 ;  /* 0x0000003100197202 */ /* 0x000fce0000000f00 */
[----:B------:R-:W-:Y:S05]  /*67f0*/  WARPSYNC.COLLECTIVE R51, `(.L_x_1540) ;  /* 0x0000000033087348 */ /* 0x000fea0003c00000 */
[----:B------:R0:W1:Y:S02]  /*6800*/  SHFL.BFLY P2, R49, R52, R53, R54 ;  /* 0x0c00003534317389 */ /* 0x0000640000040036 */
[----:B01----:R-:W-:Y:S01]  /*6810*/  ENDCOLLECTIVE ;  /* 0x000000000000791b */ /* 0x003fe20003800000 */
.L_x_1540:
[----:B------:R-:W-:-:S05]  /*6820*/  FADD.FTZ R25, R34, R25 ;  /* 0x0000001922197221 */ /* 0x000fca0000010000 */
[----:B------:R-:W-:Y:S02]  /*6830*/  MOV R52, R25 ;  /* 0x0000001900347202 */ /* 0x000fe40000000f00 */
[----:B------:R-:W-:-:S07]  /*6840*/  MOV R35, R49 ;  /* 0x0000003100237202 */ /* 0x000fce0000000f00 */
[----:B------:R-:W-:Y:S05]  /*6850*/  WARPSYNC.COLLECTIVE R51, `(.L_x_1541) ;  /* 0x0000000033087348 */ /* 0x000fea0003c00000 */
[----:B------:R0:W1:Y:S02]  /*6860*/  SHFL.BFLY P2, R49, R52, R53, R54 ;  /* 0x0c00003534317389 */ /* 0x0000640000040036 */
[----:B01----:R-:W-:Y:S01]  /*6870*/  ENDCOLLECTIVE ;  /* 0x000000000000791b */ /* 0x003fe20003800000 */
.L_x_1541:
[----:B------:R-:W-:Y:S01]  /*6880*/  FADD.FTZ R35, R36, R35 ;  /* 0x0000002324237221 */ /* 0x000fe20000010000 */
[----:B------:R-:W-:Y:S01]  /*6890*/  MOV R30, R49 ;  /* 0x00000031001e7202 */ /* 0x000fe20000000f00 */
[----:B------:R-:W-:Y:S06]  /*68a0*/  BRA `(.L_x_1542) ;  /* 0xffffffe800c07947 */ /* 0x000fec000383ffff */
.L_x_1512:
        /* <DEDUP_REMOVED lines=8> */
.L_x_1544:
[----:B------:R-:W-:Y:S05]  /*6930*/  BSYNC B0 ;  /* 0x0000000000007941 */ /* 0x000fea0003800000 */
.L_x_1543:
        /* <DEDUP_REMOVED lines=11> */
.L_x_1545:
        /* <DEDUP_REMOVED lines=19> */
.L_x_1546:
        /* <DEDUP_REMOVED lines=8> */
.L_x_1547:
        /* <DEDUP_REMOVED lines=11> */
.L_x_1548:
[----:B------:R-:W-:-:S05]  /*6c50*/  FADD.FTZ R27, R28, R27 ;  /* 0x0000001b1c1b7221 */ /* 0x000fca0000010000 */
[----:B------:R-:W-:Y:S02]  /*6c60*/  MOV R52, R27 ;  /* 0x0000001b00347202 */ /* 0x000fe40000000f00 */
[----:B------:R-:W-:-:S07]  /*6c70*/  MOV R29, R49 ;  /* 0x00000031001d7202 */ /* 0x000fce0000000f00 */
[----:B------:R-:W-:Y:S05]  /*6c80*/  WARPSYNC.COLLECTIVE R51, `(.L_x_1549) ;  /* 0x0000000033087348 */ /* 0x000fea0003c00000 */
[----:B------:R0:W1:Y:S02]  /*6c90*/  SHFL.BFLY P2, R49, R52, R53, R54 ;  /* 0x0c00003534317389 */ /* 0x0000640000040036 */
[----:B01----:R-:W-:Y:S01]  /*6ca0*/  ENDCOLLECTIVE ;  /* 0x000000000000791b */ /* 0x003fe20003800000 */
.L_x_1549:
        /* <DEDUP_REMOVED lines=8> */
.L_x_1550:
        /* <DEDUP_REMOVED lines=13> */
.L_x_1551:
        /* <DEDUP_REMOVED lines=8> */
.L_x_1552:
        /* <DEDUP_REMOVED lines=10> */
.L_x_1553:
[----:B------:R-:W-:Y:S01]  /*6f20*/  @!P0 F2FP.F16.F32.PACK_AB R30, RZ, R30 ;  /* 0x0000001eff1e823e */ /* 0x000fe200000000ff */
[----:B------:R-:W-:Y:S01]  /*6f30*/  FADD.FTZ R37, R37, R34 ;  /* 0x0000002225257221 */ /* 0x000fe20000010000 */
[----:B------:R-:W-:Y:S01]  /*6f40*/  @!P0 F2FP.F16.F32.PACK_AB R31, RZ, R31 ;  /* 0x0000001fff1f823e */ /* 0x000fe200000000ff */
        /* <DEDUP_REMOVED lines=9> */
.L_x_1554:
[----:B------:R-:W-:-:S05]  /*6fe0*/  FADD.FTZ R36, R36, R35 ;  /* 0x0000002324247221 */ /* 0x000fca0000010000 */
[----:B------:R-:W-:Y:S02]  /*6ff0*/  MOV R52, R36 ;  /* 0x0000002400347202 */ /* 0x000fe40000000f00 */
[----:B------:R-:W-:-:S07]  /*7000*/  MOV R34, R49 ;  /* 0x0000003100227202 */ /* 0x000fce0000000f00 */
[----:B------:R-:W-:Y:S05]  /*7010*/  WARPSYNC.COLLECTIVE R51, `(.L_x_1555) ;  /* 0x0000000033087348 */ /* 0x000fea0003c00000 */
[----:B------:R0:W1:Y:S02]  /*7020*/  SHFL.BFLY P2, R49, R52, R53, R54 ;  /* 0x0c00003534317389 */ /* 0x0000640000040036 */
[----:B01----:R-:W-:Y:S01]  /*7030*/  ENDCOLLECTIVE ;  /* 0x000000000000791b */ /* 0x003fe20003800000 */
.L_x_1555:
[----:B------:R-:W-:Y:S01]  /*7040*/  FADD.FTZ R34, R37, R34 ;  /* 0x0000002225227221 */ /* 0x000fe20000010000 */
[----:B------:R-:W-:-:S04]  /*7050*/  HFMA2.MMA R53, -RZ, RZ, 0, 1.1920928955078125e-07 ;  /* 0x00000002ff357435 */ /* 0x000fc800000001ff */
[----:B------:R-:W-:Y:S02]  /*7060*/  MOV R52, R34 ;  /* 0x0000002200347202 */ /* 0x000fe40000000f00 */
[----:B------:R-:W-:-:S07]  /*7070*/  MOV R35, R49 ;  /* 0x0000003100237202 */ /* 0x000fce0000000f00 */
[----:B------:R-:W-:Y:S05]  /*7080*/  WARPSYNC.COLLECTIVE R51, `(.L_x_1556) ;  /* 0x0000000033087348 */ /* 0x000fea0003c00000 */
[----:B------:R0:W1:Y:S02]  /*7090*/  SHFL.BFLY P2, R49, R52, R53, R54 ;  /* 0x0c00003534317389 */ /* 0x0000640000040036 */
[----:B01----:R-:W-:Y:S01]  /*70a0*/  ENDCOLLECTIVE ;  /* 0x000000000000791b */ /* 0x003fe20003800000 */
.L_x_1556:
[----:B------:R-:W-:-:S05]  /*70b0*/  FADD.FTZ R35, R36, R35 ;  /* 0x0000002324237221 */ /* 0x000fca0000010000 */
[----:B------:R-:W-:Y:S02]  /*70c0*/  MOV R52, R35 ;  /* 0x0000002300347202 */ /* 0x000fe40000000f00 */
[----:B------:R-:W-:-:S07]  /*70d0*/  MOV R37, R49 ;  /* 0x0000003100257202 */ /* 0x000fce0000000f00 */
[----:B------:R-:W-:Y:S05]  /*70e0*/  WARPSYNC.COLLECTIVE R51, `(.L_x_1557) ;  /* 0x0000000033087348 */ /* 0x000fea0003c00000 */
[----:B------:R0:W1:Y:S02]  /*70f0*/  SHFL.BFLY P2, R49, R52, R53, R54 ;  /* 0x0c00003534317389 */ /* 0x0000640000040036 */
[----:B01----:R-:W-:Y:S01]  /*7100*/  ENDCOLLECTIVE ;  /* 0x000000000000791b */ /* 0x003fe20003800000 */
.L_x_1557:
[----:B------:R-:W-:Y:S01]  /*7110*/  FADD.FTZ R37, R34, R37 ;  /* 0x0000002522257221 */ /* 0x000fe20000010000 */
[----:B------:R-:W-:-:S04]  /*7120*/  HFMA2.MMA R53, -RZ, RZ, 0, 5.9604644775390625e-08 ;  /* 0x00000001ff357435 */ /* 0x000fc800000001ff */
[----:B------:R-:W-:Y:S02]  /*7130*/  MOV R52, R37 ;  /* 0x0000002500347202 */ /* 0x000fe40000000f00 */
[----:B------:R-:W-:-:S07]  /*7140*/  MOV R36, R49 ;  /* 0x0000003100247202 */ /* 0x000fce0000000f00 */
[----:B------:R-:W-:Y:S05]  /*7150*/  WARPSYNC.COLLECTIVE R51, `(.L_x_1558) ;  /* 0x0000000033087348 */ /* 0x000fea0003c00000 */
[----:B------:R0:W1:Y:S02]  /*7160*/  SHFL.BFLY P2, R49, R52, R53, R54 ;  /* 0x0c00003534317389 */ /* 0x0000640000040036 */
[----:B01----:R-:W-:Y:S01]  /*7170*/  ENDCOLLECTIVE ;  /* 0x000000000000791b */ /* 0x003fe20003800000 */
.L_x_1558:
[----:B------:R-:W-:-:S05]  /*7180*/  FADD.FTZ R36, R35, R36 ;  /* 0x0000002423247221 */ /* 0x000fca0000010000 */
[----:B------:R-:W-:Y:S01]  /*7190*/  MOV R52, R36 ;  /* 0x0000002400347202 */ /* 0x000fe20000000f00 */
[----:B------:R-:W-:-:S07]  /*71a0*/  IMAD.MOV.U32 R34, RZ, RZ, R49 ;  /* 0x000000ffff227224 */ /* 0x000fce00078e0031 */
[----:B------:R-:W-:Y:S05]  /*71b0*/  WARPSYNC.COLLECTIVE R51, `(.L_x_1559) ;  /* 0x0000000033087348 */ /* 0x000fea0003c00000 */
[----:B------:R0:W1:Y:S02]  /*71c0*/  SHFL.BFLY P2, R49, R52, R53, R54 ;  /* 0x0c00003534317389 */ /* 0x0000640000040036 */
[----:B01----:R-:W-:Y:S01]  /*71d0*/  ENDCOLLECTIVE ;  /* 0x000000000000791b */ /* 0x003fe20003800000 */
.L_x_1559:
[----:B------:R-:W-:-:S05]  /*71e0*/  FADD.FTZ R25, R37, R34 ;  /* 0x0000002225197221 */ /* 0x000fca0000010000 */
[----:B------:R-:W-:Y:S01]  /*71f0*/  @!P0 F2FP.F16.F32.PACK_AB R25, RZ, R25 ;  /* 0x00000019ff19823e */ /* 0x000fe200000000ff */
[----:B------:R-:W-:Y:S01]  /*7200*/  HFMA2.MMA R53, -RZ, RZ, 0, 4.76837158203125e-07 ;  /* 0x00000008ff357435 */ /* 0x000fe200000001ff */
[----:B------:R-:W-:Y:S02]  /*7210*/  MOV R52, R41 ;  /* 0x0000002900347202 */ /* 0x000fe40000000f00 */
[----:B------:R-:W-:-:S08]  /*7220*/  MOV R35, R49 ;  /* 0x0000003100237202 */ /* 0x000fd00000000f00 */
[----:B------:R-:W-:Y:S05]  /*7230*/  WARPSYNC.COLLECTIVE R51, `(.L_x_1560) ;  /* 0x0000000033087348 */ /* 0x000fea0003c00000 */
[----:B------:R0:W1:Y:S02]  /*7240*/  SHFL.BFLY P2, R49, R52, R53, R54 ;  /* 0x0c00003534317389 */ /* 0x0000640000040036 */
[----:B01----:R-:W-:Y:S01]  /*7250*/  ENDCOLLECTIVE ;  /* 0x000000000000791b */ /* 0x003fe20003800000 */
.L_x_1560:
[--C-:B------:R-:W-:Y:S01]  /*7260*/  FADD.FTZ R30, R36, R35.reuse ;  /* 0x00000023241e7221 */ /* 0x100fe20000010000 */
[----:B------:R-:W-:-:S04]  /*7270*/  PRMT R35, R25, 0x7610, R35 ;  /* 0x0000761019237816 */ /* 0x000fc80000000023 */
[----:B------:R-:W-:Y:S02]  /*7280*/  @!P0 F2FP.F16.F32.PACK_AB R30, RZ, R30 ;  /* 0x0000001eff1e823e */ /* 0x000fe400000000ff */
[----:B------:R-:W-:Y:S02]  /*7290*/  MOV R52, R42 ;  /* 0x0000002a00347202 */ /* 0x000fe40000000f00 */
[----:B------:R-:W-:-:S07]  /*72a0*/  MOV R44, R49 ;  /* 0x00000031002c7202 */ /* 0x000fce0000000f00 */
[----:B------:R-:W-:Y:S05]  /*72b0*/  WARPSYNC.COLLECTIVE R51, `(.L_x_1561) ;  /* 0x0000000033087348 */ /* 0x000fea0003c00000 */
[----:B------:R0:W1:Y:S02]  /*72c0*/  SHFL.BFLY P2, R49, R52, R53, R54 ;  /* 0x0c00003534317389 */ /* 0x0000640000040036 */
[----:B01----:R-:W-:Y:S01]  /*72d0*/  ENDCOLLECTIVE ;  /* 0x000000000000791b */ /* 0x003fe20003800000 */
.L_x_1561:
[----:B------:R-:W-:Y:S01]  /*72e0*/  FADD.FTZ R44, R44, R41 ;  /* 0x000000292c2c7221 */ /* 0x000fe20000010000 */
[----:B------:R-:W-:-:S04]  /*72f0*/  HFMA2.MMA R53, -RZ, RZ, 0, 2.384185791015625e-07 ;  /* 0x00000004ff357435 */ /* 0x000fc800000001ff */
[----:B------:R-:W-:Y:S02]  /*7300*/  MOV R52, R44 ;  /* 0x0000002c00347202 */ /* 0x000fe40000000f00 */
[----:B------:R-:W-:-:S07]  /*7310*/  MOV R43, R49 ;  /* 0x00000031002b7202 */ /* 0x000fce0000000f00 */
[----:B------:R-:W-:Y:S05]  /*7320*/  WARPSYNC.COLLECTIVE R51, `(.L_x_1562) ;  /* 0x0000000033087348 */ /* 0x000fea0003c00000 */
[----:B------:R0:W1:Y:S02]  /*7330*/  SHFL.BFLY P2, R49, R52, R53, R54 ;  /* 0x0c00003534317389 */ /* 0x0000640000040036 */
[----:B01----:R-:W-:Y:S01]  /*7340*/  ENDCOLLECTIVE ;  /* 0x000000000000791b */ /* 0x003fe20003800000 */
.L_x_1562:
[----:B------:R-:W-:-:S05]  /*7350*/  FADD.FTZ R43, R43, R42 ;  /* 0x0000002a2b2b7221 */ /* 0x000fca0000010000 */
[----:B------:R-:W-:Y:S02]  /*7360*/  MOV R52, R43 ;  /* 0x0000002b00347202 */ /* 0x000fe40000000f00 */
[----:B------:R-:W-:-:S07]  /*7370*/  MOV R41, R49 ;  /* 0x0000003100297202 */ /* 0x000fce0000000f00 */
[----:B------:R-:W-:Y:S05]  /*7380*/  WARPSYNC.COLLECTIVE R51, `(.L_x_1563) ;  /* 0x0000000033087348 */ /* 0x000fea0003c00000 */
[----:B------:R0:W1:Y:S02]  /*7390*/  SHFL.BFLY P2, R49, R52, R53, R54 ;  /* 0x0c00003534317389 */ /* 0x0000640000040036 */
[----:B01----:R-:W-:Y:S01]  /*73a0*/  ENDCOLLECTIVE ;  /* 0x000000000000791b */ /* 0x003fe20003800000 */
.L_x_1563:
[----:B------:R-:W-:Y:S01]  /*73b0*/  FADD.FTZ R41, R44, R41 ;  /* 0x000000292c297221 */ /* 0x000fe20000010000 */
[----:B------:R-:W-:-:S04]  /*73c0*/  HFMA2.MMA R53, -RZ, RZ, 0, 1.1920928955078125e-07 ;  /* 0x00000002ff357435 */ /* 0x000fc800000001ff */
[----:B------:R-:W-:Y:S02]  /*73d0*/  MOV R52, R41 ;  /* 0x0000002900347202 */ /* 0x000fe40000000f00 */
[----:B------:R-:W-:-:S07]  /*73e0*/  MOV R42, R49 ;  /* 0x00000031002a7202 */ /* 0x000fce0000000f00 */
[----:B------:R-:W-:Y:S05]  /*73f0*/  WARPSYNC.COLLECTIVE R51, `(.L_x_1564) ;  /* 0x0000000033087348 */ /* 0x000fea0003c00000 */
[----:B------:R0:W1:Y:S02]  /*7400*/  SHFL.BFLY P2, R49, R52, R53, R54 ;  /* 0x0c00003534317389 */ /* 0x0000640000040036 */
[----:B01----:R-:W-:Y:S01]  /*7410*/  ENDCOLLECTIVE ;  /* 0x000000000000791b */ /* 0x003fe20003800000 */
.L_x_1564:
[----:B------:R-:W-:-:S05]  /*7420*/  FADD.FTZ R42, R43, R42 ;  /* 0x0000002a2b2a7221 */ /* 0x000fca0000010000 */
[----:B------:R-:W-:Y:S02]  /*7430*/  MOV R52, R42 ;  /* 0x0000002a00347202 */ /* 0x000fe40000000f00 */
[----:B------:R-:W-:-:S07]  /*7440*/  MOV R44, R49 ;  /* 0x00000031002c7202 */ /* 0x000fce0000000f00 */
[----:B------:R-:W-:Y:S05]  /*7450*/  WARPSYNC.COLLECTIVE R51, `(.L_x_1565) ;  /* 0x0000000033087348 */ /* 0x000fea0003c00000 */
[----:B------:R0:W1:Y:S02]  /*7460*/  SHFL.BFLY P2, R49, R52, R53, R54 ;  /* 0x0c00003534317389 */ /* 0x0000640000040036 */
[----:B01----:R-:W-:Y:S01]  /*7470*/  ENDCOLLECTIVE ;  /* 0x000000000000791b */ /* 0x003fe20003800000 */
.L_x_1565:
[----:B------:R-:W-:Y:S01]  /*7480*/  FADD.FTZ R44, R41, R44 ;  /* 0x0000002c292c7221 */ /* 0x000fe20000010000 */
[----:B------:R-:W-:-:S04]  /*7490*/  HFMA2.MMA R53, -RZ, RZ, 0, 5.9604644775390625e-08 ;  /* 0x00000001ff357435 */ /* 0x000fc800000001ff */
[----:B------:R-:W-:Y:S02]  /*74a0*/  MOV R52, R44 ;  /* 0x0000002c00347202 */ /* 0x000fe40000000f00 */
[----:B------:R-:W-:-:S07]  /*74b0*/  MOV R43, R49 ;  /* 0x00000031002b7202 */ /* 0x000fce0000000f00 */
[----:B------:R-:W-:Y:S05]  /*74c0*/  WARPSYNC.COLLECTIVE R51, `(.L_x_1566) ;  /* 0x0000000033087348 */ /* 0x000fea0003c00000 */
[----:B------:R0:W1:Y:S02]  /*74d0*/  SHFL.BFLY P2, R49, R52, R53, R54 ;  /* 0x0c00003534317389 */ /* 0x0000640000040036 */
[----:B01----:R-:W-:Y:S01]  /*74e0*/  ENDCOLLECTIVE ;  /* 0x000000000000791b */ /* 0x003fe20003800000 */
.L_x_1566:
[----:B------:R-:W-:-:S04]  /*74f0*/  FADD.FTZ R42, R42, R43 ;  /* 0x0000002b2a2a7221 */ /* 0x000fc80000010000 */
[----:B------:R-:W-:Y:S01]  /*7500*/  IMAD.MOV.U32 R52, RZ, RZ, R42 ;  /* 0x000000ffff347224 */ /* 0x000fe200078e002a */
[----:B------:R-:W-:-:S07]  /*7510*/  MOV R41, R49 ;  /* 0x0000003100297202 */ /* 0x000fce0000000f00 */
[----:B------:R-:W-:Y:S05]  /*7520*/  WARPSYNC.COLLECTIVE R51, `(.L_x_1567) ;  /* 0x0000000033087348 */ /* 0x000fea0003c00000 */
[----:B------:R0:W1:Y:S02]  /*7530*/  SHFL.BFLY P2, R49, R52, R53, R54 ;  /* 0x0c00003534317389 */ /* 0x0000640000040036 */
[----:B01----:R-:W-:Y:S01]  /*7540*/  ENDCOLLECTIVE ;  /* 0x000000000000791b */ /* 0x003fe20003800000 */
.L_x_1567:
[----:B------:R-:W-:Y:S01]  /*7550*/  HFMA2.MMA R53, -RZ, RZ, 0, 4.76837158203125e-07 ;  /* 0x00000008ff357435 */ /* 0x000fe200000001ff */
[----:B------:R-:W-:Y:S02]  /*7560*/  MOV R52, R45 ;  /* 0x0000002d00347202 */ /* 0x000fe40000000f00 */
[----:B------:R-:W-:-:S08]  /*7570*/  MOV R43, R49 ;  /* 0x00000031002b7202 */ /* 0x000fd00000000f00 */
[----:B------:R-:W-:Y:S05]  /*7580*/  WARPSYNC.COLLECTIVE R51, `(.L_x_1568) ;  /* 0x0000000033087348 */ /* 0x000fea0003c00000 */
[----:B------:R0:W1:Y:S02]  /*7590*/  SHFL.BFLY P2, R49, R52, R53, R54 ;  /* 0x0c00003534317389 */ /* 0x0000640000040036 */
[----:B01----:R-:W-:Y:S01]  /*75a0*/  ENDCOLLECTIVE ;  /* 0x000000000000791b */ /* 0x003fe20003800000 */
.L_x_1568:
[----:B------:R-:W-:-:S05]  /*75b0*/  FADD.FTZ R32, R42, R43 ;  /* 0x0000002b2a207221 */ /* 0x000fca0000010000 */
[----:B------:R-:W-:Y:S02]  /*75c0*/  @!P0 F2FP.F16.F32.PACK_AB R32, RZ, R32 ;  /* 0x00000020ff20823e */ /* 0x000fe400000000ff */
[----:B------:R-:W-:Y:S02]  /*75d0*/  MOV R52, R46 ;  /* 0x0000002e00347202 */ /* 0x000fe40000000f00 */
[----:B------:R-:W-:-:S07]  /*75e0*/  MOV R50, R49 ;  /* 0x0000003100327202 */ /* 0x000fce0000000f00 */
[----:B------:R-:W-:Y:S05]  /*75f0*/  WARPSYNC.COLLECTIVE R51, `(.L_x_1569) ;  /* 0x0000000033087348 */ /* 0x000fea0003c00000 */
[----:B------:R0:W1:Y:S02]  /*7600*/  SHFL.BFLY P2, R49, R52, R53, R54 ;  /* 0x0c00003534317389 */ /* 0x0000640000040036 */
[----:B01----:R-:W-:Y:S01]  /*7610*/  ENDCOLLECTIVE ;  /* 0x000000000000791b */ /* 0x003fe20003800000 */
.L_x_1569:
[----:B------:R-:W-:Y:S01]  /*7620*/  FADD.FTZ R50, R50, R45 ;  /* 0x0000002d32327221 */ /* 0x000fe20000010000 */
[----:B------:R-:W-:-:S04]  /*7630*/  HFMA2.MMA R53, -RZ, RZ, 0, 2.384185791015625e-07 ;  /* 0x00000004ff357435 */ /* 0x000fc800000001ff */
[----:B------:R-:W-:Y:S02]  /*7640*/  MOV R52, R50 ;  /* 0x0000003200347202 */ /* 0x000fe40000000f00 */
[----:B------:R-:W-:-:S07]  /*7650*/  MOV R47, R49 ;  /* 0x00000031002f7202 */ /* 0x000fce0000000f00 */
[----:B------:R-:W-:Y:S05]  /*7660*/  WARPSYNC.COLLECTIVE R51, `(.L_x_1570) ;  /* 0x0000000033087348 */ /* 0x000fea0003c00000 */
[----:B------:R0:W1:Y:S02]  /*7670*/  SHFL.BFLY P2, R49, R52, R53, R54 ;  /* 0x0c00003534317389 */ /* 0x0000640000040036 */
[----:B01----:R-:W-:Y:S01]  /*7680*/  ENDCOLLECTIVE ;  /* 0x000000000000791b */ /* 0x003fe20003800000 */
.L_x_1570:
[----:B------:R-:W-:-:S05]  /*7690*/  FADD.FTZ R47, R47, R46 ;  /* 0x0000002e2f2f7221 */ /* 0x000fca0000010000 */
[----:B------:R-:W-:Y:S02]  /*76a0*/  MOV R52, R47 ;  /* 0x0000002f00347202 */ /* 0x000fe40000000f00 */
[----:B------:R-:W-:-:S07]  /*76b0*/  MOV R45, R49 ;  /* 0x00000031002d7202 */ /* 0x000fce0000000f00 */
[----:B------:R-:W-:Y:S05]  /*76c0*/  WARPSYNC.COLLECTIVE R51, `(.L_x_1571) ;  /* 0x0000000033087348 */ /* 0x000fea0003c00000 */
[----:B------:R0:W1:Y:S02]  /*76d0*/  SHFL.BFLY P2, R49, R52, R53, R54 ;  /* 0x0c00003534317389 */ /* 0x0000640000040036 */
[----:B01----:R-:W-:Y:S01]  /*76e0*/  ENDCOLLECTIVE ;  /* 0x000000000000791b */ /* 0x003fe20003800000 */
.L_x_1571:
[----:B------:R-:W-:Y:S01]  /*76f0*/  FADD.FTZ R45, R50, R45 ;  /* 0x0000002d322d7221 */ /* 0x000fe20000010000 */
[----:B------:R-:W-:-:S04]  /*7700*/  HFMA2.MMA R53, -RZ, RZ, 0, 1.1920928955078125e-07 ;  /* 0x00000002ff357435 */ /* 0x000fc800000001ff */
[----:B------:R-:W-:Y:S02]  /*7710*/  MOV R52, R45 ;  /* 0x0000002d00347202 */ /* 0x000fe40000000f00 */
[----:B------:R-:W-:-:S07]  /*7720*/  MOV R46, R49 ;  /* 0x00000031002e7202 */ /* 0x000fce0000000f00 */
[----:B------:R-:W-:Y:S05]  /*7730*/  WARPSYNC.COLLECTIVE R51, `(.L_x_1572) ;  /* 0x0000000033087348 */ /* 0x000fea0003c00000 */
[----:B------:R0:W1:Y:S02]  /*7740*/  SHFL.BFLY P2, R49, R52, R53, R54 ;  /* 0x0c00003534317389 */ /* 0x0000640000040036 */
[----:B01----:R-:W-:Y:S01]  /*7750*/  ENDCOLLECTIVE ;  /* 0x000000000000791b */ /* 0x003fe20003800000 */
.L_x_1572:
[----:B------:R-:W-:-:S05]  /*7760*/  FADD.FTZ R46, R47, R46 ;  /* 0x0000002e2f2e7221 */ /* 0x000fca0000010000 */
[----:B------:R-:W-:Y:S02]  /*7770*/  MOV R52, R46 ;  /* 0x0000002e00347202 */ /* 0x000fe40000000f00 */
[----:B------:R-:W-:-:S07]  /*7780*/  MOV R48, R49 ;  /* 0x0000003100307202 */ /* 0x000fce0000000f00 */
[----:B------:R-:W-:Y:S05]  /*7790*/  WARPSYNC.COLLECTIVE R51, `(.L_x_1573) ;  /* 0x0000000033087348 */ /* 0x000fea0003c00000 */
[----:B------:R0:W1:Y:S02]  /*77a0*/  SHFL.BFLY P2, R49, R52, R53, R54 ;  /* 0x0c00003534317389 */ /* 0x0000640000040036 */
[----:B01----:R-:W-:Y:S01]  /*77b0*/  ENDCOLLECTIVE ;  /* 0x000000000000791b */ /* 0x003fe20003800000 */
.L_x_1573:
        /* <DEDUP_REMOVED lines=8> */
[----:B------:R-:W-:-:S07]  /*7840*/  @!P0 F2FP.F16.F32.PACK_AB R31, RZ, R31 ;  /* 0x0000001fff1f823e */ /* 0x000fce00000000ff */
[----:B0-----:R-:W-:Y:S05]  /*7850*/  WARPSYNC.COLLECTIVE R51, `(.L_x_1574) ;  /* 0x0000000033087348 */ /* 0x001fea0003c00000 */
[----:B0-----:R0:W1:Y:S02]  /*7860*/  SHFL.BFLY P2, R49, R52, R53, R54 ;  /* 0x0c00003534317389 */ /* 0x0010640000040036 */
[----:B01----:R-:W-:Y:S01]  /*7870*/  ENDCOLLECTIVE ;  /* 0x000000000000791b */ /* 0x003fe20003800000 */
.L_x_1574:
        /* <DEDUP_REMOVED lines=9> */
.L_x_1575:
[----:B------:R-:W-:Y:S01]  /*7910*/  FADD.FTZ R34, R45, R34 ;  /* 0x000000222d227221 */ /* 0x000fe20000010000 */
[----:B------:R-:W-:Y:S01]  /*7920*/  MOV R25, R49 ;  /* 0x0000003100197202 */ /* 0x000fe20000000f00 */
[----:B------:R-:W-:Y:S06]  /*7930*/  BRA `(.L_x_1576) ;  /* 0xffffffe400007947 */ /* 0x000fec000383ffff */
.L_x_1577:
        /* <DEDUP_REMOVED lines=12> */
.L_x_2781:


//--------------------- .text._ZN13group_norm_v218gn_bwd_cuda_kernelI6__halfLi320ELi1ELi32ELi10ELi4096ELb0ELb1ELi64ELi320ELi320ELi4ELb1ELi2ELb0ELb0ELNS_15WgradSyncMethodE3ENS_16CompileConditionILi900EEEEEvPT_S6_S6_PKS5_S8_S8_S8_PKfflPfPj --------------------------
	.section	.text._ZN13group_norm_v218gn_bwd_cuda_kernelI6__halfLi320ELi1ELi32ELi10ELi4096ELb0ELb1ELi64ELi320ELi320ELi4ELb1ELi2ELb0ELb0ELNS_15WgradSyncMethodE3ENS_16CompileConditionILi900EEEEEvPT_S6_S6_PKS5_S8_S8_S8_PKfflPfPj,"ax",@progbits
	.align	128
        .global         _ZN13group_norm_v218gn_bwd_cuda_kernelI6__halfLi320ELi1ELi32ELi10ELi4096ELb0ELb1ELi64ELi320ELi320ELi4ELb1ELi2ELb0ELb0ELNS_15WgradSyncMethodE3ENS_16CompileConditionILi900EEEEEvPT_S6_S6_PKS5_S8_S8_S8_PKfflPfPj
        .type           _ZN13group_norm_v218gn_bwd_cuda_kernelI6__halfLi320ELi1ELi32ELi10ELi4096ELb0ELb1ELi64ELi320ELi320ELi4ELb1ELi2ELb0ELb0ELNS_15WgradSyncMethodE3ENS_16CompileConditionILi900EEEEEvPT_S6_S6_PKS5_S8_S8_S8_PKfflPfPj,@function
        .size           _ZN13group_norm_v218gn_bwd_cuda_kernelI6__halfLi320ELi1ELi32ELi10ELi4096ELb0ELb1ELi64ELi320ELi320ELi4ELb1ELi2ELb0ELb0ELNS_15WgradSyncMethodE3ENS_16CompileConditionILi900EEEEEvPT_S6_S6_PKS5_S8_S8_S8_PKfflPfPj,(.L_x_2782 - _ZN13group_norm_v218gn_bwd_cuda_kernelI6__halfLi320ELi1ELi32ELi10ELi4096ELb0ELb1ELi64ELi320ELi320ELi4ELb1ELi2ELb0ELb0ELNS_15WgradSyncMethodE3ENS_16CompileConditionILi900EEEEEvPT_S6_S6_PKS5_S8_S8_S8_PKfflPfPj)
        .other          _ZN13group_norm_v218gn_bwd_cuda_kernelI6__halfLi320ELi1ELi32ELi10ELi4096ELb0ELb1ELi64ELi320ELi320ELi4ELb1ELi2ELb0ELb0ELNS_15WgradSyncMethodE3ENS_16CompileConditionILi900EEEEEvPT_S6_S6_PKS5_S8_S8_S8_PKfflPfPj,@"STO_CUDA_ENTRY STV_DEFAULT"
_ZN13group_norm_v218gn_bwd_cuda_kernelI6__halfLi320ELi1ELi32ELi10ELi4096ELb0ELb1ELi64ELi320ELi320ELi4ELb1ELi2ELb0ELb0ELNS_15WgradSyncMethodE3ENS_16CompileConditionILi900EEEEEvPT_S6_S6_PKS5_S8_S8_S8_PKfflPfPj:
.text._ZN13group_norm_v218gn_bwd_cuda_kernelI6__halfLi320ELi1ELi32ELi10ELi4096ELb0ELb1ELi64ELi320ELi320ELi4ELb1ELi2ELb0ELb0ELNS_15WgradSyncMethodE3ENS_16CompileConditionILi900EEEEEvPT_S6_S6_PKS5_S8_S8_S8_PKfflPfPj:
        /* <DEDUP_REMOVED lines=28> */
.L_x_1580:
        /* <DEDUP_REMOVED lines=8> */
.L_x_1579:
[----:B------:R-:W-:Y:S05]  /*0240*/  WARPSYNC.ALL ;  /* 0x0000000000007948 */ /* 0x000fea0003800000 */
[----:B------:R-:W-:Y:S06]  /*0250*/  BAR.SYNC.DEFER_BLOCKING 0x0 ;  /* 0x0000000000007b1d */ /* 0x000fec0000010000 */
[----:B------:R-:W-:Y:S05]  /*0260*/  BRA `(.L_x_1581) ;  /* 0x0000006000547947 */ /* 0x000fea0003800000 */
.L_x_1578:
        /* <DEDUP_REMOVED lines=19> */
[----:B------:R-:W-:Y:S01]  /*03a0*/  USHF.L.U32 UR7, UR10, 0x6, URZ ;  /* 0x000000060a077899 */ /* 0x000fe2000800063f */
[----:B------:R-:W-:Y:S01]  /*03b0*/  IADD3 R0, R11, 0x50, RZ ;  /* 0x000000500b007810 */ /* 0x000fe20007ffe0ff */
[----:B------:R-:W-:Y:S01]  /*03c0*/  UIADD3 UR11, -UR10, URZ, URZ ;  /* 0x0000003f0a0b7290 */ /* 0x000fe2000fffe13f */
[----:B------:R-:W-:Y:S01]  /*03d0*/  LOP3.LUT R9, R12, 0xffffffc0, R9, 0xe2, !PT ;  /* 0xffffffc00c097812 */ /* 0x000fe200078ee209 */
[----:B------:R-:W-:Y:S01]  /*03e0*/  ULOP3.LUT UR4, UR7, 0xffffffc0, UR4, 0xe2, !UPT ;  /* 0xffffffc007047892 */ /* 0x000fe2000f8ee204 */
[----:B------:R-:W-:-:S02]  /*03f0*/  SHF.R.U32.HI R5, RZ, 0x1, R4 ;  /* 0x00000001ff057819 */ /* 0x000fc40000011604 */
[----:B------:R-:W-:Y:S02]  /*0400*/  CS2R R62, SRZ ;  /* 0x00000000003e7805 */ /* 0x000fe4000001ff00 */
[----:B0-----:R-:W-:Y:S01]  /*0410*/  SHF.R.S32.HI R3, RZ, 0x1f, R0 ;  /* 0x0000001fff037819 */ /* 0x001fe20000011400 */
[----:B------:R0:W-:Y:S01]  /*0420*/  STL [R1+0x8c], R9 ;  /* 0x00008c0901007387 */ /* 0x0001e20000100800 */
[----:B------:R-:W-:Y:S02]  /*0430*/  IADD3 R2, R4, 0x2, RZ ;  /* 0x0000000204027810 */ /* 0x000fe40007ffe0ff */
[----:B------:R-:W-:Y:S02]  /*0440*/  CS2R R60, SRZ ;  /* 0x00000000003c7805 */ /* 0x000fe4000001ff00 */
[----:B------:R-:W-:Y:S02]  /*0450*/  SHF.R.U32.HI R10, RZ, 0x2, R4 ;  /* 0x00000002ff0a7819 */ /* 0x000fe40000011604 */
[----:B------:R-:W-:-:S02]  /*0460*/  CS2R R58, SRZ ;  /* 0x00000000003a7805 */ /* 0x000fc4000001ff00 */
[----:B------:R-:W-:Y:S02]  /*0470*/  LOP3.LUT R5, R5, 0x1, RZ, 0xc0, !PT ;  /* 0x0000000105057812 */ /* 0x000fe400078ec0ff */
[----:B------:R-:W-:Y:S02]  /*0480*/  CS2R R56, SRZ ;  /* 0x0000000000387805 */ /* 0x000fe4000001ff00 */
[----:B------:R-:W-:Y:S01]  /*0490*/  SHF.R.U32.HI R14, RZ, 0x2, R2 ;  /* 0x00000002ff0e7819 */ /* 0x000fe20000011602 */
[----:B-1----:R-:W-:Y:S01]  /*04a0*/  ULEA UR6, UR9, UR6, 0x18 ;  /* 0x0000000609067291 */ /* 0x002fe2000f8ec03f */
[----:B------:R-:W-:Y:S01]  /*04b0*/  LEA.HI R6, R6, R19, RZ, 0x4 ;  /* 0x0000001306067211 */ /* 0x000fe200078f20ff */
[----:B------:R-:W-:Y:S01]  /*04c0*/  IMAD R12, R5, 0x50, R10 ;  /* 0x00000050050c7824 */ /* 0x000fe200078e020a */
[----:B0-----:R-:W-:Y:S01]  /*04d0*/  LEA.HI R9, R3, R0, RZ, 0x2 ;  /* 0x0000000003097211 */ /* 0x001fe200078f10ff */
[----:B------:R-:W-:Y:S01]  /*04e0*/  ULEA UR9, UR9, UR8, 0x18 ;  /* 0x0000000809097291 */ /* 0x000fe2000f8ec03f */
[----:B------:R-:W-:-:S02]  /*04f0*/  SHF.R.U32.HI R3, RZ, 0x1, R2 ;  /* 0x00000001ff037819 */ /* 0x000fc40000011602 */
[----:B------:R-:W-:Y:S01]  /*0500*/  IADD3 R0, R11, 0xa0, RZ ;  /* 0x000000a00b007810 */ /* 0x000fe20007ffe0ff */
[----:B------:R-:W-:Y:S01]  /*0510*/  UMOV UR8, UR10 ;  /* 0x0000000a00087c82 */ /* 0x000fe20008000000 */
[----:B------:R-:W-:Y:S02]  /*0520*/  IADD3 R10, R4, 0x4, RZ ;  /* 0x00000004040a7810 */ /* 0x000fe40007ffe0ff */
        /* <DEDUP_REMOVED lines=24> */
[----:B------:R-:W-:Y:S01]  /*06b0*/  IMAD R4, R4, 0x50, R17 ;  /* 0x0000005004047824 */ /* 0x000fe200078e0211 */
[----:B------:R-:W-:Y:S01]  /*06c0*/  MOV R5, UR6 ;  /* 0x0000000600057c02 */ /* 0x000fe20008000f00 */
[----:B------:R-:W-:Y:S01]  /*06d0*/  ULEA UR6, UP0, UR10, UR12, 0x2 ;  /* 0x0000000c0a067291 */ /* 0x000fe2000f80103f */
[----:B------:R-:W-:Y:S01]  /*06e0*/  IADD3 R8, -R8, R19, RZ ;  /* 0x0000001308087210 */ /* 0x000fe20007ffe1ff */
[----:B------:R0:W-:Y:S01]  /*06f0*/  STL [R1+0x4c], R3 ;  /* 0x00004c0301007387 */ /* 0x0001e20000100800 */
[----:B------:R-:W-:Y:S01]  /*0700*/  SHF.R.U32.HI R9, RZ, 0x2, R9 ;  /* 0x00000002ff097819 */ /* 0x000fe20000011609 */
[--C-:B------:R-:W-:Y:S01]  /*0710*/  IMAD R12, R12, 0x28, R5.reuse ;  /* 0x000000280c0c7824 */ /* 0x100fe200078e0205 */
[----:B------:R-:W-:Y:S01]  /*0720*/  SHF.R.U32.HI R7, RZ, 0x2, R10 ;  /* 0x00000002ff077819 */ /* 0x000fe2000001160a */
[--C-:B------:R-:W-:Y:S01]  /*0730*/  IMAD R14, R13, 0x28, R5.reuse ;  /* 0x000000280d0e7824 */ /* 0x100fe200078e0205 */
[----:B------:R-:W-:Y:S01]  /*0740*/  SHF.L.U32 R17, R19, 0x3, RZ ;  /* 0x0000000313117819 */ /* 0x000fe200000006ff */
[----:B------:R-:W-:Y:S01]  /*0750*/  IMAD R16, R15, 0x28, R5 ;  /* 0x000000280f107824 */ /* 0x000fe200078e0205 */
[----:B------:R-:W-:Y:S01]  /*0760*/  SHF.R.U32.HI R11, RZ, 0x2, R11 ;  /* 0x00000002ff0b7819 */ /* 0x000fe2000001160b */
[----:B------:R-:W-:Y:S01]  /*0770*/  IMAD R18, R0, 0x28, R5 ;  /* 0x0000002800127824 */ /* 0x000fe200078e0205 */
[----:B------:R-:W-:Y:S01]  /*0780*/  MOV R0, UR4 ;  /* 0x0000000400007c02 */ /* 0x000fe20008000f00 */
[----:B0-----:R-:W-:Y:S01]  /*0790*/  IMAD.WIDE.U32 R2, R2, -0x33333333, RZ ;  /* 0xcccccccd02027825 */ /* 0x001fe200078e00ff */
[----:B------:R-:W-:Y:S01]  /*07a0*/  LOP3.LUT R13, R17, 0x18, RZ, 0xc0, !PT ;  /* 0x00000018110d7812 */ /* 0x000fe200078ec0ff */
[----:B------:R-:W-:-:S02]  /*07b0*/  ULEA.HI.X UR7, UR10, UR13, UR5, 0x2, UP0 ;  /* 0x0000000d0a077291 */ /* 0x000fc400080f1405 */
[----:B------:R-:W-:Y:S01]  /*07c0*/  IMAD R20, R4, 0x28, R5 ;  /* 0x0000002804147824 */ /* 0x000fe200078e0205 */
[----:B------:R-:W-:Y:S01]  /*07d0*/  SHF.R.U32.HI R2, RZ, 0x3, R3 ;  /* 0x00000003ff027819 */ /* 0x000fe20000011603 */
[----:B------:R-:W0:Y:S01]  /*07e0*/  LDC.64 R4, c[0x0][0x260] ;  /* 0x00009800ff047b82 */ /* 0x000e220000000a00 */
[----:B------:R-:W-:Y:S01]  /*07f0*/  SHF.R.U32.HI R3, RZ, 0x4, R6 ;  /* 0x00000004ff037819 */ /* 0x000fe20000011606 */
[----:B------:R-:W-:Y:S01]  /*0800*/  IMAD R0, R0, 0x140, R19 ;  /* 0x0000014000007824 */ /* 0x000fe200078e0213 */
[----:B------:R-:W-:Y:S01]  /*0810*/  LOP3.LUT R6, R8, 0x3, R9, 0x78, !PT ;  /* 0x0000000308067812 */ /* 0x000fe200078e7809 */
[----:B------:R1:W-:Y:S01]  /*0820*/  STL [R1+0x50], R2 ;  /* 0x0000500201007387 */ /* 0x0003e20000100800 */
[----:B------:R-:W-:Y:S01]  /*0830*/  UISETP.NE.AND UP0, UPT, UR20, UR11, UPT ;  /* 0x0000000b1400728c */ /* 0x000fe2000bf05270 */
[----:B------:R-:W-:-:S03]  /*0840*/  UMOV UR4, 0x7fffff81 ;  /* 0x7fffff8100047882 */ /* 0x000fc60000000000 */
        /* <DEDUP_REMOVED lines=8> */
[----:B------:R-:W-:-:S02]  /*08d0*/  LEA R8, R19, UR9, 0x5 ;  /* 0x0000000913087c11 */ /* 0x000fc4000f8e28ff */
[----:B---3--:R-:W-:Y:S01]  /*08e0*/  IADD3 R6, R12, R13, RZ ;  /* 0x0000000d0c067210 */ /* 0x008fe20007ffe0ff */
        /* <DEDUP_REMOVED lines=8> */
[----:B------:R3:W-:Y:S01]  /*0970*/  STL [R1+0x60], R6 ;  /* 0x0000600601007387 */ /* 0x0007e20000100800 */
[----:B-1----:R-:W-:Y:S01]  /*0980*/  IADD3 R0, R13, R20, RZ ;  /* 0x000000140d007210 */ /* 0x002fe20007ffe0ff */
[----:B0-----:R-:W-:Y:S01]  /*0990*/  IMAD.WIDE.U32 R2, R3, 0x4, R4 ;  /* 0x0000000403027825 */ /* 0x001fe200078e0004 */
[----:B------:R-:W-:-:S03]  /*09a0*/  SHF.L.U32 R5, R19, 0x1, RZ ;  /* 0x0000000113057819 */ /* 0x000fc600000006ff */
[----:B------:R2:W-:Y:S01]  /*09b0*/  STL [R1+0x54], R0 ;  /* 0x0000540001007387 */ /* 0x0005e20000100800 */
[----:B---3--:R-:W-:-:S03]  /*09c0*/  LOP3.LUT R6, R5, 0x18, RZ, 0xc0, !PT ;  /* 0x0000001805067812 */ /* 0x008fc600078ec0ff */
        /* <DEDUP_REMOVED lines=10> */
[----:B--2---:R-:W-:-:S02]  /*0a70*/  HADD2.F32 R0, -RZ, R22.H0_H0 ;  /* 0x20000016ff007230 */ /* 0x004fc40000004100 */
[----:B0-----:R-:W-:Y:S02]  /*0a80*/  HADD2.F32 R3, -RZ, R22.H1_H1 ;  /* 0x30000016ff037230 */ /* 0x001fe40000004100 */
[--C-:B------:R-:W-:Y:S02]  /*0a90*/  HADD2.F32 R2, -RZ, R23.reuse.H0_H0 ;  /* 0x20000017ff027230 */ /* 0x100fe40000004100 */
[----:B-1----:R-:W-:-:S07]  /*0aa0*/  HADD2.F32 R4, -RZ, R23.H1_H1 ;  /* 0x30000017ff047230 */ /* 0x002fce0000004100 */
.L_x_1595:
[----:B-1----:R-:W2:Y:S01]  /*0ab0*/  LDL R5, [R1+0x4c] ;  /* 0x00004c0001057983 */ /* 0x002ea20000100800 */
[----:B------:R-:W0:Y:S01]  /*0ac0*/  S2R R6, SR_TID.X ;  /* 0x0000000000067919 */ /* 0x000e220000002100 */
[----:B------:R-:W-:Y:S02]  /*0ad0*/  USHF.L.U32 UR11, UR20, 0x6, URZ ;  /* 0x00000006140b7899 */ /* 0x000fe4000800063f */
[----:B------:R-:W-:Y:S01]  /*0ae0*/  USHF.L.U32 UR13, UR10, 0x5, URZ ;  /* 0x000000050a0d7899 */ /* 0x000fe2000800063f */
[----:B------:R-:W-:Y:S01]  /*0af0*/  HFMA2.MMA R7, -RZ, RZ, 0, 0 ;  /* 0x00000000ff077435 */ /* 0x000fe200000001ff */
[----:B------:R-:W-:Y:S02]  /*0b00*/  ULOP3.LUT UR11, UR11, 0xfc0, URZ, 0xc0, !UPT ;  /* 0x00000fc00b0b7892 */ /* 0x000fe4000f8ec03f */
[----:B------:R-:W-:Y:S02]  /*0b10*/  USHF.L.U64.HI UR16, UR10, 0x5, UR5 ;  /* 0x000000050a107899 */ /* 0x000fe40008010205 */
[----:B------:R-:W-:Y:S01]  /*0b20*/  MOV R11, UR10 ;  /* 0x0000000a000b7c02 */ /* 0x000fe20008000f00 */
[----:B------:R-:W-:Y:S01]  /*0b30*/  ULDC.64 UR22, c[0x0][0x248] ;  /* 0x0000920000167ab9 */ /* 0x000fe20000000a00 */
[----:B------:R-:W-:Y:S01]  /*0b40*/  UIMAD UR17, UR5, 0x140000, URZ ;  /* 0x00140000051178a4 */ /* 0x000fe2000f8e023f */
[----:B------:R-:W-:Y:S01]  /*0b50*/  ULDC.64 UR26, c[0x0][0x228] ;  /* 0x00008a00001a7ab9 */ /* 0x000fe20000000a00 */
[----:B------:R-:W-:Y:S01]  /*0b60*/  ULDC.64 UR24, c[0x0][0x230] ;  /* 0x00008c0000187ab9 */ /* 0x000fe20000000a00 */
[----:B0-----:R-:W-:-:S05]  /*0b70*/  IMAD.WIDE.U32 R110, R6, -0x33333333, RZ ;  /* 0xcccccccd066e7825 */ /* 0x001fca00078e00ff */
[----:B------:R-:W-:-:S05]  /*0b80*/  SHF.R.U32.HI R110, RZ, 0x6, R111 ;  /* 0x00000006ff6e7819 */ /* 0x000fca000001166f */
[----:B------:R-:W-:-:S05]  /*0b90*/  IMAD R111, R110, -0x50, R6 ;  /* 0xffffffb06e6f7824 */ /* 0x000fca00078e0206 */
[----:B------:R-:W-:-:S05]  /*0ba0*/  SHF.L.U32 R6, R111, 0x2, RZ ;  /* 0x000000026f067819 */ /* 0x000fca00000006ff */
[----:B------:R-:W-:-:S05]  /*0bb0*/  IMAD.WIDE.U32 R6, R11, 0x140000, R6 ;  /* 0x001400000b067825 */ /* 0x000fca00078e0006 */
[----:B------:R-:W-:Y:S02]  /*0bc0*/  IADD3 R7, R7, UR17, RZ ;  /* 0x0000001107077c10 */ /* 0x000fe4000fffe0ff */
[----:B--2---:R-:W-:Y:S02]  /*0bd0*/  IADD3 R8, P0, R5, UR13, RZ ;  /* 0x0000000d05087c10 */ /* 0x004fe4000ff1e0ff */
[----:B------:R-:W-:Y:S01]  /*0be0*/  IADD3 R5, R110, UR11, RZ ;  /* 0x0000000b6e057c10 */ /* 0x000fe2000fffe0ff */
[----:B------:R-:W-:Y:S01]  /*0bf0*/  ULDC UR11, c[0x0][0x250] ;  /* 0x00009400000b7ab9 */ /* 0x000fe20000000800 */
[----:B------:R-:W-:Y:S02]  /*0c00*/  IADD3.X R9, RZ, UR16, RZ, P0, !PT ;  /* 0x00000010ff097c10 */ /* 0x000fe400087fe4ff */
[----:B------:R-:W-:Y:S01]  /*0c10*/  LEA R64, P0, R8, UR22, 0x3 ;  /* 0x0000001608407c11 */ /* 0x000fe2000f8018ff */
[----:B------:R-:W-:-:S03]  /*0c20*/  IMAD R5, R5, 0x140, RZ ;  /* 0x0000014005057824 */ /* 0x000fc600078e02ff */
[----:B------:R-:W-:Y:S02]  /*0c30*/  LEA.HI.X R65, R8, UR23, R9, 0x3, P0 ;  /* 0x0000001708417c11 */ /* 0x000fe400080f1c09 */
[C---:B------:R-:W-:Y:S02]  /*0c40*/  IADD3 R8, P0, R5.reuse, R6, RZ ;  /* 0x0000000605087210 */ /* 0x040fe40007f1e0ff */
[----:B------:R-:W-:Y:S02]  /*0c50*/  IADD3 R9, R5, 0x500, RZ ;  /* 0x0000050005097810 */ /* 0x000fe40007ffe0ff */
[----:B------:R-:W-:Y:S01]  /*0c60*/  IADD3.X R11, RZ, R7, RZ, P0, !PT ;  /* 0x00000007ff0b7210 */ /* 0x000fe200007fe4ff */
[----:B------:R-:W2:Y:S01]  /*0c70*/  LDG.E.64.CONSTANT R64, desc[UR14][R64.64] ;  /* 0x0000000e40407981 */ /* 0x000ea2000c1e9b00 */
[C---:B------:R-:W-:Y:S02]  /*0c80*/  SHF.L.U32 R159, R8.reuse, 0x1, RZ ;  /* 0x00000001089f7819 */ /* 0x040fe400000006ff */
[----:B------:R-:W-:-:S02]  /*0c90*/  SHF.L.U64.HI R12, R8, 0x1, R11 ;  /* 0x00000001080c7819 */ /* 0x000fc4000001020b */
[----:B------:R-:W-:Y:S02]  /*0ca0*/  IADD3 R10, P2, R9, R6, RZ ;  /* 0x00000006090a7210 */ /* 0x000fe40007f5e0ff */
[----:B------:R-:W-:Y:S02]  /*0cb0*/  IADD3 R30, P1, R159, UR26, RZ ;  /* 0x0000001a9f1e7c10 */ /* 0x000fe4000ff3e0ff */
[----:B------:R-:W-:Y:S02]  /*0cc0*/  IADD3 R9, R5, 0xa00, RZ ;  /* 0x00000a0005097810 */ /* 0x000fe40007ffe0ff */
[----:B------:R-:W-:Y:S02]  /*0cd0*/  IADD3 R28, P0, R159, UR24, RZ ;  /* 0x000000189f1c7c10 */ /* 0x000fe4000ff1e0ff */
[----:B------:R-:W-:Y:S02]  /*0ce0*/  IADD3.X R31, R12, UR27, RZ, P1, !PT ;  /* 0x0000001b0c1f7c10 */ /* 0x000fe40008ffe4ff */
[----:B------:R-:W-:-:S02]  /*0cf0*/  IADD3.X R11, RZ, R7, RZ, P2, !PT ;  /* 0x00000007ff0b7210 */ /* 0x000fc400017fe4ff */
[----:B------:R-:W-:Y:S01]  /*0d00*/  IADD3 R8, P1, R9, R6, RZ ;  /* 0x0000000609087210 */ /* 0x000fe20007f3e0ff */
[----:B------:R0:W-:Y:S01]  /*0d10*/  STL [R1+0x48], R12 ;  /* 0x0000480c01007387 */ /* 0x0001e20000100800 */
[----:B------:R-:W-:Y:S02]  /*0d20*/  SHF.L.U32 R13, R10, 0x1, RZ ;  /* 0x000000010a0d7819 */ /* 0x000fe400000006ff */
[----:B------:R-:W-:Y:S01]  /*0d30*/  IADD3.X R29, R12, UR25, RZ, P0, !PT ;  /* 0x000000190c1d7c10 */ /* 0x000fe200087fe4ff */
[----:B------:R-:W3:Y:S01]  /*0d40*/  LDG.E.64.CONSTANT R30, desc[UR14][R30.64] ;  /* 0x0000000e1e1e7981 */ /* 0x000ee2000c1e9b00 */
[----:B------:R-:W-:Y:S02]  /*0d50*/  IADD3 R34, P0, R13, UR24, RZ ;  /* 0x000000180d227c10 */ /* 0x000fe4000ff1e0ff */
[----:B------:R-:W-:Y:S01]  /*0d60*/  IADD3 R9, R5, 0xf00, RZ ;  /* 0x00000f0005097810 */ /* 0x000fe20007ffe0ff */
[----:B------:R-:W-:Y:S01]  /*0d70*/  STL [R1+0x40], R13 ;  /* 0x0000400d01007387 */ /* 0x000fe20000100800 */
[----:B0-----:R-:W-:-:S02]  /*0d80*/  SHF.L.U64.HI R12, R10, 0x1, R11 ;  /* 0x000000010a0c7819 */ /* 0x001fc4000001020b */
[----:B------:R-:W-:Y:S01]  /*0d90*/  IADD3.X R11, RZ, R7, RZ, P1, !PT ;  /* 0x00000007ff0b7210 */ /* 0x000fe20000ffe4ff */
[----:B------:R-:W4:Y:S01]  /*0da0*/  LDG.E.64.CONSTANT R28, desc[UR14][R28.64] ;  /* 0x0000000e1c1c7981 */ /* 0x000f22000c1e9b00 */
[----:B------:R-:W-:Y:S02]  /*0db0*/  IADD3 R32, P1, R13, UR26, RZ ;  /* 0x0000001a0d207c10 */ /* 0x000fe4000ff3e0ff */
[C---:B------:R-:W-:Y:S01]  /*0dc0*/  IADD3.X R35, R12.reuse, UR25, RZ, P0, !PT ;  /* 0x000000190c237c10 */ /* 0x040fe200087fe4ff */
[----:B------:R0:W-:Y:S01]  /*0dd0*/  STL [R1+0x44], R12 ;  /* 0x0000440c01007387 */ /* 0x0001e20000100800 */
[----:B------:R-:W-:Y:S02]  /*0de0*/  IADD3.X R33, R12, UR27, RZ, P1, !PT ;  /* 0x0000001b0c217c10 */ /* 0x000fe40008ffe4ff */
[C---:B------:R-:W-:Y:S02]  /*0df0*/  SHF.L.U64.HI R10, R8.reuse, 0x1, R11 ;  /* 0x00000001080a7819 */ /* 0x040fe4000001020b */
[----:B------:R-:W5:Y:S01]  /*0e00*/  LDG.E.64.CONSTANT R34, desc[UR14][R34.64] ;  /* 0x0000000e22227981 */ /* 0x000f62000c1e9b00 */
[----:B0-----:R-:W-:-:S03]  /*0e10*/  SHF.L.U32 R12, R8, 0x1, RZ ;  /* 0x00000001080c7819 */ /* 0x001fc600000006ff */
[----:B------:R-:W3:Y:S01]  /*0e20*/  LDG.E.64.CONSTANT R32, desc[UR14][R32.64] ;  /* 0x0000000e20207981 */ /* 0x000ee2000c1e9b00 */
[----:B------:R-:W-:Y:S02]  /*0e30*/  IADD3 R8, P1, R9, R6, RZ ;  /* 0x0000000609087210 */ /* 0x000fe40007f3e0ff */
[C---:B------:R-:W-:Y:S02]  /*0e40*/  IADD3 R36, P0, R12.reuse, UR24, RZ ;  /* 0x000000180c247c10 */ /* 0x040fe4000ff1e0ff */
[----:B------:R-:W-:Y:S02]  /*0e50*/  IADD3.X R11, RZ, R7, RZ, P1, !PT ;  /* 0x00000007ff0b7210 */ /* 0x000fe40000ffe4ff */
[----:B------:R-:W-:Y:S01]  /*0e60*/  IADD3 R40, P1, R12, UR26, RZ ;  /* 0x0000001a0c287c10 */ /* 0x000fe2000ff3e0ff */
[----:B------:R0:W-:Y:S01]  /*0e70*/  STL [R1+0x3c], R10 ;  /* 0x00003c0a01007387 */ /* 0x0001e20000100800 */
[----:B------:R-:W-:Y:S02]  /*0e80*/  IADD3 R9, R5, 0x1400, RZ ;  /* 0x0000140005097810 */ /* 0x000fe40007ffe0ff */
[C---:B------:R-:W-:Y:S01]  /*0e90*/  IADD3.X R37, R10.reuse, UR25, RZ, P0, !PT ;  /* 0x000000190a257c10 */ /* 0x040fe200087fe4ff */
[----:B------:R1:W-:Y:S01]  /*0ea0*/  STL [R1+0x38], R12 ;  /* 0x0000380c01007387 */ /* 0x0003e20000100800 */
[----:B------:R-:W-:-:S04]  /*0eb0*/  IADD3.X R41, R10, UR27, RZ, P1, !PT ;  /* 0x0000001b0a297c10 */ /* 0x000fc80008ffe4ff */
[----:B------:R-:W4:Y:S01]  /*0ec0*/  LDG.E.64.CONSTANT R36, desc[UR14][R36.64] ;  /* 0x0000000e24247981 */ /* 0x000f22000c1e9b00 */
[----:B0-----:R-:W-:-:S03]  /*0ed0*/  SHF.L.U32 R10, R8, 0x1, RZ ;  /* 0x00000001080a7819 */ /* 0x001fc600000006ff */
[----:B------:R-:W3:Y:S01]  /*0ee0*/  LDG.E.64.CONSTANT R40, desc[UR14][R40.64] ;  /* 0x0000000e28287981 */ /* 0x000ee2000c1e9b00 */
[----:B-1----:R-:W-:Y:S02]  /*0ef0*/  SHF.L.U64.HI R12, R8, 0x1, R11 ;  /* 0x00000001080c7819 */ /* 0x002fe4000001020b */
[----:B------:R-:W-:Y:S02]  /*0f00*/  IADD3 R8, P1, R9, R6, RZ ;  /* 0x0000000609087210 */ /* 0x000fe40007f3e0ff */
[C---:B------:R-:W-:Y:S02]  /*0f10*/  IADD3 R44, P0, R10.reuse, UR24, RZ ;  /* 0x000000180a2c7c10 */ /* 0x040fe4000ff1e0ff */
[----:B------:R-:W-:Y:S02]  /*0f20*/  IADD3.X R11, RZ, R7, RZ, P1, !PT ;  /* 0x00000007ff0b7210 */ /* 0x000fe40000ffe4ff */
[----:B------:R-:W-:Y:S01]  /*0f30*/  IADD3 R48, P1, R10, UR26, RZ ;  /* 0x0000001a0a307c10 */ /* 0x000fe2000ff3e0ff */
[----:B------:R0:W-:Y:S01]  /*0f40*/  STL [R1+0x34], R12 ;  /* 0x0000340c01007387 */ /* 0x0001e20000100800 */
[----:B------:R-:W-:-:S02]  /*0f50*/  IADD3 R9, R5, 0x1900, RZ ;  /* 0x0000190005097810 */ /* 0x000fc40007ffe0ff */
[C---:B------:R-:W-:Y:S01]  /*0f60*/  IADD3.X R45, R12.reuse, UR25, RZ, P0, !PT ;  /* 0x000000190c2d7c10 */ /* 0x040fe200087fe4ff */
[----:B------:R1:W-:Y:S01]  /*0f70*/  STL [R1+0x30], R10 ;  /* 0x0000300a01007387 */ /* 0x0003e20000100800 */
[----:B------:R-:W-:-:S04]  /*0f80*/  IADD3.X R49, R12, UR27, RZ, P1, !PT ;  /* 0x0000001b0c317c10 */ /* 0x000fc80008ffe4ff */
[----:B------:R-:W3:Y:S01]  /*0f90*/  LDG.E.64.CONSTANT R44, desc[UR14][R44.64] ;  /* 0x0000000e2c2c7981 */ /* 0x000ee2000c1e9b00 */
        /* <DEDUP_REMOVED lines=30> */
[C---:B------:R-:W-:Y:S01]  /*1180*/  IADD3 R68, P0, R12.reuse, UR24, RZ ;  /* 0x000000180c447c10 */ /* 0x040fe2000ff1e0ff */
[----:B------:R-:W-:Y:S01]  /*1190*/  STL [R1+0x1c], R10 ;  /* 0x00001c0a01007387 */ /* 0x000fe20000100800 */
[----:B------:R-:W-:Y:S02]  /*11a0*/  IADD3.X R11, RZ, R7, RZ, P1, !PT ;  /* 0x00000007ff0b7210 */ /* 0x000fe40000ffe4ff */
[----:B------:R-:W-:Y:S01]  /*11b0*/  IADD3 R70, P1, R12, UR26, RZ ;  /* 0x0000001a0c467c10 */ /* 0x000fe2000ff3e0ff */
[----:B------:R0:W-:Y:S04]  /*11c0*/  STL [R1+0x18], R12 ;  /* 0x0000180c01007387 */ /* 0x0001e80000100800 */
[----:B0-----:R-:W2:Y:S01]  /*11d0*/  LDL R12, [R1+0x50] ;  /* 0x00005000010c7983 */ /* 0x001ea20000100800 */
[----:B------:R-:W-:-:S02]  /*11e0*/  IADD3 R9, R5, 0x2800, RZ ;  /* 0x0000280005097810 */ /* 0x000fc40007ffe0ff */
[C---:B------:R-:W-:Y:S02]  /*11f0*/  IADD3.X R69, R10.reuse, UR25, RZ, P0, !PT ;  /* 0x000000190a457c10 */ /* 0x040fe400087fe4ff */
[----:B------:R-:W-:Y:S02]  /*1200*/  IADD3.X R71, R10, UR27, RZ, P1, !PT ;  /* 0x0000001b0a477c10 */ /* 0x000fe40008ffe4ff */
[C---:B------:R-:W-:Y:S02]  /*1210*/  SHF.L.U32 R10, R8.reuse, 0x1, RZ ;  /* 0x00000001080a7819 */ /* 0x040fe400000006ff */
[----:B------:R-:W-:Y:S01]  /*1220*/  IADD3 R9, P1, R9, R6, RZ ;  /* 0x0000000609097210 */ /* 0x000fe20007f3e0ff */
[----:B------:R-:W3:Y:S01]  /*1230*/  LDG.E.64.CONSTANT R68, desc[UR14][R68.64] ;  /* 0x0000000e44447981 */ /* 0x000ee2000c1e9b00 */
[----:B------:R-:W-:Y:S02]  /*1240*/  SHF.L.U64.HI R11, R8, 0x1, R11 ;  /* 0x00000001080b7819 */ /* 0x000fe4000001020b */
[----:B------:R-:W-:Y:S01]  /*1250*/  IADD3 R72, P0, R10, UR24, RZ ;  /* 0x000000180a487c10 */ /* 0x000fe2000ff1e0ff */
[----:B------:R-:W3:Y:S01]  /*1260*/  LDG.E.64.CONSTANT R70, desc[UR14][R70.64] ;  /* 0x0000000e46467981 */ /* 0x000ee2000c1e9b00 */
[----:B------:R-:W-:-:S02]  /*1270*/  IADD3.X R8, RZ, R7, RZ, P1, !PT ;  /* 0x00000007ff087210 */ /* 0x000fc40000ffe4ff */
[----:B------:R-:W-:Y:S01]  /*1280*/  IADD3 R74, P1, R10, UR26, RZ ;  /* 0x0000001a0a4a7c10 */ /* 0x000fe2000ff3e0ff */
[----:B------:R-:W-:Y:S01]  /*1290*/  STL [R1+0x14], R11 ;  /* 0x0000140b01007387 */ /* 0x000fe20000100800 */
[----:B------:R-:W-:-:S03]  /*12a0*/  IADD3.X R73, R11, UR25, RZ, P0, !PT ;  /* 0x000000190b497c10 */ /* 0x000fc600087fe4ff */
[----:B------:R0:W-:Y:S01]  /*12b0*/  STL [R1+0x10], R10 ;  /* 0x0000100a01007387 */ /* 0x0001e20000100800 */
[----:B------:R-:W-:-:S03]  /*12c0*/  IADD3.X R75, R11, UR27, RZ, P1, !PT ;  /* 0x0000001b0b4b7c10 */ /* 0x000fc60008ffe4ff */
[----:B------:R-:W3:Y:S04]  /*12d0*/  LDG.E.64.CONSTANT R72, desc[UR14][R72.64] ;  /* 0x0000000e48487981 */ /* 0x000ee8000c1e9b00 */
[----:B------:R-:W3:Y:S01]  /*12e0*/  LDG.E.64.CONSTANT R74, desc[UR14][R74.64] ;  /* 0x0000000e4a4a7981 */ /* 0x000ee2000c1e9b00 */
[C---:B0-----:R-:W-:Y:S02]  /*12f0*/  SHF.L.U64.HI R10, R9.reuse, 0x1, R8 ;  /* 0x00000001090a7819 */ /* 0x041fe40000010208 */
[----:B------:R-:W-:Y:S02]  /*1300*/  SHF.L.U32 R8, R9, 0x1, RZ ;  /* 0x0000000109087819 */ /* 0x000fe400000006ff */
[----:B------:R-:W-:Y:S02]  /*1310*/  IADD3 R9, R5, 0x2d00, RZ ;  /* 0x00002d0005097810 */ /* 0x000fe40007ffe0ff */
[----:B------:R-:W-:-:S02]  /*1320*/  IADD3 R76, P0, R8, UR24, RZ ;  /* 0x00000018084c7c10 */ /* 0x000fc4000ff1e0ff */
[----:B------:R-:W-:Y:S01]  /*1330*/  IADD3 R9, P2, R9, R6, RZ ;  /* 0x0000000609097210 */ /* 0x000fe20007f5e0ff */
[----:B------:R-:W-:Y:S01]  /*1340*/  STL [R1+0xc], R10 ;  /* 0x00000c0a01007387 */ /* 0x000fe20000100800 */
[----:B------:R-:W-:Y:S02]  /*1350*/  IADD3 R78, P1, R8, UR26, RZ ;  /* 0x0000001a084e7c10 */ /* 0x000fe4000ff3e0ff */
[C---:B------:R-:W-:Y:S01]  /*1360*/  IADD3.X R77, R10.reuse, UR25, RZ, P0, !PT ;  /* 0x000000190a4d7c10 */ /* 0x040fe200087fe4ff */
[----:B------:R0:W-:Y:S01]  /*1370*/  STL [R1+0x8], R8 ;  /* 0x0000080801007387 */ /* 0x0001e20000100800 */
[----:B------:R-:W-:Y:S02]  /*1380*/  SHF.L.U32 R11, R9, 0x1, RZ ;  /* 0x00000001090b7819 */ /* 0x000fe400000006ff */
[----:B------:R-:W-:Y:S02]  /*1390*/  IADD3.X R79, R10, UR27, RZ, P1, !PT ;  /* 0x0000001b0a4f7c10 */ /* 0x000fe40008ffe4ff */
[----:B------:R-:W3:Y:S01]  /*13a0*/  LDG.E.64.CONSTANT R76, desc[UR14][R76.64] ;  /* 0x0000000e4c4c7981 */ /* 0x000ee2000c1e9b00 */
[----:B0-----:R-:W-:-:S03]  /*13b0*/  IADD3.X R8, RZ, R7, RZ, P2, !PT ;  /* 0x00000007ff087210 */ /* 0x001fc600017fe4ff */
[----:B------:R-:W3:Y:S01]  /*13c0*/  LDG.E.64.CONSTANT R78, desc[UR14][R78.64] ;  /* 0x0000000e4e4e7981 */ /* 0x000ee2000c1e9b00 */
[----:B------:R-:W-:Y:S02]  /*13d0*/  IADD3 R80, P2, R11, UR24, RZ ;  /* 0x000000180b507c10 */ /* 0x000fe4000ff5e0ff */
[----:B------:R-:W-:Y:S02]  /*13e0*/  SHF.L.U64.HI R10, R9, 0x1, R8 ;  /* 0x00000001090a7819 */ /* 0x000fe40000010208 */
[----:B------:R-:W-:Y:S02]  /*13f0*/  IADD3 R82, P0, R11, UR26, RZ ;  /* 0x0000001a0b527c10 */ /* 0x000fe4000ff1e0ff */
[C---:B------:R-:W-:Y:S02]  /*1400*/  IADD3.X R81, R10.reuse, UR25, RZ, P2, !PT ;  /* 0x000000190a517c10 */ /* 0x040fe400097fe4ff */
[----:B------:R-:W-:-:S04]  /*1410*/  IADD3.X R83, R10, UR27, RZ, P0, !PT ;  /* 0x0000001b0a537c10 */ /* 0x000fc800087fe4ff */
[----:B------:R-:W3:Y:S04]  /*1420*/  LDG.E.64.CONSTANT R80, desc[UR14][R80.64] ;  /* 0x0000000e50507981 */ /* 0x000ee8000c1e9b00 */
[----:B------:R-:W3:Y:S04]  /*1430*/  LDG.E.64.CONSTANT R82, desc[UR14][R82.64] ;  /* 0x0000000e52527981 */ /* 0x000ee8000c1e9b00 */
[----:B------:R-:W-:Y:S04]  /*1440*/  STL [R1], R11 ;  /* 0x0000000b01007387 */ /* 0x000fe80000100800 */
[----:B------:R0:W-:Y:S01]  /*1450*/  STL [R1+0x4], R10 ;  /* 0x0000040a01007387 */ /* 0x0001e20000100800 */
[----:B--2---:R-:W-:-:S04]  /*1460*/  IADD3 R8, P1, R12, UR13, RZ ;  /* 0x0000000d0c087c10 */ /* 0x004fc8000ff3e0ff */
[----:B------:R-:W-:Y:S01]  /*1470*/  IADD3.X R9, RZ, UR16, RZ, P1, !PT ;  /* 0x00000010ff097c10 */ /* 0x000fe20008ffe4ff */
[----:B------:R-:W-:Y:S01]  /*1480*/  FADD.FTZ R65, R65, UR11 ;  /* 0x0000000b41417e21 */ /* 0x000fe20008010000 */
[C---:B------:R-:W-:Y:S01]  /*1490*/  LEA R84, P1, R8.reuse, UR22, 0x3 ;  /* 0x0000001608547c11 */ /* 0x040fe2000f8218ff */
[----:B-----5:R-:W-:Y:S01]  /*14a0*/  HADD2.F32 R13, -RZ, R34.H0_H0 ;  /* 0x20000022ff0d7230 */ /* 0x020fe20000004100 */
[----:B------:R-:W-:Y:S02]  /*14b0*/  UIADD3 UR10, UP0, UR10, 0x2, URZ ;  /* 0x000000020a0a7890 */ /* 0x000fe4000ff1e03f */
[----:B------:R-:W-:Y:S01]  /*14c0*/  LEA.HI.X R85, R8, UR23, R9, 0x3, P1 ;  /* 0x0000001708557c11 */ /* 0x000fe200088f1c09 */
[----:B----4-:R-:W-:Y:S01]  /*14d0*/  HADD2.F32 R15, -RZ, R36.H1_H1 ;  /* 0x30000024ff0f7230 */ /* 0x010fe20000004100 */
[----:B------:R-:W-:Y:S01]  /*14e0*/  IADD3 R9, R5, 0x3200, RZ ;  /* 0x0000320005097810 */ /* 0x000fe20007ffe0ff */
[----:B---3--:R-:W-:Y:S01]  /*14f0*/  HADD2.F32 R17, -RZ, R44.H1_H1 ;  /* 0x3000002cff117230 */ /* 0x008fe20000004100 */
[----:B------:R-:W-:-:S02]  /*1500*/  ULDC.64 UR16, c[0x0][0x258] ;  /* 0x0000960000107ab9 */ /* 0x000fc40000000a00 */
[----:B------:R-:W-:Y:S01]  /*1510*/  IADD3 R9, P0, R9, R6, RZ ;  /* 0x0000000609097210 */ /* 0x000fe20007f1e0ff */
[----:B------:R-:W2:Y:S03]  /*1520*/  LDG.E.64.CONSTANT R84, desc[UR14][R84.64] ;  /* 0x0000000e54547981 */ /* 0x000ea6000c1e9b00 */
[----:B------:R-:W-:Y:S02]  /*1530*/  IADD3.X R8, RZ, R7, RZ, P0, !PT ;  /* 0x00000007ff087210 */ /* 0x000fe400007fe4ff */
[C---:B------:R-:W-:Y:S02]  /*1540*/  SHF.L.U32 R164, R9.reuse, 0x1, RZ ;  /* 0x0000000109a47819 */ /* 0x040fe400000006ff */
[----:B------:R-:W-:Y:S02]  /*1550*/  SHF.L.U64.HI R165, R9, 0x1, R8 ;  /* 0x0000000109a57819 */ /* 0x000fe40000010208 */
[----:B------:R-:W-:-:S02]  /*1560*/  IADD3 R86, P0, R164, UR24, RZ ;  /* 0x00000018a4567c10 */ /* 0x000fc4000ff1e0ff */
[----:B------:R-:W-:Y:S02]  /*1570*/  IADD3 R88, P1, R164, UR26, RZ ;  /* 0x0000001aa4587c10 */ /* 0x000fe4000ff3e0ff */
[----:B------:R-:W-:Y:S02]  /*1580*/  IADD3.X R87, R165, UR25, RZ, P0, !PT ;  /* 0x00000019a5577c10 */ /* 0x000fe400087fe4ff */
[----:B------:R-:W-:Y:S02]  /*1590*/  IADD3 R9, R5, 0x3700, RZ ;  /* 0x0000370005097810 */ /* 0x000fe40007ffe0ff */
[----:B------:R-:W-:Y:S02]  /*15a0*/  IADD3.X R89, R165, UR27, RZ, P1, !PT ;  /* 0x0000001ba5597c10 */ /* 0x000fe40008ffe4ff */
[----:B------:R-:W3:Y:S01]  /*15b0*/  LDG.E.64.CONSTANT R86, desc[UR14][R86.64] ;  /* 0x0000000e56567981 */ /* 0x000ee2000c1e9b00 */
        /* <DEDUP_REMOVED lines=8> */
[----:B------:R-:W-:Y:S02]  /*1640*/  IADD3 R9, R5, 0x3c00, RZ ;  /* 0x00003c0005097810 */ /* 0x000fe40007ffe0ff */
[----:B------:R-:W-:Y:S02]  /*1650*/  IADD3.X R93, R163, UR27, RZ, P1, !PT ;  /* 0x0000001ba35d7c10 */ /* 0x000fe40008ffe4ff */
[----:B------:R-:W5:Y:S01]  /*1660*/  LDG.E.64.CONSTANT R90, desc[UR14][R90.64] ;  /* 0x0000000e5a5a7981 */ /* 0x000f62000c1e9b00 */
[----:B------:R-:W-:-:S03]  /*1670*/  IADD3 R9, P0, R9, R6, RZ ;  /* 0x0000000609097210 */ /* 0x000fc60007f1e0ff */
[----:B------:R-:W5:Y:S01]  /*1680*/  LDG.E.64.CONSTANT R92, desc[UR14][R92.64] ;  /* 0x0000000e5c5c7981 */ /* 0x000f62000c1e9b00 */
[----:B------:R-:W-:Y:S02]  /*1690*/  IADD3.X R8, RZ, R7, RZ, P0, !PT ;  /* 0x00000007ff087210 */ /* 0x000fe400007fe4ff */
[C---:B------:R-:W-:Y:S02]  /*16a0*/  SHF.L.U32 R160, R9.reuse, 0x1, RZ ;  /* 0x0000000109a07819 */ /* 0x040fe400000006ff */
[----:B------:R-:W-:Y:S02]  /*16b0*/  SHF.L.U64.HI R161, R9, 0x1, R8 ;  /* 0x0000000109a17819 */ /* 0x000fe40000010208 */
[----:B------:R-:W-:-:S04]  /*16c0*/  IADD3 R94, P0, R160, UR24, RZ ;  /* 0x00000018a05e7c10 */ /* 0x000fc8000ff1e0ff */
[----:B------:R-:W-:Y:S02]  /*16d0*/  IADD3.X R95, R161, UR25, RZ, P0, !PT ;  /* 0x00000019a15f7c10 */ /* 0x000fe400087fe4ff */
[----:B------:R-:W-:-:S04]  /*16e0*/  IADD3 R96, P1, R160, UR26, RZ ;  /* 0x0000001aa0607c10 */ /* 0x000fc8000ff3e0ff */
[----:B------:R-:W5:Y:S01]  /*16f0*/  LDG.E.64.CONSTANT R94, desc[UR14][R94.64] ;  /* 0x0000000e5e5e7981 */ /* 0x000f62000c1e9b00 */
[----:B------:R-:W-:-:S06]  /*1700*/  IADD3.X R97, R161, UR27, RZ, P1, !PT ;  /* 0x0000001ba1617c10 */ /* 0x000fcc0008ffe4ff */
[----:B------:R-:W5:Y:S01]  /*1710*/  LDG.E.64.CONSTANT R96, desc[UR14][R96.64] ;  /* 0x0000000e60607981 */ /* 0x000f62000c1e9b00 */
[----:B------:R-:W-:-:S04]  /*1720*/  IADD3 R9, R5, 0x4100, RZ ;  /* 0x0000410005097810 */ /* 0x000fc80007ffe0ff */
        /* <DEDUP_REMOVED lines=23> */
[----:B------:R-:W-:-:S02]  /*18a0*/  IADD3.X R7, RZ, R7, RZ, P0, !PT ;  /* 0x00000007ff077210 */ /* 0x000fc400007fe4ff */
        /* <DEDUP_REMOVED lines=8> */
[----:B------:R-:W1:Y:S01]  /*1930*/  MUFU.RSQ R5, R65 ;  /* 0x0000004100057308 */ /* 0x000e620000001400 */
[--C-:B------:R-:W-:Y:S02]  /*1940*/  HADD2.F32 R7, -RZ, R28.reuse.H0_H0 ;  /* 0x2000001cff077230 */ /* 0x100fe40000004100 */
[----:B------:R-:W-:-:S02]  /*1950*/  HADD2.F32 R9, -RZ, R28.H1_H1 ;  /* 0x3000001cff097230 */ /* 0x000fc40000004100 */
[--C-:B------:R-:W-:Y:S02]  /*1960*/  HADD2.F32 R6, -RZ, R30.reuse.H0_H0 ;  /* 0x2000001eff067230 */ /* 0x100fe40000004100 */
[C---:B------:R-:W-:Y:S01]  /*1970*/  FADD.FTZ R8, -R64.reuse, R7 ;  /* 0x0000000740087221 */ /* 0x040fe20000010100 */
[----:B------:R-:W-:Y:S02]  /*1980*/  HADD2.F32 R7, -RZ, R30.H1_H1 ;  /* 0x3000001eff077230 */ /* 0x000fe40000004100 */
[----:B------:R-:W-:Y:S01]  /*1990*/  FADD.FTZ R150, -R64, R9 ;  /* 0x0000000940967221 */ /* 0x000fe20000010100 */
[----:B0-----:R-:W-:Y:S01]  /*19a0*/  FMUL.FTZ R10, R0, R6 ;  /* 0x00000006000a7220 */ /* 0x001fe20000410000 */
[----:B-1----:R-:W-:Y:S01]  /*19b0*/  FMUL.FTZ R151, R5, R8 ;  /* 0x0000000805977220 */ /* 0x002fe20000410000 */
[----:B------:R-:W-:Y:S01]  /*19c0*/  FMUL.FTZ R8, R3, R7 ;  /* 0x0000000703087220 */ /* 0x000fe20000410000 */
[----:B------:R-:W-:Y:S02]  /*19d0*/  FMUL.FTZ R150, R5, R150 ;  /* 0x0000009605967220 */ /* 0x000fe40000410000 */
[----:B------:R-:W-:Y:S01]  /*19e0*/  FFMA.FTZ R9, R151, R10, RZ ;  /* 0x0000000a97097223 */ /* 0x000fe200000100ff */
[----:B------:R-:W-:Y:S01]  /*19f0*/  FADD.FTZ R152, -R64, R13 ;  /* 0x0000000d40987221 */ /* 0x000fe20000010100 */
[----:B------:R-:W-:-:S02]  /*1a00*/  HADD2.F32 R13, -RZ, R34.H1_H1 ;  /* 0x30000022ff0d7230 */ /* 0x000fc40000004100 */
[----:B------:R-:W-:Y:S01]  /*1a10*/  FFMA.FTZ R11, R150, R8, R9 ;  /* 0x00000008960b7223 */ /* 0x000fe20000010009 */
[--C-:B------:R-:W-:Y:S02]  /*1a20*/  HADD2.F32 R8, -RZ, R32.reuse.H0_H0 ;  /* 0x20000020ff087230 */ /* 0x100fe40000004100 */
[C---:B------:R-:W-:Y:S01]  /*1a30*/  FMUL.FTZ R152, R5.reuse, R152 ;  /* 0x0000009805987220 */ /* 0x040fe20000410000 */
[----:B------:R-:W-:Y:S02]  /*1a40*/  HADD2.F32 R9, -RZ, R32.H1_H1 ;  /* 0x30000020ff097230 */ /* 0x000fe40000004100 */
[----:B------:R-:W-:Y:S01]  /*1a50*/  FADD.FTZ R14, -R64, R13 ;  /* 0x0000000d400e7221 */ /* 0x000fe20000010100 */
[----:B------:R-:W-:Y:S02]  /*1a60*/  HADD2.F32 R13, -RZ, R36.H0_H0 ;  /* 0x20000024ff0d7230 */ /* 0x000fe40000004100 */
[----:B------:R-:W-:Y:S01]  /*1a70*/  FMUL.FTZ R10, R0, R8 ;  /* 0x00000008000a7220 */ /* 0x000fe20000410000 */
[----:B------:R-:W-:-:S03]  /*1a80*/  FMUL.FTZ R149, R5, R14 ;  /* 0x0000000e05957220 */ /* 0x000fc60000410000 */
[----:B------:R-:W-:Y:S01]  /*1a90*/  FFMA.FTZ R12, R152, R10, R11 ;  /* 0x0000000a980c7223 */ /* 0x000fe2000001000b */
[----:B------:R-:W-:Y:S01]  /*1aa0*/  FMUL.FTZ R11, R3, R9 ;  /* 0x00000009030b7220 */ /* 0x000fe20000410000 */
[--C-:B------:R-:W-:Y:S02]  /*1ab0*/  HADD2.F32 R10, -RZ, R40.reuse.H0_H0 ;  /* 0x20000028ff0a7230 */ /* 0x100fe40000004100 */
[C---:B------:R-:W-:Y:S01]  /*1ac0*/  FADD.FTZ R148, -R64.reuse, R13 ;  /* 0x0000000d40947221 */ /* 0x040fe20000010100 */
[----:B------:R-:W-:Y:S01]  /*1ad0*/  FADD.FTZ R16, -R64, R15 ;  /* 0x0000000f40107221 */ /* 0x000fe20000010100 */
[----:B------:R-:W-:Y:S01]  /*1ae0*/  FFMA.FTZ R13, R149, R11, R12 ;  /* 0x0000000b950d7223 */ /* 0x000fe2000001000c */
[----:B------:R-:W-:Y:S02]  /*1af0*/  HADD2.F32 R11, -RZ, R40.H1_H1 ;  /* 0x30000028ff0b7230 */ /* 0x000fe40000004100 */
[----:B------:R-:W-:Y:S01]  /*1b00*/  FMUL.FTZ R12, R0, R10 ;  /* 0x0000000a000c7220 */ /* 0x000fe20000410000 */
[----:B------:R-:W-:Y:S01]  /*1b10*/  FMUL.FTZ R148, R5, R148 ;  /* 0x0000009405947220 */ /* 0x000fe20000410000 */
[----:B------:R-:W-:-:S02]  /*1b20*/  HADD2.F32 R15, -RZ, R44.H0_H0 ;  /* 0x2000002cff0f7230 */ /* 0x000fc40000004100 */
[----:B------:R-:W-:Y:S01]  /*1b30*/  FMUL.FTZ R147, R5, R16 ;  /* 0x0000001005937220 */ /* 0x000fe20000410000 */
        /* <DEDUP_REMOVED lines=11> */
[----:B------:R-:W-:Y:S02]  /*1bf0*/  HADD2.F32 R19, -RZ, R46.H1_H1 ;  /* 0x3000002eff137230 */ /* 0x000fe40000004100 */
[----:B------:R-:W-:Y:S01]  /*1c00*/  FFMA.FTZ R16, R146, R14, R15 ;  /* 0x0000000e92107223 */ /* 0x000fe2000001000f */
[----:B------:R-:W-:Y:S01]  /*1c10*/  FMUL.FTZ R15, R3, R13 ;  /* 0x0000000d030f7220 */ /* 0x000fe20000410000 */
[--C-:B------:R-:W-:Y:S02]  /*1c20*/  HADD2.F32 R14, -RZ, R50.reuse.H0_H0 ;  /* 0x20000032ff0e7230 */ /* 0x100fe40000004100 */
[C---:B------:R-:W-:Y:S01]  /*1c30*/  FADD.FTZ R144, -R64.reuse, R17 ;  /* 0x0000001140907221 */ /* 0x040fe20000010100 */
[----:B------:R-:W-:Y:S01]  /*1c40*/  FADD.FTZ R20, -R64, R19 ;  /* 0x0000001340147221 */ /* 0x000fe20000010100 */
[----:B------:R-:W-:Y:S01]  /*1c50*/  FFMA.FTZ R17, R145, R15, R16 ;  /* 0x0000000f91117223 */ /* 0x000fe20000010010 */
[----:B------:R-:W-:-:S02]  /*1c60*/  HADD2.F32 R15, -RZ, R50.H1_H1 ;  /* 0x30000032ff0f7230 */ /* 0x000fc40000004100 */
[----:B------:R-:W-:Y:S01]  /*1c70*/  FMUL.FTZ R16, R0, R14 ;  /* 0x0000000e00107220 */ /* 0x000fe20000410000 */
[C---:B------:R-:W-:Y:S01]  /*1c80*/  FMUL.FTZ R144, R5.reuse, R144 ;  /* 0x0000009005907220 */ /* 0x040fe20000410000 */
[--C-:B------:R-:W-:Y:S02]  /*1c90*/  HADD2.F32 R19, -RZ, R54.reuse.H0_H0 ;  /* 0x20000036ff137230 */ /* 0x100fe40000004100 */
        /* <DEDUP_REMOVED lines=35> */
[----:B------:R-:W-:Y:S02]  /*1ed0*/  HADD2.F32 R25, -RZ, R76.H0_H0 ;  /* 0x2000004cff197230 */ /* 0x000fe40000004100 */
[----:B------:R-:W-:Y:S01]  /*1ee0*/  FMUL.FTZ R137, R5, R26 ;  /* 0x0000001a05897220 */ /* 0x000fe20000410000 */
[----:B------:R-:W-:Y:S01]  /*1ef0*/  FFMA.FTZ R24, R138, R22, R23 ;  /* 0x000000168a187223 */ /* 0x000fe20000010017 */
[----:B------:R-:W-:Y:S01]  /*1f00*/  FMUL.FTZ R23, R3, R21 ;  /* 0x0000001503177220 */ /* 0x000fe20000410000 */
[----:B------:R-:W-:Y:S02]  /*1f10*/  HADD2.F32 R22, -RZ, R78.H0_H0 ;  /* 0x2000004eff167230 */ /* 0x000fe40000004100 */
[----:B------:R-:W-:Y:S01]  /*1f20*/  FADD.FTZ R136, -R64, R25 ;  /* 0x0000001940887221 */ /* 0x000fe20000010100 */
[----:B------:R-:W-:-:S02]  /*1f30*/  HADD2.F32 R27, -RZ, R76.H1_H1 ;  /* 0x3000004cff1b7230 */ /* 0x000fc40000004100 */
[----:B------:R-:W-:Y:S01]  /*1f40*/  FFMA.FTZ R25, R137, R23, R24 ;  /* 0x0000001789197223 */ /* 0x000fe20000010018 */
[----:B------:R-:W-:Y:S02]  /*1f50*/  HADD2.F32 R23, -RZ, R78.H1_H1 ;  /* 0x3000004eff177230 */ /* 0x000fe40000004100 */
[----:B------:R-:W-:Y:S01]  /*1f60*/  FMUL.FTZ R24, R0, R22 ;  /* 0x0000001600187220 */ /* 0x000fe20000410000 */
[----:B------:R-:W-:Y:S01]  /*1f70*/  FMUL.FTZ R136, R5, R136 ;  /* 0x0000008805887220 */ /* 0x000fe20000410000 */
[----:B------:R-:W-:Y:S01]  /*1f80*/  FADD.FTZ R28, -R64, R27 ;  /* 0x0000001b401c7221 */ /* 0x000fe20000010100 */
[----:B------:R-:W-:Y:S02]  /*1f90*/  HADD2.F32 R39, -RZ, R80.H0_H0 ;  /* 0x20000050ff277230 */ /* 0x000fe40000004100 */
[----:B------:R-:W-:Y:S01]  /*1fa0*/  FFMA.FTZ R26, R136, R24, R25 ;  /* 0x00000018881a7223 */ /* 0x000fe20000010019 */
[----:B------:R-:W-:Y:S01]  /*1fb0*/  FMUL.FTZ R25, R3, R23 ;  /* 0x0000001703197220 */ /* 0x000fe20000410000 */
[----:B------:R-:W-:Y:S01]  /*1fc0*/  FMUL.FTZ R135, R5, R28 ;  /* 0x0000001c05877220 */ /* 0x000fe20000410000 */
[----:B------:R-:W-:-:S02]  /*1fd0*/  HADD2.F32 R24, -RZ, R82.H0_H0 ;  /* 0x20000052ff187230 */ /* 0x000fc40000004100 */
[----:B------:R-:W-:Y:S01]  /*1fe0*/  FADD.FTZ R134, -R64, R39 ;  /* 0x0000002740867221 */ /* 0x000fe20000010100 */
[----:B------:R-:W-:Y:S02]  /*1ff0*/  FFMA.FTZ R27, R135, R25, R26 ;  /* 0x00000019871b7223 */ /* 0x000fe4000001001a */
[----:B------:R-:W-:Y:S01]  /*2000*/  FMUL.FTZ R26, R0, R24 ;  /* 0x00000018001a7220 */ /* 0x000fe20000410000 */
[----:B------:R-:W-:-:S04]  /*2010*/  FMUL.FTZ R134, R5, R134 ;  /* 0x0000008605867220 */ /* 0x000fc80000410000 */
[----:B------:R-:W-:Y:S01]  /*2020*/  FFMA.FTZ R28, R134, R26, R27 ;  /* 0x0000001a861c7223 */ /* 0x000fe2000001001b */
[----:B------:R-:W-:Y:S02]  /*2030*/  HADD2.F32 R39, -RZ, R80.H1_H1 ;  /* 0x30000050ff277230 */ /* 0x000fe40000004100 */
[----:B------:R-:W-:Y:S02]  /*2040*/  HADD2.F32 R25, -RZ, R82.H1_H1 ;  /* 0x30000052ff197230 */ /* 0x000fe40000004100 */
[----:B------:R-:W-:Y:S02]  /*2050*/  HADD2.F32 R65, -RZ, R29.H0_H0 ;  /* 0x2000001dff417230 */ /* 0x000fe40000004100 */
[----:B------:R-:W-:Y:S01]  /*2060*/  FADD.FTZ R30, -R64, R39 ;  /* 0x00000027401e7221 */ /* 0x000fe20000010100 */
[----:B--2---:R-:W-:-:S04]  /*2070*/  FADD.FTZ R85, R85, UR11 ;  /* 0x0000000b55557e21 */ /* 0x004fc80008010000 */
[----:B------:R-:W0:Y:S01]  /*2080*/  MUFU.RSQ R26, R85 ;  /* 0x00000055001a7308 */ /* 0x000e220000001400 */
[----:B------:R-:W-:Y:S02]  /*2090*/  HADD2.F32 R43, -RZ, R29.H1_H1 ;  /* 0x3000001dff2b7230 */ /* 0x000fe40000004100 */
[----:B------:R-:W-:Y:S01]  /*20a0*/  FMUL.FTZ R39, R3, R25 ;  /* 0x0000001903277220 */ /* 0x000fe20000410000 */
[----:B------:R-:W-:Y:S01]  /*20b0*/  FMUL.FTZ R133, R5, R30 ;  /* 0x0000001e05857220 */ /* 0x000fe20000410000 */
[--C-:B------:R-:W-:Y:S02]  /*20c0*/  HADD2.F32 R27, -RZ, R31.reuse.H0_H0 ;  /* 0x2000001fff1b7230 */ /* 0x100fe40000004100 */
[C---:B------:R-:W-:Y:S01]  /*20d0*/  FADD.FTZ R65, -R84.reuse, R65 ;  /* 0x0000004154417221 */ /* 0x040fe20000010100 */
[----:B------:R-:W-:Y:S01]  /*20e0*/  FADD.FTZ R43, -R84, R43 ;  /* 0x0000002b542b7221 */ /* 0x000fe20000010100 */
[----:B------:R-:W-:Y:S01]  /*20f0*/  FFMA.FTZ R39, R133, R39, R28 ;  /* 0x0000002785277223 */ /* 0x000fe2000001001c */
[----:B------:R-:W-:-:S02]  /*2100*/  HADD2.F32 R28, -RZ, R31.H1_H1 ;  /* 0x3000001fff1c7230 */ /* 0x000fc40000004100 */
[----:B------:R-:W-:Y:S01]  /*2110*/  FMUL.FTZ R30, R2, R27 ;  /* 0x0000001b021e7220 */ /* 0x000fe20000410000 */
[--C-:B---3--:R-:W-:Y:S02]  /*2120*/  HADD2.F32 R53, -RZ, R86.reuse.H0_H0 ;  /* 0x20000056ff357230 */ /* 0x108fe40000004100 */
[----:B0-----:R-:W-:Y:S01]  /*2130*/  FMUL.FTZ R131, R26, R65 ;  /* 0x000000411a837220 */ /* 0x001fe20000410000 */
[----:B------:R-:W-:Y:S02]  /*2140*/  HADD2.F32 R129, -RZ, R86.H1_H1 ;  /* 0x30000056ff817230 */ /* 0x000fe40000004100 */
[--C-:B----4-:R-:W-:Y:S02]  /*2150*/  HADD2.F32 R29, -RZ, R88.reuse.H0_H0 ;  /* 0x20000058ff1d7230 */ /* 0x110fe40000004100 */
[----:B------:R-:W-:Y:S01]  /*2160*/  FADD.FTZ R132, -R64, R53 ;  /* 0x0000003540847221 */ /* 0x000fe20000010100 */
[----:B------:R-:W-:Y:S01]  /*2170*/  FMUL.FTZ R130, R26, R43 ;  /* 0x0000002b1a827220 */ /* 0x000fe20000410000 */
[----:B------:R-:W-:Y:S01]  /*2180*/  FFMA.FTZ R43, R131, R30, RZ ;  /* 0x0000001e832b7223 */ /* 0x000fe200000100ff */
[----:B------:R-:W-:Y:S01]  /*2190*/  FMUL.FTZ R31, R4, R28 ;  /* 0x0000001c041f7220 */ /* 0x000fe20000410000 */
[----:B------:R-:W-:-:S02]  /*21a0*/  HADD2.F32 R30, -RZ, R88.H1_H1 ;  /* 0x30000058ff1e7230 */ /* 0x000fc40000004100 */
[----:B------:R-:W-:Y:S01]  /*21b0*/  FMUL.FTZ R36, R0, R29 ;  /* 0x0000001d00247220 */ /* 0x000fe20000410000 */
[----:B------:R-:W-:Y:S01]  /*21c0*/  FMUL.FTZ R132, R5, R132 ;  /* 0x0000008405847220 */ /* 0x000fe20000410000 */
[----:B------:R-:W-:Y:S02]  /*21d0*/  HADD2.F32 R127, -RZ, R35.H0_H0 ;  /* 0x20000023ff7f7230 */ /* 0x000fe40000004100 */
[----:B------:R-:W-:Y:S01]  /*21e0*/  FADD.FTZ R129, -R64, R129 ;  /* 0x0000008140817221 */ /* 0x000fe20000010100 */
[----:B------:R-:W-:Y:S01]  /*21f0*/  FFMA.FTZ R70, R130, R31, R43 ;  /* 0x0000001f82467223 */ /* 0x000fe2000001002b */
[----:B------:R-:W-:Y:S01]  /*2200*/  FFMA.FTZ R36, R132, R36, R39 ;  /* 0x0000002484247223 */ /* 0x000fe20000010027 */
[----:B------:R-:W-:Y:S02]  /*2210*/  HADD2.F32 R31, -RZ, R33.H0_H0 ;  /* 0x20000021ff1f7230 */ /* 0x000fe40000004100 */
[----:B------:R-:W-:Y:S01]  /*2220*/  FMUL.FTZ R32, R3, R30 ;  /* 0x0000001e03207220 */ /* 0x000fe20000410000 */
[----:B------:R-:W-:-:S02]  /*2230*/  HADD2.F32 R35, -RZ, R35.H1_H1 ;  /* 0x30000023ff237230 */ /* 0x000fc40000004100 */
[----:B------:R-:W-:Y:S01]  /*2240*/  FMUL.FTZ R129, R5, R129 ;  /* 0x0000008105817220 */ /* 0x000fe20000410000 */
[----:B------:R-:W-:Y:S01]  /*2250*/  FADD.FTZ R127, -R84, R127 ;  /* 0x0000007f547f7221 */ /* 0x000fe20000010100 */
[----:B------:R-:W-:Y:S02]  /*2260*/  FMUL.FTZ R34, R2, R31 ;  /* 0x0000001f02227220 */ /* 0x000fe40000410000 */
[----:B------:R-:W-:Y:S01]  /*2270*/  FFMA.FTZ R36, R129, R32, R36 ;  /* 0x0000002081247223 */ /* 0x000fe20000010024 */
[----:B------:R-:W-:Y:S01]  /*2280*/  FMUL.FTZ R127, R26, R127 ;  /* 0x0000007f1a7f7220 */ /* 0x000fe20000410000 */
[----:B------:R-:W-:Y:S02]  /*2290*/  HADD2.F32 R32, -RZ, R33.H1_H1 ;  /* 0x30000021ff207230 */ /* 0x000fe40000004100 */
[----:B------:R-:W-:Y:S01]  /*22a0*/  FADD.FTZ R126, -R84, R35 ;  /* 0x00000023547e7221 */ /* 0x000fe20000010100 */
[----:B------:R-:W-:Y:S02]  /*22b0*/  HADD2.F32 R35, -RZ, R37.H0_H0 ;  /* 0x20000025ff237230 */ /* 0x000fe40000004100 */
[----:B-----5:R-:W-:-:S02]  /*22c0*/  HADD2.F32 R128, -RZ, R90.H0_H0 ;  /* 0x2000005aff807230 */ /* 0x020fc40000004100 */
[----:B------:R-:W-:Y:S01]  /*22d0*/  FFMA.FTZ R70, R127, R34, R70 ;  /* 0x000000227f467223 */ /* 0x000fe20000010046 */
[----:B------:R-:W-:Y:S01]  /*22e0*/  FMUL.FTZ R38, R4, R32 ;  /* 0x0000002004267220 */ /* 0x000fe20000410000 */
[----:B------:R-:W-:Y:S01]  /*22f0*/  FMUL.FTZ R126, R26, R126 ;  /* 0x0000007e1a7e7220 */ /* 0x000fe20000410000 */
[----:B------:R-:W-:Y:S02]  /*2300*/  HADD2.F32 R33, -RZ, R92.H0_H0 ;  /* 0x2000005cff217230 */ /* 0x000fe40000004100 */
[----:B------:R-:W-:Y:S01]  /*2310*/  FADD.FTZ R128, -R64, R128 ;  /* 0x0000008040807221 */ /* 0x000fe20000010100 */
[----:B------:R-:W-:Y:S02]  /*2320*/  HADD2.F32 R34, -RZ, R41.H0_H0 ;  /* 0x20000029ff227230 */ /* 0x000fe40000004100 */
[----:B------:R-:W-:Y:S01]  /*2330*/  FADD.FTZ R35, -R84, R35 ;  /* 0x0000002354237221 */ /* 0x000fe20000010100 */
[----:B------:R-:W-:Y:S02]  /*2340*/  HADD2.F32 R44, -RZ, R37.H1_H1 ;  /* 0x30000025ff2c7230 */ /* 0x000fe40000004100 */
[----:B------:R-:W-:Y:S01]  /*2350*/  FFMA.FTZ R70, R126, R38, R70 ;  /* 0x000000267e467223 */ /* 0x000fe20000010046 */
[----:B------:R-:W-:Y:S01]  /*2360*/  FMUL.FTZ R39, R0, R33 ;  /* 0x0000002100277220 */ /* 0x000fe20000410000 */
[----:B------:R-:W-:Y:S01]  /*2370*/  FMUL.FTZ R128, R5, R128 ;  /* 0x0000008005807220 */ /* 0x000fe20000410000 */
[----:B------:R-:W-:Y:S01]  /*2380*/  FMUL.FTZ R38, R2, R34 ;  /* 0x0000002202267220 */ /* 0x000fe20000410000 */
[----:B------:R-:W-:Y:S01]  /*2390*/  FMUL.FTZ R35, R26, R35 ;  /* 0x000000231a237220 */ /* 0x000fe20000410000 */
[----:B------:R-:W-:-:S02]  /*23a0*/  HADD2.F32 R41, -RZ, R41.H1_H1 ;  /* 0x30000029ff297230 */ /* 0x000fc40000004100 */
[----:B------:R-:W-:Y:S01]  /*23b0*/  FADD.FTZ R44, -R84, R44 ;  /* 0x0000002c542c7221 */ /* 0x000fe20000010100 */
[----:B------:R-:W-:Y:S02]  /*23c0*/  HADD2.F32 R43, -RZ, R45.H0_H0 ;  /* 0x2000002dff2b7230 */ /* 0x000fe40000004100 */
[----:B------:R-:W-:Y:S01]  /*23d0*/  FFMA.FTZ R36, R128, R39, R36 ;  /* 0x0000002780247223 */ /* 0x000fe20000010024 */
[----:B------:R-:W-:Y:S01]  /*23e0*/  FFMA.FTZ R70, R35, R38, R70 ;  /* 0x0000002623467223 */ /* 0x000fe20000010046 */
[----:B------:R-:W-:Y:S01]  /*23f0*/  FMUL.FTZ R38, R4, R41 ;  /* 0x0000002904267220 */ /* 0x000fe20000410000 */
[----:B------:R-:W-:Y:S01]  /*2400*/  FMUL.FTZ R44, R26, R44 ;  /* 0x0000002c1a2c7220 */ /* 0x000fe20000410000 */
[----:B------:R-:W-:Y:S02]  /*2410*/  HADD2.F32 R39, -RZ, R49.H0_H0 ;  /* 0x20000031ff277230 */ /* 0x000fe40000004100 */
[----:B------:R-:W-:Y:S01]  /*2420*/  FADD.FTZ R43, -R84, R43 ;  /* 0x0000002b542b7221 */ /* 0x000fe20000010100 */
[----:B------:R-:W-:-:S02]  /*2430*/  HADD2.F32 R90, -RZ, R90.H1_H1 ;  /* 0x3000005aff5a7230 */ /* 0x000fc40000004100 */
[----:B------:R-:W-:Y:S01]  /*2440*/  FFMA.FTZ R70, R44, R38, R70 ;  /* 0x000000262c467223 */ /* 0x000fe20000010046 */
[----:B------:R-:W-:Y:S02]  /*2450*/  HADD2.F32 R37, -RZ, R92.H1_H1 ;  /* 0x3000005cff257230 */ /* 0x000fe40000004100 */
[----:B------:R-:W-:Y:S01]  /*2460*/  FMUL.FTZ R42, R2, R39 ;  /* 0x00000027022a7220 */ /* 0x000fe20000410000 */
[----:B------:R-:W-:Y:S02]  /*2470*/  HADD2.F32 R38, -RZ, R94.H0_H0 ;  /* 0x2000005eff267230 */ /* 0x000fe40000004100 */
[----:B------:R-:W-:Y:S01]  /*2480*/  FMUL.FTZ R43, R26, R43 ;  /* 0x0000002b1a2b7220 */ /* 0x000fe20000410000 */
[----:B------:R-:W-:Y:S01]  /*2490*/  FADD.FTZ R46, -R64, R90 ;  /* 0x0000005a402e7221 */ /* 0x000fe20000010100 */
[----:B------:R-:W-:Y:S02]  /*24a0*/  HADD2.F32 R45, -RZ, R45.H1_H1 ;  /* 0x3000002dff2d7230 */ /* 0x000fe40000004100 */
[----:B------:R-:W-:Y:S01]  /*24b0*/  FMUL.FTZ R90, R3, R37 ;  /* 0x00000025035a7220 */ /* 0x000fe20000410000 */
[----:B------:R-:W-:Y:S01]  /*24c0*/  FFMA.FTZ R70, R43, R42, R70 ;  /* 0x0000002a2b467223 */ /* 0x000fe20000010046 */
[----:B------:R-:W-:Y:S01]  /*24d0*/  FMUL.FTZ R46, R5, R46 ;  /* 0x0000002e052e7220 */ /* 0x000fe20000410000 */
[----:B------:R-:W-:-:S02]  /*24e0*/  HADD2.F32 R40, -RZ, R49.H1_H1 ;  /* 0x30000031ff287230 */ /* 0x000fc40000004100 */
[----:B------:R-:W-:Y:S01]  /*24f0*/  FADD.FTZ R42, -R64, R38 ;  /* 0x00000026402a7221 */ /* 0x000fe20000010100 */
[----:B------:R-:W-:Y:S01]  /*2500*/  FADD.FTZ R49, -R84, R45 ;  /* 0x0000002d54317221 */ /* 0x000fe20000010100 */
[----:B------:R-:W-:Y:S01]  /*2510*/  FFMA.FTZ R65, R0, R6, RZ ;  /* 0x0000000600417223 */ /* 0x000fe200000100ff */
[----:B------:R-:W-:Y:S01]  /*2520*/  FFMA.FTZ R90, R46, R90, R36 ;  /* 0x0000005a2e5a7223 */ /* 0x000fe20000010024 */
[----:B------:R-:W-:Y:S01]  /*2530*/  FMUL.FTZ R45, R5, R42 ;  /* 0x0000002a052d7220 */ /* 0x000fe20000410000 */
[----:B------:R-:W-:Y:S02]  /*2540*/  HADD2.F32 R36, -RZ, R96.H0_H0 ;  /* 0x20000060ff247230 */ /* 0x000fe40000004100 */
[----:B------:R-:W-:Y:S01]  /*2550*/  FMUL.FTZ R38, R4, R40 ;  /* 0x0000002804267220 */ /* 0x000fe20000410000 */
[----:B------:R-:W-:Y:S01]  /*2560*/  FMUL.FTZ R42, R26, R49 ;  /* 0x000000311a2a7220 */ /* 0x000fe20000410000 */
[----:B------:R-:W-:Y:S01]  /*2570*/  FFMA.FTZ R65, R3, R7, R65 ;  /* 0x0000000703417223 */ /* 0x000fe20000010041 */
[----:B------:R-:W-:-:S02]  /*2580*/  HADD2.F32 R52, -RZ, R47.H0_H0 ;  /* 0x2000002fff347230 */ /* 0x000fc40000004100 */
[----:B------:R-:W-:Y:S01]  /*2590*/  FMUL.FTZ R48, R0, R36 ;  /* 0x0000002400307220 */ /* 0x000fe20000410000 */
[----:B------:R-:W-:Y:S01]  /*25a0*/  FFMA.FTZ R70, R42, R38, R70 ;  /* 0x000000262a467223 */ /* 0x000fe20000010046 */
[----:B------:R-:W-:Y:S01]  /*25b0*/  FFMA.FTZ R65, R0, R8, R65 ;  /* 0x0000000800417223 */ /* 0x000fe20000010041 */
[----:B------:R-:W-:Y:S02]  /*25c0*/  HADD2.F32 R38, -RZ, R51.H0_H0 ;  /* 0x20000033ff267230 */ /* 0x000fe40000004100 */
[----:B------:R-:W-:Y:S01]  /*25d0*/  FADD.FTZ R52, -R84, R52 ;  /* 0x0000003454347221 */ /* 0x000fe20000010100 */
[----:B------:R-:W-:Y:S01]  /*25e0*/  FFMA.FTZ R90, R45, R48, R90 ;  /* 0x000000302d5a7223 */ /* 0x000fe2000001005a */
[----:B------:R-:W-:Y:S01]  /*25f0*/  FFMA.FTZ R65, R3, R9, R65 ;  /* 0x0000000903417223 */ /* 0x000fe20000010041 */
[----:B------:R-:W-:Y:S01]  /*2600*/  FMUL.FTZ R48, R2, R38 ;  /* 0x0000002602307220 */ /* 0x000fe20000410000 */
[----:B------:R-:W-:Y:S02]  /*2610*/  FMUL.FTZ R52, R26, R52 ;  /* 0x000000341a347220 */ /* 0x000fe40000410000 */
[----:B------:R-:W-:-:S02]  /*2620*/  FFMA.FTZ R65, R0, R10, R65 ;  /* 0x0000000a00417223 */ /* 0x000fc40000010041 */
[----:B------:R-:W-:Y:S01]  /*2630*/  FFMA.FTZ R70, R52, R48, R70 ;  /* 0x0000003034467223 */ /* 0x000fe20000010046 */
[----:B------:R-:W-:Y:S02]  /*2640*/  HADD2.F32 R48, -RZ, R47.H1_H1 ;  /* 0x3000002fff307230 */ /* 0x000fe40000004100 */
[----:B------:R-:W-:-:S04]  /*2650*/  FFMA.FTZ R47, R3, R11, R65 ;  /* 0x0000000b032f7223 */ /* 0x000fc80000010041 */
[----:B------:R-:W-:Y:S01]  /*2660*/  FFMA.FTZ R47, R0, R12, R47 ;  /* 0x0000000c002f7223 */ /* 0x000fe2000001002f */
[----:B------:R-:W-:-:S03]  /*2670*/  HADD2.F32 R51, -RZ, R51.H1_H1 ;  /* 0x30000033ff337230 */ /* 0x000fc60000004100 */
[----:B------:R-:W-:Y:S01]  /*2680*/  FFMA.FTZ R47, R3, R13, R47 ;  /* 0x0000000d032f7223 */ /* 0x000fe2000001002f */
[----:B------:R-:W-:-:S03]  /*2690*/  FADD.FTZ R48, -R84, R48 ;  /* 0x0000003054307221 */ /* 0x000fc60000010100 */
[----:B------:R-:W-:Y:S01]  /*26a0*/  FFMA.FTZ R76, R0, R14, R47 ;  /* 0x0000000e004c7223 */ /* 0x000fe2000001002f */
[----:B------:R-:W-:Y:S01]  /*26b0*/  FMUL.FTZ R65, R4, R51 ;  /* 0x0000003304417220 */ /* 0x000fe20000410000 */
[----:B------:R-:W-:Y:S02]  /*26c0*/  FMUL.FTZ R48, R26, R48 ;  /* 0x000000301a307220 */ /* 0x000fe40000410000 */
[----:B------:R-:W-:Y:S01]  /*26d0*/  FFMA.FTZ R76, R3, R15, R76 ;  /* 0x0000000f034c7223 */ /* 0x000fe2000001004c */
[----:B------:R-:W-:Y:S02]  /*26e0*/  HADD2.F32 R53, -RZ, R94.H1_H1 ;  /* 0x3000005eff357230 */ /* 0x000fe40000004100 */
[----:B------:R-:W-:Y:S01]  /*26f0*/  FFMA.FTZ R70, R48, R65, R70 ;  /* 0x0000004130467223 */ /* 0x000fe20000010046 */
[----:B------:R-:W-:Y:S02]  /*2700*/  HADD2.F32 R65, -RZ, R55.H0_H0 ;  /* 0x20000037ff417230 */ /* 0x000fe40000004100 */
[----:B------:R-:W-:Y:S01]  /*2710*/  FFMA.FTZ R76, R0, R16, R76 ;  /* 0x00000010004c7223 */ /* 0x000fe2000001004c */
[----:B------:R-:W-:-:S02]  /*2720*/  HADD2.F32 R54, -RZ, R96.H1_H1 ;  /* 0x30000060ff367230 */ /* 0x000fc40000004100 */
[----:B------:R-:W-:Y:S01]  /*2730*/  FADD.FTZ R53, -R64, R53 ;  /* 0x0000003540357221 */ /* 0x000fe20000010100 */
[----:B------:R-:W-:Y:S02]  /*2740*/  HADD2.F32 R47, -RZ, R67.H0_H0 ;  /* 0x20000043ff2f7230 */ /* 0x000fe40000004100 */
[C---:B------:R-:W-:Y:S01]  /*2750*/  FFMA.FTZ R76, R3.reuse, R17, R76 ;  /* 0x00000011034c7223 */ /* 0x040fe2000001004c */
[----:B------:R-:W-:Y:S01]  /*2760*/  FADD.FTZ R65, -R84, R65 ;  /* 0x0000004154417221 */ /* 0x000fe20000010100 */
[----:B------:R-:W-:Y:S01]  /*2770*/  FMUL.FTZ R49, R3, R54 ;  /* 0x0000003603317220 */ /* 0x000fe20000410000 */
[----:B------:R-:W-:Y:S01]  /*2780*/  FMUL.FTZ R53, R5, R53 ;  /* 0x0000003505357220 */ /* 0x000fe20000410000 */
[----:B------:R-:W-:Y:S01]  /*2790*/  FFMA.FTZ R76, R0, R18, R76 ;  /* 0x00000012004c7223 */ /* 0x000fe2000001004c */
[----:B------:R-:W-:Y:S01]  /*27a0*/  FMUL.FTZ R68, R2, R47 ;  /* 0x0000002f02447220 */ /* 0x000fe20000410000 */
[----:B------:R-:W-:Y:S01]  /*27b0*/  FMUL.FTZ R65, R26, R65 ;  /* 0x000000411a417220 */ /* 0x000fe20000410000 */
[----:B------:R-:W-:Y:S01]  /*27c0*/  FFMA.FTZ R90, R53, R49, R90 ;  /* 0x00000031355a7223 */ /* 0x000fe2000001005a */
[----:B------:R-:W-:Y:S01]  /*27d0*/  FFMA.FTZ R76, R3, R19, R76 ;  /* 0x00000013034c7223 */ /* 0x000fe2000001004c */
[----:B------:R-:W0:Y:S01]  /*27e0*/  S2R R74, SR_CgaCtaId ;  /* 0x00000000004a7919 */ /* 0x000e220000008800 */
[----:B------:R-:W-:-:S02]  /*27f0*/  HADD2.F32 R49, -RZ, R98.H0_H0 ;  /* 0x20000062ff317230 */ /* 0x000fc40000004100 */
[----:B------:R-:W-:Y:S01]  /*2800*/  FFMA.FTZ R70, R65, R68, R70 ;  /* 0x0000004441467223 */ /* 0x000fe20000010046 */
[----:B------:R-:W-:Y:S02]  /*2810*/  HADD2.F32 R68, -RZ, R55.H1_H1 ;  /* 0x30000037ff447230 */ /* 0x000fe40000004100 */
[----:B------:R-:W-:Y:S01]  /*2820*/  FFMA.FTZ R55, R0, R20, R76 ;  /* 0x0000001400377223 */ /* 0x000fe2000001004c */
[----:B------:R-:W-:Y:S02]  /*2830*/  HADD2.F32 R50, -RZ, R100.H0_H0 ;  /* 0x20000064ff327230 */ /* 0x000fe40000004100 */
[----:B------:R-:W-:Y:S01]  /*2840*/  FADD.FTZ R49, -R64, R49 ;  /* 0x0000003140317221 */ /* 0x000fe20000010100 */
[----:B------:R-:W-:Y:S02]  /*2850*/  FFMA.FTZ R55, R3, R21, R55 ;  /* 0x0000001503377223 */ /* 0x000fe40000010037 */
[C---:B------:R-:W-:Y:S01]  /*2860*/  FMUL.FTZ R66, R0.reuse, R50 ;  /* 0x0000003200427220 */ /* 0x040fe20000410000 */
[----:B------:R-:W-:Y:S01]  /*2870*/  FMUL.FTZ R49, R5, R49 ;  /* 0x0000003105317220 */ /* 0x000fe20000410000 */
[----:B------:R-:W-:Y:S01]  /*2880*/  FFMA.FTZ R55, R0, R22, R55 ;  /* 0x0000001600377223 */ /* 0x000fe20000010037 */
[----:B------:R-:W-:-:S02]  /*2890*/  HADD2.F32 R67, -RZ, R67.H1_H1 ;  /* 0x30000043ff437230 */ /* 0x000fc40000004100 */
[----:B------:R-:W-:Y:S01]  /*28a0*/  FFMA.FTZ R90, R49, R66, R90 ;  /* 0x00000042315a7223 */ /* 0x000fe2000001005a */
[----:B------:R-:W-:Y:S02]  /*28b0*/  HADD2.F32 R66, -RZ, R98.H1_H1 ;  /* 0x30000062ff427230 */ /* 0x000fe40000004100 */
[C---:B------:R-:W-:Y:S01]  /*28c0*/  FFMA.FTZ R82, R3.reuse, R23, R55 ;  /* 0x0000001703527223 */ /* 0x040fe20000010037 */
[----:B------:R-:W-:Y:S01]  /*28d0*/  FADD.FTZ R68, -R84, R68 ;  /* 0x0000004454447221 */ /* 0x000fe20000010100 */
[----:B------:R-:W-:Y:S02]  /*28e0*/  HADD2.F32 R100, -RZ, R100.H1_H1 ;  /* 0x30000064ff647230 */ /* 0x000fe40000004100 */
[----:B------:R-:W-:Y:S01]  /*28f0*/  FMUL.FTZ R76, R4, R67 ;  /* 0x00000043044c7220 */ /* 0x000fe20000410000 */
[----:B------:R-:W-:Y:S01]  /*2900*/  FFMA.FTZ R82, R0, R24, R82 ;  /* 0x0000001800527223 */ /* 0x000fe20000010052 */
[----:B------:R-:W-:Y:S01]  /*2910*/  FADD.FTZ R66, -R64, R66 ;  /* 0x0000004240427221 */ /* 0x000fe20000010100 */
[----:B------:R-:W-:Y:S01]  /*2920*/  FMUL.FTZ R68, R26, R68 ;  /* 0x000000441a447220 */ /* 0x000fe20000410000 */
[----:B------:R-:W-:Y:S01]  /*2930*/  MOV R86, 0x400 ;  /* 0x0000040000567802 */ /* 0x000fe20000000f00 */
[C---:B------:R-:W-:Y:S01]  /*2940*/  FFMA.FTZ R82, R3.reuse, R25, R82 ;  /* 0x0000001903527223 */ /* 0x040fe20000010052 */
[----:B------:R-:W-:Y:S01]  /*2950*/  FMUL.FTZ R72, R3, R100 ;  /* 0x0000006403487220 */ /* 0x000fe20000410000 */
[----:B------:R-:W-:Y:S01]  /*2960*/  FMUL.FTZ R66, R5, R66 ;  /* 0x0000004205427220 */ /* 0x000fe20000410000 */
[----:B------:R-:W-:Y:S01]  /*2970*/  FFMA.FTZ R70, R68, R76, R70 ;  /* 0x0000004c44467223 */ /* 0x000fe20000010046 */
[----:B------:R-:W-:-:S02]  /*2980*/  HADD2.F32 R76, -RZ, R69.H0_H0 ;  /* 0x20000045ff4c7230 */ /* 0x000fc40000004100 */
[----:B------:R-:W-:Y:S01]  /*2990*/  FFMA.FTZ R82, R0, R29, R82 ;  /* 0x0000001d00527223 */ /* 0x000fe20000010052 */
[----:B------:R-:W-:Y:S01]  /*29a0*/  IADD3 R86, R86, 0x2800, RZ ;  /* 0x0000280056567810 */ /* 0x000fe20007ffe0ff */
[----:B------:R-:W-:Y:S01]  /*29b0*/  FFMA.FTZ R90, R66, R72, R90 ;  /* 0x00000048425a7223 */ /* 0x000fe2000001005a */
[----:B------:R-:W-:Y:S02]  /*29c0*/  HADD2.F32 R72, -RZ, R102.H0_H0 ;  /* 0x20000066ff487230 */ /* 0x000fe40000004100 */
[----:B------:R-:W-:Y:S01]  /*29d0*/  FADD.FTZ R76, -R84, R76 ;  /* 0x0000004c544c7221 */ /* 0x000fe20000010100 */
[----:B------:R-:W-:Y:S02]  /*29e0*/  HADD2.F32 R55, -RZ, R71.H0_H0 ;  /* 0x20000047ff377230 */ /* 0x000fe40000004100 */
[----:B------:R-:W-:Y:S01]  /*29f0*/  FFMA.FTZ R82, R3, R30, R82 ;  /* 0x0000001e03527223 */ /* 0x000fe20000010052 */
[----:B0-----:R-:W-:Y:S01]  /*2a00*/  LEA R86, R74, R86, 0x18 ;  /* 0x000000564a567211 */ /* 0x001fe200078ec0ff */
[----:B------:R-:W-:-:S02]  /*2a10*/  HADD2.F32 R74, -RZ, R104.H0_H0 ;  /* 0x20000068ff4a7230 */ /* 0x000fc40000004100 */
[----:B------:R-:W-:Y:S01]  /*2a20*/  FADD.FTZ R72, -R64, R72 ;  /* 0x0000004840487221 */ /* 0x000fe20000010100 */
[----:B------:R-:W-:Y:S01]  /*2a30*/  FMUL.FTZ R80, R2, R55 ;  /* 0x0000003702507220 */ /* 0x000fe20000410000 */
[----:B------:R-:W-:Y:S01]  /*2a40*/  FMUL.FTZ R76, R26, R76 ;  /* 0x0000004c1a4c7220 */ /* 0x000fe20000410000 */
[C---:B------:R-:W-:Y:S01]  /*2a50*/  FFMA.FTZ R92, R0.reuse, R33, R82 ;  /* 0x00000021005c7223 */ /* 0x040fe20000010052 */
[----:B------:R-:W-:Y:S01]  /*2a60*/  FMUL.FTZ R78, R0, R74 ;  /* 0x0000004a004e7220 */ /* 0x000fe20000410000 */
[----:B------:R-:W-:Y:S01]  /*2a70*/  FMUL.FTZ R72, R5, R72 ;  /* 0x0000004805487220 */ /* 0x000fe20000410000 */
[----:B------:R-:W-:Y:S01]  /*2a80*/  FFMA.FTZ R70, R76, R80, R70 ;  /* 0x000000504c467223 */ /* 0x000fe20000010046 */
[----:B------:R-:W-:Y:S02]  /*2a90*/  HADD2.F32 R80, -RZ, R69.H1_H1 ;  /* 0x30000045ff507230 */ /* 0x000fe40000004100 */
[----:B------:R-:W-:Y:S01]  /*2aa0*/  FFMA.FTZ R92, R3, R37, R92 ;  /* 0x00000025035c7223 */ /* 0x000fe2000001005c */
[----:B------:R-:W-:Y:S01]  /*2ab0*/  FFMA.FTZ R90, R72, R78, R90 ;  /* 0x0000004e485a7223 */ /* 0x000fe2000001005a */
[----:B------:R-:W-:-:S02]  /*2ac0*/  HADD2.F32 R78, -RZ, R102.H1_H1 ;  /* 0x30000066ff4e7230 */ /* 0x000fc40000004100 */
[----:B------:R-:W-:Y:S02]  /*2ad0*/  HADD2.F32 R69, -RZ, R71.H1_H1 ;  /* 0x30000047ff457230 */ /* 0x000fe40000004100 */
[----:B------:R-:W-:Y:S01]  /*2ae0*/  FFMA.FTZ R92, R0, R36, R92 ;  /* 0x00000024005c7223 */ /* 0x000fe2000001005c */
[----:B------:R-:W-:Y:S01]  /*2af0*/  FADD.FTZ R80, -R84, R80 ;  /* 0x0000005054507221 */ /* 0x000fe20000010100 */
[----:B------:R-:W-:Y:S02]  /*2b00*/  HADD2.F32 R104, -RZ, R104.H1_H1 ;  /* 0x30000068ff687230 */ /* 0x000fe40000004100 */
[----:B------:R-:W-:Y:S01]  /*2b10*/  FADD.FTZ R78, -R64, R78 ;  /* 0x0000004e404e7221 */ /* 0x000fe20000010100 */
[----:B------:R-:W-:Y:S01]  /*2b20*/  FFMA.FTZ R92, R3, R54, R92 ;  /* 0x00000036035c7223 */ /* 0x000fe2000001005c */
[----:B------:R-:W-:Y:S01]  /*2b30*/  FMUL.FTZ R94, R4, R69 ;  /* 0x00000045045e7220 */ /* 0x000fe20000410000 */
[----:B------:R-:W-:Y:S01]  /*2b40*/  FMUL.FTZ R80, R26, R80 ;  /* 0x000000501a507220 */ /* 0x000fe20000410000 */
[----:B------:R-:W-:-:S02]  /*2b50*/  HADD2.F32 R82, -RZ, R106.H0_H0 ;  /* 0x2000006aff527230 */ /* 0x000fc40000004100 */
[----:B------:R-:W-:Y:S01]  /*2b60*/  FFMA.FTZ R92, R0, R50, R92 ;  /* 0x00000032005c7223 */ /* 0x000fe2000001005c */
[----:B------:R-:W-:Y:S02]  /*2b70*/  HADD2.F32 R88, -RZ, R106.H1_H1 ;  /* 0x3000006aff587230 */ /* 0x000fe40000004100 */
[----:B------:R-:W-:Y:S01]  /*2b80*/  FMUL.FTZ R85, R3, R104 ;  /* 0x0000006803557220 */ /* 0x000fe20000410000 */
[----:B------:R-:W-:Y:S01]  /*2b90*/  FMUL.FTZ R78, R5, R78 ;  /* 0x0000004e054e7220 */ /* 0x000fe20000410000 */
[----:B------:R-:W-:Y:S01]  /*2ba0*/  FFMA.FTZ R70, R80, R94, R70 ;  /* 0x0000005e50467223 */ /* 0x000fe20000010046 */
[----:B------:R-:W-:Y:S02]  /*2bb0*/  HADD2.F32 R94, -RZ, R73.H0_H0 ;  /* 0x20000049ff5e7230 */ /* 0x000fe40000004100 */
[----:B------:R-:W-:Y:S01]  /*2bc0*/  FFMA.FTZ R92, R3, R100, R92 ;  /* 0x00000064035c7223 */ /* 0x000fe2000001005c */
[----:B------:R-:W-:Y:S01]  /*2bd0*/  FFMA.FTZ R90, R78, R85, R90 ;  /* 0x000000554e5a7223 */ /* 0x000fe2000001005a */
[C---:B------:R-:W-:Y:S01]  /*2be0*/  FADD.FTZ R82, -R64.reuse, R82 ;  /* 0x0000005240527221 */ /* 0x040fe20000010100 */
[----:B------:R-:W-:Y:S01]  /*2bf0*/  FADD.FTZ R88, -R64, R88 ;  /* 0x0000005840587221 */ /* 0x000fe20000010100 */
[----:B------:R-:W-:-:S02]  /*2c00*/  HADD2.F32 R85, -RZ, R108.H0_H0 ;  /* 0x2000006cff557230 */ /* 0x000fc40000004100 */
[----:B------:R-:W-:Y:S01]  /*2c10*/  FADD.FTZ R94, -R84, R94 ;  /* 0x0000005e545e7221 */ /* 0x000fe20000010100 */
[----:B------:R-:W-:Y:S02]  /*2c20*/  HADD2.F32 R64, -RZ, R75.H0_H0 ;  /* 0x2000004bff407230 */ /* 0x000fe40000004100 */
[C---:B------:R-:W-:Y:S01]  /*2c30*/  FFMA.FTZ R92, R0.reuse, R74, R92 ;  /* 0x0000004a005c7223 */ /* 0x040fe2000001005c */
[----:B------:R-:W-:Y:S01]  /*2c40*/  FMUL.FTZ R82, R5, R82 ;  /* 0x0000005205527220 */ /* 0x000fe20000410000 */
[----:B------:R-:W-:Y:S01]  /*2c50*/  FMUL.FTZ R71, R0, R85 ;  /* 0x0000005500477220 */ /* 0x000fe20000410000 */
[----:B------:R-:W-:Y:S02]  /*2c60*/  HADD2.F32 R108, -RZ, R108.H1_H1 ;  /* 0x3000006cff6c7230 */ /* 0x000fe40000004100 */
[----:B------:R-:W-:Y:S01]  /*2c70*/  FMUL.FTZ R98, R2, R64 ;  /* 0x0000004002627220 */ /* 0x000fe20000410000 */
[----:B------:R-:W-:Y:S01]  /*2c80*/  FMUL.FTZ R94, R26, R94 ;  /* 0x0000005e1a5e7220 */ /* 0x000fe20000410000 */
[----:B------:R-:W-:-:S02]  /*2c90*/  HADD2.F32 R73, -RZ, R73.H1_H1 ;  /* 0x30000049ff497230 */ /* 0x000fc40000004100 */
[----:B------:R-:W-:Y:S01]  /*2ca0*/  FFMA.FTZ R92, R3, R104, R92 ;  /* 0x00000068035c7223 */ /* 0x000fe2000001005c */
[----:B------:R-:W-:Y:S02]  /*2cb0*/  HADD2.F32 R96, -RZ, R75.H1_H1 ;  /* 0x3000004bff607230 */ /* 0x000fe40000004100 */
[----:B------:R-:W-:Y:S01]  /*2cc0*/  FMUL.FTZ R75, R5, R88 ;  /* 0x00000058054b7220 */ /* 0x000fe20000410000 */
[----:B------:R-:W-:Y:S02]  /*2cd0*/  IMAD R86, R111, 0x28, R86 ;  /* 0x000000286f567824 */ /* 0x000fe400078e0256 */
[----:B------:R-:W-:Y:S01]  /*2ce0*/  FFMA.FTZ R71, R82, R71, R90 ;  /* 0x0000004752477223 */ /* 0x000fe2000001005a */
[----:B------:R-:W-:Y:S01]  /*2cf0*/  FFMA.FTZ R88, R94, R98, R70 ;  /* 0x000000625e587223 */ /* 0x000fe20000010046 */
[----:B------:R-:W-:Y:S01]  /*2d00*/  FMUL.FTZ R90, R3, R108 ;  /* 0x0000006c035a7220 */ /* 0x000fe20000410000 */
[----:B------:R-:W-:Y:S01]  /*2d10*/  FFMA.FTZ R70, R0, R85, R92 ;  /* 0x0000005500467223 */ /* 0x000fe2000001005c */
[----:B------:R-:W-:Y:S01]  /*2d20*/  FADD.FTZ R73, -R84, R73 ;  /* 0x0000004954497221 */ /* 0x000fe20000010100 */
[----:B------:R-:W-:Y:S01]  /*2d30*/  LEA R86, R110, R86, 0x3 ;  /* 0x000000566e567211 */ /* 0x000fe200078e18ff */
[----:B------:R-:W-:Y:S01]  /*2d40*/  FFMA.FTZ R71, R75, R90, R71 ;  /* 0x0000005a4b477223 */ /* 0x000fe20000010047 */
[----:B------:R-:W-:Y:S01]  /*2d50*/  FFMA.FTZ R70, R3, R108, R70 ;  /* 0x0000006c03467223 */ /* 0x000fe20000010046 */
[----:B------:R-:W-:Y:S01]  /*2d60*/  FMUL.FTZ R90, R4, R96 ;  /* 0x00000060045a7220 */ /* 0x000fe20000410000 */
[----:B------:R-:W-:Y:S01]  /*2d70*/  FMUL.FTZ R73, R26, R73 ;  /* 0x000000491a497220 */ /* 0x000fe20000410000 */
[----:B------:R-:W-:-:S02]  /*2d80*/  HADD2.F32 R114, -RZ, R95.H0_H0 ;  /* 0x2000005fff727230 */ /* 0x000fc40000004100 */
[----:B------:R-:W-:Y:S02]  /*2d90*/  HADD2.F32 R111, -RZ, R95.H1_H1 ;  /* 0x3000005fff6f7230 */ /* 0x000fe40000004100 */
[----:B------:R-:W-:Y:S01]  /*2da0*/  FFMA.FTZ R95, R2, R27, RZ ;  /* 0x0000001b025f7223 */ /* 0x000fe200000100ff */
[----:B------:R-:W-:Y:S02]  /*2db0*/  HADD2.F32 R98, -RZ, R77.H0_H0 ;  /* 0x2000004dff627230 */ /* 0x000fe40000004100 */
[----:B------:R-:W-:Y:S01]  /*2dc0*/  FFMA.FTZ R88, R73, R90, R88 ;  /* 0x0000005a49587223 */ /* 0x000fe20000010058 */
[----:B------:R0:W-:Y:S01]  /*2dd0*/  STS.64 [R86], R70 ;  /* 0x0000004656007388 */ /* 0x0001e20000000a00 */
[--C-:B------:R-:W-:Y:S02]  /*2de0*/  HADD2.F32 R90, -RZ, R81.reuse.H0_H0 ;  /* 0x20000051ff5a7230 */ /* 0x100fe40000004100 */
[----:B------:R-:W-:Y:S02]  /*2df0*/  HADD2.F32 R92, -RZ, R81.H1_H1 ;  /* 0x30000051ff5c7230 */ /* 0x000fe40000004100 */
[----:B------:R-:W-:Y:S01]  /*2e00*/  FFMA.FTZ R95, R4, R28, R95 ;  /* 0x0000001c045f7223 */ /* 0x000fe2000001005f */
[----:B------:R-:W-:-:S02]  /*2e10*/  HADD2.F32 R81, -RZ, R99.H1_H1 ;  /* 0x30000063ff517230 */ /* 0x000fc40000004100 */
[C---:B------:R-:W-:Y:S01]  /*2e20*/  FADD.FTZ R98, -R84.reuse, R98 ;  /* 0x0000006254627221 */ /* 0x040fe20000010100 */
[----:B------:R-:W-:Y:S02]  /*2e30*/  HADD2.F32 R102, -RZ, R87.H0_H0 ;  /* 0x20000057ff667230 */ /* 0x000fe40000004100 */
[----:B0-----:R-:W-:Y:S02]  /*2e40*/  HADD2.F32 R70, -RZ, R77.H1_H1 ;  /* 0x3000004dff467230 */ /* 0x001fe40000004100 */
[----:B------:R-:W-:Y:S02]  /*2e50*/  HADD2.F32 R71, -RZ, R103.H0_H0 ;  /* 0x20000067ff477230 */ /* 0x000fe40000004100 */
[----:B------:R-:W-:Y:S02]  /*2e60*/  HADD2.F32 R77, -RZ, R79.H0_H0 ;  /* 0x2000004fff4d7230 */ /* 0x000fe40000004100 */
[----:B------:R-:W-:Y:S01]  /*2e70*/  FADD.FTZ R70, -R84, R70 ;  /* 0x0000004654467221 */ /* 0x000fe20000010100 */
[----:B------:R-:W-:-:S02]  /*2e80*/  HADD2.F32 R106, -RZ, R87.H1_H1 ;  /* 0x30000057ff6a7230 */ /* 0x000fc40000004100 */
[--C-:B------:R-:W-:Y:S02]  /*2e90*/  HADD2.F32 R113, -RZ, R91.reuse.H0_H0 ;  /* 0x2000005bff717230 */ /* 0x100fe40000004100 */
[----:B------:R-:W-:Y:S02]  /*2ea0*/  HADD2.F32 R112, -RZ, R91.H1_H1 ;  /* 0x3000005bff707230 */ /* 0x000fe40000004100 */
[C---:B------:R-:W-:Y:S01]  /*2eb0*/  FADD.FTZ R118, -R84.reuse, R81 ;  /* 0x0000005154767221 */ /* 0x040fe20000010100 */
[----:B------:R-:W-:Y:S02]  /*2ec0*/  HADD2.F32 R110, -RZ, R99.H0_H0 ;  /* 0x20000063ff6e7230 */ /* 0x000fe40000004100 */
[----:B------:R-:W-:Y:S01]  /*2ed0*/  FADD.FTZ R122, -R84, R71 ;  /* 0x00000047547a7221 */ /* 0x000fe20000010100 */
[----:B------:R-:W-:Y:S02]  /*2ee0*/  HADD2.F32 R103, -RZ, R103.H1_H1 ;  /* 0x30000067ff677230 */ /* 0x000fe40000004100 */
[----:B------:R-:W-:Y:S01]  /*2ef0*/  FFMA.FTZ R95, R2, R31, R95 ;  /* 0x0000001f025f7223 */ /* 0x000fe2000001005f */
[----:B------:R-:W-:-:S02]  /*2f00*/  HADD2.F32 R87, -RZ, R107.H0_H0 ;  /* 0x2000006bff577230 */ /* 0x000fc40000004100 */
[----:B------:R-:W-:Y:S02]  /*2f10*/  HADD2.F32 R91, -RZ, R107.H1_H1 ;  /* 0x3000006bff5b7230 */ /* 0x000fe40000004100 */
[----:B------:R-:W-:Y:S01]  /*2f20*/  FMUL.FTZ R81, R26, R98 ;  /* 0x000000621a517220 */ /* 0x000fe20000410000 */
[----:B------:R-:W-:Y:S02]  /*2f30*/  HADD2.F32 R79, -RZ, R79.H1_H1 ;  /* 0x3000004fff4f7230 */ /* 0x000fe40000004100 */
[----:B------:R-:W-:Y:S01]  /*2f40*/  FMUL.FTZ R71, R2, R77 ;  /* 0x0000004d02477220 */ /* 0x000fe20000410000 */
[----:B------:R-:W-:Y:S01]  /*2f50*/  FMUL.FTZ R98, R26, R70 ;  /* 0x000000461a627220 */ /* 0x000fe20000410000 */
        /* <DEDUP_REMOVED lines=12> */
[C---:B------:R-:W-:Y:S01]  /*3020*/  FFMA.FTZ R70, R4.reuse, R32, R95 ;  /* 0x0000002004467223 */ /* 0x040fe2000001005f */
[----:B------:R-:W-:Y:S01]  /*3030*/  FFMA.FTZ R71, R81, R71, R88 ;  /* 0x0000004751477223 */ /* 0x000fe20000010058 */
[----:B------:R-:W-:Y:S01]  /*3040*/  FMUL.FTZ R84, R4, R79 ;  /* 0x0000004f04547220 */ /* 0x000fe20000410000 */
[----:B------:R-:W-:-:S02]  /*3050*/  HADD2.F32 R95, -RZ, R83.H0_H0 ;  /* 0x20000053ff5f7230 */ /* 0x000fc40000004100 */
[----:B------:R-:W-:Y:S01]  /*3060*/  FFMA.FTZ R87, R2, R34, R70 ;  /* 0x0000002202577223 */ /* 0x000fe20000010046 */
[----:B------:R-:W-:Y:S02]  /*3070*/  HADD2.F32 R102, -RZ, R83.H1_H1 ;  /* 0x30000053ff667230 */ /* 0x000fe40000004100 */
[----:B------:R-:W-:Y:S01]  /*3080*/  FFMA.FTZ R71, R98, R84, R71 ;  /* 0x0000005462477223 */ /* 0x000fe20000010047 */
[----:B------:R-:W-:Y:S01]  /*3090*/  FMUL.FTZ R84, R26, R90 ;  /* 0x0000005a1a547220 */ /* 0x000fe20000410000 */
[----:B------:R-:W-:Y:S01]  /*30a0*/  FMUL.FTZ R70, R2, R95 ;  /* 0x0000005f02467220 */ /* 0x000fe20000410000 */
[----:B------:R-:W-:Y:S01]  /*30b0*/  FFMA.FTZ R83, R4, R41, R87 ;  /* 0x0000002904537223 */ /* 0x000fe20000010057 */
[----:B------:R-:W-:Y:S02]  /*30c0*/  FMUL.FTZ R99, R26, R99 ;  /* 0x000000631a637220 */ /* 0x000fe40000410000 */
[----:B------:R-:W-:Y:S01]  /*30d0*/  FFMA.FTZ R70, R84, R70, R71 ;  /* 0x0000004654467223 */ /* 0x000fe20000010047 */
[----:B------:R-:W-:Y:S01]  /*30e0*/  FMUL.FTZ R71, R4, R102 ;  /* 0x0000006604477220 */ /* 0x000fe20000410000 */
[----:B------:R-:W-:-:S03]  /*30f0*/  FFMA.FTZ R83, R2, R39, R83 ;  /* 0x0000002702537223 */ /* 0x000fc60000010053 */
[----:B------:R-:W-:Y:S01]  /*3100*/  FFMA.FTZ R70, R99, R71, R70 ;  /* 0x0000004763467223 */ /* 0x000fe20000010046 */
[----:B------:R-:W-:-:S04]  /*3110*/  FFMA.FTZ R71, R4, R40, R83 ;  /* 0x0000002804477223 */ /* 0x000fc80000010053 */
[----:B------:R-:W-:Y:S01]  /*3120*/  FFMA.FTZ R71, R2, R38, R71 ;  /* 0x0000002602477223 */ /* 0x000fe20000010047 */
[----:B------:R-:W-:-:S03]  /*3130*/  HADD2.F32 R83, -RZ, R89.H0_H0 ;  /* 0x20000059ff537230 */ /* 0x000fc60000004100 */
[----:B------:R-:W-:Y:S01]  /*3140*/  FFMA.FTZ R71, R4, R51, R71 ;  /* 0x0000003304477223 */ /* 0x000fe20000010047 */
[----:B------:R-:W-:Y:S02]  /*3150*/  HADD2.F32 R110, -RZ, R89.H1_H1 ;  /* 0x30000059ff6e7230 */ /* 0x000fe40000004100 */
[----:B------:R-:W-:Y:S01]  /*3160*/  FMUL.FTZ R107, R26, R107 ;  /* 0x0000006b1a6b7220 */ /* 0x000fe20000410000 */
[C---:B------:R-:W-:Y:S01]  /*3170*/  FMUL.FTZ R87, R2.reuse, R83 ;  /* 0x0000005302577220 */ /* 0x040fe20000410000 */
[----:B------:R-:W-:Y:S01]  /*3180*/  FFMA.FTZ R71, R2, R47, R71 ;  /* 0x0000002f02477223 */ /* 0x000fe20000010047 */
[----:B------:R-:W-:Y:S01]  /*3190*/  FMUL.FTZ R106, R26, R106 ;  /* 0x0000006a1a6a7220 */ /* 0x000fe20000410000 */
[----:B------:R-:W-:Y:S02]  /*31a0*/  HADD2.F32 R103, -RZ, R93.H0_H0 ;  /* 0x2000005dff677230 */ /* 0x000fe40000004100 */
[----:B------:R-:W-:Y:S01]  /*31b0*/  FFMA.FTZ R70, R107, R87, R70 ;  /* 0x000000576b467223 */ /* 0x000fe20000010046 */
[C---:B------:R-:W-:Y:S01]  /*31c0*/  FFMA.FTZ R71, R4.reuse, R67, R71 ;  /* 0x0000004304477223 */ /* 0x040fe20000010047 */
[----:B------:R-:W-:-:S03]  /*31d0*/  FMUL.FTZ R87, R4, R110 ;  /* 0x0000006e04577220 */ /* 0x000fc60000410000 */
[----:B------:R-:W-:Y:S01]  /*31e0*/  FFMA.FTZ R71, R2, R55, R71 ;  /* 0x0000003702477223 */ /* 0x000fe20000010047 */
[----:B------:R-:W-:Y:S01]  /*31f0*/  FFMA.FTZ R70, R106, R87, R70 ;  /* 0x000000576a467223 */ /* 0x000fe20000010046 */
[----:B------:R-:W-:Y:S01]  /*3200*/  FMUL.FTZ R113, R26, R113 ;  /* 0x000000711a717220 */ /* 0x000fe20000410000 */
[----:B------:R-:W-:Y:S01]  /*3210*/  FMUL.FTZ R87, R2, R103 ;  /* 0x0000006702577220 */ /* 0x000fe20000410000 */
[----:B------:R-:W-:-:S03]  /*3220*/  FFMA.FTZ R71, R4, R69, R71 ;  /* 0x0000004504477223 */ /* 0x000fc60000010047 */
[----:B------:R-:W-:Y:S01]  /*3230*/  FFMA.FTZ R70, R113, R87, R70 ;  /* 0x0000005771467223 */ /* 0x000fe20000010046 */
[----:B------:R-:W-:-:S04]  /*3240*/  FFMA.FTZ R87, R2, R64, R71 ;  /* 0x0000004002577223 */ /* 0x000fc80000010047 */
[----:B------:R-:W-:-:S04]  /*3250*/  FFMA.FTZ R87, R4, R96, R87 ;  /* 0x0000006004577223 */ /* 0x000fc80000010057 */
[----:B------:R-:W-:-:S04]  /*3260*/  FFMA.FTZ R87, R2, R77, R87 ;  /* 0x0000004d02577223 */ /* 0x000fc80000010057 */
[----:B------:R-:W-:Y:S01]  /*3270*/  FFMA.FTZ R87, R4, R79, R87 ;  /* 0x0000004f04577223 */ /* 0x000fe20000010057 */
[----:B------:R-:W-:-:S03]  /*3280*/  HADD2.F32 R114, -RZ, R93.H1_H1 ;  /* 0x3000005dff727230 */ /* 0x000fc60000004100 */
[----:B------:R-:W-:Y:S01]  /*3290*/  FFMA.FTZ R87, R2, R95, R87 ;  /* 0x0000005f02577223 */ /* 0x000fe20000010057 */
[----:B------:R-:W-:-:S03]  /*32a0*/  FMUL.FTZ R112, R26, R112 ;  /* 0x000000701a707220 */ /* 0x000fc60000410000 */
[C---:B------:R-:W-:Y:S01]  /*32b0*/  FFMA.FTZ R87, R4.reuse, R102, R87 ;  /* 0x0000006604577223 */ /* 0x040fe20000010057 */
[----:B------:R-:W-:Y:S01]  /*32c0*/  FMUL.FTZ R71, R4, R114 ;  /* 0x0000007204477220 */ /* 0x000fe20000410000 */
[--C-:B------:R-:W-:Y:S02]  /*32d0*/  HADD2.F32 R111, -RZ, R97.reuse.H0_H0 ;  /* 0x20000061ff6f7230 */ /* 0x100fe40000004100 */
[----:B------:R-:W-:Y:S01]  /*32e0*/  FFMA.FTZ R87, R2, R83, R87 ;  /* 0x0000005302577223 */ /* 0x000fe20000010057 */
[----:B------:R-:W-:Y:S01]  /*32f0*/  FFMA.FTZ R71, R112, R71, R70 ;  /* 0x0000004770477223 */ /* 0x000fe20000010046 */
[----:B------:R-:W-:Y:S02]  /*3300*/  HADD2.F32 R117, -RZ, R97.H1_H1 ;  /* 0x30000061ff757230 */ /* 0x000fe40000004100 */
[----:B------:R-:W-:Y:S01]  /*3310*/  FMUL.FTZ R116, R26, R116 ;  /* 0x000000741a747220 */ /* 0x000fe20000410000 */
[----:B------:R-:W-:Y:S01]  /*3320*/  FMUL.FTZ R70, R2, R111 ;  /* 0x0000006f02467220 */ /* 0x000fe20000410000 */
[----:B------:R-:W-:Y:S01]  /*3330*/  FFMA.FTZ R87, R4, R110, R87 ;  /* 0x0000006e04577223 */ /* 0x000fe20000010057 */
[----:B------:R-:W-:Y:S01]  /*3340*/  FMUL.FTZ R115, R26, R115 ;  /* 0x000000731a737220 */ /* 0x000fe20000410000 */
[----:B------:R-:W-:-:S02]  /*3350*/  HADD2.F32 R97, -RZ, R101.H0_H0 ;  /* 0x20000065ff617230 */ /* 0x000fc40000004100 */
[----:B------:R-:W-:Y:S01]  /*3360*/  FFMA.FTZ R71, R116, R70, R71 ;  /* 0x0000004674477223 */ /* 0x000fe20000010047 */
[----:B------:R-:W-:Y:S01]  /*3370*/  FFMA.FTZ R87, R2, R103, R87 ;  /* 0x0000006702577223 */ /* 0x000fe20000010057 */
[C---:B------:R-:W-:Y:S01]  /*3380*/  FMUL.FTZ R70, R4.reuse, R117 ;  /* 0x0000007504467220 */ /* 0x040fe20000410000 */
[----:B------:R-:W-:Y:S02]  /*3390*/  HADD2.F32 R120, -RZ, R101.H1_H1 ;  /* 0x30000065ff787230 */ /* 0x000fe40000004100 */
[----:B------:R-:W-:Y:S01]  /*33a0*/  FFMA.FTZ R87, R4, R114, R87 ;  /* 0x0000007204577223 */ /* 0x000fe20000010057 */
[----:B------:R-:W-:Y:S01]  /*33b0*/  FFMA.FTZ R71, R115, R70, R71 ;  /* 0x0000004673477223 */ /* 0x000fe20000010047 */
[----:B------:R-:W-:Y:S01]  /*33c0*/  FMUL.FTZ R119, R26, R119 ;  /* 0x000000771a777220 */ /* 0x000fe20000410000 */
[C---:B------:R-:W-:Y:S01]  /*33d0*/  FMUL.FTZ R70, R2.reuse, R97 ;  /* 0x0000006102467220 */ /* 0x040fe20000410000 */
[----:B------:R-:W-:Y:S01]  /*33e0*/  FFMA.FTZ R87, R2, R111, R87 ;  /* 0x0000006f02577223 */ /* 0x000fe20000010057 */
[----:B------:R-:W-:Y:S01]  /*33f0*/  FMUL.FTZ R118, R26, R118 ;  /* 0x000000761a767220 */ /* 0x000fe20000410000 */
[----:B------:R-:W-:-:S02]  /*3400*/  HADD2.F32 R101, -RZ, R105.H0_H0 ;  /* 0x20000069ff657230 */ /* 0x000fc40000004100 */
[----:B------:R-:W-:Y:S01]  /*3410*/  FFMA.FTZ R71, R119, R70, R71 ;  /* 0x0000004677477223 */ /* 0x000fe20000010047 */
[C---:B------:R-:W-:Y:S01]  /*3420*/  FMUL.FTZ R70, R4.reuse, R120 ;  /* 0x0000007804467220 */ /* 0x040fe20000410000 */
[----:B------:R-:W-:Y:S01]  /*3430*/  FFMA.FTZ R87, R4, R117, R87 ;  /* 0x0000007504577223 */ /* 0x000fe20000010057 */
[----:B------:R-:W-:Y:S02]  /*3440*/  HADD2.F32 R123, -RZ, R105.H1_H1 ;  /* 0x30000069ff7b7230 */ /* 0x000fe40000004100 */
[----:B------:R-:W-:Y:S01]  /*3450*/  FMUL.FTZ R122, R26, R122 ;  /* 0x0000007a1a7a7220 */ /* 0x000fe20000410000 */
[----:B------:R-:W-:Y:S01]  /*3460*/  FFMA.FTZ R71, R118, R70, R71 ;  /* 0x0000004676477223 */ /* 0x000fe20000010047 */
[C---:B------:R-:W-:Y:S01]  /*3470*/  FMUL.FTZ R70, R2.reuse, R101 ;  /* 0x0000006502467220 */ /* 0x040fe20000410000 */
[----:B------:R-:W-:Y:S01]  /*3480*/  FFMA.FTZ R87, R2, R97, R87 ;  /* 0x0000006102577223 */ /* 0x000fe20000010057 */
[----:B------:R-:W-:Y:S01]  /*3490*/  FMUL.FTZ R121, R26, R121 ;  /* 0x000000791a797220 */ /* 0x000fe20000410000 */
[----:B------:R-:W-:-:S02]  /*34a0*/  HADD2.F32 R105, -RZ, R109.H0_H0 ;  /* 0x2000006dff697230 */ /* 0x000fc40000004100 */
[----:B------:R-:W-:Y:S01]  /*34b0*/  FFMA.FTZ R71, R122, R70, R71 ;  /* 0x000000467a477223 */ /* 0x000fe20000010047 */
[C---:B------:R-:W-:Y:S01]  /*34c0*/  FFMA.FTZ R87, R4.reuse, R120, R87 ;  /* 0x0000007804577223 */ /* 0x040fe20000010057 */
[----:B------:R-:W-:Y:S01]  /*34d0*/  FMUL.FTZ R70, R4, R123 ;  /* 0x0000007b04467220 */ /* 0x000fe20000410000 */
[----:B------:R-:W-:Y:S02]  /*34e0*/  HADD2.F32 R109, -RZ, R109.H1_H1 ;  /* 0x3000006dff6d7230 */ /* 0x000fe40000004100 */
[----:B------:R-:W-:Y:S01]  /*34f0*/  FFMA.FTZ R87, R2, R101, R87 ;  /* 0x0000006502577223 */ /* 0x000fe20000010057 */
[----:B------:R-:W-:Y:S01]  /*3500*/  FFMA.FTZ R71, R121, R70, R71 ;  /* 0x0000004679477223 */ /* 0x000fe20000010047 */
[----:B------:R-:W-:Y:S01]  /*3510*/  FMUL.FTZ R124, R26, R124 ;  /* 0x0000007c1a7c7220 */ /* 0x000fe20000410000 */
[----:B------:R-:W-:Y:S01]  /*3520*/  FMUL.FTZ R70, R2, R105 ;  /* 0x0000006902467220 */ /* 0x000fe20000410000 */
[----:B------:R-:W-:Y:S01]  /*3530*/  FFMA.FTZ R87, R4, R123, R87 ;  /* 0x0000007b04577223 */ /* 0x000fe20000010057 */
[----:B------:R-:W-:-:S02]  /*3540*/  FMUL.FTZ R125, R26, R91 ;  /* 0x0000005b1a7d7220 */ /* 0x000fc40000410000 */
[----:B------:R-:W-:Y:S01]  /*3550*/  FFMA.FTZ R71, R124, R70, R71 ;  /* 0x000000467c477223 */ /* 0x000fe20000010047 */
[----:B------:R-:W-:Y:S01]  /*3560*/  FMUL.FTZ R70, R4, R109 ;  /* 0x0000006d04467220 */ /* 0x000fe20000410000 */
[----:B------:R-:W-:-:S03]  /*3570*/  FFMA.FTZ R87, R2, R105, R87 ;  /* 0x0000006902577223 */ /* 0x000fc60000010057 */
[----:B------:R-:W-:Y:S01]  /*3580*/  FFMA.FTZ R71, R125, R70, R71 ;  /* 0x000000467d477223 */ /* 0x000fe20000010047 */
[----:B------:R-:W-:Y:S01]  /*3590*/  FFMA.FTZ R70, R4, R109, R87 ;  /* 0x0000006d04467223 */ /* 0x000fe20000010057 */
[----:B------:R-:W-:Y:S01]  /*35a0*/  FFMA.FTZ R62, R151, R6, R62 ;  /* 0x00000006973e7223 */ /* 0x000fe2000001003e */
[----:B------:R-:W-:Y:S01]  /*35b0*/  FADD.FTZ R63, R6, R63 ;  /* 0x0000003f063f7221 */ /* 0x000fe20000010000 */
[----:B------:R-:W-:Y:S02]  /*35c0*/  FADD.FTZ R61, R7, R61 ;  /* 0x0000003d073d7221 */ /* 0x000fe40000010000 */
[----:B------:R0:W-:Y:S01]  /*35d0*/  STS.64 [R86+0xc80], R70 ;  /* 0x000c804656007388 */ /* 0x0001e20000000a00 */
[----:B------:R-:W-:Y:S01]  /*35e0*/  FADD.FTZ R59, R27, R59 ;  /* 0x0000003b1b3b7221 */ /* 0x000fe20000010000 */
[----:B------:R-:W-:Y:S01]  /*35f0*/  FFMA.FTZ R58, R131, R27, R58 ;  /* 0x0000001b833a7223 */ /* 0x000fe2000001003a */
[----:B------:R-:W-:Y:S01]  /*3600*/  FADD.FTZ R57, R28, R57 ;  /* 0x000000391c397221 */ /* 0x000fe20000010000 */
[----:B------:R-:W-:Y:S01]  /*3610*/  FFMA.FTZ R62, R152, R8, R62 ;  /* 0x00000008983e7223 */ /* 0x000fe2000001003e */
[----:B------:R-:W-:Y:S01]  /*3620*/  FADD.FTZ R63, R63, R8 ;  /* 0x000000083f3f7221 */ /* 0x000fe20000010000 */
[----:B------:R-:W-:Y:S01]  /*3630*/  FADD.FTZ R61, R61, R9 ;  /* 0x000000093d3d7221 */ /* 0x000fe20000010000 */
[----:B------:R-:W-:Y:S01]  /*3640*/  FADD.FTZ R59, R59, R31 ;  /* 0x0000001f3b3b7221 */ /* 0x000fe20000010000 */
[----:B0-----:R-:W-:Y:S01]  /*3650*/  FFMA.FTZ R70, R150, R7, R60 ;  /* 0x0000000796467223 */ /* 0x001fe2000001003c */
[----:B------:R-:W-:Y:S01]  /*3660*/  FFMA.FTZ R60, R130, R28, R56 ;  /* 0x0000001c823c7223 */ /* 0x000fe20000010038 */
[----:B------:R-:W-:Y:S01]  /*3670*/  FADD.FTZ R57, R57, R32 ;  /* 0x0000002039397221 */ /* 0x000fe20000010000 */
[----:B------:R-:W-:Y:S01]  /*3680*/  FFMA.FTZ R56, R127, R31, R58 ;  /* 0x0000001f7f387223 */ /* 0x000fe2000001003a */
        /* <DEDUP_REMOVED lines=44> */
[----:B------:R-:W0:Y:S01]  /*3950*/  S2R R91, SR_TID.X ;  /* 0x00000000005b7919 */ /* 0x000e220000002100 */
        /* <DEDUP_REMOVED lines=14> */
[----:B------:R-:W-:Y:S01]  /*3a40*/  UIADD3.X UR11, URZ, UR5, URZ, UP0, !UPT ;  /* 0x000000053f0b7290 */ /* 0x000fe200087fe43f */
[----:B------:R-:W-:Y:S01]  /*3a50*/  FFMA.FTZ R62, R134, R24, R62 ;  /* 0x00000018863e7223 */ /* 0x000fe2000001003e */
[----:B------:R-:W-:Y:S01]  /*3a60*/  UISETP.GE.U32.AND UP0, UPT, UR10, UR16, UPT ;  /* 0x000000100a00728c */ /* 0x000fe2000bf06070 */
[----:B------:R-:W-:Y:S01]  /*3a70*/  FFMA.FTZ R58, R133, R25, R58 ;  /* 0x00000019853a7223 */ /* 0x000fe2000001003a */
[----:B------:R-:W-:Y:S01]  /*3a80*/  FADD.FTZ R63, R63, R24 ;  /* 0x000000183f3f7221 */ /* 0x000fe20000010000 */
[----:B------:R-:W-:Y:S01]  /*3a90*/  FADD.FTZ R61, R61, R25 ;  /* 0x000000193d3d7221 */ /* 0x000fe20000010000 */
[----:B------:R-:W-:Y:S01]  /*3aa0*/  FADD.FTZ R59, R59, R95 ;  /* 0x0000005f3b3b7221 */ /* 0x000fe20000010000 */
[----:B------:R-:W-:Y:S01]  /*3ab0*/  FADD.FTZ R57, R57, R102 ;  /* 0x0000006639397221 */ /* 0x000fe20000010000 */
[----:B------:R-:W-:Y:S01]  /*3ac0*/  FFMA.FTZ R56, R84, R95, R56 ;  /* 0x0000005f54387223 */ /* 0x000fe20000010038 */
[----:B------:R-:W-:Y:S01]  /*3ad0*/  FFMA.FTZ R60, R99, R102, R60 ;  /* 0x00000066633c7223 */ /* 0x000fe2000001003c */
[----:B------:R-:W-:Y:S01]  /*3ae0*/  UISETP.GE.AND.EX UP0, UPT, UR11, UR17, UPT, UP0 ;  /* 0x000000110b00728c */ /* 0x000fe2000bf06300 */
        /* <DEDUP_REMOVED lines=16> */
[----:B------:R-:W-:Y:S01]  /*3bf0*/  PLOP3.LUT P0, PT, PT, PT, UP0, 0x80, 0x0 ;  /* 0x000000000000781c */ /* 0x000fe20003f0f008 */
        /* <DEDUP_REMOVED lines=26> */
[----:B------:R-:W-:Y:S01]  /*3da0*/  BAR.SYNC.DEFER_BLOCKING 0x0 ;  /* 0x0000000000007b1d */ /* 0x000fe20000010000 */
[----:B0-----:R-:W-:Y:S01]  /*3db0*/  ISETP.GT.U32.AND P1, PT, R91, 0x7f, PT ;  /* 0x0000007f5b00780c */ /* 0x001fe20003f24070 */
[----:B------:R-:W-:Y:S01]  /*3dc0*/  FADD.FTZ R63, R63, R85 ;  /* 0x000000553f3f7221 */ /* 0x000fe20000010000 */
[----:B------:R-:W-:Y:S01]  /*3dd0*/  FADD.FTZ R61, R61, R108 ;  /* 0x0000006c3d3d7221 */ /* 0x000fe20000010000 */
[----:B------:R-:W-:Y:S01]  /*3de0*/  FADD.FTZ R59, R59, R105 ;  /* 0x000000693b3b7221 */ /* 0x000fe20000010000 */
[----:B------:R-:W-:Y:S01]  /*3df0*/  FADD.FTZ R57, R57, R109 ;  /* 0x0000006d39397221 */ /* 0x000fe20000010000 */
[----:B------:R-:W-:Y:S01]  /*3e00*/  FFMA.FTZ R58, R124, R105, R70 ;  /* 0x000000697c3a7223 */ /* 0x000fe20000010046 */
[----:B------:R-:W-:Y:S01]  /*3e10*/  FFMA.FTZ R56, R125, R109, R71 ;  /* 0x0000006d7d387223 */ /* 0x000fe20000010047 */
[----:B------:R-:W-:Y:S06]  /*3e20*/  @!P0 BRA `(.L_x_1582) ;  /* 0x00000000009c8947 */ /* 0x000fec0003800000 */
[----:B------:R-:W2:Y:S04]  /*3e30*/  LDL R89, [R1+0x88] ;  /* 0x0000880001597983 */ /* 0x000ea80000100800 */
[----:B------:R-:W3:Y:S04]  /*3e40*/  LDL R93, [R1+0x84] ;  /* 0x00008400015d7983 */ /* 0x000ee80000100800 */
[----:B------:R-:W4:Y:S04]  /*3e50*/  LDL R92, [R1+0x7c] ;  /* 0x00007c00015c7983 */ /* 0x000f280000100800 */
[----:B------:R-:W5:Y:S04]  /*3e60*/  LDL R86, [R1+0x80] ;  /* 0x0000800001567983 */ /* 0x000f680000100800 */
[----:B------:R-:W5:Y:S01]  /*3e70*/  LDL R87, [R1+0x78] ;  /* 0x0000780001577983 */ /* 0x000f620000100800 */
[----:B------:R-:W0:Y:S02]  /*3e80*/  S2R R71, SR_TID.X ;  /* 0x0000000000477919 */ /* 0x000e240000002100 */
[----:B0-----:R-:W-:-:S02]  /*3e90*/  SHF.L.U32 R70, R71, 0x1, RZ ;  /* 0x0000000147467819 */ /* 0x001fc400000006ff */
[----:B------:R-:W-:Y:S02]  /*3ea0*/  LEA R90, R71, UR9, 0x5 ;  /* 0x00000009475a7c11 */ /* 0x000fe4000f8e28ff */
[----:B------:R-:W-:-:S04]  /*3eb0*/  LOP3.LUT R70, R70, 0x18, RZ, 0xc0, !PT ;  /* 0x0000001846467812 */ /* 0x000fc800078ec0ff */
[----:B------:R-:W-:Y:S02]  /*3ec0*/  IADD3 R70, R90, R70, RZ ;  /* 0x000000465a467210 */ /* 0x000fe40007ffe0ff */
[----:B------:R-:W5:Y:S04]  /*3ed0*/  LDL R90, [R1+0x74] ;  /* 0x00007400015a7983 */ /* 0x000f680000100800 */
[----:B------:R-:W-:Y:S01]  /*3ee0*/  STS.64 [R70], R62 ;  /* 0x0000003e46007388 */ /* 0x000fe20000000a00 */
[----:B------:R-:W-:-:S04]  /*3ef0*/  SHF.R.S32.HI R88, RZ, 0x1f, R71 ;  /* 0x0000001fff587819 */ /* 0x000fc80000011447 */
[----:B------:R-:W-:-:S04]  /*3f00*/  LEA.HI R88, R88, R71, RZ, 0x2 ;  /* 0x0000004758587211 */ /* 0x000fc800078f10ff */
[----:B------:R-:W-:-:S04]  /*3f10*/  SHF.R.S32.HI R88, RZ, 0x2, R88 ;  /* 0x00000002ff587819 */ /* 0x000fc80000011458 */
[----:B------:R-:W-:Y:S01]  /*3f20*/  LEA R88, R88, UR9, 0x5 ;  /* 0x0000000958587c11 */ /* 0x000fe2000f8e28ff */
[----:B--2---:R0:W-:Y:S04]  /*3f30*/  STS.64 [R89], R60 ;  /* 0x0000003c59007388 */ /* 0x0041e80000000a00 */
[----:B0-----:R-:W2:Y:S01]  /*3f40*/  LDL R89, [R1+0x70] ;  /* 0x0000700001597983 */ /* 0x001ea20000100800 */
[----:B----4-:R-:W-:-:S03]  /*3f50*/  LEA R70, R92, R88, 0x3 ;  /* 0x000000585c467211 */ /* 0x010fc600078e18ff */
[----:B---3--:R0:W-:Y:S04]  /*3f60*/  STS.64 [R93], R58 ;  /* 0x0000003a5d007388 */ /* 0x0081e80000000a00 */
[----:B0-----:R-:W3:Y:S04]  /*3f70*/  LDL.64 R92, [R1+0x58] ;  /* 0x00005800015c7983 */ /* 0x001ee80000100a00 */
[----:B-----5:R0:W-:Y:S01]  /*3f80*/  STS.64 [R86], R56 ;  /* 0x0000003856007388 */ /* 0x0201e20000000a00 */
[----:B------:R-:W-:Y:S01]  /*3f90*/  BAR.SYNC.DEFER_BLOCKING 0x0 ;  /* 0x0000000000007b1d */ /* 0x000fe20000010000 */
[----:B0-----:R-:W-:-:S05]  /*3fa0*/  LEA R86, R87, R88, 0x3 ;  /* 0x0000005857567211 */ /* 0x001fca00078e18ff */
[----:B------:R-:W0:Y:S04]  /*3fb0*/  LDS.64 R70, [R70] ;  /* 0x0000000046467984 */ /* 0x000e280000000a00 */
[----:B------:R-:W1:Y:S01]  /*3fc0*/  LDS.64 R86, [R86+0xa00] ;  /* 0x000a000056567984 */ /* 0x000e620000000a00 */
[----:B0-----:R-:W-:Y:S01]  /*3fd0*/  FADD.FTZ R70, RZ, R70 ;  /* 0x00000046ff467221 */ /* 0x001fe20000010000 */
[----:B------:R-:W-:-:S03]  /*3fe0*/  FADD.FTZ R71, RZ, R71 ;  /* 0x00000047ff477221 */ /* 0x000fc60000010000 */
[----:B-1----:R-:W-:Y:S01]  /*3ff0*/  FADD.FTZ R86, R70, R86 ;  /* 0x0000005646567221 */ /* 0x002fe20000010000 */
[----:B------:R-:W-:Y:S01]  /*4000*/  LEA R70, R90, R88, 0x3 ;  /* 0x000000585a467211 */ /* 0x000fe200078e18ff */
[----:B------:R-:W-:-:S05]  /*4010*/  FADD.FTZ R87, R71, R87 ;  /* 0x0000005747577221 */ /* 0x000fca0000010000 */
[----:B------:R-:W0:Y:S02]  /*4020*/  LDS.64 R70, [R70+0x1400] ;  /* 0x0014000046467984 */ /* 0x000e240000000a00 */
[----:B0-----:R-:W-:Y:S01]  /*4030*/  FADD.FTZ R86, R86, R70 ;  /* 0x0000004656567221 */ /* 0x001fe20000010000 */
[----:B------:R-:W-:Y:S01]  /*4040*/  FADD.FTZ R87, R87, R71 ;  /* 0x0000004757577221 */ /* 0x000fe20000010000 */
[----:B--2---:R-:W-:-:S06]  /*4050*/  LEA R70, R89, R88, 0x3 ;  /* 0x0000005859467211 */ /* 0x004fcc00078e18ff */
[----:B------:R-:W0:Y:S02]  /*4060*/  LDS.64 R70, [R70+0x1e00] ;  /* 0x001e000046467984 */ /* 0x000e240000000a00 */
[----:B0-----:R-:W-:Y:S01]  /*4070*/  FADD.FTZ R71, R87, R71 ;  /* 0x0000004757477221 */ /* 0x001fe20000010000 */
[----:B------:R-:W-:-:S05]  /*4080*/  FADD.FTZ R70, R86, R70 ;  /* 0x0000004656467221 */ /* 0x000fca0000010000 */
[----:B---3--:R0:W-:Y:S02]  /*4090*/  STG.E.64 desc[UR14][R92.64+0x10000], R70 ;  /* 0x010000465c007986 */ /* 0x0081e4000c101b0e */
.L_x_1582:
[----:B------:R-:W-:Y:S01]  /*40a0*/  BSSY B0, `(.L_x_1583) ;  /* 0x0000017000007945 */ /* 0x000fe20003800000 */
[----:B0-----:R-:W-:-:S03]  /*40b0*/  CS2R R70, SRZ ;  /* 0x0000000000467805 */ /* 0x001fc6000001ff00 */
[----:B------:R-:W-:Y:S05]  /*40c0*/  @P1 BRA `(.L_x_1584) ;  /* 0x0000000000501947 */ /* 0x000fea0003800000 */
[----:B------:R-:W2:Y:S04]  /*40d0*/  LDL R87, [R1+0x6c] ;  /* 0x00006c0001577983 */ /* 0x000ea80000100800 */
[----:B------:R-:W3:Y:S04]  /*40e0*/  LDL R86, [R1+0x68] ;  /* 0x0000680001567983 */ /* 0x000ee80000100800 */
[----:B------:R-:W4:Y:S04]  /*40f0*/  LDL R92, [R1+0x64] ;  /* 0x00006400015c7983 */ /* 0x000f280000100800 */
[----:B------:R-:W5:Y:S04]  /*4100*/  LDL R90, [R1+0x60] ;  /* 0x00006000015a7983 */ /* 0x000f680000100800 */
[----:B------:R-:W5:Y:S04]  /*4110*/  LDL R89, [R1+0x54] ;  /* 0x0000540001597983 */ /* 0x000f680000100800 */
        /* <DEDUP_REMOVED lines=9> */
[----:B-----5:R-:W0:Y:S02]  /*41b0*/  LDS.64 R70, [R90] ;  /* 0x000000005a467984 */ /* 0x020e240000000a00 */
[----:B0-----:R-:W-:Y:S01]  /*41c0*/  FADD.FTZ R87, R87, R70 ;  /* 0x0000004657577221 */ /* 0x001fe20000010000 */
[----:B------:R-:W-:-:S02]  /*41d0*/  FADD.FTZ R86, R86, R71 ;  /* 0x0000004756567221 */ /* 0x000fc40000010000 */
[----:B------:R-:W0:Y:S02]  /*41e0*/  LDS.64 R70, [R89] ;  /* 0x0000000059467984 */ /* 0x000e240000000a00 */
[----:B0-----:R-:W-:Y:S01]  /*41f0*/  FADD.FTZ R70, R87, R70 ;  /* 0x0000004657467221 */ /* 0x001fe20000010000 */
[----:B------:R-:W-:-:S07]  /*4200*/  FADD.FTZ R71, R86, R71 ;  /* 0x0000004756477221 */ /* 0x000fce0000010000 */
.L_x_1584:
[----:B------:R-:W-:Y:S05]  /*4210*/  BSYNC B0 ;  /* 0x0000000000007941 */ /* 0x000fea0003800000 */
.L_x_1583:
[----:B------:R-:W0:Y:S01]  /*4220*/  SHFL.BFLY PT, R87, R71, 0x2, 0x1f ;  /* 0x0c401f0047577f89 */ /* 0x000e2200000e0000 */
[----:B------:R-:W-:-:S03]  /*4230*/  LOP3.LUT P1, RZ, R91, 0xffffff83, RZ, 0xc0, !PT ;  /* 0xffffff835bff7812 */ /* 0x000fc6000782c0ff */
[----:B------:R-:W1:Y:S10]  /*4240*/  SHFL.BFLY PT, R86, R70, 0x2, 0x1f ;  /* 0x0c401f0046567f89 */ /* 0x000e7400000e0000 */
[----:B------:R-:W2:Y:S08]  /*4250*/  @!P1 LDC R88, c[0x0][0x10] ;  /* 0x00000400ff589b82 */ /* 0x000eb00000000800 */
[----:B------:R-:W3:Y:S01]  /*4260*/  @!P1 LDC.64 R92, c[0x0][0x260] ;  /* 0x00009800ff5c9b82 */ /* 0x000ee20000000a00 */
[----:B0-----:R-:W-:-:S02]  /*4270*/  FADD.FTZ R71, R87, R71 ;  /* 0x0000004757477221 */ /* 0x001fc40000010000 */
[----:B------:R-:W4:Y:S01]  /*4280*/  LDL R87, [R1+0x8c] ;  /* 0x00008c0001577983 */ /* 0x000f220000100800 */
[----:B-1----:R-:W-:-:S03]  /*4290*/  FADD.FTZ R70, R86, R70 ;  /* 0x0000004656467221 */ /* 0x002fc60000010000 */
[----:B------:R-:W0:Y:S04]  /*42a0*/  SHFL.BFLY PT, R90, R71, 0x1, 0x1f ;  /* 0x0c201f00475a7f89 */ /* 0x000e2800000e0000 */
[----:B------:R-:W1:Y:S01]  /*42b0*/  SHFL.BFLY PT, R89, R70, 0x1, 0x1f ;  /* 0x0c201f0046597f89 */ /* 0x000e6200000e0000 */
[----:B------:R-:W-:-:S05]  /*42c0*/  MOV R86, UR4 ;  /* 0x0000000400567c02 */ /* 0x000fca0008000f00 */
[----:B--2---:R-:W-:Y:S01]  /*42d0*/  @!P1 IMAD R86, R88, R86, UR8 ;  /* 0x0000000858569e24 */ /* 0x004fe2000f8e0256 */
[----:B------:R-:W-:-:S04]  /*42e0*/  UISETP.GE.U32.AND UP0, UPT, UR10, UR16, UPT ;  /* 0x000000100a00728c */ /* 0x000fc8000bf06070 */
[----:B------:R-:W-:Y:S01]  /*42f0*/  UISETP.GE.AND.EX UP0, UPT, UR11, UR17, UPT, UP0 ;  /* 0x000000110b00728c */ /* 0x000fe2000bf06300 */
[----:B0-----:R-:W-:Y:S01]  /*4300*/  FADD.FTZ R71, R71, R90 ;  /* 0x0000005a47477221 */ /* 0x001fe20000010000 */
[----:B-1----:R-:W-:Y:S01]  /*4310*/  FADD.FTZ R70, R70, R89 ;  /* 0x0000005946467221 */ /* 0x002fe20000010000 */
[----:B----4-:R-:W-:-:S04]  /*4320*/  @!P1 LEA R86, R86, R87, 0xb ;  /* 0x0000005756569211 */ /* 0x010fc800078e58ff */
[----:B------:R-:W-:-:S05]  /*4330*/  @!P1 SHF.L.U32 R86, R86, 0x1, RZ ;  /* 0x0000000156569819 */ /* 0x000fca00000006ff */
[----:B---3--:R-:W-:-:S05]  /*4340*/  @!P1 IMAD.WIDE.U32 R86, R86, 0x4, R92 ;  /* 0x0000000456569825 */ /* 0x008fca00078e005c */
[----:B------:R0:W-:Y:S01]  /*4350*/  @!P1 STG.E.64 desc[UR14][R86.64], R70 ;  /* 0x0000004656009986 */ /* 0x0001e2000c101b0e */
[----:B------:R-:W-:-:S13]  /*4360*/  PLOP3.LUT P1, PT, PT, PT, UP0, 0x80, 0x0 ;  /* 0x000000000000781c */ /* 0x000fda0003f2f008 */
[----:B0-----:R-:W-:Y:S05]  /*4370*/  @P1 BRA `(.L_x_1585) ;  /* 0x00000000005c1947 */ /* 0x001fea0003800000 */
[----:B------:R-:W-:Y:S01]  /*4380*/  BAR.SYNC.DEFER_BLOCKING 0x0 ;  /* 0x0000000000007b1d */ /* 0x000fe20000010000 */
[----:B------:R-:W-:-:S13]  /*4390*/  ISETP.NE.AND P1, PT, R91, RZ, PT ;  /* 0x000000ff5b00720c */ /* 0x000fda0003f25270 */
        /* <DEDUP_REMOVED lines=10> */
.L_x_1587:
        /* <DEDUP_REMOVED lines=8> */
.L_x_1586:
[----:B------:R-:W-:Y:S05]  /*44c0*/  WARPSYNC.ALL ;  /* 0x0000000000007948 */ /* 0x000fea0003800000 */
[----:B------:R-:W-:Y:S06]  /*44d0*/  BAR.SYNC.DEFER_BLOCKING 0x0 ;  /* 0x0000000000007b1d */ /* 0x000fec0000010000 */
[----:B------:R-:W-:Y:S05]  /*44e0*/  BRA `(.L_x_1588) ;  /* 0x0000000000547947 */ /* 0x000fea0003800000 */
.L_x_1585:
        /* <DEDUP_REMOVED lines=11> */
.L_x_1590:
        /* <DEDUP_REMOVED lines=8> */
.L_x_1589:
[----:B------:R-:W-:Y:S05]  /*4620*/  WARPSYNC.ALL ;  /* 0x0000000000007948 */ /* 0x000fea0003800000 */
[----:B------:R-:W-:Y:S06]  /*4630*/  BAR.SYNC.DEFER_BLOCKING 0x0 ;  /* 0x0000000000007b1d */ /* 0x000fec0000010000 */
.L_x_1588:
        /* <DEDUP_REMOVED lines=8> */
[----:B------:R1:W-:Y:S04]  /*46c0*/  STL.64 [R1+0x98], R2 ;  /* 0x0000980201007387 */ /* 0x0003e80000100a00 */
[----:B------:R2:W-:Y:S01]  /*46d0*/  STL [R1+0x90], R0 ;  /* 0x0000900001007387 */ /* 0x0005e20000100800 */
[----:B-1----:R-:W1:Y:S01]  /*46e0*/  LDC.64 R2, c[0x0][0x260] ;  /* 0x00009800ff027b82 */ /* 0x002e620000000a00 */
[----:B0-----:R-:W-:-:S04]  /*46f0*/  SHF.L.U32 R70, R70, 0x3, RZ ;  /* 0x0000000346467819 */ /* 0x001fc800000006ff */
[----:B------:R-:W-:Y:S02]  /*4700*/  LOP3.LUT R71, R70, 0x7fffffc0, RZ, 0xc0, !PT ;  /* 0x7fffffc046477812 */ /* 0x000fe400078ec0ff */
[----:B------:R-:W-:-:S04]  /*4710*/  MOV R70, UR5 ;  /* 0x0000000500467c02 */ /* 0x000fc80008000f00 */
[----:B------:R-:W-:Y:S02]  /*4720*/  LEA R70, R70, R71, 0xb ;  /* 0x0000004746467211 */ /* 0x000fe400078e58ff */
[----:B------:R-:W-:-:S04]  /*4730*/  LOP3.LUT R71, R86, 0x7, RZ, 0xc0, !PT ;  /* 0x0000000756477812 */ /* 0x000fc800078ec0ff */
[----:B------:R-:W-:-:S04]  /*4740*/  IADD3 R70, R70, R71, RZ ;  /* 0x0000004746467210 */ /* 0x000fc80007ffe0ff */
        /* <DEDUP_REMOVED lines=12> */
[----:B---3--:R-:W-:Y:S01]  /*4810*/  FADD.FTZ R86, RZ, R86 ;  /* 0x00000056ff567221 */ /* 0x008fe20000010000 */
[----:B------:R-:W-:-:S03]  /*4820*/  FADD.FTZ R87, RZ, R87 ;  /* 0x00000057ff577221 */ /* 0x000fc60000010000 */
[----:B----4-:R-:W-:Y:S01]  /*4830*/  FADD.FTZ R88, R88, R86 ;  /* 0x0000005658587221 */ /* 0x010fe20000010000 */
[----:B------:R-:W-:Y:S01]  /*4840*/  IADD3 R86, R92, 0x40, RZ ;  /* 0x000000405c567810 */ /* 0x000fe20007ffe0ff */
[----:B------:R-:W-:Y:S02]  /*4850*/  FADD.FTZ R89, R89, R87 ;  /* 0x0000005759597221 */ /* 0x000fe40000010000 */
[----:B--2---:R-:W-:Y:S01]  /*4860*/  FADD.FTZ R90, R90, R88 ;  /* 0x000000585a5a7221 */ /* 0x004fe20000010000 */
[----:B------:R-:W-:Y:S01]  /*4870*/  IADD3 R88, R92, 0x50, RZ ;  /* 0x000000505c587810 */ /* 0x000fe20007ffe0ff */
[----:B------:R-:W-:-:S04]  /*4880*/  IMAD.WIDE.U32 R86, R86, 0x4, R2 ;  /* 0x0000000456567825 */ /* 0x000fc800078e0002 */
[----:B------:R-:W-:Y:S01]  /*4890*/  FADD.FTZ R0, R91, R89 ;  /* 0x000000595b007221 */ /* 0x000fe20000010000 */
[----:B------:R-:W-:Y:S01]  /*48a0*/  FADD.FTZ R70, R70, R90 ;  /* 0x0000005a46467221 */ /* 0x000fe20000010000 */
[----:B------:R-:W-:Y:S01]  /*48b0*/  IADD3 R90, R92, 0x60, RZ ;  /* 0x000000605c5a7810 */ /* 0x000fe20007ffe0ff */
[--C-:B------:R-:W-:Y:S01]  /*48c0*/  IMAD.WIDE.U32 R88, R88, 0x4, R2.reuse ;  /* 0x0000000458587825 */ /* 0x100fe200078e0002 */
[----:B------:R-:W-:Y:S01]  /*48d0*/  IADD3 R92, R92, 0x70, RZ ;  /* 0x000000705c5c7810 */ /* 0x000fe20007ffe0ff */
[----:B------:R-:W2:Y:S02]  /*48e0*/  LDG.E.64 R86, desc[UR14][R86.64] ;  /* 0x0000000e56567981 */ /* 0x000ea4000c1e1b00 */
[--C-:B------:R-:W-:Y:S02]  /*48f0*/  IMAD.WIDE.U32 R90, R90, 0x4, R2.reuse ;  /* 0x000000045a5a7825 */ /* 0x100fe400078e0002 */
[----:B------:R-:W3:Y:S02]  /*4900*/  LDG.E.64 R88, desc[UR14][R88.64] ;  /* 0x0000000e58587981 */ /* 0x000ee4000c1e1b00 */
[----:B------:R-:W-:-:S02]  /*4910*/  IMAD.WIDE.U32 R92, R92, 0x4, R2 ;  /* 0x000000045c5c7825 */ /* 0x000fc400078e0002 */
        /* <DEDUP_REMOVED lines=13> */
.L_x_1592:
[----:B------:R-:W-:Y:S05]  /*49f0*/  BSYNC B0 ;  /* 0x0000000000007941 */ /* 0x000fea0003800000 */
.L_x_1591:
        /* <DEDUP_REMOVED lines=24> */
.L_x_1594:
[----:B------:R-:W-:Y:S05]  /*4b80*/  BSYNC B0 ;  /* 0x0000000000007941 */ /* 0x000fea0003800000 */
.L_x_1593:
[----:B0-----:R-:W2:Y:S04]  /*4b90*/  LDL R70, [R1+0x4c] ;  /* 0x00004c0001467983 */ /* 0x001ea80000100800 */
[----:B------:R-:W3:Y:S01]  /*4ba0*/  LDL R87, [R1+0x50] ;  /* 0x0000500001577983 */ /* 0x000ee20000100800 */
[----:B------:R-:W0:Y:S01]  /*4bb0*/  S2UR UR13, SR_CgaCtaId ;  /* 0x00000000000d79c3 */ /* 0x000e220000008800 */
[----:B------:R-:W-:Y:S01]  /*4bc0*/  UMOV UR5, 0x400 ;  /* 0x0000040000057882 */ /* 0x000fe20000000000 */
[----:B------:R-:W-:Y:S01]  /*4bd0*/  ULDC.64 UR22, c[0x0][0x210] ;  /* 0x0000840000167ab9 */ /* 0x000fe20000000a00 */
[----:B------:R-:W-:-:S04]  /*4be0*/  UIADD3 UR5, UR5, 0x4100, URZ ;  /* 0x0000410005057890 */ /* 0x000fc8000fffe03f */
[----:B0-----:R-:W-:Y:S01]  /*4bf0*/  ULEA UR5, UR13, UR5, 0x18 ;  /* 0x000000050d057291 */ /* 0x001fe2000f8ec03f */
[----:B------:R-:W-:Y:S05]  /*4c00*/  BAR.SYNC.DEFER_BLOCKING 0x0 ;  /* 0x0000000000007b1d */ /* 0x000fea0000010000 */
[----:B--2---:R-:W-:-:S06]  /*4c10*/  LEA R70, R70, UR5, 0x3 ;  /* 0x0000000546467c11 */ /* 0x004fcc000f8e18ff */
[----:B------:R-:W0:Y:S02]  /*4c20*/  LDS.64 R70, [R70] ;  /* 0x0000000046467984 */ /* 0x000e240000000a00 */
[--C-:B0----5:R-:W-:Y:S01]  /*4c30*/  FFMA.FTZ R6, R0, R6, -R70.reuse ;  /* 0x0000000600067223 */ /* 0x121fe20000010846 */
[----:B------:R-:W-:-:S03]  /*4c40*/  FFMA.FTZ R7, R3, R7, -R70 ;  /* 0x0000000703077223 */ /* 0x000fc60000010846 */
[-C--:B------:R-:W-:Y:S01]  /*4c50*/  FFMA.FTZ R6, -R151, R71.reuse, R6 ;  /* 0x0000004797067223 */ /* 0x080fe20000010106 */
[----:B------:R-:W-:-:S03]  /*4c60*/  FFMA.FTZ R7, -R150, R71, R7 ;  /* 0x0000004796077223 */ /* 0x000fc60000010107 */
[----:B------:R-:W-:Y:S01]  /*4c70*/  FMUL.FTZ R86, R5, R6 ;  /* 0x0000000605567220 */ /* 0x000fe20000410000 */
[----:B---3--:R-:W-:Y:S01]  /*4c80*/  LEA R6, R87, UR5, 0x3 ;  /* 0x0000000557067c11 */ /* 0x008fe2000f8e18ff */
[----:B------:R-:W-:Y:S01]  /*4c90*/  FMUL.FTZ R7, R5, R7 ;  /* 0x0000000705077220 */ /* 0x000fe20000410000 */
[----:B------:R-:W2:Y:S04]  /*4ca0*/  LDL.LU R87, [R1+0x48] ;  /* 0x0000480001577983 */ /* 0x000ea80000300800 */
[----:B------:R-:W-:Y:S01]  /*4cb0*/  F2FP.F16.F32.PACK_AB R86, R7, R86 ;  /* 0x000000560756723e */ /* 0x000fe200000000ff */
[C-C-:B------:R-:W-:Y:S01]  /*4cc0*/  FFMA.FTZ R8, R0.reuse, R8, -R70.reuse ;  /* 0x0000000800087223 */ /* 0x140fe20000010846 */
[----:B------:R-:W0:Y:S01]  /*4cd0*/  LDS.64 R6, [R6] ;  /* 0x0000000006067984 */ /* 0x000e220000000a00 */
        /* <DEDUP_REMOVED lines=29> */
[-C--:B------:R-:W-:Y:S01]  /*4eb0*/  FFMA.FTZ R152, -R152, R71.reuse, R8 ;  /* 0x0000004798987223 */ /* 0x080fe20000010108 */
[----:B------:R-:W-:Y:S01]  /*4ec0*/  IADD3 R8, P1, R159, UR22, RZ ;  /* 0x000000169f087c10 */ /* 0x000fe2000ff3e0ff */
[----:B------:R-:W3:Y:S01]  /*4ed0*/  LDL.LU R89, [R1+0x40] ;  /* 0x0000400001597983 */ /* 0x000ee20000300800 */
[-C--:B------:R-:W-:Y:S01]  /*4ee0*/  FFMA.FTZ R149, -R149, R71.reuse, R9 ;  /* 0x0000004795957223 */ /* 0x080fe20000010109 */
[-C--:B------:R-:W-:Y:S01]  /*4ef0*/  FFMA.FTZ R10, -R148, R71.reuse, R10 ;  /* 0x00000047940a7223 */ /* 0x080fe2000001010a */
[-C--:B------:R-:W-:Y:S01]  /*4f00*/  FFMA.FTZ R11, -R147, R71.reuse, R11 ;  /* 0x00000047930b7223 */ /* 0x080fe2000001010b */
[-C--:B------:R-:W-:Y:S01]  /*4f10*/  FFMA.FTZ R12, -R146, R71.reuse, R12 ;  /* 0x00000047920c7223 */ /* 0x080fe2000001010c */
[-C--:B------:R-:W-:Y:S01]  /*4f20*/  FFMA.FTZ R13, -R145, R71.reuse, R13 ;  /* 0x00000047910d7223 */ /* 0x080fe2000001010d */
[----:B------:R-:W-:Y:S01]  /*4f30*/  FFMA.FTZ R14, -R144, R71, R14 ;  /* 0x00000047900e7223 */ /* 0x000fe2000001010e */
[--C-:B0-----:R-:W-:Y:S01]  /*4f40*/  FFMA.FTZ R27, R2, R27, -R6.reuse ;  /* 0x0000001b021b7223 */ /* 0x101fe20000010806 */
[----:B------:R-:W-:Y:S01]  /*4f50*/  FFMA.FTZ R28, R4, R28, -R6 ;  /* 0x0000001c041c7223 */ /* 0x000fe20000010806 */
        /* <DEDUP_REMOVED lines=23> */
[----:B------:R-:W4:Y:S01]  /*50d0*/  LDL.LU R88, [R1+0x44] ;  /* 0x0000440001587983 */ /* 0x000f220000300800 */
[-CC-:B------:R-:W-:Y:S01]  /*50e0*/  FFMA.FTZ R131, -R131, R7.reuse, R27.reuse ;  /* 0x0000000783837223 */ /* 0x180fe2000001011b */
[----:B------:R-:W-:Y:S01]  /*50f0*/  FFMA.FTZ R130, -R130, R7, R28 ;  /* 0x0000000782827223 */ /* 0x000fe2000001011c */
[C-C-:B------:R-:W-:Y:S01]  /*5100*/  FFMA.FTZ R69, R4.reuse, R69, -R6.reuse ;  /* 0x0000004504457223 */ /* 0x140fe20000010806 */
[--C-:B------:R-:W-:Y:S01]  /*5110*/  FFMA.FTZ R67, R4, R67, -R6.reuse ;  /* 0x0000004304437223 */ /* 0x100fe20000010806 */
        /* <DEDUP_REMOVED lines=28> */
[----:B------:R-:W-:Y:S01]  /*52e0*/  PRMT R27, R86, 0x7632, R27 ;  /* 0x00007632561b7816 */ /* 0x000fe2000000001b */
[C---:B------:R-:W-:Y:S01]  /*52f0*/  FMUL.FTZ R85, R5.reuse, R85 ;  /* 0x0000005505557220 */ /* 0x040fe20000410000 */
[----:B------:R-:W-:Y:S01]  /*5300*/  FMUL.FTZ R70, R5, R70 ;  /* 0x0000004605467220 */ /* 0x000fe20000410000 */
[C-C-:B------:R-:W-:Y:S01]  /*5310*/  FFMA.FTZ R5, R4.reuse, R32, -R6.reuse ;  /* 0x0000002004057223 */ /* 0x140fe20000010806 */
[--C-:B------:R-:W-:Y:S01]  /*5320*/  FFMA.FTZ R41, R4, R41, -R6.reuse ;  /* 0x0000002904297223 */ /* 0x100fe20000010806 */
[--C-:B------:R-:W-:Y:S01]  /*5330*/  FFMA.FTZ R32, R2, R39, -R6.reuse ;  /* 0x0000002702207223 */ /* 0x100fe20000010806 */
[--C-:B------:R-:W-:Y:S01]  /*5340*/  FFMA.FTZ R51, R4, R51, -R6.reuse ;  /* 0x0000003304337223 */ /* 0x100fe20000010806 */
[----:B------:R-:W-:Y:S01]  /*5350*/  FFMA.FTZ R69, -R80, R7, R69 ;  /* 0x0000000750457223 */ /* 0x000fe20000010145 */
[C---:B------:R-:W-:Y:S01]  /*5360*/  FMUL.FTZ R131, R26.reuse, R131 ;  /* 0x000000831a837220 */ /* 0x040fe20000410000 */
[----:B------:R-:W-:Y:S01]  /*5370*/  FMUL.FTZ R130, R26, R130 ;  /* 0x000000821a827220 */ /* 0x000fe20000410000 */
[----:B------:R-:W-:Y:S01]  /*5380*/  FFMA.FTZ R39, R2, R38, -R6 ;  /* 0x0000002602277223 */ /* 0x000fe20000010806 */
[-C--:B------:R-:W-:Y:S01]  /*5390*/  FFMA.FTZ R67, -R68, R7.reuse, R67 ;  /* 0x0000000744437223 */ /* 0x080fe20000010143 */
[-C--:B------:R-:W-:Y:S01]  /*53a0*/  FFMA.FTZ R41, -R44, R7.reuse, R41 ;  /* 0x000000072c297223 */ /* 0x080fe20000010129 */
[-C--:B------:R-:W-:Y:S01]  /*53b0*/  FFMA.FTZ R51, -R48, R7.reuse, R51 ;  /* 0x0000000730337223 */ /* 0x080fe20000010133 */
[----:B------:R-:W-:Y:S01]  /*53c0*/  FFMA.FTZ R39, -R52, R7, R39 ;  /* 0x0000000734277223 */ /* 0x000fe20000010127 */
[----:B------:R-:W-:Y:S01]  /*53d0*/  F2FP.F16.F32.PACK_AB R131, R130, R131 ;  /* 0x000000838283723e */ /* 0x000fe200000000ff */
[C---:B------:R-:W-:Y:S01]  /*53e0*/  FMUL.FTZ R48, R26.reuse, R69 ;  /* 0x000000451a307220 */ /* 0x040fe20000410000 */
[C---:B------:R-:W-:Y:S01]  /*53f0*/  FMUL.FTZ R52, R26.reuse, R67 ;  /* 0x000000431a347220 */ /* 0x040fe20000410000 */
[----:B------:R-:W-:Y:S01]  /*5400*/  FMUL.FTZ R68, R26, R41 ;  /* 0x000000291a447220 */ /* 0x000fe20000410000 */
[----:B------:R-:W-:-:S02]  /*5410*/  PRMT R41, R131, 0x7632, R41 ;  /* 0x0000763283297816 */ /* 0x000fc40000000029 */
[----:B--2---:R-:W-:Y:S02]  /*5420*/  IADD3.X R9, R87, UR23, RZ, P1, !PT ;  /* 0x0000001757097c10 */ /* 0x004fe40008ffe4ff */
[----:B------:R-:W2:Y:S04]  /*5430*/  LDL.LU R87, [R1+0x38] ;  /* 0x0000380001577983 */ /* 0x000ea80000300800 */
[----:B------:R-:W2:Y:S04]  /*5440*/  LDL.LU R75, [R1+0x3c] ;  /* 0x00003c00014b7983 */ /* 0x000ea80000300800 */
[----:B------:R-:W2:Y:S04]  /*5450*/  LDL.LU R71, [R1+0x30] ;  /* 0x0000300001477983 */ /* 0x000ea80000300800 */
[----:B------:R0:W-:Y:S04]  /*5460*/  STG.E.U16 desc[UR14][R8.64+0x2], R27 ;  /* 0x0000021b08007986 */ /* 0x0001e8000c10150e */
[----:B------:R-:W2:Y:S04]  /*5470*/  LDL.LU R69, [R1+0x34] ;  /* 0x0000340001457983 */ /* 0x000ea80000300800 */
[----:B------:R-:W2:Y:S01]  /*5480*/  LDL.LU R67, [R1+0x28] ;  /* 0x0000280001437983 */ /* 0x000ea20000300800 */
[C-C-:B0-----:R-:W-:Y:S01]  /*5490*/  FFMA.FTZ R27, R2.reuse, R64, -R6.reuse ;  /* 0x00000040021b7223 */ /* 0x141fe20000010806 */
[----:B------:R-:W-:-:S04]  /*54a0*/  FFMA.FTZ R64, R2, R103, -R6 ;  /* 0x0000006702407223 */ /* 0x000fc80000010806 */
[----:B------:R-:W-:Y:S01]  /*54b0*/  FFMA.FTZ R113, -R113, R7, R64 ;  /* 0x0000000771717223 */ /* 0x000fe20000010140 */
[----:B------:R-:W-:Y:S02]  /*54c0*/  FMUL.FTZ R64, R26, R51 ;  /* 0x000000331a407220 */ /* 0x000fe40000410000 */
[----:B------:R-:W2:Y:S04]  /*54d0*/  LDL.LU R51, [R1+0x2c] ;  /* 0x00002c0001337983 */ /* 0x000ea80000300800 */
[----:B------:R0:W-:Y:S04]  /*54e0*/  STG.E.U16 desc[UR14][R8.64+0x6], R41 ;  /* 0x0000062908007986 */ /* 0x0001e8000c10150e */
[----:B0-----:R-:W2:Y:S01]  /*54f0*/  LDL.LU R41, [R1+0x20] ;  /* 0x0000200001297983 */ /* 0x001ea20000300800 */
[C-C-:B------:R-:W-:Y:S01]  /*5500*/  FFMA.FTZ R28, R2.reuse, R31, -R6.reuse ;  /* 0x0000001f021c7223 */ /* 0x140fe20000010806 */
[--C-:B------:R-:W-:Y:S01]  /*5510*/  FFMA.FTZ R34, R2, R34, -R6.reuse ;  /* 0x0000002202227223 */ /* 0x100fe20000010806 */
[--C-:B------:R-:W-:Y:S01]  /*5520*/  FFMA.FTZ R31, R4, R40, -R6.reuse ;  /* 0x00000028041f7223 */ /* 0x100fe20000010806 */
[C-C-:B------:R-:W-:Y:S01]  /*5530*/  FFMA.FTZ R38, R2.reuse, R47, -R6.reuse ;  /* 0x0000002f02267223 */ /* 0x140fe20000010806 */
[C-C-:B------:R-:W-:Y:S01]  /*5540*/  FFMA.FTZ R72, R2.reuse, R97, -R6.reuse ;  /* 0x0000006102487223 */ /* 0x140fe20000010806 */
        /* <DEDUP_REMOVED lines=9> */
[--C-:B------:R-:W-:Y:S01]  /*55e0*/  FFMA.FTZ R111, R2, R111, -R6.reuse ;  /* 0x0000006f026f7223 */ /* 0x100fe20000010806 */
[C-C-:B------:R-:W-:Y:S01]  /*55f0*/  FFMA.FTZ R66, R4.reuse, R117, -R6.reuse ;  /* 0x0000007504427223 */ /* 0x140fe20000010806 */
[--C-:B------:R-:W-:Y:S01]  /*5600*/  FFMA.FTZ R49, R4, R120, -R6.reuse ;  /* 0x0000007804317223 */ /* 0x100fe20000010806 */
[--C-:B------:R-:W-:Y:S01]  /*5610*/  FFMA.FTZ R101, R2, R101, -R6.reuse ;  /* 0x0000006502657223 */ /* 0x100fe20000010806 */
[--C-:B------:R-:W-:Y:S01]  /*5620*/  FFMA.FTZ R78, R4, R123, -R6.reuse ;  /* 0x0000007b044e7223 */ /* 0x100fe20000010806 */
[----:B------:R-:W-:Y:S01]  /*5630*/  FFMA.FTZ R105, R2, R105, -R6 ;  /* 0x0000006902697223 */ /* 0x000fe20000010806 */
[-C--:B------:R-:W-:Y:S01]  /*5640*/  FFMA.FTZ R127, -R127, R7.reuse, R28 ;  /* 0x000000077f7f7223 */ /* 0x080fe2000001011c */
[----:B------:R-:W-:Y:S01]  /*5650*/  FFMA.FTZ R5, -R126, R7, R5 ;  /* 0x000000077e057223 */ /* 0x000fe20000010105 */
        /* <DEDUP_REMOVED lines=23> */
[C---:B------:R-:W-:Y:S01]  /*57d0*/  FMUL.FTZ R72, R26.reuse, R5 ;  /* 0x000000051a487220 */ /* 0x040fe20000410000 */
[----:B------:R-:W-:Y:S01]  /*57e0*/  FFMA.FTZ R7, -R125, R7, R6 ;  /* 0x000000077d077223 */ /* 0x000fe20000010106 */
[----:B---3--:R-:W-:Y:S01]  /*57f0*/  IADD3 R6, P1, R89, UR22, RZ ;  /* 0x0000001659067c10 */ /* 0x008fe2000ff3e0ff */
        /* <DEDUP_REMOVED lines=24> */
[----:B------:R-:W-:Y:S01]  /*5980*/  F2FP.F16.F32.PACK_AB R149, R149, R152 ;  /* 0x000000989595723e */ /* 0x000fe200000000ff */
[----:B------:R-:W-:Y:S01]  /*5990*/  STG.E.U16 desc[UR14][R8.64], R86 ;  /* 0x0000005608007986 */ /* 0x000fe2000c10150e */
[----:B------:R-:W-:-:S02]  /*59a0*/  F2FP.F16.F32.PACK_AB R127, R72, R127 ;  /* 0x0000007f487f723e */ /* 0x000fc400000000ff */
[----:B----4-:R-:W-:Y:S01]  /*59b0*/  IADD3.X R7, R88, UR23, RZ, P1, !PT ;  /* 0x0000001758077c10 */ /* 0x010fe20008ffe4ff */
[----:B------:R-:W-:Y:S01]  /*59c0*/  STG.E.U16 desc[UR14][R8.64+0x4], R131 ;  /* 0x0000048308007986 */ /* 0x000fe2000c10150e */
[----:B------:R-:W-:Y:S02]  /*59d0*/  F2FP.F16.F32.PACK_AB R10, R11, R10 ;  /* 0x0000000a0b0a723e */ /* 0x000fe400000000ff */
[----:B------:R-:W-:Y:S02]  /*59e0*/  PRMT R45, R149, 0x7632, R45 ;  /* 0x00007632952d7816 */ /* 0x000fe4000000002d */
[----:B------:R-:W-:Y:S02]  /*59f0*/  PRMT R11, R127, 0x7632, R11 ;  /* 0x000076327f0b7816 */ /* 0x000fe4000000000b */
[----:B------:R-:W-:Y:S02]  /*5a00*/  F2FP.F16.F32.PACK_AB R53, R68, R53 ;  /* 0x000000354435723e */ /* 0x000fe400000000ff */
[----:B------:R-:W-:-:S02]  /*5a10*/  PRMT R49, R10, 0x7632, R49 ;  /* 0x000076320a317816 */ /* 0x000fc40000000031 */
[----:B------:R-:W-:Y:S01]  /*5a20*/  PRMT R47, R10, 0x7610, R47 ;  /* 0x000076100a2f7816 */ /* 0x000fe2000000002f */
[----:B------:R-:W-:Y:S01]  /*5a30*/  STG.E.U16 desc[UR14][R6.64], R149 ;  /* 0x0000009506007986 */ /* 0x000fe2000c10150e */
[----:B------:R-:W-:-:S03]  /*5a40*/  F2FP.F16.F32.PACK_AB R12, R13, R12 ;  /* 0x0000000c0d0c723e */ /* 0x000fc600000000ff */
[----:B------:R-:W-:Y:S01]  /*5a50*/  STG.E.U16 desc[UR14][R6.64+0x2], R45 ;  /* 0x0000022d06007986 */ /* 0x000fe2000c10150e */
[----:B------:R-:W-:-:S03]  /*5a60*/  F2FP.F16.F32.PACK_AB R43, R66, R43 ;  /* 0x0000002b422b723e */ /* 0x000fc600000000ff */
[----:B------:R-:W-:Y:S04]  /*5a70*/  STG.E.U16 desc[UR14][R6.64+0x4], R127 ;  /* 0x0000047f06007986 */ /* 0x000fe8000c10150e */
[----:B------:R0:W-:Y:S01]  /*5a80*/  STG.E.U16 desc[UR14][R6.64+0x6], R11 ;  /* 0x0000060b06007986 */ /* 0x0001e2000c10150e */
[----:B------:R-:W-:Y:S02]  /*5a90*/  PRMT R13, R12, 0x7632, R13 ;  /* 0x000076320c0d7816 */ /* 0x000fe4000000000d */
[----:B------:R-:W-:Y:S02]  /*5aa0*/  F2FP.F16.F32.PACK_AB R39, R64, R39 ;  /* 0x000000274027723e */ /* 0x000fe400000000ff */
[----:B0-----:R-:W-:Y:S02]  /*5ab0*/  PRMT R7, R53, 0x7632, R7 ;  /* 0x0000763235077816 */ /* 0x001fe40000000007 */
[----:B------:R-:W-:-:S04]  /*5ac0*/  F2FP.F16.F32.PACK_AB R14, R15, R14 ;  /* 0x0000000e0f0e723e */ /* 0x000fc800000000ff */
[----:B------:R-:W-:Y:S02]  /*5ad0*/  PRMT R15, R14, 0x7632, R15 ;  /* 0x000076320e0f7816 */ /* 0x000fe4000000000f */
[----:B------:R-:W-:Y:S02]  /*5ae0*/  F2FP.F16.F32.PACK_AB R16, R17, R16 ;  /* 0x000000101110723e */ /* 0x000fe400000000ff */
[----:B--2---:R-:W-:-:S04]  /*5af0*/  IADD3 R8, P1, R87, UR22, RZ ;  /* 0x0000001657087c10 */ /* 0x004fc8000ff3e0ff */
[----:B------:R-:W-:Y:S02]  /*5b00*/  IADD3.X R9, R75, UR23, RZ, P1, !PT ;  /* 0x000000174b097c10 */ /* 0x000fe40008ffe4ff */
[----:B------:R-:W-:-:S03]  /*5b10*/  IADD3 R10, P1, R71, UR22, RZ ;  /* 0x00000016470a7c10 */ /* 0x000fc6000ff3e0ff */
[----:B------:R0:W-:Y:S04]  /*5b20*/  STG.E.U16 desc[UR14][R8.64+0x2], R49 ;  /* 0x0000023108007986 */ /* 0x0001e8000c10150e */
[----:B------:R1:W-:Y:S01]  /*5b30*/  STG.E.U16 desc[UR14][R8.64], R47 ;  /* 0x0000002f08007986 */ /* 0x0003e2000c10150e */
[----:B------:R-:W-:-:S03]  /*5b40*/  IADD3.X R11, R69, UR23, RZ, P1, !PT ;  /* 0x00000017450b7c10 */ /* 0x000fc60008ffe4ff */
[----:B------:R-:W-:Y:S01]  /*5b50*/  STG.E.U16 desc[UR14][R8.64+0x4], R53 ;  /* 0x0000043508007986 */ /* 0x000fe2000c10150e */
[----:B------:R-:W-:-:S03]  /*5b60*/  IADD3 R6, P1, R67, UR22, RZ ;  /* 0x0000001643067c10 */ /* 0x000fc6000ff3e0ff */
[----:B0-----:R-:W2:Y:S04]  /*5b70*/  LDL.LU R49, [R1+0x24] ;  /* 0x0000240001317983 */ /* 0x001ea80000300800 */
[----:B-1----:R-:W3:Y:S04]  /*5b80*/  LDL.LU R47, [R1+0x18] ;  /* 0x00001800012f7983 */ /* 0x002ee80000300800 */
[----:B------:R0:W-:Y:S04]  /*5b90*/  STG.E.U16 desc[UR14][R8.64+0x6], R7 ;  /* 0x0000060708007986 */ /* 0x0001e8000c10150e */
[----:B------:R1:W-:Y:S04]  /*5ba0*/  STG.E.U16 desc[UR14][R10.64+0x4], R43 ;  /* 0x0000042b0a007986 */ /* 0x0003e8000c10150e */
[----:B------:R-:W4:Y:S01]  /*5bb0*/  LDL.LU R45, [R1+0x1c] ;  /* 0x00001c00012d7983 */ /* 0x000f220000300800 */
[----:B0-----:R-:W-:-:S02]  /*5bc0*/  PRMT R9, R43, 0x7632, R9 ;  /* 0x000076322b097816 */ /* 0x001fc40000000009 */
[----:B------:R-:W-:Y:S01]  /*5bd0*/  IADD3.X R7, R51, UR23, RZ, P1, !PT ;  /* 0x0000001733077c10 */ /* 0x000fe20008ffe4ff */
[----:B-1----:R-:W4:Y:S01]  /*5be0*/  LDL.LU R43, [R1+0x10] ;  /* 0x00001000012b7983 */ /* 0x002f220000300800 */
[----:B------:R-:W-:-:S03]  /*5bf0*/  IADD3 R8, P1, R41, UR22, RZ ;  /* 0x0000001629087c10 */ /* 0x000fc6000ff3e0ff */
[----:B------:R-:W-:Y:S04]  /*5c00*/  STG.E.U16 desc[UR14][R10.64], R12 ;  /* 0x0000000c0a007986 */ /* 0x000fe8000c10150e */
[----:B------:R-:W-:Y:S04]  /*5c10*/  STG.E.U16 desc[UR14][R10.64+0x2], R13 ;  /* 0x0000020d0a007986 */ /* 0x000fe8000c10150e */
[----:B------:R0:W-:Y:S04]  /*5c20*/  STG.E.U16 desc[UR14][R10.64+0x6], R9 ;  /* 0x000006090a007986 */ /* 0x0001e8000c10150e */
[----:B------:R1:W-:Y:S04]  /*5c30*/  STG.E.U16 desc[UR14][R6.64+0x4], R39 ;  /* 0x0000042706007986 */ /* 0x0003e8000c10150e */
[----:B------:R-:W4:Y:S01]  /*5c40*/  LDL.LU R41, [R1+0x14] ;  /* 0x0000140001297983 */ /* 0x000f220000300800 */
[----:B0-----:R-:W-:-:S03]  /*5c50*/  PRMT R11, R39, 0x7632, R11 ;  /* 0x00007632270b7816 */ /* 0x001fc6000000000b */
[----:B-1----:R-:W4:Y:S04]  /*5c60*/  LDL.LU R39, [R1+0x8] ;  /* 0x0000080001277983 */ /* 0x002f280000300800 */
[----:B------:R0:W-:Y:S04]  /*5c70*/  STG.E.U16 desc[UR14][R6.64+0x2], R15 ;  /* 0x0000020f06007986 */ /* 0x0001e8000c10150e */
[----:B------:R-:W4:Y:S04]  /*5c80*/  LDL.LU R17, [R1+0xc] ;  /* 0x00000c0001117983 */ /* 0x000f280000300800 */
[----:B------:R1:W-:Y:S04]  /*5c90*/  STG.E.U16 desc[UR14][R6.64], R14 ;  /* 0x0000000e06007986 */ /* 0x0003e8000c10150e */
[----:B0-----:R-:W4:Y:S04]  /*5ca0*/  LDL.LU R15, [R1] ;  /* 0x00000000010f7983 */ /* 0x001f280000300800 */
[----:B-1----:R-:W4:Y:S01]  /*5cb0*/  LDL.LU R14, [R1+0x4] ;  /* 0x00000400010e7983 */ /* 0x002f220000300800 */
[----:B------:R-:W-:-:S02]  /*5cc0*/  F2FP.F16.F32.PACK_AB R52, R52, R65 ;  /* 0x000000413434723e */ /* 0x000fc400000000ff */
[----:B------:R-:W-:Y:S01]  /*5cd0*/  PRMT R12, R16, 0x7632, R12 ;  /* 0x00007632100c7816 */ /* 0x000fe2000000000c */
[----:B------:R0:W-:Y:S01]  /*5ce0*/  STG.E.U16 desc[UR14][R6.64+0x6], R11 ;  /* 0x0000060b06007986 */ /* 0x0001e2000c10150e */
[----:B------:R-:W-:Y:S02]  /*5cf0*/  F2FP.F16.F32.PACK_AB R18, R19, R18 ;  /* 0x000000121312723e */ /* 0x000fe400000000ff */
[----:B------:R-:W-:Y:S02]  /*5d00*/  F2FP.F16.F32.PACK_AB R48, R48, R55 ;  /* 0x000000373030723e */ /* 0x000fe400000000ff */
[----:B------:R-:W-:Y:S02]  /*5d10*/  PRMT R13, R18, 0x7632, R13 ;  /* 0x00007632120d7816 */ /* 0x000fe4000000000d */
[----:B0-----:R-:W-:Y:S02]  /*5d20*/  PRMT R7, R52, 0x7632, R7 ;  /* 0x0000763234077816 */ /* 0x001fe40000000007 */
[----:B------:R-:W-:-:S02]  /*5d30*/  F2FP.F16.F32.PACK_AB R34, R73, R34 ;  /* 0x000000224922723e */ /* 0x000fc400000000ff */
[----:B------:R-:W-:Y:S02]  /*5d40*/  F2FP.F16.F32.PACK_AB R20, R21, R20 ;  /* 0x000000141514723e */ /* 0x000fe400000000ff */
[----:B------:R-:W-:Y:S02]  /*5d50*/  F2FP.F16.F32.PACK_AB R46, R46, R81 ;  /* 0x000000512e2e723e */ /* 0x000fe400000000ff */
[----:B------:R-:W-:Y:S02]  /*5d60*/  F2FP.F16.F32.PACK_AB R22, R23, R22 ;  /* 0x000000161716723e */ /* 0x000fe400000000ff */
[----:B------:R-:W-:Y:S02]  /*5d70*/  F2FP.F16.F32.PACK_AB R44, R44, R95 ;  /* 0x0000005f2c2c723e */ /* 0x000fe400000000ff */
[----:B------:R-:W-:Y:S02]  /*5d80*/  F2FP.F16.F32.PACK_AB R24, R25, R24 ;  /* 0x000000181918723e */ /* 0x000fe400000000ff */
[----:B------:R-:W-:-:S02]  /*5d90*/  F2FP.F16.F32.PACK_AB R40, R40, R107 ;  /* 0x0000006b2828723e */ /* 0x000fc400000000ff */
[----:B------:R-:W-:Y:S02]  /*5da0*/  F2FP.F16.F32.PACK_AB R29, R30, R29 ;  /* 0x0000001d1e1d723e */ /* 0x000fe400000000ff */
[----:B------:R-:W-:Y:S02]  /*5db0*/  F2FP.F16.F32.PACK_AB R42, R42, R113 ;  /* 0x000000712a2a723e */ /* 0x000fe400000000ff */
[----:B------:R-:W-:Y:S02]  /*5dc0*/  F2FP.F16.F32.PACK_AB R33, R37, R33 ;  /* 0x000000212521723e */ /* 0x000fe400000000ff */
[----:B------:R-:W-:Y:S02]  /*5dd0*/  PRMT R82, R29, 0x7632, R82 ;  /* 0x000076321d527816 */ /* 0x000fe40000000052 */
[----:B------:R-:W-:Y:S02]  /*5de0*/  F2FP.F16.F32.PACK_AB R36, R54, R36 ;  /* 0x000000243624723e */ /* 0x000fe400000000ff */
[----:B------:R-:W-:-:S02]  /*5df0*/  F2FP.F16.F32.PACK_AB R32, R35, R32 ;  /* 0x000000202320723e */ /* 0x000fc400000000ff */
[----:B------:R-:W-:Y:S02]  /*5e00*/  F2FP.F16.F32.PACK_AB R50, R100, R50 ;  /* 0x000000326432723e */ /* 0x000fe400000000ff */
[----:B------:R-:W-:Y:S02]  /*5e10*/  F2FP.F16.F32.PACK_AB R31, R38, R31 ;  /* 0x0000001f261f723e */ /* 0x000fe400000000ff */
[----:B------:R-:W-:Y:S02]  /*5e20*/  PRMT R81, R33, 0x7632, R81 ;  /* 0x0000763221517816 */ /* 0x000fe40000000051 */
[----:B------:R-:W-:Y:S02]  /*5e30*/  PRMT R80, R36, 0x7632, R80 ;  /* 0x0000763224507816 */ /* 0x000fe40000000050 */
[----:B------:R-:W-:Y:S02]  /*5e40*/  F2FP.F16.F32.PACK_AB R74, R104, R74 ;  /* 0x0000004a684a723e */ /* 0x000fe400000000ff */
[----:B------:R-:W-:-:S02]  /*5e50*/  F2FP.F16.F32.PACK_AB R27, R27, R28 ;  /* 0x0000001c1b1b723e */ /* 0x000fc400000000ff */
[----:B------:R-:W-:Y:S02]  /*5e60*/  F2FP.F16.F32.PACK_AB R70, R70, R85 ;  /* 0x000000554646723e */ /* 0x000fe400000000ff */
[----:B------:R-:W-:Y:S01]  /*5e70*/  F2FP.F16.F32.PACK_AB R5, R26, R5 ;  /* 0x000000051a05723e */ /* 0x000fe200000000ff */
[----:B------:R-:W-:Y:S01]  /*5e80*/  ULOP3.LUT UR4, UR4, 0x1, URZ, 0x3c, !UPT ;  /* 0x0000000104047892 */ /* 0x000fe2000f8e3c3f */
[----:B------:R-:W-:Y:S01]  /*5e90*/  UMOV UR5, UR11 ;  /* 0x0000000b00057c82 */ /* 0x000fe20008000000 */
[----:B--2---:R-:W-:Y:S02]  /*5ea0*/  IADD3.X R9, R49, UR23, RZ, P1, !PT ;  /* 0x0000001731097c10 */ /* 0x004fe40008ffe4ff */
[----:B---3--:R-:W-:-:S03]  /*5eb0*/  IADD3 R10, P1, R47, UR22, RZ ;  /* 0x000000162f0a7c10 */ /* 0x008fc6000ff3e0ff */
[----:B------:R-:W-:Y:S04]  /*5ec0*/  STG.E.U16 desc[UR14][R8.64], R16 ;  /* 0x0000001008007986 */ /* 0x000fe8000c10150e */
[----:B------:R-:W-:Y:S04]  /*5ed0*/  STG.E.U16 desc[UR14][R8.64+0x2], R12 ;  /* 0x0000020c08007986 */ /* 0x000fe8000c10150e */
[----:B------:R-:W-:Y:S01]  /*5ee0*/  STG.E.U16 desc[UR14][R8.64+0x4], R52 ;  /* 0x0000043408007986 */ /* 0x000fe2000c10150e */
[----:B----4-:R-:W-:-:S03]  /*5ef0*/  IADD3.X R11, R45, UR23, RZ, P1, !PT ;  /* 0x000000172d0b7c10 */ /* 0x010fc60008ffe4ff */
[----:B------:R0:W-:Y:S01]  /*5f00*/  STG.E.U16 desc[UR14][R8.64+0x6], R7 ;  /* 0x0000060708007986 */ /* 0x0001e2000c10150e */
[----:B------:R-:W-:Y:S02]  /*5f10*/  IADD3 R6, P1, R43, UR22, RZ ;  /* 0x000000162b067c10 */ /* 0x000fe4000ff3e0ff */
[----:B0-----:R-:W-:Y:S01]  /*5f20*/  PRMT R9, R48, 0x7632, R9 ;  /* 0x0000763230097816 */ /* 0x001fe20000000009 */
[----:B------:R-:W-:Y:S04]  /*5f30*/  STG.E.U16 desc[UR14][R10.64], R18 ;  /* 0x000000120a007986 */ /* 0x000fe8000c10150e */
[----:B------:R-:W-:Y:S04]  /*5f40*/  STG.E.U16 desc[UR14][R10.64+0x2], R13 ;  /* 0x0000020d0a007986 */ /* 0x000fe8000c10150e */
[----:B------:R-:W-:Y:S01]  /*5f50*/  STG.E.U16 desc[UR14][R10.64+0x4], R48 ;  /* 0x000004300a007986 */ /* 0x000fe2000c10150e */
[----:B------:R-:W-:-:S03]  /*5f60*/  IADD3.X R7, R41, UR23, RZ, P1, !PT ;  /* 0x0000001729077c10 */ /* 0x000fc60008ffe4ff */
[----:B------:R0:W-:Y:S01]  /*5f70*/  STG.E.U16 desc[UR14][R10.64+0x6], R9 ;  /* 0x000006090a007986 */ /* 0x0001e2000c10150e */
[----:B------:R-:W-:Y:S02]  /*5f80*/  IADD3 R8, P1, R39, UR22, RZ ;  /* 0x0000001627087c10 */ /* 0x000fe4000ff3e0ff */
[----:B0-----:R-:W-:Y:S02]  /*5f90*/  PRMT R11, R34, 0x7632, R11 ;  /* 0x00007632220b7816 */ /* 0x001fe4000000000b */
[----:B------:R-:W-:-:S03]  /*5fa0*/  IADD3.X R9, R17, UR23, RZ, P1, !PT ;  /* 0x0000001711097c10 */ /* 0x000fc60008ffe4ff */
[----:B------:R0:W-:Y:S01]  /*5fb0*/  STG.E.U16 desc[UR14][R6.64+0x6], R11 ;  /* 0x0000060b06007986 */ /* 0x0001e2000c10150e */
[----:B------:R-:W-:Y:S02]  /*5fc0*/  IADD3 R10, P1, R15, UR22, RZ ;  /* 0x000000160f0a7c10 */ /* 0x000fe4000ff3e0ff */
[----:B------:R-:W-:Y:S02]  /*5fd0*/  PRMT R12, R20, 0x7632, R12 ;  /* 0x00007632140c7816 */ /* 0x000fe4000000000c */
[----:B0-----:R-:W-:Y:S02]  /*5fe0*/  IADD3.X R11, R14, UR23, RZ, P1, !PT ;  /* 0x000000170e0b7c10 */ /* 0x001fe40008ffe4ff */
[----:B------:R-:W-:Y:S01]  /*5ff0*/  IADD3 R164, P1, R164, UR22, RZ ;  /* 0x00000016a4a47c10 */ /* 0x000fe2000ff3e0ff */
[----:B------:R-:W-:Y:S03]  /*6000*/  STG.E.U16 desc[UR14][R6.64], R20 ;  /* 0x0000001406007986 */ /* 0x000fe6000c10150e */
[----:B------:R-:W-:Y:S01]  /*6010*/  IADD3.X R165, R165, UR23, RZ, P1, !PT ;  /* 0x00000017a5a57c10 */ /* 0x000fe20008ffe4ff */
[----:B------:R-:W-:Y:S01]  /*6020*/  STG.E.U16 desc[UR14][R6.64+0x2], R12 ;  /* 0x0000020c06007986 */ /* 0x000fe2000c10150e */
[----:B------:R-:W-:-:S03]  /*6030*/  IADD3 R162, P1, R162, UR22, RZ ;  /* 0x00000016a2a27c10 */ /* 0x000fc6000ff3e0ff */
[----:B------:R0:W-:Y:S01]  /*6040*/  STG.E.U16 desc[UR14][R6.64+0x4], R34 ;  /* 0x0000042206007986 */ /* 0x0001e2000c10150e */
[----:B------:R-:W-:Y:S02]  /*6050*/  PRMT R13, R22, 0x7632, R13 ;  /* 0x00007632160d7816 */ /* 0x000fe4000000000d */
[----:B------:R-:W-:Y:S02]  /*6060*/  IADD3.X R163, R163, UR23, RZ, P1, !PT ;  /* 0x00000017a3a37c10 */ /* 0x000fe40008ffe4ff */
[----:B------:R-:W-:Y:S01]  /*6070*/  IADD3 R160, P1, R160, UR22, RZ ;  /* 0x00000016a0a07c10 */ /* 0x000fe2000ff3e0ff */
[----:B------:R-:W-:Y:S01]  /*6080*/  STG.E.U16 desc[UR14][R8.64], R22 ;  /* 0x0000001608007986 */ /* 0x000fe2000c10150e */
[----:B0-----:R-:W-:Y:S02]  /*6090*/  PRMT R7, R46, 0x7632, R7 ;  /* 0x000076322e077816 */ /* 0x001fe40000000007 */
[----:B------:R-:W-:Y:S01]  /*60a0*/  PRMT R6, R44, 0x7632, R6 ;  /* 0x000076322c067816 */ /* 0x000fe20000000006 */
[----:B------:R-:W-:Y:S01]  /*60b0*/  STG.E.U16 desc[UR14][R8.64+0x2], R13 ;  /* 0x0000020d08007986 */ /* 0x000fe2000c10150e */
[----:B------:R-:W-:-:S03]  /*60c0*/  PRMT R12, R24, 0x7632, R12 ;  /* 0x00007632180c7816 */ /* 0x000fc6000000000c */
[----:B------:R0:W-:Y:S01]  /*60d0*/  STG.E.U16 desc[UR14][R8.64+0x6], R7 ;  /* 0x0000060708007986 */ /* 0x0001e2000c10150e */
[----:B------:R-:W-:-:S03]  /*60e0*/  IADD3.X R161, R161, UR23, RZ, P1, !PT ;  /* 0x00000017a1a17c10 */ /* 0x000fc60008ffe4ff */
[----:B------:R1:W-:Y:S04]  /*60f0*/  STG.E.U16 desc[UR14][R8.64+0x4], R46 ;  /* 0x0000042e08007986 */ /* 0x0003e8000c10150e */
[----:B------:R2:W-:Y:S01]  /*6100*/  STG.E.U16 desc[UR14][R10.64+0x6], R6 ;  /* 0x000006060a007986 */ /* 0x0005e2000c10150e */
[----:B0-----:R-:W-:-:S03]  /*6110*/  PRMT R7, R40, 0x7632, R7 ;  /* 0x0000763228077816 */ /* 0x001fc60000000007 */
[----:B------:R-:W-:Y:S01]  /*6120*/  STG.E.U16 desc[UR14][R10.64], R24 ;  /* 0x000000180a007986 */ /* 0x000fe2000c10150e */
[----:B-1----:R-:W-:-:S03]  /*6130*/  PRMT R8, R42, 0x7632, R8 ;  /* 0x000076322a087816 */ /* 0x002fc60000000008 */
[----:B------:R-:W-:Y:S01]  /*6140*/  STG.E.U16 desc[UR14][R10.64+0x2], R12 ;  /* 0x0000020c0a007986 */ /* 0x000fe2000c10150e */
[----:B--2---:R-:W-:-:S03]  /*6150*/  IADD3 R6, P1, R157, UR22, RZ ;  /* 0x000000169d067c10 */ /* 0x004fc6000ff3e0ff */
[----:B------:R0:W-:Y:S01]  /*6160*/  STG.E.U16 desc[UR14][R10.64+0x4], R44 ;  /* 0x0000042c0a007986 */ /* 0x0001e2000c10150e */
[----:B------:R-:W-:-:S03]  /*6170*/  PRMT R9, R32, 0x7632, R9 ;  /* 0x0000763220097816 */ /* 0x000fc60000000009 */
[----:B------:R1:W-:Y:S04]  /*6180*/  STG.E.U16 desc[UR14][R164.64+0x6], R7 ;  /* 0x00000607a4007986 */ /* 0x0003e8000c10150e */
[----:B------:R-:W-:Y:S04]  /*6190*/  STG.E.U16 desc[UR14][R164.64], R29 ;  /* 0x0000001da4007986 */ /* 0x000fe8000c10150e */
[----:B------:R-:W-:Y:S01]  /*61a0*/  STG.E.U16 desc[UR14][R164.64+0x2], R82 ;  /* 0x00000252a4007986 */ /* 0x000fe2000c10150e */
[----:B0-----:R-:W-:Y:S02]  /*61b0*/  PRMT R10, R50, 0x7632, R10 ;  /* 0x00007632320a7816 */ /* 0x001fe4000000000a */
[----:B------:R-:W-:Y:S01]  /*61c0*/  PRMT R11, R31, 0x7632, R11 ;  /* 0x000076321f0b7816 */ /* 0x000fe2000000000b */
[----:B------:R-:W-:Y:S01]  /*61d0*/  STG.E.U16 desc[UR14][R164.64+0x4], R40 ;  /* 0x00000428a4007986 */ /* 0x000fe2000c10150e */
[----:B-1----:R-:W-:-:S03]  /*61e0*/  IADD3.X R7, R158, UR23, RZ, P1, !PT ;  /* 0x000000179e077c10 */ /* 0x002fc60008ffe4ff */
[----:B------:R0:W-:Y:S01]  /*61f0*/  STG.E.U16 desc[UR14][R162.64+0x6], R8 ;  /* 0x00000608a2007986 */ /* 0x0001e2000c10150e */
[----:B------:R-:W-:-:S03]  /*6200*/  PRMT R12, R27, 0x7632, R12 ;  /* 0x000076321b0c7816 */ /* 0x000fc6000000000c */
[----:B------:R-:W-:Y:S04]  /*6210*/  STG.E.U16 desc[UR14][R162.64], R33 ;  /* 0x00000021a2007986 */ /* 0x000fe8000c10150e */
[----:B------:R-:W-:Y:S01]  /*6220*/  STG.E.U16 desc[UR14][R162.64+0x2], R81 ;  /* 0x00000251a2007986 */ /* 0x000fe2000c10150e */
[----:B0-----:R-:W-:-:S03]  /*6230*/  IADD3 R8, P1, R155, UR22, RZ ;  /* 0x000000169b087c10 */ /* 0x001fc6000ff3e0ff */
[----:B------:R-:W-:Y:S04]  /*6240*/  STG.E.U16 desc[UR14][R162.64+0x4], R42 ;  /* 0x0000042aa2007986 */ /* 0x000fe8000c10150e */
[----:B------:R-:W-:Y:S04]  /*6250*/  STG.E.U16 desc[UR14][R160.64], R36 ;  /* 0x00000024a0007986 */ /* 0x000fe8000c10150e */
[----:B------:R-:W-:Y:S04]  /*6260*/  STG.E.U16 desc[UR14][R160.64+0x2], R80 ;  /* 0x00000250a0007986 */ /* 0x000fe8000c10150e */
[----:B------:R-:W-:Y:S04]  /*6270*/  STG.E.U16 desc[UR14][R160.64+0x4], R32 ;  /* 0x00000420a0007986 */ /* 0x000fe8000c10150e */
[----:B------:R0:W-:Y:S04]  /*6280*/  STG.E.U16 desc[UR14][R160.64+0x6], R9 ;  /* 0x00000609a0007986 */ /* 0x0001e8000c10150e */
[----:B------:R-:W-:Y:S04]  /*6290*/  STG.E.U16 desc[UR14][R6.64], R50 ;  /* 0x0000003206007986 */ /* 0x000fe8000c10150e */
[----:B------:R1:W-:Y:S04]  /*62a0*/  STG.E.U16 desc[UR14][R6.64+0x2], R10 ;  /* 0x0000020a06007986 */ /* 0x0003e8000c10150e */
[----:B------:R-:W-:Y:S01]  /*62b0*/  STG.E.U16 desc[UR14][R6.64+0x4], R31 ;  /* 0x0000041f06007986 */ /* 0x000fe2000c10150e */
[----:B0-----:R-:W-:-:S03]  /*62c0*/  IADD3.X R9, R156, UR23, RZ, P1, !PT ;  /* 0x000000179c097c10 */ /* 0x001fc60008ffe4ff */
[----:B------:R0:W-:Y:S01]  /*62d0*/  STG.E.U16 desc[UR14][R6.64+0x6], R11 ;  /* 0x0000060b06007986 */ /* 0x0001e2000c10150e */
[----:B-1----:R-:W-:-:S03]  /*62e0*/  IADD3 R10, P1, R153, UR22, RZ ;  /* 0x00000016990a7c10 */ /* 0x002fc6000ff3e0ff */
[----:B------:R-:W-:Y:S01]  /*62f0*/  STG.E.U16 desc[UR14][R8.64], R74 ;  /* 0x0000004a08007986 */ /* 0x000fe2000c10150e */
[----:B0-----:R-:W-:-:S03]  /*6300*/  PRMT R7, R74, 0x7632, R7 ;  /* 0x000076324a077816 */ /* 0x001fc60000000007 */
        /* <DEDUP_REMOVED lines=11> */
.L_x_1581:
[----:B------:R-:W0:Y:S02]  /*63c0*/  S2R R0, SR_CTAID.Y ;  /* 0x0000000000007919 */ /* 0x000e240000002600 */
[----:B0-----:R-:W-:-:S04]  /*63d0*/  LEA R0, R0, UR20, 0x6 ;  /* 0x0000001400007c11 */ /* 0x001fc8000f8e30ff */
[----:B------:R-:W-:-:S04]  /*63e0*/  SHF.L.U32 R20, R0, 0x5, RZ ;  /* 0x0000000500147819 */ /* 0x000fc800000006ff */
[----:B------:R-:W-:-:S13]  /*63f0*/  ISETP.GT.AND P0, PT, R20, 0x13f, PT ;  /* 0x0000013f1400780c */ /* 0x000fda0003f04270 */
[----:B------:R-:W-:Y:S05]  /*6400*/  @P0 EXIT ;  /* 0x000000000000094d */ /* 0x000fea0003800000 */
[----:B-1----:R-:W0:Y:S01]  /*6410*/  S2R R6, SR_TID.X ;  /* 0x0000000000067919 */ /* 0x002e220000002100 */
        /* <DEDUP_REMOVED lines=67> */
.L_x_1612:
        /* <DEDUP_REMOVED lines=43> */
.L_x_1599:
[----:B------:R-:W-:Y:S05]  /*6b00*/  BSYNC B1 ;  /* 0x0000000000017941 */ /* 0x000fea0003800000 */
.L_x_1598:
        /* <DEDUP_REMOVED lines=20> */
.L_x_1602:
        /* <DEDUP_REMOVED lines=55> */
.L_x_1601:
[----:B------:R-:W-:Y:S05]  /*6fc0*/  BSYNC B1 ;  /* 0x0000000000017941 */ /* 0x000fea0003800000 */
.L_x_1600:
        /* <DEDUP_REMOVED lines=35> */
.L_x_1604:
[----:B------:R-:W-:Y:S05]  /*7200*/  BSYNC B1 ;  /* 0x0000000000017941 */ /* 0x000fea0003800000 */
.L_x_1603:
        /* <DEDUP_REMOVED lines=15> */
.L_x_1597:
[----:B------:R-:W-:Y:S05]  /*7300*/  BSYNC B0 ;  /* 0x0000000000007941 */ /* 0x000fea0003800000 */
.L_x_1596:
        /* <DEDUP_REMOVED lines=39> */
.L_x_1621:
        /* <DEDUP_REMOVED lines=43> */
.L_x_1631:
        /* <DEDUP_REMOVED lines=38> */
.L_x_1641:
[----:B0-----:R-:W-:Y:S01]  /*7a90*/  FADD.FTZ R28, R23, R28 ;  /* 0x0000001c171c7221 */ /* 0x001fe20000010000 */
[----:B------:R-:W-:-:S04]  /*7aa0*/  @!P1 F2FP.F16.F32.PACK_AB R23, RZ, R33 ;  /* 0x00000021ff17923e */ /* 0x000fc800000000ff */
[----:B------:R-:W-:Y:S02]  /*7ab0*/  PRMT R29, R23, 0x7610, R29 ;  /* 0x00007610171d7816 */ /* 0x000fe4000000001d */
[----:B------:R-:W-:Y:S02]  /*7ac0*/  @!P1 F2FP.F16.F32.PACK_AB R28, RZ, R28 ;  /* 0x0000001cff1c923e */ /* 0x000fe400000000ff */
[----:B------:R-:W-:Y:S01]  /*7ad0*/  MOV R23, R16 ;  /* 0x0000001000177202 */ /* 0x000fe20000000f00 */
[----:B------:R3:W-:Y:S04]  /*7ae0*/  @!P1 STG.E.U16 desc[UR14][R24.64+0x50], R29 ;  /* 0x0000501d18009986 */ /* 0x0007e8000c10150e */
[----:B------:R3:W-:Y:S02]  /*7af0*/  @!P1 STG.E.U16 desc[UR14][R26.64+0x50], R28 ;  /* 0x0000501c1a009986 */ /* 0x0007e4000c10150e */
.L_x_1607:
[----:B------:R-:W-:Y:S05]  /*7b00*/  BSYNC B0 ;  /* 0x0000000000007941 */ /* 0x000fea0003800000 */
.L_x_1606:
        /* <DEDUP_REMOVED lines=145> */
.L_x_1675:
[----:B-12---:R-:W-:Y:S01]  /*8420*/  FADD.FTZ R28, R44, R23 ;  /* 0x000000172c1c7221 */ /* 0x006fe20000010000 */
[----:B------:R-:W-:-:S04]  /*8430*/  @!P0 F2FP.F16.F32.PACK_AB R23, RZ, R32 ;  /* 0x00000020ff17823e */ /* 0x000fc800000000ff */
[----:B------:R-:W-:Y:S01]  /*8440*/  @!P0 F2FP.F16.F32.PACK_AB R28, RZ, R28 ;  /* 0x0000001cff1c823e */ /* 0x000fe200000000ff */
[----:B------:R4:W-:Y:S04]  /*8450*/  @!P0 STG.E.U16 desc[UR14][R24.64+0x78], R23 ;  /* 0x0000781718008986 */ /* 0x0009e8000c10150e */
[----:B------:R4:W-:Y:S02]  /*8460*/  @!P0 STG.E.U16 desc[UR14][R26.64+0x78], R28 ;  /* 0x0000781c1a008986 */ /* 0x0009e4000c10150e */
.L_x_1605:
[----:B------:R-:W-:Y:S05]  /*8470*/  WARPSYNC.ALL ;  /* 0x0000000000007948 */ /* 0x000fea0003800000 */
[----:B------:R-:W-:Y:S01]  /*8480*/  BAR.SYNC.DEFER_BLOCKING 0x0 ;  /* 0x0000000000007b1d */ /* 0x000fe20000010000 */
[C---:B------:R-:W-:Y:S02]  /*8490*/  ISETP.GE.AND P0, PT, R20.reuse, -0xec0, PT ;  /* 0xfffff1401400780c */ /* 0x040fe40003f06270 */
[----:B------:R-:W-:-:S11]  /*84a0*/  IADD3 R20, R20, 0x1000, RZ ;  /* 0x0000100014147810 */ /* 0x000fd60007ffe0ff */
[----:B------:R-:W-:Y:S05]  /*84b0*/  @!P0 BRA `(.L_x_1612) ;  /* 0xffffffe000e48947 */ /* 0x000fea000383ffff */
[----:B------:R-:W-:Y:S05]  /*84c0*/  EXIT ;  /* 0x000000000000794d */ /* 0x000fea0003800000 */
.L_x_1608:
[----:B-1----:R-:W-:Y:S02]  /*84d0*/  MOV R50, R23 ;  /* 0x0000001700327202 */ /* 0x002fe40000000f00 */
[----:B------:R-:W-:Y:S02]  /*84e0*/  MOV R51, 0x8 ;  /* 0x0000000800337802 */ /* 0x000fe40000000f00 */
[----:B------:R-:W-:Y:S02]  /*84f0*/  MOV R52, 0x101f ;  /* 0x0000101f00347802 */ /* 0x000fe40000000f00 */
[----:B------:R-:W-:-:S07]  /*8500*/  MOV R49, 0xffff ;  /* 0x0000ffff00317802 */ /* 0x000fce0000000f00 */
[----:B0-2---:R-:W-:Y:S05]  /*8510*/  WARPSYNC.COLLECTIVE R49, `(.L_x_1613) ;  /* 0x0000000031087348 */ /* 0x005fea0003c00000 */
[----:B------:R1:W3:Y:S02]  /*8520*/  SHFL.BFLY P2, R47, R50, R51, R52 ;  /* 0x0c000033322f7389 */ /* 0x0002e40000040034 */
[----:B0123--:R-:W-:Y:S01]  /*8530*/  ENDCOLLECTIVE ;  /* 0x000000000000791b */ /* 0x00ffe20003800000 */
.L_x_1613:
[----:B------:R-:W-:Y:S02]  /*8540*/  MOV R50, R24 ;  /* 0x0000001800327202 */ /* 0x000fe40000000f00 */
[----:B------:R-:W-:-:S07]  /*8550*/  MOV R26, R47 ;  /* 0x0000002f001a7202 */ /* 0x000fce0000000f00 */
[----:B------:R-:W-:Y:S05]  /*8560*/  WARPSYNC.COLLECTIVE R49, `(.L_x_1614) ;  /* 0x0000000031087348 */ /* 0x000fea0003c00000 */
[----:B------:R0:W1:Y:S02]  /*8570*/  SHFL.BFLY P2, R47, R50, R51, R52 ;  /* 0x0c000033322f7389 */ /* 0x0000640000040034 */
[----:B01----:R-:W-:Y:S01]  /*8580*/  ENDCOLLECTIVE ;  /* 0x000000000000791b */ /* 0x003fe20003800000 */
.L_x_1614:
[----:B------:R-:W-:-:S05]  /*8590*/  FADD.FTZ R26, R26, R23 ;  /* 0x000000171a1a7221 */ /* 0x000fca0000010000 */
[----:B------:R-:W-:Y:S02]  /*85a0*/  MOV R50, R26 ;  /* 0x0000001a00327202 */ /* 0x000fe40000000f00 */
[----:B------:R-:W-:Y:S02]  /*85b0*/  MOV R51, 0x4 ;  /* 0x0000000400337802 */ /* 0x000fe40000000f00 */
[----:B------:R-:W-:-:S07]  /*85c0*/  MOV R25, R47 ;  /* 0x0000002f00197202 */ /* 0x000fce0000000f00 */
[----:B------:R-:W-:Y:S05]  /*85d0*/  WARPSYNC.COLLECTIVE R49, `(.L_x_1615) ;  /* 0x0000000031087348 */ /* 0x000fea0003c00000 */
[----:B------:R0:W1:Y:S02]  /*85e0*/  SHFL.BFLY P2, R47, R50, R51, R52 ;  /* 0x0c000033322f7389 */ /* 0x0000640000040034 */
[----:B01----:R-:W-:Y:S01]  /*85f0*/  ENDCOLLECTIVE ;  /* 0x000000000000791b */ /* 0x003fe20003800000 */
.L_x_1615:
[----:B------:R-:W-:-:S05]  /*8600*/  FADD.FTZ R25, R25, R24 ;  /* 0x0000001819197221 */ /* 0x000fca0000010000 */
[----:B------:R-:W-:Y:S02]  /*8610*/  MOV R50, R25 ;  /* 0x0000001900327202 */ /* 0x000fe40000000f00 */
[----:B------:R-:W-:-:S07]  /*8620*/  MOV R27, R47 ;  /* 0x0000002f001b7202 */ /* 0x000fce0000000f00 */
[----:B------:R-:W-:Y:S05]  /*8630*/  WARPSYNC.COLLECTIVE R49, `(.L_x_1616) ;  /* 0x0000000031087348 */ /* 0x000fea0003c00000 */
[----:B------:R0:W1:Y:S02]  /*8640*/  SHFL.BFLY P2, R47, R50, R51, R52 ;  /* 0x0c000033322f7389 */ /* 0x0000640000040034 */
[----:B01----:R-:W-:Y:S01]  /*8650*/  ENDCOLLECTIVE ;  /* 0x000000000000791b */ /* 0x003fe20003800000 */
.L_x_1616:
[----:B------:R-:W-:-:S05]  /*8660*/  FADD.FTZ R27, R26, R27 ;  /* 0x0000001b1a1b7221 */ /* 0x000fca0000010000 */
[----:B------:R-:W-:Y:S02]  /*8670*/  MOV R50, R27 ;  /* 0x0000001b00327202 */ /* 0x000fe40000000f00 */
[----:B------:R-:W-:Y:S02]  /*8680*/  MOV R51, 0x2 ;  /* 0x0000000200337802 */ /* 0x000fe40000000f00 */
[----:B------:R-:W-:-:S07]  /*8690*/  MOV R28, R47 ;  /* 0x0000002f001c7202 */ /* 0x000fce0000000f00 */
[----:B------:R-:W-:Y:S05]  /*86a0*/  WARPSYNC.COLLECTIVE R49, `(.L_x_1617) ;  /* 0x0000000031087348 */ /* 0x000fea0003c00000 */
[----:B------:R0:W1:Y:S02]  /*86b0*/  SHFL.BFLY P2, R47, R50, R51, R52 ;  /* 0x0c000033322f7389 */ /* 0x0000640000040034 */
[----:B01----:R-:W-:Y:S01]  /*86c0*/  ENDCOLLECTIVE ;  /* 0x000000000000791b */ /* 0x003fe20003800000 */
.L_x_1617:
[----:B------:R-:W-:-:S05]  /*86d0*/  FADD.FTZ R28, R25, R28 ;  /* 0x0000001c191c7221 */ /* 0x000fca0000010000 */
[----:B------:R-:W-:Y:S02]  /*86e0*/  MOV R50, R28 ;  /* 0x0000001c00327202 */ /* 0x000fe40000000f00 */
[----:B------:R-:W-:-:S07]  /*86f0*/  MOV R30, R47 ;  /* 0x0000002f001e7202 */ /* 0x000fce0000000f00 */
[----:B------:R-:W-:Y:S05]  /*8700*/  WARPSYNC.COLLECTIVE R49, `(.L_x_1618) ;  /* 0x0000000031087348 */ /* 0x000fea0003c00000 */
[----:B------:R0:W1:Y:S02]  /*8710*/  SHFL.BFLY P2, R47, R50, R51, R52 ;  /* 0x0c000033322f7389 */ /* 0x0000640000040034 */
[----:B01----:R-:W-:Y:S01]  /*8720*/  ENDCOLLECTIVE ;  /* 0x000000000000791b */ /* 0x003fe20003800000 */
.L_x_1618:
[----:B------:R-:W-:-:S05]  /*8730*/  FADD.FTZ R30, R27, R30 ;  /* 0x0000001e1b1e7221 */ /* 0x000fca0000010000 */
[----:B------:R-:W-:Y:S02]  /*8740*/  MOV R50, R30 ;  /* 0x0000001e00327202 */ /* 0x000fe40000000f00 */
[----:B------:R-:W-:Y:S02]  /*8750*/  MOV R51, 0x1 ;  /* 0x0000000100337802 */ /* 0x000fe40000000f00 */
[----:B------:R-:W-:-:S07]  /*8760*/  MOV R23, R47 ;  /* 0x0000002f00177202 */ /* 0x000fce0000000f00 */
[----:B------:R-:W-:Y:S05]  /*8770*/  WARPSYNC.COLLECTIVE R49, `(.L_x_1619) ;  /* 0x0000000031087348 */ /* 0x000fea0003c00000 */
[----:B------:R0:W1:Y:S02]  /*8780*/  SHFL.BFLY P2, R47, R50, R51, R52 ;  /* 0x0c000033322f7389 */ /* 0x0000640000040034 */
[----:B01----:R-:W-:Y:S01]  /*8790*/  ENDCOLLECTIVE ;  /* 0x000000000000791b */ /* 0x003fe20003800000 */
.L_x_1619:
[----:B------:R-:W-:-:S05]  /*87a0*/  FADD.FTZ R23, R28, R23 ;  /* 0x000000171c177221 */ /* 0x000fca0000010000 */
[----:B------:R-:W-:Y:S02]  /*87b0*/  MOV R50, R23 ;  /* 0x0000001700327202 */ /* 0x000fe40000000f00 */
[----:B------:R-:W-:-:S07]  /*87c0*/  MOV R29, R47 ;  /* 0x0000002f001d7202 */ /* 0x000fce0000000f00 */
[----:B------:R-:W-:Y:S05]  /*87d0*/  WARPSYNC.COLLECTIVE R49, `(.L_x_1620) ;  /* 0x0000000031087348 */ /* 0x000fea0003c00000 */
[----:B------:R0:W1:Y:S02]  /*87e0*/  SHFL.BFLY P2, R47, R50, R51, R52 ;  /* 0x0c000033322f7389 */ /* 0x0000640000040034 */
[----:B01----:R-:W-:Y:S01]  /*87f0*/  ENDCOLLECTIVE ;  /* 0x000000000000791b */ /* 0x003fe20003800000 */
.L_x_1620:
[----:B------:R-:W-:Y:S01]  /*8800*/  FADD.FTZ R29, R30, R29 ;  /* 0x0000001d1e1d7221 */ /* 0x000fe20000010000 */
[----:B------:R-:W-:Y:S01]  /*8810*/  MOV R32, R47 ;  /* 0x0000002f00207202 */ /* 0x000fe20000000f00 */
[----:B------:R-:W-:Y:S06]  /*8820*/  BRA `(.L_x_1621) ;  /* 0xffffffec00547947 */ /* 0x000fec000383ffff */
.L_x_1609:
        /* <DEDUP_REMOVED lines=8> */
.L_x_1623:
[----:B------:R-:W-:Y:S05]  /*88b0*/  BSYNC B1 ;  /* 0x0000000000017941 */ /* 0x000fea0003800000 */
.L_x_1622:
        /* <DEDUP_REMOVED lines=8> */
.L_x_1624:
[----:B------:R-:W-:Y:S01]  /*8940*/  FADD.FTZ R30, R30, R23 ;  /* 0x000000171e1e7221 */ /* 0x000fe20000010000 */
[----:B------:R-:W-:-:S04]  /*8950*/  HFMA2.MMA R51, -RZ, RZ, 0, 2.384185791015625e-07 ;  /* 0x00000004ff337435 */ /* 0x000fc800000001ff */
[----:B------:R-:W-:Y:S02]  /*8960*/  MOV R50, R30 ;  /* 0x0000001e00327202 */ /* 0x000fe40000000f00 */
[----:B------:R-:W-:-:S07]  /*8970*/  MOV R29, R47 ;  /* 0x0000002f001d7202 */ /* 0x000fce0000000f00 */
[----:B------:R-:W-:Y:S05]  /*8980*/  WARPSYNC.COLLECTIVE R49, `(.L_x_1625) ;  /* 0x0000000031087348 */ /* 0x000fea0003c00000 */
[----:B------:R0:W1:Y:S02]  /*8990*/  SHFL.BFLY P2, R47, R50, R51, R52 ;  /* 0x0c000033322f7389 */ /* 0x0000640000040034 */
[----:B01----:R-:W-:Y:S01]  /*89a0*/  ENDCOLLECTIVE ;  /* 0x000000000000791b */ /* 0x003fe20003800000 */
.L_x_1625:
[----:B------:R-:W-:-:S05]  /*89b0*/  FADD.FTZ R29, R29, R28 ;  /* 0x0000001c1d1d7221 */ /* 0x000fca0000010000 */
[----:B------:R-:W-:Y:S02]  /*89c0*/  MOV R50, R29 ;  /* 0x0000001d00327202 */ /* 0x000fe40000000f00 */
[----:B------:R-:W-:-:S07]  /*89d0*/  MOV R31, R47 ;  /* 0x0000002f001f7202 */ /* 0x000fce0000000f00 */
[----:B------:R-:W-:Y:S05]  /*89e0*/  WARPSYNC.COLLECTIVE R49, `(.L_x_1626) ;  /* 0x0000000031087348 */ /* 0x000fea0003c00000 */
[----:B------:R0:W1:Y:S02]  /*89f0*/  SHFL.BFLY P2, R47, R50, R51, R52 ;  /* 0x0c000033322f7389 */ /* 0x0000640000040034 */
[----:B01----:R-:W-:Y:S01]  /*8a00*/  ENDCOLLECTIVE ;  /* 0x000000000000791b */ /* 0x003fe20003800000 */
.L_x_1626:
[----:B------:R-:W-:Y:S01]  /*8a10*/  FADD.FTZ R31, R30, R31 ;  /* 0x0000001f1e1f7221 */ /* 0x000fe20000010000 */
[----:B------:R-:W-:-:S04]  /*8a20*/  HFMA2.MMA R51, -RZ, RZ, 0, 1.1920928955078125e-07 ;  /* 0x00000002ff337435 */ /* 0x000fc800000001ff */
[----:B------:R-:W-:Y:S02]  /*8a30*/  MOV R50, R31 ;  /* 0x0000001f00327202 */ /* 0x000fe40000000f00 */
[----:B------:R-:W-:-:S07]  /*8a40*/  MOV R32, R47 ;  /* 0x0000002f00207202 */ /* 0x000fce0000000f00 */
[----:B------:R-:W-:Y:S05]  /*8a50*/  WARPSYNC.COLLECTIVE R49, `(.L_x_1627) ;  /* 0x0000000031087348 */ /* 0x000fea0003c00000 */
[----:B------:R0:W1:Y:S02]  /*8a60*/  SHFL.BFLY P2, R47, R50, R51, R52 ;  /* 0x0c000033322f7389 */ /* 0x0000640000040034 */
[----:B01----:R-:W-:Y:S01]  /*8a70*/  ENDCOLLECTIVE ;  /* 0x000000000000791b */ /* 0x003fe20003800000 */
.L_x_1627:
[----:B------:R-:W-:-:S05]  /*8a80*/  FADD.FTZ R32, R29, R32 ;  /* 0x000000201d207221 */ /* 0x000fca0000010000 */
[----:B------:R-:W-:Y:S02]  /*8a90*/  MOV R50, R32 ;  /* 0x0000002000327202 */ /* 0x000fe40000000f00 */
[----:B------:R-:W-:-:S07]  /*8aa0*/  MOV R34, R47 ;  /* 0x0000002f00227202 */ /* 0x000fce0000000f00 */
[----:B------:R-:W-:Y:S05]  /*8ab0*/  WARPSYNC.COLLECTIVE R49, `(.L_x_1628) ;  /* 0x0000000031087348 */ /* 0x000fea0003c00000 */
[----:B------:R0:W1:Y:S02]  /*8ac0*/  SHFL.BFLY P2, R47, R50, R51, R52 ;  /* 0x0c000033322f7389 */ /* 0x0000640000040034 */
[----:B01----:R-:W-:Y:S01]  /*8ad0*/  ENDCOLLECTIVE ;  /* 0x000000000000791b */ /* 0x003fe20003800000 */
.L_x_1628:
[----:B------:R-:W-:Y:S01]  /*8ae0*/  FADD.FTZ R34, R31, R34 ;  /* 0x000000221f227221 */ /* 0x000fe20000010000 */
[----:B------:R-:W-:-:S04]  /*8af0*/  HFMA2.MMA R51, -RZ, RZ, 0, 5.9604644775390625e-08 ;  /* 0x00000001ff337435 */ /* 0x000fc800000001ff */
[----:B------:R-:W-:Y:S02]  /*8b00*/  MOV R50, R34 ;  /* 0x0000002200327202 */ /* 0x000fe40000000f00 */
[----:B------:R-:W-:-:S07]  /*8b10*/  MOV R23, R47 ;  /* 0x0000002f00177202 */ /* 0x000fce0000000f00 */
[----:B------:R-:W-:Y:S05]  /*8b20*/  WARPSYNC.COLLECTIVE R49, `(.L_x_1629) ;  /* 0x0000000031087348 */ /* 0x000fea0003c00000 */
[----:B------:R0:W1:Y:S02]  /*8b30*/  SHFL.BFLY P2, R47, R50, R51, R52 ;  /* 0x0c000033322f7389 */ /* 0x0000640000040034 */
[----:B01----:R-:W-:Y:S01]  /*8b40*/  ENDCOLLECTIVE ;  /* 0x000000000000791b */ /* 0x003fe20003800000 */
.L_x_1629:
[----:B------:R-:W-:-:S05]  /*8b50*/  FADD.FTZ R23, R32, R23 ;  /* 0x0000001720177221 */ /* 0x000fca0000010000 */
[----:B------:R-:W-:Y:S02]  /*8b60*/  MOV R50, R23 ;  /* 0x0000001700327202 */ /* 0x000fe40000000f00 */
[----:B------:R-:W-:-:S07]  /*8b70*/  MOV R33, R47 ;  /* 0x0000002f00217202 */ /* 0x000fce0000000f00 */
[----:B------:R-:W-:Y:S05]  /*8b80*/  WARPSYNC.COLLECTIVE R49, `(.L_x_1630) ;  /* 0x0000000031087348 */ /* 0x000fea0003c00000 */
[----:B------:R0:W1:Y:S02]  /*8b90*/  SHFL.BFLY P2, R47, R50, R51, R52 ;  /* 0x0c000033322f7389 */ /* 0x0000640000040034 */
[----:B01----:R-:W-:Y:S01]  /*8ba0*/  ENDCOLLECTIVE ;  /* 0x000000000000791b */ /* 0x003fe20003800000 */
.L_x_1630:
[----:B------:R-:W-:Y:S01]  /*8bb0*/  FADD.FTZ R33, R34, R33 ;  /* 0x0000002122217221 */ /* 0x000fe20000010000 */
[----:B------:R-:W-:Y:S01]  /*8bc0*/  MOV R28, R47 ;  /* 0x0000002f001c7202 */ /* 0x000fe20000000f00 */
[----:B------:R-:W-:Y:S06]  /*8bd0*/  BRA `(.L_x_1631) ;  /* 0xffffffec00147947 */ /* 0x000fec000383ffff */
.L_x_1610:
        /* <DEDUP_REMOVED lines=8> */
.L_x_1633:
[----:B------:R-:W-:Y:S05]  /*8c60*/  BSYNC B1 ;  /* 0x0000000000017941 */ /* 0x000fea0003800000 */
.L_x_1632:
        /* <DEDUP_REMOVED lines=8> */
.L_x_1634:
[----:B------:R-:W-:Y:S01]  /*8cf0*/  FADD.FTZ R30, R30, R23 ;  /* 0x000000171e1e7221 */ /* 0x000fe20000010000 */
[----:B------:R-:W-:-:S04]  /*8d00*/  HFMA2.MMA R51, -RZ, RZ, 0, 2.384185791015625e-07 ;  /* 0x00000004ff337435 */ /* 0x000fc800000001ff */
[----:B------:R-:W-:Y:S02]  /*8d10*/  MOV R50, R30 ;  /* 0x0000001e00327202 */ /* 0x000fe40000000f00 */
[----:B------:R-:W-:-:S07]  /*8d20*/  MOV R29, R47 ;  /* 0x0000002f001d7202 */ /* 0x000fce0000000f00 */
[----:B------:R-:W-:Y:S05]  /*8d30*/  WARPSYNC.COLLECTIVE R49, `(.L_x_1635) ;  /* 0x0000000031087348 */ /* 0x000fea0003c00000 */
[----:B------:R0:W1:Y:S02]  /*8d40*/  SHFL.BFLY P2, R47, R50, R51, R52 ;  /* 0x0c000033322f7389 */ /* 0x0000640000040034 */
[----:B01----:R-:W-:Y:S01]  /*8d50*/  ENDCOLLECTIVE ;  /* 0x000000000000791b */ /* 0x003fe20003800000 */
.L_x_1635:
[----:B------:R-:W-:-:S05]  /*8d60*/  FADD.FTZ R29, R29, R28 ;  /* 0x0000001c1d1d7221 */ /* 0x000fca0000010000 */
[----:B------:R-:W-:Y:S02]  /*8d70*/  MOV R50, R29 ;  /* 0x0000001d00327202 */ /* 0x000fe40000000f00 */
[----:B------:R-:W-:-:S07]  /*8d80*/  MOV R31, R47 ;  /* 0x0000002f001f7202 */ /* 0x000fce0000000f00 */
[----:B------:R-:W-:Y:S05]  /*8d90*/  WARPSYNC.COLLECTIVE R49, `(.L_x_1636) ;  /* 0x0000000031087348 */ /* 0x000fea0003c00000 */
[----:B------:R0:W1:Y:S02]  /*8da0*/  SHFL.BFLY P2, R47, R50, R51, R52 ;  /* 0x0c000033322f7389 */ /* 0x0000640000040034 */
[----:B01----:R-:W-:Y:S01]  /*8db0*/  ENDCOLLECTIVE ;  /* 0x000000000000791b */ /* 0x003fe20003800000 */
.L_x_1636:
[----:B------:R-:W-:Y:S01]  /*8dc0*/  FADD.FTZ R31, R30, R31 ;  /* 0x0000001f1e1f7221 */ /* 0x000fe20000010000 */
[----:B------:R-:W-:-:S04]  /*8dd0*/  HFMA2.MMA R51, -RZ, RZ, 0, 1.1920928955078125e-07 ;  /* 0x00000002ff337435 */ /* 0x000fc800000001ff */
[----:B------:R-:W-:Y:S02]  /*8de0*/  MOV R50, R31 ;  /* 0x0000001f00327202 */ /* 0x000fe40000000f00 */
[----:B------:R-:W-:-:S07]  /*8df0*/  MOV R32, R47 ;  /* 0x0000002f00207202 */ /* 0x000fce0000000f00 */
[----:B------:R-:W-:Y:S05]  /*8e00*/  WARPSYNC.COLLECTIVE R49, `(.L_x_1637) ;  /* 0x0000000031087348 */ /* 0x000fea0003c00000 */
[----:B------:R0:W1:Y:S02]  /*8e10*/  SHFL.BFLY P2, R47, R50, R51, R52 ;  /* 0x0c000033322f7389 */ /* 0x0000640000040034 */
[----:B01----:R-:W-:Y:S01]  /*8e20*/  ENDCOLLECTIVE ;  /* 0x000000000000791b */ /* 0x003fe20003800000 */
.L_x_1637:
[----:B------:R-:W-:-:S05]  /*8e30*/  FADD.FTZ R32, R29, R32 ;  /* 0x000000201d207221 */ /* 0x000fca0000010000 */
[----:B------:R-:W-:Y:S02]  /*8e40*/  MOV R50, R32 ;  /* 0x0000002000327202 */ /* 0x000fe40000000f00 */
[----:B------:R-:W-:-:S07]  /*8e50*/  MOV R34, R47 ;  /* 0x0000002f00227202 */ /* 0x000fce0000000f00 */
[----:B------:R-:W-:Y:S05]  /*8e60*/  WARPSYNC.COLLECTIVE R49, `(.L_x_1638) ;  /* 0x0000000031087348 */ /* 0x000fea0003c00000 */
[----:B------:R0:W1:Y:S02]  /*8e70*/  SHFL.BFLY P2, R47, R50, R51, R52 ;  /* 0x0c000033322f7389 */ /* 0x0000640000040034 */
[----:B01----:R-:W-:Y:S01]  /*8e80*/  ENDCOLLECTIVE ;  /* 0x000000000000791b */ /* 0x003fe20003800000 */
.L_x_1638:
[----:B------:R-:W-:Y:S01]  /*8e90*/  FADD.FTZ R34, R31, R34 ;  /* 0x000000221f227221 */ /* 0x000fe20000010000 */
[----:B------:R-:W-:-:S04]  /*8ea0*/  HFMA2.MMA R51, -RZ, RZ, 0, 5.9604644775390625e-08 ;  /* 0x00000001ff337435 */ /* 0x000fc800000001ff */
[----:B------:R-:W-:Y:S02]  /*8eb0*/  MOV R50, R34 ;  /* 0x0000002200327202 */ /* 0x000fe40000000f00 */
[----:B------:R-:W-:-:S07]  /*8ec0*/  MOV R23, R47 ;  /* 0x0000002f00177202 */ /* 0x000fce0000000f00 */
[----:B------:R-:W-:Y:S05]  /*8ed0*/  WARPSYNC.COLLECTIVE R49, `(.L_x_1639) ;  /* 0x0000000031087348 */ /* 0x000fea0003c00000 */
[----:B------:R0:W1:Y:S02]  /*8ee0*/  SHFL.BFLY P2, R47, R50, R51, R52 ;  /* 0x0c000033322f7389 */ /* 0x0000640000040034 */
[----:B01----:R-:W-:Y:S01]  /*8ef0*/  ENDCOLLECTIVE ;  /* 0x000000000000791b */ /* 0x003fe20003800000 */
.L_x_1639:
[----:B------:R-:W-:-:S05]  /*8f00*/  FADD.FTZ R23, R32, R23 ;  /* 0x0000001720177221 */ /* 0x000fca0000010000 */
[----:B------:R-:W-:Y:S02]  /*8f10*/  MOV R50, R23 ;  /* 0x0000001700327202 */ /* 0x000fe40000000f00 */
[----:B------:R-:W-:-:S07]  /*8f20*/  MOV R33, R47 ;  /* 0x0000002f00217202 */ /* 0x000fce0000000f00 */
[----:B------:R-:W-:Y:S05]  /*8f30*/  WARPSYNC.COLLECTIVE R49, `(.L_x_1640) ;  /* 0x0000000031087348 */ /* 0x000fea0003c00000 */
[----:B------:R0:W1:Y:S02]  /*8f40*/  SHFL.BFLY P2, R47, R50, R51, R52 ;  /* 0x0c000033322f7389 */ /* 0x0000640000040034 */
[----:B01----:R-:W-:Y:S01]  /*8f50*/  ENDCOLLECTIVE ;  /* 0x000000000000791b */ /* 0x003fe20003800000 */
.L_x_1640:
[----:B------:R-:W-:Y:S01]  /*8f60*/  FADD.FTZ R33, R34, R33 ;  /* 0x0000002122217221 */ /* 0x000fe20000010000 */
[----:B------:R-:W-:Y:S01]  /*8f70*/  MOV R28, R47 ;  /* 0x0000002f001c7202 */ /* 0x000fe20000000f00 */
[----:B------:R-:W-:Y:S06]  /*8f80*/  BRA `(.L_x_1641) ;  /* 0xffffffe800c07947 */ /* 0x000fec000383ffff */
.L_x_1611:
        /* <DEDUP_REMOVED lines=8> */
.L_x_1643:
[----:B------:R-:W-:Y:S05]  /*9010*/  BSYNC B0 ;  /* 0x0000000000007941 */ /* 0x000fea0003800000 */
.L_x_1642:
        /* <DEDUP_REMOVED lines=11> */
.L_x_1644:
        /* <DEDUP_REMOVED lines=19> */
.L_x_1645:
        /* <DEDUP_REMOVED lines=8> */
.L_x_1646:
        /* <DEDUP_REMOVED lines=11> */
.L_x_1647:
[----:B------:R-:W-:-:S05]  /*9330*/  FADD.FTZ R25, R26, R25 ;  /* 0x000000191a197221 */ /* 0x000fca0000010000 */
[----:B------:R-:W-:Y:S02]  /*9340*/  MOV R50, R25 ;  /* 0x0000001900327202 */ /* 0x000fe40000000f00 */
[----:B------:R-:W-:-:S07]  /*9350*/  MOV R27, R47 ;  /* 0x0000002f001b7202 */ /* 0x000fce0000000f00 */
[----:B------:R-:W-:Y:S05]  /*9360*/  WARPSYNC.COLLECTIVE R49, `(.L_x_1648) ;  /* 0x0000000031087348 */ /* 0x000fea0003c00000 */
[----:B------:R0:W1:Y:S02]  /*9370*/  SHFL.BFLY P2, R47, R50, R51, R52 ;  /* 0x0c000033322f7389 */ /* 0x0000640000040034 */
[----:B01----:R-:W-:Y:S01]  /*9380*/  ENDCOLLECTIVE ;  /* 0x000000000000791b */ /* 0x003fe20003800000 */
.L_x_1648:
        /* <DEDUP_REMOVED lines=8> */
.L_x_1649:
        /* <DEDUP_REMOVED lines=13> */
.L_x_1650:
        /* <DEDUP_REMOVED lines=8> */
.L_x_1651:
        /* <DEDUP_REMOVED lines=10> */
.L_x_1652:
        /* <DEDUP_REMOVED lines=12> */
.L_x_1653:
[----:B------:R-:W-:-:S05]  /*96c0*/  FADD.FTZ R34, R34, R33 ;  /* 0x0000002122227221 */ /* 0x000fca0000010000 */
[----:B------:R-:W-:Y:S02]  /*96d0*/  MOV R50, R34 ;  /* 0x0000002200327202 */ /* 0x000fe40000000f00 */
[----:B------:R-:W-:-:S07]  /*96e0*/  MOV R32, R47 ;  /* 0x0000002f00207202 */ /* 0x000fce0000000f00 */
[----:B------:R-:W-:Y:S05]  /*96f0*/  WARPSYNC.COLLECTIVE R49, `(.L_x_1654) ;  /* 0x0000000031087348 */ /* 0x000fea0003c00000 */
[----:B------:R0:W1:Y:S02]  /*9700*/  SHFL.BFLY P2, R47, R50, R51, R52 ;  /* 0x0c000033322f7389 */ /* 0x0000640000040034 */
[----:B01----:R-:W-:Y:S01]  /*9710*/  ENDCOLLECTIVE ;  /* 0x000000000000791b */ /* 0x003fe20003800000 */
.L_x_1654:
[----:B------:R-:W-:Y:S01]  /*9720*/  FADD.FTZ R32, R35, R32 ;  /* 0x0000002023207221 */ /* 0x000fe20000010000 */
[----:B------:R-:W-:-:S04]  /*9730*/  HFMA2.MMA R51, -RZ, RZ, 0, 1.1920928955078125e-07 ;  /* 0x00000002ff337435 */ /* 0x000fc800000001ff */
[----:B------:R-:W-:Y:S02]  /*9740*/  MOV R50, R32 ;  /* 0x0000002000327202 */ /* 0x000fe40000000f00 */
[----:B------:R-:W-:-:S07]  /*9750*/  MOV R33, R47 ;  /* 0x0000002f00217202 */ /* 0x000fce0000000f00 */
[----:B------:R-:W-:Y:S05]  /*9760*/  WARPSYNC.COLLECTIVE R49, `(.L_x_1655) ;  /* 0x0000000031087348 */ /* 0x000fea0003c00000 */
[----:B------:R0:W1:Y:S02]  /*9770*/  SHFL.BFLY P2, R47, R50, R51, R52 ;  /* 0x0c000033322f7389 */ /* 0x0000640000040034 */
[----:B01----:R-:W-:Y:S01]  /*9780*/  ENDCOLLECTIVE ;  /* 0x000000000000791b */ /* 0x003fe20003800000 */
.L_x_1655:
[----:B------:R-:W-:-:S05]  /*9790*/  FADD.FTZ R33, R34, R33 ;  /* 0x0000002122217221 */ /* 0x000fca0000010000 */
[----:B------:R-:W-:Y:S02]  /*97a0*/  MOV R50, R33 ;  /* 0x0000002100327202 */ /* 0x000fe40000000f00 */
[----:B------:R-:W-:-:S07]  /*97b0*/  MOV R35, R47 ;  /* 0x0000002f00237202 */ /* 0x000fce0000000f00 */
[----:B------:R-:W-:Y:S05]  /*97c0*/  WARPSYNC.COLLECTIVE R49, `(.L_x_1656) ;  /* 0x0000000031087348 */ /* 0x000fea0003c00000 */
[----:B------:R0:W1:Y:S02]  /*97d0*/  SHFL.BFLY P2, R47, R50, R51, R52 ;  /* 0x0c000033322f7389 */ /* 0x0000640000040034 */
[----:B01----:R-:W-:Y:S01]  /*97e0*/  ENDCOLLECTIVE ;  /* 0x000000000000791b */ /* 0x003fe20003800000 */
.L_x_1656:
[----:B------:R-:W-:Y:S01]  /*97f0*/  FADD.FTZ R35, R32, R35 ;  /* 0x0000002320237221 */ /* 0x000fe20000010000 */
[----:B------:R-:W-:-:S04]  /*9800*/  HFMA2.MMA R51, -RZ, RZ, 0, 5.9604644775390625e-08 ;  /* 0x00000001ff337435 */ /* 0x000fc800000001ff */
[----:B------:R-:W-:Y:S02]  /*9810*/  MOV R50, R35 ;  /* 0x0000002300327202 */ /* 0x000fe40000000f00 */
[----:B------:R-:W-:-:S07]  /*9820*/  MOV R34, R47 ;  /* 0x0000002f00227202 */ /* 0x000fce0000000f00 */
[----:B------:R-:W-:Y:S05]  /*9830*/  WARPSYNC.COLLECTIVE R49, `(.L_x_1657) ;  /* 0x0000000031087348 */ /* 0x000fea0003c00000 */
[----:B------:R0:W1:Y:S02]  /*9840*/  SHFL.BFLY P2, R47, R50, R51, R52 ;  /* 0x0c000033322f7389 */ /* 0x0000640000040034 */
[----:B01----:R-:W-:Y:S01]  /*9850*/  ENDCOLLECTIVE ;  /* 0x000000000000791b */ /* 0x003fe20003800000 */
.L_x_1657:
[----:B------:R-:W-:-:S05]  /*9860*/  FADD.FTZ R34, R33, R34 ;  /* 0x0000002221227221 */ /* 0x000fca0000010000 */
[----:B------:R-:W-:Y:S02]  /*9870*/  MOV R50, R34 ;  /* 0x0000002200327202 */ /* 0x000fe40000000f00 */
[----:B------:R-:W-:-:S07]  /*9880*/  MOV R32, R47 ;  /* 0x0000002f00207202 */ /* 0x000fce0000000f00 */
[----:B------:R-:W-:Y:S05]  /*9890*/  WARPSYNC.COLLECTIVE R49, `(.L_x_1658) ;  /* 0x0000000031087348 */ /* 0x000fea0003c00000 */
[----:B------:R0:W1:Y:S02]  /*98a0*/  SHFL.BFLY P2, R47, R50, R51, R52 ;  /* 0x0c000033322f7389 */ /* 0x0000640000040034 */
[----:B01----:R-:W-:Y:S01]  /*98b0*/  ENDCOLLECTIVE ;  /* 0x000000000000791b */ /* 0x003fe20003800000 */
.L_x_1658:
        /* <DEDUP_REMOVED lines=8> */
.L_x_1659:
        /* <DEDUP_REMOVED lines=8> */
.L_x_1660:
[----:B------:R-:W-:Y:S01]  /*99c0*/  FADD.FTZ R42, R42, R39 ;  /* 0x000000272a2a7221 */ /* 0x000fe20000010000 */
[----:B------:R-:W-:-:S04]  /*99d0*/  HFMA2.MMA R51, -RZ, RZ, 0, 2.384185791015625e-07 ;  /* 0x00000004ff337435 */ /* 0x000fc800000001ff */
[----:B------:R-:W-:Y:S02]  /*99e0*/  MOV R50, R42 ;  /* 0x0000002a00327202 */ /* 0x000fe40000000f00 */
[----:B------:R-:W-:-:S07]  /*99f0*/  MOV R41, R47 ;  /* 0x0000002f00297202 */ /* 0x000fce0000000f00 */
[----:B------:R-:W-:Y:S05]  /*9a00*/  WARPSYNC.COLLECTIVE R49, `(.L_x_1661) ;  /* 0x0000000031087348 */ /* 0x000fea0003c00000 */
[----:B------:R0:W1:Y:S02]  /*9a10*/  SHFL.BFLY P2, R47, R50, R51, R52 ;  /* 0x0c000033322f7389 */ /* 0x0000640000040034 */
[----:B01----:R-:W-:Y:S01]  /*9a20*/  ENDCOLLECTIVE ;  /* 0x000000000000791b */ /* 0x003fe20003800000 */
.L_x_1661:
[----:B------:R-:W-:-:S05]  /*9a30*/  FADD.FTZ R41, R41, R40 ;  /* 0x0000002829297221 */ /* 0x000fca0000010000 */
[----:B------:R-:W-:Y:S02]  /*9a40*/  MOV R50, R41 ;  /* 0x0000002900327202 */ /* 0x000fe40000000f00 */
[----:B------:R-:W-:-:S07]  /*9a50*/  MOV R39, R47 ;  /* 0x0000002f00277202 */ /* 0x000fce0000000f00 */
[----:B------:R-:W-:Y:S05]  /*9a60*/  WARPSYNC.COLLECTIVE R49, `(.L_x_1662) ;  /* 0x0000000031087348 */ /* 0x000fea0003c00000 */
[----:B------:R0:W1:Y:S02]  /*9a70*/  SHFL.BFLY P2, R47, R50, R51, R52 ;  /* 0x0c000033322f7389 */ /* 0x0000640000040034 */
[----:B01----:R-:W-:Y:S01]  /*9a80*/  ENDCOLLECTIVE ;  /* 0x000000000000791b */ /* 0x003fe20003800000 */
.L_x_1662:
[----:B------:R-:W-:Y:S01]  /*9a90*/  FADD.FTZ R39, R42, R39 ;  /* 0x000000272a277221 */ /* 0x000fe20000010000 */
[----:B------:R-:W-:-:S04]  /*9aa0*/  HFMA2.MMA R51, -RZ, RZ, 0, 1.1920928955078125e-07 ;  /* 0x00000002ff337435 */ /* 0x000fc800000001ff */
[----:B------:R-:W-:Y:S02]  /*9ab0*/  MOV R50, R39 ;  /* 0x0000002700327202 */ /* 0x000fe40000000f00 */
[----:B------:R-:W-:-:S07]  /*9ac0*/  MOV R40, R47 ;  /* 0x0000002f00287202 */ /* 0x000fce0000000f00 */
[----:B------:R-:W-:Y:S05]  /*9ad0*/  WARPSYNC.COLLECTIVE R49, `(.L_x_1663) ;  /* 0x0000000031087348 */ /* 0x000fea0003c00000 */
[----:B------:R0:W1:Y:S02]  /*9ae0*/  SHFL.BFLY P2, R47, R50, R51, R52 ;  /* 0x0c000033322f7389 */ /* 0x0000640000040034 */
[----:B01----:R-:W-:Y:S01]  /*9af0*/  ENDCOLLECTIVE ;  /* 0x000000000000791b */ /* 0x003fe20003800000 */
.L_x_1663:
[----:B------:R-:W-:-:S05]  /*9b00*/  FADD.FTZ R40, R41, R40 ;  /* 0x0000002829287221 */ /* 0x000fca0000010000 */
[----:B------:R-:W-:Y:S02]  /*9b10*/  MOV R50, R40 ;  /* 0x0000002800327202 */ /* 0x000fe40000000f00 */
[----:B------:R-:W-:-:S07]  /*9b20*/  MOV R42, R47 ;  /* 0x0000002f002a7202 */ /* 0x000fce0000000f00 */
[----:B------:R-:W-:Y:S05]  /*9b30*/  WARPSYNC.COLLECTIVE R49, `(.L_x_1664) ;  /* 0x0000000031087348 */ /* 0x000fea0003c00000 */
[----:B------:R0:W1:Y:S02]  /*9b40*/  SHFL.BFLY P2, R47, R50, R51, R52 ;  /* 0x0c000033322f7389 */ /* 0x0000640000040034 */
[----:B01----:R-:W-:Y:S01]  /*9b50*/  ENDCOLLECTIVE ;  /* 0x000000000000791b */ /* 0x003fe20003800000 */
.L_x_1664:
[----:B------:R-:W-:Y:S01]  /*9b60*/  FADD.FTZ R42, R39, R42 ;  /* 0x0000002a272a7221 */ /* 0x000fe20000010000 */
[----:B------:R-:W-:-:S04]  /*9b70*/  HFMA2.MMA R51, -RZ, RZ, 0, 5.9604644775390625e-08 ;  /* 0x00000001ff337435 */ /* 0x000fc800000001ff */
[----:B------:R-:W-:Y:S02]  /*9b80*/  MOV R50, R42 ;  /* 0x0000002a00327202 */ /* 0x000fe40000000f00 */
[----:B------:R-:W-:-:S07]  /*9b90*/  MOV R41, R47 ;  /* 0x0000002f00297202 */ /* 0x000fce0000000f00 */
[----:B------:R-:W-:Y:S05]  /*9ba0*/  WARPSYNC.COLLECTIVE R49, `(.L_x_1665) ;  /* 0x0000000031087348 */ /* 0x000fea0003c00000 */
[----:B------:R0:W1:Y:S02]  /*9bb0*/  SHFL.BFLY P2, R47, R50, R51, R52 ;  /* 0x0c000033322f7389 */ /* 0x0000640000040034 */
[----:B01----:R-:W-:Y:S01]  /*9bc0*/  ENDCOLLECTIVE ;  /* 0x000000000000791b */ /* 0x003fe20003800000 */
.L_x_1665:
[----:B------:R-:W-:-:S05]  /*9bd0*/  FADD.FTZ R40, R40, R41 ;  /* 0x0000002928287221 */ /* 0x000fca0000010000 */
[----:B------:R-:W-:Y:S02]  /*9be0*/  MOV R50, R40 ;  /* 0x0000002800327202 */ /* 0x000fe40000000f00 */
[----:B------:R-:W-:-:S07]  /*9bf0*/  MOV R39, R47 ;  /* 0x0000002f00277202 */ /* 0x000fce0000000f00 */
[----:B------:R-:W-:Y:S05]  /*9c00*/  WARPSYNC.COLLECTIVE R49, `(.L_x_1666) ;  /* 0x0000000031087348 */ /* 0x000fea0003c00000 */
[----:B------:R0:W1:Y:S02]  /*9c10*/  SHFL.BFLY P2, R47, R50, R51, R52 ;  /* 0x0c000033322f7389 */ /* 0x0000640000040034 */
[----:B01----:R-:W-:Y:S01]  /*9c20*/  ENDCOLLECTIVE ;  /* 0x000000000000791b */ /* 0x003fe20003800000 */
.L_x_1666:
[----:B------:R-:W-:Y:S01]  /*9c30*/  HFMA2.MMA R51, -RZ, RZ, 0, 4.76837158203125e-07 ;  /* 0x00000008ff337435 */ /* 0x000fe200000001ff */
[----:B------:R-:W-:Y:S02]  /*9c40*/  MOV R50, R43 ;  /* 0x0000002b00327202 */ /* 0x000fe40000000f00 */
[----:B------:R-:W-:-:S08]  /*9c50*/  MOV R41, R47 ;  /* 0x0000002f00297202 */ /* 0x000fd00000000f00 */
[----:B------:R-:W-:Y:S05]  /*9c60*/  WARPSYNC.COLLECTIVE R49, `(.L_x_1667) ;  /* 0x0000000031087348 */ /* 0x000fea0003c00000 */
[----:B------:R0:W1:Y:S02]  /*9c70*/  SHFL.BFLY P2, R47, R50, R51, R52 ;  /* 0x0c000033322f7389 */ /* 0x0000640000040034 */
[----:B01----:R-:W-:Y:S01]  /*9c80*/  ENDCOLLECTIVE ;  /* 0x000000000000791b */ /* 0x003fe20003800000 */
.L_x_1667:
[----:B------:R-:W-:-:S05]  /*9c90*/  FADD.FTZ R30, R40, R41 ;  /* 0x00000029281e7221 */ /* 0x000fca0000010000 */
[----:B------:R-:W-:Y:S02]  /*9ca0*/  @!P0 F2FP.F16.F32.PACK_AB R30, RZ, R30 ;  /* 0x0000001eff1e823e */ /* 0x000fe400000000ff */
[----:B------:R-:W-:Y:S02]  /*9cb0*/  MOV R50, R44 ;  /* 0x0000002c00327202 */ /* 0x000fe40000000f00 */
[----:B------:R-:W-:-:S07]  /*9cc0*/  MOV R48, R47 ;  /* 0x0000002f00307202 */ /* 0x000fce0000000f00 */
[----:B------:R-:W-:Y:S05]  /*9cd0*/  WARPSYNC.COLLECTIVE R49, `(.L_x_1668) ;  /* 0x0000000031087348 */ /* 0x000fea0003c00000 */
[----:B------:R0:W1:Y:S02]  /*9ce0*/  SHFL.BFLY P2, R47, R50, R51, R52 ;  /* 0x0c000033322f7389 */ /* 0x0000640000040034 */
[----:B01----:R-:W-:Y:S01]  /*9cf0*/  ENDCOLLECTIVE ;  /* 0x000000000000791b */ /* 0x003fe20003800000 */
.L_x_1668:
[----:B------:R-:W-:Y:S01]  /*9d00*/  FADD.FTZ R48, R48, R43 ;  /* 0x0000002b30307221 */ /* 0x000fe20000010000 */
[----:B------:R-:W-:-:S04]  /*9d10*/  HFMA2.MMA R51, -RZ, RZ, 0, 2.384185791015625e-07 ;  /* 0x00000004ff337435 */ /* 0x000fc800000001ff */
[----:B------:R-:W-:Y:S02]  /*9d20*/  MOV R50, R48 ;  /* 0x0000003000327202 */ /* 0x000fe40000000f00 */
[----:B------:R-:W-:-:S07]  /*9d30*/  MOV R45, R47 ;  /* 0x0000002f002d7202 */ /* 0x000fce0000000f00 */
[----:B------:R-:W-:Y:S05]  /*9d40*/  WARPSYNC.COLLECTIVE R49, `(.L_x_1669) ;  /* 0x0000000031087348 */ /* 0x000fea0003c00000 */
[----:B------:R0:W1:Y:S02]  /*9d50*/  SHFL.BFLY P2, R47, R50, R51, R52 ;  /* 0x0c000033322f7389 */ /* 0x0000640000040034 */
[----:B01----:R-:W-:Y:S01]  /*9d60*/  ENDCOLLECTIVE ;  /* 0x000000000000791b */ /* 0x003fe20003800000 */
.L_x_1669:
[----:B------:R-:W-:-:S05]  /*9d70*/  FADD.FTZ R45, R45, R44 ;  /* 0x0000002c2d2d7221 */ /* 0x000fca0000010000 */
[----:B------:R-:W-:Y:S02]  /*9d80*/  MOV R50, R45 ;  /* 0x0000002d00327202 */ /* 0x000fe40000000f00 */
[----:B------:R-:W-:-:S07]  /*9d90*/  MOV R43, R47 ;  /* 0x0000002f002b7202 */ /* 0x000fce0000000f00 */
[----:B------:R-:W-:Y:S05]  /*9da0*/  WARPSYNC.COLLECTIVE R49, `(.L_x_1670) ;  /* 0x0000000031087348 */ /* 0x000fea0003c00000 */
[----:B------:R0:W1:Y:S02]  /*9db0*/  SHFL.BFLY P2, R47, R50, R51, R52 ;  /* 0x0c000033322f7389 */ /* 0x0000640000040034 */
[----:B01----:R-:W-:Y:S01]  /*9dc0*/  ENDCOLLECTIVE ;  /* 0x000000000000791b */ /* 0x003fe20003800000 */
.L_x_1670:
[----:B------:R-:W-:Y:S01]  /*9dd0*/  FADD.FTZ R43, R48, R43 ;  /* 0x0000002b302b7221 */ /* 0x000fe20000010000 */
[----:B------:R-:W-:-:S04]  /*9de0*/  HFMA2.MMA R51, -RZ, RZ, 0, 1.1920928955078125e-07 ;  /* 0x00000002ff337435 */ /* 0x000fc800000001ff */
[----:B------:R-:W-:Y:S02]  /*9df0*/  MOV R50, R43 ;  /* 0x0000002b00327202 */ /* 0x000fe40000000f00 */
[----:B------:R-:W-:-:S07]  /*9e00*/  MOV R44, R47 ;  /* 0x0000002f002c7202 */ /* 0x000fce0000000f00 */
[----:B------:R-:W-:Y:S05]  /*9e10*/  WARPSYNC.COLLECTIVE R49, `(.L_x_1671) ;  /* 0x0000000031087348 */ /* 0x000fea0003c00000 */
[----:B------:R0:W1:Y:S02]  /*9e20*/  SHFL.BFLY P2, R47, R50, R51, R52 ;  /* 0x0c000033322f7389 */ /* 0x0000640000040034 */
[----:B01----:R-:W-:Y:S01]  /*9e30*/  ENDCOLLECTIVE ;  /* 0x000000000000791b */ /* 0x003fe20003800000 */
.L_x_1671:
[----:B------:R-:W-:-:S05]  /*9e40*/  FADD.FTZ R44, R45, R44 ;  /* 0x0000002c2d2c7221 */ /* 0x000fca0000010000 */
[----:B------:R-:W-:Y:S02]  /*9e50*/  MOV R50, R44 ;  /* 0x0000002c00327202 */ /* 0x000fe40000000f00 */
[----:B------:R-:W-:-:S07]  /*9e60*/  MOV R46, R47 ;  /* 0x0000002f002e7202 */ /* 0x000fce0000000f00 */
[----:B------:R-:W-:Y:S05]  /*9e70*/  WARPSYNC.COLLECTIVE R49, `(.L_x_1672) ;  /* 0x0000000031087348 */ /* 0x000fea0003c00000 */
[----:B------:R0:W1:Y:S02]  /*9e80*/  SHFL.BFLY P2, R47, R50, R51, R52 ;  /* 0x0c000033322f7389 */ /* 0x0000640000040034 */
[----:B01----:R-:W-:Y:S01]  /*9e90*/  ENDCOLLECTIVE ;  /* 0x000000000000791b */ /* 0x003fe20003800000 */
.L_x_1672:
        /* <DEDUP_REMOVED lines=12> */
.L_x_1673:
        /* <DEDUP_REMOVED lines=9> */
.L_x_1674:
[----:B------:R-:W-:Y:S01]  /*9ff0*/  FADD.FTZ R32, R43, R32 ;  /* 0x000000202b207221 */ /* 0x000fe20000010000 */
[----:B------:R-:W-:Y:S01]  /*a000*/  MOV R23, R47 ;  /* 0x0000002f00177202 */ /* 0x000fe20000000f00 */
[----:B------:R-:W-:Y:S06]  /*a010*/  BRA `(.L_x_1675) ;  /* 0xffffffe400007947 */ /* 0x000fec000383ffff */
.L_x_1676:
        /* <DEDUP_REMOVED lines=14> */
.L_x_2782:


//--------------------- .text._ZN13group_norm_v218gn_bwd_cuda_kernelI6__halfLi320ELi2ELi32ELi10ELi4096ELb0ELb1ELi32ELi320ELi320ELi4ELb1ELi2ELb0ELb0ELNS_15WgradSyncMethodE3ENS_16CompileConditionILi900EEEEEvPT_S6_S6_PKS5_S8_S8_S8_PKfflPfPj --------------------------
	.section	.text._ZN13group_norm_v218gn_bwd_cuda_kernelI6__halfLi320ELi2ELi32ELi10ELi4096ELb0ELb1ELi32ELi320ELi320ELi4ELb1ELi2ELb0ELb0ELNS_15WgradSyncMethodE3ENS_16CompileConditionILi900EEEEEvPT_S6_S6_PKS5_S8_S8_S8_PKfflPfPj,"ax",@progbits
	.align	128
        .global         _ZN13group_norm_v218gn_bwd_cuda_kernelI6__halfLi320ELi2ELi32ELi10ELi4096ELb0ELb1ELi32ELi320ELi320ELi4ELb1ELi2ELb0ELb0ELNS_15WgradSyncMethodE3ENS_16CompileConditionILi900EEEEEvPT_S6_S6_PKS5_S8_S8_S8_PKfflPfPj
        .type           _ZN13group_norm_v218gn_bwd_cuda_kernelI6__halfLi320ELi2ELi32ELi10ELi4096ELb0ELb1ELi32ELi320ELi320ELi4ELb1ELi2ELb0ELb0ELNS_15WgradSyncMethodE3ENS_16CompileConditionILi900EEEEEvPT_S6_S6_PKS5_S8_S8_S8_PKfflPfPj,@function
        .size           _ZN13group_norm_v218gn_bwd_cuda_kernelI6__halfLi320ELi2ELi32ELi10ELi4096ELb0ELb1ELi32ELi320ELi320ELi4ELb1ELi2ELb0ELb0ELNS_15WgradSyncMethodE3ENS_16CompileConditionILi900EEEEEvPT_S6_S6_PKS5_S8_S8_S8_PKfflPfPj,(.L_x_2783 - _ZN13group_norm_v218gn_bwd_cuda_kernelI6__halfLi320ELi2ELi32ELi10ELi4096ELb0ELb1ELi32ELi320ELi320ELi4ELb1ELi2ELb0ELb0ELNS_15WgradSyncMethodE3ENS_16CompileConditionILi900EEEEEvPT_S6_S6_PKS5_S8_S8_S8_PKfflPfPj)
        .other          _ZN13group_norm_v218gn_bwd_cuda_kernelI6__halfLi320ELi2ELi32ELi10ELi4096ELb0ELb1ELi32ELi320ELi320ELi4ELb1ELi2ELb0ELb0ELNS_15WgradSyncMethodE3ENS_16CompileConditionILi900EEEEEvPT_S6_S6_PKS5_S8_S8_S8_PKfflPfPj,@"STO_CUDA_ENTRY STV_DEFAULT"
_ZN13group_norm_v218gn_bwd_cuda_kernelI6__halfLi320ELi2ELi32ELi10ELi4096ELb0ELb1ELi32ELi320ELi320ELi4ELb1ELi2ELb0ELb0ELNS_15WgradSyncMethodE3ENS_16CompileConditionILi900EEEEEvPT_S6_S6_PKS5_S8_S8_S8_PKfflPfPj:
.text._ZN13group_norm_v218gn_bwd_cuda_kernelI6__halfLi320ELi2ELi32ELi10ELi4096ELb0ELb1ELi32ELi320ELi320ELi4ELb1ELi2ELb0ELb0ELNS_15WgradSyncMethodE3ENS_16CompileConditionILi900EEEEEvPT_S6_S6_PKS5_S8_S8_S8_PKfflPfPj:
        /* <DEDUP_REMOVED lines=29> */
.L_x_1679:
[----:B------:R-:W2:Y:S04]  /*01d0*/  LD.E.STRONG.GPU R0, desc[UR10][R2.64] ;  /* 0x0000000a02007980 */ /* 0x000ea8000c10f900 */
[----:B--2---:R-:W-:Y:S01]  /*01e0*/  CCTL.IVALL ;  /* 0x00000000ff00798f */ /* 0x004fe20002000000 */
[----:B------:R-:W-:Y:S05]  /*01f0*/  YIELD ;  /* 0x0000000000007946 */ /* 0x000fea0003800000 */
[----:B-----5:R-:W-:-:S04]  /*0200*/  LOP3.LUT R0, R0, R5, RZ, 0x3c, !PT ;  /* 0x0000000500007212 */ /* 0x020fc800078e3cff */
[----:B------:R-:W-:-:S13]  /*0210*/  ISETP.GT.AND P0, PT, R0, -0x1, PT ;  /* 0xffffffff0000780c */ /* 0x000fda0003f04270 */
[----:B------:R-:W-:Y:S05]  /*0220*/  @P0 BRA `(.L_x_1679) ;  /* 0xfffffffc00e80947 */ /* 0x000fea000383ffff */
.L_x_1678:
[----:B------:R-:W-:Y:S05]  /*0230*/  WARPSYNC.ALL ;  /* 0x0000000000007948 */ /* 0x000fea0003800000 */
[----:B------:R-:W-:Y:S06]  /*0240*/  BAR.SYNC.DEFER_BLOCKING 0x0 ;  /* 0x0000000000007b1d */ /* 0x000fec0000010000 */
[----:B------:R-:W-:Y:S05]  /*0250*/  BRA `(.L_x_1680) ;  /* 0x0000003c00c87947 */ /* 0x000fea0003800000 */
.L_x_1677:
        /* <DEDUP_REMOVED lines=10> */
[----:B------:R-:W-:Y:S01]  /*0300*/  UMOV UR4, 0x400 ;  /* 0x0000040000047882 */ /* 0x000fe20000000000 */
[----:B------:R-:W-:Y:S02]  /*0310*/  CS2R R38, SRZ ;  /* 0x0000000000267805 */ /* 0x000fe4000001ff00 */
[CC--:B------:R-:W-:Y:S01]  /*0320*/  LEA.HI R6, R0.reuse, R13.reuse, RZ, 0x2 ;  /* 0x0000000d00067211 */ /* 0x0c0fe200078f10ff */
[----:B------:R-:W-:Y:S01]  /*0330*/  UIADD3 UR4, UR4, 0x2800, URZ ;  /* 0x0000280004047890 */ /* 0x000fe2000fffe03f */
[----:B------:R-:W-:Y:S02]  /*0340*/  LEA.HI R0, R0, R13, RZ, 0x4 ;  /* 0x0000000d00007211 */ /* 0x000fe400078f20ff */
[----:B------:R-:W-:-:S02]  /*0350*/  CS2R R40, SRZ ;  /* 0x0000000000287805 */ /* 0x000fc4000001ff00 */
[----:B------:R-:W-:Y:S01]  /*0360*/  SHF.R.S32.HI R8, RZ, 0x2, R6 ;  /* 0x00000002ff087819 */ /* 0x000fe20000011406 */
[----:B0-----:R-:W-:Y:S01]  /*0370*/  IMAD.WIDE.U32 R2, R7, -0x33333333, RZ ;  /* 0xcccccccd07027825 */ /* 0x001fe200078e00ff */
[----:B------:R-:W-:Y:S02]  /*0380*/  LOP3.LUT R6, R6, 0xfffffffc, RZ, 0xc0, !PT ;  /* 0xfffffffc06067812 */ /* 0x000fe400078ec0ff */
[----:B------:R-:W-:Y:S02]  /*0390*/  CS2R R42, SRZ ;  /* 0x00000000002a7805 */ /* 0x000fe4000001ff00 */
[C---:B------:R-:W-:Y:S02]  /*03a0*/  IADD3 R4, R8.reuse, 0x50, RZ ;  /* 0x0000005008047810 */ /* 0x040fe40007ffe0ff */
[----:B------:R-:W-:Y:S02]  /*03b0*/  CS2R R44, SRZ ;  /* 0x00000000002c7805 */ /* 0x000fe4000001ff00 */
[----:B------:R-:W-:-:S02]  /*03c0*/  IADD3 R9, R8, 0xa0, RZ ;  /* 0x000000a008097810 */ /* 0x000fc40007ffe0ff */
[----:B------:R-:W-:Y:S02]  /*03d0*/  SHF.R.S32.HI R5, RZ, 0x1f, R4 ;  /* 0x0000001fff057819 */ /* 0x000fe40000011404 */
[----:B------:R-:W-:Y:S02]  /*03e0*/  IADD3 R11, R8, 0xf0, RZ ;  /* 0x000000f0080b7810 */ /* 0x000fe40007ffe0ff */
[----:B------:R-:W-:Y:S02]  /*03f0*/  LEA.HI R8, R5, R4, RZ, 0x2 ;  /* 0x0000000405087211 */ /* 0x000fe400078f10ff */
[----:B------:R-:W-:Y:S02]  /*0400*/  IADD3 R4, R7, 0x2, RZ ;  /* 0x0000000207047810 */ /* 0x000fe40007ffe0ff */
[----:B------:R-:W-:Y:S01]  /*0410*/  SHF.R.S32.HI R10, RZ, 0x1f, R9 ;  /* 0x0000001fff0a7819 */ /* 0x000fe20000011409 */
[----:B-1----:R-:W-:Y:S01]  /*0420*/  ULEA UR6, UR6, UR4, 0x18 ;  /* 0x0000000406067291 */ /* 0x002fe2000f8ec03f */
[----:B------:R-:W-:Y:S01]  /*0430*/  SHF.R.U32.HI R7, RZ, 0x3, R3 ;  /* 0x00000003ff077819 */ /* 0x000fe20000011603 */
[----:B------:R-:W-:Y:S01]  /*0440*/  IMAD.WIDE.U32 R4, R4, -0x33333333, RZ ;  /* 0xcccccccd04047825 */ /* 0x000fe200078e00ff */
[----:B------:R-:W-:Y:S01]  /*0450*/  SHF.R.S32.HI R12, RZ, 0x1f, R11 ;  /* 0x0000001fff0c7819 */ /* 0x000fe2000001140b */
[----:B------:R-:W-:Y:S01]  /*0460*/  UMOV UR4, URZ ;  /* 0x0000003f00047c82 */ /* 0x000fe20008000000 */
[----:B------:R-:W-:Y:S01]  /*0470*/  SHF.R.U32.HI R3, RZ, 0x4, R0 ;  /* 0x00000004ff037819 */ /* 0x000fe20000011600 */
[----:B------:R0:W-:Y:S01]  /*0480*/  STL [R1+0x38], R7 ;  /* 0x0000380701007387 */ /* 0x0001e20000100800 */
[----:B------:R-:W-:-:S02]  /*0490*/  SHF.R.U32.HI R2, RZ, 0x3, R5 ;  /* 0x00000003ff027819 */ /* 0x000fc40000011605 */
[----:B------:R-:W-:Y:S02]  /*04a0*/  IADD3 R6, -R6, R13, RZ ;  /* 0x0000000d06067210 */ /* 0x000fe40007ffe1ff */
[----:B------:R-:W-:Y:S01]  /*04b0*/  LEA.HI R10, R10, R9, RZ, 0x2 ;  /* 0x000000090a0a7211 */ /* 0x000fe200078f10ff */
[----:B------:R1:W-:Y:S01]  /*04c0*/  STL [R1+0x3c], R2 ;  /* 0x00003c0201007387 */ /* 0x0003e20000100800 */
[----:B------:R-:W-:Y:S02]  /*04d0*/  LEA.HI R12, R12, R11, RZ, 0x2 ;  /* 0x0000000b0c0c7211 */ /* 0x000fe400078f10ff */
[----:B------:R-:W-:Y:S02]  /*04e0*/  SHF.R.U32.HI R5, RZ, 0x2, R8 ;  /* 0x00000002ff057819 */ /* 0x000fe40000011608 */
[----:B0-----:R-:W-:Y:S02]  /*04f0*/  SHF.R.U32.HI R7, RZ, 0x2, R10 ;  /* 0x00000002ff077819 */ /* 0x001fe4000001160a */
[----:B------:R-:W-:-:S02]  /*0500*/  SHF.R.U32.HI R9, RZ, 0x2, R12 ;  /* 0x00000002ff097819 */ /* 0x000fc4000001160c */
[C---:B------:R-:W-:Y:S02]  /*0510*/  LOP3.LUT R0, R6.reuse, 0x3, R7, 0x78, !PT ;  /* 0x0000000306007812 */ /* 0x040fe400078e7807 */
[C---:B-1----:R-:W-:Y:S02]  /*0520*/  LOP3.LUT R2, R6.reuse, 0x3, R3, 0x78, !PT ;  /* 0x0000000306027812 */ /* 0x042fe400078e7803 */
        /* <DEDUP_REMOVED lines=10> */
.L_x_1696:
        /* <DEDUP_REMOVED lines=14> */
[----:B------:R-:W-:-:S05]  /*06b0*/  IMAD R61, R60, -0x50, R82 ;  /* 0xffffffb03c3d7824 */ /* 0x000fca00078e0252 */
[----:B------:R-:W-:Y:S02]  /*06c0*/  SHF.L.U32 R6, R61, 0x2, RZ ;  /* 0x000000023d067819 */ /* 0x000fe400000006ff */
[----:B------:R-:W-:-:S03]  /*06d0*/  IADD3 R9, R60, UR7, RZ ;  /* 0x000000073c097c10 */ /* 0x000fc6000fffe0ff */
[----:B------:R-:W-:Y:S01]  /*06e0*/  IMAD.WIDE.U32 R6, R5, 0x140000, R6 ;  /* 0x0014000005067825 */ /* 0x000fe200078e0006 */
[----:B------:R-:W-:-:S03]  /*06f0*/  UIMAD UR7, UR5, 0x140000, URZ ;  /* 0x00140000050778a4 */ /* 0x000fc6000f8e023f */
[----:B------:R-:W-:-:S05]  /*0700*/  IMAD R9, R9, 0x140, RZ ;  /* 0x0000014009097824 */ /* 0x000fca00078e02ff */
[----:B------:R-:W-:-:S04]  /*0710*/  IADD3 R11, R9, 0xa00, RZ ;  /* 0x00000a00090b7810 */ /* 0x000fc80007ffe0ff */
[----:B------:R-:W-:Y:S02]  /*0720*/  IADD3 R11, P2, R11, R6, RZ ;  /* 0x000000060b0b7210 */ /* 0x000fe40007f5e0ff */
[----:B--2---:R-:W-:-:S04]  /*0730*/  IADD3 R5, P0, R8, UR12, RZ ;  /* 0x0000000c08057c10 */ /* 0x004fc8000ff1e0ff */
[----:B------:R-:W-:Y:S02]  /*0740*/  IADD3.X R8, RZ, UR13, RZ, P0, !PT ;  /* 0x0000000dff087c10 */ /* 0x000fe400087fe4ff */
[----:B------:R-:W-:-:S04]  /*0750*/  LEA R30, P0, R5, UR14, 0x3 ;  /* 0x0000000e051e7c11 */ /* 0x000fc8000f8018ff */
[----:B------:R-:W-:Y:S02]  /*0760*/  LEA.HI.X R31, R5, UR15, R8, 0x3, P0 ;  /* 0x0000000f051f7c11 */ /* 0x000fe400080f1c08 */
[----:B------:R-:W-:Y:S01]  /*0770*/  IADD3 R5, R7, UR7, RZ ;  /* 0x0000000707057c10 */ /* 0x000fe2000fffe0ff */
[----:B------:R-:W-:Y:S01]  /*0780*/  ULDC UR7, c[0x0][0x250] ;  /* 0x0000940000077ab9 */ /* 0x000fe20000000800 */
[C---:B------:R-:W-:Y:S02]  /*0790*/  IADD3 R8, P0, R9.reuse, R6, RZ ;  /* 0x0000000609087210 */ /* 0x040fe40007f1e0ff */
[----:B------:R-:W-:Y:S01]  /*07a0*/  IADD3 R7, R9, 0x500, RZ ;  /* 0x0000050009077810 */ /* 0x000fe20007ffe0ff */
[----:B------:R-:W2:Y:S01]  /*07b0*/  LDG.E.64.CONSTANT R30, desc[UR10][R30.64] ;  /* 0x0000000a1e1e7981 */ /* 0x000ea2000c1e9b00 */
[----:B------:R-:W-:Y:S02]  /*07c0*/  IADD3.X R13, RZ, R5, RZ, P0, !PT ;  /* 0x00000005ff0d7210 */ /* 0x000fe400007fe4ff */
[----:B------:R-:W-:-:S02]  /*07d0*/  SHF.L.U32 R15, R8, 0x1, RZ ;  /* 0x00000001080f7819 */ /* 0x000fc400000006ff */
[----:B------:R-:W-:Y:S02]  /*07e0*/  IADD3 R7, P1, R7, R6, RZ ;  /* 0x0000000607077210 */ /* 0x000fe40007f3e0ff */
[----:B------:R-:W-:Y:S02]  /*07f0*/  SHF.L.U64.HI R14, R8, 0x1, R13 ;  /* 0x00000001080e7819 */ /* 0x000fe4000001020d */
[----:B------:R-:W-:Y:S02]  /*0800*/  IADD3 R16, P0, R15, UR18, RZ ;  /* 0x000000120f107c10 */ /* 0x000fe4000ff1e0ff */
[----:B------:R-:W-:Y:S02]  /*0810*/  IADD3.X R8, RZ, R5, RZ, P1, !PT ;  /* 0x00000005ff087210 */ /* 0x000fe40000ffe4ff */
[----:B------:R-:W-:Y:S02]  /*0820*/  SHF.L.U32 R12, R7, 0x1, RZ ;  /* 0x00000001070c7819 */ /* 0x000fe400000006ff */
[----:B------:R-:W-:-:S02]  /*0830*/  IADD3 R18, P1, R15, UR20, RZ ;  /* 0x000000140f127c10 */ /* 0x000fc4000ff3e0ff */
[----:B------:R-:W-:Y:S02]  /*0840*/  IADD3.X R17, R14, UR19, RZ, P0, !PT ;  /* 0x000000130e117c10 */ /* 0x000fe400087fe4ff */
[----:B------:R-:W-:Y:S02]  /*0850*/  SHF.L.U64.HI R13, R7, 0x1, R8 ;  /* 0x00000001070d7819 */ /* 0x000fe40000010208 */
[----:B------:R-:W-:Y:S02]  /*0860*/  IADD3 R22, P0, R12, UR18, RZ ;  /* 0x000000120c167c10 */ /* 0x000fe4000ff1e0ff */
[----:B------:R-:W-:Y:S01]  /*0870*/  IADD3.X R19, R14, UR21, RZ, P1, !PT ;  /* 0x000000150e137c10 */ /* 0x000fe20008ffe4ff */
[----:B------:R-:W4:Y:S01]  /*0880*/  LDG.E.64.CONSTANT R16, desc[UR10][R16.64] ;  /* 0x0000000a10107981 */ /* 0x000f22000c1e9b00 */
[----:B------:R-:W-:Y:S02]  /*0890*/  IADD3.X R8, RZ, R5, RZ, P2, !PT ;  /* 0x00000005ff087210 */ /* 0x000fe400017fe4ff */
[----:B------:R-:W-:Y:S01]  /*08a0*/  IADD3.X R23, R13, UR19, RZ, P0, !PT ;  /* 0x000000130d177c10 */ /* 0x000fe200087fe4ff */
[----:B------:R-:W-:Y:S01]  /*08b0*/  STL [R1+0x34], R14 ;  /* 0x0000340e01007387 */ /* 0x000fe20000100800 */
[----:B------:R-:W-:-:S03]  /*08c0*/  IADD3 R20, P1, R12, UR20, RZ ;  /* 0x000000140c147c10 */ /* 0x000fc6000ff3e0ff */
[----:B------:R-:W-:Y:S01]  /*08d0*/  STL [R1], R15 ;  /* 0x0000000f01007387 */ /* 0x000fe20000100800 */
[----:B------:R-:W-:-:S03]  /*08e0*/  IADD3 R7, R9, 0xf00, RZ ;  /* 0x00000f0009077810 */ /* 0x000fc60007ffe0ff */
[----:B------:R0:W-:Y:S01]  /*08f0*/  STL [R1+0x2c], R12 ;  /* 0x00002c0c01007387 */ /* 0x0001e20000100800 */
[----:B------:R-:W-:-:S03]  /*0900*/  IADD3.X R21, R13, UR21, RZ, P1, !PT ;  /* 0x000000150d157c10 */ /* 0x000fc60008ffe4ff */
[----:B------:R-:W5:Y:S01]  /*0910*/  LDG.E.64.CONSTANT R18, desc[UR10][R18.64] ;  /* 0x0000000a12127981 */ /* 0x000f62000c1e9b00 */
[----:B------:R-:W-:-:S03]  /*0920*/  IADD3 R7, P1, R7, R6, RZ ;  /* 0x0000000607077210 */ /* 0x000fc60007f3e0ff */
[----:B------:R-:W5:Y:S01]  /*0930*/  LDG.E.64.CONSTANT R22, desc[UR10][R22.64] ;  /* 0x0000000a16167981 */ /* 0x000f62000c1e9b00 */
[C---:B0-----:R-:W-:Y:S02]  /*0940*/  SHF.L.U64.HI R12, R11.reuse, 0x1, R8 ;  /* 0x000000010b0c7819 */ /* 0x041fe40000010208 */
[----:B------:R-:W-:Y:S01]  /*0950*/  SHF.L.U32 R11, R11, 0x1, RZ ;  /* 0x000000010b0b7819 */ /* 0x000fe200000006ff */
[----:B------:R-:W-:Y:S03]  /*0960*/  STL [R1+0x30], R13 ;  /* 0x0000300d01007387 */ /* 0x000fe60000100800 */
[C---:B------:R-:W-:Y:S01]  /*0970*/  IADD3 R24, P0, R11.reuse, UR18, RZ ;  /* 0x000000120b187c10 */ /* 0x040fe2000ff1e0ff */
[----:B------:R-:W-:Y:S01]  /*0980*/  STL [R1+0x28], R12 ;  /* 0x0000280c01007387 */ /* 0x000fe20000100800 */
[----:B------:R-:W-:Y:S02]  /*0990*/  IADD3.X R8, RZ, R5, RZ, P1, !PT ;  /* 0x00000005ff087210 */ /* 0x000fe40000ffe4ff */
[----:B------:R-:W-:Y:S01]  /*09a0*/  IADD3 R26, P1, R11, UR20, RZ ;  /* 0x000000140b1a7c10 */ /* 0x000fe2000ff3e0ff */
[----:B------:R-:W5:Y:S01]  /*09b0*/  LDG.E.64.CONSTANT R20, desc[UR10][R20.64] ;  /* 0x0000000a14147981 */ /* 0x000f62000c1e9b00 */
[----:B------:R-:W-:-:S03]  /*09c0*/  IADD3.X R25, R12, UR19, RZ, P0, !PT ;  /* 0x000000130c197c10 */ /* 0x000fc600087fe4ff */
[----:B------:R0:W-:Y:S01]  /*09d0*/  STL [R1+0x24], R11 ;  /* 0x0000240b01007387 */ /* 0x0001e20000100800 */
[----:B------:R-:W-:Y:S02]  /*09e0*/  IADD3.X R27, R12, UR21, RZ, P1, !PT ;  /* 0x000000150c1b7c10 */ /* 0x000fe40008ffe4ff */
[C---:B------:R-:W-:Y:S01]  /*09f0*/  SHF.L.U64.HI R8, R7.reuse, 0x1, R8 ;  /* 0x0000000107087819 */ /* 0x040fe20000010208 */
[----:B------:R-:W5:Y:S04]  /*0a00*/  LDG.E.64.CONSTANT R24, desc[UR10][R24.64] ;  /* 0x0000000a18187981 */ /* 0x000f68000c1e9b00 */
[----:B------:R-:W5:Y:S01]  /*0a10*/  LDG.E.64.CONSTANT R26, desc[UR10][R26.64] ;  /* 0x0000000a1a1a7981 */ /* 0x000f62000c1e9b00 */
[----:B0-----:R-:W-:-:S04]  /*0a20*/  SHF.L.U32 R11, R7, 0x1, RZ ;  /* 0x00000001070b7819 */ /* 0x001fc800000006ff */
[C---:B------:R-:W-:Y:S02]  /*0a30*/  IADD3 R28, P3, R11.reuse, UR18, RZ ;  /* 0x000000120b1c7c10 */ /* 0x040fe4000ff7e0ff */
[----:B------:R-:W-:Y:S02]  /*0a40*/  IADD3 R58, P1, R11, UR20, RZ ;  /* 0x000000140b3a7c10 */ /* 0x000fe4000ff3e0ff */
[C---:B------:R-:W-:Y:S02]  /*0a50*/  IADD3.X R29, R8.reuse, UR19, RZ, P3, !PT ;  /* 0x00000013081d7c10 */ /* 0x040fe40009ffe4ff */
[----:B------:R-:W-:Y:S02]  /*0a60*/  IADD3 R7, R9, 0x1400, RZ ;  /* 0x0000140009077810 */ /* 0x000fe40007ffe0ff */
[----:B------:R-:W-:Y:S02]  /*0a70*/  IADD3.X R59, R8, UR21, RZ, P1, !PT ;  /* 0x00000015083b7c10 */ /* 0x000fe40008ffe4ff */
[----:B------:R-:W-:Y:S01]  /*0a80*/  IADD3 R7, P0, R7, R6, RZ ;  /* 0x0000000607077210 */ /* 0x000fe20007f1e0ff */
[----:B------:R-:W5:Y:S01]  /*0a90*/  LDG.E.64.CONSTANT R28, desc[UR10][R28.64] ;  /* 0x0000000a1c1c7981 */ /* 0x000f62000c1e9b00 */
[----:B---3--:R-:W-:-:S02]  /*0aa0*/  IADD3 R10, P2, R10, UR12, RZ ;  /* 0x0000000c0a0a7c10 */ /* 0x008fc4000ff5e0ff */
[----:B------:R-:W-:Y:S01]  /*0ab0*/  SHF.L.U32 R13, R7, 0x1, RZ ;  /* 0x00000001070d7819 */ /* 0x000fe200000006ff */
[----:B------:R0:W-:Y:S04]  /*0ac0*/  STL [R1+0x20], R8 ;  /* 0x0000200801007387 */ /* 0x0001e80000100800 */
[----:B------:R1:W-:Y:S04]  /*0ad0*/  STL [R1+0x1c], R11 ;  /* 0x00001c0b01007387 */ /* 0x0003e80000100800 */
[----:B------:R-:W3:Y:S01]  /*0ae0*/  LDG.E.64.CONSTANT R58, desc[UR10][R58.64] ;  /* 0x0000000a3a3a7981 */ /* 0x000ee2000c1e9b00 */
[----:B0-----:R-:W-:-:S02]  /*0af0*/  IADD3.X R8, RZ, R5, RZ, P0, !PT ;  /* 0x00000005ff087210 */ /* 0x001fc400007fe4ff */
[----:B-1----:R-:W-:Y:S02]  /*0b00*/  IADD3.X R11, RZ, UR13, RZ, P2, !PT ;  /* 0x0000000dff0b7c10 */ /* 0x002fe400097fe4ff */
[----:B------:R-:W-:Y:S01]  /*0b10*/  IADD3 R54, P1, R13, UR20, RZ ;  /* 0x000000140d367c10 */ /* 0x000fe2000ff3e0ff */
[----:B------:R-:W-:Y:S01]  /*0b20*/  STL [R1+0x14], R13 ;  /* 0x0000140d01007387 */ /* 0x000fe20000100800 */
[C---:B------:R-:W-:Y:S01]  /*0b30*/  LEA R48, P2, R10.reuse, UR14, 0x3 ;  /* 0x0000000e0a307c11 */ /* 0x040fe2000f8418ff */
[----:B------:R-:W-:Y:S01]  /*0b40*/  ULDC.64 UR12, c[0x0][0x258] ;  /* 0x00009600000c7ab9 */ /* 0x000fe20000000a00 */
[----:B------:R-:W-:Y:S02]  /*0b50*/  SHF.L.U64.HI R12, R7, 0x1, R8 ;  /* 0x00000001070c7819 */ /* 0x000fe40000010208 */
[----:B------:R-:W-:Y:S02]  /*0b60*/  IADD3 R56, P0, R13, UR18, RZ ;  /* 0x000000120d387c10 */ /* 0x000fe4000ff1e0ff */
[----:B------:R-:W-:-:S02]  /*0b70*/  LEA.HI.X R49, R10, UR15, R11, 0x3, P2 ;  /* 0x0000000f0a317c11 */ /* 0x000fc400090f1c0b */
[C---:B------:R-:W-:Y:S02]  /*0b80*/  IADD3.X R57, R12.reuse, UR19, RZ, P0, !PT ;  /* 0x000000130c397c10 */ /* 0x040fe400087fe4ff */
[----:B------:R-:W-:Y:S02]  /*0b90*/  IADD3.X R55, R12, UR21, RZ, P1, !PT ;  /* 0x000000150c377c10 */ /* 0x000fe40008ffe4ff */
[----:B------:R-:W3:Y:S01]  /*0ba0*/  LDG.E.64.CONSTANT R48, desc[UR10][R48.64] ;  /* 0x0000000a30307981 */ /* 0x000ee2000c1e9b00 */
[----:B------:R-:W-:-:S03]  /*0bb0*/  IADD3 R7, R9, 0x1900, RZ ;  /* 0x0000190009077810 */ /* 0x000fc60007ffe0ff */
[----:B------:R-:W3:Y:S01]  /*0bc0*/  LDG.E.64.CONSTANT R56, desc[UR10][R56.64] ;  /* 0x0000000a38387981 */ /* 0x000ee2000c1e9b00 */
[----:B------:R-:W-:-:S03]  /*0bd0*/  IADD3 R7, P0, R7, R6, RZ ;  /* 0x0000000607077210 */ /* 0x000fc60007f1e0ff */
[----:B------:R-:W3:Y:S01]  /*0be0*/  LDG.E.64.CONSTANT R54, desc[UR10][R54.64] ;  /* 0x0000000a36367981 */ /* 0x000ee2000c1e9b00 */
[----:B------:R-:W-:Y:S02]  /*0bf0*/  IADD3.X R8, RZ, R5, RZ, P0, !PT ;  /* 0x00000005ff087210 */ /* 0x000fe400007fe4ff */
[C---:B------:R-:W-:Y:S02]  /*0c00*/  SHF.L.U32 R11, R7.reuse, 0x1, RZ ;  /* 0x00000001070b7819 */ /* 0x040fe400000006ff */
[----:B------:R-:W-:Y:S02]  /*0c10*/  SHF.L.U64.HI R10, R7, 0x1, R8 ;  /* 0x00000001070a7819 */ /* 0x000fe40000010208 */
[----:B------:R-:W-:Y:S02]  /*0c20*/  IADD3 R32, P0, R11, UR18, RZ ;  /* 0x000000120b207c10 */ /* 0x000fe4000ff1e0ff */
[----:B------:R-:W-:Y:S02]  /*0c30*/  IADD3 R7, R9, 0x1e00, RZ ;  /* 0x00001e0009077810 */ /* 0x000fe40007ffe0ff */
[----:B------:R-:W-:-:S02]  /*0c40*/  IADD3 R52, P1, R11, UR20, RZ ;  /* 0x000000140b347c10 */ /* 0x000fc4000ff3e0ff */
[C---:B------:R-:W-:Y:S02]  /*0c50*/  IADD3.X R33, R10.reuse, UR19, RZ, P0, !PT ;  /* 0x000000130a217c10 */ /* 0x040fe400087fe4ff */
[----:B------:R-:W-:Y:S01]  /*0c60*/  IADD3 R7, P0, R7, R6, RZ ;  /* 0x0000000607077210 */ /* 0x000fe20007f1e0ff */
[----:B------:R-:W-:Y:S01]  /*0c70*/  STL [R1+0x18], R12 ;  /* 0x0000180c01007387 */ /* 0x000fe20000100800 */
[----:B------:R-:W-:Y:S02]  /*0c80*/  IADD3.X R53, R10, UR21, RZ, P1, !PT ;  /* 0x000000150a357c10 */ /* 0x000fe40008ffe4ff */
[----:B------:R-:W-:Y:S01]  /*0c90*/  IADD3.X R8, RZ, R5, RZ, P0, !PT ;  /* 0x00000005ff087210 */ /* 0x000fe200007fe4ff */
[----:B------:R0:W-:Y:S04]  /*0ca0*/  STL [R1+0xc], R11 ;  /* 0x00000c0b01007387 */ /* 0x0001e80000100800 */
[----:B------:R-:W3:Y:S04]  /*0cb0*/  LDG.E.64.CONSTANT R32, desc[UR10][R32.64] ;  /* 0x0000000a20207981 */ /* 0x000ee8000c1e9b00 */
[----:B------:R-:W3:Y:S01]  /*0cc0*/  LDG.E.64.CONSTANT R52, desc[UR10][R52.64] ;  /* 0x0000000a34347981 */ /* 0x000ee2000c1e9b00 */
[----:B0-----:R-:W-:-:S03]  /*0cd0*/  SHF.L.U32 R11, R7, 0x1, RZ ;  /* 0x00000001070b7819 */ /* 0x001fc600000006ff */
[----:B------:R0:W-:Y:S01]  /*0ce0*/  STL [R1+0x10], R10 ;  /* 0x0000100a01007387 */ /* 0x0001e20000100800 */
[C---:B------:R-:W-:Y:S02]  /*0cf0*/  IADD3 R34, P0, R11.reuse, UR18, RZ ;  /* 0x000000120b227c10 */ /* 0x040fe4000ff1e0ff */
[----:B------:R-:W-:Y:S02]  /*0d00*/  IADD3 R36, P1, R11, UR20, RZ ;  /* 0x000000140b247c10 */ /* 0x000fe4000ff3e0ff */
[----:B0-----:R-:W-:-:S04]  /*0d10*/  SHF.L.U64.HI R10, R7, 0x1, R8 ;  /* 0x00000001070a7819 */ /* 0x001fc80000010208 */
[C---:B------:R-:W-:Y:S02]  /*0d20*/  IADD3.X R35, R10.reuse, UR19, RZ, P0, !PT ;  /* 0x000000130a237c10 */ /* 0x040fe400087fe4ff */
[----:B------:R-:W-:-:S04]  /*0d30*/  IADD3.X R37, R10, UR21, RZ, P1, !PT ;  /* 0x000000150a257c10 */ /* 0x000fc80008ffe4ff */
[----:B------:R-:W3:Y:S04]  /*0d40*/  LDG.E.64.CONSTANT R34, desc[UR10][R34.64] ;  /* 0x0000000a22227981 */ /* 0x000ee8000c1e9b00 */
[----:B------:R-:W3:Y:S01]  /*0d50*/  LDG.E.64.CONSTANT R36, desc[UR10][R36.64] ;  /* 0x0000000a24247981 */ /* 0x000ee2000c1e9b00 */
        /* <DEDUP_REMOVED lines=9> */
[----:B------:R-:W3:Y:S04]  /*0df0*/  LDG.E.64.CONSTANT R50, desc[UR10][R50.64] ;  /* 0x0000000a32327981 */ /* 0x000ee8000c1e9b00 */
[----:B------:R-:W3:Y:S04]  /*0e00*/  LDG.E.64.CONSTANT R46, desc[UR10][R46.64] ;  /* 0x0000000a2e2e7981 */ /* 0x000ee8000c1e9b00 */
[----:B------:R0:W-:Y:S04]  /*0e10*/  STL [R1+0x4], R11 ;  /* 0x0000040b01007387 */ /* 0x0001e80000100800 */
[----:B------:R1:W-:Y:S01]  /*0e20*/  STL [R1+0x8], R10 ;  /* 0x0000080a01007387 */ /* 0x0003e20000100800 */
[----:B--2---:R-:W-:-:S06]  /*0e30*/  FADD.FTZ R5, R31, UR7 ;  /* 0x000000071f057e21 */ /* 0x004fcc0008010000 */
[----:B------:R-:W2:Y:S01]  /*0e40*/  MUFU.RSQ R5, R5 ;  /* 0x0000000500057308 */ /* 0x000ea20000001400 */
[--C-:B----4-:R-:W-:Y:S02]  /*0e50*/  HADD2.F32 R7, -RZ, R16.reuse.H0_H0 ;  /* 0x20000010ff077230 */ /* 0x110fe40000004100 */
[----:B------:R-:W-:-:S03]  /*0e60*/  HADD2.F32 R9, -RZ, R16.H1_H1 ;  /* 0x30000010ff097230 */ /* 0x000fc60000004100 */
[C---:B------:R-:W-:Y:S02]  /*0e70*/  FADD.FTZ R90, -R30.reuse, R7 ;  /* 0x000000071e5a7221 */ /* 0x040fe40000010100 */
[----:B------:R-:W-:Y:S02]  /*0e80*/  FADD.FTZ R8, -R30, R9 ;  /* 0x000000091e087221 */ /* 0x000fe40000010100 */
[C---:B--2---:R-:W-:Y:S01]  /*0e90*/  FMUL.FTZ R90, R5.reuse, R90 ;  /* 0x0000005a055a7220 */ /* 0x044fe20000410000 */
[--C-:B-----5:R-:W-:Y:S02]  /*0ea0*/  HADD2.F32 R6, -RZ, R18.reuse.H0_H0 ;  /* 0x20000012ff067230 */ /* 0x120fe40000004100 */
[----:B------:R-:W-:Y:S02]  /*0eb0*/  HADD2.F32 R7, -RZ, R18.H1_H1 ;  /* 0x30000012ff077230 */ /* 0x000fe40000004100 */
[--C-:B------:R-:W-:Y:S02]  /*0ec0*/  HADD2.F32 R13, -RZ, R22.reuse.H0_H0 ;  /* 0x20000016ff0d7230 */ /* 0x100fe40000004100 */
[----:B------:R-:W-:Y:S01]  /*0ed0*/  FMUL.FTZ R9, R0, R6 ;  /* 0x0000000600097220 */ /* 0x000fe20000410000 */
[----:B------:R-:W-:Y:S01]  /*0ee0*/  FMUL.FTZ R89, R5, R8 ;  /* 0x0000000805597220 */ /* 0x000fe20000410000 */
[----:B0-----:R-:W-:Y:S01]  /*0ef0*/  FMUL.FTZ R11, R3, R7 ;  /* 0x00000007030b7220 */ /* 0x001fe20000410000 */
[----:B------:R-:W-:Y:S01]  /*0f00*/  FADD.FTZ R12, -R30, R13 ;  /* 0x0000000d1e0c7221 */ /* 0x000fe20000010100 */
[----:B-1----:R-:W-:Y:S01]  /*0f10*/  FFMA.FTZ R10, R90, R9, RZ ;  /* 0x000000095a0a7223 */ /* 0x002fe200000100ff */
[----:B------:R-:W-:-:S02]  /*0f20*/  HADD2.F32 R13, -RZ, R22.H1_H1 ;  /* 0x30000016ff0d7230 */ /* 0x000fc40000004100 */
[--C-:B------:R-:W-:Y:S02]  /*0f30*/  HADD2.F32 R8, -RZ, R20.reuse.H0_H0 ;  /* 0x20000014ff087230 */ /* 0x100fe40000004100 */
[----:B------:R-:W-:Y:S01]  /*0f40*/  FFMA.FTZ R10, R89, R11, R10 ;  /* 0x0000000b590a7223 */ /* 0x000fe2000001000a */
[----:B------:R-:W-:Y:S01]  /*0f50*/  FMUL.FTZ R91, R5, R12 ;  /* 0x0000000c055b7220 */ /* 0x000fe20000410000 */
[----:B------:R-:W-:Y:S02]  /*0f60*/  HADD2.F32 R9, -RZ, R20.H1_H1 ;  /* 0x30000014ff097230 */ /* 0x000fe40000004100 */
[----:B------:R-:W-:Y:S01]  /*0f70*/  FADD.FTZ R88, -R30, R13 ;  /* 0x0000000d1e587221 */ /* 0x000fe20000010100 */
[----:B------:R-:W-:Y:S01]  /*0f80*/  FMUL.FTZ R11, R0, R8 ;  /* 0x00000008000b7220 */ /* 0x000fe20000410000 */
[----:B------:R-:W-:-:S03]  /*0f90*/  HADD2.F32 R13, -RZ, R24.H0_H0 ;  /* 0x20000018ff0d7230 */ /* 0x000fc60000004100 */
[----:B------:R-:W-:Y:S01]  /*0fa0*/  FFMA.FTZ R11, R91, R11, R10 ;  /* 0x0000000b5b0b7223 */ /* 0x000fe2000001000a */
[----:B------:R-:W-:Y:S01]  /*0fb0*/  FMUL.FTZ R12, R3, R9 ;  /* 0x00000009030c7220 */ /* 0x000fe20000410000 */
[C---:B------:R-:W-:Y:S01]  /*0fc0*/  FMUL.FTZ R88, R5.reuse, R88 ;  /* 0x0000005805587220 */ /* 0x040fe20000410000 */
[----:B------:R-:W-:Y:S02]  /*0fd0*/  HADD2.F32 R10, -RZ, R26.H0_H0 ;  /* 0x2000001aff0a7230 */ /* 0x000fe40000004100 */
[----:B------:R-:W-:Y:S01]  /*0fe0*/  FADD.FTZ R14, -R30, R13 ;  /* 0x0000000d1e0e7221 */ /* 0x000fe20000010100 */
[----:B------:R-:W-:Y:S02]  /*0ff0*/  HADD2.F32 R15, -RZ, R24.H1_H1 ;  /* 0x30000018ff0f7230 */ /* 0x000fe40000004100 */
[----:B------:R-:W-:Y:S01]  /*1000*/  FFMA.FTZ R12, R88, R12, R11 ;  /* 0x0000000c580c7223 */ /* 0x000fe2000001000b */
[----:B------:R-:W-:Y:S02]  /*1010*/  HADD2.F32 R11, -RZ, R26.H1_H1 ;  /* 0x3000001aff0b7230 */ /* 0x000fe40000004100 */
[----:B------:R-:W-:Y:S01]  /*1020*/  FMUL.FTZ R13, R0, R10 ;  /* 0x0000000a000d7220 */ /* 0x000fe20000410000 */
[----:B------:R-:W-:Y:S01]  /*1030*/  FMUL.FTZ R87, R5, R14 ;  /* 0x0000000e05577220 */ /* 0x000fe20000410000 */
[----:B------:R-:W-:Y:S01]  /*1040*/  FADD.FTZ R86, -R30, R15 ;  /* 0x0000000f1e567221 */ /* 0x000fe20000010100 */
[----:B------:R-:W-:-:S02]  /*1050*/  FMUL.FTZ R14, R3, R11 ;  /* 0x0000000b030e7220 */ /* 0x000fc40000410000 */
[----:B------:R-:W-:Y:S01]  /*1060*/  FFMA.FTZ R13, R87, R13, R12 ;  /* 0x0000000d570d7223 */ /* 0x000fe2000001000c */
[----:B------:R-:W-:Y:S01]  /*1070*/  FMUL.FTZ R86, R5, R86 ;  /* 0x0000005605567220 */ /* 0x000fe20000410000 */
[--C-:B------:R-:W-:Y:S02]  /*1080*/  HADD2.F32 R15, -RZ, R28.reuse.H0_H0 ;  /* 0x2000001cff0f7230 */ /* 0x100fe40000004100 */
[----:B------:R-:W-:-:S03]  /*1090*/  HADD2.F32 R31, -RZ, R28.H1_H1 ;  /* 0x3000001cff1f7230 */ /* 0x000fc60000004100 */
[----:B------:R-:W-:Y:S01]  /*10a0*/  FADD.FTZ R16, -R30, R15 ;  /* 0x0000000f1e107221 */ /* 0x000fe20000010100 */
[----:B------:R-:W-:Y:S01]  /*10b0*/  FFMA.FTZ R14, R86, R14, R13 ;  /* 0x0000000e560e7223 */ /* 0x000fe2000001000d */
[--C-:B---3--:R-:W-:Y:S02]  /*10c0*/  HADD2.F32 R12, -RZ, R58.reuse.H0_H0 ;  /* 0x2000003aff0c7230 */ /* 0x108fe40000004100 */
[----:B------:R-:W-:Y:S01]  /*10d0*/  FMUL.FTZ R85, R5, R16 ;  /* 0x0000001005557220 */ /* 0x000fe20000410000 */
[----:B------:R-:W-:Y:S02]  /*10e0*/  HADD2.F32 R13, -RZ, R58.H1_H1 ;  /* 0x3000003aff0d7230 */ /* 0x000fe40000004100 */
[----:B------:R-:W-:Y:S01]  /*10f0*/  FADD.FTZ R84, -R30, R31 ;  /* 0x0000001f1e547221 */ /* 0x000fe20000010100 */
[----:B------:R-:W-:Y:S02]  /*1100*/  FMUL.FTZ R15, R0, R12 ;  /* 0x0000000c000f7220 */ /* 0x000fe40000410000 */
[----:B------:R-:W-:Y:S01]  /*1110*/  FMUL.FTZ R16, R3, R13 ;  /* 0x0000000d03107220 */ /* 0x000fe20000410000 */
[----:B------:R-:W-:Y:S01]  /*1120*/  FMUL.FTZ R84, R5, R84 ;  /* 0x0000005405547220 */ /* 0x000fe20000410000 */
[----:B------:R-:W-:-:S04]  /*1130*/  FFMA.FTZ R15, R85, R15, R14 ;  /* 0x0000000f550f7223 */ /* 0x000fc8000001000e */
[----:B------:R-:W-:Y:S01]  /*1140*/  FFMA.FTZ R16, R84, R16, R15 ;  /* 0x0000001054107223 */ /* 0x000fe2000001000f */
[----:B------:R-:W-:Y:S01]  /*1150*/  FADD.FTZ R24, R49, UR7 ;  /* 0x0000000731187e21 */ /* 0x000fe20008010000 */
[----:B------:R-:W-:-:S03]  /*1160*/  HADD2.F32 R31, -RZ, R56.H0_H0 ;  /* 0x20000038ff1f7230 */ /* 0x000fc60000004100 */
[----:B------:R-:W0:Y:S01]  /*1170*/  MUFU.RSQ R15, R24 ;  /* 0x00000018000f7308 */ /* 0x000e220000001400 */
[----:B------:R-:W-:Y:S02]  /*1180*/  HADD2.F32 R14, -RZ, R54.H0_H0 ;  /* 0x20000036ff0e7230 */ /* 0x000fe40000004100 */
[----:B------:R-:W-:Y:S01]  /*1190*/  FADD.FTZ R18, -R30, R31 ;  /* 0x0000001f1e127221 */ /* 0x000fe20000010100 */
[--C-:B------:R-:W-:Y:S02]  /*11a0*/  HADD2.F32 R63, -RZ, R17.reuse.H0_H0 ;  /* 0x20000011ff3f7230 */ /* 0x100fe40000004100 */
[----:B------:R-:W-:Y:S01]  /*11b0*/  FMUL.FTZ R20, R0, R14 ;  /* 0x0000000e00147220 */ /* 0x000fe20000410000 */
[----:B------:R-:W-:Y:S01]  /*11c0*/  FMUL.FTZ R83, R5, R18 ;  /* 0x0000001205537220 */ /* 0x000fe20000410000 */
[----:B------:R-:W-:Y:S02]  /*11d0*/  HADD2.F32 R31, -RZ, R17.H1_H1 ;  /* 0x30000011ff1f7230 */ /* 0x000fe40000004100 */
[----:B------:R-:W-:Y:S01]  /*11e0*/  FADD.FTZ R26, -R48, R63 ;  /* 0x0000003f301a7221 */ /* 0x000fe20000010100 */
[----:B------:R-:W-:Y:S01]  /*11f0*/  FFMA.FTZ R20, R83, R20, R16 ;  /* 0x0000001453147223 */ /* 0x000fe20000010010 */
[----:B------:R-:W-:-:S02]  /*1200*/  HADD2.F32 R16, -RZ, R19.H0_H0 ;  /* 0x20000013ff107230 */ /* 0x000fc40000004100 */
[----:B------:R-:W-:Y:S01]  /*1210*/  FADD.FTZ R78, -R48, R31 ;  /* 0x0000001f304e7221 */ /* 0x000fe20000010100 */
[----:B------:R-:W-:Y:S02]  /*1220*/  HADD2.F32 R17, -RZ, R19.H1_H1 ;  /* 0x30000013ff117230 */ /* 0x000fe40000004100 */
[C---:B0-----:R-:W-:Y:S01]  /*1230*/  FMUL.FTZ R79, R15.reuse, R26 ;  /* 0x0000001a0f4f7220 */ /* 0x041fe20000410000 */
[----:B------:R-:W-:Y:S02]  /*1240*/  HADD2.F32 R49, -RZ, R56.H1_H1 ;  /* 0x30000038ff317230 */ /* 0x000fe40000004100 */
[----:B------:R-:W-:Y:S01]  /*1250*/  FMUL.FTZ R22, R2, R16 ;  /* 0x0000001002167220 */ /* 0x000fe20000410000 */
[----:B------:R-:W-:Y:S02]  /*1260*/  HADD2.F32 R18, -RZ, R54.H1_H1 ;  /* 0x30000036ff127230 */ /* 0x000fe40000004100 */
[----:B------:R-:W-:Y:S01]  /*1270*/  FMUL.FTZ R19, R4, R17 ;  /* 0x0000001104137220 */ /* 0x000fe20000410000 */
[----:B------:R-:W-:Y:S01]  /*1280*/  FMUL.FTZ R78, R15, R78 ;  /* 0x0000004e0f4e7220 */ /* 0x000fe20000410000 */
[----:B------:R-:W-:Y:S01]  /*1290*/  FADD.FTZ R24, -R30, R49 ;  /* 0x000000311e187221 */ /* 0x000fe20000010100 */
[----:B------:R-:W-:Y:S01]  /*12a0*/  FFMA.FTZ R63, R79, R22, RZ ;  /* 0x000000164f3f7223 */ /* 0x000fe200000100ff */
[----:B------:R-:W-:-:S02]  /*12b0*/  HADD2.F32 R49, -RZ, R32.H0_H0 ;  /* 0x20000020ff317230 */ /* 0x000fc40000004100 */
[----:B------:R-:W-:Y:S01]  /*12c0*/  FMUL.FTZ R31, R3, R18 ;  /* 0x00000012031f7220 */ /* 0x000fe20000410000 */
[----:B------:R-:W-:Y:S01]  /*12d0*/  FMUL.FTZ R81, R5, R24 ;  /* 0x0000001805517220 */ /* 0x000fe20000410000 */
[----:B------:R-:W-:Y:S01]  /*12e0*/  FFMA.FTZ R28, R78, R19, R63 ;  /* 0x000000134e1c7223 */ /* 0x000fe2000001003f */
[----:B------:R-:W-:Y:S02]  /*12f0*/  HADD2.F32 R77, -RZ, R23.H0_H0 ;  /* 0x20000017ff4d7230 */ /* 0x000fe40000004100 */
[----:B------:R-:W-:Y:S01]  /*1300*/  FADD.FTZ R80, -R30, R49 ;  /* 0x000000311e507221 */ /* 0x000fe20000010100 */
[----:B------:R-:W-:Y:S02]  /*1310*/  HADD2.F32 R19, -RZ, R52.H0_H0 ;  /* 0x20000034ff137230 */ /* 0x000fe40000004100 */
[----:B------:R-:W-:Y:S01]  /*1320*/  FFMA.FTZ R31, R81, R31, R20 ;  /* 0x0000001f511f7223 */ /* 0x000fe20000010014 */
[----:B------:R-:W-:Y:S02]  /*1330*/  HADD2.F32 R20, -RZ, R21.H0_H0 ;  /* 0x20000015ff147230 */ /* 0x000fe40000004100 */
[----:B------:R-:W-:Y:S01]  /*1340*/  FADD.FTZ R77, -R48, R77 ;  /* 0x0000004d304d7221 */ /* 0x000fe20000010100 */
[----:B------:R-:W-:-:S02]  /*1350*/  HADD2.F32 R76, -RZ, R23.H1_H1 ;  /* 0x30000017ff4c7230 */ /* 0x000fc40000004100 */
[----:B------:R-:W-:Y:S01]  /*1360*/  FMUL.FTZ R23, R0, R19 ;  /* 0x0000001300177220 */ /* 0x000fe20000410000 */
[----:B------:R-:W-:Y:S01]  /*1370*/  FMUL.FTZ R80, R5, R80 ;  /* 0x0000005005507220 */ /* 0x000fe20000410000 */
[----:B------:R-:W-:Y:S02]  /*1380*/  HADD2.F32 R75, -RZ, R32.H1_H1 ;  /* 0x30000020ff4b7230 */ /* 0x000fe40000004100 */
[----:B------:R-:W-:Y:S01]  /*1390*/  FMUL.FTZ R22, R2, R20 ;  /* 0x0000001402167220 */ /* 0x000fe20000410000 */
[----:B------:R-:W-:Y:S01]  /*13a0*/  FMUL.FTZ R77, R15, R77 ;  /* 0x0000004d0f4d7220 */ /* 0x000fe20000410000 */
[----:B------:R-:W-:Y:S02]  /*13b0*/  HADD2.F32 R21, -RZ, R21.H1_H1 ;  /* 0x30000015ff157230 */ /* 0x000fe40000004100 */
[----:B------:R-:W-:Y:S01]  /*13c0*/  FFMA.FTZ R31, R80, R23, R31 ;  /* 0x00000017501f7223 */ /* 0x000fe2000001001f */
[----:B------:R-:W-:Y:S01]  /*13d0*/  FADD.FTZ R76, -R48, R76 ;  /* 0x0000004c304c7221 */ /* 0x000fe20000010100 */
[----:B------:R-:W-:-:S02]  /*13e0*/  HADD2.F32 R73, -RZ, R25.H0_H0 ;  /* 0x20000019ff497230 */ /* 0x000fc40000004100 */
[----:B------:R-:W-:Y:S01]  /*13f0*/  FADD.FTZ R75, -R30, R75 ;  /* 0x0000004b1e4b7221 */ /* 0x000fe20000010100 */
[----:B------:R-:W-:Y:S02]  /*1400*/  HADD2.F32 R23, -RZ, R52.H1_H1 ;  /* 0x30000034ff177230 */ /* 0x000fe40000004100 */
[----:B------:R-:W-:Y:S01]  /*1410*/  FFMA.FTZ R28, R77, R22, R28 ;  /* 0x000000164d1c7223 */ /* 0x000fe2000001001c */
[----:B------:R-:W-:Y:S02]  /*1420*/  HADD2.F32 R72, -RZ, R25.H1_H1 ;  /* 0x30000019ff487230 */ /* 0x000fe40000004100 */
[----:B------:R-:W-:Y:S01]  /*1430*/  FMUL.FTZ R24, R4, R21 ;  /* 0x0000001504187220 */ /* 0x000fe20000410000 */
[----:B------:R-:W-:Y:S02]  /*1440*/  HADD2.F32 R74, -RZ, R34.H0_H0 ;  /* 0x20000022ff4a7230 */ /* 0x000fe40000004100 */
[----:B------:R-:W-:Y:S01]  /*1450*/  FMUL.FTZ R76, R15, R76 ;  /* 0x0000004c0f4c7220 */ /* 0x000fe20000410000 */
[----:B------:R-:W-:-:S02]  /*1460*/  HADD2.F32 R22, -RZ, R27.H0_H0 ;  /* 0x2000001bff167230 */ /* 0x000fc40000004100 */
[----:B------:R-:W-:Y:S01]  /*1470*/  FADD.FTZ R73, -R48, R73 ;  /* 0x0000004930497221 */ /* 0x000fe20000010100 */
[----:B------:R-:W-:Y:S02]  /*1480*/  HADD2.F32 R25, -RZ, R36.H0_H0 ;  /* 0x20000024ff197230 */ /* 0x000fe40000004100 */
[----:B------:R-:W-:Y:S01]  /*1490*/  FMUL.FTZ R26, R3, R23 ;  /* 0x00000017031a7220 */ /* 0x000fe20000410000 */
[----:B------:R-:W-:Y:S01]  /*14a0*/  FMUL.FTZ R75, R5, R75 ;  /* 0x0000004b054b7220 */ /* 0x000fe20000410000 */
[----:B------:R-:W-:Y:S01]  /*14b0*/  FADD.FTZ R74, -R30, R74 ;  /* 0x0000004a1e4a7221 */ /* 0x000fe20000010100 */
[----:B------:R-:W-:Y:S01]  /*14c0*/  FFMA.FTZ R28, R76, R24, R28 ;  /* 0x000000184c1c7223 */ /* 0x000fe2000001001c */
[----:B------:R-:W-:Y:S01]  /*14d0*/  FMUL.FTZ R24, R2, R22 ;  /* 0x0000001602187220 */ /* 0x000fe20000410000 */
[----:B------:R-:W-:Y:S01]  /*14e0*/  FMUL.FTZ R73, R15, R73 ;  /* 0x000000490f497220 */ /* 0x000fe20000410000 */
[----:B------:R-:W-:Y:S01]  /*14f0*/  FFMA.FTZ R31, R75, R26, R31 ;  /* 0x0000001a4b1f7223 */ /* 0x000fe2000001001f */
[C---:B------:R-:W-:Y:S01]  /*1500*/  FMUL.FTZ R32, R0.reuse, R25 ;  /* 0x0000001900207220 */ /* 0x040fe20000410000 */
[----:B------:R-:W-:Y:S01]  /*1510*/  FMUL.FTZ R74, R5, R74 ;  /* 0x0000004a054a7220 */ /* 0x000fe20000410000 */
[----:B------:R-:W-:Y:S01]  /*1520*/  FFMA.FTZ R26, R0, R6, RZ ;  /* 0x00000006001a7223 */ /* 0x000fe200000100ff */
[----:B------:R-:W-:Y:S01]  /*1530*/  FFMA.FTZ R28, R73, R24, R28 ;  /* 0x00000018491c7223 */ /* 0x000fe2000001001c */
[----:B------:R-:W-:-:S02]  /*1540*/  HADD2.F32 R24, -RZ, R27.H1_H1 ;  /* 0x3000001bff187230 */ /* 0x000fc40000004100 */
[----:B------:R-:W-:Y:S01]  /*1550*/  FFMA.FTZ R31, R74, R32, R31 ;  /* 0x000000204a1f7223 */ /* 0x000fe2000001001f */
[----:B------:R-:W-:Y:S01]  /*1560*/  FFMA.FTZ R32, R3, R7, R26 ;  /* 0x0000000703207223 */ /* 0x000fe2000001001a */
[----:B------:R-:W-:Y:S01]  /*1570*/  FADD.FTZ R72, -R48, R72 ;  /* 0x0000004830487221 */ /* 0x000fe20000010100 */
[----:B------:R-:W-:Y:S02]  /*1580*/  HADD2.F32 R71, -RZ, R34.H1_H1 ;  /* 0x30000022ff477230 */ /* 0x000fe40000004100 */
[----:B------:R-:W-:Y:S01]  /*1590*/  FMUL.FTZ R27, R4, R24 ;  /* 0x00000018041b7220 */ /* 0x000fe20000410000 */
[----:B------:R-:W-:Y:S01]  /*15a0*/  FFMA.FTZ R32, R0, R8, R32 ;  /* 0x0000000800207223 */ /* 0x000fe20000010020 */
[----:B------:R-:W-:-:S03]  /*15b0*/  FMUL.FTZ R72, R15, R72 ;  /* 0x000000480f487220 */ /* 0x000fc60000410000 */
[C---:B------:R-:W-:Y:S01]  /*15c0*/  FFMA.FTZ R32, R3.reuse, R9, R32 ;  /* 0x0000000903207223 */ /* 0x040fe20000010020 */
[----:B------:R-:W-:Y:S01]  /*15d0*/  FFMA.FTZ R28, R72, R27, R28 ;  /* 0x0000001b481c7223 */ /* 0x000fe2000001001c */
[----:B------:R-:W-:Y:S02]  /*15e0*/  HADD2.F32 R27, -RZ, R36.H1_H1 ;  /* 0x30000024ff1b7230 */ /* 0x000fe40000004100 */
[----:B------:R-:W-:Y:S01]  /*15f0*/  FADD.FTZ R71, -R30, R71 ;  /* 0x000000471e477221 */ /* 0x000fe20000010100 */
[----:B------:R-:W-:Y:S02]  /*1600*/  FFMA.FTZ R32, R0, R10, R32 ;  /* 0x0000000a00207223 */ /* 0x000fe40000010020 */
[----:B------:R-:W-:Y:S01]  /*1610*/  FMUL.FTZ R34, R3, R27 ;  /* 0x0000001b03227220 */ /* 0x000fe20000410000 */
[----:B------:R-:W-:Y:S01]  /*1620*/  FMUL.FTZ R71, R5, R71 ;  /* 0x0000004705477220 */ /* 0x000fe20000410000 */
[----:B------:R-:W-:Y:S01]  /*1630*/  FFMA.FTZ R32, R3, R11, R32 ;  /* 0x0000000b03207223 */ /* 0x000fe20000010020 */
[----:B------:R-:W-:-:S02]  /*1640*/  HADD2.F32 R70, -RZ, R29.H0_H0 ;  /* 0x2000001dff467230 */ /* 0x000fc40000004100 */
[----:B------:R-:W-:Y:S01]  /*1650*/  FFMA.FTZ R34, R71, R34, R31 ;  /* 0x0000002247227223 */ /* 0x000fe2000001001f */
[----:B------:R-:W-:Y:S01]  /*1660*/  FFMA.FTZ R31, R0, R12, R32 ;  /* 0x0000000c001f7223 */ /* 0x000fe20000010020 */
[----:B------:R-:W-:Y:S02]  /*1670*/  HADD2.F32 R26, -RZ, R59.H0_H0 ;  /* 0x2000003bff1a7230 */ /* 0x000fe40000004100 */
[----:B------:R-:W-:Y:S01]  /*1680*/  FADD.FTZ R70, -R48, R70 ;  /* 0x0000004630467221 */ /* 0x000fe20000010100 */
[----:B------:R-:W-:Y:S01]  /*1690*/  FFMA.FTZ R31, R3, R13, R31 ;  /* 0x0000000d031f7223 */ /* 0x000fe2000001001f */
[----:B------:R-:W-:Y:S02]  /*16a0*/  HADD2.F32 R69, -RZ, R50.H0_H0 ;  /* 0x20000032ff457230 */ /* 0x000fe40000004100 */
[----:B------:R-:W-:Y:S01]  /*16b0*/  FMUL.FTZ R36, R2, R26 ;  /* 0x0000001a02247220 */ /* 0x000fe20000410000 */
[----:B------:R-:W-:Y:S02]  /*16c0*/  HADD2.F32 R68, -RZ, R29.H1_H1 ;  /* 0x3000001dff447230 */ /* 0x000fe40000004100 */
[----:B------:R-:W-:Y:S01]  /*16d0*/  FFMA.FTZ R31, R0, R14, R31 ;  /* 0x0000000e001f7223 */ /* 0x000fe2000001001f */
[----:B------:R-:W-:Y:S01]  /*16e0*/  FMUL.FTZ R70, R15, R70 ;  /* 0x000000460f467220 */ /* 0x000fe20000410000 */
[----:B------:R-:W-:-:S02]  /*16f0*/  HADD2.F32 R29, -RZ, R46.H0_H0 ;  /* 0x2000002eff1d7230 */ /* 0x000fc40000004100 */
[----:B------:R-:W-:Y:S01]  /*1700*/  FADD.FTZ R69, -R30, R69 ;  /* 0x000000451e457221 */ /* 0x000fe20000010100 */
[----:B------:R-:W-:Y:S01]  /*1710*/  FFMA.FTZ R31, R3, R18, R31 ;  /* 0x00000012031f7223 */ /* 0x000fe2000001001f */
[----:B------:R-:W-:Y:S01]  /*1720*/  FFMA.FTZ R36, R70, R36, R28 ;  /* 0x0000002446247223 */ /* 0x000fe2000001001c */
[----:B------:R-:W-:Y:S02]  /*1730*/  HADD2.F32 R67, -RZ, R50.H1_H1 ;  /* 0x30000032ff437230 */ /* 0x000fe40000004100 */
[----:B------:R-:W-:Y:S01]  /*1740*/  FMUL.FTZ R50, R0, R29 ;  /* 0x0000001d00327220 */ /* 0x000fe20000410000 */
[----:B------:R-:W-:Y:S02]  /*1750*/  HADD2.F32 R28, -RZ, R59.H1_H1 ;  /* 0x3000003bff1c7230 */ /* 0x000fe40000004100 */
[----:B------:R-:W-:Y:S01]  /*1760*/  FMUL.FTZ R69, R5, R69 ;  /* 0x0000004505457220 */ /* 0x000fe20000410000 */
[----:B------:R-:W-:Y:S01]  /*1770*/  FADD.FTZ R68, -R48, R68 ;  /* 0x0000004430447221 */ /* 0x000fe20000010100 */
[----:B------:R-:W-:Y:S01]  /*1780*/  FFMA.FTZ R31, R0, R19, R31 ;  /* 0x00000013001f7223 */ /* 0x000fe2000001001f */
[----:B------:R-:W-:-:S02]  /*1790*/  HADD2.F32 R66, -RZ, R57.H0_H0 ;  /* 0x20000039ff427230 */ /* 0x000fc40000004100 */
[----:B------:R-:W-:Y:S01]  /*17a0*/  FFMA.FTZ R34, R69, R50, R34 ;  /* 0x0000003245227223 */ /* 0x000fe20000010022 */
[----:B------:R-:W-:Y:S01]  /*17b0*/  FMUL.FTZ R32, R4, R28 ;  /* 0x0000001c04207220 */ /* 0x000fe20000410000 */
[----:B------:R-:W-:Y:S01]  /*17c0*/  FMUL.FTZ R68, R15, R68 ;  /* 0x000000440f447220 */ /* 0x000fe20000410000 */
[----:B------:R-:W-:Y:S01]  /*17d0*/  FFMA.FTZ R50, R3, R23, R31 ;  /* 0x0000001703327223 */ /* 0x000fe2000001001f */
[----:B------:R-:W-:Y:S01]  /*17e0*/  FADD.FTZ R67, -R30, R67 ;  /* 0x000000431e437221 */ /* 0x000fe20000010100 */
[----:B------:R-:W-:Y:S02]  /*17f0*/  HADD2.F32 R31, -RZ, R46.H1_H1 ;  /* 0x3000002eff1f7230 */ /* 0x000fe40000004100 */
[----:B------:R-:W-:Y:S01]  /*1800*/  FADD.FTZ R66, -R48, R66 ;  /* 0x0000004230427221 */ /* 0x000fe20000010100 */
[----:B------:R-:W-:Y:S02]  /*1810*/  HADD2.F32 R57, -RZ, R57.H1_H1 ;  /* 0x30000039ff397230 */ /* 0x000fe40000004100 */
[----:B------:R-:W-:-:S02]  /*1820*/  HADD2.F32 R30, -RZ, R55.H0_H0 ;  /* 0x20000037ff1e7230 */ /* 0x000fc40000004100 */
[----:B------:R-:W-:Y:S01]  /*1830*/  FFMA.FTZ R36, R68, R32, R36 ;  /* 0x0000002044247223 */ /* 0x000fe20000010024 */
[----:B------:R-:W-:Y:S02]  /*1840*/  HADD2.F32 R32, -RZ, R55.H1_H1 ;  /* 0x30000037ff207230 */ /* 0x000fe40000004100 */
[----:B------:R-:W-:Y:S01]  /*1850*/  FFMA.FTZ R46, R0, R25, R50 ;  /* 0x00000019002e7223 */ /* 0x000fe20000010032 */
[----:B------:R-:W-:Y:S01]  /*1860*/  FMUL.FTZ R55, R3, R31 ;  /* 0x0000001f03377220 */ /* 0x000fe20000410000 */
[----:B------:R-:W-:Y:S01]  /*1870*/  FMUL.FTZ R67, R5, R67 ;  /* 0x0000004305437220 */ /* 0x000fe20000410000 */
[----:B------:R-:W-:Y:S01]  /*1880*/  FMUL.FTZ R50, R2, R30 ;  /* 0x0000001e02327220 */ /* 0x000fe20000410000 */
[----:B------:R-:W-:Y:S01]  /*1890*/  FMUL.FTZ R66, R15, R66 ;  /* 0x000000420f427220 */ /* 0x000fe20000410000 */
[----:B------:R-:W-:Y:S01]  /*18a0*/  FADD.FTZ R57, -R48, R57 ;  /* 0x0000003930397221 */ /* 0x000fe20000010100 */
[----:B------:R-:W-:Y:S01]  /*18b0*/  FFMA.FTZ R55, R67, R55, R34 ;  /* 0x0000003743377223 */ /* 0x000fe20000010022 */
[----:B------:R-:W-:Y:S01]  /*18c0*/  FMUL.FTZ R34, R4, R32 ;  /* 0x0000002004227220 */ /* 0x000fe20000410000 */
[----:B------:R-:W-:Y:S01]  /*18d0*/  FFMA.FTZ R36, R66, R50, R36 ;  /* 0x0000003242247223 */ /* 0x000fe20000010024 */
[----:B------:R-:W-:-:S04]  /*18e0*/  FMUL.FTZ R65, R15, R57 ;  /* 0x000000390f417220 */ /* 0x000fc80000410000 */
[----:B------:R-:W-:Y:S01]  /*18f0*/  FFMA.FTZ R36, R65, R34, R36 ;  /* 0x0000002241247223 */ /* 0x000fe20000010024 */
[----:B------:R-:W-:Y:S01]  /*1900*/  FFMA.FTZ R34, R2, R16, RZ ;  /* 0x0000001002227223 */ /* 0x000fe200000100ff */
[----:B------:R-:W-:-:S03]  /*1910*/  FFMA.FTZ R46, R3, R27, R46 ;  /* 0x0000001b032e7223 */ /* 0x000fc6000001002e */
[----:B------:R-:W-:Y:S01]  /*1920*/  FFMA.FTZ R50, R4, R17, R34 ;  /* 0x0000001104327223 */ /* 0x000fe20000010022 */
[----:B------:R-:W-:-:S03]  /*1930*/  FFMA.FTZ R46, R0, R29, R46 ;  /* 0x0000001d002e7223 */ /* 0x000fc6000001002e */
[----:B------:R-:W-:Y:S01]  /*1940*/  FFMA.FTZ R50, R2, R20, R50 ;  /* 0x0000001402327223 */ /* 0x000fe20000010032 */
[----:B------:R-:W-:Y:S01]  /*1950*/  FFMA.FTZ R54, R3, R31, R46 ;  /* 0x0000001f03367223 */ /* 0x000fe2000001002e */
[----:B------:R-:W-:Y:S02]  /*1960*/  HADD2.F32 R46, -RZ, R33.H0_H0 ;  /* 0x20000021ff2e7230 */ /* 0x000fe40000004100 */
[----:B------:R-:W-:-:S04]  /*1970*/  FFMA.FTZ R50, R4, R21, R50 ;  /* 0x0000001504327223 */ /* 0x000fc80000010032 */
[----:B------:R-:W-:Y:S01]  /*1980*/  FFMA.FTZ R50, R2, R22, R50 ;  /* 0x0000001602327223 */ /* 0x000fe20000010032 */
[----:B------:R-:W-:-:S03]  /*1990*/  FADD.FTZ R46, -R48, R46 ;  /* 0x0000002e302e7221 */ /* 0x000fc60000010100 */
[----:B------:R-:W-:Y:S01]  /*19a0*/  FFMA.FTZ R50, R4, R24, R50 ;  /* 0x0000001804327223 */ /* 0x000fe20000010032 */
[----:B------:R-:W-:Y:S01]  /*19b0*/  FMUL.FTZ R64, R15, R46 ;  /* 0x0000002e0f407220 */ /* 0x000fe20000410000 */
[----:B------:R-:W-:Y:S01]  /*19c0*/  MOV R49, 0x28 ;  /* 0x0000002800317802 */ /* 0x000fe20000000f00 */
[----:B------:R-:W-:Y:S02]  /*19d0*/  HADD2.F32 R63, -RZ, R33.H1_H1 ;  /* 0x30000021ff3f7230 */ /* 0x000fe40000004100 */
[----:B------:R-:W-:Y:S01]  /*19e0*/  FFMA.FTZ R46, R2, R26, R50 ;  /* 0x0000001a022e7223 */ /* 0x000fe20000010032 */
[--C-:B------:R-:W-:Y:S02]  /*19f0*/  HADD2.F32 R33, -RZ, R53.reuse.H0_H0 ;  /* 0x20000035ff217230 */ /* 0x100fe40000004100 */
[----:B------:R-:W-:Y:S02]  /*1a00*/  IMAD R49, R61, R49, UR6 ;  /* 0x000000063d317e24 */ /* 0x000fe4000f8e0231 */
[----:B------:R-:W-:Y:S01]  /*1a10*/  FFMA.FTZ R46, R4, R28, R46 ;  /* 0x0000001c042e7223 */ /* 0x000fe2000001002e */
[----:B------:R-:W-:-:S02]  /*1a20*/  HADD2.F32 R34, -RZ, R53.H1_H1 ;  /* 0x30000035ff227230 */ /* 0x000fc40000004100 */
[----:B------:R-:W-:Y:S01]  /*1a30*/  FADD.FTZ R63, -R48, R63 ;  /* 0x0000003f303f7221 */ /* 0x000fe20000010100 */
[--C-:B------:R-:W-:Y:S02]  /*1a40*/  HADD2.F32 R62, -RZ, R35.reuse.H0_H0 ;  /* 0x20000023ff3e7230 */ /* 0x100fe40000004100 */
[----:B------:R-:W-:Y:S02]  /*1a50*/  HADD2.F32 R61, -RZ, R35.H1_H1 ;  /* 0x30000023ff3d7230 */ /* 0x000fe40000004100 */
[C---:B------:R-:W-:Y:S01]  /*1a60*/  FMUL.FTZ R35, R2.reuse, R33 ;  /* 0x0000002102237220 */ /* 0x040fe20000410000 */
[----:B------:R-:W-:Y:S01]  /*1a70*/  FFMA.FTZ R46, R2, R30, R46 ;  /* 0x0000001e022e7223 */ /* 0x000fe2000001002e */
[----:B------:R-:W-:Y:S01]  /*1a80*/  FMUL.FTZ R50, R4, R34 ;  /* 0x0000002204327220 */ /* 0x000fe20000410000 */
[----:B------:R-:W-:Y:S01]  /*1a90*/  FMUL.FTZ R63, R15, R63 ;  /* 0x0000003f0f3f7220 */ /* 0x000fe20000410000 */
[----:B------:R-:W-:Y:S01]  /*1aa0*/  FFMA.FTZ R36, R64, R35, R36 ;  /* 0x0000002340247223 */ /* 0x000fe20000010024 */
[----:B------:R-:W-:-:S02]  /*1ab0*/  HADD2.F32 R35, -RZ, R37.H0_H0 ;  /* 0x20000025ff237230 */ /* 0x000fc40000004100 */
[----:B------:R-:W-:Y:S01]  /*1ac0*/  FFMA.FTZ R46, R4, R32, R46 ;  /* 0x00000020042e7223 */ /* 0x000fe2000001002e */
[----:B------:R-:W-:Y:S01]  /*1ad0*/  FADD.FTZ R62, -R48, R62 ;  /* 0x0000003e303e7221 */ /* 0x000fe20000010100 */
[----:B------:R-:W-:Y:S02]  /*1ae0*/  IMAD R49, R60, 0x8, R49 ;  /* 0x000000083c317824 */ /* 0x000fe400078e0231 */
[----:B------:R-:W-:Y:S01]  /*1af0*/  FFMA.FTZ R50, R63, R50, R36 ;  /* 0x000000323f327223 */ /* 0x000fe20000010024 */
[--C-:B------:R-:W-:Y:S02]  /*1b00*/  HADD2.F32 R60, -RZ, R51.reuse.H0_H0 ;  /* 0x20000033ff3c7230 */ /* 0x100fe40000004100 */
[----:B------:R-:W-:Y:S01]  /*1b10*/  FFMA.FTZ R46, R2, R33, R46 ;  /* 0x00000021022e7223 */ /* 0x000fe2000001002e */
[----:B------:R-:W-:Y:S02]  /*1b20*/  HADD2.F32 R59, -RZ, R51.H1_H1 ;  /* 0x30000033ff3b7230 */ /* 0x000fe40000004100 */
[----:B------:R-:W-:Y:S01]  /*1b30*/  FMUL.FTZ R62, R15, R62 ;  /* 0x0000003e0f3e7220 */ /* 0x000fe20000410000 */
[----:B------:R-:W-:-:S02]  /*1b40*/  HADD2.F32 R36, -RZ, R37.H1_H1 ;  /* 0x30000025ff247230 */ /* 0x000fc40000004100 */
[----:B------:R-:W-:Y:S01]  /*1b50*/  FMUL.FTZ R37, R2, R35 ;  /* 0x0000002302257220 */ /* 0x000fe20000410000 */
[----:B------:R-:W-:Y:S01]  /*1b60*/  FADD.FTZ R61, -R48, R61 ;  /* 0x0000003d303d7221 */ /* 0x000fe20000010100 */
[----:B------:R-:W-:Y:S01]  /*1b70*/  FFMA.FTZ R46, R4, R34, R46 ;  /* 0x00000022042e7223 */ /* 0x000fe2000001002e */
[C---:B------:R-:W-:Y:S01]  /*1b80*/  FADD.FTZ R60, -R48.reuse, R60 ;  /* 0x0000003c303c7221 */ /* 0x040fe20000010100 */
[----:B------:R-:W-:Y:S01]  /*1b90*/  FADD.FTZ R59, -R48, R59 ;  /* 0x0000003b303b7221 */ /* 0x000fe20000010100 */
[----:B------:R-:W-:Y:S01]  /*1ba0*/  FFMA.FTZ R50, R62, R37, R50 ;  /* 0x000000253e327223 */ /* 0x000fe20000010032 */
[----:B------:R-:W-:Y:S01]  /*1bb0*/  FMUL.FTZ R48, R4, R36 ;  /* 0x0000002404307220 */ /* 0x000fe20000410000 */
[C---:B------:R-:W-:Y:S01]  /*1bc0*/  FMUL.FTZ R61, R15.reuse, R61 ;  /* 0x0000003d0f3d7220 */ /* 0x040fe20000410000 */
[--C-:B------:R-:W-:Y:S02]  /*1bd0*/  HADD2.F32 R37, -RZ, R47.reuse.H0_H0 ;  /* 0x2000002fff257230 */ /* 0x100fe40000004100 */
[----:B------:R-:W-:Y:S01]  /*1be0*/  FFMA.FTZ R46, R2, R35, R46 ;  /* 0x00000023022e7223 */ /* 0x000fe2000001002e */
[----:B------:R-:W-:Y:S01]  /*1bf0*/  FMUL.FTZ R60, R15, R60 ;  /* 0x0000003c0f3c7220 */ /* 0x000fe20000410000 */
[----:B------:R-:W-:Y:S01]  /*1c00*/  FFMA.FTZ R48, R61, R48, R50 ;  /* 0x000000303d307223 */ /* 0x000fe20000010032 */
[----:B------:R-:W-:-:S02]  /*1c10*/  HADD2.F32 R58, -RZ, R47.H1_H1 ;  /* 0x3000002fff3a7230 */ /* 0x000fc40000004100 */
[----:B------:R-:W-:Y:S01]  /*1c20*/  FMUL.FTZ R50, R2, R37 ;  /* 0x0000002502327220 */ /* 0x000fe20000410000 */
[----:B------:R-:W-:Y:S01]  /*1c30*/  FFMA.FTZ R46, R4, R36, R46 ;  /* 0x00000024042e7223 */ /* 0x000fe2000001002e */
[----:B------:R-:W-:Y:S02]  /*1c40*/  FMUL.FTZ R59, R15, R59 ;  /* 0x0000003b0f3b7220 */ /* 0x000fe40000410000 */
[----:B------:R-:W-:Y:S01]  /*1c50*/  FFMA.FTZ R47, R60, R50, R48 ;  /* 0x000000323c2f7223 */ /* 0x000fe20000010030 */
[----:B------:R-:W-:Y:S01]  /*1c60*/  FMUL.FTZ R48, R4, R58 ;  /* 0x0000003a04307220 */ /* 0x000fe20000410000 */
[----:B------:R-:W-:-:S03]  /*1c70*/  FFMA.FTZ R46, R2, R37, R46 ;  /* 0x00000025022e7223 */ /* 0x000fc6000001002e */
[----:B------:R-:W-:Y:S01]  /*1c80*/  FFMA.FTZ R47, R59, R48, R47 ;  /* 0x000000303b2f7223 */ /* 0x000fe2000001002f */
[----:B------:R-:W-:Y:S01]  /*1c90*/  FFMA.FTZ R46, R4, R58, R46 ;  /* 0x0000003a042e7223 */ /* 0x000fe2000001002e */
[----:B------:R-:W-:Y:S01]  /*1ca0*/  UIADD3 UR7, UP0, UR9, 0x2, URZ ;  /* 0x0000000209077890 */ /* 0x000fe2000ff1e03f */
[----:B------:R-:W-:-:S03]  /*1cb0*/  FADD.FTZ R39, R6, R39 ;  /* 0x0000002706277221 */ /* 0x000fc60000010000 */
[----:B------:R0:W-:Y:S01]  /*1cc0*/  STS.64 [R49+0xc80], R46 ;  /* 0x000c802e31007388 */ /* 0x0001e20000000a00 */
[----:B------:R-:W-:Y:S01]  /*1cd0*/  FADD.FTZ R41, R7, R41 ;  /* 0x0000002907297221 */ /* 0x000fe20000010000 */
[----:B------:R-:W-:Y:S01]  /*1ce0*/  FFMA.FTZ R40, R89, R7, R40 ;  /* 0x0000000759287223 */ /* 0x000fe20000010028 */
[----:B------:R-:W-:Y:S01]  /*1cf0*/  FADD.FTZ R43, R16, R43 ;  /* 0x0000002b102b7221 */ /* 0x000fe20000010000 */
[----:B------:R-:W-:Y:S01]  /*1d00*/  FADD.FTZ R45, R17, R45 ;  /* 0x0000002d112d7221 */ /* 0x000fe20000010000 */
[----:B------:R-:W-:Y:S01]  /*1d10*/  UIADD3.X UR9, URZ, UR5, URZ, UP0, !UPT ;  /* 0x000000053f097290 */ /* 0x000fe200087fe43f */
[----:B------:R-:W-:Y:S01]  /*1d20*/  FADD.FTZ R39, R39, R8 ;  /* 0x0000000827277221 */ /* 0x000fe20000010000 */
[----:B------:R-:W-:Y:S01]  /*1d30*/  UISETP.GE.U32.AND UP0, UPT, UR7, UR12, UPT ;  /* 0x0000000c0700728c */ /* 0x000fe2000bf06070 */
[----:B0-----:R-:W-:Y:S01]  /*1d40*/  FFMA.FTZ R46, R90, R6, R38 ;  /* 0x000000065a2e7223 */ /* 0x001fe20000010026 */
[----:B------:R-:W-:Y:S01]  /*1d50*/  FFMA.FTZ R38, R79, R16, R42 ;  /* 0x000000104f267223 */ /* 0x000fe2000001002a */
[----:B------:R-:W-:Y:S01]  /*1d60*/  FFMA.FTZ R42, R78, R17, R44 ;  /* 0x000000114e2a7223 */ /* 0x000fe2000001002c */
[----:B------:R-:W-:Y:S01]  /*1d70*/  FADD.FTZ R41, R41, R9 ;  /* 0x0000000929297221 */ /* 0x000fe20000010000 */
[----:B------:R-:W-:Y:S01]  /*1d80*/  FFMA.FTZ R44, R91, R8, R46 ;  /* 0x000000085b2c7223 */ /* 0x000fe2000001002e */
[----:B------:R-:W-:Y:S01]  /*1d90*/  FADD.FTZ R43, R43, R20 ;  /* 0x000000142b2b7221 */ /* 0x000fe20000010000 */
[----:B------:R-:W-:Y:S01]  /*1da0*/  FADD.FTZ R45, R45, R21 ;  /* 0x000000152d2d7221 */ /* 0x000fe20000010000 */
[----:B------:R-:W-:Y:S01]  /*1db0*/  FFMA.FTZ R40, R88, R9, R40 ;  /* 0x0000000958287223 */ /* 0x000fe20000010028 */
[----:B------:R-:W-:Y:S01]  /*1dc0*/  FFMA.FTZ R38, R77, R20, R38 ;  /* 0x000000144d267223 */ /* 0x000fe20000010026 */
[----:B------:R-:W-:Y:S01]  /*1dd0*/  FFMA.FTZ R42, R76, R21, R42 ;  /* 0x000000154c2a7223 */ /* 0x000fe2000001002a */
[----:B------:R-:W-:Y:S01]  /*1de0*/  UISETP.GE.AND.EX UP0, UPT, UR9, UR13, UPT, UP0 ;  /* 0x0000000d0900728c */ /* 0x000fe2000bf06300 */
        /* <DEDUP_REMOVED lines=16> */
[----:B------:R-:W-:Y:S01]  /*1ef0*/  PLOP3.LUT P0, PT, PT, PT, UP0, 0x80, 0x0 ;  /* 0x000000000000781c */ /* 0x000fe20003f0f008 */
        /* <DEDUP_REMOVED lines=16> */
[----:B------:R0:W-:Y:S01]  /*2000*/  STS.64 [R49], R54 ;  /* 0x0000003631007388 */ /* 0x0001e20000000a00 */
        /* <DEDUP_REMOVED lines=8> */
[----:B------:R-:W-:Y:S01]  /*2090*/  ISETP.GT.U32.AND P1, PT, R82, 0x7f, PT ;  /* 0x0000007f5200780c */ /* 0x000fe20003f24070 */
        /* <DEDUP_REMOVED lines=61> */
.L_x_1681:
        /* <DEDUP_REMOVED lines=21> */
[----:B------:R-:W0:Y:S03]  /*25c0*/  LDS.64 R46, [R46] ;  /* 0x000000002e2e7984 */ /* 0x000e260000000a00 */
[----:B------:R-:W-:-:S06]  /*25d0*/  IADD3 R48, R51, R48, RZ ;  /* 0x0000003033307210 */ /* 0x000fcc0007ffe0ff */
        /* <DEDUP_REMOVED lines=38> */
.L_x_1683:
[----:B------:R-:W-:Y:S05]  /*2840*/  BSYNC B0 ;  /* 0x0000000000007941 */ /* 0x000fea0003800000 */
.L_x_1682:
        /* <DEDUP_REMOVED lines=23> */
.L_x_1685:
[----:B------:R-:W-:Y:S05]  /*29c0*/  BSYNC B0 ;  /* 0x0000000000007941 */ /* 0x000fea0003800000 */
.L_x_1684:
        /* <DEDUP_REMOVED lines=17> */
.L_x_1688:
[----:B------:R-:W2:Y:S04]  /*2ae0*/  LD.E.STRONG.GPU R49, desc[UR10][R46.64] ;  /* 0x0000000a2e317980 */ /* 0x000ea8000c10f900 */
[----:B--2---:R-:W-:Y:S01]  /*2af0*/  CCTL.IVALL ;  /* 0x00000000ff00798f */ /* 0x004fe20002000000 */
[----:B------:R-:W-:Y:S05]  /*2b00*/  YIELD ;  /* 0x0000000000007946 */ /* 0x000fea0003800000 */
[----:B-----5:R-:W-:-:S04]  /*2b10*/  LOP3.LUT R49, R49, R48, RZ, 0x3c, !PT ;  /* 0x0000003031317212 */ /* 0x020fc800078e3cff */
[----:B------:R-:W-:-:S13]  /*2b20*/  ISETP.GT.AND P1, PT, R49, -0x1, PT ;  /* 0xffffffff3100780c */ /* 0x000fda0003f24270 */
[----:B------:R-:W-:Y:S05]  /*2b30*/  @P1 BRA `(.L_x_1688) ;  /* 0xfffffffc00e81947 */ /* 0x000fea000383ffff */
.L_x_1687:
[----:B------:R-:W-:Y:S05]  /*2b40*/  WARPSYNC.ALL ;  /* 0x0000000000007948 */ /* 0x000fea0003800000 */
[----:B------:R-:W-:Y:S06]  /*2b50*/  BAR.SYNC.DEFER_BLOCKING 0x0 ;  /* 0x0000000000007b1d */ /* 0x000fec0000010000 */
[----:B------:R-:W-:Y:S05]  /*2b60*/  BRA `(.L_x_1689) ;  /* 0x0000000000647947 */ /* 0x000fea0003800000 */
.L_x_1686:
[----:B0-----:R-:W0:Y:S01]  /*2b70*/  S2R R46, SR_TID.X ;  /* 0x00000000002e7919 */ /* 0x001e220000002100 */
        /* <DEDUP_REMOVED lines=16> */
.L_x_1691:
[----:B------:R-:W2:Y:S04]  /*2c80*/  LD.E.STRONG.GPU R49, desc[UR10][R46.64] ;  /* 0x0000000a2e317980 */ /* 0x000ea8000c10f900 */
[----:B--2---:R-:W-:Y:S01]  /*2c90*/  CCTL.IVALL ;  /* 0x00000000ff00798f */ /* 0x004fe20002000000 */
[----:B------:R-:W-:Y:S05]  /*2ca0*/  YIELD ;  /* 0x0000000000007946 */ /* 0x000fea0003800000 */
[----:B-----5:R-:W-:-:S04]  /*2cb0*/  LOP3.LUT R49, R49, R48, RZ, 0x3c, !PT ;  /* 0x0000003031317212 */ /* 0x020fc800078e3cff */
[----:B------:R-:W-:-:S13]  /*2cc0*/  ISETP.GT.AND P1, PT, R49, -0x1, PT ;  /* 0xffffffff3100780c */ /* 0x000fda0003f24270 */
[----:B------:R-:W-:Y:S05]  /*2cd0*/  @P1 BRA `(.L_x_1691) ;  /* 0xfffffffc00e81947 */ /* 0x000fea000383ffff */
.L_x_1690:
[----:B------:R-:W-:Y:S05]  /*2ce0*/  WARPSYNC.ALL ;  /* 0x0000000000007948 */ /* 0x000fea0003800000 */
[----:B------:R-:W-:Y:S06]  /*2cf0*/  BAR.SYNC.DEFER_BLOCKING 0x0 ;  /* 0x0000000000007b1d */ /* 0x000fec0000010000 */
.L_x_1689:
[----:B0-----:R-:W0:Y:S01]  /*2d00*/  S2R R48, SR_TID.X ;  /* 0x0000000000307919 */ /* 0x001e220000002100 */
[----:B------:R-:W-:Y:S01]  /*2d10*/  BSSY B0, `(.L_x_1692) ;  /* 0x000005f000007945 */ /* 0x000fe20003800000 */
[----:B------:R-:W-:Y:S02]  /*2d20*/  CS2R R46, SRZ ;  /* 0x00000000002e7805 */ /* 0x000fe4000001ff00 */
[----:B0-----:R-:W-:-:S13]  /*2d30*/  ISETP.GT.U32.AND P1, PT, R48, 0xff, PT ;  /* 0x000000ff3000780c */ /* 0x001fda0003f24070 */
[----:B------:R-:W-:Y:S05]  /*2d40*/  @P1 BRA `(.L_x_1693) ;  /* 0x00000004006c1947 */ /* 0x000fea0003800000 */
[----:B------:R0:W-:Y:S01]  /*2d50*/  STL.64 [R1+0x50], R2 ;  /* 0x0000500201007387 */ /* 0x0001e20000100a00 */
[----:B------:R-:W-:Y:S01]  /*2d60*/  ULDC UR5, c[0x0][0x10] ;  /* 0x0000040000057ab9 */ /* 0x000fe20000000800 */
[C---:B------:R-:W-:Y:S01]  /*2d70*/  IMAD.SHL.U32 R47, R48.reuse, 0x10, RZ ;  /* 0x00000010302f7824 */ /* 0x040fe200078e00ff */
[----:B------:R-:W-:Y:S01]  /*2d80*/  UIMAD UR5, UR5, UR4, UR8 ;  /* 0x00000004050572a4 */ /* 0x000fe2000f8e0208 */
[----:B------:R-:W-:-:S03]  /*2d90*/  LOP3.LUT R48, R48, 0x7, RZ, 0xc0, !PT ;  /* 0x0000000730307812 */ /* 0x000fc600078ec0ff */
[----:B------:R-:W-:Y:S02]  /*2da0*/  LOP3.LUT R47, R47, 0x7fffff80, RZ, 0xc0, !PT ;  /* 0x7fffff802f2f7812 */ /* 0x000fe400078ec0ff */
        /* <DEDUP_REMOVED lines=31> */
[----:B------:R-:W-:-:S03]  /*2fa0*/  FADD.FTZ R47, R47, R57 ;  /* 0x000000392f2f7221 */ /* 0x000fc60000010000 */
[----:B------:R-:W-:Y:S01]  /*2fb0*/  FADD.FTZ R52, R52, R54 ;  /* 0x0000003634347221 */ /* 0x000fe20000010000 */
[----:B------:R-:W-:Y:S01]  /*2fc0*/  FADD.FTZ R55, R55, R47 ;  /* 0x0000002f37377221 */ /* 0x000fe20000010000 */
[----:B------:R-:W-:-:S03]  /*2fd0*/  IADD3 R54, R56, 0x70, RZ ;  /* 0x0000007038367810 */ /* 0x000fc60007ffe0ff */
[----:B------:R-:W-:Y:S02]  /*2fe0*/  FADD.FTZ R53, R53, R55 ;  /* 0x0000003735357221 */ /* 0x000fe40000010000 */
[----:B------:R-:W-:Y:S01]  /*2ff0*/  IMAD.WIDE.U32 R54, R54, 0x4, R2 ;  /* 0x0000000436367825 */ /* 0x000fe200078e0002 */
[----:B------:R-:W-:-:S05]  /*3000*/  IADD3 R46, R56, 0xa0, RZ ;  /* 0x000000a0382e7810 */ /* 0x000fca0007ffe0ff */
        /* <DEDUP_REMOVED lines=15> */
[C---:B------:R-:W-:Y:S02]  /*3100*/  IADD3 R57, R56.reuse, 0xe0, RZ ;  /* 0x000000e038397810 */ /* 0x040fe40007ffe0ff */
[----:B------:R-:W-:-:S05]  /*3110*/  IADD3 R54, R56, 0xf0, RZ ;  /* 0x000000f038367810 */ /* 0x000fca0007ffe0ff */
        /* <DEDUP_REMOVED lines=8> */
[----:B------:R-:W-:Y:S01]  /*31a0*/  FADD.FTZ R82, R51, R49 ;  /* 0x0000003133527221 */ /* 0x000fe20000010000 */
[----:B------:R-:W-:Y:S01]  /*31b0*/  FADD.FTZ R46, R46, R48 ;  /* 0x000000302e2e7221 */ /* 0x000fe20000010000 */
[----:B------:R-:W-:Y:S01]  /*31c0*/  IADD3 R48, R56, 0xd0, RZ ;  /* 0x000000d038307810 */ /* 0x000fe20007ffe0ff */
[--C-:B------:R-:W-:Y:S01]  /*31d0*/  IMAD.WIDE.U32 R50, R50, 0x4, R2.reuse ;  /* 0x0000000432327825 */ /* 0x100fe200078e0002 */
[----:B------:R-:W2:Y:S03]  /*31e0*/  LDG.E.64 R52, desc[UR10][R52.64] ;  /* 0x0000000a34347981 */ /* 0x000ea6000c1e1b00 */
[--C-:B------:R-:W-:Y:S02]  /*31f0*/  IMAD.WIDE.U32 R48, R48, 0x4, R2.reuse ;  /* 0x0000000430307825 */ /* 0x100fe400078e0002 */
[----:B------:R-:W3:Y:S02]  /*3200*/  LDG.E.64 R50, desc[UR10][R50.64] ;  /* 0x0000000a32327981 */ /* 0x000ee4000c1e1b00 */
[----:B------:R-:W-:-:S02]  /*3210*/  IMAD.WIDE.U32 R56, R57, 0x4, R2 ;  /* 0x0000000439387825 */ /* 0x000fc400078e0002 */
        /* <DEDUP_REMOVED lines=13> */
[----:B0-----:R-:W-:-:S07]  /*32f0*/  FADD.FTZ R47, R55, R47 ;  /* 0x0000002f372f7221 */ /* 0x001fce0000010000 */
.L_x_1693:
[----:B------:R-:W-:Y:S05]  /*3300*/  BSYNC B0 ;  /* 0x0000000000007941 */ /* 0x000fea0003800000 */
.L_x_1692:
        /* <DEDUP_REMOVED lines=24> */
.L_x_1695:
[----:B------:R-:W-:Y:S05]  /*3490*/  BSYNC B0 ;  /* 0x0000000000007941 */ /* 0x000fea0003800000 */
.L_x_1694:
[----:B0-----:R-:W2:Y:S04]  /*34a0*/  LDL R46, [R1+0x38] ;  /* 0x00003800012e7983 */ /* 0x001ea80000100800 */
[----:B------:R-:W3:Y:S01]  /*34b0*/  LDL R49, [R1+0x3c] ;  /* 0x00003c0001317983 */ /* 0x000ee20000100800 */
[----:B------:R-:W0:Y:S01]  /*34c0*/  S2UR UR14, SR_CgaCtaId ;  /* 0x00000000000e79c3 */ /* 0x000e220000008800 */
[----:B------:R-:W-:Y:S02]  /*34d0*/  UMOV UR5, 0x400 ;  /* 0x0000040000057882 */ /* 0x000fe40000000000 */
[----:B------:R-:W-:Y:S01]  /*34e0*/  UIADD3 UR5, UR5, 0x4100, URZ ;  /* 0x0000410005057890 */ /* 0x000fe2000fffe03f */
[----:B------:R-:W4:Y:S03]  /*34f0*/  LDL.LU R50, [R1] ;  /* 0x0000000001327983 */ /* 0x000f260000300800 */
[----:B0-----:R-:W-:-:S03]  /*3500*/  ULEA UR5, UR14, UR5, 0x18 ;  /* 0x000000050e057291 */ /* 0x001fc6000f8ec03f */
[----:B------:R-:W-:Y:S01]  /*3510*/  ULDC.64 UR14, c[0x0][0x210] ;  /* 0x00008400000e7ab9 */ /* 0x000fe20000000a00 */
[----:B------:R-:W-:Y:S02]  /*3520*/  BAR.SYNC.DEFER_BLOCKING 0x0 ;  /* 0x0000000000007b1d */ /* 0x000fe40000010000 */
[----:B--2---:R-:W-:-:S06]  /*3530*/  LEA R46, R46, UR5, 0x3 ;  /* 0x000000052e2e7c11 */ /* 0x004fcc000f8e18ff */
[----:B------:R-:W0:Y:S02]  /*3540*/  LDS.64 R46, [R46] ;  /* 0x000000002e2e7984 */ /* 0x000e240000000a00 */
[C-C-:B0-----:R-:W-:Y:S01]  /*3550*/  FFMA.FTZ R6, R0.reuse, R6, -R46.reuse ;  /* 0x0000000600067223 */ /* 0x141fe2000001082e */
[--C-:B------:R-:W-:Y:S01]  /*3560*/  FFMA.FTZ R8, R0, R8, -R46.reuse ;  /* 0x0000000800087223 */ /* 0x100fe2000001082e */
[C-C-:B-----5:R-:W-:Y:S01]  /*3570*/  FFMA.FTZ R9, R3.reuse, R9, -R46.reuse ;  /* 0x0000000903097223 */ /* 0x160fe2000001082e */
[----:B------:R-:W-:Y:S01]  /*3580*/  FFMA.FTZ R7, R3, R7, -R46 ;  /* 0x0000000703077223 */ /* 0x000fe2000001082e */
[-C--:B------:R-:W-:Y:S01]  /*3590*/  FFMA.FTZ R6, -R90, R47.reuse, R6 ;  /* 0x0000002f5a067223 */ /* 0x080fe20000010106 */
[-C--:B------:R-:W-:Y:S01]  /*35a0*/  FFMA.FTZ R91, -R91, R47.reuse, R8 ;  /* 0x0000002f5b5b7223 */ /* 0x080fe20000010108 */
[-C--:B------:R-:W-:Y:S01]  /*35b0*/  FFMA.FTZ R88, -R88, R47.reuse, R9 ;  /* 0x0000002f58587223 */ /* 0x080fe20000010109 */
[----:B------:R-:W-:Y:S01]  /*35c0*/  FFMA.FTZ R7, -R89, R47, R7 ;  /* 0x0000002f59077223 */ /* 0x000fe20000010107 */
[----:B------:R-:W-:Y:S01]  /*35d0*/  FMUL.FTZ R48, R5, R6 ;  /* 0x0000000605307220 */ /* 0x000fe20000410000 */
[----:B---3--:R-:W-:-:S02]  /*35e0*/  LEA R6, R49, UR5, 0x3 ;  /* 0x0000000531067c11 */ /* 0x008fc4000f8e18ff */
[----:B------:R-:W2:Y:S01]  /*35f0*/  LDL.LU R49, [R1+0x34] ;  /* 0x0000340001317983 */ /* 0x000ea20000300800 */
[----:B----4-:R-:W-:Y:S01]  /*3600*/  IADD3 R8, P1, R50, UR14, RZ ;  /* 0x0000000e32087c10 */ /* 0x010fe2000ff3e0ff */
[----:B------:R-:W-:Y:S02]  /*3610*/  FMUL.FTZ R7, R5, R7 ;  /* 0x0000000705077220 */ /* 0x000fe40000410000 */
[----:B------:R-:W3:Y:S03]  /*3620*/  LDL.LU R54, [R1+0x2c] ;  /* 0x00002c0001367983 */ /* 0x000ee60000300800 */
[----:B------:R-:W-:Y:S01]  /*3630*/  F2FP.F16.F32.PACK_AB R48, R7, R48 ;  /* 0x000000300730723e */ /* 0x000fe200000000ff */
[----:B------:R-:W4:Y:S04]  /*3640*/  LDL.LU R53, [R1+0x30] ;  /* 0x0000300001357983 */ /* 0x000f280000300800 */
[----:B------:R-:W4:Y:S04]  /*3650*/  LDL.LU R51, [R1+0x24] ;  /* 0x0000240001337983 */ /* 0x000f280000300800 */
[----:B------:R-:W0:Y:S01]  /*3660*/  LDS.64 R6, [R6] ;  /* 0x0000000006067984 */ /* 0x000e220000000a00 */
[C-C-:B------:R-:W-:Y:S01]  /*3670*/  FFMA.FTZ R23, R3.reuse, R23, -R46.reuse ;  /* 0x0000001703177223 */ /* 0x140fe2000001082e */
[C-C-:B------:R-:W-:Y:S01]  /*3680*/  FFMA.FTZ R19, R0.reuse, R19, -R46.reuse ;  /* 0x0000001300137223 */ /* 0x140fe2000001082e */
[C-C-:B------:R-:W-:Y:S01]  /*3690*/  FFMA.FTZ R18, R3.reuse, R18, -R46.reuse ;  /* 0x0000001203127223 */ /* 0x140fe2000001082e */
[C-C-:B------:R-:W-:Y:S01]  /*36a0*/  FFMA.FTZ R25, R0.reuse, R25, -R46.reuse ;  /* 0x0000001900197223 */ /* 0x140fe2000001082e */
[C-C-:B------:R-:W-:Y:S01]  /*36b0*/  FFMA.FTZ R27, R3.reuse, R27, -R46.reuse ;  /* 0x0000001b031b7223 */ /* 0x140fe2000001082e */
[--C-:B------:R-:W-:Y:S01]  /*36c0*/  FFMA.FTZ R29, R0, R29, -R46.reuse ;  /* 0x0000001d001d7223 */ /* 0x100fe2000001082e */
[----:B------:R-:W-:Y:S01]  /*36d0*/  FFMA.FTZ R31, R3, R31, -R46 ;  /* 0x0000001f031f7223 */ /* 0x000fe2000001082e */
[----:B--2---:R-:W-:-:S02]  /*36e0*/  IADD3.X R9, R49, UR15, RZ, P1, !PT ;  /* 0x0000000f31097c10 */ /* 0x004fc40008ffe4ff */
[----:B------:R-:W2:Y:S01]  /*36f0*/  LDL.LU R49, [R1+0x28] ;  /* 0x0000280001317983 */ /* 0x000ea20000300800 */
[----:B0-----:R-:W-:-:S04]  /*3700*/  FFMA.FTZ R16, R2, R16, -R6 ;  /* 0x0000001002107223 */ /* 0x001fc80000010806 */
[----:B------:R-:W-:Y:S01]  /*3710*/  FFMA.FTZ R79, -R79, R7, R16 ;  /* 0x000000074f4f7223 */ /* 0x000fe20000010110 */
[----:B------:R-:W-:Y:S01]  /*3720*/  FFMA.FTZ R16, -R75, R47, R23 ;  /* 0x0000002f4b107223 */ /* 0x000fe20000010117 */
[----:B------:R-:W-:Y:S01]  /*3730*/  FFMA.FTZ R17, R4, R17, -R6 ;  /* 0x0000001104117223 */ /* 0x000fe20000010806 */
[----:B------:R-:W-:Y:S01]  /*3740*/  FFMA.FTZ R80, -R80, R47, R19 ;  /* 0x0000002f50507223 */ /* 0x000fe20000010113 */
[C-C-:B------:R-:W-:Y:S01]  /*3750*/  FFMA.FTZ R10, R0.reuse, R10, -R46.reuse ;  /* 0x0000000a000a7223 */ /* 0x140fe2000001082e */
[----:B------:R-:W-:Y:S01]  /*3760*/  FMUL.FTZ R19, R5, R16 ;  /* 0x0000001005137220 */ /* 0x000fe20000410000 */
[C-C-:B------:R-:W-:Y:S01]  /*3770*/  FFMA.FTZ R11, R3.reuse, R11, -R46.reuse ;  /* 0x0000000b030b7223 */ /* 0x140fe2000001082e */
[C-C-:B------:R-:W-:Y:S01]  /*3780*/  FFMA.FTZ R12, R0.reuse, R12, -R46.reuse ;  /* 0x0000000c000c7223 */ /* 0x140fe2000001082e */
[--C-:B------:R-:W-:Y:S01]  /*3790*/  FFMA.FTZ R13, R3, R13, -R46.reuse ;  /* 0x0000000d030d7223 */ /* 0x100fe2000001082e */
[----:B------:R-:W-:Y:S01]  /*37a0*/  FFMA.FTZ R14, R0, R14, -R46 ;  /* 0x0000000e000e7223 */ /* 0x000fe2000001082e */
[----:B------:R-:W-:Y:S01]  /*37b0*/  PRMT R16, R48, 0x7632, R16 ;  /* 0x0000763230107816 */ /* 0x000fe20000000010 */
[-C--:B------:R-:W-:Y:S01]  /*37c0*/  FFMA.FTZ R18, -R81, R47.reuse, R18 ;  /* 0x0000002f51127223 */ /* 0x080fe20000010112 */
[-C--:B------:R-:W-:Y:S01]  /*37d0*/  FFMA.FTZ R74, -R74, R47.reuse, R25 ;  /* 0x0000002f4a4a7223 */ /* 0x080fe20000010119 */
[-C--:B------:R-:W-:Y:S01]  /*37e0*/  FFMA.FTZ R46, -R71, R47.reuse, R27 ;  /* 0x0000002f472e7223 */ /* 0x080fe2000001011b */
[-C--:B------:R-:W-:Y:S01]  /*37f0*/  FFMA.FTZ R50, -R69, R47.reuse, R29 ;  /* 0x0000002f45327223 */ /* 0x080fe2000001011d */
[----:B------:R-:W-:Y:S01]  /*3800*/  FFMA.FTZ R52, -R67, R47, R31 ;  /* 0x0000002f43347223 */ /* 0x000fe2000001011f */
[--C-:B------:R-:W-:Y:S01]  /*3810*/  FFMA.FTZ R22, R2, R22, -R6.reuse ;  /* 0x0000001602167223 */ /* 0x100fe20000010806 */
[----:B------:R-:W-:Y:S01]  /*3820*/  FFMA.FTZ R78, -R78, R7, R17 ;  /* 0x000000074e4e7223 */ /* 0x000fe20000010111 */
        /* <DEDUP_REMOVED lines=13> */
[----:B------:R-:W-:Y:S01]  /*3900*/  FMUL.FTZ R17, R5, R18 ;  /* 0x0000001205117220 */ /* 0x000fe20000410000 */
[----:B------:R0:W-:Y:S01]  /*3910*/  STG.E.U16 desc[UR10][R8.64+0x2], R16 ;  /* 0x0000021008007986 */ /* 0x0001e2000c10150a */
        /* <DEDUP_REMOVED lines=11> */
[----:B------:R-:W-:Y:S01]  /*39d0*/  FMUL.FTZ R78, R15, R78 ;  /* 0x0000004e0f4e7220 */ /* 0x000fe20000410000 */
[-C--:B------:R-:W-:Y:S01]  /*39e0*/  FFMA.FTZ R18, -R62, R7.reuse, R35 ;  /* 0x000000073e127223 */ /* 0x080fe20000010123 */
[-C--:B------:R-:W-:Y:S01]  /*39f0*/  FFMA.FTZ R36, -R61, R7.reuse, R36 ;  /* 0x000000073d247223 */ /* 0x080fe20000010124 */
[-C--:B0-----:R-:W-:Y:S01]  /*3a00*/  FFMA.FTZ R16, -R60, R7.reuse, R37 ;  /* 0x000000073c107223 */ /* 0x081fe20000010125 */
[----:B------:R-:W-:Y:S01]  /*3a10*/  FFMA.FTZ R6, -R59, R7, R6 ;  /* 0x000000073b067223 */ /* 0x000fe20000010106 */
[-C--:B------:R-:W-:Y:S01]  /*3a20*/  FFMA.FTZ R10, -R87, R47.reuse, R10 ;  /* 0x0000002f570a7223 */ /* 0x080fe2000001010a */
[-C--:B------:R-:W-:Y:S01]  /*3a30*/  FFMA.FTZ R11, -R86, R47.reuse, R11 ;  /* 0x0000002f560b7223 */ /* 0x080fe2000001010b */
[-C--:B------:R-:W-:Y:S01]  /*3a40*/  FFMA.FTZ R12, -R85, R47.reuse, R12 ;  /* 0x0000002f550c7223 */ /* 0x080fe2000001010c */
[-C--:B------:R-:W-:Y:S01]  /*3a50*/  FFMA.FTZ R13, -R84, R47.reuse, R13 ;  /* 0x0000002f540d7223 */ /* 0x080fe2000001010d */
[----:B------:R-:W-:Y:S01]  /*3a60*/  FFMA.FTZ R14, -R83, R47, R14 ;  /* 0x0000002f530e7223 */ /* 0x000fe2000001010e */
[C---:B------:R-:W-:Y:S01]  /*3a70*/  FMUL.FTZ R91, R5.reuse, R91 ;  /* 0x0000005b055b7220 */ /* 0x040fe20000410000 */
[----:B------:R-:W-:Y:S01]  /*3a80*/  FMUL.FTZ R88, R5, R88 ;  /* 0x0000005805587220 */ /* 0x000fe20000410000 */
        /* <DEDUP_REMOVED lines=14> */
[----:B------:R-:W-:Y:S01]  /*3b70*/  F2FP.F16.F32.PACK_AB R79, R78, R79 ;  /* 0x0000004f4e4f723e */ /* 0x000fe200000000ff */
[----:B------:R-:W-:Y:S01]  /*3b80*/  FMUL.FTZ R15, R15, R6 ;  /* 0x000000060f0f7220 */ /* 0x000fe20000410000 */
[----:B---3--:R-:W-:Y:S01]  /*3b90*/  IADD3 R6, P1, R54, UR14, RZ ;  /* 0x0000000e36067c10 */ /* 0x008fe2000ff3e0ff */
[----:B------:R-:W3:Y:S01]  /*3ba0*/  LDL.LU R36, [R1+0x20] ;  /* 0x0000200001247983 */ /* 0x000ee20000300800 */
[----:B------:R-:W-:-:S02]  /*3bb0*/  F2FP.F16.F32.PACK_AB R88, R88, R91 ;  /* 0x0000005b5858723e */ /* 0x000fc400000000ff */
[----:B------:R-:W-:Y:S01]  /*3bc0*/  PRMT R30, R79, 0x7632, R30 ;  /* 0x000076324f1e7816 */ /* 0x000fe2000000001e */
[----:B------:R-:W3:Y:S01]  /*3bd0*/  LDL.LU R35, [R1+0x14] ;  /* 0x0000140001237983 */ /* 0x000ee20000300800 */
[----:B------:R-:W-:Y:S02]  /*3be0*/  F2FP.F16.F32.PACK_AB R21, R21, R20 ;  /* 0x000000141515723e */ /* 0x000fe400000000ff */
[----:B----4-:R-:W-:Y:S01]  /*3bf0*/  IADD3.X R7, R53, UR15, RZ, P1, !PT ;  /* 0x0000000f35077c10 */ /* 0x010fe20008ffe4ff */
[----:B------:R-:W4:Y:S01]  /*3c00*/  LDL.LU R34, [R1+0x18] ;  /* 0x0000180001227983 */ /* 0x000f220000300800 */
[----:B------:R-:W-:Y:S02]  /*3c10*/  PRMT R32, R88, 0x7632, R32 ;  /* 0x0000763258207816 */ /* 0x000fe40000000020 */
[----:B------:R-:W-:Y:S02]  /*3c20*/  IADD3 R20, P1, R51, UR14, RZ ;  /* 0x0000000e33147c10 */ /* 0x000fe4000ff3e0ff */
[----:B------:R-:W-:Y:S01]  /*3c30*/  F2FP.F16.F32.PACK_AB R28, R33, R28 ;  /* 0x0000001c211c723e */ /* 0x000fe200000000ff */
[----:B------:R-:W-:Y:S04]  /*3c40*/  STG.E.U16 desc[UR10][R8.64], R48 ;  /* 0x0000003008007986 */ /* 0x000fe8000c10150a */
[----:B------:R-:W4:Y:S04]  /*3c50*/  LDL.LU R33, [R1+0xc] ;  /* 0x00000c0001217983 */ /* 0x000f280000300800 */
[----:B------:R-:W-:Y:S04]  /*3c60*/  STG.E.U16 desc[UR10][R8.64+0x4], R79 ;  /* 0x0000044f08007986 */ /* 0x000fe8000c10150a */
[----:B------:R0:W-:Y:S04]  /*3c70*/  STG.E.U16 desc[UR10][R8.64+0x6], R30 ;  /* 0x0000061e08007986 */ /* 0x0001e8000c10150a */
[----:B------:R-:W-:Y:S04]  /*3c80*/  STG.E.U16 desc[UR10][R6.64+0x4], R21 ;  /* 0x0000041506007986 */ /* 0x000fe8000c10150a */
[----:B------:R1:W-:Y:S01]  /*3c90*/  STG.E.U16 desc[UR10][R6.64+0x2], R32 ;  /* 0x0000022006007986 */ /* 0x0003e2000c10150a */
[----:B0-----:R-:W-:-:S03]  /*3ca0*/  PRMT R9, R21, 0x7632, R9 ;  /* 0x0000763215097816 */ /* 0x001fc60000000009 */
[----:B------:R-:W-:Y:S04]  /*3cb0*/  STG.E.U16 desc[UR10][R6.64], R88 ;  /* 0x0000005806007986 */ /* 0x000fe8000c10150a */
[----:B------:R0:W-:Y:S04]  /*3cc0*/  STG.E.U16 desc[UR10][R6.64+0x6], R9 ;  /* 0x0000060906007986 */ /* 0x0001e8000c10150a */
[----:B-1----:R-:W4:Y:S04]  /*3cd0*/  LDL.LU R32, [R1+0x10] ;  /* 0x0000100001207983 */ /* 0x002f280000300800 */
[----:B------:R-:W4:Y:S01]  /*3ce0*/  LDL.LU R30, [R1+0x4] ;  /* 0x00000400011e7983 */ /* 0x000f220000300800 */
[----:B0-----:R-:W-:-:S02]  /*3cf0*/  PRMT R7, R28, 0x7632, R7 ;  /* 0x000076321c077816 */ /* 0x001fc40000000007 */
[----:B--2---:R-:W-:-:S05]  /*3d00*/  IADD3.X R21, R49, UR15, RZ, P1, !PT ;  /* 0x0000000f31157c10 */ /* 0x004fca0008ffe4ff */
[----:B------:R0:W-:Y:S04]  /*3d10*/  STG.E.U16 desc[UR10][R20.64+0x4], R28 ;  /* 0x0000041c14007986 */ /* 0x0001e8000c10150a */
[----:B0-----:R-:W2:Y:S01]  /*3d20*/  LDL.LU R28, [R1+0x8] ;  /* 0x00000800011c7983 */ /* 0x001ea20000300800 */
[C---:B------:R-:W-:Y:S01]  /*3d30*/  FMUL.FTZ R10, R5.reuse, R10 ;  /* 0x0000000a050a7220 */ /* 0x040fe20000410000 */
[C---:B------:R-:W-:Y:S01]  /*3d40*/  FMUL.FTZ R11, R5.reuse, R11 ;  /* 0x0000000b050b7220 */ /* 0x040fe20000410000 */
[C---:B------:R-:W-:Y:S01]  /*3d50*/  FMUL.FTZ R12, R5.reuse, R12 ;  /* 0x0000000c050c7220 */ /* 0x040fe20000410000 */
[----:B------:R-:W-:-:S03]  /*3d60*/  FMUL.FTZ R13, R5, R13 ;  /* 0x0000000d050d7220 */ /* 0x000fc60000410000 */
[----:B------:R-:W-:Y:S01]  /*3d70*/  F2FP.F16.F32.PACK_AB R10, R11, R10 ;  /* 0x0000000a0b0a723e */ /* 0x000fe200000000ff */
[----:B------:R-:W-:Y:S01]  /*3d80*/  FMUL.FTZ R14, R5, R14 ;  /* 0x0000000e050e7220 */ /* 0x000fe20000410000 */
[----:B------:R-:W-:Y:S02]  /*3d90*/  F2FP.F16.F32.PACK_AB R12, R13, R12 ;  /* 0x0000000c0d0c723e */ /* 0x000fe400000000ff */
[----:B------:R-:W-:Y:S02]  /*3da0*/  PRMT R11, R10, 0x7632, R11 ;  /* 0x000076320a0b7816 */ /* 0x000fe4000000000b */
[----:B------:R-:W-:Y:S02]  /*3db0*/  F2FP.F16.F32.PACK_AB R26, R31, R26 ;  /* 0x0000001a1f1a723e */ /* 0x000fe400000000ff */
[----:B------:R-:W-:Y:S01]  /*3dc0*/  PRMT R13, R12, 0x7632, R13 ;  /* 0x000076320c0d7816 */ /* 0x000fe2000000000d */
[----:B------:R0:W-:Y:S01]  /*3dd0*/  STG.E.U16 desc[UR10][R20.64+0x2], R11 ;  /* 0x0000020b14007986 */ /* 0x0001e2000c10150a */
[----:B------:R-:W-:Y:S01]  /*3de0*/  F2FP.F16.F32.PACK_AB R14, R17, R14 ;  /* 0x0000000e110e723e */ /* 0x000fe200000000ff */
[----:B------:R-:W-:Y:S01]  /*3df0*/  FMUL.FTZ R80, R5, R80 ;  /* 0x0000005005507220 */ /* 0x000fe20000410000 */
[----:B------:R-:W-:Y:S01]  /*3e00*/  F2FP.F16.F32.PACK_AB R24, R29, R24 ;  /* 0x000000181d18723e */ /* 0x000fe200000000ff */
[----:B------:R4:W-:Y:S01]  /*3e10*/  STG.E.U16 desc[UR10][R20.64+0x6], R7 ;  /* 0x0000060714007986 */ /* 0x0009e2000c10150a */
[----:B------:R-:W-:-:S03]  /*3e20*/  PRMT R17, R14, 0x7632, R17 ;  /* 0x000076320e117816 */ /* 0x000fc60000000011 */
[----:B------:R1:W-:Y:S01]  /*3e30*/  STG.E.U16 desc[UR10][R20.64], R10 ;  /* 0x0000000a14007986 */ /* 0x0003e2000c10150a */
[----:B0-----:R-:W-:Y:S01]  /*3e40*/  PRMT R11, R26, 0x7632, R11 ;  /* 0x000076321a0b7816 */ /* 0x001fe2000000000b */
[----:B------:R-:W-:Y:S01]  /*3e50*/  FMUL.FTZ R74, R5, R74 ;  /* 0x0000004a054a7220 */ /* 0x000fe20000410000 */
[----:B------:R-:W-:Y:S02]  /*3e60*/  F2FP.F16.F32.PACK_AB R19, R19, R80 ;  /* 0x000000501313723e */ /* 0x000fe400000000ff */
[----:B------:R-:W-:Y:S01]  /*3e70*/  IADD3 R8, P1, R47, UR14, RZ ;  /* 0x0000000e2f087c10 */ /* 0x000fe2000ff3e0ff */
[----:B------:R-:W-:Y:S01]  /*3e80*/  FMUL.FTZ R23, R5, R46 ;  /* 0x0000002e05177220 */ /* 0x000fe20000410000 */
[----:B------:R-:W-:Y:S01]  /*3e90*/  F2FP.F16.F32.PACK_AB R22, R27, R22 ;  /* 0x000000161b16723e */ /* 0x000fe200000000ff */
[C---:B------:R-:W-:Y:S01]  /*3ea0*/  FMUL.FTZ R50, R5.reuse, R50 ;  /* 0x0000003205327220 */ /* 0x040fe20000410000 */
[----:B------:R-:W-:Y:S01]  /*3eb0*/  FMUL.FTZ R5, R5, R52 ;  /* 0x0000003405057220 */ /* 0x000fe20000410000 */
[----:B---3--:R-:W-:-:S02]  /*3ec0*/  IADD3.X R9, R36, UR15, RZ, P1, !PT ;  /* 0x0000000f24097c10 */ /* 0x008fc40008ffe4ff */
[----:B------:R-:W-:-:S03]  /*3ed0*/  IADD3 R6, P1, R35, UR14, RZ ;  /* 0x0000000e23067c10 */ /* 0x000fc6000ff3e0ff */
[----:B------:R0:W-:Y:S01]  /*3ee0*/  STG.E.U16 desc[UR10][R8.64], R12 ;  /* 0x0000000c08007986 */ /* 0x0001e2000c10150a */
[----:B----4-:R-:W-:-:S03]  /*3ef0*/  IADD3.X R7, R34, UR15, RZ, P1, !PT ;  /* 0x0000000f22077c10 */ /* 0x010fc60008ffe4ff */
[----:B------:R-:W-:Y:S04]  /*3f00*/  STG.E.U16 desc[UR10][R8.64+0x2], R13 ;  /* 0x0000020d08007986 */ /* 0x000fe8000c10150a */
[----:B------:R-:W-:Y:S04]  /*3f10*/  STG.E.U16 desc[UR10][R8.64+0x4], R26 ;  /* 0x0000041a08007986 */ /* 0x000fe8000c10150a */
[----:B------:R3:W-:Y:S01]  /*3f20*/  STG.E.U16 desc[UR10][R8.64+0x6], R11 ;  /* 0x0000060b08007986 */ /* 0x0007e2000c10150a */
[----:B-1----:R-:W-:Y:S02]  /*3f30*/  IADD3 R10, P1, R33, UR14, RZ ;  /* 0x0000000e210a7c10 */ /* 0x002fe4000ff3e0ff */
[----:B0-----:R-:W-:Y:S01]  /*3f40*/  PRMT R12, R19, 0x7632, R12 ;  /* 0x00007632130c7816 */ /* 0x001fe2000000000c */
[----:B------:R-:W-:Y:S01]  /*3f50*/  STG.E.U16 desc[UR10][R6.64], R14 ;  /* 0x0000000e06007986 */ /* 0x000fe2000c10150a */
[----:B---3--:R-:W-:-:S03]  /*3f60*/  PRMT R9, R24, 0x7632, R9 ;  /* 0x0000763218097816 */ /* 0x008fc60000000009 */
[----:B------:R-:W-:Y:S01]  /*3f70*/  STG.E.U16 desc[UR10][R6.64+0x2], R17 ;  /* 0x0000021106007986 */ /* 0x000fe2000c10150a */
[----:B------:R-:W-:-:S03]  /*3f80*/  F2FP.F16.F32.PACK_AB R23, R23, R74 ;  /* 0x0000004a1717723e */ /* 0x000fc600000000ff */
[----:B------:R-:W-:Y:S01]  /*3f90*/  STG.E.U16 desc[UR10][R6.64+0x4], R24 ;  /* 0x0000041806007986 */ /* 0x000fe2000c10150a */
[----:B------:R-:W-:-:S03]  /*3fa0*/  F2FP.F16.F32.PACK_AB R18, R25, R18 ;  /* 0x000000121912723e */ /* 0x000fc600000000ff */
[----:B------:R0:W-:Y:S01]  /*3fb0*/  STG.E.U16 desc[UR10][R6.64+0x6], R9 ;  /* 0x0000060906007986 */ /* 0x0001e2000c10150a */
[----:B------:R-:W-:Y:S02]  /*3fc0*/  F2FP.F16.F32.PACK_AB R5, R5, R50 ;  /* 0x000000320505723e */ /* 0x000fe400000000ff */
[----:B------:R-:W-:Y:S02]  /*3fd0*/  F2FP.F16.F32.PACK_AB R15, R15, R16 ;  /* 0x000000100f0f723e */ /* 0x000fe400000000ff */
[----:B------:R-:W-:Y:S02]  /*3fe0*/  IADD3.X R11, R32, UR15, RZ, P1, !PT ;  /* 0x0000000f200b7c10 */ /* 0x000fe40008ffe4ff */
[----:B------:R-:W-:Y:S02]  /*3ff0*/  IADD3 R8, P1, R30, UR14, RZ ;  /* 0x0000000e1e087c10 */ /* 0x000fe4000ff3e0ff */
[----:B0-----:R-:W-:Y:S01]  /*4000*/  PRMT R7, R22, 0x7632, R7 ;  /* 0x0000763216077816 */ /* 0x001fe20000000007 */
[----:B------:R-:W-:Y:S01]  /*4010*/  STG.E.U16 desc[UR10][R10.64], R19 ;  /* 0x000000130a007986 */ /* 0x000fe2000c10150a */
[----:B------:R-:W-:-:S03]  /*4020*/  PRMT R6, R23, 0x7632, R6 ;  /* 0x0000763217067816 */ /* 0x000fc60000000006 */
[----:B------:R-:W-:Y:S01]  /*4030*/  STG.E.U16 desc[UR10][R10.64+0x2], R12 ;  /* 0x0000020c0a007986 */ /* 0x000fe2000c10150a */
[----:B------:R-:W-:-:S03]  /*4040*/  PRMT R46, R5, 0x7632, R46 ;  /* 0x00007632052e7816 */ /* 0x000fc6000000002e */
[----:B------:R-:W-:Y:S04]  /*4050*/  STG.E.U16 desc[UR10][R10.64+0x4], R22 ;  /* 0x000004160a007986 */ /* 0x000fe8000c10150a */
[----:B------:R0:W-:Y:S02]  /*4060*/  STG.E.U16 desc[UR10][R10.64+0x6], R7 ;  /* 0x000006070a007986 */ /* 0x0001e4000c10150a */
[----:B0-----:R-:W-:Y:S02]  /*4070*/  PRMT R11, R18, 0x7632, R11 ;  /* 0x00007632120b7816 */ /* 0x001fe4000000000b */
[----:B------:R-:W-:Y:S01]  /*4080*/  PRMT R7, R15, 0x7632, R7 ;  /* 0x000076320f077816 */ /* 0x000fe20000000007 */
[----:B------:R-:W-:Y:S01]  /*4090*/  UMOV UR5, UR9 ;  /* 0x0000000900057c82 */ /* 0x000fe20008000000 */
[----:B------:R-:W-:Y:S01]  /*40a0*/  ULOP3.LUT UR4, UR4, 0x1, URZ, 0x3c, !UPT ;  /* 0x0000000104047892 */ /* 0x000fe2000f8e3c3f */
[----:B------:R-:W-:Y:S01]  /*40b0*/  UMOV UR9, UR7 ;  /* 0x0000000700097c82 */ /* 0x000fe20008000000 */
[----:B--2---:R-:W-:-:S02]  /*40c0*/  IADD3.X R9, R28, UR15, RZ, P1, !PT ;  /* 0x0000000f1c097c10 */ /* 0x004fc40008ffe4ff */
[----:B------:R-:W-:-:S04]  /*40d0*/  IADD3 R92, P1, R92, UR14, RZ ;  /* 0x0000000e5c5c7c10 */ /* 0x000fc8000ff3e0ff */
[----:B------:R-:W-:Y:S01]  /*40e0*/  IADD3.X R93, R93, UR15, RZ, P1, !PT ;  /* 0x0000000f5d5d7c10 */ /* 0x000fe20008ffe4ff */
        /* <DEDUP_REMOVED lines=9> */
.L_x_1680:
        /* <DEDUP_REMOVED lines=31> */
[----:B-1----:R-:W-:Y:S02]  /*4370*/  SHF.L.U32 R5, R36, 0x1, RZ ;  /* 0x0000000124057819 */ /* 0x002fe400000006ff */
        /* <DEDUP_REMOVED lines=15> */
[----:B------:R-:W-:-:S02]  /*4470*/  IADD3 RZ, P0, R3, R4, RZ ;  /* 0x0000000403ff7210 */ /* 0x000fc40007f1e0ff */
[----:B------:R-:W-:Y:S02]  /*4480*/  IADD3 R8, R2, UR8, RZ ;  /* 0x0000000802087c10 */ /* 0x000fe4000fffe0ff */
[C---:B------:R-:W-:Y:S02]  /*4490*/  LOP3.LUT R5, R40.reuse, R43, RZ, 0x3c, !PT ;  /* 0x0000002b28057212 */ /* 0x040fe400078e3cff */
[----:B------:R-:W-:Y:S02]  /*44a0*/  VIMNMX.U32 R42, R40, 0x20, !PT ;  /* 0x00000020282a7848 */ /* 0x000fe40007fe0000 */
[----:B------:R-:W-:Y:S01]  /*44b0*/  LEA R46, R5, R8, 0x2 ;  /* 0x00000008052e7211 */ /* 0x000fe200078e10ff */
[----:B------:R-:W-:Y:S01]  /*44c0*/  IMAD.WIDE.U32.X R4, R38, -0x33333334, R6, P0 ;  /* 0xcccccccc26047825 */ /* 0x000fe200000e0406 */
[----:B------:R-:W-:Y:S02]  /*44d0*/  IADD3 R42, R42, R9, RZ ;  /* 0x000000092a2a7210 */ /* 0x000fe40007ffe0ff */
[----:B------:R-:W-:-:S02]  /*44e0*/  IADD3 R44, R39, 0x28, RZ ;  /* 0x00000028272c7810 */ /* 0x000fc40007ffe0ff */
[----:B------:R-:W-:Y:S01]  /*44f0*/  SHF.R.U64 R56, R4, 0x3, R5 ;  /* 0x0000000304387819 */ /* 0x000fe20000001205 */
[----:B------:R-:W-:Y:S01]  /*4500*/  IMAD.WIDE.U32 R2, R42, -0x33333333, RZ ;  /* 0xcccccccd2a027825 */ /* 0x000fe200078e00ff */
[-C--:B------:R-:W-:Y:S02]  /*4510*/  LOP3.LUT R45, R39, R43.reuse, RZ, 0x3c, !PT ;  /* 0x0000002b272d7212 */ /* 0x080fe400078e3cff */
[----:B------:R-:W-:Y:S01]  /*4520*/  LOP3.LUT R47, R44, R43, RZ, 0x3c, !PT ;  /* 0x0000002b2c2f7212 */ /* 0x000fe200078e3cff */
[----:B------:R-:W-:Y:S01]  /*4530*/  VIADD R56, R56, 0x1 ;  /* 0x0000000138387836 */ /* 0x000fe20000000000 */
[----:B------:R-:W-:Y:S02]  /*4540*/  LEA.HI R2, R3, 0x1, RZ, 0x1c ;  /* 0x0000000103027811 */ /* 0x000fe400078fe0ff */
[C---:B------:R-:W-:Y:S02]  /*4550*/  IADD3 R50, P0, R36.reuse, 0xa, RZ ;  /* 0x0000000a24327810 */ /* 0x040fe40007f1e0ff */
[----:B------:R-:W-:-:S02]  /*4560*/  IADD3 R51, P1, R36, 0x14, RZ ;  /* 0x0000001424337810 */ /* 0x000fc40007f3e0ff */
[----:B------:R-:W-:Y:S02]  /*4570*/  IADD3 R64, P2, R36, 0x1e, RZ ;  /* 0x0000001e24407810 */ /* 0x000fe40007f5e0ff */
[-C--:B------:R-:W-:Y:S02]  /*4580*/  LEA R45, R45, R8.reuse, 0x2 ;  /* 0x000000082d2d7211 */ /* 0x080fe400078e10ff */
[----:B------:R-:W-:Y:S02]  /*4590*/  LEA R47, R47, R8, 0x2 ;  /* 0x000000082f2f7211 */ /* 0x000fe400078e10ff */
[C---:B------:R-:W-:Y:S02]  /*45a0*/  LOP3.LUT R49, R0.reuse, 0x1f, RZ, 0xc0, !PT ;  /* 0x0000001f00317812 */ /* 0x040fe400078ec0ff */
[----:B------:R-:W-:Y:S02]  /*45b0*/  LOP3.LUT R63, R0, 0xf, RZ, 0xc0, !PT ;  /* 0x0000000f003f7812 */ /* 0x000fe400078ec0ff */
[----:B------:R-:W-:-:S02]  /*45c0*/  IADD3 R52, R39, 0x3c, RZ ;  /* 0x0000003c27347810 */ /* 0x000fc40007ffe0ff */
[----:B------:R-:W-:Y:S02]  /*45d0*/  IADD3.X R53, RZ, RZ, RZ, P0, !PT ;  /* 0x000000ffff357210 */ /* 0x000fe400007fe4ff */
[----:B------:R-:W-:Y:S02]  /*45e0*/  IADD3.X R54, RZ, RZ, RZ, P1, !PT ;  /* 0x000000ffff367210 */ /* 0x000fe40000ffe4ff */
[----:B------:R-:W-:Y:S02]  /*45f0*/  IADD3.X R65, RZ, RZ, RZ, P2, !PT ;  /* 0x000000ffff417210 */ /* 0x000fe400017fe4ff */
[----:B------:R-:W-:Y:S02]  /*4600*/  LOP3.LUT R55, R2, 0x3, RZ, 0xc0, !PT ;  /* 0x0000000302377812 */ /* 0x000fe400078ec0ff */
[----:B------:R-:W-:-:S07]  /*4610*/  LOP3.LUT R56, R56, 0x3, RZ, 0xc0, !PT ;  /* 0x0000000338387812 */ /* 0x000fce00078ec0ff */
.L_x_1713:
        /* <DEDUP_REMOVED lines=10> */
[----:B------:R-:W-:Y:S02]  /*46c0*/  ISETP.NE.AND.EX P1, PT, RZ, RZ, PT, P1 ;  /* 0x000000ffff00720c */ /* 0x000fe40003f25310 */
[----:B------:R-:W-:Y:S02]  /*46d0*/  ISETP.GE.U32.AND.EX P0, PT, R38, RZ, PT, P0 ;  /* 0x000000ff2600720c */ /* 0x000fe40003f06100 */
[----:B------:R-:W-:Y:S02]  /*46e0*/  SHF.R.S32.HI R9, RZ, 0x1f, R48 ;  /* 0x0000001fff097819 */ /* 0x000fe40000011430 */
[----:B------:R-:W-:-:S02]  /*46f0*/  MOV R62, RZ ;  /* 0x000000ff003e7202 */ /* 0x000fc40000000f00 */
[----:B------:R-:W-:Y:S02]  /*4700*/  MOV R58, R36 ;  /* 0x00000024003a7202 */ /* 0x000fe40000000f00 */
[----:B------:R-:W-:Y:S02]  /*4710*/  MOV R57, RZ ;  /* 0x000000ff00397202 */ /* 0x000fe40000000f00 */
[----:B------:R-:W-:Y:S01]  /*4720*/  MOV R61, RZ ;  /* 0x000000ff003d7202 */ /* 0x000fe20000000f00 */
[----:B------:R-:W-:Y:S06]  /*4730*/  @!P1 BRA `(.L_x_1700) ;  /* 0x0000000000689947 */ /* 0x000fec0003800000 */
        /* <DEDUP_REMOVED lines=26> */
.L_x_1700:
[----:B------:R-:W-:Y:S05]  /*48e0*/  BSYNC B1 ;  /* 0x0000000000017941 */ /* 0x000fea0003800000 */
.L_x_1699:
        /* <DEDUP_REMOVED lines=20> */
.L_x_1703:
        /* <DEDUP_REMOVED lines=55> */
.L_x_1702:
[----:B------:R-:W-:Y:S05]  /*4da0*/  BSYNC B1 ;  /* 0x0000000000017941 */ /* 0x000fea0003800000 */
.L_x_1701:
        /* <DEDUP_REMOVED lines=35> */
.L_x_1705:
[----:B------:R-:W-:Y:S05]  /*4fe0*/  BSYNC B1 ;  /* 0x0000000000017941 */ /* 0x000fea0003800000 */
.L_x_1704:
        /* <DEDUP_REMOVED lines=15> */
.L_x_1698:
[----:B------:R-:W-:Y:S05]  /*50e0*/  BSYNC B0 ;  /* 0x0000000000007941 */ /* 0x000fea0003800000 */
.L_x_1697:
        /* <DEDUP_REMOVED lines=37> */
.L_x_1722:
[----:B------:R-:W2:Y:S01]  /*5340*/  LDC.64 R2, c[0x0][0x218] ;  /* 0x00008600ff027b82 */ /* 0x000ea20000000a00 */
[----:B------:R-:W-:Y:S01]  /*5350*/  ISETP.NE.AND P1, PT, R63, RZ, PT ;  /* 0x000000ff3f00720c */ /* 0x000fe20003f25270 */
[----:B----4-:R-:W-:Y:S01]  /*5360*/  FADD.FTZ R8, R12, R9 ;  /* 0x000000090c087221 */ /* 0x010fe20000010000 */
[----:B------:R-:W-:Y:S02]  /*5370*/  IADD3 R7, R39, R48, RZ ;  /* 0x0000003027077210 */ /* 0x000fe40007ffe0ff */
[----:B------:R-:W-:Y:S02]  /*5380*/  ISETP.NE.AND P2, PT, R55, 0x1, PT ;  /* 0x000000013700780c */ /* 0x000fe40003f45270 */
[----:B------:R-:W-:Y:S01]  /*5390*/  MOV R13, R40 ;  /* 0x00000028000d7202 */ /* 0x000fe20000000f00 */
[----:B------:R-:W3:Y:S06]  /*53a0*/  LDC.64 R4, c[0x0][0x220] ;  /* 0x00008800ff047b82 */ /* 0x000eec0000000a00 */
[----:B------:R-:W-:-:S02]  /*53b0*/  @!P1 F2FP.F16.F32.PACK_AB R6, RZ, R14 ;  /* 0x0000000eff06923e */ /* 0x000fc400000000ff */
[----:B------:R-:W-:Y:S01]  /*53c0*/  @!P1 F2FP.F16.F32.PACK_AB R8, RZ, R8 ;  /* 0x00000008ff08923e */ /* 0x000fe200000000ff */
        /* <DEDUP_REMOVED lines=11> */
[----:B------:R-:W-:Y:S01]  /*5480*/  MOV R7, 0xffff ;  /* 0x0000ffff00077802 */ /* 0x000fe20000000f00 */
[----:B--2---:R-:W-:Y:S01]  /*5490*/  IMAD.MOV.U32 R8, RZ, RZ, 0xffff ;  /* 0x0000ffffff087424 */ /* 0x004fe200078e00ff */
[----:B------:R-:W-:Y:S02]  /*54a0*/  MOV R9, 0xffff ;  /* 0x0000ffff00097802 */ /* 0x000fe40000000f00 */
[----:B------:R-:W-:Y:S01]  /*54b0*/  MOV R6, 0xffff ;  /* 0x0000ffff00067802 */ /* 0x000fe20000000f00 */
[----:B0-----:R-:W0:Y:S01]  /*54c0*/  SHFL.BFLY PT, R13, R10, 0x8, 0x101f ;  /* 0x0d101f000a0d7f89 */ /* 0x001e2200000e0000 */
[----:B------:R-:W-:-:S03]  /*54d0*/  MOV R11, 0xffff ;  /* 0x0000ffff000b7802 */ /* 0x000fc60000000f00 */
        /* <DEDUP_REMOVED lines=15> */
.L_x_1732:
[----:B----4-:R-:W-:Y:S01]  /*55d0*/  FADD.FTZ R7, R19, R9 ;  /* 0x0000000913077221 */ /* 0x010fe20000010000 */
[----:B------:R-:W-:Y:S02]  /*55e0*/  @!P1 F2FP.F16.F32.PACK_AB R6, RZ, R10 ;  /* 0x0000000aff06923e */ /* 0x000fe400000000ff */
[----:B------:R-:W-:Y:S02]  /*55f0*/  ISETP.NE.AND P2, PT, R55, 0x2, PT ;  /* 0x000000023700780c */ /* 0x000fe40003f45270 */
[----:B------:R-:W-:Y:S01]  /*5600*/  @!P1 F2FP.F16.F32.PACK_AB R7, RZ, R7 ;  /* 0x00000007ff07923e */ /* 0x000fe200000000ff */
        /* <DEDUP_REMOVED lines=31> */
.L_x_1742:
[----:B----4-:R-:W-:Y:S01]  /*5800*/  FADD.FTZ R7, R19, R9 ;  /* 0x0000000913077221 */ /* 0x010fe20000010000 */
[----:B------:R-:W-:Y:S02]  /*5810*/  @!P1 F2FP.F16.F32.PACK_AB R6, RZ, R10 ;  /* 0x0000000aff06923e */ /* 0x000fe400000000ff */
[----:B------:R-:W-:Y:S02]  /*5820*/  MOV R13, R52 ;  /* 0x00000034000d7202 */ /* 0x000fe40000000f00 */
[----:B------:R-:W-:Y:S01]  /*5830*/  @!P1 F2FP.F16.F32.PACK_AB R7, RZ, R7 ;  /* 0x00000007ff07923e */ /* 0x000fe200000000ff */
[----:B------:R0:W-:Y:S04]  /*5840*/  @!P1 STG.E.U16 desc[UR10][R2.64+0x50], R6 ;  /* 0x0000500602009986 */ /* 0x0001e8000c10150a */
[----:B------:R0:W-:Y:S02]  /*5850*/  @!P1 STG.E.U16 desc[UR10][R4.64+0x50], R7 ;  /* 0x0000500704009986 */ /* 0x0001e4000c10150a */
.L_x_1708:
[----:B------:R-:W-:Y:S05]  /*5860*/  BSYNC B0 ;  /* 0x0000000000007941 */ /* 0x000fea0003800000 */
.L_x_1707:
        /* <DEDUP_REMOVED lines=53> */
[----:B------:R-:W-:Y:S01]  /*5bc0*/  IMAD.MOV.U32 R9, RZ, RZ, 0xffff ;  /* 0x0000ffffff097424 */ /* 0x000fe200078e00ff */
[----:B------:R-:W-:Y:S02]  /*5bd0*/  @!P0 MOV R24, R27 ;  /* 0x0000001b00188202 */ /* 0x000fe40000000f00 */
        /* <DEDUP_REMOVED lines=71> */
[----:B------:R-:W-:Y:S01]  /*6050*/  @!P0 F2FP.F16.F32.PACK_AB R9, RZ, R10 ;  /* 0x0000000aff09823e */ /* 0x000fe200000000ff */
[----:B-----5:R-:W-:Y:S01]  /*6060*/  IMAD.WIDE R2, R7, 0x2, R2 ;  /* 0x0000000207027825 */ /* 0x020fe200078e0202 */
[----:B------:R-:W-:Y:S01]  /*6070*/  @!P0 F2FP.F16.F32.PACK_AB R10, RZ, R12 ;  /* 0x0000000cff0a823e */ /* 0x000fe200000000ff */
[----:B------:R-:W4:Y:S02]  /*6080*/  SHFL.BFLY PT, R13, R24, 0x1, 0x101f ;  /* 0x0c301f00180d7f89 */ /* 0x000f2400000e0000 */
[----:B0-----:R-:W-:Y:S01]  /*6090*/  FADD.FTZ R7, R16, R19 ;  /* 0x0000001310077221 */ /* 0x001fe20000010000 */
[----:B------:R-:W-:Y:S01]  /*60a0*/  PRMT R11, R10, 0x7610, R11 ;  /* 0x000076100a0b7816 */ /* 0x000fe2000000000b */
[----:B------:R0:W-:Y:S01]  /*60b0*/  @!P0 STG.E.U16 desc[UR10][R4.64], R9 ;  /* 0x0000000904008986 */ /* 0x0001e2000c10150a */
[----:B------:R-:W-:-:S02]  /*60c0*/  FADD.FTZ R14, R14, R21 ;  /* 0x000000150e0e7221 */ /* 0x000fc40000010000 */
[----:B------:R-:W-:Y:S01]  /*60d0*/  @!P0 F2FP.F16.F32.PACK_AB R7, RZ, R7 ;  /* 0x00000007ff07823e */ /* 0x000fe200000000ff */
[----:B------:R4:W-:Y:S01]  /*60e0*/  @!P0 STG.E.U16 desc[UR10][R2.64], R11 ;  /* 0x0000000b02008986 */ /* 0x0009e2000c10150a */
[----:B-1----:R-:W-:Y:S01]  /*60f0*/  FADD.FTZ R8, R23, R18 ;  /* 0x0000001217087221 */ /* 0x002fe20000010000 */
[----:B------:R-:W-:Y:S01]  /*6100*/  @!P0 F2FP.F16.F32.PACK_AB R6, RZ, R14 ;  /* 0x0000000eff06823e */ /* 0x000fe200000000ff */
[----:B--2---:R-:W-:-:S03]  /*6110*/  FADD.FTZ R10, R22, R25 ;  /* 0x00000019160a7221 */ /* 0x004fc60000010000 */
[----:B------:R-:W-:Y:S01]  /*6120*/  @!P0 F2FP.F16.F32.PACK_AB R8, RZ, R8 ;  /* 0x00000008ff08823e */ /* 0x000fe200000000ff */
[----:B------:R1:W-:Y:S01]  /*6130*/  @!P0 STG.E.U16 desc[UR10][R4.64+0x28], R6 ;  /* 0x0000280604008986 */ /* 0x0003e2000c10150a */
[----:B0-----:R-:W-:Y:S01]  /*6140*/  MOV R9, 0xffff ;  /* 0x0000ffff00097802 */ /* 0x001fe20000000f00 */
[----:B---3--:R-:W-:Y:S01]  /*6150*/  FADD.FTZ R26, R26, R29 ;  /* 0x0000001d1a1a7221 */ /* 0x008fe20000010000 */
[----:B------:R-:W-:Y:S01]  /*6160*/  @!P0 F2FP.F16.F32.PACK_AB R10, RZ, R10 ;  /* 0x0000000aff0a823e */ /* 0x000fe200000000ff */
[----:B------:R1:W-:Y:S04]  /*6170*/  @!P0 STG.E.U16 desc[UR10][R2.64+0x28], R7 ;  /* 0x0000280702008986 */ /* 0x0003e8000c10150a */
[----:B------:R1:W-:Y:S01]  /*6180*/  @!P0 STG.E.U16 desc[UR10][R4.64+0x50], R8 ;  /* 0x0000500804008986 */ /* 0x0003e2000c10150a */
[----:B----4-:R-:W-:-:S03]  /*6190*/  FADD.FTZ R13, R24, R13 ;  /* 0x0000000d180d7221 */ /* 0x010fc60000010000 */
[----:B------:R1:W0:Y:S04]  /*61a0*/  SHFL.BFLY PT, R9, R26, 0x1, 0x101f ;  /* 0x0c301f001a097f89 */ /* 0x00022800000e0000 */
[----:B------:R1:W-:Y:S02]  /*61b0*/  @!P0 STG.E.U16 desc[UR10][R2.64+0x50], R10 ;  /* 0x0000500a02008986 */ /* 0x0003e4000c10150a */
.L_x_1776:
[----:B01----:R-:W-:Y:S01]  /*61c0*/  FADD.FTZ R7, R26, R9 ;  /* 0x000000091a077221 */ /* 0x003fe20000010000 */
[----:B------:R-:W-:-:S04]  /*61d0*/  @!P0 F2FP.F16.F32.PACK_AB R6, RZ, R13 ;  /* 0x0000000dff06823e */ /* 0x000fc800000000ff */
[----:B------:R-:W-:Y:S01]  /*61e0*/  @!P0 F2FP.F16.F32.PACK_AB R7, RZ, R7 ;  /* 0x00000007ff07823e */ /* 0x000fe200000000ff */
[----:B------:R0:W-:Y:S04]  /*61f0*/  @!P0 STG.E.U16 desc[UR10][R4.64+0x78], R6 ;  /* 0x0000780604008986 */ /* 0x0001e8000c10150a */
[----:B------:R0:W-:Y:S02]  /*6200*/  @!P0 STG.E.U16 desc[UR10][R2.64+0x78], R7 ;  /* 0x0000780702008986 */ /* 0x0001e4000c10150a */
.L_x_1706:
[----:B------:R-:W-:Y:S05]  /*6210*/  WARPSYNC.ALL ;  /* 0x0000000000007948 */ /* 0x000fea0003800000 */
[----:B------:R-:W-:Y:S01]  /*6220*/  BAR.SYNC.DEFER_BLOCKING 0x0 ;  /* 0x0000000000007b1d */ /* 0x000fe20000010000 */
[C---:B------:R-:W-:Y:S02]  /*6230*/  ISETP.GE.AND P0, PT, R48.reuse, -0x1ec0, PT ;  /* 0xffffe1403000780c */ /* 0x040fe40003f06270 */
[----:B------:R-:W-:-:S11]  /*6240*/  IADD3 R48, R48, 0x2000, RZ ;  /* 0x0000200030307810 */ /* 0x000fd60007ffe0ff */
[----:B------:R-:W-:Y:S05]  /*6250*/  @!P0 BRA `(.L_x_1713) ;  /* 0xffffffe000f08947 */ /* 0x000fea000383ffff */
[----:B------:R-:W-:Y:S05]  /*6260*/  EXIT ;  /* 0x000000000000794d */ /* 0x000fea0003800000 */
.L_x_1709:
[----:B------:R-:W-:Y:S01]  /*6270*/  HFMA2.MMA R8, -RZ, RZ, 0, 4.76837158203125e-07 ;  /* 0x00000008ff087435 */ /* 0x000fe200000001ff */
[----:B--2---:R-:W-:Y:S02]  /*6280*/  MOV R11, R2 ;  /* 0x00000002000b7202 */ /* 0x004fe40000000f00 */
[----:B------:R-:W-:Y:S02]  /*6290*/  MOV R7, 0x101f ;  /* 0x0000101f00077802 */ /* 0x000fe40000000f00 */
[----:B------:R-:W-:-:S07]  /*62a0*/  MOV R6, 0xffff ;  /* 0x0000ffff00067802 */ /* 0x000fce0000000f00 */
[----:B01-3--:R-:W-:Y:S05]  /*62b0*/  WARPSYNC.COLLECTIVE R6, `(.L_x_1714) ;  /* 0x0000000006087348 */ /* 0x00bfea0003c00000 */
[----:B------:R2:W4:Y:S02]  /*62c0*/  SHFL.BFLY P2, R9, R11, R8, R7 ;  /* 0x0c0000080b097389 */ /* 0x0005240000040007 */
[----:B01234-:R-:W-:Y:S01]  /*62d0*/  ENDCOLLECTIVE ;  /* 0x000000000000791b */ /* 0x01ffe20003800000 */
.L_x_1714:
[----:B------:R-:W-:Y:S02]  /*62e0*/  MOV R11, R3 ;  /* 0x00000003000b7202 */ /* 0x000fe40000000f00 */
[----:B------:R-:W-:-:S07]  /*62f0*/  MOV R5, R9 ;  /* 0x0000000900057202 */ /* 0x000fce0000000f00 */
[----:B------:R-:W-:Y:S05]  /*6300*/  WARPSYNC.COLLECTIVE R6, `(.L_x_1715) ;  /* 0x0000000006087348 */ /* 0x000fea0003c00000 */
[----:B------:R0:W1:Y:S02]  /*6310*/  SHFL.BFLY P2, R9, R11, R8, R7 ;  /* 0x0c0000080b097389 */ /* 0x0000640000040007 */
[----:B01----:R-:W-:Y:S01]  /*6320*/  ENDCOLLECTIVE ;  /* 0x000000000000791b */ /* 0x003fe20003800000 */
.L_x_1715:
[----:B------:R-:W-:Y:S01]  /*6330*/  FADD.FTZ R5, R5, R2 ;  /* 0x0000000205057221 */ /* 0x000fe20000010000 */
[----:B------:R-:W-:-:S04]  /*6340*/  HFMA2.MMA R8, -RZ, RZ, 0, 2.384185791015625e-07 ;  /* 0x00000004ff087435 */ /* 0x000fc800000001ff */
[----:B------:R-:W-:Y:S02]  /*6350*/  MOV R11, R5 ;  /* 0x00000005000b7202 */ /* 0x000fe40000000f00 */
[----:B------:R-:W-:-:S07]  /*6360*/  MOV R4, R9 ;  /* 0x0000000900047202 */ /* 0x000fce0000000f00 */
[----:B------:R-:W-:Y:S05]  /*6370*/  WARPSYNC.COLLECTIVE R6, `(.L_x_1716) ;  /* 0x0000000006087348 */ /* 0x000fea0003c00000 */
[----:B------:R0:W1:Y:S02]  /*6380*/  SHFL.BFLY P2, R9, R11, R8, R7 ;  /* 0x0c0000080b097389 */ /* 0x0000640000040007 */
[----:B01----:R-:W-:Y:S01]  /*6390*/  ENDCOLLECTIVE ;  /* 0x000000000000791b */ /* 0x003fe20003800000 */
.L_x_1716:
[----:B------:R-:W-:-:S05]  /*63a0*/  FADD.FTZ R4, R4, R3 ;  /* 0x0000000304047221 */ /* 0x000fca0000010000 */
[----:B------:R-:W-:Y:S02]  /*63b0*/  MOV R11, R4 ;  /* 0x00000004000b7202 */ /* 0x000fe40000000f00 */
[----:B------:R-:W-:-:S07]  /*63c0*/  MOV R10, R9 ;  /* 0x00000009000a7202 */ /* 0x000fce0000000f00 */
[----:B------:R-:W-:Y:S05]  /*63d0*/  WARPSYNC.COLLECTIVE R6, `(.L_x_1717) ;  /* 0x0000000006087348 */ /* 0x000fea0003c00000 */
[----:B------:R0:W1:Y:S02]  /*63e0*/  SHFL.BFLY P2, R9, R11, R8, R7 ;  /* 0x0c0000080b097389 */ /* 0x0000640000040007 */
[----:B01----:R-:W-:Y:S01]  /*63f0*/  ENDCOLLECTIVE ;  /* 0x000000000000791b */ /* 0x003fe20003800000 */
.L_x_1717:
[----:B------:R-:W-:Y:S01]  /*6400*/  FADD.FTZ R10, R5, R10 ;  /* 0x0000000a050a7221 */ /* 0x000fe20000010000 */
[----:B------:R-:W-:-:S04]  /*6410*/  HFMA2.MMA R8, -RZ, RZ, 0, 1.1920928955078125e-07 ;  /* 0x00000002ff087435 */ /* 0x000fc800000001ff */
[----:B------:R-:W-:Y:S02]  /*6420*/  MOV R11, R10 ;  /* 0x0000000a000b7202 */ /* 0x000fe40000000f00 */
[----:B------:R-:W-:-:S07]  /*6430*/  MOV R13, R9 ;  /* 0x00000009000d7202 */ /* 0x000fce0000000f00 */
[----:B------:R-:W-:Y:S05]  /*6440*/  WARPSYNC.COLLECTIVE R6, `(.L_x_1718) ;  /* 0x0000000006087348 */ /* 0x000fea0003c00000 */
[----:B------:R0:W1:Y:S02]  /*6450*/  SHFL.BFLY P2, R9, R11, R8, R7 ;  /* 0x0c0000080b097389 */ /* 0x0000640000040007 */
[----:B01----:R-:W-:Y:S01]  /*6460*/  ENDCOLLECTIVE ;  /* 0x000000000000791b */ /* 0x003fe20003800000 */
.L_x_1718:
[----:B------:R-:W-:-:S05]  /*6470*/  FADD.FTZ R13, R4, R13 ;  /* 0x0000000d040d7221 */ /* 0x000fca0000010000 */
[----:B------:R-:W-:Y:S02]  /*6480*/  MOV R11, R13 ;  /* 0x0000000d000b7202 */ /* 0x000fe40000000f00 */
[----:B------:R-:W-:-:S07]  /*6490*/  MOV R15, R9 ;  /* 0x00000009000f7202 */ /* 0x000fce0000000f00 */
[----:B------:R-:W-:Y:S05]  /*64a0*/  WARPSYNC.COLLECTIVE R6, `(.L_x_1719) ;  /* 0x0000000006087348 */ /* 0x000fea0003c00000 */
[----:B------:R0:W1:Y:S02]  /*64b0*/  SHFL.BFLY P2, R9, R11, R8, R7 ;  /* 0x0c0000080b097389 */ /* 0x0000640000040007 */
[----:B01----:R-:W-:Y:S01]  /*64c0*/  ENDCOLLECTIVE ;  /* 0x000000000000791b */ /* 0x003fe20003800000 */
.L_x_1719:
[----:B------:R-:W-:Y:S01]  /*64d0*/  FADD.FTZ R15, R10, R15 ;  /* 0x0000000f0a0f7221 */ /* 0x000fe20000010000 */
[----:B------:R-:W-:-:S04]  /*64e0*/  HFMA2.MMA R8, -RZ, RZ, 0, 5.9604644775390625e-08 ;  /* 0x00000001ff087435 */ /* 0x000fc800000001ff */
[----:B------:R-:W-:Y:S01]  /*64f0*/  MOV R11, R15 ;  /* 0x0000000f000b7202 */ /* 0x000fe20000000f00 */
[----:B------:R-:W-:-:S07]  /*6500*/  IMAD.MOV.U32 R2, RZ, RZ, R9 ;  /* 0x000000ffff027224 */ /* 0x000fce00078e0009 */
[----:B------:R-:W-:Y:S05]  /*6510*/  WARPSYNC.COLLECTIVE R6, `(.L_x_1720) ;  /* 0x0000000006087348 */ /* 0x000fea0003c00000 */
[----:B------:R0:W1:Y:S02]  /*6520*/  SHFL.BFLY P2, R9, R11, R8, R7 ;  /* 0x0c0000080b097389 */ /* 0x0000640000040007 */
[----:B01----:R-:W-:Y:S01]  /*6530*/  ENDCOLLECTIVE ;  /* 0x000000000000791b */ /* 0x003fe20003800000 */
.L_x_1720:
[----:B------:R-:W-:-:S05]  /*6540*/  FADD.FTZ R12, R13, R2 ;  /* 0x000000020d0c7221 */ /* 0x000fca0000010000 */
[----:B------:R-:W-:Y:S02]  /*6550*/  MOV R11, R12 ;  /* 0x0000000c000b7202 */ /* 0x000fe40000000f00 */
[----:B------:R-:W-:-:S07]  /*6560*/  MOV R14, R9 ;  /* 0x00000009000e7202 */ /* 0x000fce0000000f00 */
[----:B------:R-:W-:Y:S05]  /*6570*/  WARPSYNC.COLLECTIVE R6, `(.L_x_1721) ;  /* 0x0000000006087348 */ /* 0x000fea0003c00000 */
[----:B------:R0:W1:Y:S02]  /*6580*/  SHFL.BFLY P2, R9, R11, R8, R7 ;  /* 0x0c0000080b097389 */ /* 0x0000640000040007 */
[----:B01----:R-:W-:Y:S01]  /*6590*/  ENDCOLLECTIVE ;  /* 0x000000000000791b */ /* 0x003fe20003800000 */
.L_x_1721:
[----:B------:R-:W-:Y:S01]  /*65a0*/  FADD.FTZ R14, R15, R14 ;  /* 0x0000000e0f0e7221 */ /* 0x000fe20000010000 */
[----:B------:R-:W-:Y:S06]  /*65b0*/  BRA `(.L_x_1722) ;  /* 0xffffffec00607947 */ /* 0x000fec000383ffff */
.L_x_1710:
        /* <DEDUP_REMOVED lines=8> */
.L_x_1724:
[----:B------:R-:W-:Y:S05]  /*6640*/  BSYNC B1 ;  /* 0x0000000000017941 */ /* 0x000fea0003800000 */
.L_x_1723:
        /* <DEDUP_REMOVED lines=8> */
.L_x_1725:
[----:B------:R-:W-:Y:S01]  /*66d0*/  FADD.FTZ R13, R13, R10 ;  /* 0x0000000a0d0d7221 */ /* 0x000fe20000010000 */
[----:B------:R-:W-:-:S04]  /*66e0*/  HFMA2.MMA R8, -RZ, RZ, 0, 2.384185791015625e-07 ;  /* 0x00000004ff087435 */ /* 0x000fc800000001ff */
[----:B------:R-:W-:Y:S02]  /*66f0*/  MOV R11, R13 ;  /* 0x0000000d000b7202 */ /* 0x000fe40000000f00 */
[----:B------:R-:W-:-:S07]  /*6700*/  MOV R15, R9 ;  /* 0x00000009000f7202 */ /* 0x000fce0000000f00 */
[----:B------:R-:W-:Y:S05]  /*6710*/  WARPSYNC.COLLECTIVE R6, `(.L_x_1726) ;  /* 0x0000000006087348 */ /* 0x000fea0003c00000 */
[----:B------:R0:W1:Y:S02]  /*6720*/  SHFL.BFLY P2, R9, R11, R8, R7 ;  /* 0x0c0000080b097389 */ /* 0x0000640000040007 */
[----:B01----:R-:W-:Y:S01]  /*6730*/  ENDCOLLECTIVE ;  /* 0x000000000000791b */ /* 0x003fe20003800000 */
.L_x_1726:
[----:B------:R-:W-:-:S05]  /*6740*/  FADD.FTZ R15, R15, R12 ;  /* 0x0000000c0f0f7221 */ /* 0x000fca0000010000 */
[----:B------:R-:W-:Y:S02]  /*6750*/  MOV R11, R15 ;  /* 0x0000000f000b7202 */ /* 0x000fe40000000f00 */
[----:B------:R-:W-:-:S07]  /*6760*/  MOV R14, R9 ;  /* 0x00000009000e7202 */ /* 0x000fce0000000f00 */
[----:B------:R-:W-:Y:S05]  /*6770*/  WARPSYNC.COLLECTIVE R6, `(.L_x_1727) ;  /* 0x0000000006087348 */ /* 0x000fea0003c00000 */
[----:B------:R0:W1:Y:S02]  /*6780*/  SHFL.BFLY P2, R9, R11, R8, R7 ;  /* 0x0c0000080b097389 */ /* 0x0000640000040007 */
[----:B01----:R-:W-:Y:S01]  /*6790*/  ENDCOLLECTIVE ;  /* 0x000000000000791b */ /* 0x003fe20003800000 */
.L_x_1727:
[----:B------:R-:W-:Y:S01]  /*67a0*/  FADD.FTZ R14, R13, R14 ;  /* 0x0000000e0d0e7221 */ /* 0x000fe20000010000 */
[----:B------:R-:W-:-:S04]  /*67b0*/  HFMA2.MMA R8, -RZ, RZ, 0, 1.1920928955078125e-07 ;  /* 0x00000002ff087435 */ /* 0x000fc800000001ff */
[----:B------:R-:W-:Y:S02]  /*67c0*/  MOV R11, R14 ;  /* 0x0000000e000b7202 */ /* 0x000fe40000000f00 */
[----:B------:R-:W-:-:S07]  /*67d0*/  MOV R16, R9 ;  /* 0x0000000900107202 */ /* 0x000fce0000000f00 */
[----:B------:R-:W-:Y:S05]  /*67e0*/  WARPSYNC.COLLECTIVE R6, `(.L_x_1728) ;  /* 0x0000000006087348 */ /* 0x000fea0003c00000 */
[----:B------:R0:W1:Y:S02]  /*67f0*/  SHFL.BFLY P2, R9, R11, R8, R7 ;  /* 0x0c0000080b097389 */ /* 0x0000640000040007 */
[----:B01----:R-:W-:Y:S01]  /*6800*/  ENDCOLLECTIVE ;  /* 0x000000000000791b */ /* 0x003fe20003800000 */
.L_x_1728:
[----:B------:R-:W-:-:S05]  /*6810*/  FADD.FTZ R16, R15, R16 ;  /* 0x000000100f107221 */ /* 0x000fca0000010000 */
[----:B------:R-:W-:Y:S02]  /*6820*/  MOV R11, R16 ;  /* 0x00000010000b7202 */ /* 0x000fe40000000f00 */
[----:B------:R-:W-:-:S07]  /*6830*/  MOV R17, R9 ;  /* 0x0000000900117202 */ /* 0x000fce0000000f00 */
[----:B------:R-:W-:Y:S05]  /*6840*/  WARPSYNC.COLLECTIVE R6, `(.L_x_1729) ;  /* 0x0000000006087348 */ /* 0x000fea0003c00000 */
[----:B------:R0:W1:Y:S02]  /*6850*/  SHFL.BFLY P2, R9, R11, R8, R7 ;  /* 0x0c0000080b097389 */ /* 0x0000640000040007 */
[----:B01----:R-:W-:Y:S01]  /*6860*/  ENDCOLLECTIVE ;  /* 0x000000000000791b */ /* 0x003fe20003800000 */
.L_x_1729:
[----:B------:R-:W-:Y:S01]  /*6870*/  FADD.FTZ R17, R14, R17 ;  /* 0x000000110e117221 */ /* 0x000fe20000010000 */
[----:B------:R-:W-:-:S04]  /*6880*/  HFMA2.MMA R8, -RZ, RZ, 0, 5.9604644775390625e-08 ;  /* 0x00000001ff087435 */ /* 0x000fc800000001ff */
[----:B------:R-:W-:Y:S02]  /*6890*/  MOV R11, R17 ;  /* 0x00000011000b7202 */ /* 0x000fe40000000f00 */
[----:B------:R-:W-:-:S07]  /*68a0*/  MOV R19, R9 ;  /* 0x0000000900137202 */ /* 0x000fce0000000f00 */
[----:B------:R-:W-:Y:S05]  /*68b0*/  WARPSYNC.COLLECTIVE R6, `(.L_x_1730) ;  /* 0x0000000006087348 */ /* 0x000fea0003c00000 */
[----:B------:R0:W1:Y:S02]  /*68c0*/  SHFL.BFLY P2, R9, R11, R8, R7 ;  /* 0x0c0000080b097389 */ /* 0x0000640000040007 */
[----:B01----:R-:W-:Y:S01]  /*68d0*/  ENDCOLLECTIVE ;  /* 0x000000000000791b */ /* 0x003fe20003800000 */
.L_x_1730:
[----:B------:R-:W-:-:S05]  /*68e0*/  FADD.FTZ R19, R16, R19 ;  /* 0x0000001310137221 */ /* 0x000fca0000010000 */
[----:B------:R-:W-:Y:S02]  /*68f0*/  MOV R11, R19 ;  /* 0x00000013000b7202 */ /* 0x000fe40000000f00 */
[----:B------:R-:W-:-:S07]  /*6900*/  MOV R10, R9 ;  /* 0x00000009000a7202 */ /* 0x000fce0000000f00 */
[----:B------:R-:W-:Y:S05]  /*6910*/  WARPSYNC.COLLECTIVE R6, `(.L_x_1731) ;  /* 0x0000000006087348 */ /* 0x000fea0003c00000 */
[----:B------:R0:W1:Y:S02]  /*6920*/  SHFL.BFLY P2, R9, R11, R8, R7 ;  /* 0x0c0000080b097389 */ /* 0x0000640000040007 */
[----:B01----:R-:W-:Y:S01]  /*6930*/  ENDCOLLECTIVE ;  /* 0x000000000000791b */ /* 0x003fe20003800000 */
.L_x_1731:
[----:B------:R-:W-:Y:S01]  /*6940*/  FADD.FTZ R10, R17, R10 ;  /* 0x0000000a110a7221 */ /* 0x000fe20000010000 */
[----:B------:R-:W-:Y:S06]  /*6950*/  BRA `(.L_x_1732) ;  /* 0xffffffec001c7947 */ /* 0x000fec000383ffff */
.L_x_1711:
        /* <DEDUP_REMOVED lines=8> */
.L_x_1734:
[----:B------:R-:W-:Y:S05]  /*69e0*/  BSYNC B1 ;  /* 0x0000000000017941 */ /* 0x000fea0003800000 */
.L_x_1733:
        /* <DEDUP_REMOVED lines=8> */
.L_x_1735:
[----:B------:R-:W-:Y:S01]  /*6a70*/  FADD.FTZ R13, R13, R10 ;  /* 0x0000000a0d0d7221 */ /* 0x000fe20000010000 */
[----:B------:R-:W-:-:S04]  /*6a80*/  HFMA2.MMA R8, -RZ, RZ, 0, 2.384185791015625e-07 ;  /* 0x00000004ff087435 */ /* 0x000fc800000001ff */
[----:B------:R-:W-:Y:S01]  /*6a90*/  MOV R11, R13 ;  /* 0x0000000d000b7202 */ /* 0x000fe20000000f00 */
[----:B------:R-:W-:-:S07]  /*6aa0*/  IMAD.MOV.U32 R15, RZ, RZ, R9 ;  /* 0x000000ffff0f7224 */ /* 0x000fce00078e0009 */
[----:B------:R-:W-:Y:S05]  /*6ab0*/  WARPSYNC.COLLECTIVE R6, `(.L_x_1736) ;  /* 0x0000000006087348 */ /* 0x000fea0003c00000 */
[----:B------:R0:W1:Y:S02]  /*6ac0*/  SHFL.BFLY P2, R9, R11, R8, R7 ;  /* 0x0c0000080b097389 */ /* 0x0000640000040007 */
[----:B01----:R-:W-:Y:S01]  /*6ad0*/  ENDCOLLECTIVE ;  /* 0x000000000000791b */ /* 0x003fe20003800000 */
.L_x_1736:
[----:B------:R-:W-:-:S05]  /*6ae0*/  FADD.FTZ R15, R15, R12 ;  /* 0x0000000c0f0f7221 */ /* 0x000fca0000010000 */
[----:B------:R-:W-:Y:S02]  /*6af0*/  MOV R11, R15 ;  /* 0x0000000f000b7202 */ /* 0x000fe40000000f00 */
[----:B------:R-:W-:-:S07]  /*6b00*/  MOV R14, R9 ;  /* 0x00000009000e7202 */ /* 0x000fce0000000f00 */
[----:B------:R-:W-:Y:S05]  /*6b10*/  WARPSYNC.COLLECTIVE R6, `(.L_x_1737) ;  /* 0x0000000006087348 */ /* 0x000fea0003c00000 */
[----:B------:R0:W1:Y:S02]  /*6b20*/  SHFL.BFLY P2, R9, R11, R8, R7 ;  /* 0x0c0000080b097389 */ /* 0x0000640000040007 */
[----:B01----:R-:W-:Y:S01]  /*6b30*/  ENDCOLLECTIVE ;  /* 0x000000000000791b */ /* 0x003fe20003800000 */
.L_x_1737:
[----:B------:R-:W-:Y:S01]  /*6b40*/  FADD.FTZ R14, R13, R14 ;  /* 0x0000000e0d0e7221 */ /* 0x000fe20000010000 */
[----:B------:R-:W-:-:S04]  /*6b50*/  HFMA2.MMA R8, -RZ, RZ, 0, 1.1920928955078125e-07 ;  /* 0x00000002ff087435 */ /* 0x000fc800000001ff */
[----:B------:R-:W-:Y:S02]  /*6b60*/  MOV R11, R14 ;  /* 0x0000000e000b7202 */ /* 0x000fe40000000f00 */
[----:B------:R-:W-:-:S07]  /*6b70*/  MOV R16, R9 ;  /* 0x0000000900107202 */ /* 0x000fce0000000f00 */
[----:B------:R-:W-:Y:S05]  /*6b80*/  WARPSYNC.COLLECTIVE R6, `(.L_x_1738) ;  /* 0x0000000006087348 */ /* 0x000fea0003c00000 */
[----:B------:R0:W1:Y:S02]  /*6b90*/  SHFL.BFLY P2, R9, R11, R8, R7 ;  /* 0x0c0000080b097389 */ /* 0x0000640000040007 */
[----:B01----:R-:W-:Y:S01]  /*6ba0*/  ENDCOLLECTIVE ;  /* 0x000000000000791b */ /* 0x003fe20003800000 */
.L_x_1738:
[----:B------:R-:W-:-:S05]  /*6bb0*/  FADD.FTZ R16, R15, R16 ;  /* 0x000000100f107221 */ /* 0x000fca0000010000 */
[----:B------:R-:W-:Y:S02]  /*6bc0*/  MOV R11, R16 ;  /* 0x00000010000b7202 */ /* 0x000fe40000000f00 */
[----:B------:R-:W-:-:S07]  /*6bd0*/  MOV R17, R9 ;  /* 0x0000000900117202 */ /* 0x000fce0000000f00 */
[----:B------:R-:W-:Y:S05]  /*6be0*/  WARPSYNC.COLLECTIVE R6, `(.L_x_1739) ;  /* 0x0000000006087348 */ /* 0x000fea0003c00000 */
[----:B------:R0:W1:Y:S02]  /*6bf0*/  SHFL.BFLY P2, R9, R11, R8, R7 ;  /* 0x0c0000080b097389 */ /* 0x0000640000040007 */
[----:B01----:R-:W-:Y:S01]  /*6c00*/  ENDCOLLECTIVE ;  /* 0x000000000000791b */ /* 0x003fe20003800000 */
.L_x_1739:
[----:B------:R-:W-:Y:S01]  /*6c10*/  FADD.FTZ R17, R14, R17 ;  /* 0x000000110e117221 */ /* 0x000fe20000010000 */
[----:B------:R-:W-:-:S04]  /*6c20*/  HFMA2.MMA R8, -RZ, RZ, 0, 5.9604644775390625e-08 ;  /* 0x00000001ff087435 */ /* 0x000fc800000001ff */
[----:B------:R-:W-:Y:S02]  /*6c30*/  MOV R11, R17 ;  /* 0x00000011000b7202 */ /* 0x000fe40000000f00 */
[----:B------:R-:W-:-:S07]  /*6c40*/  MOV R19, R9 ;  /* 0x0000000900137202 */ /* 0x000fce0000000f00 */
[----:B------:R-:W-:Y:S05]  /*6c50*/  WARPSYNC.COLLECTIVE R6, `(.L_x_1740) ;  /* 0x0000000006087348 */ /* 0x000fea0003c00000 */
[----:B------:R0:W1:Y:S02]  /*6c60*/  SHFL.BFLY P2, R9, R11, R8, R7 ;  /* 0x0c0000080b097389 */ /* 0x0000640000040007 */
[----:B01----:R-:W-:Y:S01]  /*6c70*/  ENDCOLLECTIVE ;  /* 0x000000000000791b */ /* 0x003fe20003800000 */
.L_x_1740:
[----:B------:R-:W-:-:S05]  /*6c80*/  FADD.FTZ R19, R16, R19 ;  /* 0x0000001310137221 */ /* 0x000fca0000010000 */
[----:B------:R-:W-:Y:S02]  /*6c90*/  MOV R11, R19 ;  /* 0x00000013000b7202 */ /* 0x000fe40000000f00 */
[----:B------:R-:W-:-:S07]  /*6ca0*/  MOV R10, R9 ;  /* 0x00000009000a7202 */ /* 0x000fce0000000f00 */
[----:B------:R-:W-:Y:S05]  /*6cb0*/  WARPSYNC.COLLECTIVE R6, `(.L_x_1741) ;  /* 0x0000000006087348 */ /* 0x000fea0003c00000 */
[----:B------:R0:W1:Y:S02]  /*6cc0*/  SHFL.BFLY P2, R9, R11, R8, R7 ;  /* 0x0c0000080b097389 */ /* 0x0000640000040007 */
[----:B01----:R-:W-:Y:S01]  /*6cd0*/  ENDCOLLECTIVE ;  /* 0x000000000000791b */ /* 0x003fe20003800000 */
.L_x_1741:
[----:B------:R-:W-:Y:S01]  /*6ce0*/  FADD.FTZ R10, R17, R10 ;  /* 0x0000000a110a7221 */ /* 0x000fe20000010000 */
[----:B------:R-:W-:Y:S06]  /*6cf0*/  BRA `(.L_x_1742) ;  /* 0xffffffe800c07947 */ /* 0x000fec000383ffff */
.L_x_1712:
        /* <DEDUP_REMOVED lines=8> */
.L_x_1744:
[----:B------:R-:W-:Y:S05]  /*6d80*/  BSYNC B0 ;  /* 0x0000000000007941 */ /* 0x000fea0003800000 */
.L_x_1743:
        /* <DEDUP_REMOVED lines=13> */
.L_x_1745:
        /* <DEDUP_REMOVED lines=14> */
.L_x_1746:
[----:B------:R-:W-:Y:S02]  /*6f40*/  MOV R11, R4 ;  /* 0x00000004000b7202 */ /* 0x000fe40000000f00 */
[----:B------:R-:W-:-:S07]  /*6f50*/  MOV R2, R9 ;  /* 0x0000000900027202 */ /* 0x000fce0000000f00 */
[----:B------:R-:W-:Y:S05]  /*6f60*/  WARPSYNC.COLLECTIVE R6, `(.L_x_1747) ;  /* 0x0000000006087348 */ /* 0x000fea0003c00000 */
[----:B------:R0:W1:Y:S02]  /*6f70*/  SHFL.BFLY P2, R9, R11, R8, R7 ;  /* 0x0c0000080b097389 */ /* 0x0000640000040007 */
[----:B01----:R-:W-:Y:S01]  /*6f80*/  ENDCOLLECTIVE ;  /* 0x000000000000791b */ /* 0x003fe20003800000 */
.L_x_1747:
        /* <DEDUP_REMOVED lines=10> */
.L_x_1748:
[----:B------:R-:W-:Y:S02]  /*7030*/  @!P0 LOP3.LUT R4, R4, R43, RZ, 0x3c, !PT ;  /* 0x0000002b04048212 */ /* 0x000fe400078e3cff */
[----:B------:R-:W-:Y:S02]  /*7040*/  MOV R11, R3 ;  /* 0x00000003000b7202 */ /* 0x000fe40000000f00 */
[----:B------:R-:W-:-:S07]  /*7050*/  MOV R5, R9 ;  /* 0x0000000900057202 */ /* 0x000fce0000000f00 */
[----:B------:R-:W-:Y:S05]  /*7060*/  WARPSYNC.COLLECTIVE R6, `(.L_x_1749) ;  /* 0x0000000006087348 */ /* 0x000fea0003c00000 */
[----:B------:R0:W1:Y:S02]  /*7070*/  SHFL.BFLY P2, R9, R11, R8, R7 ;  /* 0x0c0000080b097389 */ /* 0x0000640000040007 */
[----:B01----:R-:W-:Y:S01]  /*7080*/  ENDCOLLECTIVE ;  /* 0x000000000000791b */ /* 0x003fe20003800000 */
.L_x_1749:
[----:B------:R-:W-:Y:S01]  /*7090*/  FADD.FTZ R10, R2, R5 ;  /* 0x00000005020a7221 */ /* 0x000fe20000010000 */
[----:B------:R-:W-:-:S04]  /*70a0*/  @!P0 LEA R5, R63, UR8, 0x7 ;  /* 0x000000083f058c11 */ /* 0x000fc8000f8e38ff */
[----:B------:R-:W-:-:S05]  /*70b0*/  @!P0 LEA R4, R4, R5, 0x2 ;  /* 0x0000000504048211 */ /* 0x000fca00078e10ff */
[----:B------:R0:W1:Y:S01]  /*70c0*/  @!P0 LDS R5, [R4] ;  /* 0x0000000004058984 */ /* 0x0000620000000800 */
[----:B------:R-:W-:Y:S01]  /*70d0*/  MOV R11, R10 ;  /* 0x0000000a000b7202 */ /* 0x000fe20000000f00 */
[----:B------:R-:W-:Y:S02]  /*70e0*/  IMAD.MOV.U32 R8, RZ, RZ, 0x1 ;  /* 0x00000001ff087424 */ /* 0x000fe400078e00ff */
[----:B------:R0:W2:Y:S01]  /*70f0*/  @!P0 LDS R23, [R4+0x500] ;  /* 0x0005000004178984 */ /* 0x0000a20000000800 */
[----:B------:R-:W-:-:S07]  /*7100*/  FADD.FTZ R12, R3, R9 ;  /* 0x00000009030c7221 */ /* 0x000fce0000010000 */
[----:B012---:R-:W-:Y:S05]  /*7110*/  WARPSYNC.COLLECTIVE R6, `(.L_x_1750) ;  /* 0x0000000006087348 */ /* 0x007fea0003c00000 */
[----:B------:R3:W4:Y:S02]  /*7120*/  SHFL.BFLY P2, R9, R11, R8, R7 ;  /* 0x0c0000080b097389 */ /* 0x0007240000040007 */
[----:B01234-:R-:W-:Y:S01]  /*7130*/  ENDCOLLECTIVE ;  /* 0x000000000000791b */ /* 0x01ffe20003800000 */
.L_x_1750:
[----:B------:R-:W0:Y:S01]  /*7140*/  LDC.64 R2, c[0x0][0x220] ;  /* 0x00008800ff027b82 */ /* 0x000e220000000a00 */
[----:B------:R-:W-:Y:S02]  /*7150*/  MOV R11, R12 ;  /* 0x0000000c000b7202 */ /* 0x000fe40000000f00 */
[----:B------:R-:W-:-:S07]  /*7160*/  MOV R17, R9 ;  /* 0x0000000900117202 */ /* 0x000fce0000000f00 */
[----:B0-----:R-:W-:Y:S05]  /*7170*/  WARPSYNC.COLLECTIVE R6, `(.L_x_1751) ;  /* 0x0000000006087348 */ /* 0x001fea0003c00000 */
[----:B------:R1:W2:Y:S02]  /*7180*/  SHFL.BFLY P2, R9, R11, R8, R7 ;  /* 0x0c0000080b097389 */ /* 0x0002a40000040007 */
[----:B012---:R-:W-:Y:S01]  /*7190*/  ENDCOLLECTIVE ;  /* 0x000000000000791b */ /* 0x007fe20003800000 */
.L_x_1751:
        /* <DEDUP_REMOVED lines=10> */
.L_x_1752:
[----:B------:R-:W-:Y:S01]  /*7240*/  FADD.FTZ R12, R12, R15 ;  /* 0x0000000f0c0c7221 */ /* 0x000fe20000010000 */
[----:B------:R-:W-:Y:S02]  /*7250*/  MOV R11, R16 ;  /* 0x00000010000b7202 */ /* 0x000fe40000000f00 */
[----:B------:R-:W-:-:S07]  /*7260*/  MOV R19, R9 ;  /* 0x0000000900137202 */ /* 0x000fce0000000f00 */
[----:B------:R-:W-:Y:S05]  /*7270*/  WARPSYNC.COLLECTIVE R6, `(.L_x_1753) ;  /* 0x0000000006087348 */ /* 0x000fea0003c00000 */
[----:B------:R0:W1:Y:S02]  /*7280*/  SHFL.BFLY P2, R9, R11, R8, R7 ;  /* 0x0c0000080b097389 */ /* 0x0000640000040007 */
[----:B01----:R-:W-:Y:S01]  /*7290*/  ENDCOLLECTIVE ;  /* 0x000000000000791b */ /* 0x003fe20003800000 */
.L_x_1753:
[----:B------:R-:W-:Y:S01]  /*72a0*/  FADD.FTZ R19, R19, R14 ;  /* 0x0000000e13137221 */ /* 0x000fe20000010000 */
[----:B------:R-:W-:-:S04]  /*72b0*/  HFMA2.MMA R8, -RZ, RZ, 0, 2.384185791015625e-07 ;  /* 0x00000004ff087435 */ /* 0x000fc800000001ff */
[----:B------:R-:W-:Y:S02]  /*72c0*/  MOV R11, R19 ;  /* 0x00000013000b7202 */ /* 0x000fe40000000f00 */
[----:B------:R-:W-:-:S07]  /*72d0*/  MOV R21, R9 ;  /* 0x0000000900157202 */ /* 0x000fce0000000f00 */
[----:B------:R-:W-:Y:S05]  /*72e0*/  WARPSYNC.COLLECTIVE R6, `(.L_x_1754) ;  /* 0x0000000006087348 */ /* 0x000fea0003c00000 */
[----:B------:R0:W1:Y:S02]  /*72f0*/  SHFL.BFLY P2, R9, R11, R8, R7 ;  /* 0x0c0000080b097389 */ /* 0x0000640000040007 */
[----:B01----:R-:W-:Y:S01]  /*7300*/  ENDCOLLECTIVE ;  /* 0x000000000000791b */ /* 0x003fe20003800000 */
.L_x_1754:
[----:B------:R-:W-:-:S05]  /*7310*/  FADD.FTZ R21, R21, R16 ;  /* 0x0000001015157221 */ /* 0x000fca0000010000 */
[----:B------:R-:W-:Y:S02]  /*7320*/  MOV R11, R21 ;  /* 0x00000015000b7202 */ /* 0x000fe40000000f00 */
[----:B------:R-:W-:-:S07]  /*7330*/  MOV R14, R9 ;  /* 0x00000009000e7202 */ /* 0x000fce0000000f00 */
[----:B------:R-:W-:Y:S05]  /*7340*/  WARPSYNC.COLLECTIVE R6, `(.L_x_1755) ;  /* 0x0000000006087348 */ /* 0x000fea0003c00000 */
[----:B------:R0:W1:Y:S02]  /*7350*/  SHFL.BFLY P2, R9, R11, R8, R7 ;  /* 0x0c0000080b097389 */ /* 0x0000640000040007 */
[----:B01----:R-:W-:Y:S01]  /*7360*/  ENDCOLLECTIVE ;  /* 0x000000000000791b */ /* 0x003fe20003800000 */
.L_x_1755:
[----:B------:R-:W-:Y:S01]  /*7370*/  FADD.FTZ R16, R19, R14 ;  /* 0x0000000e13107221 */ /* 0x000fe20000010000 */
[----:B------:R-:W-:-:S04]  /*7380*/  HFMA2.MMA R8, -RZ, RZ, 0, 1.1920928955078125e-07 ;  /* 0x00000002ff087435 */ /* 0x000fc800000001ff */
[----:B------:R-:W-:Y:S02]  /*7390*/  MOV R11, R16 ;  /* 0x00000010000b7202 */ /* 0x000fe40000000f00 */
[----:B------:R-:W-:-:S07]  /*73a0*/  MOV R18, R9 ;  /* 0x0000000900127202 */ /* 0x000fce0000000f00 */
[----:B------:R-:W-:Y:S05]  /*73b0*/  WARPSYNC.COLLECTIVE R6, `(.L_x_1756) ;  /* 0x0000000006087348 */ /* 0x000fea0003c00000 */
[----:B------:R0:W1:Y:S02]  /*73c0*/  SHFL.BFLY P2, R9, R11, R8, R7 ;  /* 0x0c0000080b097389 */ /* 0x0000640000040007 */
[----:B01----:R-:W-:Y:S01]  /*73d0*/  ENDCOLLECTIVE ;  /* 0x000000000000791b */ /* 0x003fe20003800000 */
.L_x_1756:
[----:B------:R-:W-:-:S05]  /*73e0*/  FADD.FTZ R18, R21, R18 ;  /* 0x0000001215127221 */ /* 0x000fca0000010000 */
[----:B------:R-:W-:Y:S02]  /*73f0*/  MOV R11, R18 ;  /* 0x00000012000b7202 */ /* 0x000fe40000000f00 */
[----:B------:R-:W-:-:S07]  /*7400*/  MOV R19, R9 ;  /* 0x0000000900137202 */ /* 0x000fce0000000f00 */
[----:B------:R-:W-:Y:S05]  /*7410*/  WARPSYNC.COLLECTIVE R6, `(.L_x_1757) ;  /* 0x0000000006087348 */ /* 0x000fea0003c00000 */
[----:B------:R0:W1:Y:S02]  /*7420*/  SHFL.BFLY P2, R9, R11, R8, R7 ;  /* 0x0c0000080b097389 */ /* 0x0000640000040007 */
[----:B01----:R-:W-:Y:S01]  /*7430*/  ENDCOLLECTIVE ;  /* 0x000000000000791b */ /* 0x003fe20003800000 */
.L_x_1757:
[----:B------:R-:W-:Y:S01]  /*7440*/  FADD.FTZ R14, R16, R19 ;  /* 0x00000013100e7221 */ /* 0x000fe20000010000 */
[----:B------:R-:W-:-:S04]  /*7450*/  HFMA2.MMA R8, -RZ, RZ, 0, 5.9604644775390625e-08 ;  /* 0x00000001ff087435 */ /* 0x000fc800000001ff */
[----:B------:R-:W-:Y:S02]  /*7460*/  MOV R11, R14 ;  /* 0x0000000e000b7202 */ /* 0x000fe40000000f00 */
[----:B------:R-:W-:-:S07]  /*7470*/  MOV R21, R9 ;  /* 0x0000000900157202 */ /* 0x000fce0000000f00 */
[----:B------:R-:W-:Y:S05]  /*7480*/  WARPSYNC.COLLECTIVE R6, `(.L_x_1758) ;  /* 0x0000000006087348 */ /* 0x000fea0003c00000 */
[----:B------:R0:W1:Y:S02]  /*7490*/  SHFL.BFLY P2, R9, R11, R8, R7 ;  /* 0x0c0000080b097389 */ /* 0x0000640000040007 */
[----:B01----:R-:W-:Y:S01]  /*74a0*/  ENDCOLLECTIVE ;  /* 0x000000000000791b */ /* 0x003fe20003800000 */
.L_x_1758:
        /* <DEDUP_REMOVED lines=11> */
.L_x_1759:
[----:B------:R-:W-:Y:S01]  /*7560*/  FADD.FTZ R14, R14, R21 ;  /* 0x000000150e0e7221 */ /* 0x000fe20000010000 */
[----:B------:R-:W-:Y:S01]  /*7570*/  HFMA2.MMA R8, -RZ, RZ, 0, 4.76837158203125e-07 ;  /* 0x00000008ff087435 */ /* 0x000fe200000001ff */
[----:B------:R-:W-:Y:S02]  /*7580*/  MOV R11, R20 ;  /* 0x00000014000b7202 */ /* 0x000fe40000000f00 */
[----:B------:R-:W-:-:S08]  /*7590*/  MOV R19, R9 ;  /* 0x0000000900137202 */ /* 0x000fd00000000f00 */
[----:B------:R-:W-:Y:S05]  /*75a0*/  WARPSYNC.COLLECTIVE R6, `(.L_x_1760) ;  /* 0x0000000006087348 */ /* 0x000fea0003c00000 */
[----:B------:R0:W1:Y:S02]  /*75b0*/  SHFL.BFLY P2, R9, R11, R8, R7 ;  /* 0x0c0000080b097389 */ /* 0x0000640000040007 */
[----:B01----:R-:W-:Y:S01]  /*75c0*/  ENDCOLLECTIVE ;  /* 0x000000000000791b */ /* 0x003fe20003800000 */
.L_x_1760:
[----:B------:R-:W-:Y:S01]  /*75d0*/  FADD.FTZ R16, R16, R19 ;  /* 0x0000001310107221 */ /* 0x000fe20000010000 */
[----:B------:R-:W-:Y:S02]  /*75e0*/  MOV R11, R22 ;  /* 0x00000016000b7202 */ /* 0x000fe40000000f00 */
[----:B------:R-:W-:-:S07]  /*75f0*/  MOV R23, R9 ;  /* 0x0000000900177202 */ /* 0x000fce0000000f00 */
[----:B------:R-:W-:Y:S05]  /*7600*/  WARPSYNC.COLLECTIVE R6, `(.L_x_1761) ;  /* 0x0000000006087348 */ /* 0x000fea0003c00000 */
[----:B------:R0:W1:Y:S02]  /*7610*/  SHFL.BFLY P2, R9, R11, R8, R7 ;  /* 0x0c0000080b097389 */ /* 0x0000640000040007 */
[----:B01----:R-:W-:Y:S01]  /*7620*/  ENDCOLLECTIVE ;  /* 0x000000000000791b */ /* 0x003fe20003800000 */
.L_x_1761:
[----:B------:R-:W-:Y:S01]  /*7630*/  FADD.FTZ R23, R23, R20 ;  /* 0x0000001417177221 */ /* 0x000fe20000010000 */
[----:B------:R-:W-:-:S04]  /*7640*/  HFMA2.MMA R8, -RZ, RZ, 0, 2.384185791015625e-07 ;  /* 0x00000004ff087435 */ /* 0x000fc800000001ff */
[----:B------:R-:W-:Y:S02]  /*7650*/  MOV R11, R23 ;  /* 0x00000017000b7202 */ /* 0x000fe40000000f00 */
[----:B------:R-:W-:-:S07]  /*7660*/  MOV R25, R9 ;  /* 0x0000000900197202 */ /* 0x000fce0000000f00 */
[----:B------:R-:W-:Y:S05]  /*7670*/  WARPSYNC.COLLECTIVE R6, `(.L_x_1762) ;  /* 0x0000000006087348 */ /* 0x000fea0003c00000 */
[----:B------:R0:W1:Y:S02]  /*7680*/  SHFL.BFLY P2, R9, R11, R8, R7 ;  /* 0x0c0000080b097389 */ /* 0x0000640000040007 */
[----:B01----:R-:W-:Y:S01]  /*7690*/  ENDCOLLECTIVE ;  /* 0x000000000000791b */ /* 0x003fe20003800000 */
.L_x_1762:
[----:B------:R-:W-:-:S05]  /*76a0*/  FADD.FTZ R25, R25, R22 ;  /* 0x0000001619197221 */ /* 0x000fca0000010000 */
[----:B------:R-:W-:Y:S02]  /*76b0*/  MOV R11, R25 ;  /* 0x00000019000b7202 */ /* 0x000fe40000000f00 */
[----:B------:R-:W-:-:S07]  /*76c0*/  MOV R20, R9 ;  /* 0x0000000900147202 */ /* 0x000fce0000000f00 */
[----:B------:R-:W-:Y:S05]  /*76d0*/  WARPSYNC.COLLECTIVE R6, `(.L_x_1763) ;  /* 0x0000000006087348 */ /* 0x000fea0003c00000 */
[----:B------:R0:W1:Y:S02]  /*76e0*/  SHFL.BFLY P2, R9, R11, R8, R7 ;  /* 0x0c0000080b097389 */ /* 0x0000640000040007 */
[----:B01----:R-:W-:Y:S01]  /*76f0*/  ENDCOLLECTIVE ;  /* 0x000000000000791b */ /* 0x003fe20003800000 */
.L_x_1763:
        /* <DEDUP_REMOVED lines=10> */
.L_x_1764:
[----:B------:R0:W1:Y:S04]  /*77a0*/  @!P0 LDS R27, [R18] ;  /* 0x00000000121b8984 */ /* 0x0000680000000800 */
[----:B------:R0:W2:Y:S01]  /*77b0*/  @!P0 LDS R28, [R18+0x500] ;  /* 0x00050000121c8984 */ /* 0x0000a20000000800 */
[----:B------:R-:W-:Y:S02]  /*77c0*/  MOV R11, R22 ;  /* 0x00000016000b7202 */ /* 0x000fe40000000f00 */
[----:B------:R-:W-:-:S07]  /*77d0*/  MOV R23, R9 ;  /* 0x0000000900177202 */ /* 0x000fce0000000f00 */
[----:B012---:R-:W-:Y:S05]  /*77e0*/  WARPSYNC.COLLECTIVE R6, `(.L_x_1765) ;  /* 0x0000000006087348 */ /* 0x007fea0003c00000 */
[----:B------:R3:W4:Y:S02]  /*77f0*/  SHFL.BFLY P2, R9, R11, R8, R7 ;  /* 0x0c0000080b097389 */ /* 0x0007240000040007 */
[----:B01234-:R-:W-:Y:S01]  /*7800*/  ENDCOLLECTIVE ;  /* 0x000000000000791b */ /* 0x01ffe20003800000 */
.L_x_1765:
        /* <DEDUP_REMOVED lines=9> */
.L_x_1766:
[----:B------:R-:W-:Y:S01]  /*78a0*/  ISETP.NE.AND P0, PT, R63, RZ, PT ;  /* 0x000000ff3f00720c */ /* 0x000fe20003f05270 */
[----:B------:R-:W-:-:S05]  /*78b0*/  FADD.FTZ R22, R22, R25 ;  /* 0x0000001916167221 */ /* 0x000fca0000010000 */
[----:B------:R-:W-:Y:S02]  /*78c0*/  MOV R11, R22 ;  /* 0x00000016000b7202 */ /* 0x000fe40000000f00 */
[----:B------:R-:W-:-:S07]  /*78d0*/  MOV R18, R9 ;  /* 0x0000000900127202 */ /* 0x000fce0000000f00 */
[----:B------:R-:W-:Y:S05]  /*78e0*/  WARPSYNC.COLLECTIVE R6, `(.L_x_1767) ;  /* 0x0000000006087348 */ /* 0x000fea0003c00000 */
[----:B------:R0:W1:Y:S02]  /*78f0*/  SHFL.BFLY P2, R9, R11, R8, R7 ;  /* 0x0c0000080b097389 */ /* 0x0000640000040007 */
[----:B01----:R-:W-:Y:S01]  /*7900*/  ENDCOLLECTIVE ;  /* 0x000000000000791b */ /* 0x003fe20003800000 */
.L_x_1767:
[----:B------:R-:W-:Y:S01]  /*7910*/  HFMA2.MMA R8, -RZ, RZ, 0, 4.76837158203125e-07 ;  /* 0x00000008ff087435 */ /* 0x000fe200000001ff */
[----:B------:R-:W-:Y:S02]  /*7920*/  MOV R11, R24 ;  /* 0x00000018000b7202 */ /* 0x000fe40000000f00 */
[----:B------:R-:W-:-:S08]  /*7930*/  MOV R25, R9 ;  /* 0x0000000900197202 */ /* 0x000fd00000000f00 */
[----:B------:R-:W-:Y:S05]  /*7940*/  WARPSYNC.COLLECTIVE R6, `(.L_x_1768) ;  /* 0x0000000006087348 */ /* 0x000fea0003c00000 */
[----:B------:R0:W1:Y:S02]  /*7950*/  SHFL.BFLY P2, R9, R11, R8, R7 ;  /* 0x0c0000080b097389 */ /* 0x0000640000040007 */
[----:B01----:R-:W-:Y:S01]  /*7960*/  ENDCOLLECTIVE ;  /* 0x000000000000791b */ /* 0x003fe20003800000 */
.L_x_1768:
[----:B------:R-:W-:Y:S02]  /*7970*/  MOV R11, R26 ;  /* 0x0000001a000b7202 */ /* 0x000fe40000000f00 */
[----:B------:R-:W-:-:S07]  /*7980*/  MOV R27, R9 ;  /* 0x00000009001b7202 */ /* 0x000fce0000000f00 */
[----:B------:R-:W-:Y:S05]  /*7990*/  WARPSYNC.COLLECTIVE R6, `(.L_x_1769) ;  /* 0x0000000006087348 */ /* 0x000fea0003c00000 */
[----:B------:R0:W1:Y:S02]  /*79a0*/  SHFL.BFLY P2, R9, R11, R8, R7 ;  /* 0x0c0000080b097389 */ /* 0x0000640000040007 */
[----:B01----:R-:W-:Y:S01]  /*79b0*/  ENDCOLLECTIVE ;  /* 0x000000000000791b */ /* 0x003fe20003800000 */
.L_x_1769:
[----:B------:R-:W-:Y:S01]  /*79c0*/  FADD.FTZ R27, R27, R24 ;  /* 0x000000181b1b7221 */ /* 0x000fe20000010000 */
[----:B------:R-:W-:-:S04]  /*79d0*/  HFMA2.MMA R8, -RZ, RZ, 0, 2.384185791015625e-07 ;  /* 0x00000004ff087435 */ /* 0x000fc800000001ff */
[----:B------:R-:W-:Y:S02]  /*79e0*/  MOV R11, R27 ;  /* 0x0000001b000b7202 */ /* 0x000fe40000000f00 */
[----:B------:R-:W-:-:S07]  /*79f0*/  MOV R29, R9 ;  /* 0x00000009001d7202 */ /* 0x000fce0000000f00 */
[----:B------:R-:W-:Y:S05]  /*7a00*/  WARPSYNC.COLLECTIVE R6, `(.L_x_1770) ;  /* 0x0000000006087348 */ /* 0x000fea0003c00000 */
[----:B------:R0:W1:Y:S02]  /*7a10*/  SHFL.BFLY P2, R9, R11, R8, R7 ;  /* 0x0c0000080b097389 */ /* 0x0000640000040007 */
[----:B01----:R-:W-:Y:S01]  /*7a20*/  ENDCOLLECTIVE ;  /* 0x000000000000791b */ /* 0x003fe20003800000 */
.L_x_1770:
[----:B------:R-:W-:-:S05]  /*7a30*/  FADD.FTZ R29, R29, R26 ;  /* 0x0000001a1d1d7221 */ /* 0x000fca0000010000 */
[----:B------:R-:W-:Y:S02]  /*7a40*/  MOV R11, R29 ;  /* 0x0000001d000b7202 */ /* 0x000fe40000000f00 */
[----:B------:R-:W-:-:S07]  /*7a50*/  MOV R24, R9 ;  /* 0x0000000900187202 */ /* 0x000fce0000000f00 */
[----:B------:R-:W-:Y:S05]  /*7a60*/  WARPSYNC.COLLECTIVE R6, `(.L_x_1771) ;  /* 0x0000000006087348 */ /* 0x000fea0003c00000 */
[----:B------:R0:W1:Y:S02]  /*7a70*/  SHFL.BFLY P2, R9, R11, R8, R7 ;  /* 0x0c0000080b097389 */ /* 0x0000640000040007 */
[----:B01----:R-:W-:Y:S01]  /*7a80*/  ENDCOLLECTIVE ;  /* 0x000000000000791b */ /* 0x003fe20003800000 */
.L_x_1771:
[----:B------:R-:W-:Y:S01]  /*7a90*/  FADD.FTZ R24, R27, R24 ;  /* 0x000000181b187221 */ /* 0x000fe20000010000 */
[----:B------:R-:W-:-:S04]  /*7aa0*/  HFMA2.MMA R8, -RZ, RZ, 0, 1.1920928955078125e-07 ;  /* 0x00000002ff087435 */ /* 0x000fc800000001ff */
[----:B------:R-:W-:Y:S02]  /*7ab0*/  MOV R11, R24 ;  /* 0x00000018000b7202 */ /* 0x000fe40000000f00 */
[----:B------:R-:W-:-:S07]  /*7ac0*/  MOV R26, R9 ;  /* 0x00000009001a7202 */ /* 0x000fce0000000f00 */
[----:B------:R-:W-:Y:S05]  /*7ad0*/  WARPSYNC.COLLECTIVE R6, `(.L_x_1772) ;  /* 0x0000000006087348 */ /* 0x000fea0003c00000 */
[----:B------:R0:W1:Y:S02]  /*7ae0*/  SHFL.BFLY P2, R9, R11, R8, R7 ;  /* 0x0c0000080b097389 */ /* 0x0000640000040007 */
[----:B01----:R-:W-:Y:S01]  /*7af0*/  ENDCOLLECTIVE ;  /* 0x000000000000791b */ /* 0x003fe20003800000 */
.L_x_1772:
[----:B------:R-:W-:-:S05]  /*7b00*/  FADD.FTZ R26, R29, R26 ;  /* 0x0000001a1d1a7221 */ /* 0x000fca0000010000 */
[----:B------:R-:W-:Y:S02]  /*7b10*/  MOV R11, R26 ;  /* 0x0000001a000b7202 */ /* 0x000fe40000000f00 */
[----:B------:R-:W-:-:S07]  /*7b20*/  MOV R27, R9 ;  /* 0x00000009001b7202 */ /* 0x000fce0000000f00 */
[----:B------:R-:W-:Y:S05]  /*7b30*/  WARPSYNC.COLLECTIVE R6, `(.L_x_1773) ;  /* 0x0000000006087348 */ /* 0x000fea0003c00000 */
[----:B------:R0:W1:Y:S02]  /*7b40*/  SHFL.BFLY P2, R9, R11, R8, R7 ;  /* 0x0c0000080b097389 */ /* 0x0000640000040007 */
[----:B01----:R-:W-:Y:S01]  /*7b50*/  ENDCOLLECTIVE ;  /* 0x000000000000791b */ /* 0x003fe20003800000 */
.L_x_1773:
[----:B------:R-:W-:Y:S01]  /*7b60*/  FADD.FTZ R24, R24, R27 ;  /* 0x0000001b18187221 */ /* 0x000fe20000010000 */
[----:B------:R-:W-:Y:S01]  /*7b70*/  FADD.FTZ R8, R23, R18 ;  /* 0x0000001217087221 */ /* 0x000fe20000010000 */
[----:B------:R-:W-:Y:S02]  /*7b80*/  @!P0 F2FP.F16.F32.PACK_AB R6, RZ, R14 ;  /* 0x0000000eff06823e */ /* 0x000fe400000000ff */
[----:B------:R-:W-:Y:S02]  /*7b90*/  @!P0 F2FP.F16.F32.PACK_AB R7, RZ, R16 ;  /* 0x00000010ff07823e */ /* 0x000fe400000000ff */
[----:B------:R-:W-:Y:S02]  /*7ba0*/  @!P0 F2FP.F16.F32.PACK_AB R8, RZ, R8 ;  /* 0x00000008ff08823e */ /* 0x000fe400000000ff */
[----:B------:R-:W-:Y:S02]  /*7bb0*/  PRMT R14, R6, 0x7610, R14 ;  /* 0x00007610060e7816 */ /* 0x000fe4000000000e */
[----:B------:R-:W-:Y:S01]  /*7bc0*/  PRMT R16, R8, 0x7610, R16 ;  /* 0x0000761008107816 */ /* 0x000fe20000000010 */
[----:B------:R-:W-:Y:S01]  /*7bd0*/  HFMA2.MMA R8, -RZ, RZ, 0, 5.9604644775390625e-08 ;  /* 0x00000001ff087435 */ /* 0x000fe200000001ff */
[----:B------:R-:W-:-:S02]  /*7be0*/  MOV R29, R9 ;  /* 0x00000009001d7202 */ /* 0x000fc40000000f00 */
[----:B------:R-:W-:Y:S02]  /*7bf0*/  @!P0 F2FP.F16.F32.PACK_AB R9, RZ, R10 ;  /* 0x0000000aff09823e */ /* 0x000fe400000000ff */
[----:B------:R-:W-:Y:S01]  /*7c00*/  PRMT R15, R7, 0x7610, R15 ;  /* 0x00007610070f7816 */ /* 0x000fe2000000000f */
[----:B------:R-:W-:Y:S01]  /*7c10*/  FADD.FTZ R26, R26, R29 ;  /* 0x0000001d1a1a7221 */ /* 0x000fe20000010000 */
[----:B------:R-:W-:Y:S01]  /*7c20*/  MOV R11, R24 ;  /* 0x00000018000b7202 */ /* 0x000fe20000000f00 */
[----:B------:R0:W-:Y:S01]  /*7c30*/  @!P0 STG.E.U16 desc[UR10][R4.64], R9 ;  /* 0x0000000904008986 */ /* 0x0001e2000c10150a */
[----:B------:R-:W-:Y:S02]  /*7c40*/  MOV R7, 0x101f ;  /* 0x0000101f00077802 */ /* 0x000fe40000000f00 */
[----:B------:R-:W-:Y:S02]  /*7c50*/  MOV R6, 0xffff ;  /* 0x0000ffff00067802 */ /* 0x000fe40000000f00 */
[----:B------:R-:W-:-:S07]  /*7c60*/  @!P0 F2FP.F16.F32.PACK_AB R10, RZ, R12 ;  /* 0x0000000cff0a823e */ /* 0x000fce00000000ff */
[----:B0-----:R-:W-:Y:S05]  /*7c70*/  WARPSYNC.COLLECTIVE R6, `(.L_x_1774) ;  /* 0x0000000006087348 */ /* 0x001fea0003c00000 */
[----:B0-----:R0:W1:Y:S02]  /*7c80*/  SHFL.BFLY P2, R9, R11, R8, R7 ;  /* 0x0c0000080b097389 */ /* 0x0010640000040007 */
[----:B01----:R-:W-:Y:S01]  /*7c90*/  ENDCOLLECTIVE ;  /* 0x000000000000791b */ /* 0x003fe20003800000 */
.L_x_1774:
[----:B------:R-:W-:Y:S01]  /*7ca0*/  PRMT R12, R10, 0x7610, R12 ;  /* 0x000076100a0c7816 */ /* 0x000fe2000000000c */
[----:B------:R-:W-:-:S04]  /*7cb0*/  FADD.FTZ R10, R22, R25 ;  /* 0x00000019160a7221 */ /* 0x000fc80000010000 */
[----:B------:R0:W-:Y:S01]  /*7cc0*/  @!P0 STG.E.U16 desc[UR10][R2.64], R12 ;  /* 0x0000000c02008986 */ /* 0x0001e2000c10150a */
[----:B------:R-:W-:-:S03]  /*7cd0*/  @!P0 F2FP.F16.F32.PACK_AB R10, RZ, R10 ;  /* 0x0000000aff0a823e */ /* 0x000fc600000000ff */
        /* <DEDUP_REMOVED lines=9> */
.L_x_1775:
[----:B------:R-:W-:Y:S01]  /*7d70*/  FADD.FTZ R13, R24, R13 ;  /* 0x0000000d180d7221 */ /* 0x000fe20000010000 */
[----:B------:R-:W-:Y:S06]  /*7d80*/  BRA `(.L_x_1776) ;  /* 0xffffffe4000c7947 */ /* 0x000fec000383ffff */
.L_x_1777:
        /* <DEDUP_REMOVED lines=15> */
.L_x_2783:


//--------------------- .text._ZN13group_norm_v218gn_bwd_cuda_kernelI6__halfLi320ELi3ELi32ELi10ELi4096ELb0ELb1ELi32ELi320ELi320ELi4ELb1ELi2ELb0ELb0ELNS_15WgradSyncMethodE3ENS_16CompileConditionILi900EEEEEvPT_S6_S6_PKS5_S8_S8_S8_PKfflPfPj --------------------------
	.section	.text._ZN13group_norm_v218gn_bwd_cuda_kernelI6__halfLi320ELi3ELi32ELi10ELi4096ELb0ELb1ELi32ELi320ELi320ELi4ELb1ELi2ELb0ELb0ELNS_15WgradSyncMethodE3ENS_16CompileConditionILi900EEEEEvPT_S6_S6_PKS5_S8_S8_S8_PKfflPfPj,"ax",@progbits
	.align	128
        .global         _ZN13group_norm_v218gn_bwd_cuda_kernelI6__halfLi320ELi3ELi32ELi10ELi4096ELb0ELb1ELi32ELi320ELi320ELi4ELb1ELi2ELb0ELb0ELNS_15WgradSyncMethodE3ENS_16CompileConditionILi900EEEEEvPT_S6_S6_PKS5_S8_S8_S8_PKfflPfPj
        .type           _ZN13group_norm_v218gn_bwd_cuda_kernelI6__halfLi320ELi3ELi32ELi10ELi4096ELb0ELb1ELi32ELi320ELi320ELi4ELb1ELi2ELb0ELb0ELNS_15WgradSyncMethodE3ENS_16CompileConditionILi900EEEEEvPT_S6_S6_PKS5_S8_S8_S8_PKfflPfPj,@function
        .size           _ZN13group_norm_v218gn_bwd_cuda_kernelI6__halfLi320ELi3ELi32ELi10ELi4096ELb0ELb1ELi32ELi320ELi320ELi4ELb1ELi2ELb0ELb0ELNS_15WgradSyncMethodE3ENS_16CompileConditionILi900EEEEEvPT_S6_S6_PKS5_S8_S8_S8_PKfflPfPj,(.L_x_2784 - _ZN13group_norm_v218gn_bwd_cuda_kernelI6__halfLi320ELi3ELi32ELi10ELi4096ELb0ELb1ELi32ELi320ELi320ELi4ELb1ELi2ELb0ELb0ELNS_15WgradSyncMethodE3ENS_16CompileConditionILi900EEEEEvPT_S6_S6_PKS5_S8_S8_S8_PKfflPfPj)
        .other          _ZN13group_norm_v218gn_bwd_cuda_kernelI6__halfLi320ELi3ELi32ELi10ELi4096ELb0ELb1ELi32ELi320ELi320ELi4ELb1ELi2ELb0ELb0ELNS_15WgradSyncMethodE3ENS_16CompileConditionILi900EEEEEvPT_S6_S6_PKS5_S8_S8_S8_PKfflPfPj,@"STO_CUDA_ENTRY STV_DEFAULT"
_ZN13group_norm_v218gn_bwd_cuda_kernelI6__halfLi320ELi3ELi32ELi10ELi4096ELb0ELb1ELi32ELi320ELi320ELi4ELb1ELi2ELb0ELb0ELNS_15WgradSyncMethodE3ENS_16CompileConditionILi900EEEEEvPT_S6_S6_PKS5_S8_S8_S8_PKfflPfPj:
.text._ZN13group_norm_v218gn_bwd_cuda_kernelI6__halfLi320ELi3ELi32ELi10ELi4096ELb0ELb1ELi32ELi320ELi320ELi4ELb1ELi2ELb0ELb0ELNS_15WgradSyncMethodE3ENS_16CompileConditionILi900EEEEEvPT_S6_S6_PKS5_S8_S8_S8_PKfflPfPj:
        /* <DEDUP_REMOVED lines=29> */
.L_x_1780:
[----:B------:R-:W2:Y:S04]  /*01d0*/  LD.E.STRONG.GPU R0, desc[UR10][R2.64] ;  /* 0x0000000a02007980 */ /* 0x000ea8000c10f900 */
[----:B--2---:R-:W-:Y:S01]  /*01e0*/  CCTL.IVALL ;  /* 0x00000000ff00798f */ /* 0x004fe20002000000 */
[----:B------:R-:W-:Y:S05]  /*01f0*/  YIELD ;  /* 0x0000000000007946 */ /* 0x000fea0003800000 */
[----:B-----5:R-:W-:-:S04]  /*0200*/  LOP3.LUT R0, R0, R5, RZ, 0x3c, !PT ;  /* 0x0000000500007212 */ /* 0x020fc800078e3cff */
[----:B------:R-:W-:-:S13]  /*0210*/  ISETP.GT.AND P0, PT, R0, -0x1, PT ;  /* 0xffffffff0000780c */ /* 0x000fda0003f04270 */
[----:B------:R-:W-:Y:S05]  /*0220*/  @P0 BRA `(.L_x_1780) ;  /* 0xfffffffc00e80947 */ /* 0x000fea000383ffff */
.L_x_1779:
[----:B------:R-:W-:Y:S05]  /*0230*/  WARPSYNC.ALL ;  /* 0x0000000000007948 */ /* 0x000fea0003800000 */
[----:B------:R-:W-:Y:S06]  /*0240*/  BAR.SYNC.DEFER_BLOCKING 0x0 ;  /* 0x0000000000007b1d */ /* 0x000fec0000010000 */
[----:B------:R-:W-:Y:S05]  /*0250*/  BRA `(.L_x_1781) ;  /* 0x0000004400a87947 */ /* 0x000fea0003800000 */
.L_x_1778:
        /* <DEDUP_REMOVED lines=55> */
.L_x_1797:
[----:B-1----:R-:W2:Y:S01]  /*05d0*/  LDL R8, [R1+0xbc] ;  /* 0x0000bc0001087983 */ /* 0x002ea20000100800 */
[----:B------:R-:W0:Y:S01]  /*05e0*/  S2R R5, SR_TID.X ;  /* 0x0000000000057919 */ /* 0x000e220000002100 */
[----:B------:R-:W-:Y:S01]  /*05f0*/  HFMA2.MMA R31, -RZ, RZ, 0, 0 ;  /* 0x00000000ff1f7435 */ /* 0x000fe200000001ff */
[----:B------:R-:W-:Y:S01]  /*0600*/  USHF.L.U32 UR7, UR16, 0x5, URZ ;  /* 0x0000000510077899 */ /* 0x000fe2000800063f */
[----:B-----5:R-:W-:Y:S01]  /*0610*/  STL [R1+0xf4], R22 ;  /* 0x0000f41601007387 */ /* 0x020fe20000100800 */
[----:B------:R-:W-:Y:S02]  /*0620*/  USHF.L.U32 UR12, UR9, 0x5, URZ ;  /* 0x00000005090c7899 */ /* 0x000fe4000800063f */
[----:B------:R-:W-:Y:S01]  /*0630*/  USHF.L.U64.HI UR13, UR9, 0x5, UR5 ;  /* 0x00000005090d7899 */ /* 0x000fe20008010205 */
[----:B------:R-:W3:Y:S01]  /*0640*/  LDL R18, [R1+0xc0] ;  /* 0x0000c00001127983 */ /* 0x000ee20000100800 */
[----:B------:R-:W-:Y:S01]  /*0650*/  ULOP3.LUT UR7, UR7, 0xfe0, URZ, 0xc0, !UPT ;  /* 0x00000fe007077892 */ /* 0x000fe2000f8ec03f */
[----:B------:R-:W-:Y:S01]  /*0660*/  ULDC.64 UR14, c[0x0][0x248] ;  /* 0x00009200000e7ab9 */ /* 0x000fe20000000a00 */
[----:B------:R-:W-:Y:S01]  /*0670*/  ULDC.64 UR18, c[0x0][0x230] ;  /* 0x00008c0000127ab9 */ /* 0x000fe20000000a00 */
[----:B------:R-:W-:Y:S01]  /*0680*/  ULDC.64 UR20, c[0x0][0x228] ;  /* 0x00008a0000147ab9 */ /* 0x000fe20000000a00 */
[----:B0-----:R-:W-:-:S05]  /*0690*/  IMAD.WIDE.U32 R6, R5, -0x33333333, RZ ;  /* 0xcccccccd05067825 */ /* 0x001fca00078e00ff */
[----:B------:R-:W-:-:S05]  /*06a0*/  SHF.R.U32.HI R61, RZ, 0x6, R7 ;  /* 0x00000006ff3d7819 */ /* 0x000fca0000011607 */
[----:B------:R-:W-:-:S05]  /*06b0*/  IMAD R5, R61, -0x50, R5 ;  /* 0xffffffb03d057824 */ /* 0x000fca00078e0205 */
[----:B------:R-:W-:Y:S02]  /*06c0*/  SHF.L.U32 R30, R5, 0x2, RZ ;  /* 0x00000002051e7819 */ /* 0x000fe400000006ff */
[----:B------:R-:W-:Y:S02]  /*06d0*/  MOV R5, UR9 ;  /* 0x0000000900057c02 */ /* 0x000fe40008000f00 */
[----:B------:R-:W-:-:S03]  /*06e0*/  IADD3 R36, R61, UR7, RZ ;  /* 0x000000073d247c10 */ /* 0x000fc6000fffe0ff */
[----:B------:R-:W-:Y:S01]  /*06f0*/  IMAD.WIDE.U32 R30, R5, 0x140000, R30 ;  /* 0x00140000051e7825 */ /* 0x000fe200078e001e */
[----:B------:R-:W-:-:S03]  /*0700*/  UIMAD UR7, UR5, 0x140000, URZ ;  /* 0x00140000050778a4 */ /* 0x000fc6000f8e023f */
[----:B------:R-:W-:-:S05]  /*0710*/  IMAD R36, R36, 0x140, RZ ;  /* 0x0000014024247824 */ /* 0x000fca00078e02ff */
[----:B------:R-:W-:-:S04]  /*0720*/  IADD3 R7, R36, 0x500, RZ ;  /* 0x0000050024077810 */ /* 0x000fc80007ffe0ff */
[----:B------:R-:W-:Y:S02]  /*0730*/  IADD3 R7, P1, R7, R30, RZ ;  /* 0x0000001e07077210 */ /* 0x000fe40007f3e0ff */
        /* <DEDUP_REMOVED lines=8> */
[----:B------:R-:W-:Y:S02]  /*07c0*/  IADD3 R6, P0, R36, R30, RZ ;  /* 0x0000001e24067210 */ /* 0x000fe40007f1e0ff */
[----:B------:R-:W2:Y:S02]  /*07d0*/  LDG.E.64.CONSTANT R16, desc[UR10][R16.64] ;  /* 0x0000000a10107981 */ /* 0x000ea4000c1e9b00 */
[----:B------:R-:W-:Y:S02]  /*07e0*/  IADD3.X R11, RZ, R5, RZ, P0, !PT ;  /* 0x00000005ff0b7210 */ /* 0x000fe400007fe4ff */
[----:B------:R-:W-:-:S02]  /*07f0*/  SHF.L.U32 R12, R6, 0x1, RZ ;  /* 0x00000001060c7819 */ /* 0x000fc400000006ff */
[----:B------:R-:W-:Y:S02]  /*0800*/  SHF.L.U64.HI R13, R6, 0x1, R11 ;  /* 0x00000001060d7819 */ /* 0x000fe4000001020b */
[C---:B------:R-:W-:Y:S02]  /*0810*/  IADD3 R46, P0, R12.reuse, UR18, RZ ;  /* 0x000000120c2e7c10 */ /* 0x040fe4000ff1e0ff */
[----:B------:R-:W-:Y:S02]  /*0820*/  IADD3.X R6, RZ, R5, RZ, P1, !PT ;  /* 0x00000005ff067210 */ /* 0x000fe40000ffe4ff */
[----:B------:R-:W-:Y:S02]  /*0830*/  IADD3 R52, P1, R12, UR20, RZ ;  /* 0x000000140c347c10 */ /* 0x000fe4000ff3e0ff */
[----:B------:R-:W-:Y:S02]  /*0840*/  IADD3.X R47, R13, UR19, RZ, P0, !PT ;  /* 0x000000130d2f7c10 */ /* 0x000fe400087fe4ff */
[----:B------:R-:W-:Y:S01]  /*0850*/  SHF.L.U32 R8, R7, 0x1, RZ ;  /* 0x0000000107087819 */ /* 0x000fe200000006ff */
[----:B------:R-:W-:Y:S01]  /*0860*/  STL [R1+0x80], R13 ;  /* 0x0000800d01007387 */ /* 0x000fe20000100800 */
[----:B------:R-:W-:-:S03]  /*0870*/  IADD3.X R53, R13, UR21, RZ, P1, !PT ;  /* 0x000000150d357c10 */ /* 0x000fc60008ffe4ff */
[----:B------:R0:W-:Y:S01]  /*0880*/  STL [R1+0x7c], R12 ;  /* 0x00007c0c01007387 */ /* 0x0001e20000100800 */
[----:B------:R-:W-:-:S03]  /*0890*/  IADD3.X R9, RZ, R5, RZ, P2, !PT ;  /* 0x00000005ff097210 */ /* 0x000fc600017fe4ff */
[----:B------:R-:W4:Y:S04]  /*08a0*/  LDG.E.64.CONSTANT R46, desc[UR10][R46.64] ;  /* 0x0000000a2e2e7981 */ /* 0x000f28000c1e9b00 */
[----:B------:R1:W-:Y:S01]  /*08b0*/  STL [R1+0x9c], R8 ;  /* 0x00009c0801007387 */ /* 0x0003e20000100800 */
[----:B0-----:R-:W-:Y:S02]  /*08c0*/  SHF.L.U64.HI R12, R7, 0x1, R6 ;  /* 0x00000001070c7819 */ /* 0x001fe40000010206 */
[----:B------:R-:W-:Y:S01]  /*08d0*/  IADD3 R6, P0, R8, UR18, RZ ;  /* 0x0000001208067c10 */ /* 0x000fe2000ff1e0ff */
[----:B------:R-:W4:Y:S01]  /*08e0*/  LDG.E.64.CONSTANT R52, desc[UR10][R52.64] ;  /* 0x0000000a34347981 */ /* 0x000f22000c1e9b00 */
[----:B------:R-:W-:Y:S02]  /*08f0*/  SHF.L.U64.HI R15, R10, 0x1, R9 ;  /* 0x000000010a0f7819 */ /* 0x000fe40000010209 */
[----:B-1----:R-:W-:Y:S01]  /*0900*/  IADD3 R8, P1, R8, UR20, RZ ;  /* 0x0000001408087c10 */ /* 0x002fe2000ff3e0ff */
[----:B------:R0:W-:Y:S01]  /*0910*/  STL [R1+0xa4], R12 ;  /* 0x0000a40c01007387 */ /* 0x0001e20000100800 */
[----:B------:R-:W-:-:S02]  /*0920*/  IADD3.X R7, R12, UR19, RZ, P0, !PT ;  /* 0x000000130c077c10 */ /* 0x000fc400087fe4ff */
[----:B------:R-:W-:Y:S02]  /*0930*/  IADD3.X R9, R12, UR21, RZ, P1, !PT ;  /* 0x000000150c097c10 */ /* 0x000fe40008ffe4ff */
[----:B------:R-:W-:Y:S02]  /*0940*/  IADD3 R11, R36, 0xf00, RZ ;  /* 0x00000f00240b7810 */ /* 0x000fe40007ffe0ff */
[----:B------:R-:W4:Y:S01]  /*0950*/  LDG.E.64.CONSTANT R6, desc[UR10][R6.64] ;  /* 0x0000000a06067981 */ /* 0x000f22000c1e9b00 */
[----:B0-----:R-:W-:-:S03]  /*0960*/  SHF.L.U32 R12, R10, 0x1, RZ ;  /* 0x000000010a0c7819 */ /* 0x001fc600000006ff */
[----:B------:R-:W-:Y:S01]  /*0970*/  STL [R1+0xac], R15 ;  /* 0x0000ac0f01007387 */ /* 0x000fe20000100800 */
[----:B------:R-:W-:Y:S02]  /*0980*/  IADD3 R14, P1, R11, R30, RZ ;  /* 0x0000001e0b0e7210 */ /* 0x000fe40007f3e0ff */
[----:B------:R-:W-:Y:S01]  /*0990*/  IADD3 R10, P0, R12, UR18, RZ ;  /* 0x000000120c0a7c10 */ /* 0x000fe2000ff1e0ff */
[----:B------:R0:W-:Y:S01]  /*09a0*/  STL [R1+0xa0], R12 ;  /* 0x0000a00c01007387 */ /* 0x0001e20000100800 */
[----:B------:R-:W-:Y:S02]  /*09b0*/  IADD3.X R13, RZ, R5, RZ, P1, !PT ;  /* 0x00000005ff0d7210 */ /* 0x000fe40000ffe4ff */
[----:B------:R-:W-:Y:S01]  /*09c0*/  IADD3.X R11, R15, UR19, RZ, P0, !PT ;  /* 0x000000130f0b7c10 */ /* 0x000fe200087fe4ff */
[----:B------:R-:W4:Y:S01]  /*09d0*/  LDG.E.64.CONSTANT R8, desc[UR10][R8.64] ;  /* 0x0000000a08087981 */ /* 0x000f22000c1e9b00 */
[C---:B------:R-:W-:Y:S02]  /*09e0*/  SHF.L.U64.HI R21, R14.reuse, 0x1, R13 ;  /* 0x000000010e157819 */ /* 0x040fe4000001020d */
[----:B------:R-:W-:-:S02]  /*09f0*/  SHF.L.U32 R19, R14, 0x1, RZ ;  /* 0x000000010e137819 */ /* 0x000fc400000006ff */
[----:B------:R-:W4:Y:S01]  /*0a00*/  LDG.E.64.CONSTANT R10, desc[UR10][R10.64] ;  /* 0x0000000a0a0a7981 */ /* 0x000f22000c1e9b00 */
[----:B0-----:R-:W-:-:S04]  /*0a10*/  IADD3 R12, P1, R12, UR20, RZ ;  /* 0x000000140c0c7c10 */ /* 0x001fc8000ff3e0ff */
[----:B------:R-:W-:Y:S02]  /*0a20*/  IADD3.X R13, R15, UR21, RZ, P1, !PT ;  /* 0x000000150f0d7c10 */ /* 0x000fe40008ffe4ff */
[----:B------:R-:W-:Y:S02]  /*0a30*/  IADD3 R15, R36, 0x1400, RZ ;  /* 0x00001400240f7810 */ /* 0x000fe40007ffe0ff */
[----:B------:R-:W-:Y:S02]  /*0a40*/  IADD3 R14, P3, R19, UR18, RZ ;  /* 0x00000012130e7c10 */ /* 0x000fe4000ff7e0ff */
[----:B------:R-:W4:Y:S01]  /*0a50*/  LDG.E.64.CONSTANT R12, desc[UR10][R12.64] ;  /* 0x0000000a0c0c7981 */ /* 0x000f22000c1e9b00 */
[----:B------:R-:W-:Y:S02]  /*0a60*/  IADD3 R20, P0, R15, R30, RZ ;  /* 0x0000001e0f147210 */ /* 0x000fe40007f1e0ff */
[----:B------:R-:W-:Y:S02]  /*0a70*/  IADD3 R44, P1, R19, UR20, RZ ;  /* 0x00000014132c7c10 */ /* 0x000fe4000ff3e0ff */
[C---:B------:R-:W-:Y:S01]  /*0a80*/  IADD3.X R15, R21.reuse, UR19, RZ, P3, !PT ;  /* 0x00000013150f7c10 */ /* 0x040fe20009ffe4ff */
[----:B------:R0:W-:Y:S01]  /*0a90*/  STL [R1+0xb8], R21 ;  /* 0x0000b81501007387 */ /* 0x0001e20000100800 */
[----:B------:R-:W-:-:S02]  /*0aa0*/  IADD3.X R45, R21, UR21, RZ, P1, !PT ;  /* 0x00000015152d7c10 */ /* 0x000fc40008ffe4ff */
[----:B---3--:R-:W-:Y:S02]  /*0ab0*/  IADD3 R18, P2, R18, UR12, RZ ;  /* 0x0000000c12127c10 */ /* 0x008fe4000ff5e0ff */
[----:B------:R-:W-:Y:S01]  /*0ac0*/  SHF.L.U32 R32, R20, 0x1, RZ ;  /* 0x0000000114207819 */ /* 0x000fe200000006ff */
[----:B------:R-:W3:Y:S01]  /*0ad0*/  LDG.E.64.CONSTANT R14, desc[UR10][R14.64] ;  /* 0x0000000a0e0e7981 */ /* 0x000ee2000c1e9b00 */
[----:B0-----:R-:W-:-:S03]  /*0ae0*/  IADD3.X R21, RZ, R5, RZ, P0, !PT ;  /* 0x00000005ff157210 */ /* 0x001fc600007fe4ff */
[----:B------:R0:W-:Y:S01]  /*0af0*/  STL [R1+0x98], R19 ;  /* 0x0000981301007387 */ /* 0x0001e20000100800 */
[----:B------:R-:W-:Y:S02]  /*0b00*/  IADD3 R42, P0, R32, UR18, RZ ;  /* 0x00000012202a7c10 */ /* 0x000fe4000ff1e0ff */
[----:B------:R-:W-:Y:S01]  /*0b10*/  SHF.L.U64.HI R22, R20, 0x1, R21 ;  /* 0x0000000114167819 */ /* 0x000fe20000010215 */
[----:B------:R-:W3:Y:S01]  /*0b20*/  LDG.E.64.CONSTANT R44, desc[UR10][R44.64] ;  /* 0x0000000a2c2c7981 */ /* 0x000ee2000c1e9b00 */
[----:B------:R-:W-:Y:S02]  /*0b30*/  IADD3 R40, P1, R32, UR20, RZ ;  /* 0x0000001420287c10 */ /* 0x000fe4000ff3e0ff */
[----:B0-----:R-:W-:Y:S01]  /*0b40*/  IADD3.X R19, RZ, UR13, RZ, P2, !PT ;  /* 0x0000000dff137c10 */ /* 0x001fe200097fe4ff */
[----:B------:R-:W-:Y:S01]  /*0b50*/  STL [R1+0xb0], R32 ;  /* 0x0000b02001007387 */ /* 0x000fe20000100800 */
[----:B------:R-:W-:Y:S01]  /*0b60*/  LEA R34, P2, R18, UR14, 0x3 ;  /* 0x0000000e12227c11 */ /* 0x000fe2000f8418ff */
[----:B------:R-:W-:Y:S01]  /*0b70*/  ULDC.64 UR12, c[0x0][0x258] ;  /* 0x00009600000c7ab9 */ /* 0x000fe20000000a00 */
[----:B------:R-:W-:-:S02]  /*0b80*/  IADD3.X R43, R22, UR19, RZ, P0, !PT ;  /* 0x00000013162b7c10 */ /* 0x000fc400087fe4ff */
[----:B------:R-:W-:Y:S02]  /*0b90*/  LEA.HI.X R35, R18, UR15, R19, 0x3, P2 ;  /* 0x0000000f12237c11 */ /* 0x000fe400090f1c13 */
[----:B------:R-:W-:Y:S02]  /*0ba0*/  IADD3.X R41, R22, UR21, RZ, P1, !PT ;  /* 0x0000001516297c10 */ /* 0x000fe40008ffe4ff */
[----:B------:R-:W3:Y:S04]  /*0bb0*/  LDG.E.64.CONSTANT R42, desc[UR10][R42.64] ;  /* 0x0000000a2a2a7981 */ /* 0x000ee8000c1e9b00 */
[----:B------:R-:W3:Y:S01]  /*0bc0*/  LDG.E.64.CONSTANT R34, desc[UR10][R34.64] ;  /* 0x0000000a22227981 */ /* 0x000ee2000c1e9b00 */
[----:B------:R-:W-:-:S03]  /*0bd0*/  IADD3 R19, R36, 0x1900, RZ ;  /* 0x0000190024137810 */ /* 0x000fc60007ffe0ff */
[----:B------:R-:W3:Y:S01]  /*0be0*/  LDG.E.64.CONSTANT R40, desc[UR10][R40.64] ;  /* 0x0000000a28287981 */ /* 0x000ee2000c1e9b00 */
[----:B------:R-:W-:-:S04]  /*0bf0*/  IADD3 R18, P0, R19, R30, RZ ;  /* 0x0000001e13127210 */ /* 0x000fc80007f1e0ff */
[----:B------:R-:W-:Y:S02]  /*0c00*/  IADD3.X R19, RZ, R5, RZ, P0, !PT ;  /* 0x00000005ff137210 */ /* 0x000fe400007fe4ff */
[C---:B------:R-:W-:Y:S02]  /*0c10*/  SHF.L.U32 R21, R18.reuse, 0x1, RZ ;  /* 0x0000000112157819 */ /* 0x040fe400000006ff */
[----:B------:R-:W-:Y:S02]  /*0c20*/  SHF.L.U64.HI R20, R18, 0x1, R19 ;  /* 0x0000000112147819 */ /* 0x000fe40000010213 */
[----:B------:R-:W-:-:S04]  /*0c30*/  IADD3 R18, P0, R21, UR18, RZ ;  /* 0x0000001215127c10 */ /* 0x000fc8000ff1e0ff */
[----:B------:R-:W-:Y:S02]  /*0c40*/  IADD3.X R19, R20, UR19, RZ, P0, !PT ;  /* 0x0000001314137c10 */ /* 0x000fe400087fe4ff */
[----:B------:R-:W-:-:S04]  /*0c50*/  IADD3 R38, P1, R21, UR20, RZ ;  /* 0x0000001415267c10 */ /* 0x000fc8000ff3e0ff */
[----:B------:R-:W3:Y:S01]  /*0c60*/  LDG.E.64.CONSTANT R18, desc[UR10][R18.64] ;  /* 0x0000000a12127981 */ /* 0x000ee2000c1e9b00 */
[----:B------:R-:W-:-:S03]  /*0c70*/  IADD3.X R39, R20, UR21, RZ, P1, !PT ;  /* 0x0000001514277c10 */ /* 0x000fc60008ffe4ff */
[----:B------:R-:W-:Y:S04]  /*0c80*/  STL [R1+0xb4], R22 ;  /* 0x0000b41601007387 */ /* 0x000fe80000100800 */
[----:B------:R-:W3:Y:S04]  /*0c90*/  LDG.E.64.CONSTANT R38, desc[UR10][R38.64] ;  /* 0x0000000a26267981 */ /* 0x000ee8000c1e9b00 */
[----:B------:R-:W-:Y:S04]  /*0ca0*/  STL [R1+0x94], R21 ;  /* 0x0000941501007387 */ /* 0x000fe80000100800 */
[----:B------:R0:W-:Y:S02]  /*0cb0*/  STL [R1+0xa8], R20 ;  /* 0x0000a81401007387 */ /* 0x0001e40000100800 */
[----:B0-----:R-:W-:-:S04]  /*0cc0*/  IADD3 R20, R36, 0x1e00, RZ ;  /* 0x00001e0024147810 */ /* 0x001fc80007ffe0ff */
        /* <DEDUP_REMOVED lines=9> */
[----:B------:R-:W-:Y:S02]  /*0d60*/  IADD3.X R33, R22, UR21, RZ, P1, !PT ;  /* 0x0000001516217c10 */ /* 0x000fe40008ffe4ff */
[----:B------:R-:W-:-:S04]  /*0d70*/  IADD3 R36, R36, 0x2300, RZ ;  /* 0x0000230024247810 */ /* 0x000fc80007ffe0ff */
[----:B------:R-:W3:Y:S01]  /*0d80*/  LDG.E.64.CONSTANT R32, desc[UR10][R32.64] ;  /* 0x0000000a20207981 */ /* 0x000ee2000c1e9b00 */
[----:B------:R-:W-:-:S04]  /*0d90*/  IADD3 R36, P0, R36, R30, RZ ;  /* 0x0000001e24247210 */ /* 0x000fc80007f1e0ff */
[----:B------:R-:W-:Y:S02]  /*0da0*/  IADD3.X R5, RZ, R5, RZ, P0, !PT ;  /* 0x00000005ff057210 */ /* 0x000fe400007fe4ff */
[----:B------:R-:W-:Y:S01]  /*0db0*/  SHF.L.U32 R48, R36, 0x1, RZ ;  /* 0x0000000124307819 */ /* 0x000fe200000006ff */
[----:B------:R0:W-:Y:S03]  /*0dc0*/  STL [R1+0x90], R22 ;  /* 0x0000901601007387 */ /* 0x0001e60000100800 */
[----:B------:R-:W-:Y:S02]  /*0dd0*/  IADD3 R30, P1, R48, UR20, RZ ;  /* 0x00000014301e7c10 */ /* 0x000fe4000ff3e0ff */
[----:B0-----:R-:W-:Y:S02]  /*0de0*/  SHF.L.U64.HI R22, R36, 0x1, R5 ;  /* 0x0000000124167819 */ /* 0x001fe40000010205 */
[----:B------:R-:W-:-:S04]  /*0df0*/  IADD3 R36, P0, R48, UR18, RZ ;  /* 0x0000001230247c10 */ /* 0x000fc8000ff1e0ff */
[C---:B------:R-:W-:Y:S02]  /*0e00*/  IADD3.X R37, R22.reuse, UR19, RZ, P0, !PT ;  /* 0x0000001316257c10 */ /* 0x040fe400087fe4ff */
[----:B------:R-:W-:-:S04]  /*0e10*/  IADD3.X R31, R22, UR21, RZ, P1, !PT ;  /* 0x00000015161f7c10 */ /* 0x000fc80008ffe4ff */
[----:B------:R-:W3:Y:S04]  /*0e20*/  LDG.E.64.CONSTANT R36, desc[UR10][R36.64] ;  /* 0x0000000a24247981 */ /* 0x000ee8000c1e9b00 */
[----:B------:R-:W3:Y:S04]  /*0e30*/  LDG.E.64.CONSTANT R30, desc[UR10][R30.64] ;  /* 0x0000000a1e1e7981 */ /* 0x000ee8000c1e9b00 */
[----:B------:R-:W-:Y:S04]  /*0e40*/  STL [R1+0x84], R48 ;  /* 0x0000843001007387 */ /* 0x000fe80000100800 */
[----:B------:R0:W-:Y:S01]  /*0e50*/  STL [R1+0x88], R22 ;  /* 0x0000881601007387 */ /* 0x0001e20000100800 */
[----:B--2---:R-:W-:-:S06]  /*0e60*/  FADD.FTZ R5, R17, UR7 ;  /* 0x0000000711057e21 */ /* 0x004fcc0008010000 */
[----:B------:R-:W0:Y:S01]  /*0e70*/  MUFU.RSQ R5, R5 ;  /* 0x0000000500057308 */ /* 0x000e220000001400 */
[--C-:B----4-:R-:W-:Y:S02]  /*0e80*/  HADD2.F32 R17, -RZ, R46.reuse.H0_H0 ;  /* 0x2000002eff117230 */ /* 0x110fe40000004100 */
[----:B------:R-:W-:-:S03]  /*0e90*/  HADD2.F32 R49, -RZ, R46.H1_H1 ;  /* 0x3000002eff317230 */ /* 0x000fc60000004100 */
[C---:B------:R-:W-:Y:S01]  /*0ea0*/  FADD.FTZ R17, -R16.reuse, R17 ;  /* 0x0000001110117221 */ /* 0x040fe20000010100 */
[--C-:B------:R-:W-:Y:S02]  /*0eb0*/  HADD2.F32 R56, -RZ, R52.reuse.H0_H0 ;  /* 0x20000034ff387230 */ /* 0x100fe40000004100 */
[----:B------:R-:W-:Y:S01]  /*0ec0*/  FADD.FTZ R49, -R16, R49 ;  /* 0x0000003110317221 */ /* 0x000fe20000010100 */
[----:B------:R-:W-:Y:S02]  /*0ed0*/  HADD2.F32 R59, -RZ, R52.H1_H1 ;  /* 0x30000034ff3b7230 */ /* 0x000fe40000004100 */
[C---:B0-----:R-:W-:Y:S01]  /*0ee0*/  FMUL.FTZ R22, R5.reuse, R17 ;  /* 0x0000001105167220 */ /* 0x041fe20000410000 */
[----:B------:R-:W-:Y:S01]  /*0ef0*/  FMUL.FTZ R46, R0, R56 ;  /* 0x00000038002e7220 */ /* 0x000fe20000410000 */
[----:B------:R-:W-:Y:S01]  /*0f00*/  FMUL.FTZ R50, R5, R49 ;  /* 0x0000003105327220 */ /* 0x000fe20000410000 */
[----:B------:R-:W-:Y:S02]  /*0f10*/  FMUL.FTZ R17, R3, R59 ;  /* 0x0000003b03117220 */ /* 0x000fe40000410000 */
[----:B------:R-:W-:Y:S01]  /*0f20*/  FFMA.FTZ R46, R22, R46, RZ ;  /* 0x0000002e162e7223 */ /* 0x000fe200000100ff */
[----:B------:R-:W-:-:S03]  /*0f30*/  HADD2.F32 R48, -RZ, R6.H0_H0 ;  /* 0x20000006ff307230 */ /* 0x000fc60000004100 */
[----:B------:R-:W-:Y:S01]  /*0f40*/  FFMA.FTZ R17, R50, R17, R46 ;  /* 0x0000001132117223 */ /* 0x000fe2000001002e */
[----:B------:R-:W-:Y:S02]  /*0f50*/  HADD2.F32 R46, -RZ, R6.H1_H1 ;  /* 0x30000006ff2e7230 */ /* 0x000fe40000004100 */
[----:B------:R-:W-:Y:S01]  /*0f60*/  FADD.FTZ R48, -R16, R48 ;  /* 0x0000003010307221 */ /* 0x000fe20000010100 */
[----:B------:R-:W-:-:S03]  /*0f70*/  HADD2.F32 R60, -RZ, R8.H0_H0 ;  /* 0x20000008ff3c7230 */ /* 0x000fc60000004100 */
[C---:B------:R-:W-:Y:S01]  /*0f80*/  FMUL.FTZ R48, R5.reuse, R48 ;  /* 0x0000003005307220 */ /* 0x040fe20000410000 */
[----:B------:R-:W-:Y:S02]  /*0f90*/  HADD2.F32 R58, -RZ, R8.H1_H1 ;  /* 0x30000008ff3a7230 */ /* 0x000fe40000004100 */
[----:B------:R-:W-:Y:S01]  /*0fa0*/  FADD.FTZ R46, -R16, R46 ;  /* 0x0000002e102e7221 */ /* 0x000fe20000010100 */
[----:B------:R-:W-:Y:S01]  /*0fb0*/  FMUL.FTZ R6, R0, R60 ;  /* 0x0000003c00067220 */ /* 0x000fe20000410000 */
[----:B------:R-:W-:Y:S02]  /*0fc0*/  HADD2.F32 R8, -RZ, R10.H0_H0 ;  /* 0x2000000aff087230 */ /* 0x000fe40000004100 */
[----:B------:R-:W-:Y:S01]  /*0fd0*/  FMUL.FTZ R46, R5, R46 ;  /* 0x0000002e052e7220 */ /* 0x000fe20000410000 */
[----:B------:R-:W-:Y:S01]  /*0fe0*/  FFMA.FTZ R17, R48, R6, R17 ;  /* 0x0000000630117223 */ /* 0x000fe20000010011 */
[----:B------:R-:W-:Y:S01]  /*0ff0*/  FMUL.FTZ R6, R3, R58 ;  /* 0x0000003a03067220 */ /* 0x000fe20000410000 */
[----:B------:R-:W-:Y:S01]  /*1000*/  FADD.FTZ R8, -R16, R8 ;  /* 0x0000000810087221 */ /* 0x000fe20000010100 */
[----:B------:R-:W-:-:S02]  /*1010*/  HADD2.F32 R57, -RZ, R12.H0_H0 ;  /* 0x2000000cff397230 */ /* 0x000fc40000004100 */
[----:B------:R-:W-:Y:S01]  /*1020*/  FFMA.FTZ R17, R46, R6, R17 ;  /* 0x000000062e117223 */ /* 0x000fe20000010011 */
[----:B------:R-:W-:Y:S01]  /*1030*/  FMUL.FTZ R8, R5, R8 ;  /* 0x0000000805087220 */ /* 0x000fe20000410000 */
[----:B------:R-:W-:Y:S01]  /*1040*/  STL [R1+0x30], R22 ;  /* 0x0000301601007387 */ /* 0x000fe20000100800 */
[----:B------:R-:W-:Y:S02]  /*1050*/  HADD2.F32 R10, -RZ, R10.H1_H1 ;  /* 0x3000000aff0a7230 */ /* 0x000fe40000004100 */
[----:B------:R-:W-:Y:S01]  /*1060*/  FMUL.FTZ R6, R0, R57 ;  /* 0x0000003900067220 */ /* 0x000fe20000410000 */
[----:B------:R-:W-:Y:S01]  /*1070*/  STL [R1+0x34], R50 ;  /* 0x0000343201007387 */ /* 0x000fe20000100800 */
[----:B------:R-:W-:Y:S02]  /*1080*/  HADD2.F32 R55, -RZ, R12.H1_H1 ;  /* 0x3000000cff377230 */ /* 0x000fe40000004100 */
[----:B------:R-:W-:Y:S01]  /*1090*/  FFMA.FTZ R17, R8, R6, R17 ;  /* 0x0000000608117223 */ /* 0x000fe20000010011 */
[----:B------:R-:W-:Y:S01]  /*10a0*/  STL [R1+0x74], R48 ;  /* 0x0000743001007387 */ /* 0x000fe20000100800 */
[----:B------:R-:W-:-:S03]  /*10b0*/  FADD.FTZ R10, -R16, R10 ;  /* 0x0000000a100a7221 */ /* 0x000fc60000010100 */
[----:B------:R-:W-:Y:S04]  /*10c0*/  STL [R1+0x70], R46 ;  /* 0x0000702e01007387 */ /* 0x000fe80000100800 */
[----:B------:R0:W-:Y:S01]  /*10d0*/  STL [R1+0x6c], R8 ;  /* 0x00006c0801007387 */ /* 0x0001e20000100800 */
[----:B------:R-:W-:Y:S01]  /*10e0*/  FMUL.FTZ R6, R3, R55 ;  /* 0x0000003703067220 */ /* 0x000fe20000410000 */
[----:B------:R-:W-:Y:S01]  /*10f0*/  FMUL.FTZ R10, R5, R10 ;  /* 0x0000000a050a7220 */ /* 0x000fe20000410000 */
[----:B---3--:R-:W-:Y:S02]  /*1100*/  HADD2.F32 R54, -RZ, R44.H0_H0 ;  /* 0x2000002cff367230 */ /* 0x008fe40000004100 */
[----:B0-----:R-:W-:Y:S02]  /*1110*/  HADD2.F32 R8, -RZ, R14.H0_H0 ;  /* 0x2000000eff087230 */ /* 0x001fe40000004100 */
[----:B------:R-:W-:-:S03]  /*1120*/  FFMA.FTZ R17, R10, R6, R17 ;  /* 0x000000060a117223 */ /* 0x000fc60000010011 */
[----:B------:R-:W-:Y:S01]  /*1130*/  FADD.FTZ R8, -R16, R8 ;  /* 0x0000000810087221 */ /* 0x000fe20000010100 */
[----:B------:R-:W-:Y:S02]  /*1140*/  HADD2.F32 R12, -RZ, R14.H1_H1 ;  /* 0x3000000eff0c7230 */ /* 0x000fe40000004100 */
[----:B------:R-:W-:Y:S01]  /*1150*/  FMUL.FTZ R6, R0, R54 ;  /* 0x0000003600067220 */ /* 0x000fe20000410000 */
[----:B------:R-:W-:Y:S01]  /*1160*/  FMUL.FTZ R8, R5, R8 ;  /* 0x0000000805087220 */ /* 0x000fe20000410000 */
[----:B------:R0:W-:Y:S01]  /*1170*/  STL [R1+0x68], R10 ;  /* 0x0000680a01007387 */ /* 0x0001e20000100800 */
[----:B------:R-:W-:Y:S02]  /*1180*/  HADD2.F32 R52, -RZ, R44.H1_H1 ;  /* 0x3000002cff347230 */ /* 0x000fe40000004100 */
[----:B------:R-:W-:Y:S01]  /*1190*/  FADD.FTZ R12, -R16, R12 ;  /* 0x0000000c100c7221 */ /* 0x000fe20000010100 */
[----:B------:R-:W-:Y:S01]  /*11a0*/  FFMA.FTZ R17, R8, R6, R17 ;  /* 0x0000000608117223 */ /* 0x000fe20000010011 */
[----:B------:R-:W-:Y:S01]  /*11b0*/  FADD.FTZ R6, R35, UR7 ;  /* 0x0000000723067e21 */ /* 0x000fe20008010000 */
[----:B------:R1:W-:Y:S01]  /*11c0*/  STL [R1+0x64], R8 ;  /* 0x0000640801007387 */ /* 0x0003e20000100800 */
[----:B0-----:R-:W-:-:S02]  /*11d0*/  HADD2.F32 R10, -RZ, R42.H0_H0 ;  /* 0x2000002aff0a7230 */ /* 0x001fc40000004100 */
[----:B------:R-:W-:Y:S01]  /*11e0*/  FMUL.FTZ R14, R5, R12 ;  /* 0x0000000c050e7220 */ /* 0x000fe20000410000 */
[----:B------:R-:W-:Y:S01]  /*11f0*/  HADD2.F32 R51, -RZ, R40.H0_H0 ;  /* 0x20000028ff337230 */ /* 0x000fe20000004100 */
[----:B------:R-:W0:Y:S01]  /*1200*/  MUFU.RSQ R6, R6 ;  /* 0x0000000600067308 */ /* 0x000e220000001400 */
[----:B-1----:R-:W-:Y:S01]  /*1210*/  FMUL.FTZ R8, R3, R52 ;  /* 0x0000003403087220 */ /* 0x002fe20000410000 */
[----:B------:R-:W-:-:S03]  /*1220*/  FADD.FTZ R10, -R16, R10 ;  /* 0x0000000a100a7221 */ /* 0x000fc60000010100 */
[----:B------:R-:W-:Y:S01]  /*1230*/  FFMA.FTZ R17, R14, R8, R17 ;  /* 0x000000080e117223 */ /* 0x000fe20000010011 */
[----:B------:R-:W-:Y:S01]  /*1240*/  FMUL.FTZ R10, R5, R10 ;  /* 0x0000000a050a7220 */ /* 0x000fe20000410000 */
[----:B------:R-:W-:Y:S01]  /*1250*/  FMUL.FTZ R8, R0, R51 ;  /* 0x0000003300087220 */ /* 0x000fe20000410000 */
[----:B------:R-:W-:Y:S01]  /*1260*/  STL [R1+0x54], R14 ;  /* 0x0000540e01007387 */ /* 0x000fe20000100800 */
[----:B------:R-:W-:Y:S02]  /*1270*/  HADD2.F32 R12, -RZ, R42.H1_H1 ;  /* 0x3000002aff0c7230 */ /* 0x000fe40000004100 */
[----:B------:R-:W-:Y:S01]  /*1280*/  FFMA.FTZ R17, R10, R8, R17 ;  /* 0x000000080a117223 */ /* 0x000fe20000010011 */
[----:B------:R1:W-:Y:S01]  /*1290*/  STL [R1+0x58], R10 ;  /* 0x0000580a01007387 */ /* 0x0003e20000100800 */
[----:B------:R-:W-:Y:S02]  /*12a0*/  HADD2.F32 R48, -RZ, R40.H1_H1 ;  /* 0x30000028ff307230 */ /* 0x000fe40000004100 */
[----:B------:R-:W-:Y:S01]  /*12b0*/  FADD.FTZ R12, -R16, R12 ;  /* 0x0000000c100c7221 */ /* 0x000fe20000010100 */
[----:B------:R-:W-:-:S02]  /*12c0*/  HADD2.F32 R49, -RZ, R53.H0_H0 ;  /* 0x20000035ff317230 */ /* 0x000fc40000004100 */
[--C-:B-1----:R-:W-:Y:S02]  /*12d0*/  HADD2.F32 R10, -RZ, R47.reuse.H0_H0 ;  /* 0x2000002fff0a7230 */ /* 0x102fe40000004100 */
[----:B------:R-:W-:-:S03]  /*12e0*/  HADD2.F32 R47, -RZ, R47.H1_H1 ;  /* 0x3000002fff2f7230 */ /* 0x000fc60000004100 */
[----:B------:R-:W-:Y:S01]  /*12f0*/  FADD.FTZ R10, -R34, R10 ;  /* 0x0000000a220a7221 */ /* 0x000fe20000010100 */
[----:B------:R-:W-:Y:S02]  /*1300*/  HADD2.F32 R50, -RZ, R53.H1_H1 ;  /* 0x30000035ff327230 */ /* 0x000fe40000004100 */
[----:B------:R-:W-:Y:S01]  /*1310*/  FMUL.FTZ R44, R5, R12 ;  /* 0x0000000c052c7220 */ /* 0x000fe20000410000 */
[----:B0-----:R-:W-:Y:S01]  /*1320*/  FMUL.FTZ R46, R6, R10 ;  /* 0x0000000a062e7220 */ /* 0x001fe20000410000 */
[----:B------:R-:W-:Y:S01]  /*1330*/  FMUL.FTZ R10, R3, R48 ;  /* 0x00000030030a7220 */ /* 0x000fe20000410000 */
[----:B------:R-:W-:Y:S01]  /*1340*/  FMUL.FTZ R8, R2, R49 ;  /* 0x0000003102087220 */ /* 0x000fe20000410000 */
[----:B------:R-:W-:Y:S01]  /*1350*/  FADD.FTZ R47, -R34, R47 ;  /* 0x0000002f222f7221 */ /* 0x000fe20000010100 */
[----:B------:R-:W-:Y:S01]  /*1360*/  FMUL.FTZ R14, R4, R50 ;  /* 0x00000032040e7220 */ /* 0x000fe20000410000 */
[----:B------:R-:W-:Y:S01]  /*1370*/  FFMA.FTZ R17, R44, R10, R17 ;  /* 0x0000000a2c117223 */ /* 0x000fe20000010011 */
[----:B------:R-:W-:Y:S01]  /*1380*/  FFMA.FTZ R8, R46, R8, RZ ;  /* 0x000000082e087223 */ /* 0x000fe200000100ff */
[----:B------:R-:W-:Y:S01]  /*1390*/  FMUL.FTZ R35, R6, R47 ;  /* 0x0000002f06237220 */ /* 0x000fe20000410000 */
[----:B------:R-:W-:Y:S01]  /*13a0*/  HADD2.F32 R10, -RZ, R18.H0_H0 ;  /* 0x20000012ff0a7230 */ /* 0x000fe20000004100 */
[----:B------:R0:W-:Y:S01]  /*13b0*/  STL [R1+0x24], R46 ;  /* 0x0000242e01007387 */ /* 0x0001e20000100800 */
[----:B------:R-:W-:-:S02]  /*13c0*/  HADD2.F32 R12, -RZ, R7.H0_H0 ;  /* 0x20000007ff0c7230 */ /* 0x000fc40000004100 */
[----:B------:R-:W-:Y:S01]  /*13d0*/  FFMA.FTZ R14, R35, R14, R8 ;  /* 0x0000000e230e7223 */ /* 0x000fe20000010008 */
[----:B------:R1:W-:Y:S01]  /*13e0*/  STL [R1+0x50], R44 ;  /* 0x0000502c01007387 */ /* 0x0003e20000100800 */
[----:B------:R-:W-:Y:S01]  /*13f0*/  FADD.FTZ R10, -R16, R10 ;  /* 0x0000000a100a7221 */ /* 0x000fe20000010100 */
[----:B------:R-:W-:Y:S02]  /*1400*/  HADD2.F32 R8, -RZ, R7.H1_H1 ;  /* 0x30000007ff087230 */ /* 0x000fe40000004100 */
[----:B------:R-:W-:Y:S01]  /*1410*/  FADD.FTZ R7, -R34, R12 ;  /* 0x0000000c22077221 */ /* 0x000fe20000010100 */
[--C-:B0-----:R-:W-:Y:S01]  /*1420*/  HADD2.F32 R46, -RZ, R9.reuse.H0_H0 ;  /* 0x20000009ff2e7230 */ /* 0x101fe20000004100 */
[----:B-1----:R-:W0:Y:S01]  /*1430*/  S2R R44, SR_TID.X ;  /* 0x00000000002c7919 */ /* 0x002e220000002100 */
[----:B------:R-:W-:Y:S02]  /*1440*/  HADD2.F32 R47, -RZ, R38.H0_H0 ;  /* 0x20000026ff2f7230 */ /* 0x000fe40000004100 */
[----:B------:R-:W-:Y:S01]  /*1450*/  FMUL.FTZ R40, R5, R10 ;  /* 0x0000000a05287220 */ /* 0x000fe20000410000 */
[----:B------:R1:W-:Y:S01]  /*1460*/  STL [R1+0x28], R35 ;  /* 0x0000282301007387 */ /* 0x0003e20000100800 */
[----:B------:R-:W-:Y:S01]  /*1470*/  FMUL.FTZ R10, R2, R46 ;  /* 0x0000002e020a7220 */ /* 0x000fe20000410000 */
[----:B------:R-:W-:Y:S01]  /*1480*/  FMUL.FTZ R12, R0, R47 ;  /* 0x0000002f000c7220 */ /* 0x000fe20000410000 */
[----:B------:R-:W-:Y:S01]  /*1490*/  FADD.FTZ R8, -R34, R8 ;  /* 0x0000000822087221 */ /* 0x000fe20000010100 */
[----:B------:R2:W-:Y:S01]  /*14a0*/  STL [R1+0x4c], R40 ;  /* 0x00004c2801007387 */ /* 0x0005e20000100800 */
[----:B-1----:R-:W-:Y:S01]  /*14b0*/  FMUL.FTZ R35, R6, R7 ;  /* 0x0000000706237220 */ /* 0x002fe20000410000 */
[----:B------:R-:W-:-:S03]  /*14c0*/  HADD2.F32 R7, -RZ, R9.H1_H1 ;  /* 0x30000009ff077230 */ /* 0x000fc60000004100 */
[----:B------:R-:W-:Y:S01]  /*14d0*/  FFMA.FTZ R14, R35, R10, R14 ;  /* 0x0000000a230e7223 */ /* 0x000fe2000001000e */
[----:B------:R1:W-:Y:S01]  /*14e0*/  STL [R1+0x78], R35 ;  /* 0x0000782301007387 */ /* 0x0003e20000100800 */
[----:B------:R-:W-:Y:S01]  /*14f0*/  FFMA.FTZ R17, R40, R12, R17 ;  /* 0x0000000c28117223 */ /* 0x000fe20000010011 */
[----:B--2---:R-:W-:Y:S01]  /*1500*/  FMUL.FTZ R40, R6, R8 ;  /* 0x0000000806287220 */ /* 0x004fe20000410000 */
[----:B------:R-:W-:Y:S01]  /*1510*/  FMUL.FTZ R10, R4, R7 ;  /* 0x00000007040a7220 */ /* 0x000fe20000410000 */
[----:B------:R-:W-:Y:S02]  /*1520*/  HADD2.F32 R12, -RZ, R11.H0_H0 ;  /* 0x2000000bff0c7230 */ /* 0x000fe40000004100 */
[----:B------:R-:W-:Y:S02]  /*1530*/  HADD2.F32 R9, -RZ, R38.H1_H1 ;  /* 0x30000026ff097230 */ /* 0x000fe40000004100 */
[----:B-1----:R-:W-:Y:S01]  /*1540*/  HADD2.F32 R35, -RZ, R18.H1_H1 ;  /* 0x30000012ff237230 */ /* 0x002fe20000004100 */
[----:B------:R1:W-:Y:S01]  /*1550*/  STL [R1+0x60], R40 ;  /* 0x0000602801007387 */ /* 0x0003e20000100800 */
[----:B------:R-:W-:-:S03]  /*1560*/  FFMA.FTZ R14, R40, R10, R14 ;  /* 0x0000000a280e7223 */ /* 0x000fc6000001000e */
[----:B------:R-:W-:Y:S01]  /*1570*/  FADD.FTZ R35, -R16, R35 ;  /* 0x0000002310237221 */ /* 0x000fe20000010100 */
[----:B------:R-:W-:Y:S02]  /*1580*/  HADD2.F32 R8, -RZ, R13.H0_H0 ;  /* 0x2000000dff087230 */ /* 0x000fe40000004100 */
[----:B------:R-:W-:Y:S01]  /*1590*/  FADD.FTZ R12, -R34, R12 ;  /* 0x0000000c220c7221 */ /* 0x000fe20000010100 */
[----:B------:R-:W-:Y:S01]  /*15a0*/  FMUL.FTZ R18, R3, R9 ;  /* 0x0000000903127220 */ /* 0x000fe20000410000 */
[----:B-1----:R-:W-:Y:S02]  /*15b0*/  FMUL.FTZ R40, R5, R35 ;  /* 0x0000002305287220 */ /* 0x002fe40000410000 */
[----:B------:R-:W-:Y:S01]  /*15c0*/  FMUL.FTZ R38, R6, R12 ;  /* 0x0000000c06267220 */ /* 0x000fe20000410000 */
[----:B------:R-:W-:Y:S01]  /*15d0*/  FMUL.FTZ R10, R2, R8 ;  /* 0x00000008020a7220 */ /* 0x000fe20000410000 */
[----:B------:R-:W-:Y:S01]  /*15e0*/  FFMA.FTZ R17, R40, R18, R17 ;  /* 0x0000001228117223 */ /* 0x000fe20000010011 */
[----:B------:R-:W-:Y:S01]  /*15f0*/  HADD2.F32 R18, -RZ, R11.H1_H1 ;  /* 0x3000000bff127230 */ /* 0x000fe20000004100 */
[----:B------:R1:W-:Y:S01]  /*1600*/  STL [R1+0x44], R40 ;  /* 0x0000442801007387 */ /* 0x0003e20000100800 */
[----:B------:R-:W-:Y:S01]  /*1610*/  FFMA.FTZ R14, R38, R10, R14 ;  /* 0x0000000a260e7223 */ /* 0x000fe2000001000e */
[----:B------:R-:W-:-:S02]  /*1620*/  HADD2.F32 R35, -RZ, R20.H0_H0 ;  /* 0x20000014ff237230 */ /* 0x000fc40000004100 */
[----:B------:R2:W-:Y:S01]  /*1630*/  STL [R1+0x5c], R38 ;  /* 0x00005c2601007387 */ /* 0x0005e20000100800 */
[----:B------:R-:W-:Y:S01]  /*1640*/  FADD.FTZ R18, -R34, R18 ;  /* 0x0000001222127221 */ /* 0x000fe20000010100 */
[----:B0-----:R-:W-:Y:S02]  /*1650*/  IMAD R53, R61, -0x50, R44 ;  /* 0xffffffb03d357824 */ /* 0x001fe400078e022c */
[----:B-1----:R-:W-:Y:S01]  /*1660*/  FFMA.FTZ R40, R0, R56, RZ ;  /* 0x0000003800287223 */ /* 0x002fe200000100ff */
[----:B--2---:R-:W-:Y:S01]  /*1670*/  MOV R38, 0x28 ;  /* 0x0000002800267802 */ /* 0x004fe20000000f00 */
[----:B------:R-:W-:Y:S02]  /*1680*/  HADD2.F32 R11, -RZ, R32.H0_H0 ;  /* 0x20000020ff0b7230 */ /* 0x000fe40000004100 */
[----:B------:R-:W-:Y:S01]  /*1690*/  FMUL.FTZ R42, R6, R18 ;  /* 0x00000012062a7220 */ /* 0x000fe20000410000 */
[----:B------:R-:W-:Y:S01]  /*16a0*/  FFMA.FTZ R40, R3, R59, R40 ;  /* 0x0000003b03287223 */ /* 0x000fe20000010028 */
[----:B------:R-:W-:Y:S01]  /*16b0*/  FADD.FTZ R35, -R16, R35 ;  /* 0x0000002310237221 */ /* 0x000fe20000010100 */
[----:B------:R-:W-:-:S02]  /*16c0*/  IMAD R18, R53, R38, UR6 ;  /* 0x0000000635127e24 */ /* 0x000fc4000f8e0226 */
[----:B------:R-:W-:Y:S02]  /*16d0*/  HADD2.F32 R38, -RZ, R20.H1_H1 ;  /* 0x30000014ff267230 */ /* 0x000fe40000004100 */
[C---:B------:R-:W-:Y:S01]  /*16e0*/  FFMA.FTZ R40, R0.reuse, R60, R40 ;  /* 0x0000003c00287223 */ /* 0x040fe20000010028 */
[----:B------:R-:W-:Y:S02]  /*16f0*/  HADD2.F32 R10, -RZ, R13.H1_H1 ;  /* 0x3000000dff0a7230 */ /* 0x000fe40000004100 */
[----:B------:R-:W-:Y:S01]  /*1700*/  FMUL.FTZ R13, R0, R11 ;  /* 0x0000000b000d7220 */ /* 0x000fe20000410000 */
[----:B------:R-:W-:Y:S01]  /*1710*/  FMUL.FTZ R44, R5, R35 ;  /* 0x00000023052c7220 */ /* 0x000fe20000410000 */
[----:B------:R-:W-:Y:S01]  /*1720*/  FADD.FTZ R38, -R16, R38 ;  /* 0x0000002610267221 */ /* 0x000fe20000010100 */
[----:B------:R-:W-:Y:S01]  /*1730*/  FFMA.FTZ R40, R3, R58, R40 ;  /* 0x0000003a03287223 */ /* 0x000fe20000010028 */
[----:B------:R-:W-:Y:S02]  /*1740*/  HADD2.F32 R20, -RZ, R15.H0_H0 ;  /* 0x2000000fff147230 */ /* 0x000fe40000004100 */
[----:B------:R-:W-:Y:S01]  /*1750*/  FFMA.FTZ R17, R44, R13, R17 ;  /* 0x0000000d2c117223 */ /* 0x000fe20000010011 */
[----:B------:R-:W-:Y:S01]  /*1760*/  FMUL.FTZ R12, R4, R10 ;  /* 0x0000000a040c7220 */ /* 0x000fe20000410000 */
[----:B------:R0:W-:Y:S01]  /*1770*/  STL [R1+0x40], R44 ;  /* 0x0000402c01007387 */ /* 0x0001e20000100800 */
[----:B------:R-:W-:-:S02]  /*1780*/  HADD2.F32 R13, -RZ, R32.H1_H1 ;  /* 0x30000020ff0d7230 */ /* 0x000fc40000004100 */
[----:B------:R-:W-:Y:S01]  /*1790*/  FADD.FTZ R32, -R34, R20 ;  /* 0x0000001422207221 */ /* 0x000fe20000010100 */
[----:B------:R-:W-:Y:S01]  /*17a0*/  FFMA.FTZ R14, R42, R12, R14 ;  /* 0x0000000c2a0e7223 */ /* 0x000fe2000001000e */
[----:B------:R-:W-:Y:S02]  /*17b0*/  HADD2.F32 R12, -RZ, R45.H0_H0 ;  /* 0x2000002dff0c7230 */ /* 0x000fe40000004100 */
[----:B------:R-:W-:Y:S01]  /*17c0*/  FMUL.FTZ R20, R3, R13 ;  /* 0x0000000d03147220 */ /* 0x000fe20000410000 */
[----:B0-----:R-:W-:Y:S01]  /*17d0*/  FMUL.FTZ R44, R5, R38 ;  /* 0x00000026052c7220 */ /* 0x001fe20000410000 */
[----:B------:R-:W-:Y:S01]  /*17e0*/  FFMA.FTZ R38, R0, R57, R40 ;  /* 0x0000003900267223 */ /* 0x000fe20000010028 */
[----:B------:R0:W-:Y:S03]  /*17f0*/  STL [R1+0x48], R42 ;  /* 0x0000482a01007387 */ /* 0x0001e60000100800 */
[----:B------:R-:W-:Y:S01]  /*1800*/  FFMA.FTZ R38, R3, R55, R38 ;  /* 0x0000003703267223 */ /* 0x000fe20000010026 */
[----:B------:R-:W-:Y:S01]  /*1810*/  FFMA.FTZ R20, R44, R20, R17 ;  /* 0x000000142c147223 */ /* 0x000fe20000010011 */
[----:B------:R-:W-:Y:S01]  /*1820*/  FMUL.FTZ R35, R2, R12 ;  /* 0x0000000c02237220 */ /* 0x000fe20000410000 */
[----:B------:R-:W-:-:S02]  /*1830*/  HADD2.F32 R40, -RZ, R15.H1_H1 ;  /* 0x3000000fff287230 */ /* 0x000fc40000004100 */
[----:B------:R-:W-:Y:S01]  /*1840*/  FFMA.FTZ R17, R0, R54, R38 ;  /* 0x0000003600117223 */ /* 0x000fe20000010026 */
[----:B0-----:R-:W-:Y:S01]  /*1850*/  FMUL.FTZ R42, R6, R32 ;  /* 0x00000020062a7220 */ /* 0x001fe20000410000 */
[----:B------:R-:W-:Y:S02]  /*1860*/  STL [R1+0x3c], R44 ;  /* 0x00003c2c01007387 */ /* 0x000fe40000100800 */
[----:B------:R-:W-:Y:S01]  /*1870*/  FFMA.FTZ R17, R3, R52, R17 ;  /* 0x0000003403117223 */ /* 0x000fe20000010011 */
[----:B------:R-:W-:Y:S01]  /*1880*/  FFMA.FTZ R35, R42, R35, R14 ;  /* 0x000000232a237223 */ /* 0x000fe2000001000e */
[----:B------:R0:W-:Y:S01]  /*1890*/  STL [R1+0x38], R42 ;  /* 0x0000382a01007387 */ /* 0x0001e20000100800 */
[----:B------:R-:W-:Y:S01]  /*18a0*/  FADD.FTZ R40, -R34, R40 ;  /* 0x0000002822287221 */ /* 0x000fe20000010100 */
[----:B------:R-:W-:Y:S01]  /*18b0*/  FFMA.FTZ R17, R0, R51, R17 ;  /* 0x0000003300117223 */ /* 0x000fe20000010011 */
[----:B------:R-:W-:Y:S02]  /*18c0*/  HADD2.F32 R15, -RZ, R30.H0_H0 ;  /* 0x2000001eff0f7230 */ /* 0x000fe40000004100 */
[----:B0-----:R-:W-:-:S02]  /*18d0*/  HADD2.F32 R42, -RZ, R36.H0_H0 ;  /* 0x20000024ff2a7230 */ /* 0x001fc40000004100 */
[----:B------:R-:W-:Y:S01]  /*18e0*/  FMUL.FTZ R44, R6, R40 ;  /* 0x00000028062c7220 */ /* 0x000fe20000410000 */
[----:B------:R-:W-:Y:S02]  /*18f0*/  HADD2.F32 R40, -RZ, R43.H0_H0 ;  /* 0x2000002bff287230 */ /* 0x000fe40000004100 */
[----:B------:R-:W-:Y:S01]  /*1900*/  FFMA.FTZ R17, R3, R48, R17 ;  /* 0x0000003003117223 */ /* 0x000fe20000010011 */
[----:B------:R-:W-:Y:S01]  /*1910*/  FADD.FTZ R42, -R16, R42 ;  /* 0x0000002a102a7221 */ /* 0x000fe20000010100 */
[C---:B------:R-:W-:Y:S01]  /*1920*/  FMUL.FTZ R38, R0.reuse, R15 ;  /* 0x0000000f00267220 */ /* 0x040fe20000410000 */
[----:B------:R-:W-:Y:S02]  /*1930*/  HADD2.F32 R14, -RZ, R45.H1_H1 ;  /* 0x3000002dff0e7230 */ /* 0x000fe40000004100 */
[----:B------:R-:W-:Y:S01]  /*1940*/  FMUL.FTZ R53, R5, R42 ;  /* 0x0000002a05357220 */ /* 0x000fe20000410000 */
[----:B------:R-:W-:Y:S02]  /*1950*/  HADD2.F32 R36, -RZ, R36.H1_H1 ;  /* 0x30000024ff247230 */ /* 0x000fe40000004100 */
[----:B------:R-:W-:Y:S01]  /*1960*/  FFMA.FTZ R17, R0, R47, R17 ;  /* 0x0000002f00117223 */ /* 0x000fe20000010011 */
[----:B------:R-:W-:Y:S01]  /*1970*/  FADD.FTZ R40, -R34, R40 ;  /* 0x0000002822287221 */ /* 0x000fe20000010100 */
[----:B------:R-:W-:Y:S01]  /*1980*/  FFMA.FTZ R20, R53, R38, R20 ;  /* 0x0000002635147223 */ /* 0x000fe20000010014 */
[----:B------:R-:W-:Y:S01]  /*1990*/  STL [R1+0x2c], R53 ;  /* 0x00002c3501007387 */ /* 0x000fe20000100800 */
[----:B------:R-:W-:Y:S01]  /*19a0*/  LEA R32, R61, R18, 0x3 ;  /* 0x000000123d207211 */ /* 0x000fe200078e18ff */
[----:B------:R-:W-:Y:S01]  /*19b0*/  FFMA.FTZ R38, R3, R9, R17 ;  /* 0x0000000903267223 */ /* 0x000fe20000010011 */
[----:B------:R-:W-:Y:S01]  /*19c0*/  FMUL.FTZ R42, R6, R40 ;  /* 0x00000028062a7220 */ /* 0x000fe20000410000 */
[----:B------:R0:W-:Y:S01]  /*19d0*/  STL [R1+0x20], R44 ;  /* 0x0000202c01007387 */ /* 0x0001e20000100800 */
[----:B------:R-:W-:Y:S01]  /*19e0*/  FMUL.FTZ R18, R4, R14 ;  /* 0x0000000e04127220 */ /* 0x000fe20000410000 */
[----:B------:R-:W-:Y:S01]  /*19f0*/  FADD.FTZ R36, -R16, R36 ;  /* 0x0000002410247221 */ /* 0x000fe20000010100 */
[----:B------:R-:W-:Y:S01]  /*1a00*/  HADD2.F32 R17, -RZ, R30.H1_H1 ;  /* 0x3000001eff117230 */ /* 0x000fe20000004100 */
[----:B------:R-:W-:Y:S01]  /*1a10*/  STL [R1+0xe4], R47 ;  /* 0x0000e42f01007387 */ /* 0x000fe20000100800 */
[----:B------:R-:W-:-:S02]  /*1a20*/  HADD2.F32 R43, -RZ, R43.H1_H1 ;  /* 0x3000002bff2b7230 */ /* 0x000fc40000004100 */
[----:B------:R-:W-:Y:S01]  /*1a30*/  FFMA.FTZ R38, R0, R11, R38 ;  /* 0x0000000b00267223 */ /* 0x000fe20000010026 */
[--C-:B------:R-:W-:Y:S01]  /*1a40*/  HADD2.F32 R16, -RZ, R41.reuse.H0_H0 ;  /* 0x20000029ff107230 */ /* 0x100fe20000004100 */
[----:B------:R1:W-:Y:S01]  /*1a50*/  STL [R1+0xe8], R9 ;  /* 0x0000e80901007387 */ /* 0x0003e20000100800 */
[----:B------:R-:W-:Y:S01]  /*1a60*/  FFMA.FTZ R35, R44, R18, R35 ;  /* 0x000000122c237223 */ /* 0x000fe20000010023 */
[----:B------:R-:W-:Y:S02]  /*1a70*/  FMUL.FTZ R45, R5, R36 ;  /* 0x00000024052d7220 */ /* 0x000fe40000410000 */
[----:B------:R2:W-:Y:S01]  /*1a80*/  STL [R1+0xe0], R11 ;  /* 0x0000e00b01007387 */ /* 0x0005e20000100800 */
[----:B------:R-:W-:-:S03]  /*1a90*/  HADD2.F32 R18, -RZ, R41.H1_H1 ;  /* 0x30000029ff127230 */ /* 0x000fc60000004100 */
[----:B------:R-:W-:Y:S01]  /*1aa0*/  STL [R1+0xec], R13 ;  /* 0x0000ec0d01007387 */ /* 0x000fe20000100800 */
[----:B------:R-:W-:-:S03]  /*1ab0*/  FMUL.FTZ R41, R3, R17 ;  /* 0x0000001103297220 */ /* 0x000fc60000410000 */
[----:B------:R-:W-:Y:S01]  /*1ac0*/  STL [R1+0x18], R42 ;  /* 0x0000182a01007387 */ /* 0x000fe20000100800 */
[----:B------:R-:W-:Y:S01]  /*1ad0*/  FMUL.FTZ R30, R2, R16 ;  /* 0x00000010021e7220 */ /* 0x000fe20000410000 */
[----:B------:R-:W-:Y:S02]  /*1ae0*/  FFMA.FTZ R38, R3, R13, R38 ;  /* 0x0000000d03267223 */ /* 0x000fe40000010026 */
[----:B------:R-:W-:Y:S01]  /*1af0*/  STL [R1+0xd4], R5 ;  /* 0x0000d40501007387 */ /* 0x000fe20000100800 */
[----:B------:R-:W-:-:S03]  /*1b00*/  FADD.FTZ R43, -R34, R43 ;  /* 0x0000002b222b7221 */ /* 0x000fc60000010100 */
[----:B0-----:R-:W3:Y:S04]  /*1b10*/  LDL R44, [R1+0x34] ;  /* 0x00003400012c7983 */ /* 0x001ee80000100800 */
[----:B-1----:R-:W4:Y:S04]  /*1b20*/  LDL R9, [R1+0x24] ;  /* 0x0000240001097983 */ /* 0x002f280000100800 */
[----:B------:R-:W4:Y:S04]  /*1b30*/  LDL R47, [R1+0x28] ;  /* 0x00002800012f7983 */ /* 0x000f280000100800 */
[----:B--2---:R-:W2:Y:S01]  /*1b40*/  LDL R11, [R1+0x74] ;  /* 0x00007400010b7983 */ /* 0x004ea20000100800 */
[----:B------:R-:W-:-:S03]  /*1b50*/  FFMA.FTZ R41, R45, R41, R20 ;  /* 0x000000292d297223 */ /* 0x000fc60000010014 */
[----:B------:R-:W-:Y:S01]  /*1b60*/  STL [R1+0xf0], R15 ;  /* 0x0000f00f01007387 */ /* 0x000fe20000100800 */
[----:B------:R-:W-:-:S03]  /*1b70*/  FFMA.FTZ R30, R42, R30, R35 ;  /* 0x0000001e2a1e7223 */ /* 0x000fc60000010023 */
[----:B------:R-:W-:Y:S01]  /*1b80*/  STL [R1+0xd8], R0 ;  /* 0x0000d80001007387 */ /* 0x000fe20000100800 */
[----:B------:R-:W-:Y:S01]  /*1b90*/  FFMA.FTZ R38, R0, R15, R38 ;  /* 0x0000000f00267223 */ /* 0x000fe20000010026 */
[----:B------:R-:W-:Y:S02]  /*1ba0*/  FMUL.FTZ R20, R4, R18 ;  /* 0x0000001204147220 */ /* 0x000fe40000410000 */
[----:B------:R-:W-:Y:S04]  /*1bb0*/  STL [R1+0x1c], R45 ;  /* 0x00001c2d01007387 */ /* 0x000fe80000100800 */
[----:B------:R0:W-:Y:S01]  /*1bc0*/  STL [R1+0xdc], R45 ;  /* 0x0000dc2d01007387 */ /* 0x0001e20000100800 */
[----:B------:R-:W-:Y:S01]  /*1bd0*/  FFMA.FTZ R40, R3, R17, R38 ;  /* 0x0000001103287223 */ /* 0x000fe20000010026 */
[----:B------:R-:W-:-:S02]  /*1be0*/  HADD2.F32 R36, -RZ, R19.H0_H0 ;  /* 0x20000013ff247230 */ /* 0x000fc40000004100 */
[----:B0-----:R-:W-:-:S04]  /*1bf0*/  FMUL.FTZ R45, R6, R43 ;  /* 0x0000002b062d7220 */ /* 0x001fc80000410000 */
[----:B------:R-:W-:Y:S01]  /*1c00*/  FFMA.FTZ R30, R45, R20, R30 ;  /* 0x000000142d1e7223 */ /* 0x000fe2000001001e */
[----:B------:R-:W-:Y:S01]  /*1c10*/  FFMA.FTZ R20, R2, R49, RZ ;  /* 0x0000003102147223 */ /* 0x000fe200000100ff */
[----:B------:R0:W-:Y:S01]  /*1c20*/  STS.64 [R32], R40 ;  /* 0x0000002820007388 */ /* 0x0001e20000000a00 */
[----:B------:R-:W-:Y:S02]  /*1c30*/  HADD2.F32 R38, -RZ, R19.H1_H1 ;  /* 0x30000013ff267230 */ /* 0x000fe40000004100 */
[----:B------:R-:W-:Y:S01]  /*1c40*/  FFMA.FTZ R42, R4, R50, R20 ;  /* 0x00000032042a7223 */ /* 0x000fe20000010014 */
[--C-:B------:R-:W-:Y:S02]  /*1c50*/  HADD2.F32 R19, -RZ, R39.reuse.H0_H0 ;  /* 0x20000027ff137230 */ /* 0x100fe40000004100 */
[----:B------:R-:W-:Y:S02]  /*1c60*/  HADD2.F32 R20, -RZ, R39.H1_H1 ;  /* 0x30000027ff147230 */ /* 0x000fe40000004100 */
[----:B------:R-:W-:-:S02]  /*1c70*/  HADD2.F32 R39, -RZ, R21.H1_H1 ;  /* 0x30000015ff277230 */ /* 0x000fc40000004100 */
[----:B------:R-:W-:Y:S02]  /*1c80*/  HADD2.F32 R35, -RZ, R37.H0_H0 ;  /* 0x20000025ff237230 */ /* 0x000fe40000004100 */
[----:B0-----:R-:W-:Y:S02]  /*1c90*/  HADD2.F32 R40, -RZ, R21.H0_H0 ;  /* 0x20000015ff287230 */ /* 0x001fe40000004100 */
[C---:B------:R-:W-:Y:S01]  /*1ca0*/  FADD.FTZ R41, -R34.reuse, R36 ;  /* 0x0000002422297221 */ /* 0x040fe20000010100 */
[----:B------:R-:W-:Y:S02]  /*1cb0*/  HADD2.F32 R61, -RZ, R37.H1_H1 ;  /* 0x30000025ff3d7230 */ /* 0x000fe40000004100 */
[C---:B------:R-:W-:Y:S01]  /*1cc0*/  FADD.FTZ R38, -R34.reuse, R38 ;  /* 0x0000002622267221 */ /* 0x040fe20000010100 */
[C---:B------:R-:W-:Y:S01]  /*1cd0*/  FADD.FTZ R36, -R34.reuse, R39 ;  /* 0x0000002722247221 */ /* 0x040fe20000010100 */
[----:B------:R-:W-:Y:S01]  /*1ce0*/  FADD.FTZ R37, -R34, R40 ;  /* 0x0000002822257221 */ /* 0x000fe20000010100 */
[----:B------:R-:W-:Y:S01]  /*1cf0*/  FMUL.FTZ R0, R6, R41 ;  /* 0x0000002906007220 */ /* 0x000fe20000410000 */
[----:B------:R-:W-:Y:S01]  /*1d00*/  FADD.FTZ R35, -R34, R35 ;  /* 0x0000002322237221 */ /* 0x000fe20000010100 */
[C---:B------:R-:W-:Y:S01]  /*1d10*/  FMUL.FTZ R5, R6.reuse, R38 ;  /* 0x0000002606057220 */ /* 0x040fe20000410000 */
[C---:B------:R-:W-:Y:S01]  /*1d20*/  FMUL.FTZ R37, R6.reuse, R37 ;  /* 0x0000002506257220 */ /* 0x040fe20000410000 */
[C---:B------:R-:W-:Y:S01]  /*1d30*/  FMUL.FTZ R39, R6.reuse, R36 ;  /* 0x0000002406277220 */ /* 0x040fe20000410000 */
[----:B------:R-:W-:Y:S01]  /*1d40*/  STL [R1+0x14], R45 ;  /* 0x0000142d01007387 */ /* 0x000fe20000100800 */
[----:B------:R-:W-:-:S03]  /*1d50*/  FMUL.FTZ R53, R6, R35 ;  /* 0x0000002306357220 */ /* 0x000fc60000410000 */
[----:B------:R-:W-:Y:S01]  /*1d60*/  STL [R1+0x10], R0 ;  /* 0x0000100001007387 */ /* 0x000fe20000100800 */
[----:B------:R-:W-:-:S03]  /*1d70*/  FFMA.FTZ R28, R22, R56, R28 ;  /* 0x00000038161c7223 */ /* 0x000fc6000001001c */
[----:B------:R-:W-:Y:S04]  /*1d80*/  STL [R1+0xc], R5 ;  /* 0x00000c0501007387 */ /* 0x000fe80000100800 */
[----:B------:R-:W-:Y:S04]  /*1d90*/  STL [R1+0x8], R37 ;  /* 0x0000082501007387 */ /* 0x000fe80000100800 */
[----:B------:R-:W-:Y:S04]  /*1da0*/  STL [R1+0x4], R39 ;  /* 0x0000042701007387 */ /* 0x000fe80000100800 */
[----:B------:R-:W-:Y:S04]  /*1db0*/  STL [R1], R53 ;  /* 0x0000003501007387 */ /* 0x000fe80000100800 */
[----:B------:R-:W2:Y:S01]  /*1dc0*/  LDL.LU R22, [R1+0xf4] ;  /* 0x0000f40001167983 */ /* 0x000ea20000300800 */
[C---:B------:R-:W-:Y:S01]  /*1dd0*/  FFMA.FTZ R42, R2.reuse, R46, R42 ;  /* 0x0000002e022a7223 */ /* 0x040fe2000001002a */
[----:B------:R-:W-:Y:S01]  /*1de0*/  FMUL.FTZ R21, R2, R19 ;  /* 0x0000001302157220 */ /* 0x000fe20000410000 */
[----:B------:R-:W-:-:S02]  /*1df0*/  HADD2.F32 R40, -RZ, R33.H1_H1 ;  /* 0x30000021ff287230 */ /* 0x000fc40000004100 */
[----:B------:R-:W-:Y:S01]  /*1e00*/  FADD.FTZ R61, -R34, R61 ;  /* 0x0000003d223d7221 */ /* 0x000fe20000010100 */
[----:B------:R-:W-:Y:S01]  /*1e10*/  FFMA.FTZ R42, R4, R7, R42 ;  /* 0x00000007042a7223 */ /* 0x000fe2000001002a */
[----:B------:R-:W-:Y:S01]  /*1e20*/  HADD2.F32 R41, -RZ, R31.H0_H0 ;  /* 0x2000001fff297230 */ /* 0x000fe20000004100 */
[----:B------:R-:W2:Y:S02]  /*1e30*/  LDL R35, [R1+0x70] ;  /* 0x0000700001237983 */ /* 0x000ea40000100800 */
[----:B------:R-:W-:Y:S02]  /*1e40*/  FFMA.FTZ R42, R2, R8, R42 ;  /* 0x00000008022a7223 */ /* 0x000fe4000001002a */
[----:B------:R-:W2:Y:S02]  /*1e50*/  LDL R43, [R1+0x68] ;  /* 0x00006800012b7983 */ /* 0x000ea40000100800 */
[----:B------:R-:W-:Y:S02]  /*1e60*/  FFMA.FTZ R42, R4, R10, R42 ;  /* 0x0000000a042a7223 */ /* 0x000fe4000001002a */
[----:B------:R-:W2:Y:S02]  /*1e70*/  LDL R36, [R1+0x60] ;  /* 0x0000600001247983 */ /* 0x000ea40000100800 */
[----:B------:R-:W-:Y:S01]  /*1e80*/  FFMA.FTZ R42, R2, R12, R42 ;  /* 0x0000000c022a7223 */ /* 0x000fe2000001002a */
[----:B------:R-:W-:Y:S01]  /*1e90*/  FFMA.FTZ R30, R0, R21, R30 ;  /* 0x00000015001e7223 */ /* 0x000fe2000001001e */
[----:B------:R-:W2:Y:S02]  /*1ea0*/  LDL R15, [R1+0x5c] ;  /* 0x00005c00010f7983 */ /* 0x000ea40000100800 */
[----:B------:R-:W-:Y:S01]  /*1eb0*/  FFMA.FTZ R38, R4, R14, R42 ;  /* 0x0000000e04267223 */ /* 0x000fe2000001002a */
[----:B------:R-:W-:Y:S01]  /*1ec0*/  HADD2.F32 R21, -RZ, R33.H0_H0 ;  /* 0x20000021ff157230 */ /* 0x000fe20000004100 */
[----:B------:R-:W2:Y:S02]  /*1ed0*/  LDL R13, [R1+0x48] ;  /* 0x00004800010d7983 */ /* 0x000ea40000100800 */
[----:B------:R-:W-:Y:S01]  /*1ee0*/  FFMA.FTZ R33, R2, R16, R38 ;  /* 0x0000001002217223 */ /* 0x000fe20000010026 */
[----:B------:R-:W-:Y:S01]  /*1ef0*/  FMUL.FTZ R34, R4, R20 ;  /* 0x0000001404227220 */ /* 0x000fe20000410000 */
[----:B------:R-:W-:-:S02]  /*1f00*/  HADD2.F32 R42, -RZ, R31.H1_H1 ;  /* 0x3000001fff2a7230 */ /* 0x000fc40000004100 */
[----:B------:R-:W-:Y:S01]  /*1f10*/  FMUL.FTZ R61, R6, R61 ;  /* 0x0000003d063d7220 */ /* 0x000fe20000410000 */
[----:B------:R-:W-:Y:S01]  /*1f20*/  FFMA.FTZ R33, R4, R18, R33 ;  /* 0x0000001204217223 */ /* 0x000fe20000010021 */
[----:B------:R-:W-:Y:S01]  /*1f30*/  FFMA.FTZ R34, R5, R34, R30 ;  /* 0x0000002205227223 */ /* 0x000fe2000001001e */
[C---:B------:R-:W-:Y:S01]  /*1f40*/  FMUL.FTZ R30, R2.reuse, R21 ;  /* 0x00000015021e7220 */ /* 0x040fe20000410000 */
[----:B------:R-:W2:Y:S01]  /*1f50*/  LDL R38, [R1+0x6c] ;  /* 0x00006c0001267983 */ /* 0x000ea20000100800 */
[----:B------:R-:W-:Y:S02]  /*1f60*/  FFMA.FTZ R33, R2, R19, R33 ;  /* 0x0000001302217223 */ /* 0x000fe40000010021 */
[----:B------:R-:W-:Y:S02]  /*1f70*/  FFMA.FTZ R34, R37, R30, R34 ;  /* 0x0000001e25227223 */ /* 0x000fe40000010022 */
[C---:B------:R-:W-:Y:S01]  /*1f80*/  FFMA.FTZ R33, R4.reuse, R20, R33 ;  /* 0x0000001404217223 */ /* 0x040fe20000010021 */
[----:B------:R-:W-:-:S03]  /*1f90*/  FMUL.FTZ R30, R4, R40 ;  /* 0x00000028041e7220 */ /* 0x000fc60000410000 */
[C---:B------:R-:W-:Y:S01]  /*1fa0*/  FFMA.FTZ R33, R2.reuse, R21, R33 ;  /* 0x0000001502217223 */ /* 0x040fe20000010021 */
[----:B------:R-:W-:Y:S01]  /*1fb0*/  FFMA.FTZ R30, R39, R30, R34 ;  /* 0x0000001e271e7223 */ /* 0x000fe20000010022 */
[-C--:B------:R-:W-:Y:S02]  /*1fc0*/  FMUL.FTZ R34, R2, R41.reuse ;  /* 0x0000002902227220 */ /* 0x080fe40000410000 */
[C---:B------:R-:W-:Y:S01]  /*1fd0*/  FFMA.FTZ R33, R4.reuse, R40, R33 ;  /* 0x0000002804217223 */ /* 0x040fe20000010021 */
[----:B------:R-:W-:Y:S01]  /*1fe0*/  FMUL.FTZ R31, R4, R42 ;  /* 0x0000002a041f7220 */ /* 0x000fe20000410000 */
[----:B------:R-:W-:Y:S02]  /*1ff0*/  FFMA.FTZ R30, R53, R34, R30 ;  /* 0x00000022351e7223 */ /* 0x000fe4000001001e */
[----:B------:R-:W-:Y:S01]  /*2000*/  FFMA.FTZ R33, R2, R41, R33 ;  /* 0x0000002902217223 */ /* 0x000fe20000010021 */
[----:B------:R-:W2:Y:S01]  /*2010*/  LDL R34, [R1+0x4c] ;  /* 0x00004c0001227983 */ /* 0x000ea20000100800 */
[----:B------:R-:W-:-:S02]  /*2020*/  FFMA.FTZ R31, R61, R31, R30 ;  /* 0x0000001f3d1f7223 */ /* 0x000fc4000001001e */
[----:B------:R-:W-:Y:S02]  /*2030*/  FFMA.FTZ R30, R4, R42, R33 ;  /* 0x0000002a041e7223 */ /* 0x000fe40000010021 */
[----:B------:R-:W2:Y:S04]  /*2040*/  LDL R33, [R1+0x18] ;  /* 0x0000180001217983 */ /* 0x000ea80000100800 */
[----:B------:R0:W-:Y:S04]  /*2050*/  STS.64 [R32+0xc80], R30 ;  /* 0x000c801e20007388 */ /* 0x0001e80000000a00 */
[----:B0-----:R-:W2:Y:S04]  /*2060*/  LDL R31, [R1+0x58] ;  /* 0x00005800011f7983 */ /* 0x001ea80000100800 */
[----:B------:R-:W2:Y:S01]  /*2070*/  LDL R32, [R1+0x50] ;  /* 0x0000500001207983 */ /* 0x000ea20000100800 */
[----:B---3--:R-:W-:Y:S01]  /*2080*/  FFMA.FTZ R30, R44, R59, R26 ;  /* 0x0000003b2c1e7223 */ /* 0x008fe2000001001a */
[----:B----4-:R-:W-:-:S02]  /*2090*/  FFMA.FTZ R24, R9, R49, R24 ;  /* 0x0000003109187223 */ /* 0x010fc40000010018 */
[----:B------:R-:W3:Y:S01]  /*20a0*/  LDL R9, [R1+0x64] ;  /* 0x0000640001097983 */ /* 0x000ee20000100800 */
[----:B--2---:R-:W-:-:S03]  /*20b0*/  FFMA.FTZ R26, R47, R50, R22 ;  /* 0x000000322f1a7223 */ /* 0x004fc60000010016 */
[----:B------:R-:W2:Y:S04]  /*20c0*/  LDL R22, [R1+0x78] ;  /* 0x0000780001167983 */ /* 0x000ea80000100800 */
[----:B------:R-:W4:Y:S01]  /*20d0*/  LDL R47, [R1+0x54] ;  /* 0x00005400012f7983 */ /* 0x000f220000100800 */
[----:B------:R-:W-:Y:S01]  /*20e0*/  FFMA.FTZ R30, R35, R58, R30 ;  /* 0x0000003a231e7223 */ /* 0x000fe2000001001e */
[----:B------:R-:W-:Y:S02]  /*20f0*/  FFMA.FTZ R28, R11, R60, R28 ;  /* 0x0000003c0b1c7223 */ /* 0x000fe4000001001c */
[----:B------:R-:W4:Y:S04]  /*2100*/  LDL R11, [R1+0x38] ;  /* 0x00003800010b7983 */ /* 0x000f280000100800 */
[----:B------:R-:W4:Y:S01]  /*2110*/  LDL R35, [R1+0x44] ;  /* 0x0000440001237983 */ /* 0x000f220000100800 */
[----:B------:R-:W-:-:S03]  /*2120*/  FFMA.FTZ R26, R36, R7, R26 ;  /* 0x00000007241a7223 */ /* 0x000fc6000001001a */
[----:B------:R-:W4:Y:S01]  /*2130*/  LDL R36, [R1+0x40] ;  /* 0x0000400001247983 */ /* 0x000f220000100800 */
[----:B------:R-:W-:Y:S01]  /*2140*/  FFMA.FTZ R26, R13, R10, R26 ;  /* 0x0000000a0d1a7223 */ /* 0x000fe2000001001a */
[----:B------:R-:W-:Y:S02]  /*2150*/  FFMA.FTZ R28, R38, R57, R28 ;  /* 0x00000039261c7223 */ /* 0x000fe4000001001c */
[----:B------:R-:W4:Y:S02]  /*2160*/  LDL R38, [R1+0x3c] ;  /* 0x00003c0001267983 */ /* 0x000f240000100800 */
[----:B---3--:R-:W-:Y:S01]  /*2170*/  FFMA.FTZ R28, R9, R54, R28 ;  /* 0x00000036091c7223 */ /* 0x008fe2000001001c */
[----:B--2---:R-:W-:Y:S01]  /*2180*/  FFMA.FTZ R22, R22, R46, R24 ;  /* 0x0000002e16167223 */ /* 0x004fe20000010018 */
[----:B------:R-:W-:Y:S02]  /*2190*/  FFMA.FTZ R24, R43, R55, R30 ;  /* 0x000000372b187223 */ /* 0x000fe4000001001e */
[----:B------:R-:W2:Y:S01]  /*21a0*/  LDL R30, [R1+0x20] ;  /* 0x00002000011e7983 */ /* 0x000ea20000100800 */
[----:B------:R-:W-:-:S03]  /*21b0*/  FFMA.FTZ R22, R15, R8, R22 ;  /* 0x000000080f167223 */ /* 0x000fc60000010016 */
[----:B------:R-:W3:Y:S01]  /*21c0*/  LDL R43, [R1+0x2c] ;  /* 0x00002c00012b7983 */ /* 0x000ee20000100800 */
[----:B----4-:R-:W-:-:S03]  /*21d0*/  FFMA.FTZ R24, R47, R52, R24 ;  /* 0x000000342f187223 */ /* 0x010fc60000010018 */
[----:B------:R-:W3:Y:S04]  /*21e0*/  LDL.LU R15, [R1+0xf0] ;  /* 0x0000f000010f7983 */ /* 0x000ee80000300800 */
[----:B------:R-:W4:Y:S04]  /*21f0*/  LDL.LU R13, [R1+0xec] ;  /* 0x0000ec00010d7983 */ /* 0x000f280000300800 */
[----:B------:R-:W3:Y:S04]  /*2200*/  LDL.LU R9, [R1+0xe8] ;  /* 0x0000e80001097983 */ /* 0x000ee80000300800 */
[----:B------:R-:W4:Y:S01]  /*2210*/  LDL.LU R47, [R1+0xe4] ;  /* 0x0000e400012f7983 */ /* 0x000f220000300800 */
[----:B------:R-:W-:Y:S01]  /*2220*/  FFMA.FTZ R22, R11, R12, R22 ;  /* 0x0000000c0b167223 */ /* 0x000fe20000010016 */
[----:B------:R-:W-:-:S02]  /*2230*/  FFMA.FTZ R28, R31, R51, R28 ;  /* 0x000000331f1c7223 */ /* 0x000fc4000001001c */
[----:B------:R-:W3:Y:S01]  /*2240*/  LDL.LU R11, [R1+0xe0] ;  /* 0x0000e000010b7983 */ /* 0x000ee20000300800 */
[----:B------:R-:W-:Y:S01]  /*2250*/  UIADD3 UR7, UP0, UR9, 0x2, URZ ;  /* 0x0000000209077890 */ /* 0x000fe2000ff1e03f */
[----:B------:R-:W-:Y:S01]  /*2260*/  FADD.FTZ R29, R56, R29 ;  /* 0x0000001d381d7221 */ /* 0x000fe20000010000 */
[----:B------:R-:W-:Y:S01]  /*2270*/  FADD.FTZ R27, R59, R27 ;  /* 0x0000001b3b1b7221 */ /* 0x000fe20000010000 */
[----:B------:R-:W-:Y:S01]  /*2280*/  FADD.FTZ R25, R49, R25 ;  /* 0x0000001931197221 */ /* 0x000fe20000010000 */
[----:B------:R-:W-:Y:S01]  /*2290*/  FADD.FTZ R23, R50, R23 ;  /* 0x0000001732177221 */ /* 0x000fe20000010000 */
[----:B------:R-:W-:Y:S01]  /*22a0*/  BAR.SYNC.DEFER_BLOCKING 0x0 ;  /* 0x0000000000007b1d */ /* 0x000fe20000010000 */
[----:B--2---:R-:W-:Y:S01]  /*22b0*/  FFMA.FTZ R26, R30, R14, R26 ;  /* 0x0000000e1e1a7223 */ /* 0x004fe2000001001a */
[----:B------:R-:W-:-:S03]  /*22c0*/  FFMA.FTZ R30, R33, R16, R22 ;  /* 0x00000010211e7223 */ /* 0x000fc60000010016 */
[----:B------:R-:W-:Y:S02]  /*22d0*/  FFMA.FTZ R31, R45, R18, R26 ;  /* 0x000000122d1f7223 */ /* 0x000fe4000001001a */
[----:B------:R-:W2:Y:S01]  /*22e0*/  LDL.LU R45, [R1+0xdc] ;  /* 0x0000dc00012d7983 */ /* 0x000ea20000300800 */
[----:B------:R-:W-:-:S03]  /*22f0*/  FFMA.FTZ R26, R0, R19, R30 ;  /* 0x00000013001a7223 */ /* 0x000fc6000001001e */
[----:B------:R0:W5:Y:S01]  /*2300*/  LDL.LU R0, [R1+0xd8] ;  /* 0x0000d80001007983 */ /* 0x0001620000300800 */
[----:B----4-:R-:W-:Y:S01]  /*2310*/  FFMA.FTZ R22, R34, R47, R28 ;  /* 0x0000002f22167223 */ /* 0x010fe2000001001c */
[----:B------:R-:W-:Y:S02]  /*2320*/  FFMA.FTZ R28, R5, R20, R31 ;  /* 0x00000014051c7223 */ /* 0x000fe4000001001f */
[----:B------:R0:W5:Y:S01]  /*2330*/  LDL.LU R5, [R1+0xd4] ;  /* 0x0000d40001057983 */ /* 0x0001620000300800 */
[----:B------:R-:W1:Y:S01]  /*2340*/  S2R R44, SR_TID.X ;  /* 0x00000000002c7919 */ /* 0x000e620000002100 */
[----:B------:R-:W-:Y:S01]  /*2350*/  UIADD3.X UR9, URZ, UR5, URZ, UP0, !UPT ;  /* 0x000000053f097290 */ /* 0x000fe200087fe43f */
[----:B------:R-:W-:Y:S01]  /*2360*/  FADD.FTZ R29, R29, R60 ;  /* 0x0000003c1d1d7221 */ /* 0x000fe20000010000 */
[----:B------:R-:W-:Y:S01]  /*2370*/  UISETP.GE.U32.AND UP0, UPT, UR7, UR12, UPT ;  /* 0x0000000c0700728c */ /* 0x000fe2000bf06070 */
[----:B------:R-:W-:Y:S01]  /*2380*/  FADD.FTZ R27, R27, R58 ;  /* 0x0000003a1b1b7221 */ /* 0x000fe20000010000 */
[----:B------:R-:W-:Y:S01]  /*2390*/  FADD.FTZ R25, R25, R46 ;  /* 0x0000002e19197221 */ /* 0x000fe20000010000 */
[----:B------:R-:W-:Y:S01]  /*23a0*/  FADD.FTZ R23, R23, R7 ;  /* 0x0000000717177221 */ /* 0x000fe20000010000 */
[----:B------:R-:W-:Y:S01]  /*23b0*/  UISETP.GE.AND.EX UP0, UPT, UR9, UR13, UPT, UP0 ;  /* 0x0000000d0900728c */ /* 0x000fe2000bf06300 */
[----:B------:R-:W-:Y:S01]  /*23c0*/  FADD.FTZ R29, R29, R57 ;  /* 0x000000391d1d7221 */ /* 0x000fe20000010000 */
[----:B------:R-:W-:Y:S01]  /*23d0*/  FADD.FTZ R27, R27, R55 ;  /* 0x000000371b1b7221 */ /* 0x000fe20000010000 */
[----:B------:R-:W-:Y:S01]  /*23e0*/  FADD.FTZ R25, R25, R8 ;  /* 0x0000000819197221 */ /* 0x000fe20000010000 */
[----:B------:R-:W-:Y:S01]  /*23f0*/  FADD.FTZ R23, R23, R10 ;  /* 0x0000000a17177221 */ /* 0x000fe20000010000 */
[----:B------:R-:W-:Y:S01]  /*2400*/  FADD.FTZ R29, R29, R54 ;  /* 0x000000361d1d7221 */ /* 0x000fe20000010000 */
[----:B------:R-:W-:Y:S01]  /*2410*/  FADD.FTZ R27, R27, R52 ;  /* 0x000000341b1b7221 */ /* 0x000fe20000010000 */
[----:B------:R-:W-:Y:S01]  /*2420*/  FADD.FTZ R25, R25, R12 ;  /* 0x0000000c19197221 */ /* 0x000fe20000010000 */
[----:B------:R-:W-:Y:S01]  /*2430*/  FADD.FTZ R23, R23, R14 ;  /* 0x0000000e17177221 */ /* 0x000fe20000010000 */
[----:B------:R-:W-:Y:S01]  /*2440*/  PLOP3.LUT P0, PT, PT, PT, UP0, 0x80, 0x0 ;  /* 0x000000000000781c */ /* 0x000fe20003f0f008 */
[----:B------:R-:W-:Y:S01]  /*2450*/  FFMA.FTZ R24, R32, R48, R24 ;  /* 0x0000003020187223 */ /* 0x000fe20000010018 */
[----:B------:R-:W-:Y:S01]  /*2460*/  FADD.FTZ R29, R29, R51 ;  /* 0x000000331d1d7221 */ /* 0x000fe20000010000 */
[----:B------:R-:W-:Y:S01]  /*2470*/  FADD.FTZ R27, R27, R48 ;  /* 0x000000301b1b7221 */ /* 0x000fe20000010000 */
[----:B------:R-:W-:Y:S01]  /*2480*/  FADD.FTZ R25, R25, R16 ;  /* 0x0000001019197221 */ /* 0x000fe20000010000 */
[----:B------:R-:W-:Y:S01]  /*2490*/  FADD.FTZ R23, R23, R18 ;  /* 0x0000001217177221 */ /* 0x000fe20000010000 */
[----:B---3--:R-:W-:Y:S01]  /*24a0*/  FFMA.FTZ R24, R35, R9, R24 ;  /* 0x0000000923187223 */ /* 0x008fe20000010018 */
[----:B------:R-:W-:Y:S01]  /*24b0*/  FADD.FTZ R29, R29, R47 ;  /* 0x0000002f1d1d7221 */ /* 0x000fe20000010000 */
[----:B------:R-:W-:Y:S01]  /*24c0*/  FADD.FTZ R27, R27, R9 ;  /* 0x000000091b1b7221 */ /* 0x000fe20000010000 */
[----:B------:R-:W-:Y:S01]  /*24d0*/  FADD.FTZ R25, R25, R19 ;  /* 0x0000001319197221 */ /* 0x000fe20000010000 */
[----:B------:R-:W-:Y:S01]  /*24e0*/  FADD.FTZ R23, R23, R20 ;  /* 0x0000001417177221 */ /* 0x000fe20000010000 */
        /* <DEDUP_REMOVED lines=9> */
[----:B-1----:R-:W-:Y:S01]  /*2580*/  ISETP.GT.U32.AND P1, PT, R44, 0x7f, PT ;  /* 0x0000007f2c00780c */ /* 0x002fe20003f24070 */
[----:B------:R-:W-:Y:S01]  /*2590*/  FADD.FTZ R29, R29, R15 ;  /* 0x0000000f1d1d7221 */ /* 0x000fe20000010000 */
[----:B------:R-:W-:Y:S01]  /*25a0*/  FADD.FTZ R27, R27, R17 ;  /* 0x000000111b1b7221 */ /* 0x000fe20000010000 */
[----:B------:R-:W-:Y:S01]  /*25b0*/  FADD.FTZ R25, R25, R41 ;  /* 0x0000002919197221 */ /* 0x000fe20000010000 */
[----:B------:R-:W-:Y:S01]  /*25c0*/  FADD.FTZ R23, R23, R42 ;  /* 0x0000002a17177221 */ /* 0x000fe20000010000 */
[----:B------:R-:W-:Y:S01]  /*25d0*/  FFMA.FTZ R22, R61, R42, R31 ;  /* 0x0000002a3d167223 */ /* 0x000fe2000001001f */
[----:B--2---:R-:W-:Y:S01]  /*25e0*/  FFMA.FTZ R26, R45, R17, R24 ;  /* 0x000000112d1a7223 */ /* 0x004fe20000010018 */
        /* <DEDUP_REMOVED lines=42> */
[----:B------:R-:W-:Y:S01]  /*2890*/  LEA R30, R35, R34, 0x3 ;  /* 0x00000022231e7211 */ /* 0x000fe200078e18ff */
        /* <DEDUP_REMOVED lines=10> */
.L_x_1782:
        /* <DEDUP_REMOVED lines=61> */
.L_x_1784:
[----:B------:R-:W-:Y:S05]  /*2d10*/  BSYNC B0 ;  /* 0x0000000000007941 */ /* 0x000fea0003800000 */
.L_x_1783:
        /* <DEDUP_REMOVED lines=23> */
.L_x_1786:
[----:B------:R-:W-:Y:S05]  /*2e90*/  BSYNC B0 ;  /* 0x0000000000007941 */ /* 0x000fea0003800000 */
.L_x_1785:
        /* <DEDUP_REMOVED lines=17> */
.L_x_1789:
[----:B------:R-:W2:Y:S04]  /*2fb0*/  LD.E.STRONG.GPU R33, desc[UR10][R30.64] ;  /* 0x0000000a1e217980 */ /* 0x000ea8000c10f900 */
[----:B--2---:R-:W-:Y:S01]  /*2fc0*/  CCTL.IVALL ;  /* 0x00000000ff00798f */ /* 0x004fe20002000000 */
[----:B------:R-:W-:Y:S05]  /*2fd0*/  YIELD ;  /* 0x0000000000007946 */ /* 0x000fea0003800000 */
[----:B-----5:R-:W-:-:S04]  /*2fe0*/  LOP3.LUT R33, R33, R32, RZ, 0x3c, !PT ;  /* 0x0000002021217212 */ /* 0x020fc800078e3cff */
[----:B------:R-:W-:-:S13]  /*2ff0*/  ISETP.GT.AND P1, PT, R33, -0x1, PT ;  /* 0xffffffff2100780c */ /* 0x000fda0003f24270 */
[----:B------:R-:W-:Y:S05]  /*3000*/  @P1 BRA `(.L_x_1789) ;  /* 0xfffffffc00e81947 */ /* 0x000fea000383ffff */
.L_x_1788:
[----:B------:R-:W-:Y:S05]  /*3010*/  WARPSYNC.ALL ;  /* 0x0000000000007948 */ /* 0x000fea0003800000 */
[----:B------:R-:W-:Y:S06]  /*3020*/  BAR.SYNC.DEFER_BLOCKING 0x0 ;  /* 0x0000000000007b1d */ /* 0x000fec0000010000 */
[----:B------:R-:W-:Y:S05]  /*3030*/  BRA `(.L_x_1790) ;  /* 0x0000000000647947 */ /* 0x000fea0003800000 */
.L_x_1787:
        /* <DEDUP_REMOVED lines=17> */
.L_x_1792:
[----:B------:R-:W2:Y:S04]  /*3150*/  LD.E.STRONG.GPU R33, desc[UR10][R30.64] ;  /* 0x0000000a1e217980 */ /* 0x000ea8000c10f900 */
[----:B--2---:R-:W-:Y:S01]  /*3160*/  CCTL.IVALL ;  /* 0x00000000ff00798f */ /* 0x004fe20002000000 */
[----:B------:R-:W-:Y:S05]  /*3170*/  YIELD ;  /* 0x0000000000007946 */ /* 0x000fea0003800000 */
[----:B-----5:R-:W-:-:S04]  /*3180*/  LOP3.LUT R33, R33, R32, RZ, 0x3c, !PT ;  /* 0x0000002021217212 */ /* 0x020fc800078e3cff */
[----:B------:R-:W-:-:S13]  /*3190*/  ISETP.GT.AND P1, PT, R33, -0x1, PT ;  /* 0xffffffff2100780c */ /* 0x000fda0003f24270 */
[----:B------:R-:W-:Y:S05]  /*31a0*/  @P1 BRA `(.L_x_1792) ;  /* 0xfffffffc00e81947 */ /* 0x000fea000383ffff */
.L_x_1791:
[----:B------:R-:W-:Y:S05]  /*31b0*/  WARPSYNC.ALL ;  /* 0x0000000000007948 */ /* 0x000fea0003800000 */
[----:B------:R-:W-:Y:S06]  /*31c0*/  BAR.SYNC.DEFER_BLOCKING 0x0 ;  /* 0x0000000000007b1d */ /* 0x000fec0000010000 */
.L_x_1790:
[----:B0-----:R-:W0:Y:S01]  /*31d0*/  S2R R32, SR_TID.X ;  /* 0x0000000000207919 */ /* 0x001e220000002100 */
[----:B------:R-:W-:Y:S01]  /*31e0*/  BSSY B0, `(.L_x_1793) ;  /* 0x000005f000007945 */ /* 0x000fe20003800000 */
[----:B------:R-:W-:Y:S02]  /*31f0*/  CS2R R30, SRZ ;  /* 0x00000000001e7805 */ /* 0x000fe4000001ff00 */
[----:B0-----:R-:W-:-:S13]  /*3200*/  ISETP.GT.U32.AND P1, PT, R32, 0xff, PT ;  /* 0x000000ff2000780c */ /* 0x001fda0003f24070 */
        /* <DEDUP_REMOVED lines=29> */
[----:B------:R-:W-:Y:S01]  /*33e0*/  FADD.FTZ R32, R34, R32 ;  /* 0x0000002022207221 */ /* 0x000fe20000010000 */
[C---:B------:R-:W-:Y:S02]  /*33f0*/  IADD3 R33, R43.reuse, 0x30, RZ ;  /* 0x000000302b217810 */ /* 0x040fe40007ffe0ff */
[----:B------:R-:W-:Y:S01]  /*3400*/  IADD3 R34, R43, 0x40, RZ ;  /* 0x000000402b227810 */ /* 0x000fe20007ffe0ff */
[----:B----4-:R-:W-:Y:S02]  /*3410*/  FADD.FTZ R30, R30, R32 ;  /* 0x000000201e1e7221 */ /* 0x010fe40000010000 */
[----:B------:R-:W-:-:S04]  /*3420*/  IMAD.WIDE.U32 R32, R33, 0x4, R2 ;  /* 0x0000000421207825 */ /* 0x000fc800078e0002 */
[----:B------:R-:W-:Y:S02]  /*3430*/  IMAD.WIDE.U32 R34, R34, 0x4, R2 ;  /* 0x0000000422227825 */ /* 0x000fe400078e0002 */
[----:B------:R-:W2:Y:S04]  /*3440*/  LDG.E.64 R32, desc[UR10][R32.64] ;  /* 0x0000000a20207981 */ /* 0x000ea8000c1e1b00 */
[----:B------:R-:W3:Y:S01]  /*3450*/  LDG.E.64 R34, desc[UR10][R34.64] ;  /* 0x0000000a22227981 */ /* 0x000ee2000c1e1b00 */
[----:B------:R-:W-:Y:S01]  /*3460*/  FADD.FTZ R31, R31, R44 ;  /* 0x0000002c1f1f7221 */ /* 0x000fe20000010000 */
[----:B------:R-:W-:-:S05]  /*3470*/  IADD3 R44, R43, 0xa0, RZ ;  /* 0x000000a02b2c7810 */ /* 0x000fca0007ffe0ff */
[----:B------:R-:W-:-:S06]  /*3480*/  IMAD.WIDE.U32 R44, R44, 0x4, R2 ;  /* 0x000000042c2c7825 */ /* 0x000fcc00078e0002 */
[----:B------:R-:W4:Y:S01]  /*3490*/  LDG.E.64 R44, desc[UR10][R44.64] ;  /* 0x0000000a2c2c7981 */ /* 0x000f22000c1e1b00 */
[----:B--2---:R-:W-:Y:S01]  /*34a0*/  FADD.FTZ R32, R32, R30 ;  /* 0x0000001e20207221 */ /* 0x004fe20000010000 */
[----:B------:R-:W-:-:S03]  /*34b0*/  FADD.FTZ R31, R33, R31 ;  /* 0x0000001f211f7221 */ /* 0x000fc60000010000 */
[----:B---3--:R-:W-:Y:S01]  /*34c0*/  FADD.FTZ R32, R34, R32 ;  /* 0x0000002022207221 */ /* 0x008fe20000010000 */
[----:B------:R-:W-:Y:S01]  /*34d0*/  FADD.FTZ R31, R35, R31 ;  /* 0x0000001f231f7221 */ /* 0x000fe20000010000 */
[----:B------:R-:W-:Y:S02]  /*34e0*/  IADD3 R30, R43, 0x70, RZ ;  /* 0x000000702b1e7810 */ /* 0x000fe40007ffe0ff */
[----:B------:R-:W-:Y:S01]  /*34f0*/  FADD.FTZ R32, R36, R32 ;  /* 0x0000002024207221 */ /* 0x000fe20000010000 */
[----:B------:R-:W-:-:S03]  /*3500*/  FADD.FTZ R37, R37, R31 ;  /* 0x0000001f25257221 */ /* 0x000fc60000010000 */
[----:B------:R-:W-:Y:S01]  /*3510*/  FADD.FTZ R38, R38, R32 ;  /* 0x0000002026267221 */ /* 0x000fe20000010000 */
[C---:B------:R-:W-:Y:S01]  /*3520*/  IADD3 R32, R43.reuse, 0x80, RZ ;  /* 0x000000802b207810 */ /* 0x040fe20007ffe0ff */
[----:B------:R-:W-:Y:S01]  /*3530*/  IMAD.WIDE.U32 R30, R30, 0x4, R2 ;  /* 0x000000041e1e7825 */ /* 0x000fe200078e0002 */
[----:B------:R-:W-:-:S03]  /*3540*/  IADD3 R34, R43, 0x90, RZ ;  /* 0x000000902b227810 */ /* 0x000fc60007ffe0ff */
[--C-:B------:R-:W-:Y:S02]  /*3550*/  IMAD.WIDE.U32 R32, R32, 0x4, R2.reuse ;  /* 0x0000000420207825 */ /* 0x100fe400078e0002 */
[----:B------:R-:W2:Y:S02]  /*3560*/  LDG.E.64 R30, desc[UR10][R30.64] ;  /* 0x0000000a1e1e7981 */ /* 0x000ea4000c1e1b00 */
[----:B------:R-:W-:Y:S02]  /*3570*/  IMAD.WIDE.U32 R34, R34, 0x4, R2 ;  /* 0x0000000422227825 */ /* 0x000fe400078e0002 */
[----:B------:R-:W3:Y:S04]  /*3580*/  LDG.E.64 R32, desc[UR10][R32.64] ;  /* 0x0000000a20207981 */ /* 0x000ee8000c1e1b00 */
[----:B------:R-:W4:Y:S01]  /*3590*/  LDG.E.64 R34, desc[UR10][R34.64] ;  /* 0x0000000a22227981 */ /* 0x000f22000c1e1b00 */
[----:B------:R-:W-:Y:S01]  /*35a0*/  FADD.FTZ R37, R39, R37 ;  /* 0x0000002527257221 */ /* 0x000fe20000010000 */
[----:B------:R-:W-:-:S03]  /*35b0*/  IADD3 R36, R43, 0xe0, RZ ;  /* 0x000000e02b247810 */ /* 0x000fc60007ffe0ff */
[----:B--2---:R-:W-:Y:S01]  /*35c0*/  FADD.FTZ R31, R31, R37 ;  /* 0x000000251f1f7221 */ /* 0x004fe20000010000 */
[----:B------:R-:W-:-:S03]  /*35d0*/  FADD.FTZ R30, R30, R38 ;  /* 0x000000261e1e7221 */ /* 0x000fc60000010000 */
[----:B---3--:R-:W-:Y:S01]  /*35e0*/  FADD.FTZ R31, R33, R31 ;  /* 0x0000001f211f7221 */ /* 0x008fe20000010000 */
[----:B------:R-:W-:-:S03]  /*35f0*/  FADD.FTZ R30, R32, R30 ;  /* 0x0000001e201e7221 */ /* 0x000fc60000010000 */
[----:B----4-:R-:W-:Y:S01]  /*3600*/  FADD.FTZ R53, R35, R31 ;  /* 0x0000001f23357221 */ /* 0x010fe20000010000 */
[----:B------:R-:W-:Y:S01]  /*3610*/  FADD.FTZ R30, R34, R30 ;  /* 0x0000001e221e7221 */ /* 0x000fe20000010000 */
[C---:B------:R-:W-:Y:S02]  /*3620*/  IADD3 R31, R43.reuse, 0xb0, RZ ;  /* 0x000000b02b1f7810 */ /* 0x040fe40007ffe0ff */
[----:B------:R-:W-:Y:S01]  /*3630*/  IADD3 R32, R43, 0xc0, RZ ;  /* 0x000000c02b207810 */ /* 0x000fe20007ffe0ff */
[----:B------:R-:W-:Y:S02]  /*3640*/  FADD.FTZ R44, R44, R30 ;  /* 0x0000001e2c2c7221 */ /* 0x000fe40000010000 */
[----:B------:R-:W-:Y:S01]  /*3650*/  IMAD.WIDE.U32 R30, R31, 0x4, R2 ;  /* 0x000000041f1e7825 */ /* 0x000fe200078e0002 */
[----:B------:R-:W-:-:S03]  /*3660*/  IADD3 R34, R43, 0xd0, RZ ;  /* 0x000000d02b227810 */ /* 0x000fc60007ffe0ff */
[--C-:B------:R-:W-:Y:S02]  /*3670*/  IMAD.WIDE.U32 R32, R32, 0x4, R2.reuse ;  /* 0x0000000420207825 */ /* 0x100fe400078e0002 */
[----:B------:R-:W2:Y:S02]  /*3680*/  LDG.E.64 R30, desc[UR10][R30.64] ;  /* 0x0000000a1e1e7981 */ /* 0x000ea4000c1e1b00 */
[--C-:B------:R-:W-:Y:S02]  /*3690*/  IMAD.WIDE.U32 R34, R34, 0x4, R2.reuse ;  /* 0x0000000422227825 */ /* 0x100fe400078e0002 */
[----:B------:R-:W3:Y:S02]  /*36a0*/  LDG.E.64 R32, desc[UR10][R32.64] ;  /* 0x0000000a20207981 */ /* 0x000ee4000c1e1b00 */
[----:B------:R-:W-:Y:S02]  /*36b0*/  VIADD R38, R43, 0xf0 ;  /* 0x000000f02b267836 */ /* 0x000fe40000000000 */
[--C-:B------:R-:W-:Y:S01]  /*36c0*/  IMAD.WIDE.U32 R36, R36, 0x4, R2.reuse ;  /* 0x0000000424247825 */ /* 0x100fe200078e0002 */
[----:B------:R-:W4:Y:S03]  /*36d0*/  LDG.E.64 R34, desc[UR10][R34.64] ;  /* 0x0000000a22227981 */ /* 0x000f26000c1e1b00 */
        /* <DEDUP_REMOVED lines=15> */
.L_x_1794:
[----:B------:R-:W-:Y:S05]  /*37d0*/  BSYNC B0 ;  /* 0x0000000000007941 */ /* 0x000fea0003800000 */
.L_x_1793:
        /* <DEDUP_REMOVED lines=24> */
.L_x_1796:
[----:B------:R-:W-:Y:S05]  /*3960*/  BSYNC B0 ;  /* 0x0000000000007941 */ /* 0x000fea0003800000 */
.L_x_1795:
[----:B0-----:R-:W2:Y:S04]  /*3970*/  LDL R30, [R1+0xbc] ;  /* 0x0000bc00011e7983 */ /* 0x001ea80000100800 */
[----:B------:R-:W3:Y:S04]  /*3980*/  LDL.LU R34, [R1+0x30] ;  /* 0x0000300001227983 */ /* 0x000ee80000300800 */
[----:B------:R-:W4:Y:S04]  /*3990*/  LDL.LU R33, [R1+0x34] ;  /* 0x0000340001217983 */ /* 0x000f280000300800 */
[----:B------:R-:W3:Y:S04]  /*39a0*/  LDL R32, [R1+0xc0] ;  /* 0x0000c00001207983 */ /* 0x000ee80000100800 */
[----:B------:R-:W4:Y:S04]  /*39b0*/  LDL.LU R36, [R1+0x24] ;  /* 0x0000240001247983 */ /* 0x000f280000300800 */
[----:B------:R-:W4:Y:S01]  /*39c0*/  LDL.LU R38, [R1+0x28] ;  /* 0x0000280001267983 */ /* 0x000f220000300800 */
[----:B------:R-:W0:Y:S01]  /*39d0*/  S2UR UR14, SR_CgaCtaId ;  /* 0x00000000000e79c3 */ /* 0x000e220000008800 */
[----:B------:R-:W-:-:S02]  /*39e0*/  UMOV UR5, 0x400 ;  /* 0x0000040000057882 */ /* 0x000fc40000000000 */
[----:B------:R-:W-:Y:S01]  /*39f0*/  UIADD3 UR5, UR5, 0x4100, URZ ;  /* 0x0000410005057890 */ /* 0x000fe2000fffe03f */
[----:B------:R1:W-:Y:S04]  /*3a00*/  STL [R1+0xe4], R26 ;  /* 0x0000e41a01007387 */ /* 0x0003e80000100800 */
[----:B------:R1:W-:Y:S04]  /*3a10*/  STL [R1+0xe0], R25 ;  /* 0x0000e01901007387 */ /* 0x0003e80000100800 */
[----:B------:R1:W-:Y:S04]  /*3a20*/  STL [R1+0xdc], R24 ;  /* 0x0000dc1801007387 */ /* 0x0003e80000100800 */
[----:B------:R1:W-:Y:S04]  /*3a30*/  STL [R1+0xd8], R23 ;  /* 0x0000d81701007387 */ /* 0x0003e80000100800 */
[----:B------:R1:W-:Y:S01]  /*3a40*/  STL [R1+0xd4], R22 ;  /* 0x0000d41601007387 */ /* 0x0003e20000100800 */
[----:B0-----:R-:W-:-:S03]  /*3a50*/  ULEA UR5, UR14, UR5, 0x18 ;  /* 0x000000050e057291 */ /* 0x001fc6000f8ec03f */
[----:B-1----:R-:W4:Y:S01]  /*3a60*/  LDL.LU R26, [R1+0x74] ;  /* 0x00007400011a7983 */ /* 0x002f220000300800 */
[----:B------:R-:W-:-:S03]  /*3a70*/  ULDC.64 UR14, c[0x0][0x210] ;  /* 0x00008400000e7ab9 */ /* 0x000fc60000000a00 */
[----:B------:R-:W4:Y:S04]  /*3a80*/  LDL.LU R25, [R1+0x70] ;  /* 0x0000700001197983 */ /* 0x000f280000300800 */
[----:B------:R-:W4:Y:S04]  /*3a90*/  LDL.LU R24, [R1+0x6c] ;  /* 0x00006c0001187983 */ /* 0x000f280000300800 */
[----:B------:R-:W4:Y:S04]  /*3aa0*/  LDL.LU R23, [R1+0x68] ;  /* 0x0000680001177983 */ /* 0x000f280000300800 */
[----:B------:R-:W4:Y:S01]  /*3ab0*/  LDL.LU R22, [R1+0x64] ;  /* 0x0000640001167983 */ /* 0x000f220000300800 */
[----:B------:R-:W-:Y:S01]  /*3ac0*/  BAR.SYNC.DEFER_BLOCKING 0x0 ;  /* 0x0000000000007b1d */ /* 0x000fe20000010000 */
[----:B--2---:R-:W-:-:S06]  /*3ad0*/  LEA R30, R30, UR5, 0x3 ;  /* 0x000000051e1e7c11 */ /* 0x004fcc000f8e18ff */
[----:B------:R-:W0:Y:S01]  /*3ae0*/  LDS.64 R30, [R30] ;  /* 0x000000001e1e7984 */ /* 0x000e220000000a00 */
[----:B---3--:R-:W-:Y:S01]  /*3af0*/  LEA R32, R32, UR5, 0x3 ;  /* 0x0000000520207c11 */ /* 0x008fe2000f8e18ff */
[--C-:B0----5:R-:W-:Y:S01]  /*3b00*/  FFMA.FTZ R59, R3, R59, -R30.reuse ;  /* 0x0000003b033b7223 */ /* 0x121fe2000001081e */
[----:B------:R-:W-:-:S03]  /*3b10*/  FFMA.FTZ R56, R0, R56, -R30 ;  /* 0x0000003800387223 */ /* 0x000fc6000001081e */
[-C--:B----4-:R-:W-:Y:S01]  /*3b20*/  FFMA.FTZ R59, -R33, R31.reuse, R59 ;  /* 0x0000001f213b7223 */ /* 0x090fe2000001013b */
[----:B------:R-:W-:Y:S01]  /*3b30*/  FFMA.FTZ R56, -R34, R31, R56 ;  /* 0x0000001f22387223 */ /* 0x000fe20000010138 */
[----:B------:R-:W0:Y:S02]  /*3b40*/  LDS.64 R32, [R32] ;  /* 0x0000000020207984 */ /* 0x000e240000000a00 */
[C---:B------:R-:W-:Y:S01]  /*3b50*/  FMUL.FTZ R59, R5.reuse, R59 ;  /* 0x0000003b053b7220 */ /* 0x040fe20000410000 */
[----:B------:R-:W-:-:S05]  /*3b60*/  FMUL.FTZ R34, R5, R56 ;  /* 0x0000003805227220 */ /* 0x000fca0000410000 */
[----:B------:R-:W-:Y:S02]  /*3b70*/  F2FP.F16.F32.PACK_AB R34, R59, R34 ;  /* 0x000000223b22723e */ /* 0x000fe400000000ff */
[----:B------:R-:W2:Y:S04]  /*3b80*/  LDL.LU R59, [R1+0x58] ;  /* 0x00005800013b7983 */ /* 0x000ea80000300800 */
[----:B------:R-:W3:Y:S04]  /*3b90*/  LDL.LU R56, [R1+0x50] ;  /* 0x0000500001387983 */ /* 0x000ee80000300800 */
        /* <DEDUP_REMOVED lines=11> */
[----:B0-----:R-:W-:-:S04]  /*3c50*/  FFMA.FTZ R35, R2, R49, -R32 ;  /* 0x0000003102237223 */ /* 0x001fc80000010820 */
[----:B------:R-:W-:Y:S01]  /*3c60*/  FFMA.FTZ R35, -R36, R33, R35 ;  /* 0x0000002124237223 */ /* 0x000fe20000010123 */
[----:B------:R-:W-:Y:S02]  /*3c70*/  FFMA.FTZ R36, R4, R50, -R32 ;  /* 0x0000003204247223 */ /* 0x000fe40000010820 */
[----:B------:R-:W4:Y:S01]  /*3c80*/  LDL.LU R50, [R1+0x44] ;  /* 0x0000440001327983 */ /* 0x000f220000300800 */
[----:B------:R-:W-:Y:S01]  /*3c90*/  FFMA.FTZ R11, R0, R11, -R30 ;  /* 0x0000000b000b7223 */ /* 0x000fe2000001081e */
[----:B------:R-:W-:Y:S02]  /*3ca0*/  FFMA.FTZ R36, -R38, R33, R36 ;  /* 0x0000002126247223 */ /* 0x000fe40000010124 */
[----:B------:R-:W4:Y:S04]  /*3cb0*/  LDL.LU R49, [R1+0x40] ;  /* 0x0000400001317983 */ /* 0x000f280000300800 */
[----:B------:R-:W4:Y:S01]  /*3cc0*/  LDL.LU R45, [R1+0x7c] ;  /* 0x00007c00012d7983 */ /* 0x000f220000300800 */
[----:B------:R-:W-:-:S03]  /*3cd0*/  FFMA.FTZ R13, R3, R13, -R30 ;  /* 0x0000000d030d7223 */ /* 0x000fc6000001081e */
[----:B------:R-:W4:Y:S01]  /*3ce0*/  LDL.LU R44, [R1+0x3c] ;  /* 0x00003c00012c7983 */ /* 0x000f220000300800 */
[--C-:B------:R-:W-:Y:S01]  /*3cf0*/  FFMA.FTZ R15, R0, R15, -R30.reuse ;  /* 0x0000000f000f7223 */ /* 0x100fe2000001081e */
[----:B------:R-:W-:Y:S02]  /*3d00*/  FFMA.FTZ R17, R3, R17, -R30 ;  /* 0x0000001103117223 */ /* 0x000fe4000001081e */
[----:B------:R-:W4:Y:S04]  /*3d10*/  LDL.LU R43, [R1+0x2c] ;  /* 0x00002c00012b7983 */ /* 0x000f280000300800 */
[----:B------:R-:W4:Y:S04]  /*3d20*/  LDL.LU R39, [R1+0x1c] ;  /* 0x00001c0001277983 */ /* 0x000f280000300800 */
[----:B------:R-:W4:Y:S04]  /*3d30*/  LDL.LU R38, [R1+0x80] ;  /* 0x0000800001267983 */ /* 0x000f280000300800 */
[----:B------:R-:W4:Y:S01]  /*3d40*/  LDL.LU R30, [R1+0x54] ;  /* 0x00005400011e7983 */ /* 0x000f220000300800 */
[-C--:B------:R-:W-:Y:S01]  /*3d50*/  FFMA.FTZ R60, -R26, R31.reuse, R60 ;  /* 0x0000001f1a3c7223 */ /* 0x080fe2000001013c */
[-C--:B------:R-:W-:Y:S01]  /*3d60*/  FFMA.FTZ R58, -R25, R31.reuse, R58 ;  /* 0x0000001f193a7223 */ /* 0x080fe2000001013a */
[-C--:B------:R-:W-:Y:S01]  /*3d70*/  FFMA.FTZ R57, -R24, R31.reuse, R57 ;  /* 0x0000001f18397223 */ /* 0x080fe20000010139 */
[----:B------:R1:W5:Y:S01]  /*3d80*/  LDL.LU R26, [R1+0xe4] ;  /* 0x0000e400011a7983 */ /* 0x0003620000300800 */
[-C--:B------:R-:W-:Y:S01]  /*3d90*/  FFMA.FTZ R55, -R23, R31.reuse, R55 ;  /* 0x0000001f17377223 */ /* 0x080fe20000010137 */
[----:B------:R-:W-:-:S02]  /*3da0*/  FFMA.FTZ R54, -R22, R31, R54 ;  /* 0x0000001f16367223 */ /* 0x000fc40000010136 */
[----:B------:R1:W5:Y:S04]  /*3db0*/  LDL.LU R25, [R1+0xe0] ;  /* 0x0000e00001197983 */ /* 0x0003680000300800 */
[----:B------:R1:W5:Y:S04]  /*3dc0*/  LDL.LU R24, [R1+0xdc] ;  /* 0x0000dc0001187983 */ /* 0x0003680000300800 */
[----:B------:R1:W5:Y:S04]  /*3dd0*/  LDL.LU R23, [R1+0xd8] ;  /* 0x0000d80001177983 */ /* 0x0003680000300800 */
[----:B------:R1:W5:Y:S01]  /*3de0*/  LDL.LU R22, [R1+0xd4] ;  /* 0x0000d40001167983 */ /* 0x0003620000300800 */
[C---:B------:R-:W-:Y:S01]  /*3df0*/  FMUL.FTZ R60, R5.reuse, R60 ;  /* 0x0000003c053c7220 */ /* 0x040fe20000410000 */
[C---:B------:R-:W-:Y:S01]  /*3e00*/  FMUL.FTZ R58, R5.reuse, R58 ;  /* 0x0000003a053a7220 */ /* 0x040fe20000410000 */
[C---:B------:R-:W-:Y:S01]  /*3e10*/  FMUL.FTZ R57, R5.reuse, R57 ;  /* 0x0000003905397220 */ /* 0x040fe20000410000 */
[C---:B------:R-:W-:Y:S01]  /*3e20*/  FMUL.FTZ R55, R5.reuse, R55 ;  /* 0x0000003705377220 */ /* 0x040fe20000410000 */
[----:B------:R-:W-:Y:S01]  /*3e30*/  FMUL.FTZ R54, R5, R54 ;  /* 0x0000003605367220 */ /* 0x000fe20000410000 */
[----:B------:R-:W-:Y:S01]  /*3e40*/  PRMT R37, R34, 0x7632, R37 ;  /* 0x0000763222257816 */ /* 0x000fe20000000025 */
[----:B--2---:R-:W-:-:S02]  /*3e50*/  FFMA.FTZ R51, -R59, R31, R51 ;  /* 0x0000001f3b337223 */ /* 0x004fc40000010133 */
[----:B------:R-:W2:Y:S01]  /*3e60*/  LDL.LU R59, [R1+0x48] ;  /* 0x00004800013b7983 */ /* 0x000ea20000300800 */
[----:B---3--:R-:W-:-:S03]  /*3e70*/  FFMA.FTZ R48, -R56, R31, R48 ;  /* 0x0000001f38307223 */ /* 0x008fc60000010130 */
[----:B------:R-:W3:Y:S01]  /*3e80*/  LDL.LU R56, [R1+0x38] ;  /* 0x0000380001387983 */ /* 0x000ee20000300800 */
[----:B----4-:R-:W-:-:S03]  /*3e90*/  FFMA.FTZ R47, -R53, R31, R47 ;  /* 0x0000001f352f7223 */ /* 0x010fc6000001012f */
[----:B------:R-:W4:Y:S01]  /*3ea0*/  LDL.LU R53, [R1+0x20] ;  /* 0x0000200001357983 */ /* 0x000f220000300800 */
[C---:B------:R-:W-:Y:S01]  /*3eb0*/  FMUL.FTZ R51, R5.reuse, R51 ;  /* 0x0000003305337220 */ /* 0x040fe20000410000 */
[C---:B------:R-:W-:Y:S01]  /*3ec0*/  FMUL.FTZ R48, R5.reuse, R48 ;  /* 0x0000003005307220 */ /* 0x040fe20000410000 */
[----:B------:R-:W-:Y:S01]  /*3ed0*/  FMUL.FTZ R47, R5, R47 ;  /* 0x0000002f052f7220 */ /* 0x000fe20000410000 */
[-C--:B------:R-:W-:Y:S01]  /*3ee0*/  FFMA.FTZ R9, -R50, R31.reuse, R9 ;  /* 0x0000001f32097223 */ /* 0x080fe20000010109 */
[----:B------:R-:W-:-:S03]  /*3ef0*/  FFMA.FTZ R11, -R49, R31, R11 ;  /* 0x0000001f310b7223 */ /* 0x000fc6000001010b */
[----:B------:R-:W-:Y:S01]  /*3f00*/  FMUL.FTZ R9, R5, R9 ;  /* 0x0000000905097220 */ /* 0x000fe20000410000 */
[-C--:B------:R-:W-:Y:S01]  /*3f10*/  FFMA.FTZ R13, -R44, R31.reuse, R13 ;  /* 0x0000001f2c0d7223 */ /* 0x080fe2000001010d */
[-C--:B------:R-:W-:Y:S01]  /*3f20*/  FFMA.FTZ R15, -R43, R31.reuse, R15 ;  /* 0x0000001f2b0f7223 */ /* 0x080fe2000001010f */
[-C--:B------:R-:W-:Y:S02]  /*3f30*/  FFMA.FTZ R17, -R39, R31.reuse, R17 ;  /* 0x0000001f27117223 */ /* 0x080fe40000010111 */
[----:B------:R-:W2:Y:S04]  /*3f40*/  LDL.LU R39, [R1+0x18] ;  /* 0x0000180001277983 */ /* 0x000ea80000300800 */
[----:B------:R-:W4:Y:S01]  /*3f50*/  LDL.LU R50, [R1+0x14] ;  /* 0x0000140001327983 */ /* 0x000f220000300800 */
[----:B------:R-:W-:Y:S01]  /*3f60*/  FFMA.FTZ R52, -R30, R31, R52 ;  /* 0x0000001f1e347223 */ /* 0x000fe20000010134 */
[----:B------:R-:W-:-:S02]  /*3f70*/  IADD3 R30, P1, R45, UR14, RZ ;  /* 0x0000000e2d1e7c10 */ /* 0x000fc4000ff3e0ff */
[----:B------:R-:W4:Y:S02]  /*3f80*/  LDL.LU R49, [R1+0x10] ;  /* 0x0000100001317983 */ /* 0x000f240000300800 */
[----:B------:R-:W-:Y:S02]  /*3f90*/  IADD3.X R31, R38, UR15, RZ, P1, !PT ;  /* 0x0000000f261f7c10 */ /* 0x000fe40008ffe4ff */
[----:B------:R-:W4:Y:S01]  /*3fa0*/  LDL.LU R45, [R1+0xc] ;  /* 0x00000c00012d7983 */ /* 0x000f220000300800 */
[C---:B------:R-:W-:Y:S01]  /*3fb0*/  FMUL.FTZ R52, R5.reuse, R52 ;  /* 0x0000003405347220 */ /* 0x040fe20000410000 */
[C---:B------:R-:W-:Y:S02]  /*3fc0*/  FMUL.FTZ R11, R5.reuse, R11 ;  /* 0x0000000b050b7220 */ /* 0x040fe40000410000 */
[----:B------:R-:W4:Y:S01]  /*3fd0*/  LDL.LU R44, [R1+0x8] ;  /* 0x00000800012c7983 */ /* 0x000f220000300800 */
[C---:B------:R-:W-:Y:S01]  /*3fe0*/  FMUL.FTZ R13, R5.reuse, R13 ;  /* 0x0000000d050d7220 */ /* 0x040fe20000410000 */
[C---:B------:R-:W-:Y:S01]  /*3ff0*/  FMUL.FTZ R15, R5.reuse, R15 ;  /* 0x0000000f050f7220 */ /* 0x040fe20000410000 */
[----:B------:R-:W-:Y:S01]  /*4000*/  FMUL.FTZ R17, R5, R17 ;  /* 0x0000001105117220 */ /* 0x000fe20000410000 */
[----:B------:R-:W4:Y:S04]  /*4010*/  LDL.LU R43, [R1+0x4] ;  /* 0x00000400012b7983 */ /* 0x000f280000300800 */
[----:B------:R-:W3:Y:S04]  /*4020*/  LDL.LU R38, [R1] ;  /* 0x0000000001267983 */ /* 0x000ee80000300800 */
[----:B------:R-:W4:Y:S04]  /*4030*/  LDL.LU R5, [R1+0x5c] ;  /* 0x00005c0001057983 */ /* 0x000f280000300800 */
[----:B------:R0:W-:Y:S04]  /*4040*/  STG.E.U16 desc[UR10][R30.64], R34 ;  /* 0x000000221e007986 */ /* 0x0001e8000c10150a */
[----:B0-----:R-:W3:Y:S01]  /*4050*/  LDL.LU R34, [R1+0x60] ;  /* 0x0000600001227983 */ /* 0x001ee20000300800 */
[----:B------:R-:W-:-:S03]  /*4060*/  FFMA.FTZ R16, R2, R16, -R32 ;  /* 0x0000001002107223 */ /* 0x000fc60000010820 */
[----:B------:R0:W-:Y:S01]  /*4070*/  STG.E.U16 desc[UR10][R30.64+0x2], R37 ;  /* 0x000002251e007986 */ /* 0x0001e2000c10150a */
[----:B------:R-:W-:-:S03]  /*4080*/  FFMA.FTZ R7, R4, R7, -R32 ;  /* 0x0000000704077223 */ /* 0x000fc60000010820 */
[----:B0-----:R-:W4:Y:S01]  /*4090*/  LDL.LU R37, [R1+0x78] ;  /* 0x0000780001257983 */ /* 0x001f220000300800 */
[----:B--2---:R-:W-:-:S03]  /*40a0*/  FFMA.FTZ R16, -R39, R33, R16 ;  /* 0x0000002127107223 */ /* 0x004fc60000010110 */
[----:B------:R-:W2:Y:S01]  /*40b0*/  LDL.LU R39, [R1+0x9c] ;  /* 0x00009c0001277983 */ /* 0x000ea20000300800 */
[----:B---3--:R-:W-:-:S03]  /*40c0*/  FFMA.FTZ R7, -R34, R33, R7 ;  /* 0x0000002122077223 */ /* 0x008fc60000010107 */
[----:B------:R-:W3:Y:S01]  /*40d0*/  LDL.LU R34, [R1+0xa4] ;  /* 0x0000a40001227983 */ /* 0x000ee20000300800 */
[C-C-:B------:R-:W-:Y:S01]  /*40e0*/  FFMA.FTZ R41, R2.reuse, R41, -R32.reuse ;  /* 0x0000002902297223 */ /* 0x140fe20000010820 */
[C-C-:B------:R-:W-:Y:S01]  /*40f0*/  FFMA.FTZ R46, R2.reuse, R46, -R32.reuse ;  /* 0x0000002e022e7223 */ /* 0x140fe20000010820 */
[--C-:B------:R-:W-:Y:S01]  /*4100*/  FFMA.FTZ R8, R2, R8, -R32.reuse ;  /* 0x0000000802087223 */ /* 0x100fe20000010820 */
        /* <DEDUP_REMOVED lines=8> */
[-C--:B------:R-:W-:Y:S01]  /*4190*/  FFMA.FTZ R41, -R38, R33.reuse, R41 ;  /* 0x0000002126297223 */ /* 0x080fe20000010129 */
[----:B------:R-:W-:Y:S01]  /*41a0*/  FFMA.FTZ R32, R4, R42, -R32 ;  /* 0x0000002a04207223 */ /* 0x000fe20000010820 */
[----:B------:R-:W3:Y:S01]  /*41b0*/  LDL.LU R38, [R1+0xa0] ;  /* 0x0000a00001267983 */ /* 0x000ee20000300800 */
[-C--:B----4-:R-:W-:Y:S01]  /*41c0*/  FFMA.FTZ R46, -R37, R33.reuse, R46 ;  /* 0x00000021252e7223 */ /* 0x090fe2000001012e */
        /* <DEDUP_REMOVED lines=9> */
[----:B------:R-:W4:Y:S01]  /*4260*/  LDL.LU R37, [R1+0xac] ;  /* 0x0000ac0001257983 */ /* 0x000f220000300800 */
        /* <DEDUP_REMOVED lines=18> */
[----:B------:R-:W-:-:S02]  /*4390*/  F2FP.F16.F32.PACK_AB R46, R7, R46 ;  /* 0x0000002e072e723e */ /* 0x000fc400000000ff */
[----:B--2---:R-:W-:Y:S02]  /*43a0*/  IADD3 R6, P1, R39, UR14, RZ ;  /* 0x0000000e27067c10 */ /* 0x004fe4000ff3e0ff */
[----:B------:R-:W2:Y:S02]  /*43b0*/  LDL.LU R39, [R1+0xb8] ;  /* 0x0000b80001277983 */ /* 0x000ea40000300800 */
[----:B---3--:R-:W-:Y:S02]  /*43c0*/  IADD3.X R7, R34, UR15, RZ, P1, !PT ;  /* 0x0000000f22077c10 */ /* 0x008fe40008ffe4ff */
[----:B------:R-:W3:Y:S01]  /*43d0*/  LDL.LU R34, [R1+0xb0] ;  /* 0x0000b00001227983 */ /* 0x000ee20000300800 */
[----:B------:R-:W-:Y:S02]  /*43e0*/  F2FP.F16.F32.PACK_AB R35, R36, R35 ;  /* 0x000000232423723e */ /* 0x000fe400000000ff */
[----:B------:R-:W-:Y:S02]  /*43f0*/  F2FP.F16.F32.PACK_AB R58, R58, R60 ;  /* 0x0000003c3a3a723e */ /* 0x000fe400000000ff */
[----:B------:R-:W-:-:S02]  /*4400*/  PRMT R18, R35, 0x7632, R18 ;  /* 0x0000763223127816 */ /* 0x000fc40000000012 */
[----:B------:R-:W-:-:S03]  /*4410*/  PRMT R19, R58, 0x7632, R19 ;  /* 0x000076323a137816 */ /* 0x000fc60000000013 */
[----:B------:R0:W-:Y:S01]  /*4420*/  STG.E.U16 desc[UR10][R30.64+0x6], R18 ;  /* 0x000006121e007986 */ /* 0x0001e2000c10150a */
[----:B------:R-:W-:Y:S02]  /*4430*/  F2FP.F16.F32.PACK_AB R8, R10, R8 ;  /* 0x000000080a08723e */ /* 0x000fe400000000ff */
[----:B------:R-:W-:Y:S01]  /*4440*/  PRMT R10, R46, 0x7632, R10 ;  /* 0x000076322e0a7816 */ /* 0x000fe2000000000a */
[----:B------:R1:W-:Y:S01]  /*4450*/  STG.E.U16 desc[UR10][R30.64+0x4], R35 ;  /* 0x000004231e007986 */ /* 0x0003e2000c10150a */
[----:B------:R-:W-:-:S03]  /*4460*/  F2FP.F16.F32.PACK_AB R55, R55, R57 ;  /* 0x000000393737723e */ /* 0x000fc600000000ff */
[----:B------:R4:W-:Y:S01]  /*4470*/  STG.E.U16 desc[UR10][R6.64+0x2], R19 ;  /* 0x0000021306007986 */ /* 0x0009e2000c10150a */
[----:B0-----:R-:W-:-:S03]  /*4480*/  IADD3 R18, P1, R38, UR14, RZ ;  /* 0x0000000e26127c10 */ /* 0x001fc6000ff3e0ff */
[----:B------:R-:W3:Y:S01]  /*4490*/  LDL.LU R38, [R1+0xb4] ;  /* 0x0000b40001267983 */ /* 0x000ee20000300800 */
[----:B-1----:R-:W-:Y:S02]  /*44a0*/  PRMT R31, R55, 0x7632, R31 ;  /* 0x00007632371f7816 */ /* 0x002fe4000000001f */
[----:B----4-:R-:W-:Y:S02]  /*44b0*/  IADD3.X R19, R37, UR15, RZ, P1, !PT ;  /* 0x0000000f25137c10 */ /* 0x010fe40008ffe4ff */
[----:B------:R-:W4:Y:S01]  /*44c0*/  LDL.LU R37, [R1+0x94] ;  /* 0x0000940001257983 */ /* 0x000f220000300800 */
[----:B------:R-:W-:-:S03]  /*44d0*/  PRMT R30, R8, 0x7632, R30 ;  /* 0x00007632081e7816 */ /* 0x000fc6000000001e */
[----:B------:R-:W-:Y:S04]  /*44e0*/  STG.E.U16 desc[UR10][R6.64], R58 ;  /* 0x0000003a06007986 */ /* 0x000fe8000c10150a */
[----:B------:R-:W-:Y:S04]  /*44f0*/  STG.E.U16 desc[UR10][R6.64+0x4], R46 ;  /* 0x0000042e06007986 */ /* 0x000fe8000c10150a */
[----:B------:R0:W-:Y:S04]  /*4500*/  STG.E.U16 desc[UR10][R6.64+0x6], R10 ;  /* 0x0000060a06007986 */ /* 0x0001e8000c10150a */
[----:B------:R-:W4:Y:S04]  /*4510*/  LDL.LU R36, [R1+0xa8] ;  /* 0x0000a80001247983 */ /* 0x000f280000300800 */
[----:B------:R-:W4:Y:S01]  /*4520*/  LDL.LU R35, [R1+0x8c] ;  /* 0x00008c0001237983 */ /* 0x000f220000300800 */
[----:B0-----:R-:W-:-:S03]  /*4530*/  IADD3 R6, P1, R42, UR14, RZ ;  /* 0x0000000e2a067c10 */ /* 0x001fc6000ff3e0ff */
[----:B------:R-:W-:Y:S04]  /*4540*/  STG.E.U16 desc[UR10][R18.64], R55 ;  /* 0x0000003712007986 */ /* 0x000fe8000c10150a */
[----:B------:R-:W-:Y:S04]  /*4550*/  STG.E.U16 desc[UR10][R18.64+0x2], R31 ;  /* 0x0000021f12007986 */ /* 0x000fe8000c10150a */
[----:B------:R-:W-:Y:S04]  /*4560*/  STG.E.U16 desc[UR10][R18.64+0x4], R8 ;  /* 0x0000040812007986 */ /* 0x000fe8000c10150a */
[----:B------:R3:W-:Y:S01]  /*4570*/  STG.E.U16 desc[UR10][R18.64+0x6], R30 ;  /* 0x0000061e12007986 */ /* 0x0007e2000c10150a */
[----:B--2---:R-:W-:-:S02]  /*4580*/  IADD3.X R7, R39, UR15, RZ, P1, !PT ;  /* 0x0000000f27077c10 */ /* 0x004fc40008ffe4ff */
[----:B---3--:R-:W-:Y:S02]  /*4590*/  IADD3 R18, P1, R34, UR14, RZ ;  /* 0x0000000e22127c10 */ /* 0x008fe4000ff3e0ff */
[----:B------:R-:W2:Y:S04]  /*45a0*/  LDL.LU R34, [R1+0x90] ;  /* 0x0000900001227983 */ /* 0x000ea80000300800 */
[----:B------:R-:W3:Y:S04]  /*45b0*/  LDL.LU R31, [R1+0x84] ;  /* 0x00008400011f7983 */ /* 0x000ee80000300800 */
[----:B------:R-:W3:Y:S01]  /*45c0*/  LDL.LU R30, [R1+0x88] ;  /* 0x00008800011e7983 */ /* 0x000ee20000300800 */
[----:B------:R-:W-:-:S02]  /*45d0*/  F2FP.F16.F32.PACK_AB R52, R52, R54 ;  /* 0x000000363434723e */ /* 0x000fc400000000ff */
[----:B------:R-:W-:Y:S02]  /*45e0*/  F2FP.F16.F32.PACK_AB R12, R14, R12 ;  /* 0x0000000c0e0c723e */ /* 0x000fe400000000ff */
[----:B------:R-:W-:Y:S02]  /*45f0*/  PRMT R14, R52, 0x7632, R14 ;  /* 0x00007632340e7816 */ /* 0x000fe4000000000e */
[----:B------:R-:W-:Y:S01]  /*4600*/  PRMT R8, R12, 0x7632, R8 ;  /* 0x000076320c087816 */ /* 0x000fe20000000008 */
[----:B------:R-:W-:Y:S01]  /*4610*/  STG.E.U16 desc[UR10][R6.64], R52 ;  /* 0x0000003406007986 */ /* 0x000fe2000c10150a */
[----:B------:R-:W-:Y:S02]  /*4620*/  F2FP.F16.F32.PACK_AB R48, R48, R51 ;  /* 0x000000333030723e */ /* 0x000fe400000000ff */
[----:B------:R-:W-:Y:S01]  /*4630*/  F2FP.F16.F32.PACK_AB R5, R5, R16 ;  /* 0x000000100505723e */ /* 0x000fe200000000ff */
[----:B------:R-:W-:Y:S01]  /*4640*/  STG.E.U16 desc[UR10][R6.64+0x2], R14 ;  /* 0x0000020e06007986 */ /* 0x000fe2000c10150a */
[----:B------:R-:W-:-:S03]  /*4650*/  IADD3.X R19, R38, UR15, RZ, P1, !PT ;  /* 0x0000000f26137c10 */ /* 0x000fc60008ffe4ff */
[----:B------:R0:W-:Y:S04]  /*4660*/  STG.E.U16 desc[UR10][R6.64+0x4], R12 ;  /* 0x0000040c06007986 */ /* 0x0001e8000c10150a */
[----:B------:R4:W-:Y:S01]  /*4670*/  STG.E.U16 desc[UR10][R6.64+0x6], R8 ;  /* 0x0000060806007986 */ /* 0x0009e2000c10150a */
[----:B------:R-:W-:Y:S02]  /*4680*/  PRMT R10, R48, 0x7632, R10 ;  /* 0x00007632300a7816 */ /* 0x000fe4000000000a */
[----:B------:R-:W-:Y:S02]  /*4690*/  F2FP.F16.F32.PACK_AB R9, R9, R47 ;  /* 0x0000002f0909723e */ /* 0x000fe400000000ff */
[----:B------:R-:W-:Y:S02]  /*46a0*/  F2FP.F16.F32.PACK_AB R20, R20, R33 ;  /* 0x000000211414723e */ /* 0x000fe400000000ff */
[----:B0-----:R-:W-:-:S02]  /*46b0*/  PRMT R12, R5, 0x7632, R12 ;  /* 0x00007632050c7816 */ /* 0x001fc4000000000c */
[----:B----4-:R-:W-:Y:S01]  /*46c0*/  IADD3 R6, P1, R37, UR14, RZ ;  /* 0x0000000e25067c10 */ /* 0x010fe2000ff3e0ff */
[----:B------:R-:W-:Y:S03]  /*46d0*/  STG.E.U16 desc[UR10][R18.64], R48 ;  /* 0x0000003012007986 */ /* 0x000fe6000c10150a */
[----:B------:R-:W-:Y:S01]  /*46e0*/  IADD3.X R7, R36, UR15, RZ, P1, !PT ;  /* 0x0000000f24077c10 */ /* 0x000fe20008ffe4ff */
[----:B------:R-:W-:Y:S01]  /*46f0*/  STG.E.U16 desc[UR10][R18.64+0x2], R10 ;  /* 0x0000020a12007986 */ /* 0x000fe2000c10150a */
[----:B------:R-:W-:-:S03]  /*4700*/  IADD3 R8, P1, R35, UR14, RZ ;  /* 0x0000000e23087c10 */ /* 0x000fc6000ff3e0ff */
[----:B------:R0:W-:Y:S01]  /*4710*/  STG.E.U16 desc[UR10][R18.64+0x4], R5 ;  /* 0x0000040512007986 */ /* 0x0001e2000c10150a */
[----:B------:R-:W-:-:S03]  /*4720*/  PRMT R14, R9, 0x7632, R14 ;  /* 0x00007632090e7816 */ /* 0x000fc6000000000e */
[----:B------:R1:W-:Y:S01]  /*4730*/  STG.E.U16 desc[UR10][R18.64+0x6], R12 ;  /* 0x0000060c12007986 */ /* 0x0003e2000c10150a */
[----:B------:R-:W-:-:S03]  /*4740*/  F2FP.F16.F32.PACK_AB R11, R13, R11 ;  /* 0x0000000b0d0b723e */ /* 0x000fc600000000ff */
[----:B------:R-:W-:Y:S01]  /*4750*/  STG.E.U16 desc[UR10][R6.64], R9 ;  /* 0x0000000906007986 */ /* 0x000fe2000c10150a */
[----:B------:R-:W-:Y:S02]  /*4760*/  F2FP.F16.F32.PACK_AB R21, R40, R21 ;  /* 0x000000152815723e */ /* 0x000fe400000000ff */
[----:B0-----:R-:W-:Y:S02]  /*4770*/  PRMT R5, R20, 0x7632, R5 ;  /* 0x0000763214057816 */ /* 0x001fe40000000005 */
[----:B------:R-:W-:Y:S02]  /*4780*/  F2FP.F16.F32.PACK_AB R15, R17, R15 ;  /* 0x0000000f110f723e */ /* 0x000fe400000000ff */
[----:B------:R-:W-:Y:S01]  /*4790*/  F2FP.F16.F32.PACK_AB R32, R32, R41 ;  /* 0x000000292020723e */ /* 0x000fe200000000ff */
[----:B------:R-:W-:Y:S01]  /*47a0*/  STG.E.U16 desc[UR10][R6.64+0x2], R14 ;  /* 0x0000020e06007986 */ /* 0x000fe2000c10150a */
[----:B-1----:R-:W-:-:S03]  /*47b0*/  PRMT R12, R21, 0x7632, R12 ;  /* 0x00007632150c7816 */ /* 0x002fc6000000000c */
[----:B------:R-:W-:Y:S04]  /*47c0*/  STG.E.U16 desc[UR10][R6.64+0x4], R20 ;  /* 0x0000041406007986 */ /* 0x000fe8000c10150a */
[----:B------:R0:W-:Y:S02]  /*47d0*/  STG.E.U16 desc[UR10][R6.64+0x6], R5 ;  /* 0x0000060506007986 */ /* 0x0001e4000c10150a */
[----:B0-----:R-:W-:Y:S02]  /*47e0*/  PRMT R7, R11, 0x7632, R7 ;  /* 0x000076320b077816 */ /* 0x001fe40000000007 */
[----:B------:R-:W-:Y:S02]  /*47f0*/  PRMT R5, R15, 0x7632, R5 ;  /* 0x000076320f057816 */ /* 0x000fe40000000005 */
[----:B------:R-:W-:Y:S01]  /*4800*/  PRMT R6, R32, 0x7632, R6 ;  /* 0x0000763220067816 */ /* 0x000fe20000000006 */
[----:B------:R-:W-:Y:S01]  /*4810*/  UMOV UR5, UR9 ;  /* 0x0000000900057c82 */ /* 0x000fe20008000000 */
[----:B------:R-:W-:Y:S01]  /*4820*/  ULOP3.LUT UR4, UR4, 0x1, URZ, 0x3c, !UPT ;  /* 0x0000000104047892 */ /* 0x000fe2000f8e3c3f */
[----:B------:R-:W-:Y:S01]  /*4830*/  UMOV UR9, UR7 ;  /* 0x0000000700097c82 */ /* 0x000fe20008000000 */
[----:B--2---:R-:W-:-:S02]  /*4840*/  IADD3.X R9, R34, UR15, RZ, P1, !PT ;  /* 0x0000000f22097c10 */ /* 0x004fc40008ffe4ff */
[----:B---3--:R-:W-:-:S03]  /*4850*/  IADD3 R10, P1, R31, UR14, RZ ;  /* 0x0000000e1f0a7c10 */ /* 0x008fc6000ff3e0ff */
        /* <DEDUP_REMOVED lines=10> */
.L_x_1781:
        /* <DEDUP_REMOVED lines=74> */
.L_x_1814:
        /* <DEDUP_REMOVED lines=13> */
[----:B-----5:R-:W-:-:S02]  /*4e70*/  SHF.R.S32.HI R25, RZ, 0x1f, R8 ;  /* 0x0000001fff197819 */ /* 0x020fc40000011408 */
        /* <DEDUP_REMOVED lines=28> */
.L_x_1801:
[----:B------:R-:W-:Y:S05]  /*5040*/  BSYNC B1 ;  /* 0x0000000000017941 */ /* 0x000fea0003800000 */
.L_x_1800:
        /* <DEDUP_REMOVED lines=20> */
.L_x_1804:
        /* <DEDUP_REMOVED lines=55> */
.L_x_1803:
[----:B------:R-:W-:Y:S05]  /*5500*/  BSYNC B1 ;  /* 0x0000000000017941 */ /* 0x000fea0003800000 */
.L_x_1802:
        /* <DEDUP_REMOVED lines=35> */
.L_x_1806:
[----:B------:R-:W-:Y:S05]  /*5740*/  BSYNC B1 ;  /* 0x0000000000017941 */ /* 0x000fea0003800000 */
.L_x_1805:
        /* <DEDUP_REMOVED lines=15> */
.L_x_1799:
[----:B------:R-:W-:Y:S05]  /*5840*/  BSYNC B0 ;  /* 0x0000000000007941 */ /* 0x000fea0003800000 */
.L_x_1798:
        /* <DEDUP_REMOVED lines=15> */
[----:B-----5:R-:W-:Y:S02]  /*5940*/  MOV R25, 0xffff ;  /* 0x0000ffff00197802 */ /* 0x020fe40000000f00 */
        /* <DEDUP_REMOVED lines=22> */
.L_x_1823:
        /* <DEDUP_REMOVED lines=42> */
.L_x_1833:
[----:B0-----:R-:W-:Y:S01]  /*5d50*/  FADD.FTZ R23, R22, R38 ;  /* 0x0000002616177221 */ /* 0x001fe20000010000 */
[----:B------:R-:W-:Y:S02]  /*5d60*/  @!P1 F2FP.F16.F32.PACK_AB R22, RZ, R28 ;  /* 0x0000001cff16923e */ /* 0x000fe400000000ff */
[----:B------:R-:W-:Y:S02]  /*5d70*/  ISETP.NE.AND P2, PT, R16, 0x2, PT ;  /* 0x000000021000780c */ /* 0x000fe40003f45270 */
[----:B------:R-:W-:Y:S01]  /*5d80*/  @!P1 F2FP.F16.F32.PACK_AB R23, RZ, R23 ;  /* 0x00000017ff17923e */ /* 0x000fe200000000ff */
        /* <DEDUP_REMOVED lines=32> */
.L_x_1843:
[----:B0-----:R-:W-:Y:S01]  /*5f90*/  FADD.FTZ R23, R22, R38 ;  /* 0x0000002616177221 */ /* 0x001fe20000010000 */
[----:B------:R-:W-:Y:S02]  /*5fa0*/  @!P1 F2FP.F16.F32.PACK_AB R22, RZ, R28 ;  /* 0x0000001cff16923e */ /* 0x000fe400000000ff */
[----:B------:R-:W-:Y:S02]  /*5fb0*/  MOV R29, R55 ;  /* 0x00000037001d7202 */ /* 0x000fe40000000f00 */
[----:B------:R-:W-:Y:S01]  /*5fc0*/  @!P1 F2FP.F16.F32.PACK_AB R23, RZ, R23 ;  /* 0x00000017ff17923e */ /* 0x000fe200000000ff */
[----:B------:R4:W-:Y:S04]  /*5fd0*/  @!P1 STG.E.U16 desc[UR10][R18.64+0x50], R22 ;  /* 0x0000501612009986 */ /* 0x0009e8000c10150a */
[----:B------:R4:W-:Y:S02]  /*5fe0*/  @!P1 STG.E.U16 desc[UR10][R20.64+0x50], R23 ;  /* 0x0000501714009986 */ /* 0x0009e4000c10150a */
.L_x_1809:
[----:B------:R-:W-:Y:S05]  /*5ff0*/  BSYNC B0 ;  /* 0x0000000000007941 */ /* 0x000fea0003800000 */
.L_x_1808:
[----:B------:R-:W-:-:S13]  /*6000*/  ISETP.GE.U32.AND P0, PT, R4, 0x3c, PT ;  /* 0x0000003c0400780c */ /* 0x000fda0003f06070 */
[----:B------:R-:W-:Y:S05]  /*6010*/  @!P0 BRA `(.L_x_1807) ;  /* 0x0000000800688947 */ /* 0x000fea0003800000 */
[----:B------:R-:W-:Y:S01]  /*6020*/  ISETP.GT.U32.AND P0, PT, R9, 0x9, PT ;  /* 0x000000090900780c */ /* 0x000fe20003f04070 */
[----:B--234-:R-:W-:Y:S01]  /*6030*/  HFMA2.MMA R19, -RZ, RZ, 0, 0 ;  /* 0x00000000ff137435 */ /* 0x01cfe200000001ff */
[----:B-----5:R-:W-:Y:S01]  /*6040*/  MOV R25, RZ ;  /* 0x000000ff00197202 */ /* 0x020fe20000000f00 */
        /* <DEDUP_REMOVED lines=64> */
[----:B------:R-:W-:Y:S01]  /*6450*/  IMAD.MOV.U32 R41, RZ, RZ, 0xffff ;  /* 0x0000ffffff297424 */ /* 0x000fe200078e00ff */
[----:B------:R-:W2:Y:S01]  /*6460*/  SHFL.BFLY PT, R25, R26, 0x4, 0x101f ;  /* 0x0c901f001a197f89 */ /* 0x000ea200000e0000 */
[----:B------:R-:W-:-:S03]  /*6470*/  ISETP.NE.AND P0, PT, R9, RZ, PT ;  /* 0x000000ff0900720c */ /* 0x000fc60003f05270 */
[----:B------:R-:W3:Y:S01]  /*6480*/  SHFL.BFLY PT, R20, R19, 0x8, 0x101f ;  /* 0x0d101f0013147f89 */ /* 0x000ee200000e0000 */
[----:B-----5:R-:W-:Y:S01]  /*6490*/  FADD.FTZ R21, R21, R18 ;  /* 0x0000001215157221 */ /* 0x020fe20000010000 */
[----:B------:R-:W-:Y:S02]  /*64a0*/  MOV R18, 0xffff ;  /* 0x0000ffff00127802 */ /* 0x000fe40000000f00 */
        /* <DEDUP_REMOVED lines=24> */
[----:B------:R-:W-:-:S03]  /*6630*/  MOV R24, 0xffff ;  /* 0x0000ffff00187802 */ /* 0x000fc60000000f00 */
        /* <DEDUP_REMOVED lines=20> */
[----:B------:R-:W-:Y:S02]  /*6780*/  MOV R27, 0xffff ;  /* 0x0000ffff001b7802 */ /* 0x000fe40000000f00 */
[----:B------:R-:W2:Y:S01]  /*6790*/  LDC.64 R20, c[0x0][0x220] ;  /* 0x00008800ff147b82 */ /* 0x000ea20000000a00 */
[----:B------:R-:W2:Y:S01]  /*67a0*/  SHFL.BFLY PT, R42, R43, 0x2, 0x101f ;  /* 0x0c501f002b2a7f89 */ /* 0x000ea200000e0000 */
[----:B-1----:R-:W-:-:S03]  /*67b0*/  FADD.FTZ R25, R26, R25 ;  /* 0x000000191a197221 */ /* 0x002fc60000010000 */
[----:B------:R-:W1:Y:S01]  /*67c0*/  SHFL.BFLY PT, R40, R41, 0x2, 0x101f ;  /* 0x0c501f0029287f89 */ /* 0x000e6200000e0000 */
[----:B---3--:R-:W-:Y:S01]  /*67d0*/  FADD.FTZ R36, R39, R36 ;  /* 0x0000002427247221 */ /* 0x008fe20000010000 */
[----:B0-----:R-:W-:Y:S01]  /*67e0*/  FADD.FTZ R31, R22, R31 ;  /* 0x0000001f161f7221 */ /* 0x001fe20000010000 */
[----:B------:R-:W-:Y:S01]  /*67f0*/  @!P0 F2FP.F16.F32.PACK_AB R22, RZ, R25 ;  /* 0x00000019ff16823e */ /* 0x000fe200000000ff */
[----:B----4-:R-:W-:-:S04]  /*6800*/  IMAD.WIDE R18, R29, 0x2, R18 ;  /* 0x000000021d127825 */ /* 0x010fc800078e0212 */
[----:B-----5:R-:W-:Y:S01]  /*6810*/  FADD.FTZ R37, R37, R34 ;  /* 0x0000002225257221 */ /* 0x020fe20000010000 */
[----:B------:R-:W-:Y:S02]  /*6820*/  @!P0 F2FP.F16.F32.PACK_AB R34, RZ, R36 ;  /* 0x00000024ff22823e */ /* 0x000fe400000000ff */
[----:B------:R-:W-:Y:S01]  /*6830*/  PRMT R26, R22, 0x7610, R26 ;  /* 0x00007610161a7816 */ /* 0x000fe2000000001a */
[----:B--2---:R-:W-:Y:S01]  /*6840*/  FADD.FTZ R28, R23, R28 ;  /* 0x0000001c171c7221 */ /* 0x004fe20000010000 */
[----:B------:R-:W-:Y:S01]  /*6850*/  @!P0 F2FP.F16.F32.PACK_AB R23, RZ, R24 ;  /* 0x00000018ff17823e */ /* 0x000fe200000000ff */
[----:B------:R-:W-:Y:S01]  /*6860*/  @!P0 STG.E.U16 desc[UR10][R18.64], R34 ;  /* 0x0000002212008986 */ /* 0x000fe2000c10150a */
[----:B------:R-:W-:Y:S01]  /*6870*/  @!P0 F2FP.F16.F32.PACK_AB R36, RZ, R37 ;  /* 0x00000025ff24823e */ /* 0x000fe200000000ff */
[----:B------:R-:W-:-:S04]  /*6880*/  IMAD.WIDE R20, R29, 0x2, R20 ;  /* 0x000000021d147825 */ /* 0x000fc800078e0214 */
[----:B------:R-:W-:Y:S01]  /*6890*/  FADD.FTZ R42, R43, R42 ;  /* 0x0000002a2b2a7221 */ /* 0x000fe20000010000 */
[----:B------:R-:W-:Y:S02]  /*68a0*/  @!P0 F2FP.F16.F32.PACK_AB R24, RZ, R28 ;  /* 0x0000001cff18823e */ /* 0x000fe400000000ff */
[----:B------:R-:W-:Y:S01]  /*68b0*/  PRMT R28, R23, 0x7610, R28 ;  /* 0x00007610171c7816 */ /* 0x000fe2000000001c */
[----:B-1----:R-:W-:Y:S01]  /*68c0*/  FADD.FTZ R40, R41, R40 ;  /* 0x0000002829287221 */ /* 0x002fe20000010000 */
[----:B------:R-:W-:Y:S01]  /*68d0*/  @!P0 F2FP.F16.F32.PACK_AB R25, RZ, R31 ;  /* 0x0000001fff19823e */ /* 0x000fe200000000ff */
        /* <DEDUP_REMOVED lines=9> */
.L_x_1877:
[----:B--2---:R-:W-:Y:S01]  /*6970*/  FADD.FTZ R23, R40, R38 ;  /* 0x0000002628177221 */ /* 0x004fe20000010000 */
[----:B------:R-:W-:-:S04]  /*6980*/  @!P0 F2FP.F16.F32.PACK_AB R22, RZ, R22 ;  /* 0x00000016ff16823e */ /* 0x000fc800000000ff */
[----:B------:R-:W-:Y:S01]  /*6990*/  @!P0 F2FP.F16.F32.PACK_AB R23, RZ, R23 ;  /* 0x00000017ff17823e */ /* 0x000fe200000000ff */
[----:B------:R0:W-:Y:S04]  /*69a0*/  @!P0 STG.E.U16 desc[UR10][R18.64+0x78], R22 ;  /* 0x0000781612008986 */ /* 0x0001e8000c10150a */
[----:B------:R0:W-:Y:S02]  /*69b0*/  @!P0 STG.E.U16 desc[UR10][R20.64+0x78], R23 ;  /* 0x0000781714008986 */ /* 0x0001e4000c10150a */
.L_x_1807:
[----:B------:R-:W-:Y:S05]  /*69c0*/  WARPSYNC.ALL ;  /* 0x0000000000007948 */ /* 0x000fea0003800000 */
[----:B------:R-:W-:Y:S01]  /*69d0*/  BAR.SYNC.DEFER_BLOCKING 0x0 ;  /* 0x0000000000007b1d */ /* 0x000fe20000010000 */
[C---:B------:R-:W-:Y:S02]  /*69e0*/  ISETP.GE.AND P0, PT, R8.reuse, -0x1ec0, PT ;  /* 0xffffe1400800780c */ /* 0x040fe40003f06270 */
[----:B------:R-:W-:-:S11]  /*69f0*/  IADD3 R8, R8, 0x2000, RZ ;  /* 0x0000200008087810 */ /* 0x000fd60007ffe0ff */
[----:B------:R-:W-:Y:S05]  /*6a00*/  @!P0 BRA `(.L_x_1814) ;  /* 0xffffffe000e48947 */ /* 0x000fea000383ffff */
[----:B------:R-:W-:Y:S05]  /*6a10*/  EXIT ;  /* 0x000000000000794d */ /* 0x000fea0003800000 */
.L_x_1810:
[----:B------:R-:W-:Y:S01]  /*6a20*/  HFMA2.MMA R32, -RZ, RZ, 0, 4.76837158203125e-07 ;  /* 0x00000008ff207435 */ /* 0x000fe200000001ff */
[----:B--2---:R-:W-:Y:S02]  /*6a30*/  MOV R35, R18 ;  /* 0x0000001200237202 */ /* 0x004fe40000000f00 */
[----:B------:R-:W-:Y:S02]  /*6a40*/  MOV R33, 0x101f ;  /* 0x0000101f00217802 */ /* 0x000fe40000000f00 */
[----:B------:R-:W-:-:S07]  /*6a50*/  MOV R30, 0xffff ;  /* 0x0000ffff001e7802 */ /* 0x000fce0000000f00 */
[----:B01-3-5:R-:W-:Y:S05]  /*6a60*/  WARPSYNC.COLLECTIVE R30, `(.L_x_1815) ;  /* 0x000000001e087348 */ /* 0x02bfea0003c00000 */
[----:B------:R2:W4:Y:S02]  /*6a70*/  SHFL.BFLY P2, R38, R35, R32, R33 ;  /* 0x0c00002023267389 */ /* 0x0005240000040021 */
[----:B012345:R-:W-:Y:S01]  /*6a80*/  ENDCOLLECTIVE ;  /* 0x000000000000791b */ /* 0x03ffe20003800000 */
.L_x_1815:
[----:B------:R-:W-:Y:S02]  /*6a90*/  MOV R35, R19 ;  /* 0x0000001300237202 */ /* 0x000fe40000000f00 */
[----:B------:R-:W-:-:S07]  /*6aa0*/  MOV R21, R38 ;  /* 0x0000002600157202 */ /* 0x000fce0000000f00 */
[----:B------:R-:W-:Y:S05]  /*6ab0*/  WARPSYNC.COLLECTIVE R30, `(.L_x_1816) ;  /* 0x000000001e087348 */ /* 0x000fea0003c00000 */
[----:B------:R0:W1:Y:S02]  /*6ac0*/  SHFL.BFLY P2, R38, R35, R32, R33 ;  /* 0x0c00002023267389 */ /* 0x0000640000040021 */
[----:B01----:R-:W-:Y:S01]  /*6ad0*/  ENDCOLLECTIVE ;  /* 0x000000000000791b */ /* 0x003fe20003800000 */
.L_x_1816:
[----:B------:R-:W-:Y:S01]  /*6ae0*/  FADD.FTZ R21, R21, R18 ;  /* 0x0000001215157221 */ /* 0x000fe20000010000 */
[----:B------:R-:W-:-:S04]  /*6af0*/  HFMA2.MMA R32, -RZ, RZ, 0, 2.384185791015625e-07 ;  /* 0x00000004ff207435 */ /* 0x000fc800000001ff */
[----:B------:R-:W-:Y:S02]  /*6b00*/  MOV R35, R21 ;  /* 0x0000001500237202 */ /* 0x000fe40000000f00 */
[----:B------:R-:W-:-:S07]  /*6b10*/  MOV R20, R38 ;  /* 0x0000002600147202 */ /* 0x000fce0000000f00 */
[----:B------:R-:W-:Y:S05]  /*6b20*/  WARPSYNC.COLLECTIVE R30, `(.L_x_1817) ;  /* 0x000000001e087348 */ /* 0x000fea0003c00000 */
[----:B------:R0:W1:Y:S02]  /*6b30*/  SHFL.BFLY P2, R38, R35, R32, R33 ;  /* 0x0c00002023267389 */ /* 0x0000640000040021 */
[----:B01----:R-:W-:Y:S01]  /*6b40*/  ENDCOLLECTIVE ;  /* 0x000000000000791b */ /* 0x003fe20003800000 */
.L_x_1817:
[----:B------:R-:W-:-:S05]  /*6b50*/  FADD.FTZ R20, R20, R19 ;  /* 0x0000001314147221 */ /* 0x000fca0000010000 */
[----:B------:R-:W-:Y:S02]  /*6b60*/  MOV R35, R20 ;  /* 0x0000001400237202 */ /* 0x000fe40000000f00 */
[----:B------:R-:W-:-:S07]  /*6b70*/  MOV R22, R38 ;  /* 0x0000002600167202 */ /* 0x000fce0000000f00 */
[----:B------:R-:W-:Y:S05]  /*6b80*/  WARPSYNC.COLLECTIVE R30, `(.L_x_1818) ;  /* 0x000000001e087348 */ /* 0x000fea0003c00000 */
[----:B------:R0:W1:Y:S02]  /*6b90*/  SHFL.BFLY P2, R38, R35, R32, R33 ;  /* 0x0c00002023267389 */ /* 0x0000640000040021 */
[----:B01----:R-:W-:Y:S01]  /*6ba0*/  ENDCOLLECTIVE ;  /* 0x000000000000791b */ /* 0x003fe20003800000 */
.L_x_1818:
[----:B------:R-:W-:Y:S01]  /*6bb0*/  FADD.FTZ R22, R21, R22 ;  /* 0x0000001615167221 */ /* 0x000fe20000010000 */
[----:B------:R-:W-:-:S04]  /*6bc0*/  HFMA2.MMA R32, -RZ, RZ, 0, 1.1920928955078125e-07 ;  /* 0x00000002ff207435 */ /* 0x000fc800000001ff */
[----:B------:R-:W-:Y:S02]  /*6bd0*/  MOV R35, R22 ;  /* 0x0000001600237202 */ /* 0x000fe40000000f00 */
[----:B------:R-:W-:-:S07]  /*6be0*/  MOV R23, R38 ;  /* 0x0000002600177202 */ /* 0x000fce0000000f00 */
[----:B------:R-:W-:Y:S05]  /*6bf0*/  WARPSYNC.COLLECTIVE R30, `(.L_x_1819) ;  /* 0x000000001e087348 */ /* 0x000fea0003c00000 */
[----:B------:R0:W1:Y:S02]  /*6c00*/  SHFL.BFLY P2, R38, R35, R32, R33 ;  /* 0x0c00002023267389 */ /* 0x0000640000040021 */
[----:B01----:R-:W-:Y:S01]  /*6c10*/  ENDCOLLECTIVE ;  /* 0x000000000000791b */ /* 0x003fe20003800000 */
.L_x_1819:
[----:B------:R-:W-:-:S05]  /*6c20*/  FADD.FTZ R23, R20, R23 ;  /* 0x0000001714177221 */ /* 0x000fca0000010000 */
[----:B------:R-:W-:Y:S02]  /*6c30*/  MOV R35, R23 ;  /* 0x0000001700237202 */ /* 0x000fe40000000f00 */
[----:B------:R-:W-:-:S07]  /*6c40*/  MOV R25, R38 ;  /* 0x0000002600197202 */ /* 0x000fce0000000f00 */
[----:B------:R-:W-:Y:S05]  /*6c50*/  WARPSYNC.COLLECTIVE R30, `(.L_x_1820) ;  /* 0x000000001e087348 */ /* 0x000fea0003c00000 */
[----:B------:R0:W1:Y:S02]  /*6c60*/  SHFL.BFLY P2, R38, R35, R32, R33 ;  /* 0x0c00002023267389 */ /* 0x0000640000040021 */
[----:B01----:R-:W-:Y:S01]  /*6c70*/  ENDCOLLECTIVE ;  /* 0x000000000000791b */ /* 0x003fe20003800000 */
.L_x_1820:
[----:B------:R-:W-:Y:S01]  /*6c80*/  FADD.FTZ R25, R22, R25 ;  /* 0x0000001916197221 */ /* 0x000fe20000010000 */
[----:B------:R-:W-:-:S04]  /*6c90*/  HFMA2.MMA R32, -RZ, RZ, 0, 5.9604644775390625e-08 ;  /* 0x00000001ff207435 */ /* 0x000fc800000001ff */
[----:B------:R-:W-:Y:S02]  /*6ca0*/  MOV R35, R25 ;  /* 0x0000001900237202 */ /* 0x000fe40000000f00 */
[----:B------:R-:W-:-:S07]  /*6cb0*/  MOV R18, R38 ;  /* 0x0000002600127202 */ /* 0x000fce0000000f00 */
[----:B------:R-:W-:Y:S05]  /*6cc0*/  WARPSYNC.COLLECTIVE R30, `(.L_x_1821) ;  /* 0x000000001e087348 */ /* 0x000fea0003c00000 */
[----:B------:R0:W1:Y:S02]  /*6cd0*/  SHFL.BFLY P2, R38, R35, R32, R33 ;  /* 0x0c00002023267389 */ /* 0x0000640000040021 */
[----:B01----:R-:W-:Y:S01]  /*6ce0*/  ENDCOLLECTIVE ;  /* 0x000000000000791b */ /* 0x003fe20003800000 */
.L_x_1821:
[----:B------:R-:W-:-:S05]  /*6cf0*/  FADD.FTZ R24, R23, R18 ;  /* 0x0000001217187221 */ /* 0x000fca0000010000 */
[----:B------:R-:W-:Y:S02]  /*6d00*/  MOV R35, R24 ;  /* 0x0000001800237202 */ /* 0x000fe40000000f00 */
[----:B------:R-:W-:-:S07]  /*6d10*/  MOV R26, R38 ;  /* 0x00000026001a7202 */ /* 0x000fce0000000f00 */
[----:B------:R-:W-:Y:S05]  /*6d20*/  WARPSYNC.COLLECTIVE R30, `(.L_x_1822) ;  /* 0x000000001e087348 */ /* 0x000fea0003c00000 */
[----:B------:R0:W1:Y:S02]  /*6d30*/  SHFL.BFLY P2, R38, R35, R32, R33 ;  /* 0x0c00002023267389 */ /* 0x0000640000040021 */
[----:B01----:R-:W-:Y:S01]  /*6d40*/  ENDCOLLECTIVE ;  /* 0x000000000000791b */ /* 0x003fe20003800000 */
.L_x_1822:
[----:B------:R-:W-:Y:S01]  /*6d50*/  FADD.FTZ R26, R25, R26 ;  /* 0x0000001a191a7221 */ /* 0x000fe20000010000 */
[----:B------:R-:W-:Y:S06]  /*6d60*/  BRA `(.L_x_1823) ;  /* 0xffffffec00507947 */ /* 0x000fec000383ffff */
.L_x_1811:
        /* <DEDUP_REMOVED lines=8> */
.L_x_1825:
[----:B------:R-:W-:Y:S05]  /*6df0*/  BSYNC B1 ;  /* 0x0000000000017941 */ /* 0x000fea0003800000 */
.L_x_1824:
        /* <DEDUP_REMOVED lines=8> */
.L_x_1826:
[----:B------:R-:W-:Y:S01]  /*6e80*/  FADD.FTZ R25, R25, R22 ;  /* 0x0000001619197221 */ /* 0x000fe20000010000 */
[----:B------:R-:W-:-:S04]  /*6e90*/  HFMA2.MMA R32, -RZ, RZ, 0, 2.384185791015625e-07 ;  /* 0x00000004ff207435 */ /* 0x000fc800000001ff */
[----:B------:R-:W-:Y:S02]  /*6ea0*/  MOV R35, R25 ;  /* 0x0000001900237202 */ /* 0x000fe40000000f00 */
[----:B------:R-:W-:-:S07]  /*6eb0*/  MOV R24, R38 ;  /* 0x0000002600187202 */ /* 0x000fce0000000f00 */
[----:B------:R-:W-:Y:S05]  /*6ec0*/  WARPSYNC.COLLECTIVE R30, `(.L_x_1827) ;  /* 0x000000001e087348 */ /* 0x000fea0003c00000 */
[----:B------:R0:W1:Y:S02]  /*6ed0*/  SHFL.BFLY P2, R38, R35, R32, R33 ;  /* 0x0c00002023267389 */ /* 0x0000640000040021 */
[----:B01----:R-:W-:Y:S01]  /*6ee0*/  ENDCOLLECTIVE ;  /* 0x000000000000791b */ /* 0x003fe20003800000 */
.L_x_1827:
[----:B------:R-:W-:-:S05]  /*6ef0*/  FADD.FTZ R24, R24, R23 ;  /* 0x0000001718187221 */ /* 0x000fca0000010000 */
[----:B------:R-:W-:Y:S02]  /*6f00*/  MOV R35, R24 ;  /* 0x0000001800237202 */ /* 0x000fe40000000f00 */
[----:B------:R-:W-:-:S07]  /*6f10*/  MOV R26, R38 ;  /* 0x00000026001a7202 */ /* 0x000fce0000000f00 */
[----:B------:R-:W-:Y:S05]  /*6f20*/  WARPSYNC.COLLECTIVE R30, `(.L_x_1828) ;  /* 0x000000001e087348 */ /* 0x000fea0003c00000 */
[----:B------:R0:W1:Y:S02]  /*6f30*/  SHFL.BFLY P2, R38, R35, R32, R33 ;  /* 0x0c00002023267389 */ /* 0x0000640000040021 */
[----:B01----:R-:W-:Y:S01]  /*6f40*/  ENDCOLLECTIVE ;  /* 0x000000000000791b */ /* 0x003fe20003800000 */
.L_x_1828:
[----:B------:R-:W-:Y:S01]  /*6f50*/  FADD.FTZ R26, R25, R26 ;  /* 0x0000001a191a7221 */ /* 0x000fe20000010000 */
[----:B------:R-:W-:-:S04]  /*6f60*/  HFMA2.MMA R32, -RZ, RZ, 0, 1.1920928955078125e-07 ;  /* 0x00000002ff207435 */ /* 0x000fc800000001ff */
[----:B------:R-:W-:Y:S02]  /*6f70*/  MOV R35, R26 ;  /* 0x0000001a00237202 */ /* 0x000fe40000000f00 */
[----:B------:R-:W-:-:S07]  /*6f80*/  MOV R27, R38 ;  /* 0x00000026001b7202 */ /* 0x000fce0000000f00 */
[----:B------:R-:W-:Y:S05]  /*6f90*/  WARPSYNC.COLLECTIVE R30, `(.L_x_1829) ;  /* 0x000000001e087348 */ /* 0x000fea0003c00000 */
[----:B------:R0:W1:Y:S02]  /*6fa0*/  SHFL.BFLY P2, R38, R35, R32, R33 ;  /* 0x0c00002023267389 */ /* 0x0000640000040021 */
[----:B01----:R-:W-:Y:S01]  /*6fb0*/  ENDCOLLECTIVE ;  /* 0x000000000000791b */ /* 0x003fe20003800000 */
.L_x_1829:
[----:B------:R-:W-:-:S05]  /*6fc0*/  FADD.FTZ R27, R24, R27 ;  /* 0x0000001b181b7221 */ /* 0x000fca0000010000 */
[----:B------:R-:W-:Y:S02]  /*6fd0*/  MOV R35, R27 ;  /* 0x0000001b00237202 */ /* 0x000fe40000000f00 */
[----:B------:R-:W-:-:S07]  /*6fe0*/  MOV R29, R38 ;  /* 0x00000026001d7202 */ /* 0x000fce0000000f00 */
[----:B------:R-:W-:Y:S05]  /*6ff0*/  WARPSYNC.COLLECTIVE R30, `(.L_x_1830) ;  /* 0x000000001e087348 */ /* 0x000fea0003c00000 */
[----:B------:R0:W1:Y:S02]  /*7000*/  SHFL.BFLY P2, R38, R35, R32, R33 ;  /* 0x0c00002023267389 */ /* 0x0000640000040021 */
[----:B01----:R-:W-:Y:S01]  /*7010*/  ENDCOLLECTIVE ;  /* 0x000000000000791b */ /* 0x003fe20003800000 */
.L_x_1830:
[----:B------:R-:W-:Y:S01]  /*7020*/  FADD.FTZ R29, R26, R29 ;  /* 0x0000001d1a1d7221 */ /* 0x000fe20000010000 */
[----:B------:R-:W-:-:S04]  /*7030*/  HFMA2.MMA R32, -RZ, RZ, 0, 5.9604644775390625e-08 ;  /* 0x00000001ff207435 */ /* 0x000fc800000001ff */
[----:B------:R-:W-:Y:S02]  /*7040*/  MOV R35, R29 ;  /* 0x0000001d00237202 */ /* 0x000fe40000000f00 */
[----:B------:R-:W-:-:S07]  /*7050*/  MOV R22, R38 ;  /* 0x0000002600167202 */ /* 0x000fce0000000f00 */
[----:B------:R-:W-:Y:S05]  /*7060*/  WARPSYNC.COLLECTIVE R30, `(.L_x_1831) ;  /* 0x000000001e087348 */ /* 0x000fea0003c00000 */
[----:B------:R0:W1:Y:S02]  /*7070*/  SHFL.BFLY P2, R38, R35, R32, R33 ;  /* 0x0c00002023267389 */ /* 0x0000640000040021 */
[----:B01----:R-:W-:Y:S01]  /*7080*/  ENDCOLLECTIVE ;  /* 0x000000000000791b */ /* 0x003fe20003800000 */
.L_x_1831:
[----:B------:R-:W-:-:S05]  /*7090*/  FADD.FTZ R22, R27, R22 ;  /* 0x000000161b167221 */ /* 0x000fca0000010000 */
[----:B------:R-:W-:Y:S02]  /*70a0*/  MOV R35, R22 ;  /* 0x0000001600237202 */ /* 0x000fe40000000f00 */
[----:B------:R-:W-:-:S07]  /*70b0*/  MOV R28, R38 ;  /* 0x00000026001c7202 */ /* 0x000fce0000000f00 */
[----:B------:R-:W-:Y:S05]  /*70c0*/  WARPSYNC.COLLECTIVE R30, `(.L_x_1832) ;  /* 0x000000001e087348 */ /* 0x000fea0003c00000 */
[----:B------:R0:W1:Y:S02]  /*70d0*/  SHFL.BFLY P2, R38, R35, R32, R33 ;  /* 0x0c00002023267389 */ /* 0x0000640000040021 */
[----:B01----:R-:W-:Y:S01]  /*70e0*/  ENDCOLLECTIVE ;  /* 0x000000000000791b */ /* 0x003fe20003800000 */
.L_x_1832:
[----:B------:R-:W-:Y:S01]  /*70f0*/  FADD.FTZ R28, R29, R28 ;  /* 0x0000001c1d1c7221 */ /* 0x000fe20000010000 */
[----:B------:R-:W-:Y:S06]  /*7100*/  BRA `(.L_x_1833) ;  /* 0xffffffec00107947 */ /* 0x000fec000383ffff */
.L_x_1812:
        /* <DEDUP_REMOVED lines=8> */
.L_x_1835:
[----:B------:R-:W-:Y:S05]  /*7190*/  BSYNC B1 ;  /* 0x0000000000017941 */ /* 0x000fea0003800000 */
.L_x_1834:
        /* <DEDUP_REMOVED lines=8> */
.L_x_1836:
[----:B------:R-:W-:Y:S01]  /*7220*/  FADD.FTZ R25, R25, R22 ;  /* 0x0000001619197221 */ /* 0x000fe20000010000 */
[----:B------:R-:W-:-:S04]  /*7230*/  HFMA2.MMA R32, -RZ, RZ, 0, 2.384185791015625e-07 ;  /* 0x00000004ff207435 */ /* 0x000fc800000001ff */
[----:B------:R-:W-:Y:S02]  /*7240*/  MOV R35, R25 ;  /* 0x0000001900237202 */ /* 0x000fe40000000f00 */
[----:B------:R-:W-:-:S07]  /*7250*/  MOV R24, R38 ;  /* 0x0000002600187202 */ /* 0x000fce0000000f00 */
[----:B------:R-:W-:Y:S05]  /*7260*/  WARPSYNC.COLLECTIVE R30, `(.L_x_1837) ;  /* 0x000000001e087348 */ /* 0x000fea0003c00000 */
[----:B------:R0:W1:Y:S02]  /*7270*/  SHFL.BFLY P2, R38, R35, R32, R33 ;  /* 0x0c00002023267389 */ /* 0x0000640000040021 */
[----:B01----:R-:W-:Y:S01]  /*7280*/  ENDCOLLECTIVE ;  /* 0x000000000000791b */ /* 0x003fe20003800000 */
.L_x_1837:
[----:B------:R-:W-:-:S05]  /*7290*/  FADD.FTZ R24, R24, R23 ;  /* 0x0000001718187221 */ /* 0x000fca0000010000 */
[----:B------:R-:W-:Y:S02]  /*72a0*/  MOV R35, R24 ;  /* 0x0000001800237202 */ /* 0x000fe40000000f00 */
[----:B------:R-:W-:-:S07]  /*72b0*/  MOV R26, R38 ;  /* 0x00000026001a7202 */ /* 0x000fce0000000f00 */
[----:B------:R-:W-:Y:S05]  /*72c0*/  WARPSYNC.COLLECTIVE R30, `(.L_x_1838) ;  /* 0x000000001e087348 */ /* 0x000fea0003c00000 */
[----:B------:R0:W1:Y:S02]  /*72d0*/  SHFL.BFLY P2, R38, R35, R32, R33 ;  /* 0x0c00002023267389 */ /* 0x0000640000040021 */
[----:B01----:R-:W-:Y:S01]  /*72e0*/  ENDCOLLECTIVE ;  /* 0x000000000000791b */ /* 0x003fe20003800000 */
.L_x_1838:
[----:B------:R-:W-:Y:S01]  /*72f0*/  FADD.FTZ R26, R25, R26 ;  /* 0x0000001a191a7221 */ /* 0x000fe20000010000 */
[----:B------:R-:W-:-:S04]  /*7300*/  HFMA2.MMA R32, -RZ, RZ, 0, 1.1920928955078125e-07 ;  /* 0x00000002ff207435 */ /* 0x000fc800000001ff */
[----:B------:R-:W-:Y:S02]  /*7310*/  MOV R35, R26 ;  /* 0x0000001a00237202 */ /* 0x000fe40000000f00 */
[----:B------:R-:W-:-:S07]  /*7320*/  MOV R27, R38 ;  /* 0x00000026001b7202 */ /* 0x000fce0000000f00 */
[----:B------:R-:W-:Y:S05]  /*7330*/  WARPSYNC.COLLECTIVE R30, `(.L_x_1839) ;  /* 0x000000001e087348 */ /* 0x000fea0003c00000 */
[----:B------:R0:W1:Y:S02]  /*7340*/  SHFL.BFLY P2, R38, R35, R32, R33 ;  /* 0x0c00002023267389 */ /* 0x0000640000040021 */
[----:B01----:R-:W-:Y:S01]  /*7350*/  ENDCOLLECTIVE ;  /* 0x000000000000791b */ /* 0x003fe20003800000 */
.L_x_1839:
[----:B------:R-:W-:-:S05]  /*7360*/  FADD.FTZ R27, R24, R27 ;  /* 0x0000001b181b7221 */ /* 0x000fca0000010000 */
[----:B------:R-:W-:Y:S02]  /*7370*/  MOV R35, R27 ;  /* 0x0000001b00237202 */ /* 0x000fe40000000f00 */
[----:B------:R-:W-:-:S07]  /*7380*/  MOV R29, R38 ;  /* 0x00000026001d7202 */ /* 0x000fce0000000f00 */
[----:B------:R-:W-:Y:S05]  /*7390*/  WARPSYNC.COLLECTIVE R30, `(.L_x_1840) ;  /* 0x000000001e087348 */ /* 0x000fea0003c00000 */
[----:B------:R0:W1:Y:S02]  /*73a0*/  SHFL.BFLY P2, R38, R35, R32, R33 ;  /* 0x0c00002023267389 */ /* 0x0000640000040021 */
[----:B01----:R-:W-:Y:S01]  /*73b0*/  ENDCOLLECTIVE ;  /* 0x000000000000791b */ /* 0x003fe20003800000 */
.L_x_1840:
[----:B------:R-:W-:Y:S01]  /*73c0*/  FADD.FTZ R29, R26, R29 ;  /* 0x0000001d1a1d7221 */ /* 0x000fe20000010000 */
[----:B------:R-:W-:-:S04]  /*73d0*/  HFMA2.MMA R32, -RZ, RZ, 0, 5.9604644775390625e-08 ;  /* 0x00000001ff207435 */ /* 0x000fc800000001ff */
[----:B------:R-:W-:Y:S02]  /*73e0*/  MOV R35, R29 ;  /* 0x0000001d00237202 */ /* 0x000fe40000000f00 */
[----:B------:R-:W-:-:S07]  /*73f0*/  MOV R22, R38 ;  /* 0x0000002600167202 */ /* 0x000fce0000000f00 */
[----:B------:R-:W-:Y:S05]  /*7400*/  WARPSYNC.COLLECTIVE R30, `(.L_x_1841) ;  /* 0x000000001e087348 */ /* 0x000fea0003c00000 */
[----:B------:R0:W1:Y:S02]  /*7410*/  SHFL.BFLY P2, R38, R35, R32, R33 ;  /* 0x0c00002023267389 */ /* 0x0000640000040021 */
[----:B01----:R-:W-:Y:S01]  /*7420*/  ENDCOLLECTIVE ;  /* 0x000000000000791b */ /* 0x003fe20003800000 */
.L_x_1841:
[----:B------:R-:W-:-:S05]  /*7430*/  FADD.FTZ R22, R27, R22 ;  /* 0x000000161b167221 */ /* 0x000fca0000010000 */
[----:B------:R-:W-:Y:S02]  /*7440*/  MOV R35, R22 ;  /* 0x0000001600237202 */ /* 0x000fe40000000f00 */
[----:B------:R-:W-:-:S07]  /*7450*/  MOV R28, R38 ;  /* 0x00000026001c7202 */ /* 0x000fce0000000f00 */
[----:B------:R-:W-:Y:S05]  /*7460*/  WARPSYNC.COLLECTIVE R30, `(.L_x_1842) ;  /* 0x000000001e087348 */ /* 0x000fea0003c00000 */
[----:B------:R0:W1:Y:S02]  /*7470*/  SHFL.BFLY P2, R38, R35, R32, R33 ;  /* 0x0c00002023267389 */ /* 0x0000640000040021 */
[----:B01----:R-:W-:Y:S01]  /*7480*/  ENDCOLLECTIVE ;  /* 0x000000000000791b */ /* 0x003fe20003800000 */
.L_x_1842:
[----:B------:R-:W-:Y:S01]  /*7490*/  FADD.FTZ R28, R29, R28 ;  /* 0x0000001c1d1c7221 */ /* 0x000fe20000010000 */
[----:B------:R-:W-:Y:S06]  /*74a0*/  BRA `(.L_x_1843) ;  /* 0xffffffe800b87947 */ /* 0x000fec000383ffff */
.L_x_1813:
        /* <DEDUP_REMOVED lines=8> */
.L_x_1845:
[----:B------:R-:W-:Y:S05]  /*7530*/  BSYNC B0 ;  /* 0x0000000000007941 */ /* 0x000fea0003800000 */
.L_x_1844:
[----:B------:R-:W-:Y:S01]  /*7540*/  HFMA2.MMA R32, -RZ, RZ, 0, 4.76837158203125e-07 ;  /* 0x00000008ff207435 */ /* 0x000fe200000001ff */
[----:B------:R-:W-:Y:S01]  /*7550*/  MOV R35, R25 ;  /* 0x0000001900237202 */ /* 0x000fe20000000f00 */
[----:B------:R-:W-:Y:S01]  /*7560*/  IMAD.MOV.U32 R24, RZ, RZ, R38 ;  /* 0x000000ffff187224 */ /* 0x000fe200078e0026 */
[----:B------:R-:W-:Y:S01]  /*7570*/  MOV R33, 0x101f ;  /* 0x0000101f00217802 */ /* 0x000fe20000000f00 */
[----:B------:R-:W-:Y:S01]  /*7580*/  HFMA2.MMA R31, -RZ, RZ, 0, 0 ;  /* 0x00000000ff1f7435 */ /* 0x000fe200000001ff */
[----:B------:R-:W-:Y:S01]  /*7590*/  MOV R30, 0xffff ;  /* 0x0000ffff001e7802 */ /* 0x000fe20000000f00 */
[----:B------:R-:W-:Y:S01]  /*75a0*/  FADD.FTZ R24, R24, R19 ;  /* 0x0000001318187221 */ /* 0x000fe20000010000 */
[----:B------:R-:W-:Y:S02]  /*75b0*/  @!P0 IADD3 R21, R29, 0x14, RZ ;  /* 0x000000141d158810 */ /* 0x000fe40007ffe0ff */
[----:B------:R-:W-:-:S07]  /*75c0*/  @!P0 LEA R18, R9, UR8, 0x7 ;  /* 0x0000000809128c11 */ /* 0x000fce000f8e38ff */
[----:B------:R-:W-:Y:S05]  /*75d0*/  WARPSYNC.COLLECTIVE R30, `(.L_x_1846) ;  /* 0x000000001e087348 */ /* 0x000fea0003c00000 */
[----:B------:R0:W1:Y:S02]  /*75e0*/  SHFL.BFLY P2, R38, R35, R32, R33 ;  /* 0x0c00002023267389 */ /* 0x0000640000040021 */
[----:B01----:R-:W-:Y:S01]  /*75f0*/  ENDCOLLECTIVE ;  /* 0x000000000000791b */ /* 0x003fe20003800000 */
.L_x_1846:
        /* <DEDUP_REMOVED lines=13> */
.L_x_1847:
[----:B------:R-:W-:Y:S02]  /*76d0*/  MOV R35, R34 ;  /* 0x0000002200237202 */ /* 0x000fe40000000f00 */
[----:B------:R-:W-:-:S07]  /*76e0*/  MOV R23, R38 ;  /* 0x0000002600177202 */ /* 0x000fce0000000f00 */
[----:B------:R-:W-:Y:S05]  /*76f0*/  WARPSYNC.COLLECTIVE R30, `(.L_x_1848) ;  /* 0x000000001e087348 */ /* 0x000fea0003c00000 */
[----:B------:R0:W1:Y:S02]  /*7700*/  SHFL.BFLY P2, R38, R35, R32, R33 ;  /* 0x0c00002023267389 */ /* 0x0000640000040021 */
[----:B01----:R-:W-:Y:S01]  /*7710*/  ENDCOLLECTIVE ;  /* 0x000000000000791b */ /* 0x003fe20003800000 */
.L_x_1848:
        /* <DEDUP_REMOVED lines=10> */
.L_x_1849:
[----:B------:R-:W-:-:S05]  /*77c0*/  FADD.FTZ R23, R34, R37 ;  /* 0x0000002522177221 */ /* 0x000fca0000010000 */
[----:B------:R-:W-:Y:S02]  /*77d0*/  MOV R35, R23 ;  /* 0x0000001700237202 */ /* 0x000fe40000000f00 */
[----:B------:R-:W-:-:S07]  /*77e0*/  MOV R39, R38 ;  /* 0x0000002600277202 */ /* 0x000fce0000000f00 */
[----:B------:R-:W-:Y:S05]  /*77f0*/  WARPSYNC.COLLECTIVE R30, `(.L_x_1850) ;  /* 0x000000001e087348 */ /* 0x000fea0003c00000 */
[----:B------:R0:W1:Y:S02]  /*7800*/  SHFL.BFLY P2, R38, R35, R32, R33 ;  /* 0x0c00002023267389 */ /* 0x0000640000040021 */
[----:B01----:R-:W-:Y:S01]  /*7810*/  ENDCOLLECTIVE ;  /* 0x000000000000791b */ /* 0x003fe20003800000 */
.L_x_1850:
        /* <DEDUP_REMOVED lines=8> */
.L_x_1851:
        /* <DEDUP_REMOVED lines=10> */
.L_x_1852:
[----:B------:R-:W-:Y:S01]  /*7940*/  FADD.FTZ R36, R39, R36 ;  /* 0x0000002427247221 */ /* 0x000fe20000010000 */
[----:B------:R-:W-:Y:S01]  /*7950*/  HFMA2.MMA R32, -RZ, RZ, 0, 4.76837158203125e-07 ;  /* 0x00000008ff207435 */ /* 0x000fe200000001ff */
[----:B------:R-:W-:Y:S02]  /*7960*/  MOV R35, R31 ;  /* 0x0000001f00237202 */ /* 0x000fe40000000f00 */
[----:B------:R-:W-:-:S08]  /*7970*/  MOV R34, R38 ;  /* 0x0000002600227202 */ /* 0x000fd00000000f00 */
[----:B------:R-:W-:Y:S05]  /*7980*/  WARPSYNC.COLLECTIVE R30, `(.L_x_1853) ;  /* 0x000000001e087348 */ /* 0x000fea0003c00000 */
[----:B------:R0:W1:Y:S02]  /*7990*/  SHFL.BFLY P2, R38, R35, R32, R33 ;  /* 0x0c00002023267389 */ /* 0x0000640000040021 */
[----:B01----:R-:W-:Y:S01]  /*79a0*/  ENDCOLLECTIVE ;  /* 0x000000000000791b */ /* 0x003fe20003800000 */
.L_x_1853:
        /* <DEDUP_REMOVED lines=8> */
.L_x_1854:
[----:B------:R-:W-:Y:S01]  /*7a30*/  FADD.FTZ R26, R26, R31 ;  /* 0x0000001f1a1a7221 */ /* 0x000fe20000010000 */
[----:B------:R-:W-:-:S04]  /*7a40*/  HFMA2.MMA R32, -RZ, RZ, 0, 2.384185791015625e-07 ;  /* 0x00000004ff207435 */ /* 0x000fc800000001ff */
[----:B------:R-:W-:Y:S02]  /*7a50*/  MOV R35, R26 ;  /* 0x0000001a00237202 */ /* 0x000fe40000000f00 */
[----:B------:R-:W-:-:S07]  /*7a60*/  MOV R27, R38 ;  /* 0x00000026001b7202 */ /* 0x000fce0000000f00 */
[----:B------:R-:W-:Y:S05]  /*7a70*/  WARPSYNC.COLLECTIVE R30, `(.L_x_1855) ;  /* 0x000000001e087348 */ /* 0x000fea0003c00000 */
[----:B------:R0:W1:Y:S02]  /*7a80*/  SHFL.BFLY P2, R38, R35, R32, R33 ;  /* 0x0c00002023267389 */ /* 0x0000640000040021 */
[----:B01----:R-:W-:Y:S01]  /*7a90*/  ENDCOLLECTIVE ;  /* 0x000000000000791b */ /* 0x003fe20003800000 */
.L_x_1855:
[----:B------:R-:W-:-:S05]  /*7aa0*/  FADD.FTZ R27, R27, R40 ;  /* 0x000000281b1b7221 */ /* 0x000fca0000010000 */
[----:B------:R-:W-:Y:S02]  /*7ab0*/  MOV R35, R27 ;  /* 0x0000001b00237202 */ /* 0x000fe40000000f00 */
[----:B------:R-:W-:-:S07]  /*7ac0*/  MOV R25, R38 ;  /* 0x0000002600197202 */ /* 0x000fce0000000f00 */
[----:B------:R-:W-:Y:S05]  /*7ad0*/  WARPSYNC.COLLECTIVE R30, `(.L_x_1856) ;  /* 0x000000001e087348 */ /* 0x000fea0003c00000 */
[----:B------:R0:W1:Y:S02]  /*7ae0*/  SHFL.BFLY P2, R38, R35, R32, R33 ;  /* 0x0c00002023267389 */ /* 0x0000640000040021 */
[----:B01----:R-:W-:Y:S01]  /*7af0*/  ENDCOLLECTIVE ;  /* 0x000000000000791b */ /* 0x003fe20003800000 */
.L_x_1856:
[----:B------:R-:W-:Y:S01]  /*7b00*/  FADD.FTZ R25, R26, R25 ;  /* 0x000000191a197221 */ /* 0x000fe20000010000 */
[----:B------:R-:W-:-:S04]  /*7b10*/  HFMA2.MMA R32, -RZ, RZ, 0, 1.1920928955078125e-07 ;  /* 0x00000002ff207435 */ /* 0x000fc800000001ff */
[----:B------:R-:W-:Y:S02]  /*7b20*/  MOV R35, R25 ;  /* 0x0000001900237202 */ /* 0x000fe40000000f00 */
[----:B------:R-:W-:-:S07]  /*7b30*/  MOV R40, R38 ;  /* 0x0000002600287202 */ /* 0x000fce0000000f00 */
[----:B------:R-:W-:Y:S05]  /*7b40*/  WARPSYNC.COLLECTIVE R30, `(.L_x_1857) ;  /* 0x000000001e087348 */ /* 0x000fea0003c00000 */
[----:B------:R0:W1:Y:S02]  /*7b50*/  SHFL.BFLY P2, R38, R35, R32, R33 ;  /* 0x0c00002023267389 */ /* 0x0000640000040021 */
[----:B01----:R-:W-:Y:S01]  /*7b60*/  ENDCOLLECTIVE ;  /* 0x000000000000791b */ /* 0x003fe20003800000 */
.L_x_1857:
[----:B------:R-:W-:-:S05]  /*7b70*/  FADD.FTZ R24, R27, R40 ;  /* 0x000000281b187221 */ /* 0x000fca0000010000 */
[----:B------:R-:W-:Y:S02]  /*7b80*/  MOV R35, R24 ;  /* 0x0000001800237202 */ /* 0x000fe40000000f00 */
[----:B------:R-:W-:-:S07]  /*7b90*/  MOV R26, R38 ;  /* 0x00000026001a7202 */ /* 0x000fce0000000f00 */
[----:B------:R-:W-:Y:S05]  /*7ba0*/  WARPSYNC.COLLECTIVE R30, `(.L_x_1858) ;  /* 0x000000001e087348 */ /* 0x000fea0003c00000 */
[----:B------:R0:W1:Y:S02]  /*7bb0*/  SHFL.BFLY P2, R38, R35, R32, R33 ;  /* 0x0c00002023267389 */ /* 0x0000640000040021 */
[----:B01----:R-:W-:Y:S01]  /*7bc0*/  ENDCOLLECTIVE ;  /* 0x000000000000791b */ /* 0x003fe20003800000 */
.L_x_1858:
[----:B------:R-:W-:Y:S01]  /*7bd0*/  FADD.FTZ R26, R25, R26 ;  /* 0x0000001a191a7221 */ /* 0x000fe20000010000 */
[----:B------:R-:W-:-:S04]  /*7be0*/  HFMA2.MMA R32, -RZ, RZ, 0, 5.9604644775390625e-08 ;  /* 0x00000001ff207435 */ /* 0x000fc800000001ff */
[----:B------:R-:W-:Y:S02]  /*7bf0*/  MOV R35, R26 ;  /* 0x0000001a00237202 */ /* 0x000fe40000000f00 */
[----:B------:R-:W-:-:S07]  /*7c00*/  MOV R27, R38 ;  /* 0x00000026001b7202 */ /* 0x000fce0000000f00 */
[----:B------:R-:W-:Y:S05]  /*7c10*/  WARPSYNC.COLLECTIVE R30, `(.L_x_1859) ;  /* 0x000000001e087348 */ /* 0x000fea0003c00000 */
[----:B------:R0:W1:Y:S02]  /*7c20*/  SHFL.BFLY P2, R38, R35, R32, R33 ;  /* 0x0c00002023267389 */ /* 0x0000640000040021 */
[----:B01----:R-:W-:Y:S01]  /*7c30*/  ENDCOLLECTIVE ;  /* 0x000000000000791b */ /* 0x003fe20003800000 */
.L_x_1859:
[----:B------:R-:W-:-:S04]  /*7c40*/  FADD.FTZ R27, R24, R27 ;  /* 0x0000001b181b7221 */ /* 0x000fc80000010000 */
[----:B------:R-:W-:Y:S01]  /*7c50*/  IMAD.MOV.U32 R35, RZ, RZ, R27 ;  /* 0x000000ffff237224 */ /* 0x000fe200078e001b */
[----:B------:R-:W-:-:S07]  /*7c60*/  MOV R25, R38 ;  /* 0x0000002600197202 */ /* 0x000fce0000000f00 */
[----:B------:R-:W-:Y:S05]  /*7c70*/  WARPSYNC.COLLECTIVE R30, `(.L_x_1860) ;  /* 0x000000001e087348 */ /* 0x000fea0003c00000 */
[----:B------:R0:W1:Y:S02]  /*7c80*/  SHFL.BFLY P2, R38, R35, R32, R33 ;  /* 0x0c00002023267389 */ /* 0x0000640000040021 */
[----:B01----:R-:W-:Y:S01]  /*7c90*/  ENDCOLLECTIVE ;  /* 0x000000000000791b */ /* 0x003fe20003800000 */
.L_x_1860:
[----:B------:R-:W-:Y:S01]  /*7ca0*/  FADD.FTZ R25, R26, R25 ;  /* 0x000000191a197221 */ /* 0x000fe20000010000 */
[----:B------:R-:W-:Y:S01]  /*7cb0*/  HFMA2.MMA R32, -RZ, RZ, 0, 4.76837158203125e-07 ;  /* 0x00000008ff207435 */ /* 0x000fe200000001ff */
[----:B------:R-:W-:Y:S02]  /*7cc0*/  MOV R35, R23 ;  /* 0x0000001700237202 */ /* 0x000fe40000000f00 */
[----:B------:R-:W-:-:S08]  /*7cd0*/  MOV R24, R38 ;  /* 0x0000002600187202 */ /* 0x000fd00000000f00 */
[----:B------:R-:W-:Y:S05]  /*7ce0*/  WARPSYNC.COLLECTIVE R30, `(.L_x_1861) ;  /* 0x000000001e087348 */ /* 0x000fea0003c00000 */
[----:B------:R0:W1:Y:S02]  /*7cf0*/  SHFL.BFLY P2, R38, R35, R32, R33 ;  /* 0x0c00002023267389 */ /* 0x0000640000040021 */
[----:B01----:R-:W-:Y:S01]  /*7d00*/  ENDCOLLECTIVE ;  /* 0x000000000000791b */ /* 0x003fe20003800000 */
.L_x_1861:
[----:B------:R-:W-:Y:S01]  /*7d10*/  FADD.FTZ R24, R27, R24 ;  /* 0x000000181b187221 */ /* 0x000fe20000010000 */
[----:B------:R-:W-:Y:S02]  /*7d20*/  MOV R35, R22 ;  /* 0x0000001600237202 */ /* 0x000fe40000000f00 */
[----:B------:R-:W-:-:S07]  /*7d30*/  MOV R28, R38 ;  /* 0x00000026001c7202 */ /* 0x000fce0000000f00 */
[----:B------:R-:W-:Y:S05]  /*7d40*/  WARPSYNC.COLLECTIVE R30, `(.L_x_1862) ;  /* 0x000000001e087348 */ /* 0x000fea0003c00000 */
[----:B------:R0:W1:Y:S02]  /*7d50*/  SHFL.BFLY P2, R38, R35, R32, R33 ;  /* 0x0c00002023267389 */ /* 0x0000640000040021 */
[----:B01----:R-:W-:Y:S01]  /*7d60*/  ENDCOLLECTIVE ;  /* 0x000000000000791b */ /* 0x003fe20003800000 */
.L_x_1862:
        /* <DEDUP_REMOVED lines=13> */
.L_x_1863:
[----:B------:R-:W-:-:S05]  /*7e40*/  FADD.FTZ R31, R41, R22 ;  /* 0x00000016291f7221 */ /* 0x000fca0000010000 */
[----:B------:R-:W-:Y:S02]  /*7e50*/  MOV R35, R31 ;  /* 0x0000001f00237202 */ /* 0x000fe40000000f00 */
[----:B------:R-:W-:-:S07]  /*7e60*/  MOV R41, R38 ;  /* 0x0000002600297202 */ /* 0x000fce0000000f00 */
[----:B------:R-:W-:Y:S05]  /*7e70*/  WARPSYNC.COLLECTIVE R30, `(.L_x_1864) ;  /* 0x000000001e087348 */ /* 0x000fea0003c00000 */
[----:B------:R0:W1:Y:S02]  /*7e80*/  SHFL.BFLY P2, R38, R35, R32, R33 ;  /* 0x0c00002023267389 */ /* 0x0000640000040021 */
[----:B01----:R-:W-:Y:S01]  /*7e90*/  ENDCOLLECTIVE ;  /* 0x000000000000791b */ /* 0x003fe20003800000 */
.L_x_1864:
        /* <DEDUP_REMOVED lines=8> */
.L_x_1865:
[----:B------:R-:W-:Y:S02]  /*7f20*/  MOV R35, R43 ;  /* 0x0000002b00237202 */ /* 0x000fe40000000f00 */
[----:B------:R-:W-:-:S07]  /*7f30*/  MOV R19, R38 ;  /* 0x0000002600137202 */ /* 0x000fce0000000f00 */
[----:B------:R-:W-:Y:S05]  /*7f40*/  WARPSYNC.COLLECTIVE R30, `(.L_x_1866) ;  /* 0x000000001e087348 */ /* 0x000fea0003c00000 */
[----:B------:R0:W1:Y:S02]  /*7f50*/  SHFL.BFLY P2, R38, R35, R32, R33 ;  /* 0x0c00002023267389 */ /* 0x0000640000040021 */
[----:B01----:R-:W-:Y:S01]  /*7f60*/  ENDCOLLECTIVE ;  /* 0x000000000000791b */ /* 0x003fe20003800000 */
.L_x_1866:
        /* <DEDUP_REMOVED lines=10> */
.L_x_1867:
[----:B------:R-:W-:Y:S01]  /*8010*/  @!P0 F2FP.F16.F32.PACK_AB R34, RZ, R36 ;  /* 0x00000024ff22823e */ /* 0x000fe200000000ff */
[----:B------:R-:W-:Y:S01]  /*8020*/  FADD.FTZ R22, R43, R28 ;  /* 0x0000001c2b167221 */ /* 0x000fe20000010000 */
[----:B------:R-:W-:-:S04]  /*8030*/  @!P0 F2FP.F16.F32.PACK_AB R36, RZ, R37 ;  /* 0x00000025ff24823e */ /* 0x000fc800000000ff */
[----:B------:R-:W-:Y:S02]  /*8040*/  MOV R35, R22 ;  /* 0x0000001600237202 */ /* 0x000fe40000000f00 */
[----:B------:R-:W-:-:S07]  /*8050*/  MOV R28, R38 ;  /* 0x00000026001c7202 */ /* 0x000fce0000000f00 */
[----:B------:R-:W-:Y:S05]  /*8060*/  WARPSYNC.COLLECTIVE R30, `(.L_x_1868) ;  /* 0x000000001e087348 */ /* 0x000fea0003c00000 */
[----:B------:R0:W1:Y:S02]  /*8070*/  SHFL.BFLY P2, R38, R35, R32, R33 ;  /* 0x0c00002023267389 */ /* 0x0000640000040021 */
[----:B01----:R-:W-:Y:S01]  /*8080*/  ENDCOLLECTIVE ;  /* 0x000000000000791b */ /* 0x003fe20003800000 */
.L_x_1868:
[----:B------:R-:W-:Y:S01]  /*8090*/  FADD.FTZ R28, R23, R28 ;  /* 0x0000001c171c7221 */ /* 0x000fe20000010000 */
[----:B------:R-:W-:-:S04]  /*80a0*/  @!P0 F2FP.F16.F32.PACK_AB R23, RZ, R24 ;  /* 0x00000018ff17823e */ /* 0x000fc800000000ff */
[----:B------:R-:W-:Y:S01]  /*80b0*/  @!P0 F2FP.F16.F32.PACK_AB R24, RZ, R28 ;  /* 0x0000001cff18823e */ /* 0x000fe200000000ff */
[----:B------:R-:W-:Y:S01]  /*80c0*/  HFMA2.MMA R32, -RZ, RZ, 0, 4.76837158203125e-07 ;  /* 0x00000008ff207435 */ /* 0x000fe200000001ff */
[----:B------:R-:W-:Y:S02]  /*80d0*/  MOV R35, R18 ;  /* 0x0000001200237202 */ /* 0x000fe40000000f00 */
[----:B------:R-:W-:-:S08]  /*80e0*/  MOV R31, R38 ;  /* 0x00000026001f7202 */ /* 0x000fd00000000f00 */
[----:B------:R-:W-:Y:S05]  /*80f0*/  WARPSYNC.COLLECTIVE R30, `(.L_x_1869) ;  /* 0x000000001e087348 */ /* 0x000fea0003c00000 */
[----:B------:R0:W1:Y:S02]  /*8100*/  SHFL.BFLY P2, R38, R35, R32, R33 ;  /* 0x0c00002023267389 */ /* 0x0000640000040021 */
[----:B01----:R-:W-:Y:S01]  /*8110*/  ENDCOLLECTIVE ;  /* 0x000000000000791b */ /* 0x003fe20003800000 */
.L_x_1869:
[----:B------:R-:W-:Y:S01]  /*8120*/  FADD.FTZ R31, R22, R31 ;  /* 0x0000001f161f7221 */ /* 0x000fe20000010000 */
[----:B------:R-:W-:-:S04]  /*8130*/  @!P0 F2FP.F16.F32.PACK_AB R22, RZ, R25 ;  /* 0x00000019ff16823e */ /* 0x000fc800000000ff */
[----:B------:R-:W-:Y:S02]  /*8140*/  PRMT R26, R22, 0x7610, R26 ;  /* 0x00007610161a7816 */ /* 0x000fe4000000001a */
[----:B------:R-:W-:Y:S02]  /*8150*/  @!P0 F2FP.F16.F32.PACK_AB R25, RZ, R31 ;  /* 0x0000001fff19823e */ /* 0x000fe400000000ff */
[----:B------:R-:W-:Y:S02]  /*8160*/  MOV R35, R19 ;  /* 0x0000001300237202 */ /* 0x000fe40000000f00 */
[----:B------:R-:W-:-:S07]  /*8170*/  MOV R21, R38 ;  /* 0x0000002600157202 */ /* 0x000fce0000000f00 */
[----:B------:R-:W-:Y:S05]  /*8180*/  WARPSYNC.COLLECTIVE R30, `(.L_x_1870) ;  /* 0x000000001e087348 */ /* 0x000fea0003c00000 */
[----:B------:R0:W1:Y:S02]  /*8190*/  SHFL.BFLY P2, R38, R35, R32, R33 ;  /* 0x0c00002023267389 */ /* 0x0000640000040021 */
[----:B01----:R-:W-:Y:S01]  /*81a0*/  ENDCOLLECTIVE ;  /* 0x000000000000791b */ /* 0x003fe20003800000 */
.L_x_1870:
[----:B------:R-:W-:Y:S01]  /*81b0*/  FADD.FTZ R21, R21, R18 ;  /* 0x0000001215157221 */ /* 0x000fe20000010000 */
[----:B------:R-:W-:-:S04]  /*81c0*/  HFMA2.MMA R32, -RZ, RZ, 0, 2.384185791015625e-07 ;  /* 0x00000004ff207435 */ /* 0x000fc800000001ff */
[----:B------:R-:W-:Y:S02]  /*81d0*/  MOV R35, R21 ;  /* 0x0000001500237202 */ /* 0x000fe40000000f00 */
[----:B------:R-:W-:-:S07]  /*81e0*/  MOV R20, R38 ;  /* 0x0000002600147202 */ /* 0x000fce0000000f00 */
[----:B------:R-:W-:Y:S05]  /*81f0*/  WARPSYNC.COLLECTIVE R30, `(.L_x_1871) ;  /* 0x000000001e087348 */ /* 0x000fea0003c00000 */
[----:B------:R0:W1:Y:S02]  /*8200*/  SHFL.BFLY P2, R38, R35, R32, R33 ;  /* 0x0c00002023267389 */ /* 0x0000640000040021 */
[----:B01----:R-:W-:Y:S01]  /*8210*/  ENDCOLLECTIVE ;  /* 0x000000000000791b */ /* 0x003fe20003800000 */
.L_x_1871:
[----:B------:R-:W-:-:S05]  /*8220*/  FADD.FTZ R40, R20, R19 ;  /* 0x0000001314287221 */ /* 0x000fca0000010000 */
[----:B------:R-:W-:Y:S02]  /*8230*/  MOV R35, R40 ;  /* 0x0000002800237202 */ /* 0x000fe40000000f00 */
[----:B------:R-:W-:-:S07]  /*8240*/  MOV R18, R38 ;  /* 0x0000002600127202 */ /* 0x000fce0000000f00 */
[----:B------:R-:W-:Y:S05]  /*8250*/  WARPSYNC.COLLECTIVE R30, `(.L_x_1872) ;  /* 0x000000001e087348 */ /* 0x000fea0003c00000 */
[----:B------:R0:W1:Y:S02]  /*8260*/  SHFL.BFLY P2, R38, R35, R32, R33 ;  /* 0x0c00002023267389 */ /* 0x0000640000040021 */
[----:B01----:R-:W-:Y:S01]  /*8270*/  ENDCOLLECTIVE ;  /* 0x000000000000791b */ /* 0x003fe20003800000 */
.L_x_1872:
        /* <DEDUP_REMOVED lines=9> */
.L_x_1873:
        /* <DEDUP_REMOVED lines=12> */
.L_x_1874:
        /* <DEDUP_REMOVED lines=9> */
.L_x_1875:
[----:B------:R-:W-:-:S05]  /*8460*/  FADD.FTZ R40, R41, R40 ;  /* 0x0000002829287221 */ /* 0x000fca0000010000 */
[----:B------:R-:W-:Y:S02]  /*8470*/  MOV R35, R40 ;  /* 0x0000002800237202 */ /* 0x000fe40000000f00 */
[----:B------:R-:W-:-:S07]  /*8480*/  MOV R27, R38 ;  /* 0x00000026001b7202 */ /* 0x000fce0000000f00 */
[----:B------:R-:W-:Y:S05]  /*8490*/  WARPSYNC.COLLECTIVE R30, `(.L_x_1876) ;  /* 0x000000001e087348 */ /* 0x000fea0003c00000 */
[----:B------:R0:W1:Y:S02]  /*84a0*/  SHFL.BFLY P2, R38, R35, R32, R33 ;  /* 0x0c00002023267389 */ /* 0x0000640000040021 */
[----:B01----:R-:W-:Y:S01]  /*84b0*/  ENDCOLLECTIVE ;  /* 0x000000000000791b */ /* 0x003fe20003800000 */
.L_x_1876:
[----:B------:R-:W-:Y:S01]  /*84c0*/  FADD.FTZ R22, R42, R27 ;  /* 0x0000001b2a167221 */ /* 0x000fe20000010000 */
[----:B------:R-:W-:Y:S06]  /*84d0*/  BRA `(.L_x_1877) ;  /* 0xffffffe400247947 */ /* 0x000fec000383ffff */
.L_x_1878:
        /* <DEDUP_REMOVED lines=10> */
.L_x_2784:


//--------------------- .text._ZN13group_norm_v218gn_bwd_cuda_kernelI6__halfLi320ELi3ELi32ELi10ELi4096ELb0ELb1ELi32ELi320ELi320ELi4ELb1ELi3ELb0ELb0ELNS_15WgradSyncMethodE3ENS_16CompileConditionILi900EEEEEvPT_S6_S6_PKS5_S8_S8_S8_PKfflPfPj --------------------------
	.section	.text._ZN13group_norm_v218gn_bwd_cuda_kernelI6__halfLi320ELi3ELi32ELi10ELi4096ELb0ELb1ELi32ELi320ELi320ELi4ELb1ELi3ELb0ELb0ELNS_15WgradSyncMethodE3ENS_16CompileConditionILi900EEEEEvPT_S6_S6_PKS5_S8_S8_S8_PKfflPfPj,"ax",@progbits
	.align	128
        .global         _ZN13group_norm_v218gn_bwd_cuda_kernelI6__halfLi320ELi3ELi32ELi10ELi4096ELb0ELb1ELi32ELi320ELi320ELi4ELb1ELi3ELb0ELb0ELNS_15WgradSyncMethodE3ENS_16CompileConditionILi900EEEEEvPT_S6_S6_PKS5_S8_S8_S8_PKfflPfPj
        .type           _ZN13group_norm_v218gn_bwd_cuda_kernelI6__halfLi320ELi3ELi32ELi10ELi4096ELb0ELb1ELi32ELi320ELi320ELi4ELb1ELi3ELb0ELb0ELNS_15WgradSyncMethodE3ENS_16CompileConditionILi900EEEEEvPT_S6_S6_PKS5_S8_S8_S8_PKfflPfPj,@function
        .size           _ZN13group_norm_v218gn_bwd_cuda_kernelI6__halfLi320ELi3ELi32ELi10ELi4096ELb0ELb1ELi32ELi320ELi320ELi4ELb1ELi3ELb0ELb0ELNS_15WgradSyncMethodE3ENS_16CompileConditionILi900EEEEEvPT_S6_S6_PKS5_S8_S8_S8_PKfflPfPj,(.L_x_2785 - _ZN13group_norm_v218gn_bwd_cuda_kernelI6__halfLi320ELi3ELi32ELi10ELi4096ELb0ELb1ELi32ELi320ELi320ELi4ELb1ELi3ELb0ELb0ELNS_15WgradSyncMethodE3ENS_16CompileConditionILi900EEEEEvPT_S6_S6_PKS5_S8_S8_S8_PKfflPfPj)
        .other          _ZN13group_norm_v218gn_bwd_cuda_kernelI6__halfLi320ELi3ELi32ELi10ELi4096ELb0ELb1ELi32ELi320ELi320ELi4ELb1ELi3ELb0ELb0ELNS_15WgradSyncMethodE3ENS_16CompileConditionILi900EEEEEvPT_S6_S6_PKS5_S8_S8_S8_PKfflPfPj,@"STO_CUDA_ENTRY STV_DEFAULT"
_ZN13group_norm_v218gn_bwd_cuda_kernelI6__halfLi320ELi3ELi32ELi10ELi4096ELb0ELb1ELi32ELi320ELi320ELi4ELb1ELi3ELb0ELb0ELNS_15WgradSyncMethodE3ENS_16CompileConditionILi900EEEEEvPT_S6_S6_PKS5_S8_S8_S8_PKfflPfPj:
.text._ZN13group_norm_v218gn_bwd_cuda_kernelI6__halfLi320ELi3ELi32ELi10ELi4096ELb0ELb1ELi32ELi320ELi320ELi4ELb1ELi3ELb0ELb0ELNS_15WgradSyncMethodE3ENS_16CompileConditionILi900EEEEEvPT_S6_S6_PKS5_S8_S8_S8_PKfflPfPj:
        /* <DEDUP_REMOVED lines=29> */
.L_x_1881:
[----:B------:R-:W2:Y:S04]  /*01d0*/  LD.E.STRONG.GPU R0, desc[UR10][R2.64] ;  /* 0x0000000a02007980 */ /* 0x000ea8000c10f900 */
[----:B--2---:R-:W-:Y:S01]  /*01e0*/  CCTL.IVALL ;  /* 0x00000000ff00798f */ /* 0x004fe20002000000 */
[----:B------:R-:W-:Y:S05]  /*01f0*/  YIELD ;  /* 0x0000000000007946 */ /* 0x000fea0003800000 */
[----:B-----5:R-:W-:-:S04]  /*0200*/  LOP3.LUT R0, R0, R5, RZ, 0x3c, !PT ;  /* 0x0000000500007212 */ /* 0x020fc800078e3cff */
[----:B------:R-:W-:-:S13]  /*0210*/  ISETP.GT.AND P0, PT, R0, -0x1, PT ;  /* 0xffffffff0000780c */ /* 0x000fda0003f04270 */
[----:B------:R-:W-:Y:S05]  /*0220*/  @P0 BRA `(.L_x_1881) ;  /* 0xfffffffc00e80947 */ /* 0x000fea000383ffff */
.L_x_1880:
[----:B------:R-:W-:Y:S05]  /*0230*/  WARPSYNC.ALL ;  /* 0x0000000000007948 */ /* 0x000fea0003800000 */
[----:B------:R-:W-:Y:S06]  /*0240*/  BAR.SYNC.DEFER_BLOCKING 0x0 ;  /* 0x0000000000007b1d */ /* 0x000fec0000010000 */
[----:B------:R-:W-:Y:S05]  /*0250*/  BRA `(.L_x_1882) ;  /* 0x0000004400a87947 */ /* 0x000fea0003800000 */
.L_x_1879:
        /* <DEDUP_REMOVED lines=55> */
.L_x_1898:
        /* <DEDUP_REMOVED lines=567> */
.L_x_1883:
        /* <DEDUP_REMOVED lines=61> */
.L_x_1885:
[----:B------:R-:W-:Y:S05]  /*2d10*/  BSYNC B0 ;  /* 0x0000000000007941 */ /* 0x000fea0003800000 */
.L_x_1884:
        /* <DEDUP_REMOVED lines=23> */
.L_x_1887:
[----:B------:R-:W-:Y:S05]  /*2e90*/  BSYNC B0 ;  /* 0x0000000000007941 */ /* 0x000fea0003800000 */
.L_x_1886:
        /* <DEDUP_REMOVED lines=17> */
.L_x_1890:
[----:B------:R-:W2:Y:S04]  /*2fb0*/  LD.E.STRONG.GPU R33, desc[UR10][R30.64] ;  /* 0x0000000a1e217980 */ /* 0x000ea8000c10f900 */
[----:B--2---:R-:W-:Y:S01]  /*2fc0*/  CCTL.IVALL ;  /* 0x00000000ff00798f */ /* 0x004fe20002000000 */
[----:B------:R-:W-:Y:S05]  /*2fd0*/  YIELD ;  /* 0x0000000000007946 */ /* 0x000fea0003800000 */
[----:B-----5:R-:W-:-:S04]  /*2fe0*/  LOP3.LUT R33, R33, R32, RZ, 0x3c, !PT ;  /* 0x0000002021217212 */ /* 0x020fc800078e3cff */
[----:B------:R-:W-:-:S13]  /*2ff0*/  ISETP.GT.AND P1, PT, R33, -0x1, PT ;  /* 0xffffffff2100780c */ /* 0x000fda0003f24270 */
[----:B------:R-:W-:Y:S05]  /*3000*/  @P1 BRA `(.L_x_1890) ;  /* 0xfffffffc00e81947 */ /* 0x000fea000383ffff */
.L_x_1889:
[----:B------:R-:W-:Y:S05]  /*3010*/  WARPSYNC.ALL ;  /* 0x0000000000007948 */ /* 0x000fea0003800000 */
[----:B------:R-:W-:Y:S06]  /*3020*/  BAR.SYNC.DEFER_BLOCKING 0x0 ;  /* 0x0000000000007b1d */ /* 0x000fec0000010000 */
[----:B------:R-:W-:Y:S05]  /*3030*/  BRA `(.L_x_1891) ;  /* 0x0000000000647947 */ /* 0x000fea0003800000 */
.L_x_1888:
        /* <DEDUP_REMOVED lines=17> */
.L_x_1893:
[----:B------:R-:W2:Y:S04]  /*3150*/  LD.E.STRONG.GPU R33, desc[UR10][R30.64] ;  /* 0x0000000a1e217980 */ /* 0x000ea8000c10f900 */
[----:B--2---:R-:W-:Y:S01]  /*3160*/  CCTL.IVALL ;  /* 0x00000000ff00798f */ /* 0x004fe20002000000 */
[----:B------:R-:W-:Y:S05]  /*3170*/  YIELD ;  /* 0x0000000000007946 */ /* 0x000fea0003800000 */
[----:B-----5:R-:W-:-:S04]  /*3180*/  LOP3.LUT R33, R33, R32, RZ, 0x3c, !PT ;  /* 0x0000002021217212 */ /* 0x020fc800078e3cff */
[----:B------:R-:W-:-:S13]  /*3190*/  ISETP.GT.AND P1, PT, R33, -0x1, PT ;  /* 0xffffffff2100780c */ /* 0x000fda0003f24270 */
[----:B------:R-:W-:Y:S05]  /*31a0*/  @P1 BRA `(.L_x_1893) ;  /* 0xfffffffc00e81947 */ /* 0x000fea000383ffff */
.L_x_1892:
[----:B------:R-:W-:Y:S05]  /*31b0*/  WARPSYNC.ALL ;  /* 0x0000000000007948 */ /* 0x000fea0003800000 */
[----:B------:R-:W-:Y:S06]  /*31c0*/  BAR.SYNC.DEFER_BLOCKING 0x0 ;  /* 0x0000000000007b1d */ /* 0x000fec0000010000 */
.L_x_1891:
        /* <DEDUP_REMOVED lines=96> */
.L_x_1895:
[----:B------:R-:W-:Y:S05]  /*37d0*/  BSYNC B0 ;  /* 0x0000000000007941 */ /* 0x000fea0003800000 */
.L_x_1894:
        /* <DEDUP_REMOVED lines=24> */
.L_x_1897:
[----:B------:R-:W-:Y:S05]  /*3960*/  BSYNC B0 ;  /* 0x0000000000007941 */ /* 0x000fea0003800000 */
.L_x_1896:
        /* <DEDUP_REMOVED lines=249> */
.L_x_1882:
        /* <DEDUP_REMOVED lines=74> */
.L_x_1915:
        /* <DEDUP_REMOVED lines=42> */
.L_x_1902:
[----:B------:R-:W-:Y:S05]  /*5040*/  BSYNC B1 ;  /* 0x0000000000017941 */ /* 0x000fea0003800000 */
.L_x_1901:
        /* <DEDUP_REMOVED lines=20> */
.L_x_1905:
        /* <DEDUP_REMOVED lines=55> */
.L_x_1904:
[----:B------:R-:W-:Y:S05]  /*5500*/  BSYNC B1 ;  /* 0x0000000000017941 */ /* 0x000fea0003800000 */
.L_x_1903:
        /* <DEDUP_REMOVED lines=35> */
.L_x_1907:
[----:B------:R-:W-:Y:S05]  /*5740*/  BSYNC B1 ;  /* 0x0000000000017941 */ /* 0x000fea0003800000 */
.L_x_1906:
        /* <DEDUP_REMOVED lines=15> */
.L_x_1900:
[----:B------:R-:W-:Y:S05]  /*5840*/  BSYNC B0 ;  /* 0x0000000000007941 */ /* 0x000fea0003800000 */
.L_x_1899:
        /* <DEDUP_REMOVED lines=38> */
.L_x_1924:
        /* <DEDUP_REMOVED lines=42> */
.L_x_1934:
        /* <DEDUP_REMOVED lines=36> */
.L_x_1944:
[----:B0-----:R-:W-:Y:S01]  /*5f90*/  FADD.FTZ R23, R22, R38 ;  /* 0x0000002616177221 */ /* 0x001fe20000010000 */
[----:B------:R-:W-:Y:S02]  /*5fa0*/  @!P1 F2FP.F16.F32.PACK_AB R22, RZ, R28 ;  /* 0x0000001cff16923e */ /* 0x000fe400000000ff */
[----:B------:R-:W-:Y:S02]  /*5fb0*/  MOV R29, R55 ;  /* 0x00000037001d7202 */ /* 0x000fe40000000f00 */
[----:B------:R-:W-:Y:S01]  /*5fc0*/  @!P1 F2FP.F16.F32.PACK_AB R23, RZ, R23 ;  /* 0x00000017ff17923e */ /* 0x000fe200000000ff */
[----:B------:R4:W-:Y:S04]  /*5fd0*/  @!P1 STG.E.U16 desc[UR10][R18.64+0x50], R22 ;  /* 0x0000501612009986 */ /* 0x0009e8000c10150a */
[----:B------:R4:W-:Y:S02]  /*5fe0*/  @!P1 STG.E.U16 desc[UR10][R20.64+0x50], R23 ;  /* 0x0000501714009986 */ /* 0x0009e4000c10150a */
.L_x_1910:
[----:B------:R-:W-:Y:S05]  /*5ff0*/  BSYNC B0 ;  /* 0x0000000000007941 */ /* 0x000fea0003800000 */
.L_x_1909:
        /* <DEDUP_REMOVED lines=151> */
.L_x_1978:
[----:B--2---:R-:W-:Y:S01]  /*6970*/  FADD.FTZ R23, R40, R38 ;  /* 0x0000002628177221 */ /* 0x004fe20000010000 */
[----:B------:R-:W-:-:S04]  /*6980*/  @!P0 F2FP.F16.F32.PACK_AB R22, RZ, R22 ;  /* 0x00000016ff16823e */ /* 0x000fc800000000ff */
[----:B------:R-:W-:Y:S01]  /*6990*/  @!P0 F2FP.F16.F32.PACK_AB R23, RZ, R23 ;  /* 0x00000017ff17823e */ /* 0x000fe200000000ff */
[----:B------:R0:W-:Y:S04]  /*69a0*/  @!P0 STG.E.U16 desc[UR10][R18.64+0x78], R22 ;  /* 0x0000781612008986 */ /* 0x0001e8000c10150a */
[----:B------:R0:W-:Y:S02]  /*69b0*/  @!P0 STG.E.U16 desc[UR10][R20.64+0x78], R23 ;  /* 0x0000781714008986 */ /* 0x0001e4000c10150a */
.L_x_1908:
[----:B------:R-:W-:Y:S05]  /*69c0*/  WARPSYNC.ALL ;  /* 0x0000000000007948 */ /* 0x000fea0003800000 */
[----:B------:R-:W-:Y:S01]  /*69d0*/  BAR.SYNC.DEFER_BLOCKING 0x0 ;  /* 0x0000000000007b1d */ /* 0x000fe20000010000 */
[C---:B------:R-:W-:Y:S02]  /*69e0*/  ISETP.GE.AND P0, PT, R8.reuse, -0x2ec0, PT ;  /* 0xffffd1400800780c */ /* 0x040fe40003f06270 */
[----:B------:R-:W-:-:S11]  /*69f0*/  IADD3 R8, R8, 0x3000, RZ ;  /* 0x0000300008087810 */ /* 0x000fd60007ffe0ff */
[----:B------:R-:W-:Y:S05]  /*6a00*/  @!P0 BRA `(.L_x_1915) ;  /* 0xffffffe000e48947 */ /* 0x000fea000383ffff */
[----:B------:R-:W-:Y:S05]  /*6a10*/  EXIT ;  /* 0x000000000000794d */ /* 0x000fea0003800000 */
.L_x_1911:
[----:B------:R-:W-:Y:S01]  /*6a20*/  HFMA2.MMA R32, -RZ, RZ, 0, 4.76837158203125e-07 ;  /* 0x00000008ff207435 */ /* 0x000fe200000001ff */
[----:B--2---:R-:W-:Y:S02]  /*6a30*/  MOV R35, R18 ;  /* 0x0000001200237202 */ /* 0x004fe40000000f00 */
[----:B------:R-:W-:Y:S02]  /*6a40*/  MOV R33, 0x101f ;  /* 0x0000101f00217802 */ /* 0x000fe40000000f00 */
[----:B------:R-:W-:-:S07]  /*6a50*/  MOV R30, 0xffff ;  /* 0x0000ffff001e7802 */ /* 0x000fce0000000f00 */
[----:B01-3-5:R-:W-:Y:S05]  /*6a60*/  WARPSYNC.COLLECTIVE R30, `(.L_x_1916) ;  /* 0x000000001e087348 */ /* 0x02bfea0003c00000 */
[----:B------:R2:W4:Y:S02]  /*6a70*/  SHFL.BFLY P2, R38, R35, R32, R33 ;  /* 0x0c00002023267389 */ /* 0x0005240000040021 */
[----:B012345:R-:W-:Y:S01]  /*6a80*/  ENDCOLLECTIVE ;  /* 0x000000000000791b */ /* 0x03ffe20003800000 */
.L_x_1916:
[----:B------:R-:W-:Y:S02]  /*6a90*/  MOV R35, R19 ;  /* 0x0000001300237202 */ /* 0x000fe40000000f00 */
[----:B------:R-:W-:-:S07]  /*6aa0*/  MOV R21, R38 ;  /* 0x0000002600157202 */ /* 0x000fce0000000f00 */
[----:B------:R-:W-:Y:S05]  /*6ab0*/  WARPSYNC.COLLECTIVE R30, `(.L_x_1917) ;  /* 0x000000001e087348 */ /* 0x000fea0003c00000 */
[----:B------:R0:W1:Y:S02]  /*6ac0*/  SHFL.BFLY P2, R38, R35, R32, R33 ;  /* 0x0c00002023267389 */ /* 0x0000640000040021 */
[----:B01----:R-:W-:Y:S01]  /*6ad0*/  ENDCOLLECTIVE ;  /* 0x000000000000791b */ /* 0x003fe20003800000 */
.L_x_1917:
[----:B------:R-:W-:Y:S01]  /*6ae0*/  FADD.FTZ R21, R21, R18 ;  /* 0x0000001215157221 */ /* 0x000fe20000010000 */
[----:B------:R-:W-:-:S04]  /*6af0*/  HFMA2.MMA R32, -RZ, RZ, 0, 2.384185791015625e-07 ;  /* 0x00000004ff207435 */ /* 0x000fc800000001ff */
[----:B------:R-:W-:Y:S02]  /*6b00*/  MOV R35, R21 ;  /* 0x0000001500237202 */ /* 0x000fe40000000f00 */
[----:B------:R-:W-:-:S07]  /*6b10*/  MOV R20, R38 ;  /* 0x0000002600147202 */ /* 0x000fce0000000f00 */
[----:B------:R-:W-:Y:S05]  /*6b20*/  WARPSYNC.COLLECTIVE R30, `(.L_x_1918) ;  /* 0x000000001e087348 */ /* 0x000fea0003c00000 */
[----:B------:R0:W1:Y:S02]  /*6b30*/  SHFL.BFLY P2, R38, R35, R32, R33 ;  /* 0x0c00002023267389 */ /* 0x0000640000040021 */
[----:B01----:R-:W-:Y:S01]  /*6b40*/  ENDCOLLECTIVE ;  /* 0x000000000000791b */ /* 0x003fe20003800000 */
.L_x_1918:
[----:B------:R-:W-:-:S05]  /*6b50*/  FADD.FTZ R20, R20, R19 ;  /* 0x0000001314147221 */ /* 0x000fca0000010000 */
[----:B------:R-:W-:Y:S02]  /*6b60*/  MOV R35, R20 ;  /* 0x0000001400237202 */ /* 0x000fe40000000f00 */
[----:B------:R-:W-:-:S07]  /*6b70*/  MOV R22, R38 ;  /* 0x0000002600167202 */ /* 0x000fce0000000f00 */
[----:B------:R-:W-:Y:S05]  /*6b80*/  WARPSYNC.COLLECTIVE R30, `(.L_x_1919) ;  /* 0x000000001e087348 */ /* 0x000fea0003c00000 */
[----:B------:R0:W1:Y:S02]  /*6b90*/  SHFL.BFLY P2, R38, R35, R32, R33 ;  /* 0x0c00002023267389 */ /* 0x0000640000040021 */
[----:B01----:R-:W-:Y:S01]  /*6ba0*/  ENDCOLLECTIVE ;  /* 0x000000000000791b */ /* 0x003fe20003800000 */
.L_x_1919:
[----:B------:R-:W-:Y:S01]  /*6bb0*/  FADD.FTZ R22, R21, R22 ;  /* 0x0000001615167221 */ /* 0x000fe20000010000 */
[----:B------:R-:W-:-:S04]  /*6bc0*/  HFMA2.MMA R32, -RZ, RZ, 0, 1.1920928955078125e-07 ;  /* 0x00000002ff207435 */ /* 0x000fc800000001ff */
[----:B------:R-:W-:Y:S02]  /*6bd0*/  MOV R35, R22 ;  /* 0x0000001600237202 */ /* 0x000fe40000000f00 */
[----:B------:R-:W-:-:S07]  /*6be0*/  MOV R23, R38 ;  /* 0x0000002600177202 */ /* 0x000fce0000000f00 */
[----:B------:R-:W-:Y:S05]  /*6bf0*/  WARPSYNC.COLLECTIVE R30, `(.L_x_1920) ;  /* 0x000000001e087348 */ /* 0x000fea0003c00000 */
[----:B------:R0:W1:Y:S02]  /*6c00*/  SHFL.BFLY P2, R38, R35, R32, R33 ;  /* 0x0c00002023267389 */ /* 0x0000640000040021 */
[----:B01----:R-:W-:Y:S01]  /*6c10*/  ENDCOLLECTIVE ;  /* 0x000000000000791b */ /* 0x003fe20003800000 */
.L_x_1920:
[----:B------:R-:W-:-:S05]  /*6c20*/  FADD.FTZ R23, R20, R23 ;  /* 0x0000001714177221 */ /* 0x000fca0000010000 */
[----:B------:R-:W-:Y:S02]  /*6c30*/  MOV R35, R23 ;  /* 0x0000001700237202 */ /* 0x000fe40000000f00 */
[----:B------:R-:W-:-:S07]  /*6c40*/  MOV R25, R38 ;  /* 0x0000002600197202 */ /* 0x000fce0000000f00 */
[----:B------:R-:W-:Y:S05]  /*6c50*/  WARPSYNC.COLLECTIVE R30, `(.L_x_1921) ;  /* 0x000000001e087348 */ /* 0x000fea0003c00000 */
[----:B------:R0:W1:Y:S02]  /*6c60*/  SHFL.BFLY P2, R38, R35, R32, R33 ;  /* 0x0c00002023267389 */ /* 0x0000640000040021 */
[----:B01----:R-:W-:Y:S01]  /*6c70*/  ENDCOLLECTIVE ;  /* 0x000000000000791b */ /* 0x003fe20003800000 */
.L_x_1921:
[----:B------:R-:W-:Y:S01]  /*6c80*/  FADD.FTZ R25, R22, R25 ;  /* 0x0000001916197221 */ /* 0x000fe20000010000 */
[----:B------:R-:W-:-:S04]  /*6c90*/  HFMA2.MMA R32, -RZ, RZ, 0, 5.9604644775390625e-08 ;  /* 0x00000001ff207435 */ /* 0x000fc800000001ff */
[----:B------:R-:W-:Y:S02]  /*6ca0*/  MOV R35, R25 ;  /* 0x0000001900237202 */ /* 0x000fe40000000f00 */
[----:B------:R-:W-:-:S07]  /*6cb0*/  MOV R18, R38 ;  /* 0x0000002600127202 */ /* 0x000fce0000000f00 */
[----:B------:R-:W-:Y:S05]  /*6cc0*/  WARPSYNC.COLLECTIVE R30, `(.L_x_1922) ;  /* 0x000000001e087348 */ /* 0x000fea0003c00000 */
[----:B------:R0:W1:Y:S02]  /*6cd0*/  SHFL.BFLY P2, R38, R35, R32, R33 ;  /* 0x0c00002023267389 */ /* 0x0000640000040021 */
[----:B01----:R-:W-:Y:S01]  /*6ce0*/  ENDCOLLECTIVE ;  /* 0x000000000000791b */ /* 0x003fe20003800000 */
.L_x_1922:
[----:B------:R-:W-:-:S05]  /*6cf0*/  FADD.FTZ R24, R23, R18 ;  /* 0x0000001217187221 */ /* 0x000fca0000010000 */
[----:B------:R-:W-:Y:S02]  /*6d00*/  MOV R35, R24 ;  /* 0x0000001800237202 */ /* 0x000fe40000000f00 */
[----:B------:R-:W-:-:S07]  /*6d10*/  MOV R26, R38 ;  /* 0x00000026001a7202 */ /* 0x000fce0000000f00 */
[----:B------:R-:W-:Y:S05]  /*6d20*/  WARPSYNC.COLLECTIVE R30, `(.L_x_1923) ;  /* 0x000000001e087348 */ /* 0x000fea0003c00000 */
[----:B------:R0:W1:Y:S02]  /*6d30*/  SHFL.BFLY P2, R38, R35, R32, R33 ;  /* 0x0c00002023267389 */ /* 0x0000640000040021 */
[----:B01----:R-:W-:Y:S01]  /*6d40*/  ENDCOLLECTIVE ;  /* 0x000000000000791b */ /* 0x003fe20003800000 */
.L_x_1923:
[----:B------:R-:W-:Y:S01]  /*6d50*/  FADD.FTZ R26, R25, R26 ;  /* 0x0000001a191a7221 */ /* 0x000fe20000010000 */
[----:B------:R-:W-:Y:S06]  /*6d60*/  BRA `(.L_x_1924) ;  /* 0xffffffec00507947 */ /* 0x000fec000383ffff */
.L_x_1912:
        /* <DEDUP_REMOVED lines=8> */
.L_x_1926:
[----:B------:R-:W-:Y:S05]  /*6df0*/  BSYNC B1 ;  /* 0x0000000000017941 */ /* 0x000fea0003800000 */
.L_x_1925:
        /* <DEDUP_REMOVED lines=8> */
.L_x_1927:
[----:B------:R-:W-:Y:S01]  /*6e80*/  FADD.FTZ R25, R25, R22 ;  /* 0x0000001619197221 */ /* 0x000fe20000010000 */
[----:B------:R-:W-:-:S04]  /*6e90*/  HFMA2.MMA R32, -RZ, RZ, 0, 2.384185791015625e-07 ;  /* 0x00000004ff207435 */ /* 0x000fc800000001ff */
[----:B------:R-:W-:Y:S02]  /*6ea0*/  MOV R35, R25 ;  /* 0x0000001900237202 */ /* 0x000fe40000000f00 */
[----:B------:R-:W-:-:S07]  /*6eb0*/  MOV R24, R38 ;  /* 0x0000002600187202 */ /* 0x000fce0000000f00 */
[----:B------:R-:W-:Y:S05]  /*6ec0*/  WARPSYNC.COLLECTIVE R30, `(.L_x_1928) ;  /* 0x000000001e087348 */ /* 0x000fea0003c00000 */
[----:B------:R0:W1:Y:S02]  /*6ed0*/  SHFL.BFLY P2, R38, R35, R32, R33 ;  /* 0x0c00002023267389 */ /* 0x0000640000040021 */
[----:B01----:R-:W-:Y:S01]  /*6ee0*/  ENDCOLLECTIVE ;  /* 0x000000000000791b */ /* 0x003fe20003800000 */
.L_x_1928:
[----:B------:R-:W-:-:S05]  /*6ef0*/  FADD.FTZ R24, R24, R23 ;  /* 0x0000001718187221 */ /* 0x000fca0000010000 */
[----:B------:R-:W-:Y:S02]  /*6f00*/  MOV R35, R24 ;  /* 0x0000001800237202 */ /* 0x000fe40000000f00 */
[----:B------:R-:W-:-:S07]  /*6f10*/  MOV R26, R38 ;  /* 0x00000026001a7202 */ /* 0x000fce0000000f00 */
[----:B------:R-:W-:Y:S05]  /*6f20*/  WARPSYNC.COLLECTIVE R30, `(.L_x_1929) ;  /* 0x000000001e087348 */ /* 0x000fea0003c00000 */
[----:B------:R0:W1:Y:S02]  /*6f30*/  SHFL.BFLY P2, R38, R35, R32, R33 ;  /* 0x0c00002023267389 */ /* 0x0000640000040021 */
[----:B01----:R-:W-:Y:S01]  /*6f40*/  ENDCOLLECTIVE ;  /* 0x000000000000791b */ /* 0x003fe20003800000 */
.L_x_1929:
[----:B------:R-:W-:Y:S01]  /*6f50*/  FADD.FTZ R26, R25, R26 ;  /* 0x0000001a191a7221 */ /* 0x000fe20000010000 */
[----:B------:R-:W-:-:S04]  /*6f60*/  HFMA2.MMA R32, -RZ, RZ, 0, 1.1920928955078125e-07 ;  /* 0x00000002ff207435 */ /* 0x000fc800000001ff */
[----:B------:R-:W-:Y:S02]  /*6f70*/  MOV R35, R26 ;  /* 0x0000001a00237202 */ /* 0x000fe40000000f00 */
[----:B------:R-:W-:-:S07]  /*6f80*/  MOV R27, R38 ;  /* 0x00000026001b7202 */ /* 0x000fce0000000f00 */
[----:B------:R-:W-:Y:S05]  /*6f90*/  WARPSYNC.COLLECTIVE R30, `(.L_x_1930) ;  /* 0x000000001e087348 */ /* 0x000fea0003c00000 */
[----:B------:R0:W1:Y:S02]  /*6fa0*/  SHFL.BFLY P2, R38, R35, R32, R33 ;  /* 0x0c00002023267389 */ /* 0x0000640000040021 */
[----:B01----:R-:W-:Y:S01]  /*6fb0*/  ENDCOLLECTIVE ;  /* 0x000000000000791b */ /* 0x003fe20003800000 */
.L_x_1930:
[----:B------:R-:W-:-:S05]  /*6fc0*/  FADD.FTZ R27, R24, R27 ;  /* 0x0000001b181b7221 */ /* 0x000fca0000010000 */
[----:B------:R-:W-:Y:S02]  /*6fd0*/  MOV R35, R27 ;  /* 0x0000001b00237202 */ /* 0x000fe40000000f00 */
[----:B------:R-:W-:-:S07]  /*6fe0*/  MOV R29, R38 ;  /* 0x00000026001d7202 */ /* 0x000fce0000000f00 */
[----:B------:R-:W-:Y:S05]  /*6ff0*/  WARPSYNC.COLLECTIVE R30, `(.L_x_1931) ;  /* 0x000000001e087348 */ /* 0x000fea0003c00000 */
[----:B------:R0:W1:Y:S02]  /*7000*/  SHFL.BFLY P2, R38, R35, R32, R33 ;  /* 0x0c00002023267389 */ /* 0x0000640000040021 */
[----:B01----:R-:W-:Y:S01]  /*7010*/  ENDCOLLECTIVE ;  /* 0x000000000000791b */ /* 0x003fe20003800000 */
.L_x_1931:
[----:B------:R-:W-:Y:S01]  /*7020*/  FADD.FTZ R29, R26, R29 ;  /* 0x0000001d1a1d7221 */ /* 0x000fe20000010000 */
[----:B------:R-:W-:-:S04]  /*7030*/  HFMA2.MMA R32, -RZ, RZ, 0, 5.9604644775390625e-08 ;  /* 0x00000001ff207435 */ /* 0x000fc800000001ff */
[----:B------:R-:W-:Y:S02]  /*7040*/  MOV R35, R29 ;  /* 0x0000001d00237202 */ /* 0x000fe40000000f00 */
[----:B------:R-:W-:-:S07]  /*7050*/  MOV R22, R38 ;  /* 0x0000002600167202 */ /* 0x000fce0000000f00 */
[----:B------:R-:W-:Y:S05]  /*7060*/  WARPSYNC.COLLECTIVE R30, `(.L_x_1932) ;  /* 0x000000001e087348 */ /* 0x000fea0003c00000 */
[----:B------:R0:W1:Y:S02]  /*7070*/  SHFL.BFLY P2, R38, R35, R32, R33 ;  /* 0x0c00002023267389 */ /* 0x0000640000040021 */
[----:B01----:R-:W-:Y:S01]  /*7080*/  ENDCOLLECTIVE ;  /* 0x000000000000791b */ /* 0x003fe20003800000 */
.L_x_1932:
[----:B------:R-:W-:-:S05]  /*7090*/  FADD.FTZ R22, R27, R22 ;  /* 0x000000161b167221 */ /* 0x000fca0000010000 */
[----:B------:R-:W-:Y:S02]  /*70a0*/  MOV R35, R22 ;  /* 0x0000001600237202 */ /* 0x000fe40000000f00 */
[----:B------:R-:W-:-:S07]  /*70b0*/  MOV R28, R38 ;  /* 0x00000026001c7202 */ /* 0x000fce0000000f00 */
[----:B------:R-:W-:Y:S05]  /*70c0*/  WARPSYNC.COLLECTIVE R30, `(.L_x_1933) ;  /* 0x000000001e087348 */ /* 0x000fea0003c00000 */
[----:B------:R0:W1:Y:S02]  /*70d0*/  SHFL.BFLY P2, R38, R35, R32, R33 ;  /* 0x0c00002023267389 */ /* 0x0000640000040021 */
[----:B01----:R-:W-:Y:S01]  /*70e0*/  ENDCOLLECTIVE ;  /* 0x000000000000791b */ /* 0x003fe20003800000 */
.L_x_1933:
[----:B------:R-:W-:Y:S01]  /*70f0*/  FADD.FTZ R28, R29, R28 ;  /* 0x0000001c1d1c7221 */ /* 0x000fe20000010000 */
[----:B------:R-:W-:Y:S06]  /*7100*/  BRA `(.L_x_1934) ;  /* 0xffffffec00107947 */ /* 0x000fec000383ffff */
.L_x_1913:
        /* <DEDUP_REMOVED lines=8> */
.L_x_1936:
[----:B------:R-:W-:Y:S05]  /*7190*/  BSYNC B1 ;  /* 0x0000000000017941 */ /* 0x000fea0003800000 */
.L_x_1935:
        /* <DEDUP_REMOVED lines=8> */
.L_x_1937:
[----:B------:R-:W-:Y:S01]  /*7220*/  FADD.FTZ R25, R25, R22 ;  /* 0x0000001619197221 */ /* 0x000fe20000010000 */
[----:B------:R-:W-:-:S04]  /*7230*/  HFMA2.MMA R32, -RZ, RZ, 0, 2.384185791015625e-07 ;  /* 0x00000004ff207435 */ /* 0x000fc800000001ff */
[----:B------:R-:W-:Y:S02]  /*7240*/  MOV R35, R25 ;  /* 0x0000001900237202 */ /* 0x000fe40000000f00 */
[----:B------:R-:W-:-:S07]  /*7250*/  MOV R24, R38 ;  /* 0x0000002600187202 */ /* 0x000fce0000000f00 */
[----:B------:R-:W-:Y:S05]  /*7260*/  WARPSYNC.COLLECTIVE R30, `(.L_x_1938) ;  /* 0x000000001e087348 */ /* 0x000fea0003c00000 */
[----:B------:R0:W1:Y:S02]  /*7270*/  SHFL.BFLY P2, R38, R35, R32, R33 ;  /* 0x0c00002023267389 */ /* 0x0000640000040021 */
[----:B01----:R-:W-:Y:S01]  /*7280*/  ENDCOLLECTIVE ;  /* 0x000000000000791b */ /* 0x003fe20003800000 */
.L_x_1938:
[----:B------:R-:W-:-:S05]  /*7290*/  FADD.FTZ R24, R24, R23 ;  /* 0x0000001718187221 */ /* 0x000fca0000010000 */
[----:B------:R-:W-:Y:S02]  /*72a0*/  MOV R35, R24 ;  /* 0x0000001800237202 */ /* 0x000fe40000000f00 */
[----:B------:R-:W-:-:S07]  /*72b0*/  MOV R26, R38 ;  /* 0x00000026001a7202 */ /* 0x000fce0000000f00 */
[----:B------:R-:W-:Y:S05]  /*72c0*/  WARPSYNC.COLLECTIVE R30, `(.L_x_1939) ;  /* 0x000000001e087348 */ /* 0x000fea0003c00000 */
[----:B------:R0:W1:Y:S02]  /*72d0*/  SHFL.BFLY P2, R38, R35, R32, R33 ;  /* 0x0c00002023267389 */ /* 0x0000640000040021 */
[----:B01----:R-:W-:Y:S01]  /*72e0*/  ENDCOLLECTIVE ;  /* 0x000000000000791b */ /* 0x003fe20003800000 */
.L_x_1939:
[----:B------:R-:W-:Y:S01]  /*72f0*/  FADD.FTZ R26, R25, R26 ;  /* 0x0000001a191a7221 */ /* 0x000fe20000010000 */
[----:B------:R-:W-:-:S04]  /*7300*/  HFMA2.MMA R32, -RZ, RZ, 0, 1.1920928955078125e-07 ;  /* 0x00000002ff207435 */ /* 0x000fc800000001ff */
[----:B------:R-:W-:Y:S02]  /*7310*/  MOV R35, R26 ;  /* 0x0000001a00237202 */ /* 0x000fe40000000f00 */
[----:B------:R-:W-:-:S07]  /*7320*/  MOV R27, R38 ;  /* 0x00000026001b7202 */ /* 0x000fce0000000f00 */
[----:B------:R-:W-:Y:S05]  /*7330*/  WARPSYNC.COLLECTIVE R30, `(.L_x_1940) ;  /* 0x000000001e087348 */ /* 0x000fea0003c00000 */
[----:B------:R0:W1:Y:S02]  /*7340*/  SHFL.BFLY P2, R38, R35, R32, R33 ;  /* 0x0c00002023267389 */ /* 0x0000640000040021 */
[----:B01----:R-:W-:Y:S01]  /*7350*/  ENDCOLLECTIVE ;  /* 0x000000000000791b */ /* 0x003fe20003800000 */
.L_x_1940:
[----:B------:R-:W-:-:S05]  /*7360*/  FADD.FTZ R27, R24, R27 ;  /* 0x0000001b181b7221 */ /* 0x000fca0000010000 */
[----:B------:R-:W-:Y:S02]  /*7370*/  MOV R35, R27 ;  /* 0x0000001b00237202 */ /* 0x000fe40000000f00 */
[----:B------:R-:W-:-:S07]  /*7380*/  MOV R29, R38 ;  /* 0x00000026001d7202 */ /* 0x000fce0000000f00 */
[----:B------:R-:W-:Y:S05]  /*7390*/  WARPSYNC.COLLECTIVE R30, `(.L_x_1941) ;  /* 0x000000001e087348 */ /* 0x000fea0003c00000 */
[----:B------:R0:W1:Y:S02]  /*73a0*/  SHFL.BFLY P2, R38, R35, R32, R33 ;  /* 0x0c00002023267389 */ /* 0x0000640000040021 */
[----:B01----:R-:W-:Y:S01]  /*73b0*/  ENDCOLLECTIVE ;  /* 0x000000000000791b */ /* 0x003fe20003800000 */
.L_x_1941:
[----:B------:R-:W-:Y:S01]  /*73c0*/  FADD.FTZ R29, R26, R29 ;  /* 0x0000001d1a1d7221 */ /* 0x000fe20000010000 */
[----:B------:R-:W-:-:S04]  /*73d0*/  HFMA2.MMA R32, -RZ, RZ, 0, 5.9604644775390625e-08 ;  /* 0x00000001ff207435 */ /* 0x000fc800000001ff */
[----:B------:R-:W-:Y:S02]  /*73e0*/  MOV R35, R29 ;  /* 0x0000001d00237202 */ /* 0x000fe40000000f00 */
[----:B------:R-:W-:-:S07]  /*73f0*/  MOV R22, R38 ;  /* 0x0000002600167202 */ /* 0x000fce0000000f00 */
[----:B------:R-:W-:Y:S05]  /*7400*/  WARPSYNC.COLLECTIVE R30, `(.L_x_1942) ;  /* 0x000000001e087348 */ /* 0x000fea0003c00000 */
[----:B------:R0:W1:Y:S02]  /*7410*/  SHFL.BFLY P2, R38, R35, R32, R33 ;  /* 0x0c00002023267389 */ /* 0x0000640000040021 */
[----:B01----:R-:W-:Y:S01]  /*7420*/  ENDCOLLECTIVE ;  /* 0x000000000000791b */ /* 0x003fe20003800000 */
.L_x_1942:
[----:B------:R-:W-:-:S05]  /*7430*/  FADD.FTZ R22, R27, R22 ;  /* 0x000000161b167221 */ /* 0x000fca0000010000 */
[----:B------:R-:W-:Y:S02]  /*7440*/  MOV R35, R22 ;  /* 0x0000001600237202 */ /* 0x000fe40000000f00 */
[----:B------:R-:W-:-:S07]  /*7450*/  MOV R28, R38 ;  /* 0x00000026001c7202 */ /* 0x000fce0000000f00 */
[----:B------:R-:W-:Y:S05]  /*7460*/  WARPSYNC.COLLECTIVE R30, `(.L_x_1943) ;  /* 0x000000001e087348 */ /* 0x000fea0003c00000 */
[----:B------:R0:W1:Y:S02]  /*7470*/  SHFL.BFLY P2, R38, R35, R32, R33 ;  /* 0x0c00002023267389 */ /* 0x0000640000040021 */
[----:B01----:R-:W-:Y:S01]  /*7480*/  ENDCOLLECTIVE ;  /* 0x000000000000791b */ /* 0x003fe20003800000 */
.L_x_1943:
[----:B------:R-:W-:Y:S01]  /*7490*/  FADD.FTZ R28, R29, R28 ;  /* 0x0000001c1d1c7221 */ /* 0x000fe20000010000 */
[----:B------:R-:W-:Y:S06]  /*74a0*/  BRA `(.L_x_1944) ;  /* 0xffffffe800b87947 */ /* 0x000fec000383ffff */
.L_x_1914:
        /* <DEDUP_REMOVED lines=8> */
.L_x_1946:
[----:B------:R-:W-:Y:S05]  /*7530*/  BSYNC B0 ;  /* 0x0000000000007941 */ /* 0x000fea0003800000 */
.L_x_1945:
        /* <DEDUP_REMOVED lines=12> */
.L_x_1947:
        /* <DEDUP_REMOVED lines=13> */
.L_x_1948:
[----:B------:R-:W-:Y:S02]  /*76d0*/  MOV R35, R34 ;  /* 0x0000002200237202 */ /* 0x000fe40000000f00 */
[----:B------:R-:W-:-:S07]  /*76e0*/  MOV R23, R38 ;  /* 0x0000002600177202 */ /* 0x000fce0000000f00 */
[----:B------:R-:W-:Y:S05]  /*76f0*/  WARPSYNC.COLLECTIVE R30, `(.L_x_1949) ;  /* 0x000000001e087348 */ /* 0x000fea0003c00000 */
[----:B------:R0:W1:Y:S02]  /*7700*/  SHFL.BFLY P2, R38, R35, R32, R33 ;  /* 0x0c00002023267389 */ /* 0x0000640000040021 */
[----:B01----:R-:W-:Y:S01]  /*7710*/  ENDCOLLECTIVE ;  /* 0x000000000000791b */ /* 0x003fe20003800000 */
.L_x_1949:
        /* <DEDUP_REMOVED lines=10> */
.L_x_1950:
[----:B------:R-:W-:-:S05]  /*77c0*/  FADD.FTZ R23, R34, R37 ;  /* 0x0000002522177221 */ /* 0x000fca0000010000 */
[----:B------:R-:W-:Y:S02]  /*77d0*/  MOV R35, R23 ;  /* 0x0000001700237202 */ /* 0x000fe40000000f00 */
[----:B------:R-:W-:-:S07]  /*77e0*/  MOV R39, R38 ;  /* 0x0000002600277202 */ /* 0x000fce0000000f00 */
[----:B------:R-:W-:Y:S05]  /*77f0*/  WARPSYNC.COLLECTIVE R30, `(.L_x_1951) ;  /* 0x000000001e087348 */ /* 0x000fea0003c00000 */
[----:B------:R0:W1:Y:S02]  /*7800*/  SHFL.BFLY P2, R38, R35, R32, R33 ;  /* 0x0c00002023267389 */ /* 0x0000640000040021 */
[----:B01----:R-:W-:Y:S01]  /*7810*/  ENDCOLLECTIVE ;  /* 0x000000000000791b */ /* 0x003fe20003800000 */
.L_x_1951:
        /* <DEDUP_REMOVED lines=8> */
.L_x_1952:
        /* <DEDUP_REMOVED lines=10> */
.L_x_1953:
[----:B------:R-:W-:Y:S01]  /*7940*/  FADD.FTZ R36, R39, R36 ;  /* 0x0000002427247221 */ /* 0x000fe20000010000 */
[----:B------:R-:W-:Y:S01]  /*7950*/  HFMA2.MMA R32, -RZ, RZ, 0, 4.76837158203125e-07 ;  /* 0x00000008ff207435 */ /* 0x000fe200000001ff */
[----:B------:R-:W-:Y:S02]  /*7960*/  MOV R35, R31 ;  /* 0x0000001f00237202 */ /* 0x000fe40000000f00 */
[----:B------:R-:W-:-:S08]  /*7970*/  MOV R34, R38 ;  /* 0x0000002600227202 */ /* 0x000fd00000000f00 */
[----:B------:R-:W-:Y:S05]  /*7980*/  WARPSYNC.COLLECTIVE R30, `(.L_x_1954) ;  /* 0x000000001e087348 */ /* 0x000fea0003c00000 */
[----:B------:R0:W1:Y:S02]  /*7990*/  SHFL.BFLY P2, R38, R35, R32, R33 ;  /* 0x0c00002023267389 */ /* 0x0000640000040021 */
[----:B01----:R-:W-:Y:S01]  /*79a0*/  ENDCOLLECTIVE ;  /* 0x000000000000791b */ /* 0x003fe20003800000 */
.L_x_1954:
        /* <DEDUP_REMOVED lines=8> */
.L_x_1955:
[----:B------:R-:W-:Y:S01]  /*7a30*/  FADD.FTZ R26, R26, R31 ;  /* 0x0000001f1a1a7221 */ /* 0x000fe20000010000 */
[----:B------:R-:W-:-:S04]  /*7a40*/  HFMA2.MMA R32, -RZ, RZ, 0, 2.384185791015625e-07 ;  /* 0x00000004ff207435 */ /* 0x000fc800000001ff */
[----:B------:R-:W-:Y:S02]  /*7a50*/  MOV R35, R26 ;  /* 0x0000001a00237202 */ /* 0x000fe40000000f00 */
[----:B------:R-:W-:-:S07]  /*7a60*/  MOV R27, R38 ;  /* 0x00000026001b7202 */ /* 0x000fce0000000f00 */
[----:B------:R-:W-:Y:S05]  /*7a70*/  WARPSYNC.COLLECTIVE R30, `(.L_x_1956) ;  /* 0x000000001e087348 */ /* 0x000fea0003c00000 */
[----:B------:R0:W1:Y:S02]  /*7a80*/  SHFL.BFLY P2, R38, R35, R32, R33 ;  /* 0x0c00002023267389 */ /* 0x0000640000040021 */
[----:B01----:R-:W-:Y:S01]  /*7a90*/  ENDCOLLECTIVE ;  /* 0x000000000000791b */ /* 0x003fe20003800000 */
.L_x_1956:
[----:B------:R-:W-:-:S05]  /*7aa0*/  FADD.FTZ R27, R27, R40 ;  /* 0x000000281b1b7221 */ /* 0x000fca0000010000 */
[----:B------:R-:W-:Y:S02]  /*7ab0*/  MOV R35, R27 ;  /* 0x0000001b00237202 */ /* 0x000fe40000000f00 */
[----:B------:R-:W-:-:S07]  /*7ac0*/  MOV R25, R38 ;  /* 0x0000002600197202 */ /* 0x000fce0000000f00 */
[----:B------:R-:W-:Y:S05]  /*7ad0*/  WARPSYNC.COLLECTIVE R30, `(.L_x_1957) ;  /* 0x000000001e087348 */ /* 0x000fea0003c00000 */
[----:B------:R0:W1:Y:S02]  /*7ae0*/  SHFL.BFLY P2, R38, R35, R32, R33 ;  /* 0x0c00002023267389 */ /* 0x0000640000040021 */
[----:B01----:R-:W-:Y:S01]  /*7af0*/  ENDCOLLECTIVE ;  /* 0x000000000000791b */ /* 0x003fe20003800000 */
.L_x_1957:
[----:B------:R-:W-:Y:S01]  /*7b00*/  FADD.FTZ R25, R26, R25 ;  /* 0x000000191a197221 */ /* 0x000fe20000010000 */
[----:B------:R-:W-:-:S04]  /*7b10*/  HFMA2.MMA R32, -RZ, RZ, 0, 1.1920928955078125e-07 ;  /* 0x00000002ff207435 */ /* 0x000fc800000001ff */
[----:B------:R-:W-:Y:S02]  /*7b20*/  MOV R35, R25 ;  /* 0x0000001900237202 */ /* 0x000fe40000000f00 */
[----:B------:R-:W-:-:S07]  /*7b30*/  MOV R40, R38 ;  /* 0x0000002600287202 */ /* 0x000fce0000000f00 */
[----:B------:R-:W-:Y:S05]  /*7b40*/  WARPSYNC.COLLECTIVE R30, `(.L_x_1958) ;  /* 0x000000001e087348 */ /* 0x000fea0003c00000 */
[----:B------:R0:W1:Y:S02]  /*7b50*/  SHFL.BFLY P2, R38, R35, R32, R33 ;  /* 0x0c00002023267389 */ /* 0x0000640000040021 */
[----:B01----:R-:W-:Y:S01]  /*7b60*/  ENDCOLLECTIVE ;  /* 0x000000000000791b */ /* 0x003fe20003800000 */
.L_x_1958:
[----:B------:R-:W-:-:S05]  /*7b70*/  FADD.FTZ R24, R27, R40 ;  /* 0x000000281b187221 */ /* 0x000fca0000010000 */
[----:B------:R-:W-:Y:S02]  /*7b80*/  MOV R35, R24 ;  /* 0x0000001800237202 */ /* 0x000fe40000000f00 */
[----:B------:R-:W-:-:S07]  /*7b90*/  MOV R26, R38 ;  /* 0x00000026001a7202 */ /* 0x000fce0000000f00 */
[----:B------:R-:W-:Y:S05]  /*7ba0*/  WARPSYNC.COLLECTIVE R30, `(.L_x_1959) ;  /* 0x000000001e087348 */ /* 0x000fea0003c00000 */
[----:B------:R0:W1:Y:S02]  /*7bb0*/  SHFL.BFLY P2, R38, R35, R32, R33 ;  /* 0x0c00002023267389 */ /* 0x0000640000040021 */
[----:B01----:R-:W-:Y:S01]  /*7bc0*/  ENDCOLLECTIVE ;  /* 0x000000000000791b */ /* 0x003fe20003800000 */
.L_x_1959:
[----:B------:R-:W-:Y:S01]  /*7bd0*/  FADD.FTZ R26, R25, R26 ;  /* 0x0000001a191a7221 */ /* 0x000fe20000010000 */
[----:B------:R-:W-:-:S04]  /*7be0*/  HFMA2.MMA R32, -RZ, RZ, 0, 5.9604644775390625e-08 ;  /* 0x00000001ff207435 */ /* 0x000fc800000001ff */
[----:B------:R-:W-:Y:S02]  /*7bf0*/  MOV R35, R26 ;  /* 0x0000001a00237202 */ /* 0x000fe40000000f00 */
[----:B------:R-:W-:-:S07]  /*7c00*/  MOV R27, R38 ;  /* 0x00000026001b7202 */ /* 0x000fce0000000f00 */
[----:B------:R-:W-:Y:S05]  /*7c10*/  WARPSYNC.COLLECTIVE R30, `(.L_x_1960) ;  /* 0x000000001e087348 */ /* 0x000fea0003c00000 */
[----:B------:R0:W1:Y:S02]  /*7c20*/  SHFL.BFLY P2, R38, R35, R32, R33 ;  /* 0x0c00002023267389 */ /* 0x0000640000040021 */
[----:B01----:R-:W-:Y:S01]  /*7c30*/  ENDCOLLECTIVE ;  /* 0x000000000000791b */ /* 0x003fe20003800000 */
.L_x_1960:
[----:B------:R-:W-:-:S04]  /*7c40*/  FADD.FTZ R27, R24, R27 ;  /* 0x0000001b181b7221 */ /* 0x000fc80000010000 */
[----:B------:R-:W-:Y:S01]  /*7c50*/  IMAD.MOV.U32 R35, RZ, RZ, R27 ;  /* 0x000000ffff237224 */ /* 0x000fe200078e001b */
[----:B------:R-:W-:-:S07]  /*7c60*/  MOV R25, R38 ;  /* 0x0000002600197202 */ /* 0x000fce0000000f00 */
[----:B------:R-:W-:Y:S05]  /*7c70*/  WARPSYNC.COLLECTIVE R30, `(.L_x_1961) ;  /* 0x000000001e087348 */ /* 0x000fea0003c00000 */
[----:B------:R0:W1:Y:S02]  /*7c80*/  SHFL.BFLY P2, R38, R35, R32, R33 ;  /* 0x0c00002023267389 */ /* 0x0000640000040021 */
[----:B01----:R-:W-:Y:S01]  /*7c90*/  ENDCOLLECTIVE ;  /* 0x000000000000791b */ /* 0x003fe20003800000 */
.L_x_1961:
[----:B------:R-:W-:Y:S01]  /*7ca0*/  FADD.FTZ R25, R26, R25 ;  /* 0x000000191a197221 */ /* 0x000fe20000010000 */
[----:B------:R-:W-:Y:S01]  /*7cb0*/  HFMA2.MMA R32, -RZ, RZ, 0, 4.76837158203125e-07 ;  /* 0x00000008ff207435 */ /* 0x000fe200000001ff */
[----:B------:R-:W-:Y:S02]  /*7cc0*/  MOV R35, R23 ;  /* 0x0000001700237202 */ /* 0x000fe40000000f00 */
[----:B------:R-:W-:-:S08]  /*7cd0*/  MOV R24, R38 ;  /* 0x0000002600187202 */ /* 0x000fd00000000f00 */
[----:B------:R-:W-:Y:S05]  /*7ce0*/  WARPSYNC.COLLECTIVE R30, `(.L_x_1962) ;  /* 0x000000001e087348 */ /* 0x000fea0003c00000 */
[----:B------:R0:W1:Y:S02]  /*7cf0*/  SHFL.BFLY P2, R38, R35, R32, R33 ;  /* 0x0c00002023267389 */ /* 0x0000640000040021 */
[----:B01----:R-:W-:Y:S01]  /*7d00*/  ENDCOLLECTIVE ;  /* 0x000000000000791b */ /* 0x003fe20003800000 */
.L_x_1962:
[----:B------:R-:W-:Y:S01]  /*7d10*/  FADD.FTZ R24, R27, R24 ;  /* 0x000000181b187221 */ /* 0x000fe20000010000 */
[----:B------:R-:W-:Y:S02]  /*7d20*/  MOV R35, R22 ;  /* 0x0000001600237202 */ /* 0x000fe40000000f00 */
[----:B------:R-:W-:-:S07]  /*7d30*/  MOV R28, R38 ;  /* 0x00000026001c7202 */ /* 0x000fce0000000f00 */
[----:B------:R-:W-:Y:S05]  /*7d40*/  WARPSYNC.COLLECTIVE R30, `(.L_x_1963) ;  /* 0x000000001e087348 */ /* 0x000fea0003c00000 */
[----:B------:R0:W1:Y:S02]  /*7d50*/  SHFL.BFLY P2, R38, R35, R32, R33 ;  /* 0x0c00002023267389 */ /* 0x0000640000040021 */
[----:B01----:R-:W-:Y:S01]  /*7d60*/  ENDCOLLECTIVE ;  /* 0x000000000000791b */ /* 0x003fe20003800000 */
.L_x_1963:
        /* <DEDUP_REMOVED lines=13> */
.L_x_1964:
[----:B------:R-:W-:-:S05]  /*7e40*/  FADD.FTZ R31, R41, R22 ;  /* 0x00000016291f7221 */ /* 0x000fca0000010000 */
[----:B------:R-:W-:Y:S02]  /*7e50*/  MOV R35, R31 ;  /* 0x0000001f00237202 */ /* 0x000fe40000000f00 */
[----:B------:R-:W-:-:S07]  /*7e60*/  MOV R41, R38 ;  /* 0x0000002600297202 */ /* 0x000fce0000000f00 */
[----:B------:R-:W-:Y:S05]  /*7e70*/  WARPSYNC.COLLECTIVE R30, `(.L_x_1965) ;  /* 0x000000001e087348 */ /* 0x000fea0003c00000 */
[----:B------:R0:W1:Y:S02]  /*7e80*/  SHFL.BFLY P2, R38, R35, R32, R33 ;  /* 0x0c00002023267389 */ /* 0x0000640000040021 */
[----:B01----:R-:W-:Y:S01]  /*7e90*/  ENDCOLLECTIVE ;  /* 0x000000000000791b */ /* 0x003fe20003800000 */
.L_x_1965:
        /* <DEDUP_REMOVED lines=8> */
.L_x_1966:
[----:B------:R-:W-:Y:S02]  /*7f20*/  MOV R35, R43 ;  /* 0x0000002b00237202 */ /* 0x000fe40000000f00 */
[----:B------:R-:W-:-:S07]  /*7f30*/  MOV R19, R38 ;  /* 0x0000002600137202 */ /* 0x000fce0000000f00 */
[----:B------:R-:W-:Y:S05]  /*7f40*/  WARPSYNC.COLLECTIVE R30, `(.L_x_1967) ;  /* 0x000000001e087348 */ /* 0x000fea0003c00000 */
[----:B------:R0:W1:Y:S02]  /*7f50*/  SHFL.BFLY P2, R38, R35, R32, R33 ;  /* 0x0c00002023267389 */ /* 0x0000640000040021 */
[----:B01----:R-:W-:Y:S01]  /*7f60*/  ENDCOLLECTIVE ;  /* 0x000000000000791b */ /* 0x003fe20003800000 */
.L_x_1967:
        /* <DEDUP_REMOVED lines=10> */
.L_x_1968:
        /* <DEDUP_REMOVED lines=8> */
.L_x_1969:
        /* <DEDUP_REMOVED lines=9> */
.L_x_1970:
        /* <DEDUP_REMOVED lines=9> */
.L_x_1971:
[----:B------:R-:W-:Y:S01]  /*81b0*/  FADD.FTZ R21, R21, R18 ;  /* 0x0000001215157221 */ /* 0x000fe20000010000 */
[----:B------:R-:W-:-:S04]  /*81c0*/  HFMA2.MMA R32, -RZ, RZ, 0, 2.384185791015625e-07 ;  /* 0x00000004ff207435 */ /* 0x000fc800000001ff */
[----:B------:R-:W-:Y:S02]  /*81d0*/  MOV R35, R21 ;  /* 0x0000001500237202 */ /* 0x000fe40000000f00 */
[----:B------:R-:W-:-:S07]  /*81e0*/  MOV R20, R38 ;  /* 0x0000002600147202 */ /* 0x000fce0000000f00 */
[----:B------:R-:W-:Y:S05]  /*81f0*/  WARPSYNC.COLLECTIVE R30, `(.L_x_1972) ;  /* 0x000000001e087348 */ /* 0x000fea0003c00000 */
[----:B------:R0:W1:Y:S02]  /*8200*/  SHFL.BFLY P2, R38, R35, R32, R33 ;  /* 0x0c00002023267389 */ /* 0x0000640000040021 */
[----:B01----:R-:W-:Y:S01]  /*8210*/  ENDCOLLECTIVE ;  /* 0x000000000000791b */ /* 0x003fe20003800000 */
.L_x_1972:
[----:B------:R-:W-:-:S05]  /*8220*/  FADD.FTZ R40, R20, R19 ;  /* 0x0000001314287221 */ /* 0x000fca0000010000 */
[----:B------:R-:W-:Y:S02]  /*8230*/  MOV R35, R40 ;  /* 0x0000002800237202 */ /* 0x000fe40000000f00 */
[----:B------:R-:W-:-:S07]  /*8240*/  MOV R18, R38 ;  /* 0x0000002600127202 */ /* 0x000fce0000000f00 */
[----:B------:R-:W-:Y:S05]  /*8250*/  WARPSYNC.COLLECTIVE R30, `(.L_x_1973) ;  /* 0x000000001e087348 */ /* 0x000fea0003c00000 */
[----:B------:R0:W1:Y:S02]  /*8260*/  SHFL.BFLY P2, R38, R35, R32, R33 ;  /* 0x0c00002023267389 */ /* 0x0000640000040021 */
[----:B01----:R-:W-:Y:S01]  /*8270*/  ENDCOLLECTIVE ;  /* 0x000000000000791b */ /* 0x003fe20003800000 */
.L_x_1973:
        /* <DEDUP_REMOVED lines=9> */
.L_x_1974:
        /* <DEDUP_REMOVED lines=12> */
.L_x_1975:
        /* <DEDUP_REMOVED lines=9> */
.L_x_1976:
[----:B------:R-:W-:-:S05]  /*8460*/  FADD.FTZ R40, R41, R40 ;  /* 0x0000002829287221 */ /* 0x000fca0000010000 */
[----:B------:R-:W-:Y:S02]  /*8470*/  MOV R35, R40 ;  /* 0x0000002800237202 */ /* 0x000fe40000000f00 */
[----:B------:R-:W-:-:S07]  /*8480*/  MOV R27, R38 ;  /* 0x00000026001b7202 */ /* 0x000fce0000000f00 */
[----:B------:R-:W-:Y:S05]  /*8490*/  WARPSYNC.COLLECTIVE R30, `(.L_x_1977) ;  /* 0x000000001e087348 */ /* 0x000fea0003c00000 */
[----:B------:R0:W1:Y:S02]  /*84a0*/  SHFL.BFLY P2, R38, R35, R32, R33 ;  /* 0x0c00002023267389 */ /* 0x0000640000040021 */
[----:B01----:R-:W-:Y:S01]  /*84b0*/  ENDCOLLECTIVE ;  /* 0x000000000000791b */ /* 0x003fe20003800000 */
.L_x_1977:
[----:B------:R-:W-:Y:S01]  /*84c0*/  FADD.FTZ R22, R42, R27 ;  /* 0x0000001b2a167221 */ /* 0x000fe20000010000 */
[----:B------:R-:W-:Y:S06]  /*84d0*/  BRA `(.L_x_1978) ;  /* 0xffffffe400247947 */ /* 0x000fec000383ffff */
.L_x_1979:
        /* <DEDUP_REMOVED lines=10> */
.L_x_2785:


//--------------------- .text._ZN13group_norm_v218gn_bwd_cuda_kernelI6__halfLi320ELi3ELi16ELi20ELi4096ELb1ELb1ELi16ELi320ELi320ELi4ELb1ELi1ELb0ELb0ELNS_15WgradSyncMethodE3ENS_16CompileConditionILi900EEEEEvPT_S6_S6_PKS5_S8_S8_S8_PKfflPfPj --------------------------
	.section	.text._ZN13group_norm_v218gn_bwd_cuda_kernelI6__halfLi320ELi3ELi16ELi20ELi4096ELb1ELb1ELi16ELi320ELi320ELi4ELb1ELi1ELb0ELb0ELNS_15WgradSyncMethodE3ENS_16CompileConditionILi900EEEEEvPT_S6_S6_PKS5_S8_S8_S8_PKfflPfPj,"ax",@progbits
	.align	128
        .global         _ZN13group_norm_v218gn_bwd_cuda_kernelI6__halfLi320ELi3ELi16ELi20ELi4096ELb1ELb1ELi16ELi320ELi320ELi4ELb1ELi1ELb0ELb0ELNS_15WgradSyncMethodE3ENS_16CompileConditionILi900EEEEEvPT_S6_S6_PKS5_S8_S8_S8_PKfflPfPj
        .type           _ZN13group_norm_v218gn_bwd_cuda_kernelI6__halfLi320ELi3ELi16ELi20ELi4096ELb1ELb1ELi16ELi320ELi320ELi4ELb1ELi1ELb0ELb0ELNS_15WgradSyncMethodE3ENS_16CompileConditionILi900EEEEEvPT_S6_S6_PKS5_S8_S8_S8_PKfflPfPj,@function
        .size           _ZN13group_norm_v218gn_bwd_cuda_kernelI6__halfLi320ELi3ELi16ELi20ELi4096ELb1ELb1ELi16ELi320ELi320ELi4ELb1ELi1ELb0ELb0ELNS_15WgradSyncMethodE3ENS_16CompileConditionILi900EEEEEvPT_S6_S6_PKS5_S8_S8_S8_PKfflPfPj,(.L_x_2786 - _ZN13group_norm_v218gn_bwd_cuda_kernelI6__halfLi320ELi3ELi16ELi20ELi4096ELb1ELb1ELi16ELi320ELi320ELi4ELb1ELi1ELb0ELb0ELNS_15WgradSyncMethodE3ENS_16CompileConditionILi900EEEEEvPT_S6_S6_PKS5_S8_S8_S8_PKfflPfPj)
        .other          _ZN13group_norm_v218gn_bwd_cuda_kernelI6__halfLi320ELi3ELi16ELi20ELi4096ELb1ELb1ELi16ELi320ELi320ELi4ELb1ELi1ELb0ELb0ELNS_15WgradSyncMethodE3ENS_16CompileConditionILi900EEEEEvPT_S6_S6_PKS5_S8_S8_S8_PKfflPfPj,@"STO_CUDA_ENTRY STV_DEFAULT"
_ZN13group_norm_v218gn_bwd_cuda_kernelI6__halfLi320ELi3ELi16ELi20ELi4096ELb1ELb1ELi16ELi320ELi320ELi4ELb1ELi1ELb0ELb0ELNS_15WgradSyncMethodE3ENS_16CompileConditionILi900EEEEEvPT_S6_S6_PKS5_S8_S8_S8_PKfflPfPj:
.text._ZN13group_norm_v218gn_bwd_cuda_kernelI6__halfLi320ELi3ELi16ELi20ELi4096ELb1ELb1ELi16ELi320ELi320ELi4ELb1ELi1ELb0ELb0ELNS_15WgradSyncMethodE3ENS_16CompileConditionILi900EEEEEvPT_S6_S6_PKS5_S8_S8_S8_PKfflPfPj:
        /* <DEDUP_REMOVED lines=29> */
.L_x_1982:
[----:B------:R-:W2:Y:S04]  /*01d0*/  LD.E.STRONG.GPU R0, desc[UR12][R2.64] ;  /* 0x0000000c02007980 */ /* 0x000ea8000c10f900 */
[----:B--2---:R-:W-:Y:S01]  /*01e0*/  CCTL.IVALL ;  /* 0x00000000ff00798f */ /* 0x004fe20002000000 */
[----:B------:R-:W-:Y:S05]  /*01f0*/  YIELD ;  /* 0x0000000000007946 */ /* 0x000fea0003800000 */
[----:B-----5:R-:W-:-:S04]  /*0200*/  LOP3.LUT R0, R0, R5, RZ, 0x3c, !PT ;  /* 0x0000000500007212 */ /* 0x020fc800078e3cff */
[----:B------:R-:W-:-:S13]  /*0210*/  ISETP.GT.AND P0, PT, R0, -0x1, PT ;  /* 0xffffffff0000780c */ /* 0x000fda0003f04270 */
[----:B------:R-:W-:Y:S05]  /*0220*/  @P0 BRA `(.L_x_1982) ;  /* 0xfffffffc00e80947 */ /* 0x000fea000383ffff */
.L_x_1981:
[----:B------:R-:W-:Y:S05]  /*0230*/  WARPSYNC.ALL ;  /* 0x0000000000007948 */ /* 0x000fea0003800000 */
[----:B------:R-:W-:Y:S06]  /*0240*/  BAR.SYNC.DEFER_BLOCKING 0x0 ;  /* 0x0000000000007b1d */ /* 0x000fec0000010000 */
[----:B------:R-:W-:Y:S05]  /*0250*/  BRA `(.L_x_1983) ;  /* 0x00000034009c7947 */ /* 0x000fea0003800000 */
.L_x_1980:
        /* <DEDUP_REMOVED lines=29> */
[----:B------:R-:W-:Y:S02]  /*0430*/  LOP3.LUT R6, R6, 0xfffffffc, RZ, 0xc0, !PT ;  /* 0xfffffffc06067812 */ /* 0x000fe400078ec0ff */
[----:B-1----:R-:W-:-:S02]  /*0440*/  SHF.R.S32.HI R3, RZ, 0x1f, R10 ;  /* 0x0000001fff037819 */ /* 0x002fc4000001140a */
[----:B------:R-:W-:Y:S02]  /*0450*/  SHF.R.S32.HI R9, RZ, 0x1f, R8 ;  /* 0x0000001fff097819 */ /* 0x000fe40000011408 */
[----:B------:R-:W-:Y:S01]  /*0460*/  LEA.HI R10, R3, R10, RZ, 0x2 ;  /* 0x0000000a030a7211 */ /* 0x000fe200078f10ff */
[----:B0-----:R-:W-:Y:S01]  /*0470*/  ULEA UR7, UR7, UR4, 0x18 ;  /* 0x0000000407077291 */ /* 0x001fe2000f8ec03f */
[----:B------:R-:W-:Y:S02]  /*0480*/  LEA.HI R2, R2, R7, RZ, 0x2 ;  /* 0x0000000702027211 */ /* 0x000fe400078f10ff */
[----:B------:R-:W-:Y:S01]  /*0490*/  SHF.R.U32.HI R3, RZ, 0x4, R0 ;  /* 0x00000004ff037819 */ /* 0x000fe20000011600 */
[----:B------:R-:W-:Y:S01]  /*04a0*/  UMOV UR4, URZ ;  /* 0x0000003f00047c82 */ /* 0x000fe20008000000 */
[----:B------:R-:W-:Y:S02]  /*04b0*/  IADD3 R6, -R6, R11, RZ ;  /* 0x0000000b06067210 */ /* 0x000fe40007ffe1ff */
[----:B------:R-:W-:-:S02]  /*04c0*/  LEA.HI R9, R9, R8, RZ, 0x2 ;  /* 0x0000000809097211 */ /* 0x000fc400078f10ff */
[----:B------:R-:W-:Y:S02]  /*04d0*/  SHF.R.U32.HI R7, RZ, 0x2, R2 ;  /* 0x00000002ff077819 */ /* 0x000fe40000011602 */
[C---:B------:R-:W-:Y:S02]  /*04e0*/  LOP3.LUT R3, R6.reuse, 0x3, R3, 0x78, !PT ;  /* 0x0000000306037812 */ /* 0x040fe400078e7803 */
[----:B------:R-:W-:Y:S02]  /*04f0*/  SHF.R.U32.HI R9, RZ, 0x2, R9 ;  /* 0x00000002ff097819 */ /* 0x000fe40000011609 */
[----:B------:R-:W-:Y:S01]  /*0500*/  SHF.R.U32.HI R11, RZ, 0x2, R10 ;  /* 0x00000002ff0b7819 */ /* 0x000fe2000001160a */
[----:B------:R0:W-:Y:S01]  /*0510*/  STL [R1+0x28], R3 ;  /* 0x0000280301007387 */ /* 0x0001e20000100800 */
[C---:B------:R-:W-:Y:S02]  /*0520*/  LOP3.LUT R0, R6.reuse, 0x3, R7, 0x78, !PT ;  /* 0x0000000306007812 */ /* 0x040fe400078e7807 */
[----:B------:R-:W-:-:S03]  /*0530*/  LOP3.LUT R2, R6, 0x3, R9, 0x78, !PT ;  /* 0x0000000306027812 */ /* 0x000fc600078e7809 */
[----:B------:R2:W-:Y:S01]  /*0540*/  STL [R1+0x24], R0 ;  /* 0x0000240001007387 */ /* 0x0005e20000100800 */
[----:B0-----:R-:W-:-:S03]  /*0550*/  LOP3.LUT R3, R6, 0x3, R11, 0x78, !PT ;  /* 0x0000000306037812 */ /* 0x001fc600078e780b */
[----:B------:R0:W-:Y:S04]  /*0560*/  STL [R1+0x20], R2 ;  /* 0x0000200201007387 */ /* 0x0001e80000100800 */
[----:B------:R1:W-:Y:S01]  /*0570*/  STL [R1+0x1c], R3 ;  /* 0x00001c0301007387 */ /* 0x0003e20000100800 */
[--C-:B--2---:R-:W-:Y:S02]  /*0580*/  HADD2.F32 R0, -RZ, R4.reuse.H0_H0 ;  /* 0x20000004ff007230 */ /* 0x104fe40000004100 */
[----:B0-----:R-:W-:Y:S02]  /*0590*/  HADD2.F32 R2, -RZ, R4.H1_H1 ;  /* 0x30000004ff027230 */ /* 0x001fe40000004100 */
[--C-:B-1----:R-:W-:Y:S02]  /*05a0*/  HADD2.F32 R3, -RZ, R5.reuse.H0_H0 ;  /* 0x20000005ff037230 */ /* 0x102fe40000004100 */
[----:B------:R-:W-:-:S02]  /*05b0*/  HADD2.F32 R4, -RZ, R5.H1_H1 ;  /* 0x30000005ff047230 */ /* 0x000fc40000004100 */
[--C-:B---3--:R-:W-:Y:S02]  /*05c0*/  HADD2.F32 R5, -RZ, R58.reuse.H0_H0 ;  /* 0x2000003aff057230 */ /* 0x108fe40000004100 */
[--C-:B------:R-:W-:Y:S02]  /*05d0*/  HADD2.F32 R60, -RZ, R59.reuse.H0_H0 ;  /* 0x2000003bff3c7230 */ /* 0x100fe40000004100 */
[----:B------:R-:W-:Y:S01]  /*05e0*/  HADD2.F32 R61, -RZ, R58.H1_H1 ;  /* 0x3000003aff3d7230 */ /* 0x000fe20000004100 */
[----:B------:R0:W-:Y:S01]  /*05f0*/  STL [R1], R5 ;  /* 0x0000000501007387 */ /* 0x0001e20000100800 */
[----:B------:R-:W-:-:S07]  /*0600*/  HADD2.F32 R59, -RZ, R59.H1_H1 ;  /* 0x3000003bff3b7230 */ /* 0x000fce0000004100 */
.L_x_1999:
[----:B-1----:R-:W2:Y:S01]  /*0610*/  LDL R9, [R1+0x18] ;  /* 0x0000180001097983 */ /* 0x002ea20000100800 */
[----:B0-----:R-:W0:Y:S01]  /*0620*/  S2R R5, SR_TID.X ;  /* 0x0000000000057919 */ /* 0x001e220000002100 */
[----:B------:R-:W-:Y:S01]  /*0630*/  USHF.L.U32 UR8, UR18, 0x4, URZ ;  /* 0x0000000412087899 */ /* 0x000fe2000800063f */
[----:B------:R-:W-:Y:S01]  /*0640*/  HFMA2.MMA R17, -RZ, RZ, 0, 0 ;  /* 0x00000000ff117435 */ /* 0x000fe200000001ff */
[----:B------:R-:W-:Y:S01]  /*0650*/  MOV R8, UR10 ;  /* 0x0000000a00087c02 */ /* 0x000fe20008000f00 */
[----:B------:R-:W-:Y:S01]  /*0660*/  ULDC.64 UR14, c[0x0][0x248] ;  /* 0x00009200000e7ab9 */ /* 0x000fe20000000a00 */
[----:B------:R-:W-:Y:S01]  /*0670*/  ULOP3.LUT UR8, UR8, 0xff0, URZ, 0xc0, !UPT ;  /* 0x00000ff008087892 */ /* 0x000fe2000f8ec03f */
[----:B0-----:R-:W-:-:S05]  /*0680*/  IMAD.WIDE.U32 R6, R5, -0x33333333, RZ ;  /* 0xcccccccd05067825 */ /* 0x001fca00078e00ff */
[----:B------:R-:W-:-:S05]  /*0690*/  SHF.R.U32.HI R58, RZ, 0x6, R7 ;  /* 0x00000006ff3a7819 */ /* 0x000fca0000011607 */
[C---:B------:R-:W-:Y:S01]  /*06a0*/  IMAD R5, R58.reuse, -0x50, R5 ;  /* 0xffffffb03a057824 */ /* 0x040fe200078e0205 */
[----:B------:R-:W-:-:S04]  /*06b0*/  IADD3 R31, R58, UR8, RZ ;  /* 0x000000083a1f7c10 */ /* 0x000fc8000fffe0ff */
[----:B------:R-:W-:Y:S02]  /*06c0*/  SHF.L.U32 R16, R5, 0x2, RZ ;  /* 0x0000000205107819 */ /* 0x000fe400000006ff */
[----:B------:R-:W-:Y:S02]  /*06d0*/  MOV R5, UR10 ;  /* 0x0000000a00057c02 */ /* 0x000fe40008000f00 */
[----:B------:R-:W-:Y:S01]  /*06e0*/  MOV R7, UR10 ;  /* 0x0000000a00077c02 */ /* 0x000fe20008000f00 */
[----:B------:R-:W-:Y:S01]  /*06f0*/  UIMAD UR8, UR5, 0x140000, URZ ;  /* 0x00140000050878a4 */ /* 0x000fe2000f8e023f */
[----:B------:R-:W-:Y:S02]  /*0700*/  IMAD R31, R31, 0x140, RZ ;  /* 0x000001401f1f7824 */ /* 0x000fe400078e02ff */
[----:B------:R-:W-:Y:S01]  /*0710*/  IMAD.WIDE.U32 R16, R5, 0x140000, R16 ;  /* 0x0014000005107825 */ /* 0x000fe200078e0010 */
[----:B------:R-:W-:Y:S02]  /*0720*/  MOV R5, UR5 ;  /* 0x0000000500057c02 */ /* 0x000fe40008000f00 */
[----:B------:R-:W-:-:S04]  /*0730*/  IADD3 R6, P1, R31, R16, RZ ;  /* 0x000000101f067210 */ /* 0x000fc80007f3e0ff */
[----:B------:R-:W-:-:S05]  /*0740*/  SHF.L.U32 R32, R6, 0x1, RZ ;  /* 0x0000000106207819 */ /* 0x000fca00000006ff */
[----:B------:R-:W-:Y:S01]  /*0750*/  STL [R1+0xc], R32 ;  /* 0x00000c2001007387 */ /* 0x000fe20000100800 */
[----:B--2---:R-:W-:-:S04]  /*0760*/  LEA R7, P0, R7, R9, 0x4 ;  /* 0x0000000907077211 */ /* 0x004fc800078020ff */
[----:B------:R-:W-:Y:S02]  /*0770*/  LEA.HI.X R8, R8, RZ, R5, 0x4, P0 ;  /* 0x000000ff08087211 */ /* 0x000fe400000f2405 */
[----:B------:R-:W-:Y:S02]  /*0780*/  LEA R14, P0, R7, UR14, 0x3 ;  /* 0x0000000e070e7c11 */ /* 0x000fe4000f8018ff */
[----:B------:R-:W-:Y:S01]  /*0790*/  IADD3 R5, R17, UR8, RZ ;  /* 0x0000000811057c10 */ /* 0x000fe2000fffe0ff */
[----:B------:R-:W-:Y:S01]  /*07a0*/  ULDC.64 UR8, c[0x0][0x230] ;  /* 0x00008c0000087ab9 */ /* 0x000fe20000000a00 */
[----:B------:R-:W-:Y:S01]  /*07b0*/  LEA.HI.X R15, R7, UR15, R8, 0x3, P0 ;  /* 0x0000000f070f7c11 */ /* 0x000fe200080f1c08 */
[----:B------:R-:W-:Y:S02]  /*07c0*/  ULDC.64 UR14, c[0x0][0x228] ;  /* 0x00008a00000e7ab9 */ /* 0x000fe40000000a00 */
[----:B------:R-:W-:Y:S01]  /*07d0*/  IMAD.X R7, RZ, RZ, R5, P1 ;  /* 0x000000ffff077224 */ /* 0x000fe200008e0605 */
[----:B------:R-:W-:-:S02]  /*07e0*/  IADD3 R20, P0, R32, UR8, RZ ;  /* 0x0000000820147c10 */ /* 0x000fc4000ff1e0ff */
[----:B------:R-:W2:Y:S02]  /*07f0*/  LDG.E.64.CONSTANT R14, desc[UR12][R14.64] ;  /* 0x0000000c0e0e7981 */ /* 0x000ea4000c1e9b00 */
[----:B------:R-:W-:-:S04]  /*0800*/  SHF.L.U64.HI R13, R6, 0x1, R7 ;  /* 0x00000001060d7819 */ /* 0x000fc80000010207 */
[----:B------:R-:W-:Y:S02]  /*0810*/  IADD3.X R21, R13, UR9, RZ, P0, !PT ;  /* 0x000000090d157c10 */ /* 0x000fe400087fe4ff */
[----:B------:R-:W-:-:S04]  /*0820*/  IADD3 R7, R31, 0x500, RZ ;  /* 0x000005001f077810 */ /* 0x000fc80007ffe0ff */
[----:B------:R-:W3:Y:S01]  /*0830*/  LDG.E.64.CONSTANT R20, desc[UR12][R20.64] ;  /* 0x0000000c14147981 */ /* 0x000ee2000c1e9b00 */
[----:B------:R-:W-:-:S04]  /*0840*/  IADD3 R7, P0, R7, R16, RZ ;  /* 0x0000001007077210 */ /* 0x000fc80007f1e0ff */
[----:B------:R-:W-:Y:S02]  /*0850*/  IADD3.X R6, RZ, R5, RZ, P0, !PT ;  /* 0x00000005ff067210 */ /* 0x000fe400007fe4ff */
[C---:B------:R-:W-:Y:S02]  /*0860*/  SHF.L.U32 R12, R7.reuse, 0x1, RZ ;  /* 0x00000001070c7819 */ /* 0x040fe400000006ff */
[----:B------:R-:W-:Y:S01]  /*0870*/  SHF.L.U64.HI R30, R7, 0x1, R6 ;  /* 0x00000001071e7819 */ /* 0x000fe20000010206 */
[----:B------:R-:W-:Y:S04]  /*0880*/  STL [R1+0x10], R13 ;  /* 0x0000100d01007387 */ /* 0x000fe80000100800 */
[----:B------:R0:W-:Y:S04]  /*0890*/  STL [R1+0x4], R12 ;  /* 0x0000040c01007387 */ /* 0x0001e80000100800 */
[----:B------:R1:W-:Y:S04]  /*08a0*/  STL [R1+0x8], R30 ;  /* 0x0000081e01007387 */ /* 0x0003e80000100800 */
[----:B------:R-:W4:Y:S01]  /*08b0*/  LDL R43, [R1] ;  /* 0x00000000012b7983 */ /* 0x000f220000100800 */
[----:B------:R-:W-:-:S04]  /*08c0*/  IADD3 R6, P0, R12, UR8, RZ ;  /* 0x000000080c067c10 */ /* 0x000fc8000ff1e0ff */
[----:B------:R-:W-:-:S06]  /*08d0*/  IADD3.X R7, R30, UR9, RZ, P0, !PT ;  /* 0x000000091e077c10 */ /* 0x000fcc00087fe4ff */
[----:B------:R-:W5:Y:S01]  /*08e0*/  LDG.E.64.CONSTANT R6, desc[UR12][R6.64] ;  /* 0x0000000c06067981 */ /* 0x000f62000c1e9b00 */
[----:B------:R-:W-:-:S04]  /*08f0*/  IADD3 R9, R31, 0xa00, RZ ;  /* 0x00000a001f097810 */ /* 0x000fc80007ffe0ff */
[----:B------:R-:W-:-:S04]  /*0900*/  IADD3 R9, P0, R9, R16, RZ ;  /* 0x0000001009097210 */ /* 0x000fc80007f1e0ff */
[----:B------:R-:W-:Y:S02]  /*0910*/  IADD3.X R8, RZ, R5, RZ, P0, !PT ;  /* 0x00000005ff087210 */ /* 0x000fe400007fe4ff */
[C---:B------:R-:W-:Y:S02]  /*0920*/  SHF.L.U32 R18, R9.reuse, 0x1, RZ ;  /* 0x0000000109127819 */ /* 0x040fe400000006ff */
[----:B------:R-:W-:Y:S02]  /*0930*/  SHF.L.U64.HI R19, R9, 0x1, R8 ;  /* 0x0000000109137819 */ /* 0x000fe40000010208 */
[----:B------:R-:W-:Y:S02]  /*0940*/  IADD3 R8, P0, R32, UR14, RZ ;  /* 0x0000000e20087c10 */ /* 0x000fe4000ff1e0ff */
[----:B------:R-:W-:Y:S02]  /*0950*/  IADD3 R10, P1, R18, UR8, RZ ;  /* 0x00000008120a7c10 */ /* 0x000fe4000ff3e0ff */
[----:B------:R-:W-:-:S02]  /*0960*/  IADD3.X R9, R13, UR15, RZ, P0, !PT ;  /* 0x0000000f0d097c10 */ /* 0x000fc400087fe4ff */
[----:B------:R-:W-:-:S04]  /*0970*/  IADD3.X R11, R19, UR9, RZ, P1, !PT ;  /* 0x00000009130b7c10 */ /* 0x000fc80008ffe4ff */
[----:B------:R-:W5:Y:S04]  /*0980*/  LDG.E.64.CONSTANT R8, desc[UR12][R8.64] ;  /* 0x0000000c08087981 */ /* 0x000f68000c1e9b00 */
[----:B------:R-:W5:Y:S01]  /*0990*/  LDG.E.64.CONSTANT R10, desc[UR12][R10.64] ;  /* 0x0000000c0a0a7981 */ /* 0x000f62000c1e9b00 */
[----:B0-----:R-:W-:Y:S02]  /*09a0*/  IADD3 R12, P0, R12, UR14, RZ ;  /* 0x0000000e0c0c7c10 */ /* 0x001fe4000ff1e0ff */
[----:B------:R-:W-:Y:S02]  /*09b0*/  IADD3 R31, R31, 0xf00, RZ ;  /* 0x00000f001f1f7810 */ /* 0x000fe40007ffe0ff */
[----:B------:R-:W-:Y:S02]  /*09c0*/  IADD3.X R13, R30, UR15, RZ, P0, !PT ;  /* 0x0000000f1e0d7c10 */ /* 0x000fe400087fe4ff */
[----:B------:R-:W-:-:S04]  /*09d0*/  IADD3 R31, P0, R31, R16, RZ ;  /* 0x000000101f1f7210 */ /* 0x000fc80007f1e0ff */
[----:B------:R-:W5:Y:S01]  /*09e0*/  LDG.E.64.CONSTANT R12, desc[UR12][R12.64] ;  /* 0x0000000c0c0c7981 */ /* 0x000f62000c1e9b00 */
[----:B------:R-:W-:Y:S02]  /*09f0*/  IADD3.X R16, RZ, R5, RZ, P0, !PT ;  /* 0x00000005ff107210 */ /* 0x000fe400007fe4ff */
[C---:B-1----:R-:W-:Y:S02]  /*0a00*/  SHF.L.U32 R30, R31.reuse, 0x1, RZ ;  /* 0x000000011f1e7819 */ /* 0x042fe400000006ff */
[----:B------:R-:W-:Y:S02]  /*0a10*/  SHF.L.U64.HI R31, R31, 0x1, R16 ;  /* 0x000000011f1f7819 */ /* 0x000fe40000010210 */
[----:B------:R-:W-:Y:S01]  /*0a20*/  IADD3 R16, P0, R30, UR8, RZ ;  /* 0x000000081e107c10 */ /* 0x000fe2000ff1e0ff */
[----:B------:R-:W-:-:S03]  /*0a30*/  ULDC UR8, c[0x0][0x250] ;  /* 0x0000940000087ab9 */ /* 0x000fc60000000800 */
[----:B------:R-:W-:-:S06]  /*0a40*/  IADD3.X R17, R31, UR9, RZ, P0, !PT ;  /* 0x000000091f117c10 */ /* 0x000fcc00087fe4ff */
[----:B------:R-:W5:Y:S01]  /*0a50*/  LDG.E.64.CONSTANT R16, desc[UR12][R16.64] ;  /* 0x0000000c10107981 */ /* 0x000f62000c1e9b00 */
[----:B------:R-:W-:-:S04]  /*0a60*/  IADD3 R18, P0, R18, UR14, RZ ;  /* 0x0000000e12127c10 */ /* 0x000fc8000ff1e0ff */
[----:B------:R-:W-:-:S06]  /*0a70*/  IADD3.X R19, R19, UR15, RZ, P0, !PT ;  /* 0x0000000f13137c10 */ /* 0x000fcc00087fe4ff */
[----:B------:R-:W5:Y:S01]  /*0a80*/  LDG.E.64.CONSTANT R18, desc[UR12][R18.64] ;  /* 0x0000000c12127981 */ /* 0x000f62000c1e9b00 */
[----:B------:R-:W-:-:S04]  /*0a90*/  IADD3 R30, P0, R30, UR14, RZ ;  /* 0x0000000e1e1e7c10 */ /* 0x000fc8000ff1e0ff */
[----:B------:R-:W-:Y:S01]  /*0aa0*/  IADD3.X R31, R31, UR15, RZ, P0, !PT ;  /* 0x0000000f1f1f7c10 */ /* 0x000fe200087fe4ff */
[----:B------:R-:W-:-:S05]  /*0ab0*/  ULDC.64 UR14, c[0x0][0x258] ;  /* 0x00009600000e7ab9 */ /* 0x000fca0000000a00 */
[----:B------:R-:W5:Y:S01]  /*0ac0*/  LDG.E.64.CONSTANT R30, desc[UR12][R30.64] ;  /* 0x0000000c1e1e7981 */ /* 0x000f62000c1e9b00 */
[----:B--2---:R-:W-:-:S06]  /*0ad0*/  FADD.FTZ R5, R15, UR8 ;  /* 0x000000080f057e21 */ /* 0x004fcc0008010000 */
[----:B------:R-:W0:Y:S01]  /*0ae0*/  MUFU.RSQ R5, R5 ;  /* 0x0000000500057308 */ /* 0x000e220000001400 */
[----:B---3--:R-:W-:-:S05]  /*0af0*/  HADD2.F32 R15, -RZ, R20.H0_H0 ;  /* 0x20000014ff0f7230 */ /* 0x008fca0000004100 */
[----:B------:R-:W-:Y:S01]  /*0b00*/  FADD.FTZ R54, -R14, R15 ;  /* 0x0000000f0e367221 */ /* 0x000fe20000010100 */
[----:B------:R-:W-:Y:S02]  /*0b10*/  HADD2.F32 R15, -RZ, R20.H1_H1 ;  /* 0x30000014ff0f7230 */ /* 0x000fe40000004100 */
[----:B------:R-:W-:-:S03]  /*0b20*/  HADD2.F32 R33, -RZ, R21.H0_H0 ;  /* 0x20000015ff217230 */ /* 0x000fc60000004100 */
[C---:B------:R-:W-:Y:S01]  /*0b30*/  FADD.FTZ R20, -R14.reuse, R15 ;  /* 0x0000000f0e147221 */ /* 0x040fe20000010100 */
[C---:B0-----:R-:W-:Y:S01]  /*0b40*/  FMUL.FTZ R54, R5.reuse, R54 ;  /* 0x0000003605367220 */ /* 0x041fe20000410000 */
[----:B------:R-:W-:Y:S02]  /*0b50*/  HADD2.F32 R35, -RZ, R21.H1_H1 ;  /* 0x30000015ff237230 */ /* 0x000fe40000004100 */
[----:B------:R-:W-:Y:S01]  /*0b60*/  FADD.FTZ R52, -R14, R33 ;  /* 0x000000210e347221 */ /* 0x000fe20000010100 */
[----:B------:R-:W-:-:S03]  /*0b70*/  FMUL.FTZ R53, R5, R20 ;  /* 0x0000001405357220 */ /* 0x000fc60000410000 */
[----:B------:R-:W-:Y:S01]  /*0b80*/  FMUL.FTZ R52, R5, R52 ;  /* 0x0000003405347220 */ /* 0x000fe20000410000 */
[----:B------:R-:W-:Y:S01]  /*0b90*/  FFMA.FTZ R41, R2, R53, R61 ;  /* 0x0000003502297223 */ /* 0x000fe2000001003d */
[----:B------:R-:W-:Y:S01]  /*0ba0*/  FADD.FTZ R34, -R14, R35 ;  /* 0x000000230e227221 */ /* 0x000fe20000010100 */
[----:B----4-:R-:W-:Y:S02]  /*0bb0*/  FFMA.FTZ R15, R0, R54, R43 ;  /* 0x00000036000f7223 */ /* 0x010fe4000001002b */
[----:B------:R-:W-:Y:S01]  /*0bc0*/  FMUL.FTZ R32, R41, -1.4426950216293334961 ;  /* 0xbfb8aa3b29207820 */ /* 0x000fe20000410000 */
[----:B------:R-:W-:Y:S01]  /*0bd0*/  FFMA.FTZ R36, R3, R52, R60 ;  /* 0x0000003403247223 */ /* 0x000fe2000001003c */
[----:B------:R-:W-:Y:S01]  /*0be0*/  FMUL.FTZ R20, R15, -1.4426950216293334961 ;  /* 0xbfb8aa3b0f147820 */ /* 0x000fe20000410000 */
[----:B------:R-:W-:Y:S02]  /*0bf0*/  FMUL.FTZ R51, R5, R34 ;  /* 0x0000002205337220 */ /* 0x000fe40000410000 */
[----:B------:R-:W-:Y:S01]  /*0c00*/  FMUL.FTZ R33, R36, -1.4426950216293334961 ;  /* 0xbfb8aa3b24217820 */ /* 0x000fe20000410000 */
[----:B------:R0:W1:Y:S01]  /*0c10*/  MUFU.EX2 R21, R20 ;  /* 0x0000001400157308 */ /* 0x0000620000000800 */
[----:B------:R-:W-:-:S07]  /*0c20*/  FFMA.FTZ R37, R4, R51, R59 ;  /* 0x0000003304257223 */ /* 0x000fce000001003b */
[----:B------:R-:W2:Y:S01]  /*0c30*/  MUFU.EX2 R32, R32 ;  /* 0x0000002000207308 */ /* 0x000ea20000000800 */
[----:B0-----:R-:W-:-:S07]  /*0c40*/  FMUL.FTZ R20, R37, -1.4426950216293334961 ;  /* 0xbfb8aa3b25147820 */ /* 0x001fce0000410000 */
[----:B------:R-:W0:Y:S01]  /*0c50*/  MUFU.EX2 R33, R33 ;  /* 0x0000002100217308 */ /* 0x000e220000000800 */
[----:B-1----:R-:W-:Y:S01]  /*0c60*/  FADD.FTZ R21, R21, 1 ;  /* 0x3f80000015157421 */ /* 0x002fe20000010000 */
[----:B-----5:R-:W-:-:S06]  /*0c70*/  HADD2.F32 R39, -RZ, R6.H0_H0 ;  /* 0x20000006ff277230 */ /* 0x020fcc0000004100 */
[----:B------:R-:W1:Y:S01]  /*0c80*/  MUFU.EX2 R20, R20 ;  /* 0x0000001400147308 */ /* 0x000e620000000800 */
[----:B--2---:R-:W-:Y:S01]  /*0c90*/  FADD.FTZ R35, R32, 1 ;  /* 0x3f80000020237421 */ /* 0x004fe20000010000 */
[----:B------:R-:W-:-:S06]  /*0ca0*/  FADD.FTZ R50, -R14, R39 ;  /* 0x000000270e327221 */ /* 0x000fcc0000010100 */
[----:B------:R-:W2:Y:S01]  /*0cb0*/  MUFU.RCP R40, R21 ;  /* 0x0000001500287308 */ /* 0x000ea20000001000 */
[----:B0-----:R-:W-:Y:S01]  /*0cc0*/  FADD.FTZ R38, R33, 1 ;  /* 0x3f80000021267421 */ /* 0x001fe20000010000 */
[----:B------:R-:W-:Y:S01]  /*0cd0*/  FMUL.FTZ R50, R5, R50 ;  /* 0x0000003205327220 */ /* 0x000fe20000410000 */
[----:B------:R-:W-:-:S05]  /*0ce0*/  HADD2.F32 R33, -RZ, R6.H1_H1 ;  /* 0x30000006ff217230 */ /* 0x000fca0000004100 */
[----:B------:R-:W0:Y:S01]  /*0cf0*/  MUFU.RCP R35, R35 ;  /* 0x0000002300237308 */ /* 0x000e220000001000 */
[----:B-1----:R-:W-:Y:S01]  /*0d00*/  FADD.FTZ R34, R20, 1 ;  /* 0x3f80000014227421 */ /* 0x002fe20000010000 */
[----:B------:R-:W-:Y:S01]  /*0d10*/  FFMA.FTZ R20, R0, R50, R43 ;  /* 0x0000003200147223 */ /* 0x000fe2000001002b */
[----:B------:R-:W-:-:S05]  /*0d20*/  FADD.FTZ R32, -R14, R33 ;  /* 0x000000210e207221 */ /* 0x000fca0000010100 */
[----:B------:R-:W1:Y:S01]  /*0d30*/  MUFU.RCP R38, R38 ;  /* 0x0000002600267308 */ /* 0x000e620000001000 */
[----:B------:R-:W-:Y:S01]  /*0d40*/  FMUL.FTZ R33, R20, -1.4426950216293334961 ;  /* 0xbfb8aa3b14217820 */ /* 0x000fe20000410000 */
[----:B--2---:R-:W-:-:S04]  /*0d50*/  FADD.FTZ R6, -R40, 1 ;  /* 0x3f80000028067421 */ /* 0x004fc80000010100 */
[----:B------:R-:W-:Y:S02]  /*0d60*/  FFMA.FTZ R6, R15, R6, 1 ;  /* 0x3f8000000f067423 */ /* 0x000fe40000010006 */
[----:B------:R-:W2:Y:S01]  /*0d70*/  MUFU.EX2 R33, R33 ;  /* 0x0000002100217308 */ /* 0x000ea20000000800 */
[----:B0-----:R-:W-:-:S07]  /*0d80*/  FADD.FTZ R15, -R35, 1 ;  /* 0x3f800000230f7421 */ /* 0x001fce0000010100 */
[----:B------:R-:W0:Y:S01]  /*0d90*/  MUFU.RCP R34, R34 ;  /* 0x0000002200227308 */ /* 0x000e220000001000 */
[----:B------:R-:W-:Y:S01]  /*0da0*/  FFMA.FTZ R41, R41, R15, 1 ;  /* 0x3f80000029297423 */ /* 0x000fe2000001000f */
[----:B-1----:R-:W-:Y:S01]  /*0db0*/  FADD.FTZ R15, -R38, 1 ;  /* 0x3f800000260f7421 */ /* 0x002fe20000010100 */
[----:B------:R-:W-:-:S03]  /*0dc0*/  FMUL.FTZ R57, R5, R32 ;  /* 0x0000002005397220 */ /* 0x000fc60000410000 */
[----:B------:R-:W-:Y:S01]  /*0dd0*/  FFMA.FTZ R36, R36, R15, 1 ;  /* 0x3f80000024247423 */ /* 0x000fe2000001000f */
[----:B------:R-:W-:-:S03]  /*0de0*/  FFMA.FTZ R32, R2, R57, R61 ;  /* 0x0000003902207223 */ /* 0x000fc6000001003d */
[----:B------:R-:W-:Y:S01]  /*0df0*/  FMUL.FTZ R38, R38, R36 ;  /* 0x0000002426267220 */ /* 0x000fe20000410000 */
[----:B--2---:R-:W-:Y:S01]  /*0e00*/  FADD.FTZ R36, R33, 1 ;  /* 0x3f80000021247421 */ /* 0x004fe20000010000 */
[--C-:B------:R-:W-:Y:S02]  /*0e10*/  HADD2.F32 R56, -RZ, R7.reuse.H0_H0 ;  /* 0x20000007ff387230 */ /* 0x100fe40000004100 */
[----:B------:R-:W-:Y:S01]  /*0e20*/  FMUL.FTZ R21, R32, -1.4426950216293334961 ;  /* 0xbfb8aa3b20157820 */ /* 0x000fe20000410000 */
[----:B0-----:R-:W-:Y:S02]  /*0e30*/  FADD.FTZ R39, -R34, 1 ;  /* 0x3f80000022277421 */ /* 0x001fe40000010100 */
[----:B------:R-:W0:Y:S01]  /*0e40*/  MUFU.RCP R36, R36 ;  /* 0x0000002400247308 */ /* 0x000e220000001000 */
[----:B------:R-:W-:Y:S01]  /*0e50*/  FADD.FTZ R56, -R14, R56 ;  /* 0x000000380e387221 */ /* 0x000fe20000010100 */
[----:B------:R-:W-:Y:S01]  /*0e60*/  FFMA.FTZ R37, R37, R39, 1 ;  /* 0x3f80000025257423 */ /* 0x000fe20000010027 */
[----:B------:R-:W-:-:S02]  /*0e70*/  HADD2.F32 R39, -RZ, R7.H1_H1 ;  /* 0x30000007ff277230 */ /* 0x000fc40000004100 */
[----:B------:R-:W-:-:S03]  /*0e80*/  FMUL.FTZ R56, R5, R56 ;  /* 0x0000003805387220 */ /* 0x000fc60000410000 */
[----:B------:R-:W1:Y:S01]  /*0e90*/  MUFU.EX2 R21, R21 ;  /* 0x0000001500157308 */ /* 0x000e620000000800 */
[----:B------:R-:W-:Y:S01]  /*0ea0*/  FADD.FTZ R55, -R14, R39 ;  /* 0x000000270e377221 */ /* 0x000fe20000010100 */
[----:B------:R-:W-:Y:S01]  /*0eb0*/  FMUL.FTZ R7, R35, R41 ;  /* 0x0000002923077220 */ /* 0x000fe20000410000 */
[----:B------:R-:W-:Y:S01]  /*0ec0*/  FMUL.FTZ R37, R34, R37 ;  /* 0x0000002522257220 */ /* 0x000fe20000410000 */
[----:B------:R-:W-:Y:S01]  /*0ed0*/  FFMA.FTZ R15, R3, R56, R60 ;  /* 0x00000038030f7223 */ /* 0x000fe2000001003c */
[----:B------:R-:W-:Y:S01]  /*0ee0*/  FMUL.FTZ R55, R5, R55 ;  /* 0x0000003705377220 */ /* 0x000fe20000410000 */
[--C-:B------:R-:W-:Y:S02]  /*0ef0*/  HADD2.F32 R35, -RZ, R8.reuse.H0_H0 ;  /* 0x20000008ff237230 */ /* 0x100fe40000004100 */
[----:B------:R-:W-:Y:S02]  /*0f00*/  HADD2.F32 R34, -RZ, R8.H1_H1 ;  /* 0x30000008ff227230 */ /* 0x000fe40000004100 */
[----:B------:R-:W-:-:S02]  /*0f10*/  HADD2.F32 R8, -RZ, R9.H0_H0 ;  /* 0x20000009ff087230 */ /* 0x000fc40000004100 */
[----:B------:R-:W-:Y:S01]  /*0f20*/  FMUL.FTZ R6, R40, R6 ;  /* 0x0000000628067220 */ /* 0x000fe20000410000 */
[----:B------:R-:W-:Y:S02]  /*0f30*/  HADD2.F32 R9, -RZ, R9.H1_H1 ;  /* 0x30000009ff097230 */ /* 0x000fe40000004100 */
[----:B------:R-:W-:Y:S01]  /*0f40*/  FMUL.FTZ R40, R15, -1.4426950216293334961 ;  /* 0xbfb8aa3b0f287820 */ /* 0x000fe20000410000 */
[----:B------:R-:W-:Y:S01]  /*0f50*/  FFMA.FTZ R33, R4, R55, R59 ;  /* 0x0000003704217223 */ /* 0x000fe2000001003b */
[--C-:B------:R-:W-:Y:S02]  /*0f60*/  HADD2.F32 R49, -RZ, R10.reuse.H0_H0 ;  /* 0x2000000aff317230 */ /* 0x100fe40000004100 */
[----:B------:R-:W-:Y:S01]  /*0f70*/  FMUL.FTZ R6, R35, R6 ;  /* 0x0000000623067220 */ /* 0x000fe20000410000 */
[----:B------:R-:W-:Y:S01]  /*0f80*/  FMUL.FTZ R9, R9, R37 ;  /* 0x0000002509097220 */ /* 0x000fe20000410000 */
[----:B------:R1:W2:Y:S01]  /*0f90*/  MUFU.EX2 R39, R40 ;  /* 0x0000002800277308 */ /* 0x0002a20000000800 */
[----:B------:R-:W-:Y:S01]  /*0fa0*/  FMUL.FTZ R35, R33, -1.4426950216293334961 ;  /* 0xbfb8aa3b21237820 */ /* 0x000fe20000410000 */
[----:B------:R-:W-:-:S02]  /*0fb0*/  HADD2.F32 R10, -RZ, R10.H1_H1 ;  /* 0x3000000aff0a7230 */ /* 0x000fc40000004100 */
[----:B0-----:R-:W-:Y:S01]  /*0fc0*/  FADD.FTZ R37, -R36, 1 ;  /* 0x3f80000024257421 */ /* 0x001fe20000010100 */
[C---:B------:R-:W-:Y:S01]  /*0fd0*/  FADD.FTZ R49, -R14.reuse, R49 ;  /* 0x000000310e317221 */ /* 0x040fe20000010100 */
[----:B-1----:R-:W-:Y:S01]  /*0fe0*/  FADD.FTZ R40, R21, 1 ;  /* 0x3f80000015287421 */ /* 0x002fe20000010000 */
[----:B------:R-:W-:Y:S01]  /*0ff0*/  FADD.FTZ R10, -R14, R10 ;  /* 0x0000000a0e0a7221 */ /* 0x000fe20000010100 */
[----:B------:R-:W-:Y:S01]  /*1000*/  FFMA.FTZ R21, R20, R37, 1 ;  /* 0x3f80000014157423 */ /* 0x000fe20000010025 */
[C---:B------:R-:W-:Y:S01]  /*1010*/  FMUL.FTZ R49, R5.reuse, R49 ;  /* 0x0000003105317220 */ /* 0x040fe20000410000 */
[----:B------:R-:W0:Y:S01]  /*1020*/  MUFU.EX2 R35, R35 ;  /* 0x0000002300237308 */ /* 0x000e220000000800 */
[----:B------:R-:W-:Y:S01]  /*1030*/  FMUL.FTZ R7, R34, R7 ;  /* 0x0000000722077220 */ /* 0x000fe20000410000 */
[----:B------:R-:W-:Y:S01]  /*1040*/  FMUL.FTZ R48, R5, R10 ;  /* 0x0000000a05307220 */ /* 0x000fe20000410000 */
[----:B------:R-:W-:Y:S01]  /*1050*/  FFMA.FTZ R34, R0, R49, R43 ;  /* 0x0000003100227223 */ /* 0x000fe2000001002b */
[----:B------:R-:W-:-:S04]  /*1060*/  HADD2.F32 R10, -RZ, R11.H0_H0 ;  /* 0x2000000bff0a7230 */ /* 0x000fc80000004100 */
[----:B------:R-:W1:Y:S01]  /*1070*/  MUFU.RCP R37, R40 ;  /* 0x0000002800257308 */ /* 0x000e620000001000 */
[----:B------:R-:W-:Y:S01]  /*1080*/  FMUL.FTZ R8, R8, R38 ;  /* 0x0000002608087220 */ /* 0x000fe20000410000 */
[----:B------:R-:W-:Y:S01]  /*1090*/  FMUL.FTZ R38, R34, -1.4426950216293334961 ;  /* 0xbfb8aa3b22267820 */ /* 0x000fe20000410000 */
[----:B------:R-:W-:Y:S01]  /*10a0*/  FFMA.FTZ R20, R2, R48, R61 ;  /* 0x0000003002147223 */ /* 0x000fe2000001003d */
[----:B------:R-:W-:Y:S01]  /*10b0*/  FADD.FTZ R10, -R14, R10 ;  /* 0x0000000a0e0a7221 */ /* 0x000fe20000010100 */
[----:B------:R-:W-:Y:S02]  /*10c0*/  HADD2.F32 R46, -RZ, R11.H1_H1 ;  /* 0x3000000bff2e7230 */ /* 0x000fe40000004100 */
[----:B------:R-:W-:Y:S01]  /*10d0*/  FMUL.FTZ R36, R36, R21 ;  /* 0x0000001524247220 */ /* 0x000fe20000410000 */
[----:B--2---:R-:W-:Y:S01]  /*10e0*/  FADD.FTZ R39, R39, 1 ;  /* 0x3f80000027277421 */ /* 0x004fe20000010000 */
[----:B------:R-:W-:Y:S01]  /*10f0*/  FMUL.FTZ R21, R20, -1.4426950216293334961 ;  /* 0xbfb8aa3b14157820 */ /* 0x000fe20000410000 */
[----:B------:R-:W-:Y:S01]  /*1100*/  FMUL.FTZ R47, R5, R10 ;  /* 0x0000000a052f7220 */ /* 0x000fe20000410000 */
[----:B------:R-:W2:Y:S01]  /*1110*/  MUFU.EX2 R38, R38 ;  /* 0x0000002600267308 */ /* 0x000ea20000000800 */
[----:B------:R-:W-:Y:S01]  /*1120*/  FADD.FTZ R46, -R14, R46 ;  /* 0x0000002e0e2e7221 */ /* 0x000fe20000010100 */
[----:B0-----:R-:W-:-:S03]  /*1130*/  FADD.FTZ R35, R35, 1 ;  /* 0x3f80000023237421 */ /* 0x001fc60000010000 */
[----:B------:R-:W-:-:S03]  /*1140*/  FMUL.FTZ R46, R5, R46 ;  /* 0x0000002e052e7220 */ /* 0x000fc60000410000 */
[----:B------:R-:W0:Y:S01]  /*1150*/  MUFU.RCP R40, R39 ;  /* 0x0000002700287308 */ /* 0x000e220000001000 */
[----:B-1----:R-:W-:-:S07]  /*1160*/  FADD.FTZ R42, -R37, 1 ;  /* 0x3f800000252a7421 */ /* 0x002fce0000010100 */
[----:B------:R1:W3:Y:S01]  /*1170*/  MUFU.EX2 R10, R21 ;  /* 0x00000015000a7308 */ /* 0x0002e20000000800 */
[----:B------:R-:W-:Y:S01]  /*1180*/  FFMA.FTZ R42, R32, R42, 1 ;  /* 0x3f800000202a7423 */ /* 0x000fe2000001002a */
[----:B------:R-:W-:Y:S01]  /*1190*/  FFMA.FTZ R32, R4, R46, R59 ;  /* 0x0000002e04207223 */ /* 0x000fe2000001003b */
[----:B-1----:R-:W-:-:S05]  /*11a0*/  FFMA.FTZ R21, R3, R47, R60 ;  /* 0x0000002f03157223 */ /* 0x002fca000001003c */
[----:B------:R2:W-:Y:S01]  /*11b0*/  MUFU.RCP R41, R35 ;  /* 0x0000002300297308 */ /* 0x0005e20000001000 */
[----:B------:R-:W-:Y:S01]  /*11c0*/  FMUL.FTZ R11, R21, -1.4426950216293334961 ;  /* 0xbfb8aa3b150b7820 */ /* 0x000fe20000410000 */
[----:B------:R-:W-:-:S06]  /*11d0*/  FMUL.FTZ R39, R32, -1.4426950216293334961 ;  /* 0xbfb8aa3b20277820 */ /* 0x000fcc0000410000 */
[----:B------:R-:W1:Y:S01]  /*11e0*/  MUFU.EX2 R11, R11 ;  /* 0x0000000b000b7308 */ /* 0x000e620000000800 */
[----:B--2---:R-:W-:Y:S01]  /*11f0*/  FADD.FTZ R35, R38, 1 ;  /* 0x3f80000026237421 */ /* 0x004fe20000010000 */
[----:B0-----:R-:W-:Y:S01]  /*1200*/  FADD.FTZ R38, -R40, 1 ;  /* 0x3f80000028267421 */ /* 0x001fe20000010100 */
[----:B---3--:R-:W-:-:S05]  /*1210*/  FADD.FTZ R10, R10, 1 ;  /* 0x3f8000000a0a7421 */ /* 0x008fca0000010000 */
[----:B------:R-:W0:Y:S01]  /*1220*/  MUFU.EX2 R39, R39 ;  /* 0x0000002700277308 */ /* 0x000e220000000800 */
[----:B------:R-:W-:-:S07]  /*1230*/  FFMA.FTZ R38, R15, R38, 1 ;  /* 0x3f8000000f267423 */ /* 0x000fce0000010026 */
[----:B------:R2:W-:Y:S01]  /*1240*/  MUFU.RCP R15, R10 ;  /* 0x0000000a000f7308 */ /* 0x0005e20000001000 */
[----:B-1----:R-:W-:-:S07]  /*1250*/  FADD.FTZ R11, R11, 1 ;  /* 0x3f8000000b0b7421 */ /* 0x002fce0000010000 */
[----:B------:R-:W1:Y:S01]  /*1260*/  MUFU.RCP R35, R35 ;  /* 0x0000002300237308 */ /* 0x000e620000001000 */
[----:B--2---:R-:W-:-:S04]  /*1270*/  FADD.FTZ R10, -R41, 1 ;  /* 0x3f800000290a7421 */ /* 0x004fc80000010100 */
[----:B------:R-:W-:Y:S01]  /*1280*/  FFMA.FTZ R10, R33, R10, 1 ;  /* 0x3f800000210a7423 */ /* 0x000fe2000001000a */
[----:B0-----:R-:W-:-:S03]  /*1290*/  FADD.FTZ R39, R39, 1 ;  /* 0x3f80000027277421 */ /* 0x001fc60000010000 */
[----:B------:R-:W-:Y:S01]  /*12a0*/  FMUL.FTZ R41, R41, R10 ;  /* 0x0000000a29297220 */ /* 0x000fe20000410000 */
[----:B------:R-:W-:Y:S01]  /*12b0*/  HADD2.F32 R10, -RZ, R12.H0_H0 ;  /* 0x2000000cff0a7230 */ /* 0x000fe20000004100 */
[----:B------:R0:W2:Y:S01]  /*12c0*/  MUFU.RCP R33, R11 ;  /* 0x0000000b00217308 */ /* 0x0000a20000001000 */
[----:B------:R-:W-:-:S03]  /*12d0*/  FMUL.FTZ R40, R40, R38 ;  /* 0x0000002628287220 */ /* 0x000fc60000410000 */
[----:B------:R-:W-:Y:S01]  /*12e0*/  FMUL.FTZ R10, R10, R36 ;  /* 0x000000240a0a7220 */ /* 0x000fe20000410000 */
[----:B-1----:R-:W-:-:S03]  /*12f0*/  FADD.FTZ R38, -R35, 1 ;  /* 0x3f80000023267421 */ /* 0x002fc60000010100 */
[----:B------:R-:W1:Y:S01]  /*1300*/  MUFU.RCP R36, R39 ;  /* 0x0000002700247308 */ /* 0x000e620000001000 */
[----:B0-----:R-:W-:Y:S02]  /*1310*/  HADD2.F32 R11, -RZ, R12.H1_H1 ;  /* 0x3000000cff0b7230 */ /* 0x001fe40000004100 */
[----:B------:R-:W-:Y:S01]  /*1320*/  FFMA.FTZ R34, R34, R38, 1 ;  /* 0x3f80000022227423 */ /* 0x000fe20000010026 */
[----:B------:R-:W-:-:S03]  /*1330*/  FMUL.FTZ R37, R37, R42 ;  /* 0x0000002a25257220 */ /* 0x000fc60000410000 */
[----:B------:R-:W-:Y:S01]  /*1340*/  FMUL.FTZ R35, R35, R34 ;  /* 0x0000002223237220 */ /* 0x000fe20000410000 */
[----:B------:R-:W-:Y:S01]  /*1350*/  FMUL.FTZ R11, R11, R37 ;  /* 0x000000250b0b7220 */ /* 0x000fe20000410000 */
[----:B------:R-:W-:Y:S01]  /*1360*/  FADD.FTZ R34, -R15, 1 ;  /* 0x3f8000000f227421 */ /* 0x000fe20000010100 */
[----:B--2---:R-:W-:Y:S01]  /*1370*/  FADD.FTZ R37, -R33, 1 ;  /* 0x3f80000021257421 */ /* 0x004fe20000010100 */
[--C-:B------:R-:W-:Y:S02]  /*1380*/  HADD2.F32 R45, -RZ, R16.reuse.H0_H0 ;  /* 0x20000010ff2d7230 */ /* 0x100fe40000004100 */
[----:B------:R-:W-:Y:S01]  /*1390*/  FFMA.FTZ R34, R20, R34, 1 ;  /* 0x3f80000014227423 */ /* 0x000fe20000010022 */
[----:B------:R-:W-:Y:S01]  /*13a0*/  FFMA.FTZ R20, R21, R37, 1 ;  /* 0x3f80000015147423 */ /* 0x000fe20000010025 */
[----:B------:R-:W-:Y:S02]  /*13b0*/  HADD2.F32 R16, -RZ, R16.H1_H1 ;  /* 0x30000010ff107230 */ /* 0x000fe40000004100 */
[----:B------:R-:W-:Y:S01]  /*13c0*/  FADD.FTZ R45, -R14, R45 ;  /* 0x0000002d0e2d7221 */ /* 0x000fe20000010100 */
[----:B-1----:R-:W-:-:S03]  /*13d0*/  FADD.FTZ R21, -R36, 1 ;  /* 0x3f80000024157421 */ /* 0x002fc60000010100 */
[----:B------:R-:W-:Y:S01]  /*13e0*/  FMUL.FTZ R45, R5, R45 ;  /* 0x0000002d052d7220 */ /* 0x000fe20000410000 */
[----:B------:R-:W-:Y:S01]  /*13f0*/  FFMA.FTZ R32, R32, R21, 1 ;  /* 0x3f80000020207423 */ /* 0x000fe20000010015 */
[----:B------:R-:W-:Y:S01]  /*1400*/  FMUL.FTZ R21, R15, R34 ;  /* 0x000000220f157220 */ /* 0x000fe20000410000 */
[--C-:B------:R-:W-:Y:S02]  /*1410*/  HADD2.F32 R15, -RZ, R17.reuse.H0_H0 ;  /* 0x20000011ff0f7230 */ /* 0x100fe40000004100 */
[----:B------:R-:W-:Y:S01]  /*1420*/  FADD.FTZ R44, -R14, R16 ;  /* 0x000000100e2c7221 */ /* 0x000fe20000010100 */
[----:B------:R-:W-:Y:S01]  /*1430*/  FMUL.FTZ R33, R33, R20 ;  /* 0x0000001421217220 */ /* 0x000fe20000410000 */
[----:B------:R-:W-:Y:S01]  /*1440*/  FFMA.FTZ R20, R0, R45, R43 ;  /* 0x0000002d00147223 */ /* 0x000fe2000001002b */
[----:B------:R-:W-:Y:S02]  /*1450*/  HADD2.F32 R16, -RZ, R17.H1_H1 ;  /* 0x30000011ff107230 */ /* 0x000fe40000004100 */
[C---:B------:R-:W-:Y:S01]  /*1460*/  FMUL.FTZ R44, R5.reuse, R44 ;  /* 0x0000002c052c7220 */ /* 0x040fe20000410000 */
[----:B------:R-:W-:Y:S01]  /*1470*/  FADD.FTZ R15, -R14, R15 ;  /* 0x0000000f0e0f7221 */ /* 0x000fe20000010100 */
[----:B------:R-:W-:Y:S01]  /*1480*/  FMUL.FTZ R39, R20, -1.4426950216293334961 ;  /* 0xbfb8aa3b14277820 */ /* 0x000fe20000410000 */
[----:B------:R-:W-:Y:S01]  /*1490*/  FMUL.FTZ R36, R36, R32 ;  /* 0x0000002024247220 */ /* 0x000fe20000410000 */
[----:B------:R-:W-:Y:S01]  /*14a0*/  FADD.FTZ R16, -R14, R16 ;  /* 0x000000100e107221 */ /* 0x000fe20000010100 */
[----:B------:R-:W-:Y:S01]  /*14b0*/  FFMA.FTZ R32, R2, R44, R61 ;  /* 0x0000002c02207223 */ /* 0x000fe2000001003d */
[----:B------:R-:W-:Y:S01]  /*14c0*/  FMUL.FTZ R14, R5, R15 ;  /* 0x0000000f050e7220 */ /* 0x000fe20000410000 */
[----:B------:R-:W-:-:S02]  /*14d0*/  HADD2.F32 R12, -RZ, R13.H0_H0 ;  /* 0x2000000dff0c7230 */ /* 0x000fc40000004100 */
[----:B------:R-:W-:Y:S01]  /*14e0*/  HADD2.F32 R17, -RZ, R18.H0_H0 ;  /* 0x20000012ff117230 */ /* 0x000fe20000004100 */
[----:B------:R-:W0:Y:S01]  /*14f0*/  MUFU.EX2 R39, R39 ;  /* 0x0000002700277308 */ /* 0x000e220000000800 */
[----:B------:R-:W-:Y:S01]  /*1500*/  FMUL.FTZ R34, R32, -1.4426950216293334961 ;  /* 0xbfb8aa3b20227820 */ /* 0x000fe20000410000 */
[----:B------:R-:W-:Y:S01]  /*1510*/  FFMA.FTZ R37, R3, R14, R60 ;  /* 0x0000000e03257223 */ /* 0x000fe2000001003c */
[----:B------:R-:W-:Y:S01]  /*1520*/  FMUL.FTZ R12, R12, R40 ;  /* 0x000000280c0c7220 */ /* 0x000fe20000410000 */
[----:B------:R-:W-:Y:S01]  /*1530*/  FMUL.FTZ R15, R17, R35 ;  /* 0x00000023110f7220 */ /* 0x000fe20000410000 */
[----:B------:R-:W-:Y:S01]  /*1540*/  FMUL.FTZ R16, R5, R16 ;  /* 0x0000001005107220 */ /* 0x000fe20000410000 */
[----:B------:R-:W-:Y:S02]  /*1550*/  FMUL.FTZ R40, R37, -1.4426950216293334961 ;  /* 0xbfb8aa3b25287820 */ /* 0x000fe40000410000 */
[----:B------:R1:W2:Y:S08]  /*1560*/  MUFU.EX2 R17, R34 ;  /* 0x0000002200117308 */ /* 0x0002b00000000800 */
[----:B------:R-:W3:Y:S01]  /*1570*/  MUFU.EX2 R40, R40 ;  /* 0x0000002800287308 */ /* 0x000ee20000000800 */
[----:B-1----:R-:W-:-:S04]  /*1580*/  FFMA.FTZ R34, R4, R16, R59 ;  /* 0x0000001004227223 */ /* 0x002fc8000001003b */
[----:B------:R-:W-:Y:S01]  /*1590*/  FMUL.FTZ R38, R34, -1.4426950216293334961 ;  /* 0xbfb8aa3b22267820 */ /* 0x000fe20000410000 */
[----:B0-----:R-:W-:Y:S01]  /*15a0*/  FADD.FTZ R35, R39, 1 ;  /* 0x3f80000027237421 */ /* 0x001fe20000010000 */
[----:B------:R-:W-:Y:S02]  /*15b0*/  HADD2.F32 R18, -RZ, R18.H1_H1 ;  /* 0x30000012ff127230 */ /* 0x000fe40000004100 */
[----:B--2---:R-:W-:Y:S02]  /*15c0*/  FADD.FTZ R17, R17, 1 ;  /* 0x3f80000011117421 */ /* 0x004fe40000010000 */
[----:B------:R-:W0:Y:S08]  /*15d0*/  MUFU.EX2 R38, R38 ;  /* 0x0000002600267308 */ /* 0x000e300000000800 */
[----:B------:R-:W1:Y:S08]  /*15e0*/  MUFU.RCP R35, R35 ;  /* 0x0000002300237308 */ /* 0x000e700000001000 */
[----:B------:R2:W4:Y:S02]  /*15f0*/  MUFU.RCP R39, R17 ;  /* 0x0000001100277308 */ /* 0x0005240000001000 */
[----:B--2---:R-:W-:Y:S01]  /*1600*/  FMUL.FTZ R17, R18, R21 ;  /* 0x0000001512117220 */ /* 0x004fe20000410000 */
[----:B---3--:R-:W-:Y:S01]  /*1610*/  FADD.FTZ R21, R40, 1 ;  /* 0x3f80000028157421 */ /* 0x008fe20000010000 */
[----:B------:R-:W-:-:S05]  /*1620*/  HADD2.F32 R18, -RZ, R19.H0_H0 ;  /* 0x20000013ff127230 */ /* 0x000fca0000004100 */
[----:B------:R-:W2:Y:S01]  /*1630*/  MUFU.RCP R21, R21 ;  /* 0x0000001500157308 */ /* 0x000ea20000001000 */
[----:B------:R-:W-:Y:S01]  /*1640*/  FMUL.FTZ R18, R18, R33 ;  /* 0x0000002112127220 */ /* 0x000fe20000410000 */
[----:B0-----:R-:W-:Y:S01]  /*1650*/  FADD.FTZ R33, R38, 1 ;  /* 0x3f80000026217421 */ /* 0x001fe20000010000 */
[----:B-1----:R-:W-:-:S05]  /*1660*/  FADD.FTZ R38, -R35, 1 ;  /* 0x3f80000023267421 */ /* 0x002fca0000010100 */
[----:B------:R-:W0:Y:S01]  /*1670*/  MUFU.RCP R33, R33 ;  /* 0x0000002100217308 */ /* 0x000e220000001000 */
[----:B------:R-:W-:Y:S01]  /*1680*/  FFMA.FTZ R20, R20, R38, 1 ;  /* 0x3f80000014147423 */ /* 0x000fe20000010026 */
[----:B----4-:R-:W-:-:S04]  /*1690*/  FADD.FTZ R38, -R39, 1 ;  /* 0x3f80000027267421 */ /* 0x010fc80000010100 */
[----:B------:R-:W-:Y:S01]  /*16a0*/  FFMA.FTZ R32, R32, R38, 1 ;  /* 0x3f80000020207423 */ /* 0x000fe20000010026 */
[----:B--2---:R-:W-:-:S04]  /*16b0*/  FADD.FTZ R38, -R21, 1 ;  /* 0x3f80000015267421 */ /* 0x004fc80000010100 */
[----:B------:R-:W-:-:S04]  /*16c0*/  FFMA.FTZ R38, R37, R38, 1 ;  /* 0x3f80000025267423 */ /* 0x000fc80000010026 */
[----:B------:R-:W-:Y:S01]  /*16d0*/  FMUL.FTZ R38, R21, R38 ;  /* 0x0000002615267220 */ /* 0x000fe20000410000 */
[----:B0-----:R-:W-:-:S04]  /*16e0*/  FADD.FTZ R21, -R33, 1 ;  /* 0x3f80000021157421 */ /* 0x001fc80000010100 */
[----:B------:R-:W-:Y:S01]  /*16f0*/  FFMA.FTZ R43, R34, R21, 1 ;  /* 0x3f800000222b7423 */ /* 0x000fe20000010015 */
[----:B------:R-:W-:-:S03]  /*1700*/  FMUL.FTZ R21, R0, R6 ;  /* 0x0000000600157220 */ /* 0x000fc60000410000 */
[----:B------:R-:W-:Y:S01]  /*1710*/  FMUL.FTZ R43, R33, R43 ;  /* 0x0000002b212b7220 */ /* 0x000fe20000410000 */
[----:B------:R-:W-:Y:S01]  /*1720*/  FFMA.FTZ R21, R54, R21, RZ ;  /* 0x0000001536157223 */ /* 0x000fe200000100ff */
[----:B------:R-:W-:-:S04]  /*1730*/  FMUL.FTZ R33, R2, R7 ;  /* 0x0000000702217220 */ /* 0x000fc80000410000 */
[----:B------:R-:W-:Y:S01]  /*1740*/  FFMA.FTZ R33, R53, R33, R21 ;  /* 0x0000002135217223 */ /* 0x000fe20000010015 */
[----:B------:R-:W-:Y:S01]  /*1750*/  FMUL.FTZ R21, R3, R8 ;  /* 0x0000000803157220 */ /* 0x000fe20000410000 */
[----:B------:R-:W-:-:S03]  /*1760*/  FMUL.FTZ R20, R35, R20 ;  /* 0x0000001423147220 */ /* 0x000fc60000410000 */
[----:B------:R-:W-:Y:S01]  /*1770*/  FFMA.FTZ R33, R52, R21, R33 ;  /* 0x0000001534217223 */ /* 0x000fe20000010021 */
[--C-:B------:R-:W-:Y:S02]  /*1780*/  HADD2.F32 R21, -RZ, R30.reuse.H0_H0 ;  /* 0x2000001eff157230 */ /* 0x100fe40000004100 */
[----:B------:R-:W-:Y:S01]  /*1790*/  FMUL.FTZ R34, R4, R9 ;  /* 0x0000000904227220 */ /* 0x000fe20000410000 */
[----:B------:R-:W-:Y:S02]  /*17a0*/  FMUL.FTZ R32, R39, R32 ;  /* 0x0000002027207220 */ /* 0x000fe40000410000 */
[----:B------:R-:W-:Y:S01]  /*17b0*/  FMUL.FTZ R20, R21, R20 ;  /* 0x0000001415147220 */ /* 0x000fe20000410000 */
[----:B------:R-:W-:Y:S02]  /*17c0*/  HADD2.F32 R21, -RZ, R30.H1_H1 ;  /* 0x3000001eff157230 */ /* 0x000fe40000004100 */
[----:B------:R-:W-:Y:S01]  /*17d0*/  FFMA.FTZ R33, R51, R34, R33 ;  /* 0x0000002233217223 */ /* 0x000fe20000010021 */
[----:B------:R-:W-:-:S02]  /*17e0*/  FMUL.FTZ R30, R0, R10 ;  /* 0x0000000a001e7220 */ /* 0x000fc40000410000 */
[----:B------:R-:W-:Y:S02]  /*17f0*/  FMUL.FTZ R21, R21, R32 ;  /* 0x0000002015157220 */ /* 0x000fe40000410000 */
[----:B------:R-:W-:Y:S01]  /*1800*/  FFMA.FTZ R30, R50, R30, R33 ;  /* 0x0000001e321e7223 */ /* 0x000fe20000010021 */
[----:B------:R-:W-:Y:S01]  /*1810*/  FMUL.FTZ R32, R2, R11 ;  /* 0x0000000b02207220 */ /* 0x000fe20000410000 */
[----:B------:R-:W-:-:S03]  /*1820*/  FFMA.FTZ R33, R0, R6, RZ ;  /* 0x0000000600217223 */ /* 0x000fc600000100ff */
[----:B------:R-:W-:Y:S01]  /*1830*/  FFMA.FTZ R32, R57, R32, R30 ;  /* 0x0000002039207223 */ /* 0x000fe2000001001e */
[C---:B------:R-:W-:Y:S01]  /*1840*/  FMUL.FTZ R30, R3.reuse, R12 ;  /* 0x0000000c031e7220 */ /* 0x040fe20000410000 */
[----:B------:R-:W-:Y:S01]  /*1850*/  FFMA.FTZ R33, R2, R7, R33 ;  /* 0x0000000702217223 */ /* 0x000fe20000010021 */
[----:B------:R-:W-:Y:S02]  /*1860*/  HADD2.F32 R13, -RZ, R13.H1_H1 ;  /* 0x3000000dff0d7230 */ /* 0x000fe40000004100 */
[----:B------:R-:W-:Y:S01]  /*1870*/  FFMA.FTZ R30, R56, R30, R32 ;  /* 0x0000001e381e7223 */ /* 0x000fe20000010020 */
[----:B------:R-:W-:Y:S02]  /*1880*/  FFMA.FTZ R32, R3, R8, R33 ;  /* 0x0000000803207223 */ /* 0x000fe40000010021 */
[----:B------:R-:W-:Y:S02]  /*1890*/  FMUL.FTZ R13, R13, R41 ;  /* 0x000000290d0d7220 */ /* 0x000fe40000410000 */
[C---:B------:R-:W-:Y:S01]  /*18a0*/  FFMA.FTZ R32, R4.reuse, R9, R32 ;  /* 0x0000000904207223 */ /* 0x040fe20000010020 */
[----:B------:R-:W0:Y:S01]  /*18b0*/  S2R R41, SR_TID.X ;  /* 0x0000000000297919 */ /* 0x000e220000002100 */
[----:B------:R-:W-:-:S02]  /*18c0*/  FMUL.FTZ R33, R4, R13 ;  /* 0x0000000d04217220 */ /* 0x000fc40000410000 */
[----:B------:R-:W-:Y:S02]  /*18d0*/  FFMA.FTZ R32, R0, R10, R32 ;  /* 0x0000000a00207223 */ /* 0x000fe40000010020 */
[----:B------:R-:W-:Y:S02]  /*18e0*/  FFMA.FTZ R30, R55, R33, R30 ;  /* 0x00000021371e7223 */ /* 0x000fe4000001001e */
[----:B------:R-:W-:Y:S01]  /*18f0*/  FFMA.FTZ R32, R2, R11, R32 ;  /* 0x0000000b02207223 */ /* 0x000fe20000010020 */
[----:B------:R-:W-:-:S03]  /*1900*/  FMUL.FTZ R33, R0, R15 ;  /* 0x0000000f00217220 */ /* 0x000fc60000410000 */
[----:B------:R-:W-:Y:S01]  /*1910*/  FFMA.FTZ R32, R3, R12, R32 ;  /* 0x0000000c03207223 */ /* 0x000fe20000010020 */
[----:B------:R-:W-:Y:S01]  /*1920*/  FFMA.FTZ R30, R49, R33, R30 ;  /* 0x00000021311e7223 */ /* 0x000fe2000001001e */
[----:B------:R-:W-:Y:S01]  /*1930*/  FMUL.FTZ R33, R2, R17 ;  /* 0x0000001102217220 */ /* 0x000fe20000410000 */
[----:B------:R-:W-:Y:S02]  /*1940*/  HADD2.F32 R19, -RZ, R19.H1_H1 ;  /* 0x30000013ff137230 */ /* 0x000fe40000004100 */
[----:B------:R-:W-:Y:S01]  /*1950*/  FFMA.FTZ R32, R4, R13, R32 ;  /* 0x0000000d04207223 */ /* 0x000fe20000010020 */
[----:B------:R-:W-:Y:S01]  /*1960*/  FFMA.FTZ R30, R48, R33, R30 ;  /* 0x00000021301e7223 */ /* 0x000fe2000001001e */
[----:B------:R-:W-:Y:S02]  /*1970*/  FMUL.FTZ R33, R3, R18 ;  /* 0x0000001203217220 */ /* 0x000fe40000410000 */
[----:B------:R-:W-:Y:S01]  /*1980*/  FFMA.FTZ R32, R0, R15, R32 ;  /* 0x0000000f00207223 */ /* 0x000fe20000010020 */
[----:B------:R-:W-:Y:S01]  /*1990*/  FMUL.FTZ R19, R19, R36 ;  /* 0x0000002413137220 */ /* 0x000fe20000410000 */
[----:B------:R-:W-:-:S02]  /*19a0*/  HADD2.F32 R42, -RZ, R31.H0_H0 ;  /* 0x2000001fff2a7230 */ /* 0x000fc40000004100 */
[----:B------:R-:W-:Y:S01]  /*19b0*/  FFMA.FTZ R30, R47, R33, R30 ;  /* 0x000000212f1e7223 */ /* 0x000fe2000001001e */
[----:B------:R-:W-:Y:S02]  /*19c0*/  HADD2.F32 R31, -RZ, R31.H1_H1 ;  /* 0x3000001fff1f7230 */ /* 0x000fe40000004100 */
[----:B------:R-:W-:Y:S01]  /*19d0*/  FFMA.FTZ R32, R2, R17, R32 ;  /* 0x0000001102207223 */ /* 0x000fe20000010020 */
[----:B------:R-:W-:Y:S02]  /*19e0*/  FMUL.FTZ R33, R4, R19 ;  /* 0x0000001304217220 */ /* 0x000fe40000410000 */
[----:B------:R-:W-:Y:S01]  /*19f0*/  FMUL.FTZ R43, R31, R43 ;  /* 0x0000002b1f2b7220 */ /* 0x000fe20000410000 */
[----:B------:R-:W-:Y:S01]  /*1a00*/  FFMA.FTZ R32, R3, R18, R32 ;  /* 0x0000001203207223 */ /* 0x000fe20000010020 */
[----:B------:R-:W-:Y:S01]  /*1a10*/  FFMA.FTZ R30, R46, R33, R30 ;  /* 0x000000212e1e7223 */ /* 0x000fe2000001001e */
[----:B------:R-:W-:Y:S02]  /*1a20*/  FMUL.FTZ R31, R0, R20 ;  /* 0x00000014001f7220 */ /* 0x000fe40000410000 */
[----:B------:R-:W-:-:S02]  /*1a30*/  FFMA.FTZ R32, R4, R19, R32 ;  /* 0x0000001304207223 */ /* 0x000fc40000010020 */
[----:B------:R-:W-:Y:S01]  /*1a40*/  FFMA.FTZ R30, R45, R31, R30 ;  /* 0x0000001f2d1e7223 */ /* 0x000fe2000001001e */
[----:B------:R-:W-:Y:S01]  /*1a50*/  FMUL.FTZ R31, R2, R21 ;  /* 0x00000015021f7220 */ /* 0x000fe20000410000 */
[----:B------:R-:W-:Y:S01]  /*1a60*/  FMUL.FTZ R42, R42, R38 ;  /* 0x000000262a2a7220 */ /* 0x000fe20000410000 */
[----:B------:R-:W-:Y:S01]  /*1a70*/  FFMA.FTZ R33, R0, R20, R32 ;  /* 0x0000001400217223 */ /* 0x000fe20000010020 */
[----:B------:R-:W-:Y:S01]  /*1a80*/  MOV R34, 0x28 ;  /* 0x0000002800227802 */ /* 0x000fe20000000f00 */
[----:B0-----:R-:W-:Y:S02]  /*1a90*/  IMAD R41, R58, -0x50, R41 ;  /* 0xffffffb03a297824 */ /* 0x001fe400078e0229 */
[----:B------:R-:W-:Y:S01]  /*1aa0*/  FFMA.FTZ R30, R44, R31, R30 ;  /* 0x0000001f2c1e7223 */ /* 0x000fe2000001001e */
[----:B------:R-:W-:Y:S01]  /*1ab0*/  FMUL.FTZ R31, R3, R42 ;  /* 0x0000002a031f7220 */ /* 0x000fe20000410000 */
[----:B------:R-:W-:Y:S01]  /*1ac0*/  FFMA.FTZ R33, R2, R21, R33 ;  /* 0x0000001502217223 */ /* 0x000fe20000010021 */
[----:B------:R-:W-:-:S02]  /*1ad0*/  IMAD R32, R41, R34, UR7 ;  /* 0x0000000729207e24 */ /* 0x000fc4000f8e0222 */
[----:B------:R-:W-:Y:S01]  /*1ae0*/  FFMA.FTZ R34, R14, R31, R30 ;  /* 0x0000001f0e227223 */ /* 0x000fe2000001001e */
[----:B------:R-:W-:Y:S01]  /*1af0*/  FMUL.FTZ R31, R4, R43 ;  /* 0x0000002b041f7220 */ /* 0x000fe20000410000 */
[----:B------:R-:W-:Y:S01]  /*1b00*/  FFMA.FTZ R30, R3, R42, R33 ;  /* 0x0000002a031e7223 */ /* 0x000fe20000010021 */
[----:B------:R-:W0:Y:S01]  /*1b10*/  S2R R41, SR_TID.X ;  /* 0x0000000000297919 */ /* 0x000e220000002100 */
[----:B------:R-:W-:Y:S01]  /*1b20*/  LEA R32, R58, R32, 0x3 ;  /* 0x000000203a207211 */ /* 0x000fe200078e18ff */
[----:B------:R-:W-:Y:S01]  /*1b30*/  FFMA.FTZ R31, R16, R31, R34 ;  /* 0x0000001f101f7223 */ /* 0x000fe20000010022 */
[----:B------:R-:W-:Y:S01]  /*1b40*/  FFMA.FTZ R30, R4, R43, R30 ;  /* 0x0000002b041e7223 */ /* 0x000fe2000001001e */
[----:B------:R-:W-:-:S04]  /*1b50*/  UIADD3 UR8, UP0, UR10, 0x1, URZ ;  /* 0x000000010a087890 */ /* 0x000fc8000ff1e03f */
[----:B------:R-:W-:Y:S01]  /*1b60*/  UIADD3.X UR9, URZ, UR5, URZ, UP0, !UPT ;  /* 0x000000053f097290 */ /* 0x000fe200087fe43f */
[----:B------:R1:W-:Y:S01]  /*1b70*/  STS.64 [R32], R30 ;  /* 0x0000001e20007388 */ /* 0x0003e20000000a00 */
[----:B------:R-:W-:-:S04]  /*1b80*/  UISETP.GE.U32.AND UP0, UPT, UR8, UR14, UPT ;  /* 0x0000000e0800728c */ /* 0x000fc8000bf06070 */
[----:B------:R-:W-:Y:S01]  /*1b90*/  UISETP.GE.AND.EX UP0, UPT, UR9, UR15, UPT, UP0 ;  /* 0x0000000f0900728c */ /* 0x000fe2000bf06300 */
[----:B-1----:R-:W-:-:S05]  /*1ba0*/  MOV R30, UR10 ;  /* 0x0000000a001e7c02 */ /* 0x002fca0008000f00 */
[----:B------:R1:W-:Y:S01]  /*1bb0*/  STL [R1+0x14], R30 ;  /* 0x0000141e01007387 */ /* 0x0003e20000100800 */
[----:B------:R-:W-:Y:S01]  /*1bc0*/  PLOP3.LUT P0, PT, PT, PT, UP0, 0x80, 0x0 ;  /* 0x000000000000781c */ /* 0x000fe20003f0f008 */
        /* <DEDUP_REMOVED lines=24> */
[----:B------:R-:W-:Y:S01]  /*1d50*/  UMOV UR11, UR5 ;  /* 0x00000005000b7c82 */ /* 0x000fe20008000000 */
[----:B0-----:R-:W-:Y:S01]  /*1d60*/  ISETP.GT.U32.AND P1, PT, R41, 0x3f, PT ;  /* 0x0000003f2900780c */ /* 0x001fe20003f24070 */
        /* <DEDUP_REMOVED lines=8> */
[----:B------:R-:W-:Y:S06]  /*1df0*/  BAR.SYNC.DEFER_BLOCKING 0x0 ;  /* 0x0000000000007b1d */ /* 0x000fec0000010000 */
[----:B-1----:R-:W-:Y:S05]  /*1e00*/  @!P0 BRA `(.L_x_1984) ;  /* 0x0000000000cc8947 */ /* 0x002fea0003800000 */
        /* <DEDUP_REMOVED lines=51> */
.L_x_1984:
[----:B------:R-:W-:Y:S01]  /*2140*/  BSSY B0, `(.L_x_1985) ;  /* 0x000002e000007945 */ /* 0x000fe20003800000 */
[----:B0-----:R-:W-:-:S03]  /*2150*/  CS2R R30, SRZ ;  /* 0x00000000001e7805 */ /* 0x001fc6000001ff00 */
[----:B------:R-:W-:Y:S05]  /*2160*/  @P1 BRA `(.L_x_1986) ;  /* 0x0000000000ac1947 */ /* 0x000fea0003800000 */
        /* <DEDUP_REMOVED lines=32> */
[----:B------:R-:W-:-:S03]  /*2370*/  SHF.R.U32.HI R34, RZ, 0x2, R34 ;  /* 0x00000002ff227819 */ /* 0x000fc60000011622 */
[----:B------:R-:W-:-:S06]  /*2380*/  IMAD.IADD R30, R35, 0x1, R30 ;  /* 0x00000001231e7824 */ /* 0x000fcc00078e021e */
        /* <DEDUP_REMOVED lines=9> */
.L_x_1986:
[----:B------:R-:W-:Y:S05]  /*2420*/  BSYNC B0 ;  /* 0x0000000000007941 */ /* 0x000fea0003800000 */
.L_x_1985:
        /* <DEDUP_REMOVED lines=12> */
[----:B------:R-:W-:Y:S01]  /*24f0*/  ULDC UR5, c[0x0][0x10] ;  /* 0x0000040000057ab9 */ /* 0x000fe20000000800 */
[----:B------:R-:W-:Y:S01]  /*2500*/  ULOP3.LUT UR10, UR18, 0xff, URZ, 0xc0, !UPT ;  /* 0x000000ff120a7892 */ /* 0x000fe2000f8ec03f */
[----:B------:R-:W-:Y:S01]  /*2510*/  SHF.R.U32.HI R32, RZ, 0x2, R41 ;  /* 0x00000002ff207819 */ /* 0x000fe20000011629 */
[----:B------:R-:W-:Y:S01]  /*2520*/  UIMAD UR5, UR5, UR4, UR6 ;  /* 0x00000004050572a4 */ /* 0x000fe2000f8e0206 */
[----:B------:R-:W-:-:S04]  /*2530*/  MOV R33, 0x2104 ;  /* 0x0000210400217802 */ /* 0x000fc80000000f00 */
[----:B------:R-:W-:Y:S02]  /*2540*/  PRMT R32, R32, R33, UR10 ;  /* 0x0000000a20207e16 */ /* 0x000fe40008000021 */
[----:B------:R-:W-:-:S04]  /*2550*/  MOV R33, UR5 ;  /* 0x0000000500217c02 */ /* 0x000fc80008000f00 */
[----:B------:R-:W-:-:S04]  /*2560*/  LEA R32, R33, R32, 0xc ;  /* 0x0000002021207211 */ /* 0x000fc800078e60ff */
[----:B------:R-:W-:-:S05]  /*2570*/  SHF.L.U32 R32, R32, 0x1, RZ ;  /* 0x0000000120207819 */ /* 0x000fca00000006ff */
[----:B0-----:R-:W-:-:S05]  /*2580*/  IMAD.WIDE.U32 R32, R32, 0x4, R34 ;  /* 0x0000000420207825 */ /* 0x001fca00078e0022 */
[----:B------:R0:W-:Y:S02]  /*2590*/  STG.E.64 desc[UR12][R32.64], R30 ;  /* 0x0000001e20007986 */ /* 0x0001e4000c101b0c */
.L_x_1988:
[----:B------:R-:W-:Y:S05]  /*25a0*/  BSYNC B0 ;  /* 0x0000000000007941 */ /* 0x000fea0003800000 */
.L_x_1987:
        /* <DEDUP_REMOVED lines=17> */
.L_x_1991:
[----:B------:R-:W2:Y:S04]  /*26c0*/  LD.E.STRONG.GPU R33, desc[UR12][R30.64] ;  /* 0x0000000c1e217980 */ /* 0x000ea8000c10f900 */
[----:B--2---:R-:W-:Y:S01]  /*26d0*/  CCTL.IVALL ;  /* 0x00000000ff00798f */ /* 0x004fe20002000000 */
[----:B------:R-:W-:Y:S05]  /*26e0*/  YIELD ;  /* 0x0000000000007946 */ /* 0x000fea0003800000 */
[----:B-----5:R-:W-:-:S04]  /*26f0*/  LOP3.LUT R33, R33, R32, RZ, 0x3c, !PT ;  /* 0x0000002021217212 */ /* 0x020fc800078e3cff */
[----:B------:R-:W-:-:S13]  /*2700*/  ISETP.GT.AND P1, PT, R33, -0x1, PT ;  /* 0xffffffff2100780c */ /* 0x000fda0003f24270 */
[----:B------:R-:W-:Y:S05]  /*2710*/  @P1 BRA `(.L_x_1991) ;  /* 0xfffffffc00e81947 */ /* 0x000fea000383ffff */
.L_x_1990:
[----:B------:R-:W-:Y:S05]  /*2720*/  WARPSYNC.ALL ;  /* 0x0000000000007948 */ /* 0x000fea0003800000 */
[----:B------:R-:W-:Y:S06]  /*2730*/  BAR.SYNC.DEFER_BLOCKING 0x0 ;  /* 0x0000000000007b1d */ /* 0x000fec0000010000 */
[----:B------:R-:W-:Y:S05]  /*2740*/  BRA `(.L_x_1992) ;  /* 0x0000000000647947 */ /* 0x000fea0003800000 */
.L_x_1989:
        /* <DEDUP_REMOVED lines=17> */
.L_x_1994:
[----:B------:R-:W2:Y:S04]  /*2860*/  LD.E.STRONG.GPU R33, desc[UR12][R30.64] ;  /* 0x0000000c1e217980 */ /* 0x000ea8000c10f900 */
[----:B--2---:R-:W-:Y:S01]  /*2870*/  CCTL.IVALL ;  /* 0x00000000ff00798f */ /* 0x004fe20002000000 */
[----:B------:R-:W-:Y:S05]  /*2880*/  YIELD ;  /* 0x0000000000007946 */ /* 0x000fea0003800000 */
[----:B-----5:R-:W-:-:S04]  /*2890*/  LOP3.LUT R33, R33, R32, RZ, 0x3c, !PT ;  /* 0x0000002021217212 */ /* 0x020fc800078e3cff */
[----:B------:R-:W-:-:S13]  /*28a0*/  ISETP.GT.AND P1, PT, R33, -0x1, PT ;  /* 0xffffffff2100780c */ /* 0x000fda0003f24270 */
[----:B------:R-:W-:Y:S05]  /*28b0*/  @P1 BRA `(.L_x_1994) ;  /* 0xfffffffc00e81947 */ /* 0x000fea000383ffff */
.L_x_1993:
[----:B------:R-:W-:Y:S05]  /*28c0*/  WARPSYNC.ALL ;  /* 0x0000000000007948 */ /* 0x000fea0003800000 */
[----:B------:R-:W-:Y:S06]  /*28d0*/  BAR.SYNC.DEFER_BLOCKING 0x0 ;  /* 0x0000000000007b1d */ /* 0x000fec0000010000 */
.L_x_1992:
        /* <DEDUP_REMOVED lines=31> */
[----:B------:R-:W-:Y:S01]  /*2ad0*/  FADD.FTZ R32, RZ, R32 ;  /* 0x00000020ff207221 */ /* 0x000fe20000010000 */
[----:B------:R-:W-:Y:S02]  /*2ae0*/  IADD3 R33, R40, 0x60, RZ ;  /* 0x0000006028217810 */ /* 0x000fe40007ffe0ff */
[----:B---3--:R-:W-:Y:S01]  /*2af0*/  FADD.FTZ R41, R35, R41 ;  /* 0x0000002923297221 */ /* 0x008fe20000010000 */
[----:B------:R-:W-:-:S02]  /*2b00*/  FADD.FTZ R32, R34, R32 ;  /* 0x0000002022207221 */ /* 0x000fc40000010000 */
[----:B------:R-:W-:-:S04]  /*2b10*/  IMAD.WIDE.U32 R34, R33, 0x4, R2 ;  /* 0x0000000421227825 */ /* 0x000fc800078e0002 */
[----:B----4-:R-:W-:Y:S01]  /*2b20*/  FADD.FTZ R30, R30, R32 ;  /* 0x000000201e1e7221 */ /* 0x010fe20000010000 */
[----:B------:R-:W-:Y:S01]  /*2b30*/  IADD3 R32, R40, 0xc0, RZ ;  /* 0x000000c028207810 */ /* 0x000fe20007ffe0ff */
[----:B------:R-:W2:Y:S04]  /*2b40*/  LDG.E.64 R34, desc[UR12][R34.64] ;  /* 0x0000000c22227981 */ /* 0x000ea8000c1e1b00 */
[----:B------:R-:W-:-:S06]  /*2b50*/  IMAD.WIDE.U32 R32, R32, 0x4, R2 ;  /* 0x0000000420207825 */ /* 0x000fcc00078e0002 */
[----:B------:R-:W3:Y:S01]  /*2b60*/  LDG.E.64 R32, desc[UR12][R32.64] ;  /* 0x0000000c20207981 */ /* 0x000ee2000c1e1b00 */
[----:B------:R-:W-:Y:S01]  /*2b70*/  FADD.FTZ R31, R31, R41 ;  /* 0x000000291f1f7221 */ /* 0x000fe20000010000 */
[----:B--2---:R-:W-:-:S03]  /*2b80*/  FADD.FTZ R34, R34, R30 ;  /* 0x0000001e22227221 */ /* 0x004fc60000010000 */
[----:B------:R-:W-:Y:S01]  /*2b90*/  FADD.FTZ R31, R35, R31 ;  /* 0x0000001f231f7221 */ /* 0x000fe20000010000 */
[----:B------:R-:W-:Y:S01]  /*2ba0*/  IADD3 R35, R40, 0xe0, RZ ;  /* 0x000000e028237810 */ /* 0x000fe20007ffe0ff */
[----:B------:R-:W-:Y:S01]  /*2bb0*/  FADD.FTZ R34, R36, R34 ;  /* 0x0000002224227221 */ /* 0x000fe20000010000 */
[----:B------:R-:W-:-:S03]  /*2bc0*/  IADD3 R36, R40, 0x100, RZ ;  /* 0x0000010028247810 */ /* 0x000fc60007ffe0ff */
[----:B------:R-:W-:Y:S01]  /*2bd0*/  FADD.FTZ R38, R38, R34 ;  /* 0x0000002226267221 */ /* 0x000fe20000010000 */
[----:B------:R-:W-:-:S04]  /*2be0*/  IMAD.WIDE.U32 R34, R35, 0x4, R2 ;  /* 0x0000000423227825 */ /* 0x000fc800078e0002 */
[----:B------:R-:W-:Y:S01]  /*2bf0*/  FADD.FTZ R31, R37, R31 ;  /* 0x0000001f251f7221 */ /* 0x000fe20000010000 */
[----:B---3--:R-:W-:Y:S01]  /*2c00*/  FADD.FTZ R32, R32, R38 ;  /* 0x0000002620207221 */ /* 0x008fe20000010000 */
[----:B------:R-:W-:Y:S01]  /*2c10*/  IADD3 R38, R40, 0x120, RZ ;  /* 0x0000012028267810 */ /* 0x000fe20007ffe0ff */
[----:B------:R-:W-:Y:S01]  /*2c20*/  IMAD.WIDE.U32 R36, R36, 0x4, R2 ;  /* 0x0000000424247825 */ /* 0x000fe200078e0002 */
[----:B------:R-:W2:Y:S03]  /*2c30*/  LDG.E.64 R34, desc[UR12][R34.64] ;  /* 0x0000000c22227981 */ /* 0x000ea6000c1e1b00 */
[----:B------:R-:W-:Y:S01]  /*2c40*/  FADD.FTZ R41, R39, R31 ;  /* 0x0000001f27297221 */ /* 0x000fe20000010000 */
[--C-:B------:R-:W-:Y:S01]  /*2c50*/  IMAD.WIDE.U32 R38, R38, 0x4, R2.reuse ;  /* 0x0000000426267825 */ /* 0x100fe200078e0002 */
[----:B------:R-:W-:Y:S01]  /*2c60*/  IADD3 R30, R40, 0x140, RZ ;  /* 0x00000140281e7810 */ /* 0x000fe20007ffe0ff */
[----:B------:R-:W3:Y:S04]  /*2c70*/  LDG.E.64 R36, desc[UR12][R36.64] ;  /* 0x0000000c24247981 */ /* 0x000ee8000c1e1b00 */
[----:B------:R-:W4:Y:S01]  /*2c80*/  LDG.E.64 R38, desc[UR12][R38.64] ;  /* 0x0000000c26267981 */ /* 0x000f22000c1e1b00 */
[----:B------:R-:W-:-:S06]  /*2c90*/  IMAD.WIDE.U32 R30, R30, 0x4, R2 ;  /* 0x000000041e1e7825 */ /* 0x000fcc00078e0002 */
[----:B------:R-:W4:Y:S01]  /*2ca0*/  LDG.E.64 R30, desc[UR12][R30.64] ;  /* 0x0000000c1e1e7981 */ /* 0x000f22000c1e1b00 */
[----:B------:R-:W-:-:S04]  /*2cb0*/  FADD.FTZ R33, R33, R41 ;  /* 0x0000002921217221 */ /* 0x000fc80000010000 */
[----:B--2---:R-:W-:Y:S01]  /*2cc0*/  FADD.FTZ R33, R35, R33 ;  /* 0x0000002123217221 */ /* 0x004fe20000010000 */
[----:B------:R-:W-:-:S03]  /*2cd0*/  FADD.FTZ R32, R34, R32 ;  /* 0x0000002022207221 */ /* 0x000fc60000010000 */
[----:B---3--:R-:W-:Y:S01]  /*2ce0*/  FADD.FTZ R37, R37, R33 ;  /* 0x0000002125257221 */ /* 0x008fe20000010000 */
[----:B------:R-:W-:Y:S01]  /*2cf0*/  FADD.FTZ R32, R36, R32 ;  /* 0x0000002024207221 */ /* 0x000fe20000010000 */
[C---:B------:R-:W-:Y:S02]  /*2d00*/  IADD3 R33, R40.reuse, 0x160, RZ ;  /* 0x0000016028217810 */ /* 0x040fe40007ffe0ff */
[----:B------:R-:W-:Y:S01]  /*2d10*/  IADD3 R34, R40, 0x180, RZ ;  /* 0x0000018028227810 */ /* 0x000fe20007ffe0ff */
[----:B----4-:R-:W-:Y:S02]  /*2d20*/  FADD.FTZ R38, R38, R32 ;  /* 0x0000002026267221 */ /* 0x010fe40000010000 */
[----:B------:R-:W-:Y:S01]  /*2d30*/  IMAD.WIDE.U32 R32, R33, 0x4, R2 ;  /* 0x0000000421207825 */ /* 0x000fe200078e0002 */
[----:B------:R-:W-:-:S03]  /*2d40*/  IADD3 R36, R40, 0x1a0, RZ ;  /* 0x000001a028247810 */ /* 0x000fc60007ffe0ff */
[----:B------:R-:W-:-:S04]  /*2d50*/  IMAD.WIDE.U32 R34, R34, 0x4, R2 ;  /* 0x0000000422227825 */ /* 0x000fc800078e0002 */
[----:B------:R-:W-:Y:S01]  /*2d60*/  FADD.FTZ R30, R30, R38 ;  /* 0x000000261e1e7221 */ /* 0x000fe20000010000 */
[----:B------:R-:W2:Y:S01]  /*2d70*/  LDG.E.64 R32, desc[UR12][R32.64] ;  /* 0x0000000c20207981 */ /* 0x000ea2000c1e1b00 */
[----:B------:R-:W-:Y:S01]  /*2d80*/  FADD.FTZ R58, R39, R37 ;  /* 0x00000025273a7221 */ /* 0x000fe20000010000 */
[----:B------:R-:W-:Y:S01]  /*2d90*/  IADD3 R38, R40, 0x1c0, RZ ;  /* 0x000001c028267810 */ /* 0x000fe20007ffe0ff */
[--C-:B------:R-:W-:Y:S01]  /*2da0*/  IMAD.WIDE.U32 R36, R36, 0x4, R2.reuse ;  /* 0x0000000424247825 */ /* 0x100fe200078e0002 */
[----:B------:R-:W3:Y:S01]  /*2db0*/  LDG.E.64 R34, desc[UR12][R34.64] ;  /* 0x0000000c22227981 */ /* 0x000ee2000c1e1b00 */
[----:B------:R-:W-:Y:S02]  /*2dc0*/  IADD3 R40, R40, 0x1e0, RZ ;  /* 0x000001e028287810 */ /* 0x000fe40007ffe0ff */
[--C-:B------:R-:W-:Y:S02]  /*2dd0*/  IMAD.WIDE.U32 R38, R38, 0x4, R2.reuse ;  /* 0x0000000426267825 */ /* 0x100fe400078e0002 */
[----:B------:R-:W4:Y:S02]  /*2de0*/  LDG.E.64 R36, desc[UR12][R36.64] ;  /* 0x0000000c24247981 */ /* 0x000f24000c1e1b00 */
        /* <DEDUP_REMOVED lines=15> */
.L_x_1996:
[----:B------:R-:W-:Y:S05]  /*2ee0*/  BSYNC B0 ;  /* 0x0000000000007941 */ /* 0x000fea0003800000 */
.L_x_1995:
        /* <DEDUP_REMOVED lines=29> */
.L_x_1998:
[----:B------:R-:W-:Y:S05]  /*30c0*/  BSYNC B0 ;  /* 0x0000000000007941 */ /* 0x000fea0003800000 */
.L_x_1997:
[----:B0-----:R-:W2:Y:S04]  /*30d0*/  LDL R30, [R1+0x18] ;  /* 0x00001800011e7983 */ /* 0x001ea80000100800 */
[----:B------:R-:W3:Y:S01]  /*30e0*/  LDL.LU R33, [R1+0x14] ;  /* 0x0000140001217983 */ /* 0x000ee20000300800 */
[----:B------:R-:W0:Y:S01]  /*30f0*/  S2UR UR10, SR_CgaCtaId ;  /* 0x00000000000a79c3 */ /* 0x000e220000008800 */
[----:B------:R-:W-:Y:S02]  /*3100*/  UMOV UR5, 0x400 ;  /* 0x0000040000057882 */ /* 0x000fe40000000000 */
[----:B------:R-:W4:Y:S01]  /*3110*/  LDL.LU R36, [R1+0xc] ;  /* 0x00000c0001247983 */ /* 0x000f220000300800 */
[----:B------:R-:W-:-:S03]  /*3120*/  UIADD3 UR5, UR5, 0x3480, URZ ;  /* 0x0000348005057890 */ /* 0x000fc6000fffe03f */
[----:B------:R-:W4:Y:S04]  /*3130*/  LDL.LU R38, [R1+0x10] ;  /* 0x0000100001267983 */ /* 0x000f280000300800 */
[----:B------:R-:W4:Y:S04]  /*3140*/  LDL.LU R37, [R1+0x4] ;  /* 0x0000040001257983 */ /* 0x000f280000300800 */
[----:B------:R-:W4:Y:S01]  /*3150*/  LDL.LU R35, [R1+0x8] ;  /* 0x0000080001237983 */ /* 0x000f220000300800 */
[----:B0-----:R-:W-:Y:S02]  /*3160*/  ULEA UR5, UR10, UR5, 0x18 ;  /* 0x000000050a057291 */ /* 0x001fe4000f8ec03f */
[----:B------:R-:W-:-:S02]  /*3170*/  UIMAD UR11, UR11, 0x140000, URZ ;  /* 0x001400000b0b78a4 */ /* 0x000fc4000f8e023f */
[----:B------:R-:W-:Y:S01]  /*3180*/  ULOP3.LUT UR4, UR4, 0x1, URZ, 0x3c, !UPT ;  /* 0x0000000104047892 */ /* 0x000fe2000f8e3c3f */
[----:B------:R-:W-:Y:S01]  /*3190*/  BAR.SYNC.DEFER_BLOCKING 0x0 ;  /* 0x0000000000007b1d */ /* 0x000fe20000010000 */
[----:B--2---:R-:W-:Y:S01]  /*31a0*/  LEA R30, R30, UR5, 0x3 ;  /* 0x000000051e1e7c11 */ /* 0x004fe2000f8e18ff */
[----:B------:R-:W-:-:S04]  /*31b0*/  USHF.L.U32 UR5, UR18, 0x4, URZ ;  /* 0x0000000412057899 */ /* 0x000fc8000800063f */
[----:B------:R-:W-:Y:S01]  /*31c0*/  ULOP3.LUT UR5, UR5, 0xff0, URZ, 0xc0, !UPT ;  /* 0x00000ff005057892 */ /* 0x000fe2000f8ec03f */
[----:B------:R-:W0:Y:S02]  /*31d0*/  LDS.64 R30, [R30] ;  /* 0x000000001e1e7984 */ /* 0x000e240000000a00 */
[--C-:B0-----:R-:W-:Y:S01]  /*31e0*/  FFMA.FTZ R6, R0, R6, -R30.reuse ;  /* 0x0000000600067223 */ /* 0x101fe2000001081e */
[----:B-----5:R-:W-:-:S03]  /*31f0*/  FFMA.FTZ R7, R2, R7, -R30 ;  /* 0x0000000702077223 */ /* 0x020fc6000001081e */
[-C--:B------:R-:W-:Y:S01]  /*3200*/  FFMA.FTZ R6, R54, -R31.reuse, R6 ;  /* 0x8000001f36067223 */ /* 0x080fe20000010006 */
[----:B------:R-:W-:-:S03]  /*3210*/  FFMA.FTZ R32, R53, -R31, R7 ;  /* 0x8000001f35207223 */ /* 0x000fc60000010007 */
[C---:B------:R-:W-:Y:S01]  /*3220*/  FMUL.FTZ R6, R5.reuse, R6 ;  /* 0x0000000605067220 */ /* 0x040fe20000410000 */
[----:B------:R-:W-:-:S05]  /*3230*/  FMUL.FTZ R7, R5, R32 ;  /* 0x0000002005077220 */ /* 0x000fca0000410000 */
[----:B------:R-:W-:Y:S01]  /*3240*/  F2FP.F16.F32.PACK_AB R32, R7, R6 ;  /* 0x000000060720723e */ /* 0x000fe200000000ff */
[--C-:B------:R-:W-:Y:S01]  /*3250*/  FFMA.FTZ R7, R3, R8, -R30.reuse ;  /* 0x0000000803077223 */ /* 0x100fe2000001081e */
[--C-:B------:R-:W-:Y:S01]  /*3260*/  FFMA.FTZ R6, R4, R9, -R30.reuse ;  /* 0x0000000904067223 */ /* 0x100fe2000001081e */
[----:B------:R-:W-:Y:S02]  /*3270*/  FFMA.FTZ R9, R0, R10, -R30 ;  /* 0x0000000a00097223 */ /* 0x000fe4000001081e */
[-C--:B------:R-:W-:Y:S01]  /*3280*/  FFMA.FTZ R52, R52, -R31.reuse, R7 ;  /* 0x8000001f34347223 */ /* 0x080fe20000010007 */
[----:B------:R-:W-:Y:S01]  /*3290*/  FFMA.FTZ R51, R51, -R31, R6 ;  /* 0x8000001f33337223 */ /* 0x000fe20000010006 */
[----:B------:R-:W-:-:S04]  /*32a0*/  IMAD.WIDE.U32 R6, R34, -0x33333333, RZ ;  /* 0xcccccccd22067825 */ /* 0x000fc800078e00ff */
[----:B------:R-:W-:Y:S01]  /*32b0*/  FFMA.FTZ R50, R50, -R31, R9 ;  /* 0x8000001f32327223 */ /* 0x000fe20000010009 */
[----:B------:R-:W-:-:S04]  /*32c0*/  SHF.R.U32.HI R6, RZ, 0x6, R7 ;  /* 0x00000006ff067819 */ /* 0x000fc80000011607 */
[C---:B------:R-:W-:Y:S01]  /*32d0*/  IADD3 R8, R6.reuse, UR5, RZ ;  /* 0x0000000506087c10 */ /* 0x040fe2000fffe0ff */
[----:B------:R-:W-:-:S04]  /*32e0*/  IMAD R7, R6, -0x50, R34 ;  /* 0xffffffb006077824 */ /* 0x000fc800078e0222 */
[----:B------:R-:W-:Y:S01]  /*32f0*/  IMAD R8, R8, 0x140, RZ ;  /* 0x0000014008087824 */ /* 0x000fe200078e02ff */
[----:B------:R-:W-:Y:S01]  /*3300*/  SHF.L.U32 R6, R7, 0x2, RZ ;  /* 0x0000000207067819 */ /* 0x000fe200000006ff */
[----:B------:R-:W-:-:S03]  /*3310*/  IMAD.MOV.U32 R7, RZ, RZ, RZ ;  /* 0x000000ffff077224 */ /* 0x000fc600078e00ff */
[C---:B------:R-:W-:Y:S01]  /*3320*/  IADD3 R9, R8.reuse, 0xf00, RZ ;  /* 0x00000f0008097810 */ /* 0x040fe20007ffe0ff */
[----:B---3--:R-:W-:Y:S01]  /*3330*/  IMAD.WIDE.U32 R6, R33, 0x140000, R6 ;  /* 0x0014000021067825 */ /* 0x008fe200078e0006 */
[----:B------:R-:W-:Y:S02]  /*3340*/  IADD3 R33, R8, 0xa00, RZ ;  /* 0x00000a0008217810 */ /* 0x000fe40007ffe0ff */
[-C--:B------:R-:W-:Y:S02]  /*3350*/  IADD3 R8, P1, R9, R6.reuse, RZ ;  /* 0x0000000609087210 */ /* 0x080fe40007f3e0ff */
[----:B------:R-:W-:Y:S01]  /*3360*/  IADD3 R9, P2, R33, R6, RZ ;  /* 0x0000000621097210 */ /* 0x000fe20007f5e0ff */
[--C-:B------:R-:W-:Y:S01]  /*3370*/  FFMA.FTZ R6, R2, R11, -R30.reuse ;  /* 0x0000000b02067223 */ /* 0x100fe2000001081e */
[----:B------:R-:W-:Y:S01]  /*3380*/  IADD3 R10, R7, UR11, RZ ;  /* 0x0000000b070a7c10 */ /* 0x000fe2000fffe0ff */
[C-C-:B------:R-:W-:Y:S01]  /*3390*/  FFMA.FTZ R11, R3.reuse, R42, -R30.reuse ;  /* 0x0000002a030b7223 */ /* 0x140fe2000001081e */
[--C-:B------:R-:W-:Y:S01]  /*33a0*/  FFMA.FTZ R7, R3, R12, -R30.reuse ;  /* 0x0000000c03077223 */ /* 0x100fe2000001081e */
[C-C-:B------:R-:W-:Y:S01]  /*33b0*/  FFMA.FTZ R12, R4.reuse, R13, -R30.reuse ;  /* 0x0000000d040c7223 */ /* 0x140fe2000001081e */
        /* <DEDUP_REMOVED lines=8> */
[----:B------:R-:W-:Y:S01]  /*3440*/  FFMA.FTZ R21, R2, R21, -R30 ;  /* 0x0000001502157223 */ /* 0x000fe2000001081e */
[----:B------:R-:W-:Y:S01]  /*3450*/  ULDC.64 UR10, c[0x0][0x210] ;  /* 0x00008400000a7ab9 */ /* 0x000fe20000000a00 */
[-C--:B------:R-:W-:Y:S01]  /*3460*/  FFMA.FTZ R14, R14, -R31.reuse, R11 ;  /* 0x8000001f0e0e7223 */ /* 0x080fe2000001000b */
[-C--:B------:R-:W-:Y:S01]  /*3470*/  FFMA.FTZ R30, R57, -R31.reuse, R6 ;  /* 0x8000001f391e7223 */ /* 0x080fe20000010006 */
[-C--:B------:R-:W-:Y:S01]  /*3480*/  FFMA.FTZ R56, R56, -R31.reuse, R7 ;  /* 0x8000001f38387223 */ /* 0x080fe20000010007 */
[-C--:B------:R-:W-:Y:S01]  /*3490*/  FFMA.FTZ R12, R55, -R31.reuse, R12 ;  /* 0x8000001f370c7223 */ /* 0x080fe2000001000c */
[----:B----4-:R-:W-:Y:S01]  /*34a0*/  IADD3 R6, P3, R36, UR10, RZ ;  /* 0x0000000a24067c10 */ /* 0x010fe2000ff7e0ff */
[-C--:B------:R-:W-:Y:S01]  /*34b0*/  FFMA.FTZ R36, R16, -R31.reuse, R43 ;  /* 0x8000001f10247223 */ /* 0x080fe2000001002b */
[----:B------:R-:W-:Y:S01]  /*34c0*/  F2FP.F16.F32.PACK_AB R52, R51, R52 ;  /* 0x000000343334723e */ /* 0x000fe200000000ff */
[----:B------:R-:W-:Y:S01]  /*34d0*/  FMUL.FTZ R16, R5, R14 ;  /* 0x0000000e05107220 */ /* 0x000fe20000410000 */
[-C--:B------:R-:W-:Y:S01]  /*34e0*/  FFMA.FTZ R46, R46, -R31.reuse, R19 ;  /* 0x8000001f2e2e7223 */ /* 0x080fe20000010013 */
[----:B------:R-:W-:Y:S01]  /*34f0*/  IADD3.X R14, RZ, R10, RZ, P2, !PT ;  /* 0x0000000aff0e7210 */ /* 0x000fe200017fe4ff */
[-C--:B------:R-:W-:Y:S01]  /*3500*/  FFMA.FTZ R34, R49, -R31.reuse, R34 ;  /* 0x8000001f31227223 */ /* 0x080fe20000010022 */
[-C--:B------:R-:W-:Y:S01]  /*3510*/  FFMA.FTZ R48, R48, -R31.reuse, R17 ;  /* 0x8000001f30307223 */ /* 0x080fe20000010011 */
[-C--:B------:R-:W-:Y:S01]  /*3520*/  FFMA.FTZ R18, R47, -R31.reuse, R18 ;  /* 0x8000001f2f127223 */ /* 0x080fe20000010012 */
[-C--:B------:R-:W-:Y:S01]  /*3530*/  FFMA.FTZ R20, R45, -R31.reuse, R20 ;  /* 0x8000001f2d147223 */ /* 0x080fe20000010014 */
[----:B------:R-:W-:Y:S01]  /*3540*/  FFMA.FTZ R44, R44, -R31, R21 ;  /* 0x8000001f2c2c7223 */ /* 0x000fe20000010015 */
[C---:B------:R-:W-:Y:S01]  /*3550*/  FMUL.FTZ R50, R5.reuse, R50 ;  /* 0x0000003205327220 */ /* 0x040fe20000410000 */
[C---:B------:R-:W-:Y:S01]  /*3560*/  FMUL.FTZ R13, R5.reuse, R30 ;  /* 0x0000001e050d7220 */ /* 0x040fe20000410000 */
[C---:B------:R-:W-:Y:S01]  /*3570*/  FMUL.FTZ R56, R5.reuse, R56 ;  /* 0x0000003805387220 */ /* 0x040fe20000410000 */
[----:B------:R-:W-:Y:S01]  /*3580*/  FMUL.FTZ R19, R5, R12 ;  /* 0x0000000c05137220 */ /* 0x000fe20000410000 */
[----:B------:R-:W-:-:S02]  /*3590*/  IADD3.X R7, R38, UR11, RZ, P3, !PT ;  /* 0x0000000b26077c10 */ /* 0x000fc40009ffe4ff */
[----:B------:R-:W-:Y:S02]  /*35a0*/  PRMT R30, R32, 0x7632, R30 ;  /* 0x00007632201e7816 */ /* 0x000fe4000000001e */
[----:B------:R-:W-:Y:S02]  /*35b0*/  PRMT R31, R52, 0x7632, R31 ;  /* 0x00007632341f7816 */ /* 0x000fe4000000001f */
[----:B------:R-:W-:Y:S01]  /*35c0*/  SHF.L.U64.HI R21, R9, 0x1, R14 ;  /* 0x0000000109157819 */ /* 0x000fe2000001020e */
[----:B------:R-:W-:Y:S01]  /*35d0*/  FMUL.FTZ R34, R5, R34 ;  /* 0x0000002205227220 */ /* 0x000fe20000410000 */
[----:B------:R-:W-:Y:S01]  /*35e0*/  SHF.L.U32 R9, R9, 0x1, RZ ;  /* 0x0000000109097819 */ /* 0x000fe200000006ff */
[C---:B------:R-:W-:Y:S01]  /*35f0*/  FMUL.FTZ R15, R5.reuse, R48 ;  /* 0x00000030050f7220 */ /* 0x040fe20000410000 */
[C---:B------:R-:W-:Y:S01]  /*3600*/  FMUL.FTZ R18, R5.reuse, R18 ;  /* 0x0000001205127220 */ /* 0x040fe20000410000 */
[C---:B------:R-:W-:Y:S01]  /*3610*/  FMUL.FTZ R17, R5.reuse, R46 ;  /* 0x0000002e05117220 */ /* 0x040fe20000410000 */
[C---:B------:R-:W-:Y:S01]  /*3620*/  FMUL.FTZ R20, R5.reuse, R20 ;  /* 0x0000001405147220 */ /* 0x040fe20000410000 */
[----:B------:R-:W-:Y:S01]  /*3630*/  FMUL.FTZ R11, R5, R44 ;  /* 0x0000002c050b7220 */ /* 0x000fe20000410000 */
[----:B------:R-:W-:Y:S01]  /*3640*/  F2FP.F16.F32.PACK_AB R50, R13, R50 ;  /* 0x000000320d32723e */ /* 0x000fe200000000ff */
[----:B------:R-:W-:Y:S01]  /*3650*/  FMUL.FTZ R5, R5, R36 ;  /* 0x0000002405057220 */ /* 0x000fe20000410000 */
[----:B------:R-:W-:Y:S01]  /*3660*/  IADD3 R12, P3, R37, UR10, RZ ;  /* 0x0000000a250c7c10 */ /* 0x000fe2000ff7e0ff */
[----:B------:R0:W-:Y:S01]  /*3670*/  STG.E.U16 desc[UR12][R6.64], R32 ;  /* 0x0000002006007986 */ /* 0x0001e2000c10150c */
[----:B------:R-:W-:-:S03]  /*3680*/  F2FP.F16.F32.PACK_AB R19, R19, R56 ;  /* 0x000000381313723e */ /* 0x000fc600000000ff */
[----:B------:R-:W-:Y:S01]  /*3690*/  STG.E.U16 desc[UR12][R6.64+0x2], R30 ;  /* 0x0000021e06007986 */ /* 0x000fe2000c10150c */
[----:B------:R-:W-:-:S03]  /*36a0*/  IADD3 R14, P2, R9, UR10, RZ ;  /* 0x0000000a090e7c10 */ /* 0x000fc6000ff5e0ff */
[----:B------:R-:W-:Y:S01]  /*36b0*/  STG.E.U16 desc[UR12][R6.64+0x4], R52 ;  /* 0x0000043406007986 */ /* 0x000fe2000c10150c */
[----:B------:R-:W-:-:S03]  /*36c0*/  IADD3.X R13, R35, UR11, RZ, P3, !PT ;  /* 0x0000000b230d7c10 */ /* 0x000fc60009ffe4ff */
[----:B------:R1:W-:Y:S01]  /*36d0*/  STG.E.U16 desc[UR12][R6.64+0x6], R31 ;  /* 0x0000061f06007986 */ /* 0x0003e2000c10150c */
[----:B0-----:R-:W-:Y:S02]  /*36e0*/  PRMT R32, R50, 0x7632, R32 ;  /* 0x0000763232207816 */ /* 0x001fe40000000020 */
[----:B------:R-:W-:Y:S02]  /*36f0*/  PRMT R9, R19, 0x7632, R9 ;  /* 0x0000763213097816 */ /* 0x000fe40000000009 */
[----:B------:R-:W-:Y:S02]  /*3700*/  F2FP.F16.F32.PACK_AB R34, R15, R34 ;  /* 0x000000220f22723e */ /* 0x000fe400000000ff */
[----:B------:R-:W-:Y:S02]  /*3710*/  F2FP.F16.F32.PACK_AB R17, R17, R18 ;  /* 0x000000121111723e */ /* 0x000fe400000000ff */
[----:B-1----:R-:W-:Y:S02]  /*3720*/  IADD3.X R7, RZ, R10, RZ, P1, !PT ;  /* 0x0000000aff077210 */ /* 0x002fe40000ffe4ff */
[----:B------:R-:W-:-:S02]  /*3730*/  SHF.L.U32 R6, R8, 0x1, RZ ;  /* 0x0000000108067819 */ /* 0x000fc400000006ff */
[----:B------:R-:W-:Y:S02]  /*3740*/  SHF.L.U64.HI R7, R8, 0x1, R7 ;  /* 0x0000000108077819 */ /* 0x000fe40000010207 */
[----:B------:R-:W-:Y:S02]  /*3750*/  IADD3 R6, P1, R6, UR10, RZ ;  /* 0x0000000a06067c10 */ /* 0x000fe4000ff3e0ff */
[----:B------:R-:W-:Y:S02]  /*3760*/  F2FP.F16.F32.PACK_AB R11, R11, R20 ;  /* 0x000000140b0b723e */ /* 0x000fe400000000ff */
[----:B------:R-:W-:Y:S01]  /*3770*/  F2FP.F16.F32.PACK_AB R5, R5, R16 ;  /* 0x000000100505723e */ /* 0x000fe200000000ff */
[----:B------:R-:W-:Y:S01]  /*3780*/  STG.E.U16 desc[UR12][R12.64], R50 ;  /* 0x000000320c007986 */ /* 0x000fe2000c10150c */
[----:B------:R-:W-:Y:S02]  /*3790*/  IADD3.X R15, R21, UR11, RZ, P2, !PT ;  /* 0x0000000b150f7c10 */ /* 0x000fe400097fe4ff */
[----:B------:R-:W-:Y:S01]  /*37a0*/  PRMT R10, R34, 0x7632, R10 ;  /* 0x00007632220a7816 */ /* 0x000fe2000000000a */
[----:B------:R-:W-:Y:S01]  /*37b0*/  STG.E.U16 desc[UR12][R12.64+0x2], R32 ;  /* 0x000002200c007986 */ /* 0x000fe2000c10150c */
[----:B------:R-:W-:-:S02]  /*37c0*/  PRMT R8, R17, 0x7632, R8 ;  /* 0x0000763211087816 */ /* 0x000fc40000000008 */
[----:B------:R-:W-:Y:S01]  /*37d0*/  IADD3.X R7, R7, UR11, RZ, P1, !PT ;  /* 0x0000000b07077c10 */ /* 0x000fe20008ffe4ff */
[----:B------:R-:W-:Y:S04]  /*37e0*/  STG.E.U16 desc[UR12][R12.64+0x4], R19 ;  /* 0x000004130c007986 */ /* 0x000fe8000c10150c */
[----:B------:R0:W-:Y:S04]  /*37f0*/  STG.E.U16 desc[UR12][R12.64+0x6], R9 ;  /* 0x000006090c007986 */ /* 0x0001e8000c10150c */
[----:B------:R1:W-:Y:S04]  /*3800*/  STG.E.U16 desc[UR12][R14.64], R34 ;  /* 0x000000220e007986 */ /* 0x0003e8000c10150c */
[----:B------:R1:W-:Y:S01]  /*3810*/  STG.E.U16 desc[UR12][R14.64+0x2], R10 ;  /* 0x0000020a0e007986 */ /* 0x0003e2000c10150c */
[----:B0-----:R-:W-:-:S02]  /*3820*/  PRMT R9, R11, 0x7632, R9 ;  /* 0x000076320b097816 */ /* 0x001fc40000000009 */
[----:B------:R-:W-:Y:S01]  /*3830*/  PRMT R12, R5, 0x7632, R12 ;  /* 0x00007632050c7816 */ /* 0x000fe2000000000c */
[----:B------:R1:W-:Y:S04]  /*3840*/  STG.E.U16 desc[UR12][R14.64+0x4], R17 ;  /* 0x000004110e007986 */ /* 0x0003e8000c10150c */
[----:B------:R1:W-:Y:S04]  /*3850*/  STG.E.U16 desc[UR12][R14.64+0x6], R8 ;  /* 0x000006080e007986 */ /* 0x0003e8000c10150c */
[----:B------:R1:W-:Y:S04]  /*3860*/  STG.E.U16 desc[UR12][R6.64], R11 ;  /* 0x0000000b06007986 */ /* 0x0003e8000c10150c */
[----:B------:R1:W-:Y:S04]  /*3870*/  STG.E.U16 desc[UR12][R6.64+0x2], R9 ;  /* 0x0000020906007986 */ /* 0x0003e8000c10150c */
[----:B------:R1:W-:Y:S04]  /*3880*/  STG.E.U16 desc[UR12][R6.64+0x4], R5 ;  /* 0x0000040506007986 */ /* 0x0003e8000c10150c */
[----:B------:R1:W-:Y:S01]  /*3890*/  STG.E.U16 desc[UR12][R6.64+0x6], R12 ;  /* 0x0000060c06007986 */ /* 0x0003e2000c10150c */
[----:B------:R-:W-:Y:S01]  /*38a0*/  UMOV UR10, UR8 ;  /* 0x00000008000a7c82 */ /* 0x000fe20008000000 */
[----:B------:R-:W-:Y:S01]  /*38b0*/  UMOV UR5, UR9 ;  /* 0x0000000900057c82 */ /* 0x000fe20008000000 */
[----:B------:R-:W-:Y:S05]  /*38c0*/  @!P0 BRA `(.L_x_1999) ;  /* 0xffffffcc00508947 */ /* 0x000fea000383ffff */
.L_x_1983:
        /* <DEDUP_REMOVED lines=32> */
[----:B------:R-:W-:Y:S01]  /*3ad0*/  IADD3 R39, P1, R46, 0x14, RZ ;  /* 0x000000142e277810 */ /* 0x000fe20007f3e0ff */
[----:B------:R-:W-:Y:S01]  /*3ae0*/  IMAD.X R47, RZ, RZ, RZ, P2 ;  /* 0x000000ffff2f7224 */ /* 0x000fe200010e06ff */
[----:B------:R-:W-:Y:S01]  /*3af0*/  LOP3.LUT R50, R48, 0xf, RZ, 0xc0, !PT ;  /* 0x0000000f30327812 */ /* 0x000fe200078ec0ff */
        /* <DEDUP_REMOVED lines=15> */
.L_x_2016:
        /* <DEDUP_REMOVED lines=9> */
[----:B------:R-:W-:Y:S01]  /*3c80*/  IADD3 R2, P2, P3, -R45, -0x101, -R46 ;  /* 0xfffffeff2d027810 */ /* 0x000fe20007b5e92e */
[----:B------:R-:W-:Y:S01]  /*3c90*/  HFMA2.MMA R54, -RZ, RZ, 0, 0 ;  /* 0x00000000ff367435 */ /* 0x000fe200000001ff */
[----:B------:R-:W-:Y:S01]  /*3ca0*/  ISETP.NE.AND.EX P1, PT, RZ, RZ, PT, P1 ;  /* 0x000000ffff00720c */ /* 0x000fe20003f25310 */
[----:B------:R-:W-:Y:S01]  /*3cb0*/  HFMA2.MMA R52, -RZ, RZ, 0, 0 ;  /* 0x00000000ff347435 */ /* 0x000fe200000001ff */
[----:B------:R-:W-:Y:S02]  /*3cc0*/  MOV R3, 0xffffffff ;  /* 0xffffffff00037802 */ /* 0x000fe40000000f00 */
[----:B------:R-:W-:Y:S02]  /*3cd0*/  ISETP.GE.U32.AND P0, PT, R2, 0x1e, PT ;  /* 0x0000001e0200780c */ /* 0x000fe40003f06070 */
[----:B------:R-:W-:-:S02]  /*3ce0*/  LOP3.LUT R2, R48, 0x1f, RZ, 0xc0, !PT ;  /* 0x0000001f30027812 */ /* 0x000fc400078ec0ff */
[----:B------:R-:W-:Y:S02]  /*3cf0*/  IADD3.X R3, ~R44, -0x1, R3, P2, P3 ;  /* 0xffffffff2c037810 */ /* 0x000fe400017e6503 */
[----:B------:R-:W-:Y:S02]  /*3d00*/  IADD3 R2, P2, R2, R41, RZ ;  /* 0x0000002902027210 */ /* 0x000fe40007f5e0ff */
[----:B------:R-:W-:Y:S02]  /*3d10*/  ISETP.GE.U32.AND.EX P0, PT, R3, RZ, PT, P0 ;  /* 0x000000ff0300720c */ /* 0x000fe40003f06100 */
[----:B------:R-:W-:Y:S02]  /*3d20*/  MOV R53, R46 ;  /* 0x0000002e00357202 */ /* 0x000fe40000000f00 */
        /* <DEDUP_REMOVED lines=27> */
.L_x_2003:
[----:B------:R-:W-:Y:S05]  /*3ee0*/  BSYNC B1 ;  /* 0x0000000000017941 */ /* 0x000fea0003800000 */
.L_x_2002:
[----:B------:R-:W-:Y:S05]  /*3ef0*/  @!P0 BRA `(.L_x_2001) ;  /* 0x0000000800048947 */ /* 0x000fea0003800000 */
[C---:B------:R-:W-:Y:S01]  /*3f00*/  IADD3 R4, P2, -R53.reuse, UR4, RZ ;  /* 0x0000000435047c10 */ /* 0x040fe2000ff5e1ff */
[----:B------:R-:W-:Y:S01]  /*3f10*/  IMAD R5, R52, 0x280, RZ ;  /* 0x0000028034057824 */ /* 0x000fe200078e02ff */
[C---:B------:R-:W-:Y:S01]  /*3f20*/  SHF.L.U64.HI R3, R2.reuse, 0x1, R3 ;  /* 0x0000000102037819 */ /* 0x040fe20000010203 */
[----:B------:R-:W-:Y:S01]  /*3f30*/  ULDC.64 UR6, c[0x0][0x260] ;  /* 0x0000980000067ab9 */ /* 0x000fe20000000a00 */
[----:B------:R-:W-:Y:S01]  /*3f40*/  SHF.L.U32 R2, R2, 0x1, RZ ;  /* 0x0000000102027819 */ /* 0x000fe200000006ff */
[----:B------:R-:W-:Y:S01]  /*3f50*/  BSSY B1, `(.L_x_2004) ;  /* 0x0000048000017945 */ /* 0x000fe20003800000 */
[----:B------:R-:W-:Y:S02]  /*3f60*/  ISETP.GT.U32.AND P1, PT, R4, 0x78, PT ;  /* 0x000000780400780c */ /* 0x000fe40003f24070 */
[----:B------:R-:W-:Y:S01]  /*3f70*/  IADD3.X R6, ~R52, UR5, RZ, P2, !PT ;  /* 0x0000000534067c10 */ /* 0x000fe200097fe5ff */
[----:B------:R-:W-:-:S03]  /*3f80*/  IMAD.WIDE.U32 R2, R53, 0x280, R2 ;  /* 0x0000028035027825 */ /* 0x000fc600078e0002 */
[----:B------:R-:W-:Y:S02]  /*3f90*/  ISETP.GT.AND.EX P1, PT, R6, RZ, PT, P1 ;  /* 0x000000ff0600720c */ /* 0x000fe40003f24310 */
[----:B------:R-:W-:Y:S02]  /*3fa0*/  IADD3 R5, R3, R5, RZ ;  /* 0x0000000503057210 */ /* 0x000fe40007ffe0ff */
[----:B------:R-:W-:-:S04]  /*3fb0*/  LEA R3, P0, R2, UR6, 0x2 ;  /* 0x0000000602037c11 */ /* 0x000fc8000f8010ff */
[----:B------:R-:W-:Y:S02]  /*3fc0*/  LEA.HI.X R4, R2, UR7, R5, 0x2, P0 ;  /* 0x0000000702047c11 */ /* 0x000fe400080f1405 */
[----:B------:R-:W-:-:S04]  /*3fd0*/  IADD3 R2, P0, R3, 0x16400, RZ ;  /* 0x0001640003027810 */ /* 0x000fc80007f1e0ff */
[----:B------:R-:W-:Y:S02]  /*3fe0*/  IADD3.X R3, RZ, R4, RZ, P0, !PT ;  /* 0x00000004ff037210 */ /* 0x000fe400007fe4ff */
[----:B------:R-:W-:Y:S01]  /*3ff0*/  PLOP3.LUT P0, PT, PT, PT, PT, 0x80, 0x0 ;  /* 0x000000000000781c */ /* 0x000fe20003f0f070 */
[----:B------:R-:W-:-:S12]  /*4000*/  @!P1 BRA `(.L_x_2005) ;  /* 0x0000000000f09947 */ /* 0x000fd80003800000 */
[----:B------:R-:W-:Y:S01]  /*4010*/  IMAD.U32 R56, RZ, RZ, UR4 ;  /* 0x00000004ff387e24 */ /* 0x000fe2000f8e00ff */
[----:B------:R-:W-:Y:S02]  /*4020*/  MOV R55, UR5 ;  /* 0x0000000500377c02 */ /* 0x000fe40008000f00 */
[----:B------:R-:W-:Y:S02]  /*4030*/  PLOP3.LUT P0, PT, PT, PT, PT, 0x8, 0x0 ;  /* 0x000000000000781c */ /* 0x000fe40003f0e170 */
[----:B------:R-:W-:-:S04]  /*4040*/  IADD3 R56, P1, R56, -0x78, RZ ;  /* 0xffffff8838387810 */ /* 0x000fc80007f3e0ff */
[----:B------:R-:W-:-:S09]  /*4050*/  IADD3.X R55, R55, -0x1, RZ, P1, !PT ;  /* 0xffffffff37377810 */ /* 0x000fd20000ffe4ff */
.L_x_2006:
        /* <DEDUP_REMOVED lines=55> */
.L_x_2005:
[----:B------:R-:W-:Y:S05]  /*43d0*/  BSYNC B1 ;  /* 0x0000000000017941 */ /* 0x000fea0003800000 */
.L_x_2004:
        /* <DEDUP_REMOVED lines=35> */
.L_x_2008:
[----:B------:R-:W-:Y:S05]  /*4610*/  BSYNC B1 ;  /* 0x0000000000017941 */ /* 0x000fea0003800000 */
.L_x_2007:
        /* <DEDUP_REMOVED lines=15> */
.L_x_2001:
[----:B------:R-:W-:Y:S05]  /*4710*/  BSYNC B0 ;  /* 0x0000000000007941 */ /* 0x000fea0003800000 */
.L_x_2000:
        /* <DEDUP_REMOVED lines=33> */
[----:B0-2---:R-:W0:Y:S01]  /*4930*/  SHFL.BFLY PT, R4, R3, 0x8, 0x101f ;  /* 0x0d101f0003047f89 */ /* 0x005e2200000e0000 */
[----:B------:R-:W-:-:S02]  /*4940*/  MOV R12, 0xffff ;  /* 0x0000ffff000c7802 */ /* 0x000fc40000000f00 */
[----:B------:R-:W-:Y:S01]  /*4950*/  MOV R14, 0xffff ;  /* 0x0000ffff000e7802 */ /* 0x000fe20000000f00 */
[----:B-1----:R-:W-:Y:S01]  /*4960*/  FADD.FTZ R5, R5, R2 ;  /* 0x0000000205057221 */ /* 0x002fe20000010000 */
[----:B0-----:R-:W-:-:S04]  /*4970*/  FADD.FTZ R4, R4, R3 ;  /* 0x0000000304047221 */ /* 0x001fc80000010000 */
[----:B------:R-:W0:Y:S01]  /*4980*/  SHFL.BFLY PT, R6, R5, 0x4, 0x101f ;  /* 0x0c901f0005067f89 */ /* 0x000e2200000e0000 */
[----:B------:R-:W-:-:S03]  /*4990*/  IMAD.MOV.U32 R3, RZ, RZ, 0xffff ;  /* 0x0000ffffff037424 */ /* 0x000fc600078e00ff */
        /* <DEDUP_REMOVED lines=10> */
.L_x_2025:
        /* <DEDUP_REMOVED lines=47> */
.L_x_2035:
        /* <DEDUP_REMOVED lines=41> */
.L_x_2045:
[----:B--2---:R-:W-:Y:S01]  /*4fc0*/  FADD.FTZ R3, R2, R18 ;  /* 0x0000001202037221 */ /* 0x004fe20000010000 */
[----:B------:R-:W-:-:S04]  /*4fd0*/  @!P1 F2FP.F16.F32.PACK_AB R2, RZ, R12 ;  /* 0x0000000cff02923e */ /* 0x000fc800000000ff */
[----:B------:R-:W-:Y:S01]  /*4fe0*/  @!P1 F2FP.F16.F32.PACK_AB R3, RZ, R3 ;  /* 0x00000003ff03923e */ /* 0x000fe200000000ff */
[----:B------:R0:W-:Y:S04]  /*4ff0*/  @!P1 STG.E.U16 desc[UR12][R4.64+0x50], R2 ;  /* 0x0000500204009986 */ /* 0x0001e8000c10150c */
[----:B------:R2:W-:Y:S01]  /*5000*/  @!P1 STG.E.U16 desc[UR12][R6.64+0x50], R3 ;  /* 0x0000500306009986 */ /* 0x0005e2000c10150c */
[----:B0-----:R-:W-:-:S07]  /*5010*/  LEA.HI R2, R48, 0x3c, RZ, 0x1c ;  /* 0x0000003c30027811 */ /* 0x001fce00078fe0ff */
.L_x_2011:
[----:B------:R-:W-:Y:S05]  /*5020*/  BSYNC B0 ;  /* 0x0000000000007941 */ /* 0x000fea0003800000 */
.L_x_2010:
        /* <DEDUP_REMOVED lines=13> */
[----:B------:R-:W-:Y:S01]  /*5100*/  @!P0 SHF.L.U32 R10, R50, 0x1, RZ ;  /* 0x00000001320a8819 */ /* 0x000fe200000006ff */
[----:B------:R-:W-:Y:S01]  /*5110*/  IMAD.MOV.U32 R11, RZ, RZ, RZ ;  /* 0x000000ffff0b7224 */ /* 0x000fe200078e00ff */
[----:B------:R-:W-:Y:S02]  /*5120*/  @!P0 IADD3 R7, R2, 0x14, RZ ;  /* 0x0000001402078810 */ /* 0x000fe40007ffe0ff */
[----:B------:R-:W-:Y:S02]  /*5130*/  @!P0 SHF.L.U32 R9, R50, 0x1, RZ ;  /* 0x0000000132098819 */ /* 0x000fe400000006ff */
[----:B------:R-:W-:Y:S02]  /*5140*/  @!P0 IADD3 R8, R2, 0x28, RZ ;  /* 0x0000002802088810 */ /* 0x000fe40007ffe0ff */
[----:B------:R-:W-:Y:S02]  /*5150*/  @!P0 LOP3.LUT R7, R7, R10, RZ, 0x3c, !PT ;  /* 0x0000000a07078212 */ /* 0x000fe400078e3cff */
[----:B------:R-:W-:-:S02]  /*5160*/  @!P0 LEA R12, R50, UR6, 0x7 ;  /* 0x00000006320c8c11 */ /* 0x000fc4000f8e38ff */
[----:B------:R-:W-:Y:S02]  /*5170*/  @!P0 LOP3.LUT R9, R8, R9, RZ, 0x3c, !PT ;  /* 0x0000000908098212 */ /* 0x000fe400078e3cff */
[----:B------:R-:W-:Y:S02]  /*5180*/  @!P0 LEA R8, R7, R12, 0x2 ;  /* 0x0000000c07088211 */ /* 0x000fe400078e10ff */
        /* <DEDUP_REMOVED lines=18> */
[----:B------:R-:W-:Y:S02]  /*52b0*/  MOV R17, 0xffff ;  /* 0x0000ffff00117802 */ /* 0x000fe40000000f00 */
[----:B------:R-:W-:Y:S01]  /*52c0*/  MOV R26, 0xffff ;  /* 0x0000ffff001a7802 */ /* 0x000fe20000000f00 */
[----:B------:R-:W-:Y:S01]  /*52d0*/  @!P0 LDS R7, [R28+0x500] ;  /* 0x000500001c078984 */ /* 0x000fe20000000800 */
[----:B------:R-:W-:Y:S02]  /*52e0*/  MOV R12, RZ ;  /* 0x000000ff000c7202 */ /* 0x000fe40000000f00 */
        /* <DEDUP_REMOVED lines=11> */
[----:B------:R-:W2:Y:S01]  /*53a0*/  SHFL.BFLY PT, R19, R24, 0x8, 0x101f ;  /* 0x0d101f0018137f89 */ /* 0x000ea200000e0000 */
[----:B------:R-:W-:-:S02]  /*53b0*/  MOV R25, 0xffff ;  /* 0x0000ffff00197802 */ /* 0x000fc40000000f00 */
[----:B------:R-:W-:Y:S01]  /*53c0*/  @!P0 MOV R12, R23 ;  /* 0x00000017000c8202 */ /* 0x000fe20000000f00 */
[----:B------:R-:W3:Y:S01]  /*53d0*/  SHFL.BFLY PT, R26, R11, 0x8, 0x101f ;  /* 0x0d101f000b1a7f89 */ /* 0x000ee200000e0000 */
[----:B0-----:R-:W-:-:S03]  /*53e0*/  MOV R28, 0xffff ;  /* 0x0000ffff001c7802 */ /* 0x001fc60000000f00 */
[----:B------:R-:W0:Y:S04]  /*53f0*/  SHFL.BFLY PT, R13, R12, 0x8, 0x101f ;  /* 0x0d101f000c0d7f89 */ /* 0x000e2800000e0000 */
[----:B------:R-:W4:Y:S04]  /*5400*/  SHFL.BFLY PT, R20, R21, 0x8, 0x101f ;  /* 0x0d101f0015147f89 */ /* 0x000f2800000e0000 */
[----:B------:R-:W5:Y:S01]  /*5410*/  SHFL.BFLY PT, R18, R5, 0x4, 0x101f ;  /* 0x0c901f0005127f89 */ /* 0x000f6200000e0000 */
[----:B------:R-:W-:Y:S01]  /*5420*/  IADD3 R25, R2, R41, RZ ;  /* 0x0000002902197210 */ /* 0x000fe20007ffe0ff */
[----:B-1----:R-:W-:Y:S01]  /*5430*/  FADD.FTZ R22, R6, R9 ;  /* 0x0000000906167221 */ /* 0x002fe20000010000 */
[----:B------:R-:W-:-:S02]  /*5440*/  CS2R R8, SRZ ;  /* 0x0000000000087805 */ /* 0x000fc4000001ff00 */
[----:B------:R-:W-:Y:S01]  /*5450*/  MOV R6, 0xffff ;  /* 0x0000ffff00067802 */ /* 0x000fe20000000f00 */
[----:B--2---:R-:W-:Y:S01]  /*5460*/  FADD.FTZ R19, R19, R24 ;  /* 0x0000001813137221 */ /* 0x004fe20000010000 */
[----:B------:R-:W-:Y:S02]  /*5470*/  MOV R24, 0xffff ;  /* 0x0000ffff00187802 */ /* 0x000fe40000000f00 */
[----:B------:R-:W-:Y:S01]  /*5480*/  @!P0 MOV R8, R7 ;  /* 0x0000000700088202 */ /* 0x000fe20000000f00 */
[----:B---3--:R-:W-:Y:S01]  /*5490*/  FADD.FTZ R23, R26, R11 ;  /* 0x0000000b1a177221 */ /* 0x008fe20000010000 */
[----:B------:R-:W-:Y:S01]  /*54a0*/  IMAD.MOV.U32 R11, RZ, RZ, 0xffff ;  /* 0x0000ffffff0b7424 */ /* 0x000fe200078e00ff */
[----:B------:R-:W-:Y:S01]  /*54b0*/  MOV R7, 0xffff ;  /* 0x0000ffff00077802 */ /* 0x000fe20000000f00 */
[----:B0-----:R-:W-:Y:S01]  /*54c0*/  FADD.FTZ R13, R13, R12 ;  /* 0x0000000c0d0d7221 */ /* 0x001fe20000010000 */
[----:B------:R-:W-:Y:S01]  /*54d0*/  @!P0 MOV R9, R10 ;  /* 0x0000000a00098202 */ /* 0x000fe20000000f00 */
[----:B------:R-:W0:Y:S01]  /*54e0*/  SHFL.BFLY PT, R24, R23, 0x4, 0x101f ;  /* 0x0c901f0017187f89 */ /* 0x000e2200000e0000 */
[----:B------:R-:W-:Y:S01]  /*54f0*/  MOV R12, 0xffff ;  /* 0x0000ffff000c7802 */ /* 0x000fe20000000f00 */
[----:B----4-:R-:W-:Y:S01]  /*5500*/  FADD.FTZ R20, R20, R21 ;  /* 0x0000001514147221 */ /* 0x010fe20000010000 */
[----:B------:R-:W-:Y:S01]  /*5510*/  MOV R10, 0xffff ;  /* 0x0000ffff000a7802 */ /* 0x000fe20000000f00 */
[----:B------:R-:W1:Y:S01]  /*5520*/  SHFL.BFLY PT, R11, R8, 0x8, 0x101f ;  /* 0x0d101f00080b7f89 */ /* 0x000e6200000e0000 */
[----:B------:R-:W-:Y:S01]  /*5530*/  ISETP.NE.AND P0, PT, R50, RZ, PT ;  /* 0x000000ff3200720c */ /* 0x000fe20003f05270 */
[----:B-----5:R-:W-:Y:S01]  /*5540*/  FADD.FTZ R3, R5, R18 ;  /* 0x0000001205037221 */ /* 0x020fe20000010000 */
[----:B------:R-:W-:Y:S01]  /*5550*/  MOV R18, 0xffff ;  /* 0x0000ffff00127802 */ /* 0x000fe20000000f00 */
        /* <DEDUP_REMOVED lines=22> */
[----:B------:R-:W-:Y:S02]  /*56c0*/  MOV R19, 0xffff ;  /* 0x0000ffff00137802 */ /* 0x000fe40000000f00 */
        /* <DEDUP_REMOVED lines=13> */
[----:B------:R-:W-:Y:S01]  /*57a0*/  @!P0 F2FP.F16.F32.PACK_AB R18, RZ, R4 ;  /* 0x00000004ff12823e */ /* 0x000fe200000000ff */
        /* <DEDUP_REMOVED lines=13> */
[----:B------:R-:W-:Y:S01]  /*5880*/  @!P0 F2FP.F16.F32.PACK_AB R32, RZ, R32 ;  /* 0x00000020ff20823e */ /* 0x000fe200000000ff */
        /* <DEDUP_REMOVED lines=15> */
[----:B------:R-:W-:-:S03]  /*5980*/  @!P0 F2FP.F16.F32.PACK_AB R14, RZ, R27 ;  /* 0x0000001bff0e823e */ /* 0x000fc600000000ff */
[----:B------:R-:W5:Y:S01]  /*5990*/  SHFL.BFLY PT, R21, R30, 0x1, 0x101f ;  /* 0x0c301f001e157f89 */ /* 0x000f6200000e0000 */
[C---:B--2---:R-:W-:Y:S01]  /*59a0*/  @!P0 IMAD.WIDE R2, R25.reuse, 0x2, R2 ;  /* 0x0000000219028825 */ /* 0x044fe200078e0202 */
[----:B---3--:R-:W-:Y:S02]  /*59b0*/  @!P0 F2FP.F16.F32.PACK_AB R13, RZ, R19 ;  /* 0x00000013ff0d823e */ /* 0x008fe400000000ff */
[----:B------:R-:W-:Y:S02]  /*59c0*/  MOV R18, 0xffff ;  /* 0x0000ffff00127802 */ /* 0x000fe40000000f00 */
[----:B----4-:R-:W-:Y:S01]  /*59d0*/  @!P0 F2FP.F16.F32.PACK_AB R11, RZ, R20 ;  /* 0x00000014ff0b823e */ /* 0x010fe200000000ff */
[C---:B0-----:R-:W-:Y:S01]  /*59e0*/  @!P0 IMAD.WIDE R4, R25.reuse, 0x2, R4 ;  /* 0x0000000219048825 */ /* 0x041fe200078e0204 */
[----:B------:R-:W-:Y:S02]  /*59f0*/  @!P0 F2FP.F16.F32.PACK_AB R19, RZ, R26 ;  /* 0x0000001aff13823e */ /* 0x000fe400000000ff */
[----:B------:R0:W2:Y:S04]  /*5a00*/  SHFL.BFLY PT, R18, R23, 0x1, 0x101f ;  /* 0x0c301f0017127f89 */ /* 0x0000a800000e0000 */
[----:B------:R0:W-:Y:S01]  /*5a10*/  @!P0 STG.E.U16 desc[UR12][R8.64+0x28], R11 ;  /* 0x0000280b08008986 */ /* 0x0001e2000c10150c */
[----:B-1----:R-:W-:-:S03]  /*5a20*/  @!P0 IMAD.WIDE R6, R25, 0x2, R6 ;  /* 0x0000000219068825 */ /* 0x002fc600078e0206 */
[----:B------:R0:W-:Y:S04]  /*5a30*/  @!P0 STG.E.U16 desc[UR12][R2.64+0x28], R13 ;  /* 0x0000280d02008986 */ /* 0x0001e8000c10150c */
[----:B------:R0:W-:Y:S01]  /*5a40*/  @!P0 STG.E.U16 desc[UR12][R4.64+0x50], R14 ;  /* 0x0000500e04008986 */ /* 0x0001e2000c10150c */
[----:B-----5:R-:W-:-:S03]  /*5a50*/  FADD.FTZ R21, R30, R21 ;  /* 0x000000151e157221 */ /* 0x020fc60000010000 */
[----:B------:R0:W-:Y:S04]  /*5a60*/  @!P0 STG.E.U16 desc[UR12][R6.64+0x50], R19 ;  /* 0x0000501306008986 */ /* 0x0001e8000c10150c */
.L_x_2079:
[----:B0-----:R-:W0:Y:S01]  /*5a70*/  @!P0 LDC.64 R2, c[0x0][0x218] ;  /* 0x00008600ff028b82 */ /* 0x001e220000000a00 */
[----:B--2---:R-:W-:Y:S01]  /*5a80*/  FADD.FTZ R7, R23, R18 ;  /* 0x0000001217077221 */ /* 0x004fe20000010000 */
[----:B------:R-:W-:-:S04]  /*5a90*/  @!P0 F2FP.F16.F32.PACK_AB R6, RZ, R21 ;  /* 0x00000015ff06823e */ /* 0x000fc800000000ff */
[----:B------:R-:W-:Y:S02]  /*5aa0*/  @!P0 F2FP.F16.F32.PACK_AB R7, RZ, R7 ;  /* 0x00000007ff07823e */ /* 0x000fe400000000ff */
[----:B------:R-:W1:Y:S01]  /*5ab0*/  @!P0 LDC.64 R4, c[0x0][0x220] ;  /* 0x00008800ff048b82 */ /* 0x000e620000000a00 */
[----:B0-----:R-:W-:-:S05]  /*5ac0*/  @!P0 IMAD.WIDE R2, R25, 0x2, R2 ;  /* 0x0000000219028825 */ /* 0x001fca00078e0202 */
[----:B------:R3:W-:Y:S01]  /*5ad0*/  @!P0 STG.E.U16 desc[UR12][R2.64+0x78], R6 ;  /* 0x0000780602008986 */ /* 0x0007e2000c10150c */
[----:B-1----:R-:W-:-:S05]  /*5ae0*/  @!P0 IMAD.WIDE R4, R25, 0x2, R4 ;  /* 0x0000000219048825 */ /* 0x002fca00078e0204 */
[----:B------:R3:W-:Y:S02]  /*5af0*/  @!P0 STG.E.U16 desc[UR12][R4.64+0x78], R7 ;  /* 0x0000780704008986 */ /* 0x0007e4000c10150c */
.L_x_2009:
[----:B------:R-:W-:Y:S05]  /*5b00*/  WARPSYNC.ALL ;  /* 0x0000000000007948 */ /* 0x000fea0003800000 */
[----:B------:R-:W-:Y:S01]  /*5b10*/  BAR.SYNC.DEFER_BLOCKING 0x0 ;  /* 0x0000000000007b1d */ /* 0x000fe20000010000 */
[C---:B------:R-:W-:Y:S02]  /*5b20*/  ISETP.GE.AND P0, PT, R41.reuse, -0x1ec0, PT ;  /* 0xffffe1402900780c */ /* 0x040fe40003f06270 */
[----:B------:R-:W-:-:S11]  /*5b30*/  IADD3 R41, R41, 0x2000, RZ ;  /* 0x0000200029297810 */ /* 0x000fd60007ffe0ff */
[----:B------:R-:W-:Y:S05]  /*5b40*/  @!P0 BRA `(.L_x_2016) ;  /* 0xffffffe000288947 */ /* 0x000fea000383ffff */
[----:B------:R-:W-:Y:S05]  /*5b50*/  EXIT ;  /* 0x000000000000794d */ /* 0x000fea0003800000 */
.L_x_2012:
[----:B------:R-:W-:Y:S01]  /*5b60*/  HFMA2.MMA R16, -RZ, RZ, 0, 4.76837158203125e-07 ;  /* 0x00000008ff107435 */ /* 0x000fe200000001ff */
[----:B-1----:R-:W-:Y:S01]  /*5b70*/  IMAD.MOV.U32 R17, RZ, RZ, R2 ;  /* 0x000000ffff117224 */ /* 0x002fe200078e0002 */
[----:B------:R-:W-:Y:S02]  /*5b80*/  MOV R15, 0x101f ;  /* 0x0000101f000f7802 */ /* 0x000fe40000000f00 */
[----:B------:R-:W-:-:S07]  /*5b90*/  MOV R14, 0xffff ;  /* 0x0000ffff000e7802 */ /* 0x000fce0000000f00 */
[----:B0-2---:R-:W-:Y:S05]  /*5ba0*/  WARPSYNC.COLLECTIVE R14, `(.L_x_2017) ;  /* 0x000000000e087348 */ /* 0x005fea0003c00000 */
[----:B------:R1:W3:Y:S02]  /*5bb0*/  SHFL.BFLY P2, R18, R17, R16, R15 ;  /* 0x0c00001011127389 */ /* 0x0002e4000004000f */
[----:B0123--:R-:W-:Y:S01]  /*5bc0*/  ENDCOLLECTIVE ;  /* 0x000000000000791b */ /* 0x00ffe20003800000 */
.L_x_2017:
[----:B------:R-:W-:Y:S02]  /*5bd0*/  MOV R17, R3 ;  /* 0x0000000300117202 */ /* 0x000fe40000000f00 */
[----:B------:R-:W-:-:S07]  /*5be0*/  MOV R5, R18 ;  /* 0x0000001200057202 */ /* 0x000fce0000000f00 */
[----:B------:R-:W-:Y:S05]  /*5bf0*/  WARPSYNC.COLLECTIVE R14, `(.L_x_2018) ;  /* 0x000000000e087348 */ /* 0x000fea0003c00000 */
[----:B------:R0:W1:Y:S02]  /*5c00*/  SHFL.BFLY P2, R18, R17, R16, R15 ;  /* 0x0c00001011127389 */ /* 0x000064000004000f */
[----:B01----:R-:W-:Y:S01]  /*5c10*/  ENDCOLLECTIVE ;  /* 0x000000000000791b */ /* 0x003fe20003800000 */
.L_x_2018:
[----:B------:R-:W-:Y:S01]  /*5c20*/  FADD.FTZ R5, R5, R2 ;  /* 0x0000000205057221 */ /* 0x000fe20000010000 */
[----:B------:R-:W-:-:S04]  /*5c30*/  HFMA2.MMA R16, -RZ, RZ, 0, 2.384185791015625e-07 ;  /* 0x00000004ff107435 */ /* 0x000fc800000001ff */
[----:B------:R-:W-:Y:S02]  /*5c40*/  MOV R17, R5 ;  /* 0x0000000500117202 */ /* 0x000fe40000000f00 */
[----:B------:R-:W-:-:S07]  /*5c50*/  MOV R4, R18 ;  /* 0x0000001200047202 */ /* 0x000fce0000000f00 */
[----:B------:R-:W-:Y:S05]  /*5c60*/  WARPSYNC.COLLECTIVE R14, `(.L_x_2019) ;  /* 0x000000000e087348 */ /* 0x000fea0003c00000 */
[----:B------:R0:W1:Y:S02]  /*5c70*/  SHFL.BFLY P2, R18, R17, R16, R15 ;  /* 0x0c00001011127389 */ /* 0x000064000004000f */
[----:B01----:R-:W-:Y:S01]  /*5c80*/  ENDCOLLECTIVE ;  /* 0x000000000000791b */ /* 0x003fe20003800000 */
.L_x_2019:
[----:B------:R-:W-:-:S05]  /*5c90*/  FADD.FTZ R4, R4, R3 ;  /* 0x0000000304047221 */ /* 0x000fca0000010000 */
[----:B------:R-:W-:Y:S02]  /*5ca0*/  MOV R17, R4 ;  /* 0x0000000400117202 */ /* 0x000fe40000000f00 */
[----:B------:R-:W-:-:S07]  /*5cb0*/  MOV R6, R18 ;  /* 0x0000001200067202 */ /* 0x000fce0000000f00 */
[----:B------:R-:W-:Y:S05]  /*5cc0*/  WARPSYNC.COLLECTIVE R14, `(.L_x_2020) ;  /* 0x000000000e087348 */ /* 0x000fea0003c00000 */
[----:B------:R0:W1:Y:S02]  /*5cd0*/  SHFL.BFLY P2, R18, R17, R16, R15 ;  /* 0x0c00001011127389 */ /* 0x000064000004000f */
[----:B01----:R-:W-:Y:S01]  /*5ce0*/  ENDCOLLECTIVE ;  /* 0x000000000000791b */ /* 0x003fe20003800000 */
.L_x_2020:
[----:B------:R-:W-:Y:S01]  /*5cf0*/  FADD.FTZ R6, R5, R6 ;  /* 0x0000000605067221 */ /* 0x000fe20000010000 */
[----:B------:R-:W-:-:S04]  /*5d00*/  HFMA2.MMA R16, -RZ, RZ, 0, 1.1920928955078125e-07 ;  /* 0x00000002ff107435 */ /* 0x000fc800000001ff */
[----:B------:R-:W-:Y:S02]  /*5d10*/  MOV R17, R6 ;  /* 0x0000000600117202 */ /* 0x000fe40000000f00 */
[----:B------:R-:W-:-:S07]  /*5d20*/  MOV R7, R18 ;  /* 0x0000001200077202 */ /* 0x000fce0000000f00 */
[----:B------:R-:W-:Y:S05]  /*5d30*/  WARPSYNC.COLLECTIVE R14, `(.L_x_2021) ;  /* 0x000000000e087348 */ /* 0x000fea0003c00000 */
[----:B------:R0:W1:Y:S02]  /*5d40*/  SHFL.BFLY P2, R18, R17, R16, R15 ;  /* 0x0c00001011127389 */ /* 0x000064000004000f */
[----:B01----:R-:W-:Y:S01]  /*5d50*/  ENDCOLLECTIVE ;  /* 0x000000000000791b */ /* 0x003fe20003800000 */
.L_x_2021:
[----:B------:R-:W-:-:S05]  /*5d60*/  FADD.FTZ R7, R4, R7 ;  /* 0x0000000704077221 */ /* 0x000fca0000010000 */
[----:B------:R-:W-:Y:S02]  /*5d70*/  MOV R17, R7 ;  /* 0x0000000700117202 */ /* 0x000fe40000000f00 */
[----:B------:R-:W-:-:S07]  /*5d80*/  MOV R9, R18 ;  /* 0x0000001200097202 */ /* 0x000fce0000000f00 */
[----:B------:R-:W-:Y:S05]  /*5d90*/  WARPSYNC.COLLECTIVE R14, `(.L_x_2022) ;  /* 0x000000000e087348 */ /* 0x000fea0003c00000 */
[----:B------:R0:W1:Y:S02]  /*5da0*/  SHFL.BFLY P2, R18, R17, R16, R15 ;  /* 0x0c00001011127389 */ /* 0x000064000004000f */
[----:B01----:R-:W-:Y:S01]  /*5db0*/  ENDCOLLECTIVE ;  /* 0x000000000000791b */ /* 0x003fe20003800000 */
.L_x_2022:
[----:B------:R-:W-:Y:S01]  /*5dc0*/  FADD.FTZ R9, R6, R9 ;  /* 0x0000000906097221 */ /* 0x000fe20000010000 */
[----:B------:R-:W-:-:S04]  /*5dd0*/  HFMA2.MMA R16, -RZ, RZ, 0, 5.9604644775390625e-08 ;  /* 0x00000001ff107435 */ /* 0x000fc800000001ff */
[----:B------:R-:W-:Y:S02]  /*5de0*/  MOV R17, R9 ;  /* 0x0000000900117202 */ /* 0x000fe40000000f00 */
[----:B------:R-:W-:-:S07]  /*5df0*/  MOV R2, R18 ;  /* 0x0000001200027202 */ /* 0x000fce0000000f00 */
[----:B------:R-:W-:Y:S05]  /*5e00*/  WARPSYNC.COLLECTIVE R14, `(.L_x_2023) ;  /* 0x000000000e087348 */ /* 0x000fea0003c00000 */
[----:B------:R0:W1:Y:S02]  /*5e10*/  SHFL.BFLY P2, R18, R17, R16, R15 ;  /* 0x0c00001011127389 */ /* 0x000064000004000f */
[----:B01----:R-:W-:Y:S01]  /*5e20*/  ENDCOLLECTIVE ;  /* 0x000000000000791b */ /* 0x003fe20003800000 */
.L_x_2023:
[----:B------:R-:W-:-:S05]  /*5e30*/  FADD.FTZ R2, R7, R2 ;  /* 0x0000000207027221 */ /* 0x000fca0000010000 */
[----:B------:R-:W-:Y:S01]  /*5e40*/  MOV R17, R2 ;  /* 0x0000000200117202 */ /* 0x000fe20000000f00 */
[----:B------:R-:W-:-:S07]  /*5e50*/  IMAD.MOV.U32 R8, RZ, RZ, R18 ;  /* 0x000000ffff087224 */ /* 0x000fce00078e0012 */
[----:B------:R-:W-:Y:S05]  /*5e60*/  WARPSYNC.COLLECTIVE R14, `(.L_x_2024) ;  /* 0x000000000e087348 */ /* 0x000fea0003c00000 */
[----:B------:R0:W1:Y:S02]  /*5e70*/  SHFL.BFLY P2, R18, R17, R16, R15 ;  /* 0x0c00001011127389 */ /* 0x000064000004000f */
[----:B01----:R-:W-:Y:S01]  /*5e80*/  ENDCOLLECTIVE ;  /* 0x000000000000791b */ /* 0x003fe20003800000 */
.L_x_2024:
[----:B------:R-:W-:Y:S01]  /*5e90*/  FADD.FTZ R8, R9, R8 ;  /* 0x0000000809087221 */ /* 0x000fe20000010000 */
[----:B------:R-:W-:Y:S06]  /*5ea0*/  BRA `(.L_x_2025) ;  /* 0xffffffe800e47947 */ /* 0x000fec000383ffff */
.L_x_2013:
        /* <DEDUP_REMOVED lines=8> */
.L_x_2027:
[----:B------:R-:W-:Y:S05]  /*5f30*/  BSYNC B1 ;  /* 0x0000000000017941 */ /* 0x000fea0003800000 */
.L_x_2026:
        /* <DEDUP_REMOVED lines=8> */
.L_x_2028:
[----:B------:R-:W-:Y:S01]  /*5fc0*/  FADD.FTZ R9, R9, R2 ;  /* 0x0000000209097221 */ /* 0x000fe20000010000 */
[----:B------:R-:W-:-:S04]  /*5fd0*/  HFMA2.MMA R16, -RZ, RZ, 0, 2.384185791015625e-07 ;  /* 0x00000004ff107435 */ /* 0x000fc800000001ff */
[----:B------:R-:W-:Y:S02]  /*5fe0*/  MOV R17, R9 ;  /* 0x0000000900117202 */ /* 0x000fe40000000f00 */
[----:B------:R-:W-:-:S07]  /*5ff0*/  MOV R8, R18 ;  /* 0x0000001200087202 */ /* 0x000fce0000000f00 */
[----:B------:R-:W-:Y:S05]  /*6000*/  WARPSYNC.COLLECTIVE R14, `(.L_x_2029) ;  /* 0x000000000e087348 */ /* 0x000fea0003c00000 */
[----:B------:R0:W1:Y:S02]  /*6010*/  SHFL.BFLY P2, R18, R17, R16, R15 ;  /* 0x0c00001011127389 */ /* 0x000064000004000f */
[----:B01----:R-:W-:Y:S01]  /*6020*/  ENDCOLLECTIVE ;  /* 0x000000000000791b */ /* 0x003fe20003800000 */
.L_x_2029:
[----:B------:R-:W-:-:S05]  /*6030*/  FADD.FTZ R8, R8, R3 ;  /* 0x0000000308087221 */ /* 0x000fca0000010000 */
[----:B------:R-:W-:Y:S02]  /*6040*/  MOV R17, R8 ;  /* 0x0000000800117202 */ /* 0x000fe40000000f00 */
[----:B------:R-:W-:-:S07]  /*6050*/  MOV R10, R18 ;  /* 0x00000012000a7202 */ /* 0x000fce0000000f00 */
[----:B------:R-:W-:Y:S05]  /*6060*/  WARPSYNC.COLLECTIVE R14, `(.L_x_2030) ;  /* 0x000000000e087348 */ /* 0x000fea0003c00000 */
[----:B------:R0:W1:Y:S02]  /*6070*/  SHFL.BFLY P2, R18, R17, R16, R15 ;  /* 0x0c00001011127389 */ /* 0x000064000004000f */
[----:B01----:R-:W-:Y:S01]  /*6080*/  ENDCOLLECTIVE ;  /* 0x000000000000791b */ /* 0x003fe20003800000 */
.L_x_2030:
[----:B------:R-:W-:Y:S01]  /*6090*/  FADD.FTZ R10, R9, R10 ;  /* 0x0000000a090a7221 */ /* 0x000fe20000010000 */
[----:B------:R-:W-:-:S04]  /*60a0*/  HFMA2.MMA R16, -RZ, RZ, 0, 1.1920928955078125e-07 ;  /* 0x00000002ff107435 */ /* 0x000fc800000001ff */
[----:B------:R-:W-:Y:S02]  /*60b0*/  MOV R17, R10 ;  /* 0x0000000a00117202 */ /* 0x000fe40000000f00 */
[----:B------:R-:W-:-:S07]  /*60c0*/  MOV R11, R18 ;  /* 0x00000012000b7202 */ /* 0x000fce0000000f00 */
[----:B------:R-:W-:Y:S05]  /*60d0*/  WARPSYNC.COLLECTIVE R14, `(.L_x_2031) ;  /* 0x000000000e087348 */ /* 0x000fea0003c00000 */
[----:B------:R0:W1:Y:S02]  /*60e0*/  SHFL.BFLY P2, R18, R17, R16, R15 ;  /* 0x0c00001011127389 */ /* 0x000064000004000f */
[----:B01----:R-:W-:Y:S01]  /*60f0*/  ENDCOLLECTIVE ;  /* 0x000000000000791b */ /* 0x003fe20003800000 */
.L_x_2031:
[----:B------:R-:W-:-:S05]  /*6100*/  FADD.FTZ R11, R8, R11 ;  /* 0x0000000b080b7221 */ /* 0x000fca0000010000 */
[----:B------:R-:W-:Y:S01]  /*6110*/  MOV R17, R11 ;  /* 0x0000000b00117202 */ /* 0x000fe20000000f00 */
[----:B------:R-:W-:-:S07]  /*6120*/  IMAD.MOV.U32 R13, RZ, RZ, R18 ;  /* 0x000000ffff0d7224 */ /* 0x000fce00078e0012 */
[----:B------:R-:W-:Y:S05]  /*6130*/  WARPSYNC.COLLECTIVE R14, `(.L_x_2032) ;  /* 0x000000000e087348 */ /* 0x000fea0003c00000 */
[----:B------:R0:W1:Y:S02]  /*6140*/  SHFL.BFLY P2, R18, R17, R16, R15 ;  /* 0x0c00001011127389 */ /* 0x000064000004000f */
[----:B01----:R-:W-:Y:S01]  /*6150*/  ENDCOLLECTIVE ;  /* 0x000000000000791b */ /* 0x003fe20003800000 */
.L_x_2032:
[----:B------:R-:W-:Y:S01]  /*6160*/  FADD.FTZ R13, R10, R13 ;  /* 0x0000000d0a0d7221 */ /* 0x000fe20000010000 */
[----:B------:R-:W-:-:S04]  /*6170*/  HFMA2.MMA R16, -RZ, RZ, 0, 5.9604644775390625e-08 ;  /* 0x00000001ff107435 */ /* 0x000fc800000001ff */
[----:B------:R-:W-:Y:S02]  /*6180*/  MOV R17, R13 ;  /* 0x0000000d00117202 */ /* 0x000fe40000000f00 */
[----:B------:R-:W-:-:S07]  /*6190*/  MOV R2, R18 ;  /* 0x0000001200027202 */ /* 0x000fce0000000f00 */
[----:B------:R-:W-:Y:S05]  /*61a0*/  WARPSYNC.COLLECTIVE R14, `(.L_x_2033) ;  /* 0x000000000e087348 */ /* 0x000fea0003c00000 */
[----:B------:R0:W1:Y:S02]  /*61b0*/  SHFL.BFLY P2, R18, R17, R16, R15 ;  /* 0x0c00001011127389 */ /* 0x000064000004000f */
[----:B01----:R-:W-:Y:S01]  /*61c0*/  ENDCOLLECTIVE ;  /* 0x000000000000791b */ /* 0x003fe20003800000 */
.L_x_2033:
[----:B------:R-:W-:-:S05]  /*61d0*/  FADD.FTZ R2, R11, R2 ;  /* 0x000000020b027221 */ /* 0x000fca0000010000 */
[----:B------:R-:W-:Y:S02]  /*61e0*/  MOV R17, R2 ;  /* 0x0000000200117202 */ /* 0x000fe40000000f00 */
[----:B------:R-:W-:-:S07]  /*61f0*/  MOV R12, R18 ;  /* 0x00000012000c7202 */ /* 0x000fce0000000f00 */
[----:B------:R-:W-:Y:S05]  /*6200*/  WARPSYNC.COLLECTIVE R14, `(.L_x_2034) ;  /* 0x000000000e087348 */ /* 0x000fea0003c00000 */
[----:B------:R0:W1:Y:S02]  /*6210*/  SHFL.BFLY P2, R18, R17, R16, R15 ;  /* 0x0c00001011127389 */ /* 0x000064000004000f */
[----:B01----:R-:W-:Y:S01]  /*6220*/  ENDCOLLECTIVE ;  /* 0x000000000000791b */ /* 0x003fe20003800000 */
.L_x_2034:
[----:B------:R-:W-:Y:S01]  /*6230*/  FADD.FTZ R12, R13, R12 ;  /* 0x0000000c0d0c7221 */ /* 0x000fe20000010000 */
[----:B------:R-:W-:Y:S06]  /*6240*/  BRA `(.L_x_2035) ;  /* 0xffffffe800b87947 */ /* 0x000fec000383ffff */
.L_x_2014:
        /* <DEDUP_REMOVED lines=8> */
.L_x_2037:
[----:B------:R-:W-:Y:S05]  /*62d0*/  BSYNC B1 ;  /* 0x0000000000017941 */ /* 0x000fea0003800000 */
.L_x_2036:
        /* <DEDUP_REMOVED lines=8> */
.L_x_2038:
[----:B------:R-:W-:Y:S01]  /*6360*/  FADD.FTZ R9, R9, R2 ;  /* 0x0000000209097221 */ /* 0x000fe20000010000 */
[----:B------:R-:W-:-:S04]  /*6370*/  HFMA2.MMA R16, -RZ, RZ, 0, 2.384185791015625e-07 ;  /* 0x00000004ff107435 */ /* 0x000fc800000001ff */
[----:B------:R-:W-:Y:S02]  /*6380*/  MOV R17, R9 ;  /* 0x0000000900117202 */ /* 0x000fe40000000f00 */
[----:B------:R-:W-:-:S07]  /*6390*/  MOV R8, R18 ;  /* 0x0000001200087202 */ /* 0x000fce0000000f00 */
[----:B------:R-:W-:Y:S05]  /*63a0*/  WARPSYNC.COLLECTIVE R14, `(.L_x_2039) ;  /* 0x000000000e087348 */ /* 0x000fea0003c00000 */
[----:B------:R0:W1:Y:S02]  /*63b0*/  SHFL.BFLY P2, R18, R17, R16, R15 ;  /* 0x0c00001011127389 */ /* 0x000064000004000f */
[----:B01----:R-:W-:Y:S01]  /*63c0*/  ENDCOLLECTIVE ;  /* 0x000000000000791b */ /* 0x003fe20003800000 */
.L_x_2039:
[----:B------:R-:W-:-:S05]  /*63d0*/  FADD.FTZ R8, R8, R3 ;  /* 0x0000000308087221 */ /* 0x000fca0000010000 */
[----:B------:R-:W-:Y:S01]  /*63e0*/  MOV R17, R8 ;  /* 0x0000000800117202 */ /* 0x000fe20000000f00 */
[----:B------:R-:W-:-:S07]  /*63f0*/  IMAD.MOV.U32 R10, RZ, RZ, R18 ;  /* 0x000000ffff0a7224 */ /* 0x000fce00078e0012 */
[----:B------:R-:W-:Y:S05]  /*6400*/  WARPSYNC.COLLECTIVE R14, `(.L_x_2040) ;  /* 0x000000000e087348 */ /* 0x000fea0003c00000 */
[----:B------:R0:W1:Y:S02]  /*6410*/  SHFL.BFLY P2, R18, R17, R16, R15 ;  /* 0x0c00001011127389 */ /* 0x000064000004000f */
[----:B01----:R-:W-:Y:S01]  /*6420*/  ENDCOLLECTIVE ;  /* 0x000000000000791b */ /* 0x003fe20003800000 */
.L_x_2040:
[----:B------:R-:W-:Y:S01]  /*6430*/  FADD.FTZ R10, R9, R10 ;  /* 0x0000000a090a7221 */ /* 0x000fe20000010000 */
[----:B------:R-:W-:-:S04]  /*6440*/  HFMA2.MMA R16, -RZ, RZ, 0, 1.1920928955078125e-07 ;  /* 0x00000002ff107435 */ /* 0x000fc800000001ff */
[----:B------:R-:W-:Y:S02]  /*6450*/  MOV R17, R10 ;  /* 0x0000000a00117202 */ /* 0x000fe40000000f00 */
[----:B------:R-:W-:-:S07]  /*6460*/  MOV R11, R18 ;  /* 0x00000012000b7202 */ /* 0x000fce0000000f00 */
[----:B------:R-:W-:Y:S05]  /*6470*/  WARPSYNC.COLLECTIVE R14, `(.L_x_2041) ;  /* 0x000000000e087348 */ /* 0x000fea0003c00000 */
[----:B------:R0:W1:Y:S02]  /*6480*/  SHFL.BFLY P2, R18, R17, R16, R15 ;  /* 0x0c00001011127389 */ /* 0x000064000004000f */
[----:B01----:R-:W-:Y:S01]  /*6490*/  ENDCOLLECTIVE ;  /* 0x000000000000791b */ /* 0x003fe20003800000 */
.L_x_2041:
[----:B------:R-:W-:-:S05]  /*64a0*/  FADD.FTZ R11, R8, R11 ;  /* 0x0000000b080b7221 */ /* 0x000fca0000010000 */
[----:B------:R-:W-:Y:S02]  /*64b0*/  MOV R17, R11 ;  /* 0x0000000b00117202 */ /* 0x000fe40000000f00 */
[----:B------:R-:W-:-:S07]  /*64c0*/  MOV R13, R18 ;  /* 0x00000012000d7202 */ /* 0x000fce0000000f00 */
[----:B------:R-:W-:Y:S05]  /*64d0*/  WARPSYNC.COLLECTIVE R14, `(.L_x_2042) ;  /* 0x000000000e087348 */ /* 0x000fea0003c00000 */
[----:B------:R0:W1:Y:S02]  /*64e0*/  SHFL.BFLY P2, R18, R17, R16, R15 ;  /* 0x0c00001011127389 */ /* 0x000064000004000f */
[----:B01----:R-:W-:Y:S01]  /*64f0*/  ENDCOLLECTIVE ;  /* 0x000000000000791b */ /* 0x003fe20003800000 */
.L_x_2042:
[----:B------:R-:W-:Y:S01]  /*6500*/  FADD.FTZ R13, R10, R13 ;  /* 0x0000000d0a0d7221 */ /* 0x000fe20000010000 */
[----:B------:R-:W-:-:S04]  /*6510*/  HFMA2.MMA R16, -RZ, RZ, 0, 5.9604644775390625e-08 ;  /* 0x00000001ff107435 */ /* 0x000fc800000001ff */
[----:B------:R-:W-:Y:S02]  /*6520*/  MOV R17, R13 ;  /* 0x0000000d00117202 */ /* 0x000fe40000000f00 */
[----:B------:R-:W-:-:S07]  /*6530*/  MOV R2, R18 ;  /* 0x0000001200027202 */ /* 0x000fce0000000f00 */
[----:B------:R-:W-:Y:S05]  /*6540*/  WARPSYNC.COLLECTIVE R14, `(.L_x_2043) ;  /* 0x000000000e087348 */ /* 0x000fea0003c00000 */
[----:B------:R0:W1:Y:S02]  /*6550*/  SHFL.BFLY P2, R18, R17, R16, R15 ;  /* 0x0c00001011127389 */ /* 0x000064000004000f */
[----:B01----:R-:W-:Y:S01]  /*6560*/  ENDCOLLECTIVE ;  /* 0x000000000000791b */ /* 0x003fe20003800000 */
.L_x_2043:
[----:B------:R-:W-:-:S05]  /*6570*/  FADD.FTZ R2, R11, R2 ;  /* 0x000000020b027221 */ /* 0x000fca0000010000 */
[----:B------:R-:W-:Y:S02]  /*6580*/  MOV R17, R2 ;  /* 0x0000000200117202 */ /* 0x000fe40000000f00 */
[----:B------:R-:W-:-:S07]  /*6590*/  MOV R12, R18 ;  /* 0x00000012000c7202 */ /* 0x000fce0000000f00 */
[----:B------:R-:W-:Y:S05]  /*65a0*/  WARPSYNC.COLLECTIVE R14, `(.L_x_2044) ;  /* 0x000000000e087348 */ /* 0x000fea0003c00000 */
[----:B------:R0:W1:Y:S02]  /*65b0*/  SHFL.BFLY P2, R18, R17, R16, R15 ;  /* 0x0c00001011127389 */ /* 0x000064000004000f */
[----:B01----:R-:W-:Y:S01]  /*65c0*/  ENDCOLLECTIVE ;  /* 0x000000000000791b */ /* 0x003fe20003800000 */
.L_x_2044:
[----:B------:R-:W-:Y:S01]  /*65d0*/  FADD.FTZ R12, R13, R12 ;  /* 0x0000000c0d0c7221 */ /* 0x000fe20000010000 */
[----:B------:R-:W-:Y:S06]  /*65e0*/  BRA `(.L_x_2045) ;  /* 0xffffffe800747947 */ /* 0x000fec000383ffff */
.L_x_2015:
        /* <DEDUP_REMOVED lines=8> */
.L_x_2047:
[----:B------:R-:W-:Y:S05]  /*6670*/  BSYNC B0 ;  /* 0x0000000000007941 */ /* 0x000fea0003800000 */
.L_x_2046:
[----:B------:R-:W-:Y:S01]  /*6680*/  HFMA2.MMA R16, -RZ, RZ, 0, 4.76837158203125e-07 ;  /* 0x00000008ff107435 */ /* 0x000fe200000001ff */
[----:B------:R-:W-:Y:S01]  /*6690*/  MOV R17, R3 ;  /* 0x0000000300117202 */ /* 0x000fe20000000f00 */
[----:B------:R-:W-:Y:S01]  /*66a0*/  IMAD.MOV.U32 R15, RZ, RZ, 0x101f ;  /* 0x0000101fff0f7424 */ /* 0x000fe200078e00ff */
[----:B------:R-:W-:Y:S01]  /*66b0*/  MOV R14, 0xffff ;  /* 0x0000ffff000e7802 */ /* 0x000fe20000000f00 */
[----:B------:R-:W-:Y:S01]  /*66c0*/  HFMA2.MMA R21, -RZ, RZ, 0, 0 ;  /* 0x00000000ff157435 */ /* 0x000fe200000001ff */
[----:B------:R-:W-:Y:S02]  /*66d0*/  MOV R5, R18 ;  /* 0x0000001200057202 */ /* 0x000fe40000000f00 */
[----:B------:R-:W-:-:S08]  /*66e0*/  @!P0 SHF.L.U32 R10, R50, 0x1, RZ ;  /* 0x00000001320a8819 */ /* 0x000fd000000006ff */
[----:B------:R-:W-:Y:S05]  /*66f0*/  WARPSYNC.COLLECTIVE R14, `(.L_x_2048) ;  /* 0x000000000e087348 */ /* 0x000fea0003c00000 */
[----:B------:R0:W1:Y:S02]  /*6700*/  SHFL.BFLY P2, R18, R17, R16, R15 ;  /* 0x0c00001011127389 */ /* 0x000064000004000f */
[----:B01----:R-:W-:Y:S01]  /*6710*/  ENDCOLLECTIVE ;  /* 0x000000000000791b */ /* 0x003fe20003800000 */
.L_x_2048:
        /* <DEDUP_REMOVED lines=17> */
.L_x_2049:
[----:B------:R-:W-:Y:S02]  /*6830*/  @!P0 IADD3 R8, R2, 0x28, RZ ;  /* 0x0000002802088810 */ /* 0x000fe40007ffe0ff */
[----:B------:R-:W-:Y:S02]  /*6840*/  MOV R17, R5 ;  /* 0x0000000500117202 */ /* 0x000fe40000000f00 */
[----:B------:R-:W-:-:S07]  /*6850*/  MOV R9, R18 ;  /* 0x0000001200097202 */ /* 0x000fce0000000f00 */
[----:B------:R-:W-:Y:S05]  /*6860*/  WARPSYNC.COLLECTIVE R14, `(.L_x_2050) ;  /* 0x000000000e087348 */ /* 0x000fea0003c00000 */
[----:B------:R0:W1:Y:S02]  /*6870*/  SHFL.BFLY P2, R18, R17, R16, R15 ;  /* 0x0c00001011127389 */ /* 0x000064000004000f */
[----:B01----:R-:W-:Y:S01]  /*6880*/  ENDCOLLECTIVE ;  /* 0x000000000000791b */ /* 0x003fe20003800000 */
.L_x_2050:
[----:B------:R-:W-:Y:S01]  /*6890*/  FADD.FTZ R22, R6, R9 ;  /* 0x0000000906167221 */ /* 0x000fe20000010000 */
[----:B------:R-:W-:Y:S02]  /*68a0*/  @!P0 MOV R21, R10 ;  /* 0x0000000a00158202 */ /* 0x000fe40000000f00 */
[----:B------:R-:W-:Y:S02]  /*68b0*/  @!P0 SHF.L.U32 R9, R50, 0x1, RZ ;  /* 0x0000000132098819 */ /* 0x000fe400000006ff */
[----:B------:R-:W-:Y:S02]  /*68c0*/  @!P0 MOV R24, R13 ;  /* 0x0000000d00188202 */ /* 0x000fe40000000f00 */
[----:B------:R-:W-:Y:S01]  /*68d0*/  @!P0 LOP3.LUT R9, R8, R9, RZ, 0x3c, !PT ;  /* 0x0000000908098212 */ /* 0x000fe200078e3cff */
[----:B------:R-:W-:Y:S01]  /*68e0*/  HFMA2.MMA R16, -RZ, RZ, 0, 1.1920928955078125e-07 ;  /* 0x00000002ff107435 */ /* 0x000fe200000001ff */
[----:B------:R-:W-:Y:S01]  /*68f0*/  MOV R17, R22 ;  /* 0x0000001600117202 */ /* 0x000fe20000000f00 */
[----:B------:R-:W-:-:S09]  /*6900*/  FADD.FTZ R3, R5, R18 ;  /* 0x0000001205037221 */ /* 0x000fd20000010000 */
[----:B------:R-:W-:Y:S05]  /*6910*/  WARPSYNC.COLLECTIVE R14, `(.L_x_2051) ;  /* 0x000000000e087348 */ /* 0x000fea0003c00000 */
[----:B------:R0:W1:Y:S02]  /*6920*/  SHFL.BFLY P2, R18, R17, R16, R15 ;  /* 0x0c00001011127389 */ /* 0x000064000004000f */
[----:B01----:R-:W-:Y:S01]  /*6930*/  ENDCOLLECTIVE ;  /* 0x000000000000791b */ /* 0x003fe20003800000 */
.L_x_2051:
[----:B------:R-:W-:Y:S02]  /*6940*/  MOV R17, R3 ;  /* 0x0000000300117202 */ /* 0x000fe40000000f00 */
[----:B------:R-:W-:-:S07]  /*6950*/  MOV R7, R18 ;  /* 0x0000001200077202 */ /* 0x000fce0000000f00 */
[----:B------:R-:W-:Y:S05]  /*6960*/  WARPSYNC.COLLECTIVE R14, `(.L_x_2052) ;  /* 0x000000000e087348 */ /* 0x000fea0003c00000 */
[----:B------:R0:W1:Y:S02]  /*6970*/  SHFL.BFLY P2, R18, R17, R16, R15 ;  /* 0x0c00001011127389 */ /* 0x000064000004000f */
[----:B01----:R-:W-:Y:S01]  /*6980*/  ENDCOLLECTIVE ;  /* 0x000000000000791b */ /* 0x003fe20003800000 */
.L_x_2052:
[----:B------:R-:W-:Y:S01]  /*6990*/  FADD.FTZ R4, R22, R7 ;  /* 0x0000000716047221 */ /* 0x000fe20000010000 */
[----:B------:R-:W-:-:S04]  /*69a0*/  HFMA2.MMA R16, -RZ, RZ, 0, 5.9604644775390625e-08 ;  /* 0x00000001ff107435 */ /* 0x000fc800000001ff */
[----:B------:R-:W-:Y:S01]  /*69b0*/  MOV R17, R4 ;  /* 0x0000000400117202 */ /* 0x000fe20000000f00 */
[----:B------:R-:W-:-:S07]  /*69c0*/  FADD.FTZ R3, R3, R18 ;  /* 0x0000001203037221 */ /* 0x000fce0000010000 */
[----:B------:R-:W-:Y:S05]  /*69d0*/  WARPSYNC.COLLECTIVE R14, `(.L_x_2053) ;  /* 0x000000000e087348 */ /* 0x000fea0003c00000 */
[----:B------:R0:W1:Y:S02]  /*69e0*/  SHFL.BFLY P2, R18, R17, R16, R15 ;  /* 0x0c00001011127389 */ /* 0x000064000004000f */
[----:B01----:R-:W-:Y:S01]  /*69f0*/  ENDCOLLECTIVE ;  /* 0x000000000000791b */ /* 0x003fe20003800000 */
.L_x_2053:
[----:B------:R-:W-:Y:S01]  /*6a00*/  MOV R17, R3 ;  /* 0x0000000300117202 */ /* 0x000fe20000000f00 */
[----:B------:R-:W-:-:S07]  /*6a10*/  IMAD.MOV.U32 R5, RZ, RZ, R18 ;  /* 0x000000ffff057224 */ /* 0x000fce00078e0012 */
[----:B------:R-:W-:Y:S05]  /*6a20*/  WARPSYNC.COLLECTIVE R14, `(.L_x_2054) ;  /* 0x000000000e087348 */ /* 0x000fea0003c00000 */
[----:B------:R0:W1:Y:S02]  /*6a30*/  SHFL.BFLY P2, R18, R17, R16, R15 ;  /* 0x0c00001011127389 */ /* 0x000064000004000f */
[----:B01----:R-:W-:Y:S01]  /*6a40*/  ENDCOLLECTIVE ;  /* 0x000000000000791b */ /* 0x003fe20003800000 */
.L_x_2054:
[----:B------:R-:W-:Y:S01]  /*6a50*/  FADD.FTZ R4, R4, R5 ;  /* 0x0000000504047221 */ /* 0x000fe20000010000 */
[----:B------:R-:W-:Y:S01]  /*6a60*/  HFMA2.MMA R16, -RZ, RZ, 0, 4.76837158203125e-07 ;  /* 0x00000008ff107435 */ /* 0x000fe200000001ff */
[----:B------:R-:W-:Y:S02]  /*6a70*/  MOV R17, R21 ;  /* 0x0000001500117202 */ /* 0x000fe40000000f00 */
[----:B------:R-:W-:-:S08]  /*6a80*/  MOV R6, R18 ;  /* 0x0000001200067202 */ /* 0x000fd00000000f00 */
[----:B------:R-:W-:Y:S05]  /*6a90*/  WARPSYNC.COLLECTIVE R14, `(.L_x_2055) ;  /* 0x000000000e087348 */ /* 0x000fea0003c00000 */
[----:B------:R0:W1:Y:S02]  /*6aa0*/  SHFL.BFLY P2, R18, R17, R16, R15 ;  /* 0x0c00001011127389 */ /* 0x000064000004000f */
[----:B01----:R-:W-:Y:S01]  /*6ab0*/  ENDCOLLECTIVE ;  /* 0x000000000000791b */ /* 0x003fe20003800000 */
.L_x_2055:
[----:B------:R-:W-:Y:S01]  /*6ac0*/  FADD.FTZ R32, R3, R6 ;  /* 0x0000000603207221 */ /* 0x000fe20000010000 */
[----:B------:R-:W-:Y:S02]  /*6ad0*/  MOV R17, R24 ;  /* 0x0000001800117202 */ /* 0x000fe40000000f00 */
[----:B------:R-:W-:-:S07]  /*6ae0*/  MOV R20, R18 ;  /* 0x0000001200147202 */ /* 0x000fce0000000f00 */
[----:B------:R-:W-:Y:S05]  /*6af0*/  WARPSYNC.COLLECTIVE R14, `(.L_x_2056) ;  /* 0x000000000e087348 */ /* 0x000fea0003c00000 */
[----:B------:R0:W1:Y:S02]  /*6b00*/  SHFL.BFLY P2, R18, R17, R16, R15 ;  /* 0x0c00001011127389 */ /* 0x000064000004000f */
[----:B01----:R-:W-:Y:S01]  /*6b10*/  ENDCOLLECTIVE ;  /* 0x000000000000791b */ /* 0x003fe20003800000 */
.L_x_2056:
[----:B------:R-:W-:Y:S01]  /*6b20*/  FADD.FTZ R20, R20, R21 ;  /* 0x0000001514147221 */ /* 0x000fe20000010000 */
[----:B------:R-:W-:-:S04]  /*6b30*/  HFMA2.MMA R16, -RZ, RZ, 0, 2.384185791015625e-07 ;  /* 0x00000004ff107435 */ /* 0x000fc800000001ff */
[----:B------:R-:W-:Y:S02]  /*6b40*/  MOV R17, R20 ;  /* 0x0000001400117202 */ /* 0x000fe40000000f00 */
[----:B------:R-:W-:-:S07]  /*6b50*/  MOV R19, R18 ;  /* 0x0000001200137202 */ /* 0x000fce0000000f00 */
[----:B------:R-:W-:Y:S05]  /*6b60*/  WARPSYNC.COLLECTIVE R14, `(.L_x_2057) ;  /* 0x000000000e087348 */ /* 0x000fea0003c00000 */
[----:B------:R0:W1:Y:S02]  /*6b70*/  SHFL.BFLY P2, R18, R17, R16, R15 ;  /* 0x0c00001011127389 */ /* 0x000064000004000f */
[----:B01----:R-:W-:Y:S01]  /*6b80*/  ENDCOLLECTIVE ;  /* 0x000000000000791b */ /* 0x003fe20003800000 */
.L_x_2057:
[----:B------:R-:W-:-:S05]  /*6b90*/  FADD.FTZ R19, R19, R24 ;  /* 0x0000001813137221 */ /* 0x000fca0000010000 */
[----:B------:R-:W-:Y:S02]  /*6ba0*/  MOV R17, R19 ;  /* 0x0000001300117202 */ /* 0x000fe40000000f00 */
[----:B------:R-:W-:-:S07]  /*6bb0*/  MOV R21, R18 ;  /* 0x0000001200157202 */ /* 0x000fce0000000f00 */
[----:B------:R-:W-:Y:S05]  /*6bc0*/  WARPSYNC.COLLECTIVE R14, `(.L_x_2058) ;  /* 0x000000000e087348 */ /* 0x000fea0003c00000 */
[----:B------:R0:W1:Y:S02]  /*6bd0*/  SHFL.BFLY P2, R18, R17, R16, R15 ;  /* 0x0c00001011127389 */ /* 0x000064000004000f */
[----:B01----:R-:W-:Y:S01]  /*6be0*/  ENDCOLLECTIVE ;  /* 0x000000000000791b */ /* 0x003fe20003800000 */
.L_x_2058:
        /* <DEDUP_REMOVED lines=10> */
.L_x_2059:
[----:B------:R0:W1:Y:S04]  /*6c90*/  @!P0 LDS R23, [R9] ;  /* 0x0000000009178984 */ /* 0x0000680000000800 */
[----:B------:R0:W2:Y:S01]  /*6ca0*/  @!P0 LDS R25, [R9+0x500] ;  /* 0x0005000009198984 */ /* 0x0000a20000000800 */
[----:B------:R-:W-:Y:S01]  /*6cb0*/  IMAD.MOV.U32 R17, RZ, RZ, R22 ;  /* 0x000000ffff117224 */ /* 0x000fe200078e0016 */
[----:B------:R-:W-:-:S07]  /*6cc0*/  MOV R8, R18 ;  /* 0x0000001200087202 */ /* 0x000fce0000000f00 */
[----:B012---:R-:W-:Y:S05]  /*6cd0*/  WARPSYNC.COLLECTIVE R14, `(.L_x_2060) ;  /* 0x000000000e087348 */ /* 0x007fea0003c00000 */
[----:B------:R3:W4:Y:S02]  /*6ce0*/  SHFL.BFLY P2, R18, R17, R16, R15 ;  /* 0x0c00001011127389 */ /* 0x000724000004000f */
[----:B01234-:R-:W-:Y:S01]  /*6cf0*/  ENDCOLLECTIVE ;  /* 0x000000000000791b */ /* 0x01ffe20003800000 */
.L_x_2060:
[----:B------:R-:W-:Y:S01]  /*6d00*/  FADD.FTZ R21, R21, R8 ;  /* 0x0000000815157221 */ /* 0x000fe20000010000 */
[----:B------:R-:W-:Y:S01]  /*6d10*/  CS2R R8, SRZ ;  /* 0x0000000000087805 */ /* 0x000fe2000001ff00 */
[----:B------:R-:W-:-:S03]  /*6d20*/  HFMA2.MMA R16, -RZ, RZ, 0, 5.9604644775390625e-08 ;  /* 0x00000001ff107435 */ /* 0x000fc600000001ff */
[----:B------:R-:W-:Y:S02]  /*6d30*/  MOV R17, R21 ;  /* 0x0000001500117202 */ /* 0x000fe40000000f00 */
[----:B------:R-:W-:Y:S02]  /*6d40*/  @!P0 MOV R12, R23 ;  /* 0x00000017000c8202 */ /* 0x000fe40000000f00 */
[----:B------:R-:W-:Y:S02]  /*6d50*/  @!P0 MOV R11, R25 ;  /* 0x00000019000b8202 */ /* 0x000fe40000000f00 */
[----:B------:R-:W-:-:S07]  /*6d60*/  MOV R7, R18 ;  /* 0x0000001200077202 */ /* 0x000fce0000000f00 */
[----:B------:R-:W-:Y:S05]  /*6d70*/  WARPSYNC.COLLECTIVE R14, `(.L_x_2061) ;  /* 0x000000000e087348 */ /* 0x000fea0003c00000 */
[----:B------:R0:W1:Y:S02]  /*6d80*/  SHFL.BFLY P2, R18, R17, R16, R15 ;  /* 0x0c00001011127389 */ /* 0x000064000004000f */
[----:B01----:R-:W-:Y:S01]  /*6d90*/  ENDCOLLECTIVE ;  /* 0x000000000000791b */ /* 0x003fe20003800000 */
.L_x_2061:
        /* <DEDUP_REMOVED lines=8> */
.L_x_2062:
[----:B------:R-:W-:Y:S01]  /*6e20*/  FADD.FTZ R20, R21, R20 ;  /* 0x0000001415147221 */ /* 0x000fe20000010000 */
[----:B------:R-:W-:Y:S01]  /*6e30*/  HFMA2.MMA R16, -RZ, RZ, 0, 4.76837158203125e-07 ;  /* 0x00000008ff107435 */ /* 0x000fe200000001ff */
[----:B------:R-:W-:Y:S02]  /*6e40*/  MOV R17, R12 ;  /* 0x0000000c00117202 */ /* 0x000fe40000000f00 */
[----:B------:R-:W-:-:S08]  /*6e50*/  MOV R19, R18 ;  /* 0x0000001200137202 */ /* 0x000fd00000000f00 */
[----:B------:R-:W-:Y:S05]  /*6e60*/  WARPSYNC.COLLECTIVE R14, `(.L_x_2063) ;  /* 0x000000000e087348 */ /* 0x000fea0003c00000 */
[----:B------:R0:W1:Y:S02]  /*6e70*/  SHFL.BFLY P2, R18, R17, R16, R15 ;  /* 0x0c00001011127389 */ /* 0x000064000004000f */
[----:B01----:R-:W-:Y:S01]  /*6e80*/  ENDCOLLECTIVE ;  /* 0x000000000000791b */ /* 0x003fe20003800000 */
.L_x_2063:
[----:B------:R-:W-:Y:S01]  /*6e90*/  FADD.FTZ R19, R22, R19 ;  /* 0x0000001316137221 */ /* 0x000fe20000010000 */
[----:B------:R-:W-:Y:S02]  /*6ea0*/  MOV R17, R11 ;  /* 0x0000000b00117202 */ /* 0x000fe40000000f00 */
[----:B------:R-:W-:-:S07]  /*6eb0*/  MOV R13, R18 ;  /* 0x00000012000d7202 */ /* 0x000fce0000000f00 */
[----:B------:R-:W-:Y:S05]  /*6ec0*/  WARPSYNC.COLLECTIVE R14, `(.L_x_2064) ;  /* 0x000000000e087348 */ /* 0x000fea0003c00000 */
[----:B------:R0:W1:Y:S02]  /*6ed0*/  SHFL.BFLY P2, R18, R17, R16, R15 ;  /* 0x0c00001011127389 */ /* 0x000064000004000f */
[----:B01----:R-:W-:Y:S01]  /*6ee0*/  ENDCOLLECTIVE ;  /* 0x000000000000791b */ /* 0x003fe20003800000 */
.L_x_2064:
[----:B------:R-:W-:Y:S01]  /*6ef0*/  FADD.FTZ R13, R13, R12 ;  /* 0x0000000c0d0d7221 */ /* 0x000fe20000010000 */
[----:B------:R-:W-:-:S04]  /*6f00*/  HFMA2.MMA R16, -RZ, RZ, 0, 2.384185791015625e-07 ;  /* 0x00000004ff107435 */ /* 0x000fc800000001ff */
[----:B------:R-:W-:Y:S02]  /*6f10*/  MOV R17, R13 ;  /* 0x0000000d00117202 */ /* 0x000fe40000000f00 */
[----:B------:R-:W-:-:S07]  /*6f20*/  MOV R26, R18 ;  /* 0x00000012001a7202 */ /* 0x000fce0000000f00 */
[----:B------:R-:W-:Y:S05]  /*6f30*/  WARPSYNC.COLLECTIVE R14, `(.L_x_2065) ;  /* 0x000000000e087348 */ /* 0x000fea0003c00000 */
[----:B------:R0:W1:Y:S02]  /*6f40*/  SHFL.BFLY P2, R18, R17, R16, R15 ;  /* 0x0c00001011127389 */ /* 0x000064000004000f */
[----:B01----:R-:W-:Y:S01]  /*6f50*/  ENDCOLLECTIVE ;  /* 0x000000000000791b */ /* 0x003fe20003800000 */
.L_x_2065:
[----:B------:R-:W-:-:S05]  /*6f60*/  FADD.FTZ R23, R26, R11 ;  /* 0x0000000b1a177221 */ /* 0x000fca0000010000 */
[----:B------:R-:W-:Y:S01]  /*6f70*/  MOV R17, R23 ;  /* 0x0000001700117202 */ /* 0x000fe20000000f00 */
[----:B------:R-:W-:-:S07]  /*6f80*/  IMAD.MOV.U32 R12, RZ, RZ, R18 ;  /* 0x000000ffff0c7224 */ /* 0x000fce00078e0012 */
[----:B------:R-:W-:Y:S05]  /*6f90*/  WARPSYNC.COLLECTIVE R14, `(.L_x_2066) ;  /* 0x000000000e087348 */ /* 0x000fea0003c00000 */
[----:B------:R0:W1:Y:S02]  /*6fa0*/  SHFL.BFLY P2, R18, R17, R16, R15 ;  /* 0x0c00001011127389 */ /* 0x000064000004000f */
[----:B01----:R-:W-:Y:S01]  /*6fb0*/  ENDCOLLECTIVE ;  /* 0x000000000000791b */ /* 0x003fe20003800000 */
.L_x_2066:
        /* <DEDUP_REMOVED lines=10> */
.L_x_2067:
        /* <DEDUP_REMOVED lines=8> */
.L_x_2068:
[----:B------:R-:W-:Y:S01]  /*70e0*/  FADD.FTZ R27, R27, R12 ;  /* 0x0000000c1b1b7221 */ /* 0x000fe20000010000 */
[----:B------:R-:W-:-:S04]  /*70f0*/  HFMA2.MMA R16, -RZ, RZ, 0, 5.9604644775390625e-08 ;  /* 0x00000001ff107435 */ /* 0x000fc800000001ff */
[----:B------:R-:W-:Y:S02]  /*7100*/  MOV R17, R27 ;  /* 0x0000001b00117202 */ /* 0x000fe40000000f00 */
[----:B------:R-:W-:Y:S02]  /*7110*/  @!P0 MOV R9, R10 ;  /* 0x0000000a00098202 */ /* 0x000fe40000000f00 */
[----:B------:R-:W-:Y:S01]  /*7120*/  MOV R11, R18 ;  /* 0x00000012000b7202 */ /* 0x000fe20000000f00 */
[----:B------:R-:W-:-:S07]  /*7130*/  @!P0 IMAD.MOV.U32 R8, RZ, RZ, R7 ;  /* 0x000000ffff088224 */ /* 0x000fce00078e0007 */
[----:B------:R-:W-:Y:S05]  /*7140*/  WARPSYNC.COLLECTIVE R14, `(.L_x_2069) ;  /* 0x000000000e087348 */ /* 0x000fea0003c00000 */
[----:B------:R0:W1:Y:S02]  /*7150*/  SHFL.BFLY P2, R18, R17, R16, R15 ;  /* 0x0c00001011127389 */ /* 0x000064000004000f */
[----:B01----:R-:W-:Y:S01]  /*7160*/  ENDCOLLECTIVE ;  /* 0x000000000000791b */ /* 0x003fe20003800000 */
.L_x_2069:
[----:B------:R-:W-:Y:S01]  /*7170*/  ISETP.NE.AND P0, PT, R50, RZ, PT ;  /* 0x000000ff3200720c */ /* 0x000fe20003f05270 */
[----:B------:R-:W-:-:S05]  /*7180*/  FADD.FTZ R26, R26, R11 ;  /* 0x0000000b1a1a7221 */ /* 0x000fca0000010000 */
[----:B------:R-:W-:-:S07]  /*7190*/  MOV R17, R26 ;  /* 0x0000001a00117202 */ /* 0x000fce0000000f00 */
[----:B------:R-:W0:Y:S01]  /*71a0*/  @!P0 LDC.64 R12, c[0x0][0x218] ;  /* 0x00008600ff0c8b82 */ /* 0x000e220000000a00 */
[----:B------:R-:W-:-:S07]  /*71b0*/  @!P0 F2FP.F16.F32.PACK_AB R32, RZ, R32 ;  /* 0x00000020ff20823e */ /* 0x000fce00000000ff */
[----:B------:R-:W1:Y:S01]  /*71c0*/  @!P0 LDC.64 R2, c[0x0][0x220] ;  /* 0x00008800ff028b82 */ /* 0x000e620000000a00 */
[----:B------:R-:W-:-:S07]  /*71d0*/  MOV R28, R18 ;  /* 0x00000012001c7202 */ /* 0x000fce0000000f00 */
[----:B01----:R-:W-:Y:S05]  /*71e0*/  WARPSYNC.COLLECTIVE R14, `(.L_x_2070) ;  /* 0x000000000e087348 */ /* 0x003fea0003c00000 */
[----:B------:R2:W3:Y:S02]  /*71f0*/  SHFL.BFLY P2, R18, R17, R16, R15 ;  /* 0x0c00001011127389 */ /* 0x0004e4000004000f */
[----:B0123--:R-:W-:Y:S01]  /*7200*/  ENDCOLLECTIVE ;  /* 0x000000000000791b */ /* 0x00ffe20003800000 */
.L_x_2070:
[----:B------:R-:W-:Y:S01]  /*7210*/  FADD.FTZ R27, R27, R28 ;  /* 0x0000001c1b1b7221 */ /* 0x000fe20000010000 */
[----:B------:R-:W0:Y:S01]  /*7220*/  @!P0 LDC.64 R6, c[0x0][0x220] ;  /* 0x00008800ff068b82 */ /* 0x000e220000000a00 */
[C---:B------:R-:W-:Y:S01]  /*7230*/  @!P0 IMAD.WIDE R12, R25.reuse, 0x2, R12 ;  /* 0x00000002190c8825 */ /* 0x040fe200078e020c */
[----:B------:R-:W-:Y:S01]  /*7240*/  HFMA2.MMA R16, -RZ, RZ, 0, 4.76837158203125e-07 ;  /* 0x00000008ff107435 */ /* 0x000fe200000001ff */
[----:B------:R-:W-:Y:S02]  /*7250*/  MOV R17, R9 ;  /* 0x0000000900117202 */ /* 0x000fe40000000f00 */
[----:B------:R-:W-:Y:S01]  /*7260*/  @!P0 IMAD.WIDE R2, R25, 0x2, R2 ;  /* 0x0000000219028825 */ /* 0x000fe200078e0202 */
[----:B------:R-:W-:-:S07]  /*7270*/  MOV R29, R18 ;  /* 0x00000012001d7202 */ /* 0x000fce0000000f00 */
[----:B0-----:R-:W-:Y:S05]  /*7280*/  WARPSYNC.COLLECTIVE R14, `(.L_x_2071) ;  /* 0x000000000e087348 */ /* 0x001fea0003c00000 */
[----:B------:R1:W2:Y:S02]  /*7290*/  SHFL.BFLY P2, R18, R17, R16, R15 ;  /* 0x0c00001011127389 */ /* 0x0002a4000004000f */
[----:B012---:R-:W-:Y:S01]  /*72a0*/  ENDCOLLECTIVE ;  /* 0x000000000000791b */ /* 0x007fe20003800000 */
.L_x_2071:
[----:B------:R-:W-:Y:S01]  /*72b0*/  FADD.FTZ R26, R26, R29 ;  /* 0x0000001d1a1a7221 */ /* 0x000fe20000010000 */
[----:B------:R-:W-:Y:S01]  /*72c0*/  @!P0 IMAD.WIDE R6, R25, 0x2, R6 ;  /* 0x0000000219068825 */ /* 0x000fe200078e0206 */
[----:B------:R-:W-:Y:S02]  /*72d0*/  MOV R17, R8 ;  /* 0x0000000800117202 */ /* 0x000fe40000000f00 */
[----:B------:R-:W-:-:S07]  /*72e0*/  MOV R30, R18 ;  /* 0x00000012001e7202 */ /* 0x000fce0000000f00 */
[----:B------:R-:W-:Y:S05]  /*72f0*/  WARPSYNC.COLLECTIVE R14, `(.L_x_2072) ;  /* 0x000000000e087348 */ /* 0x000fea0003c00000 */
[----:B------:R0:W1:Y:S02]  /*7300*/  SHFL.BFLY P2, R18, R17, R16, R15 ;  /* 0x0c00001011127389 */ /* 0x000064000004000f */
[----:B01----:R-:W-:Y:S01]  /*7310*/  ENDCOLLECTIVE ;  /* 0x000000000000791b */ /* 0x003fe20003800000 */
.L_x_2072:
[----:B------:R-:W-:Y:S01]  /*7320*/  FADD.FTZ R30, R30, R9 ;  /* 0x000000091e1e7221 */ /* 0x000fe20000010000 */
[----:B------:R-:W-:-:S04]  /*7330*/  HFMA2.MMA R16, -RZ, RZ, 0, 2.384185791015625e-07 ;  /* 0x00000004ff107435 */ /* 0x000fc800000001ff */
[----:B------:R-:W-:Y:S02]  /*7340*/  MOV R17, R30 ;  /* 0x0000001e00117202 */ /* 0x000fe40000000f00 */
[----:B------:R-:W-:-:S07]  /*7350*/  MOV R11, R18 ;  /* 0x00000012000b7202 */ /* 0x000fce0000000f00 */
[----:B------:R-:W-:Y:S05]  /*7360*/  WARPSYNC.COLLECTIVE R14, `(.L_x_2073) ;  /* 0x000000000e087348 */ /* 0x000fea0003c00000 */
[----:B------:R0:W1:Y:S02]  /*7370*/  SHFL.BFLY P2, R18, R17, R16, R15 ;  /* 0x0c00001011127389 */ /* 0x000064000004000f */
[----:B01----:R-:W-:Y:S01]  /*7380*/  ENDCOLLECTIVE ;  /* 0x000000000000791b */ /* 0x003fe20003800000 */
.L_x_2073:
[----:B------:R-:W-:Y:S02]  /*7390*/  FADD.FTZ R24, R11, R8 ;  /* 0x000000080b187221 */ /* 0x000fe40000010000 */
[----:B------:R-:W0:Y:S03]  /*73a0*/  @!P0 LDC.64 R10, c[0x0][0x220] ;  /* 0x00008800ff0a8b82 */ /* 0x000e260000000a00 */
[----:B------:R-:W-:Y:S02]  /*73b0*/  MOV R17, R24 ;  /* 0x0000001800117202 */ /* 0x000fe40000000f00 */
[----:B------:R-:W-:-:S07]  /*73c0*/  MOV R9, R18 ;  /* 0x0000001200097202 */ /* 0x000fce0000000f00 */
[----:B0-----:R-:W-:Y:S05]  /*73d0*/  WARPSYNC.COLLECTIVE R14, `(.L_x_2074) ;  /* 0x000000000e087348 */ /* 0x001fea0003c00000 */
[----:B------:R1:W2:Y:S02]  /*73e0*/  SHFL.BFLY P2, R18, R17, R16, R15 ;  /* 0x0c00001011127389 */ /* 0x0002a4000004000f */
[----:B012---:R-:W-:Y:S01]  /*73f0*/  ENDCOLLECTIVE ;  /* 0x000000000000791b */ /* 0x007fe20003800000 */
.L_x_2074:
        /* <DEDUP_REMOVED lines=9> */
.L_x_2075:
[----:B------:R-:W-:Y:S01]  /*7490*/  FADD.FTZ R24, R24, R23 ;  /* 0x0000001718187221 */ /* 0x000fe20000010000 */
[----:B------:R-:W-:-:S04]  /*74a0*/  @!P0 IMAD.WIDE R8, R25, 0x2, R8 ;  /* 0x0000000219088825 */ /* 0x000fc800078e0208 */
[----:B------:R-:W-:Y:S02]  /*74b0*/  MOV R17, R24 ;  /* 0x0000001800117202 */ /* 0x000fe40000000f00 */
        /* <DEDUP_REMOVED lines=8> */
.L_x_2076:
        /* <DEDUP_REMOVED lines=14> */
.L_x_2077:
        /* <DEDUP_REMOVED lines=11> */
.L_x_2078:
[----:B------:R-:W-:Y:S01]  /*76d0*/  FADD.FTZ R21, R30, R21 ;  /* 0x000000151e157221 */ /* 0x000fe20000010000 */
[----:B------:R-:W-:Y:S06]  /*76e0*/  BRA `(.L_x_2079) ;  /* 0xffffffe000e07947 */ /* 0x000fec000383ffff */
.L_x_2080:
        /* <DEDUP_REMOVED lines=9> */
.L_x_2786:


//--------------------- .text._ZN13group_norm_v218gn_bwd_cuda_kernelI6__halfLi320ELi1ELi16ELi20ELi4096ELb1ELb1ELi32ELi320ELi320ELi4ELb1ELi1ELb0ELb0ELNS_15WgradSyncMethodE3ENS_16CompileConditionILi900EEEEEvPT_S6_S6_PKS5_S8_S8_S8_PKfflPfPj --------------------------
	.section	.text._ZN13group_norm_v218gn_bwd_cuda_kernelI6__halfLi320ELi1ELi16ELi20ELi4096ELb1ELb1ELi32ELi320ELi320ELi4ELb1ELi1ELb0ELb0ELNS_15WgradSyncMethodE3ENS_16CompileConditionILi900EEEEEvPT_S6_S6_PKS5_S8_S8_S8_PKfflPfPj,"ax",@progbits
	.align	128
        .global         _ZN13group_norm_v218gn_bwd_cuda_kernelI6__halfLi320ELi1ELi16ELi20ELi4096ELb1ELb1ELi32ELi320ELi320ELi4ELb1ELi1ELb0ELb0ELNS_15WgradSyncMethodE3ENS_16CompileConditionILi900EEEEEvPT_S6_S6_PKS5_S8_S8_S8_PKfflPfPj
        .type           _ZN13group_norm_v218gn_bwd_cuda_kernelI6__halfLi320ELi1ELi16ELi20ELi4096ELb1ELb1ELi32ELi320ELi320ELi4ELb1ELi1ELb0ELb0ELNS_15WgradSyncMethodE3ENS_16CompileConditionILi900EEEEEvPT_S6_S6_PKS5_S8_S8_S8_PKfflPfPj,@function
        .size           _ZN13group_norm_v218gn_bwd_cuda_kernelI6__halfLi320ELi1ELi16ELi20ELi4096ELb1ELb1ELi32ELi320ELi320ELi4ELb1ELi1ELb0ELb0ELNS_15WgradSyncMethodE3ENS_16CompileConditionILi900EEEEEvPT_S6_S6_PKS5_S8_S8_S8_PKfflPfPj,(.L_x_2787 - _ZN13group_norm_v218gn_bwd_cuda_kernelI6__halfLi320ELi1ELi16ELi20ELi4096ELb1ELb1ELi32ELi320ELi320ELi4ELb1ELi1ELb0ELb0ELNS_15WgradSyncMethodE3ENS_16CompileConditionILi900EEEEEvPT_S6_S6_PKS5_S8_S8_S8_PKfflPfPj)
        .other          _ZN13group_norm_v218gn_bwd_cuda_kernelI6__halfLi320ELi1ELi16ELi20ELi4096ELb1ELb1ELi32ELi320ELi320ELi4ELb1ELi1ELb0ELb0ELNS_15WgradSyncMethodE3ENS_16CompileConditionILi900EEEEEvPT_S6_S6_PKS5_S8_S8_S8_PKfflPfPj,@"STO_CUDA_ENTRY STV_DEFAULT"
_ZN13group_norm_v218gn_bwd_cuda_kernelI6__halfLi320ELi1ELi16ELi20ELi4096ELb1ELb1ELi32ELi320ELi320ELi4ELb1ELi1ELb0ELb0ELNS_15WgradSyncMethodE3ENS_16CompileConditionILi900EEEEEvPT_S6_S6_PKS5_S8_S8_S8_PKfflPfPj:
.text._ZN13group_norm_v218gn_bwd_cuda_kernelI6__halfLi320ELi1ELi16ELi20ELi4096ELb1ELb1ELi32ELi320ELi320ELi4ELb1ELi1ELb0ELb0ELNS_15WgradSyncMethodE3ENS_16CompileConditionILi900EEEEEvPT_S6_S6_PKS5_S8_S8_S8_PKfflPfPj:
        /* <DEDUP_REMOVED lines=29> */
.L_x_2083:
[----:B------:R-:W2:Y:S04]  /*01d0*/  LD.E.STRONG.GPU R0, desc[UR8][R2.64] ;  /* 0x0000000802007980 */ /* 0x000ea8000c10f900 */
[----:B--2---:R-:W-:Y:S01]  /*01e0*/  CCTL.IVALL ;  /* 0x00000000ff00798f */ /* 0x004fe20002000000 */
[----:B------:R-:W-:Y:S05]  /*01f0*/  YIELD ;  /* 0x0000000000007946 */ /* 0x000fea0003800000 */
[----:B-----5:R-:W-:-:S04]  /*0200*/  LOP3.LUT R0, R0, R5, RZ, 0x3c, !PT ;  /* 0x0000000500007212 */ /* 0x020fc800078e3cff */
[----:B------:R-:W-:-:S13]  /*0210*/  ISETP.GT.AND P0, PT, R0, -0x1, PT ;  /* 0xffffffff0000780c */ /* 0x000fda0003f04270 */
[----:B------:R-:W-:Y:S05]  /*0220*/  @P0 BRA `(.L_x_2083) ;  /* 0xfffffffc00e80947 */ /* 0x000fea000383ffff */
.L_x_2082:
[----:B------:R-:W-:Y:S05]  /*0230*/  WARPSYNC.ALL ;  /* 0x0000000000007948 */ /* 0x000fea0003800000 */
[----:B------:R-:W-:Y:S06]  /*0240*/  BAR.SYNC.DEFER_BLOCKING 0x0 ;  /* 0x0000000000007b1d */ /* 0x000fec0000010000 */
[----:B------:R-:W-:Y:S05]  /*0250*/  BRA `(.L_x_2084) ;  /* 0x0000004800487947 */ /* 0x000fea0003800000 */
.L_x_2081:
        /* <DEDUP_REMOVED lines=44> */
[----:B------:R-:W-:Y:S02]  /*0520*/  SHF.R.U32.HI R5, RZ, 0x2, R4 ;  /* 0x00000002ff057819 */ /* 0x000fe40000011604 */
[----:B------:R-:W-:Y:S02]  /*0530*/  SHF.R.U32.HI R7, RZ, 0x2, R6 ;  /* 0x00000002ff077819 */ /* 0x000fe40000011606 */
[----:B------:R-:W-:Y:S02]  /*0540*/  LOP3.LUT R26, R0, 0x3, R3, 0x78, !PT ;  /* 0x00000003001a7812 */ /* 0x000fe400078e7803 */
[----:B------:R-:W-:Y:S02]  /*0550*/  LEA R27, R16, R27, 0x3 ;  /* 0x0000001b101b7211 */ /* 0x000fe400078e18ff */
[C---:B------:R-:W-:Y:S02]  /*0560*/  LOP3.LUT R25, R0.reuse, 0x3, R25, 0x78, !PT ;  /* 0x0000000300197812 */ /* 0x040fe400078e7819 */
[----:B------:R-:W-:-:S02]  /*0570*/  LOP3.LUT R24, R0, 0x3, R5, 0x78, !PT ;  /* 0x0000000300187812 */ /* 0x000fc400078e7805 */
[----:B------:R-:W-:Y:S01]  /*0580*/  LOP3.LUT R22, R0, 0x3, R7, 0x78, !PT ;  /* 0x0000000300167812 */ /* 0x000fe200078e7807 */
[--C-:B--2---:R-:W-:Y:S02]  /*0590*/  HADD2.F32 R3, -RZ, R18.reuse.H0_H0 ;  /* 0x20000012ff037230 */ /* 0x104fe40000004100 */
[----:B------:R-:W-:Y:S02]  /*05a0*/  HADD2.F32 R23, -RZ, R18.H1_H1 ;  /* 0x30000012ff177230 */ /* 0x000fe40000004100 */
[--C-:B------:R-:W-:Y:S02]  /*05b0*/  HADD2.F32 R21, -RZ, R19.reuse.H0_H0 ;  /* 0x20000013ff157230 */ /* 0x100fe40000004100 */
[----:B------:R-:W-:Y:S02]  /*05c0*/  HADD2.F32 R19, -RZ, R19.H1_H1 ;  /* 0x30000013ff137230 */ /* 0x000fe40000004100 */
[--C-:B---3--:R-:W-:Y:S02]  /*05d0*/  HADD2.F32 R20, -RZ, R12.reuse.H0_H0 ;  /* 0x2000000cff147230 */ /* 0x108fe40000004100 */
[----:B------:R-:W-:-:S02]  /*05e0*/  HADD2.F32 R18, -RZ, R12.H1_H1 ;  /* 0x3000000cff127230 */ /* 0x000fc40000004100 */
[--C-:B------:R-:W-:Y:S02]  /*05f0*/  HADD2.F32 R17, -RZ, R13.reuse.H0_H0 ;  /* 0x2000000dff117230 */ /* 0x100fe40000004100 */
[----:B------:R-:W-:-:S07]  /*0600*/  HADD2.F32 R16, -RZ, R13.H1_H1 ;  /* 0x3000000dff107230 */ /* 0x000fce0000004100 */
.L_x_2100:
[----:B-1----:R-:W-:Y:S01]  /*0610*/  HFMA2.MMA R5, -RZ, RZ, 0, 0 ;  /* 0x00000000ff057435 */ /* 0x002fe200000001ff */
[----:B------:R-:W-:Y:S01]  /*0620*/  MOV R4, R32 ;  /* 0x0000002000047202 */ /* 0x000fe20000000f00 */
[----:B------:R-:W-:Y:S01]  /*0630*/  IMAD R35, R69, 0x140000, RZ ;  /* 0x0014000045237824 */ /* 0x000fe200078e02ff */
[C---:B------:R-:W-:Y:S01]  /*0640*/  LEA R0, P0, R67.reuse, R28, 0x4 ;  /* 0x0000001c43007211 */ /* 0x040fe200078020ff */
[----:B------:R-:W-:Y:S01]  /*0650*/  ULDC.64 UR6, c[0x0][0x248] ;  /* 0x0000920000067ab9 */ /* 0x000fe20000000a00 */
        /* <DEDUP_REMOVED lines=11> */
[----:B------:R-:W-:Y:S01]  /*0710*/  SHF.L.U64.HI R13, R13, 0x1, R0 ;  /* 0x000000010d0d7819 */ /* 0x000fe20000010200 */
[----:B------:R-:W2:Y:S01]  /*0720*/  LDG.E.64.CONSTANT R82, desc[UR8][R82.64] ;  /* 0x0000000852527981 */ /* 0x000ea2000c1e9b00 */
        /* <DEDUP_REMOVED lines=8> */
[----:B------:R-:W-:-:S04]  /*07b0*/  IADD3 R40, P0, R12, UR6, RZ ;  /* 0x000000060c287c10 */ /* 0x000fc8000ff1e0ff */
[----:B------:R-:W-:-:S06]  /*07c0*/  IADD3.X R41, R11, UR7, RZ, P0, !PT ;  /* 0x000000070b297c10 */ /* 0x000fcc00087fe4ff */
[----:B------:R-:W4:Y:S01]  /*07d0*/  LDG.E.64.CONSTANT R40, desc[UR8][R40.64] ;  /* 0x0000000828287981 */ /* 0x000f22000c1e9b00 */
[----:B------:R-:W-:-:S04]  /*07e0*/  IADD3 R5, R15, 0xa00, RZ ;  /* 0x00000a000f057810 */ /* 0x000fc80007ffe0ff */
[----:B------:R-:W-:-:S04]  /*07f0*/  IADD3 R5, P0, R5, R38, RZ ;  /* 0x0000002605057210 */ /* 0x000fc80007f1e0ff */
[----:B------:R-:W-:Y:S02]  /*0800*/  IADD3.X R0, RZ, R35, RZ, P0, !PT ;  /* 0x00000023ff007210 */ /* 0x000fe400007fe4ff */
[C---:B------:R-:W-:Y:S02]  /*0810*/  SHF.L.U32 R10, R5.reuse, 0x1, RZ ;  /* 0x00000001050a7819 */ /* 0x040fe400000006ff */
[----:B------:R-:W-:Y:S02]  /*0820*/  SHF.L.U64.HI R9, R5, 0x1, R0 ;  /* 0x0000000105097819 */ /* 0x000fe40000010200 */
[----:B------:R-:W-:-:S04]  /*0830*/  IADD3 R36, P0, R10, UR6, RZ ;  /* 0x000000060a247c10 */ /* 0x000fc8000ff1e0ff */
[----:B------:R-:W-:-:S06]  /*0840*/  IADD3.X R37, R9, UR7, RZ, P0, !PT ;  /* 0x0000000709257c10 */ /* 0x000fcc00087fe4ff */
[----:B------:R-:W5:Y:S01]  /*0850*/  LDG.E.64.CONSTANT R36, desc[UR8][R36.64] ;  /* 0x0000000824247981 */ /* 0x000f62000c1e9b00 */
[----:B------:R-:W-:Y:S02]  /*0860*/  IADD3 R64, P0, R14, UR10, RZ ;  /* 0x0000000a0e407c10 */ /* 0x000fe4000ff1e0ff */
[----:B------:R-:W-:Y:S02]  /*0870*/  IADD3 R5, R15, 0xf00, RZ ;  /* 0x00000f000f057810 */ /* 0x000fe40007ffe0ff */
[----:B------:R-:W-:Y:S02]  /*0880*/  IADD3.X R65, R13, UR11, RZ, P0, !PT ;  /* 0x0000000b0d417c10 */ /* 0x000fe400087fe4ff */
[----:B------:R-:W-:-:S04]  /*0890*/  IADD3 R5, P0, R5, R38, RZ ;  /* 0x0000002605057210 */ /* 0x000fc80007f1e0ff */
        /* <DEDUP_REMOVED lines=8> */
[----:B------:R-:W-:Y:S02]  /*0920*/  IADD3.X R107, R11, UR11, RZ, P0, !PT ;  /* 0x0000000b0b6b7c10 */ /* 0x000fe400087fe4ff */
[----:B------:R-:W-:-:S04]  /*0930*/  IADD3 R5, R15, 0x1400, RZ ;  /* 0x000014000f057810 */ /* 0x000fc80007ffe0ff */
        /* <DEDUP_REMOVED lines=20> */
[----:B------:R-:W5:Y:S01]  /*0a80*/  LDG.E.64.CONSTANT R92, desc[UR8][R92.64] ;  /* 0x000000085c5c7981 */ /* 0x000f62000c1e9b00 */
[----:B------:R-:W-:-:S04]  /*0a90*/  IADD3 R5, R15, 0x1e00, RZ ;  /* 0x00001e000f057810 */ /* 0x000fc80007ffe0ff */
[----:B------:R-:W5:Y:S01]  /*0aa0*/  LDG.E.64.CONSTANT R94, desc[UR8][R94.64] ;  /* 0x000000085e5e7981 */ /* 0x000f62000c1e9b00 */
[----:B------:R-:W-:-:S04]  /*0ab0*/  IADD3 R55, P0, R5, R38, RZ ;  /* 0x0000002605377210 */ /* 0x000fc80007f1e0ff */
[----:B------:R-:W-:-:S04]  /*0ac0*/  IADD3.X R46, RZ, R35, RZ, P0, !PT ;  /* 0x00000023ff2e7210 */ /* 0x000fc800007fe4ff */
[C---:B------:R-:W-:Y:S02]  /*0ad0*/  SHF.L.U64.HI R59, R55.reuse, 0x1, R46 ;  /* 0x00000001373b7819 */ /* 0x040fe4000001022e */
[----:B------:R-:W-:-:S04]  /*0ae0*/  SHF.L.U32 R55, R55, 0x1, RZ ;  /* 0x0000000137377819 */ /* 0x000fc800000006ff */
[----:B------:R-:W-:-:S04]  /*0af0*/  IADD3 R96, P0, R55, UR6, RZ ;  /* 0x0000000637607c10 */ /* 0x000fc8000ff1e0ff */
[----:B------:R-:W-:-:S06]  /*0b00*/  IADD3.X R97, R59, UR7, RZ, P0, !PT ;  /* 0x000000073b617c10 */ /* 0x000fcc00087fe4ff */
[----:B------:R-:W5:Y:S01]  /*0b10*/  LDG.E.64.CONSTANT R96, desc[UR8][R96.64] ;  /* 0x0000000860607981 */ /* 0x000f62000c1e9b00 */
[----:B------:R-:W-:-:S04]  /*0b20*/  IADD3 R98, P0, R6, UR10, RZ ;  /* 0x0000000a06627c10 */ /* 0x000fc8000ff1e0ff */
[----:B------:R-:W-:-:S06]  /*0b30*/  IADD3.X R99, R4, UR11, RZ, P0, !PT ;  /* 0x0000000b04637c10 */ /* 0x000fcc00087fe4ff */
        /* <DEDUP_REMOVED lines=8> */
[----:B------:R-:W-:Y:S02]  /*0bc0*/  HADD2.F32 R47, -RZ, R43.H1_H1 ;  /* 0x3000002bff2f7230 */ /* 0x000fe40000004100 */
[C---:B------:R-:W-:Y:S01]  /*0bd0*/  FADD.FTZ R46, -R82.reuse, R45 ;  /* 0x0000002d522e7221 */ /* 0x040fe20000010100 */
[C---:B0-----:R-:W-:Y:S01]  /*0be0*/  FMUL.FTZ R57, R61.reuse, R42 ;  /* 0x0000002a3d397220 */ /* 0x041fe20000410000 */
[C---:B------:R-:W-:Y:S02]  /*0bf0*/  FMUL.FTZ R5, R61.reuse, R44 ;  /* 0x0000002c3d057220 */ /* 0x040fe40000410000 */
[----:B------:R-:W-:Y:S01]  /*0c00*/  FMUL.FTZ R53, R61, R46 ;  /* 0x0000002e3d357220 */ /* 0x000fe20000410000 */
[----:B------:R-:W-:Y:S01]  /*0c10*/  FADD.FTZ R46, -R82, R47 ;  /* 0x0000002f522e7221 */ /* 0x000fe20000010100 */
[----:B------:R-:W-:Y:S01]  /*0c20*/  FFMA.FTZ R60, R23, R57, R18 ;  /* 0x00000039173c7223 */ /* 0x000fe20000010012 */
[----:B------:R-:W-:-:S02]  /*0c30*/  FFMA.FTZ R44, R3, R5, R20 ;  /* 0x00000005032c7223 */ /* 0x000fc40000010014 */
[----:B------:R-:W-:Y:S01]  /*0c40*/  FMUL.FTZ R51, R61, R46 ;  /* 0x0000002e3d337220 */ /* 0x000fe20000410000 */
[----:B------:R-:W-:Y:S01]  /*0c50*/  FMUL.FTZ R43, R60, -1.4426950216293334961 ;  /* 0xbfb8aa3b3c2b7820 */ /* 0x000fe20000410000 */
[----:B------:R-:W-:Y:S01]  /*0c60*/  FMUL.FTZ R39, R44, -1.4426950216293334961 ;  /* 0xbfb8aa3b2c277820 */ /* 0x000fe20000410000 */
[----:B----4-:R-:W-:Y:S02]  /*0c70*/  HADD2.F32 R47, -RZ, R40.H0_H0 ;  /* 0x20000028ff2f7230 */ /* 0x010fe40000004100 */
[----:B------:R-:W-:Y:S02]  /*0c80*/  FFMA.FTZ R74, R19, R51, R16 ;  /* 0x00000033134a7223 */ /* 0x000fe40000010010 */
[----:B------:R-:W0:Y:S01]  /*0c90*/  MUFU.EX2 R43, R43 ;  /* 0x0000002b002b7308 */ /* 0x000e220000000800 */
[----:B------:R-:W-:-:S07]  /*0ca0*/  FADD.FTZ R46, -R82, R47 ;  /* 0x0000002f522e7221 */ /* 0x000fce0000010100 */
[----:B------:R1:W2:Y:S01]  /*0cb0*/  MUFU.EX2 R42, R39 ;  /* 0x00000027002a7308 */ /* 0x0002a20000000800 */
[----:B------:R-:W-:Y:S01]  /*0cc0*/  FMUL.FTZ R49, R61, R46 ;  /* 0x0000002e3d317220 */ /* 0x000fe20000410000 */
[----:B-1----:R-:W-:-:S06]  /*0cd0*/  FMUL.FTZ R39, R74, -1.4426950216293334961 ;  /* 0xbfb8aa3b4a277820 */ /* 0x002fcc0000410000 */
[----:B------:R1:W3:Y:S01]  /*0ce0*/  MUFU.EX2 R54, R39 ;  /* 0x0000002700367308 */ /* 0x0002e20000000800 */
[----:B------:R-:W-:Y:S01]  /*0cf0*/  FFMA.FTZ R50, R3, R49, R20 ;  /* 0x0000003103327223 */ /* 0x000fe20000010014 */
[----:B-1----:R-:W-:-:S04]  /*0d00*/  IADD3 R39, R15, 0x2300, RZ ;  /* 0x000023000f277810 */ /* 0x002fc80007ffe0ff */
[----:B------:R-:W-:Y:S01]  /*0d10*/  IADD3 R39, P0, R39, R38, RZ ;  /* 0x0000002627277210 */ /* 0x000fe20007f1e0ff */
[--C-:B------:R-:W-:Y:S02]  /*0d20*/  HADD2.F32 R71, -RZ, R41.reuse.H0_H0 ;  /* 0x20000029ff477230 */ /* 0x100fe40000004100 */
[----:B------:R-:W-:Y:S01]  /*0d30*/  HADD2.F32 R73, -RZ, R41.H1_H1 ;  /* 0x30000029ff497230 */ /* 0x000fe20000004100 */
[----:B------:R-:W-:Y:S01]  /*0d40*/  IADD3.X R38, RZ, R35, RZ, P0, !PT ;  /* 0x00000023ff267210 */ /* 0x000fe200007fe4ff */
[----:B------:R-:W-:Y:S01]  /*0d50*/  FMUL.FTZ R41, R50, -1.4426950216293334961 ;  /* 0xbfb8aa3b32297820 */ /* 0x000fe20000410000 */
[----:B0-----:R-:W-:Y:S01]  /*0d60*/  FADD.FTZ R35, R43, 1 ;  /* 0x3f8000002b237421 */ /* 0x001fe20000010000 */
[----:B------:R-:W-:Y:S01]  /*0d70*/  SHF.L.U32 R43, R39, 0x1, RZ ;  /* 0x00000001272b7819 */ /* 0x000fe200000006ff */
[----:B------:R-:W-:Y:S01]  /*0d80*/  FFMA.FTZ R72, R21, R53, R17 ;  /* 0x0000003515487223 */ /* 0x000fe20000010011 */
[----:B------:R0:W-:Y:S02]  /*0d90*/  MUFU.EX2 R112, R41 ;  /* 0x0000002900707308 */ /* 0x0001e40000000800 */
[----:B------:R-:W-:Y:S01]  /*0da0*/  IADD3 R100, P0, R43, UR6, RZ ;  /* 0x000000062b647c10 */ /* 0x000fe2000ff1e0ff */
[----:B------:R-:W-:Y:S01]  /*0db0*/  FMUL.FTZ R45, R72, -1.4426950216293334961 ;  /* 0xbfb8aa3b482d7820 */ /* 0x000fe20000410000 */
[----:B0-----:R-:W-:-:S04]  /*0dc0*/  SHF.L.U64.HI R41, R39, 0x1, R38 ;  /* 0x0000000127297819 */ /* 0x001fc80000010226 */
[----:B------:R-:W0:Y:S01]  /*0dd0*/  MUFU.EX2 R52, R45 ;  /* 0x0000002d00347308 */ /* 0x000e220000000800 */
[----:B------:R-:W-:Y:S02]  /*0de0*/  IADD3.X R101, R41, UR7, RZ, P0, !PT ;  /* 0x0000000729657c10 */ /* 0x000fe400087fe4ff */
[----:B------:R-:W-:Y:S01]  /*0df0*/  IADD3 R102, P0, R2, UR10, RZ ;  /* 0x0000000a02667c10 */ /* 0x000fe2000ff1e0ff */
[----:B------:R-:W-:-:S03]  /*0e00*/  HADD2.F32 R47, -RZ, R40.H1_H1 ;  /* 0x30000028ff2f7230 */ /* 0x000fc60000004100 */
[----:B------:R-:W-:Y:S01]  /*0e10*/  IADD3.X R103, R0, UR11, RZ, P0, !PT ;  /* 0x0000000b00677c10 */ /* 0x000fe200087fe4ff */
[----:B-----5:R-:W-:Y:S01]  /*0e20*/  HADD2.F32 R39, -RZ, R36.H0_H0 ;  /* 0x20000024ff277230 */ /* 0x020fe20000004100 */
[----:B------:R-:W4:Y:S01]  /*0e30*/  LDG.E.64.CONSTANT R100, desc[UR8][R100.64] ;  /* 0x0000000864647981 */ /* 0x000f22000c1e9b00 */
[----:B--2---:R-:W-:Y:S01]  /*0e40*/  FADD.FTZ R42, R42, 1 ;  /* 0x3f8000002a2a7421 */ /* 0x004fe20000010000 */
[C---:B------:R-:W-:Y:S02]  /*0e50*/  FADD.FTZ R40, -R82.reuse, R47 ;  /* 0x0000002f52287221 */ /* 0x040fe40000010100 */
[----:B------:R-:W2:Y:S01]  /*0e60*/  LDG.E.64.CONSTANT R102, desc[UR8][R102.64] ;  /* 0x0000000866667981 */ /* 0x000ea2000c1e9b00 */
[C---:B------:R-:W-:Y:S01]  /*0e70*/  FADD.FTZ R38, -R82.reuse, R39 ;  /* 0x0000002752267221 */ /* 0x040fe20000010100 */
[----:B------:R-:W1:Y:S01]  /*0e80*/  MUFU.RCP R68, R42 ;  /* 0x0000002a00447308 */ /* 0x000e620000001000 */
[C---:B------:R-:W-:Y:S01]  /*0e90*/  FMUL.FTZ R47, R61.reuse, R40 ;  /* 0x000000283d2f7220 */ /* 0x040fe20000410000 */
[----:B------:R-:W-:Y:S01]  /*0ea0*/  FADD.FTZ R80, -R82, R71 ;  /* 0x0000004752507221 */ /* 0x000fe20000010100 */
[----:B------:R-:W-:Y:S01]  /*0eb0*/  FMUL.FTZ R39, R61, R38 ;  /* 0x000000263d277220 */ /* 0x000fe20000410000 */
[----:B---3--:R-:W-:Y:S01]  /*0ec0*/  FADD.FTZ R38, R54, 1 ;  /* 0x3f80000036267421 */ /* 0x008fe20000010000 */
[----:B0-----:R-:W-:Y:S01]  /*0ed0*/  FADD.FTZ R52, R52, 1 ;  /* 0x3f80000034347421 */ /* 0x001fe20000010000 */
[----:B------:R-:W-:-:S02]  /*0ee0*/  FFMA.FTZ R48, R23, R47, R18 ;  /* 0x0000002f17307223 */ /* 0x000fc40000010012 */
[----:B------:R0:W3:Y:S01]  /*0ef0*/  MUFU.RCP R70, R35 ;  /* 0x0000002300467308 */ /* 0x0000e20000001000 */
[----:B------:R-:W-:Y:S01]  /*0f00*/  FMUL.FTZ R80, R61, R80 ;  /* 0x000000503d507220 */ /* 0x000fe20000410000 */
[----:B------:R-:W-:Y:S02]  /*0f10*/  HADD2.F32 R71, -RZ, R36.H1_H1 ;  /* 0x30000024ff477230 */ /* 0x000fe40000004100 */
[----:B------:R-:W-:-:S04]  /*0f20*/  FMUL.FTZ R66, R48, -1.4426950216293334961 ;  /* 0xbfb8aa3b30427820 */ /* 0x000fc80000410000 */
[----:B------:R-:W5:Y:S01]  /*0f30*/  MUFU.RCP R83, R38 ;  /* 0x0000002600537308 */ /* 0x000f620000001000 */
[----:B------:R-:W-:Y:S01]  /*0f40*/  FFMA.FTZ R46, R21, R80, R17 ;  /* 0x00000050152e7223 */ /* 0x000fe20000010011 */
[----:B0-----:R-:W-:-:S06]  /*0f50*/  HADD2.F32 R35, -RZ, R37.H0_H0 ;  /* 0x20000025ff237230 */ /* 0x001fcc0000004100 */
[----:B------:R-:W0:Y:S01]  /*0f60*/  MUFU.RCP R79, R52 ;  /* 0x00000034004f7308 */ /* 0x000e220000001000 */
[----:B------:R-:W-:Y:S01]  /*0f70*/  FADD.FTZ R36, -R82, R71 ;  /* 0x0000004752247221 */ /* 0x000fe20000010100 */
[----:B------:R-:W-:Y:S01]  /*0f80*/  FMUL.FTZ R58, R46, -1.4426950216293334961 ;  /* 0xbfb8aa3b2e3a7820 */ /* 0x000fe20000410000 */
[----:B------:R-:W-:Y:S02]  /*0f90*/  HADD2.F32 R71, -RZ, R37.H1_H1 ;  /* 0x30000025ff477230 */ /* 0x000fe40000004100 */
[C---:B------:R-:W-:Y:S01]  /*0fa0*/  FADD.FTZ R40, -R82.reuse, R73 ;  /* 0x0000004952287221 */ /* 0x040fe20000010100 */
[----:B------:R-:W-:Y:S01]  /*0fb0*/  FADD.FTZ R78, -R82, R35 ;  /* 0x00000023524e7221 */ /* 0x000fe20000010100 */
[----:B-1----:R-:W-:Y:S01]  /*0fc0*/  FADD.FTZ R35, -R68, 1 ;  /* 0x3f80000044237421 */ /* 0x002fe20000010100 */
[----:B------:R-:W1:Y:S01]  /*0fd0*/  MUFU.EX2 R66, R66 ;  /* 0x0000004200427308 */ /* 0x000e620000000800 */
[----:B------:R-:W-:Y:S01]  /*0fe0*/  FMUL.FTZ R45, R61, R40 ;  /* 0x000000283d2d7220 */ /* 0x000fe20000410000 */
[----:B------:R-:W-:Y:S01]  /*0ff0*/  FADD.FTZ R76, -R82, R71 ;  /* 0x00000047524c7221 */ /* 0x000fe20000010100 */
[----:B---3--:R-:W-:Y:S01]  /*1000*/  FADD.FTZ R75, -R70, 1 ;  /* 0x3f800000464b7421 */ /* 0x008fe20000010100 */
[----:B------:R-:W-:Y:S01]  /*1010*/  FFMA.FTZ R73, R44, R35, 1 ;  /* 0x3f8000002c497423 */ /* 0x000fe20000010023 */
[----:B------:R-:W-:-:S03]  /*1020*/  FFMA.FTZ R40, R19, R45, R16 ;  /* 0x0000002d13287223 */ /* 0x000fc60000010010 */
[----:B------:R-:W3:Y:S01]  /*1030*/  MUFU.EX2 R58, R58 ;  /* 0x0000003a003a7308 */ /* 0x000ee20000000800 */
[----:B------:R-:W-:Y:S01]  /*1040*/  FMUL.FTZ R35, R61, R76 ;  /* 0x0000004c3d237220 */ /* 0x000fe20000410000 */
[----:B-----5:R-:W-:Y:S01]  /*1050*/  FADD.FTZ R105, -R83, 1 ;  /* 0x3f80000053697421 */ /* 0x020fe20000010100 */
[----:B0-----:R-:W-:Y:S01]  /*1060*/  FADD.FTZ R81, -R79, 1 ;  /* 0x3f8000004f517421 */ /* 0x001fe20000010100 */
[----:B------:R-:W-:Y:S01]  /*1070*/  FFMA.FTZ R77, R60, R75, 1 ;  /* 0x3f8000003c4d7423 */ /* 0x000fe2000001004b */
[--C-:B------:R-:W-:Y:S02]  /*1080*/  HADD2.F32 R76, -RZ, R64.reuse.H0_H0 ;  /* 0x20000040ff4c7230 */ /* 0x100fe40000004100 */
[----:B------:R-:W-:Y:S01]  /*1090*/  FMUL.FTZ R75, R68, R73 ;  /* 0x00000049444b7220 */ /* 0x000fe20000410000 */
[----:B------:R-:W-:Y:S01]  /*10a0*/  FADD.FTZ R112, R112, 1 ;  /* 0x3f80000070707421 */ /* 0x000fe20000010000 */
[----:B------:R-:W-:Y:S01]  /*10b0*/  FMUL.FTZ R56, R40, -1.4426950216293334961 ;  /* 0xbfb8aa3b28387820 */ /* 0x000fe20000410000 */
[----:B------:R-:W-:Y:S01]  /*10c0*/  FFMA.FTZ R104, R74, R105, 1 ;  /* 0x3f8000004a687423 */ /* 0x000fe20000010069 */
[----:B------:R-:W-:Y:S01]  /*10d0*/  FFMA.FTZ R72, R72, R81, 1 ;  /* 0x3f80000048487423 */ /* 0x000fe20000010051 */
[----:B------:R-:W-:-:S02]  /*10e0*/  HADD2.F32 R74, -RZ, R64.H1_H1 ;  /* 0x30000040ff4a7230 */ /* 0x000fc40000004100 */
[----:B------:R-:W-:Y:S01]  /*10f0*/  FMUL.FTZ R77, R70, R77 ;  /* 0x0000004d464d7220 */ /* 0x000fe20000410000 */
[----:B------:R-:W-:Y:S01]  /*1100*/  FMUL.FTZ R76, R76, R75 ;  /* 0x0000004b4c4c7220 */ /* 0x000fe20000410000 */
[----:B------:R-:W-:Y:S01]  /*1110*/  FMUL.FTZ R79, R79, R72 ;  /* 0x000000484f4f7220 */ /* 0x000fe20000410000 */
[----:B------:R-:W0:Y:S01]  /*1120*/  MUFU.RCP R112, R112 ;  /* 0x0000007000707308 */ /* 0x000e220000001000 */
[----:B-1----:R-:W-:Y:S01]  /*1130*/  FADD.FTZ R66, R66, 1 ;  /* 0x3f80000042427421 */ /* 0x002fe20000010000 */
[----:B------:R-:W-:Y:S01]  /*1140*/  FMUL.FTZ R74, R74, R77 ;  /* 0x0000004d4a4a7220 */ /* 0x000fe20000410000 */
[----:B------:R-:W-:Y:S02]  /*1150*/  HADD2.F32 R72, -RZ, R65.H0_H0 ;  /* 0x20000041ff487230 */ /* 0x000fe40000004100 */
[----:B------:R-:W-:-:S03]  /*1160*/  FMUL.FTZ R60, R3, R76 ;  /* 0x0000004c033c7220 */ /* 0x000fc60000410000 */
[----:B------:R-:W1:Y:S01]  /*1170*/  MUFU.EX2 R56, R56 ;  /* 0x0000003800387308 */ /* 0x000e620000000800 */
[----:B------:R-:W-:Y:S01]  /*1180*/  FMUL.FTZ R64, R23, R74 ;  /* 0x0000004a17407220 */ /* 0x000fe20000410000 */
[----:B------:R-:W-:Y:S01]  /*1190*/  FFMA.FTZ R60, R5, R60, RZ ;  /* 0x0000003c053c7223 */ /* 0x000fe200000100ff */
[----:B---3--:R-:W-:Y:S01]  /*11a0*/  FADD.FTZ R58, R58, 1 ;  /* 0x3f8000003a3a7421 */ /* 0x008fe20000010000 */
[----:B------:R-:W-:-:S04]  /*11b0*/  FMUL.FTZ R72, R72, R79 ;  /* 0x0000004f48487220 */ /* 0x000fc80000410000 */
[----:B------:R3:W5:Y:S01]  /*11c0*/  MUFU.RCP R114, R66 ;  /* 0x0000004200727308 */ /* 0x0007620000001000 */
[----:B------:R-:W-:Y:S01]  /*11d0*/  FFMA.FTZ R60, R57, R64, R60 ;  /* 0x00000040393c7223 */ /* 0x000fe2000001003c */
[----:B------:R-:W-:Y:S02]  /*11e0*/  HADD2.F32 R70, -RZ, R65.H1_H1 ;  /* 0x30000041ff467230 */ /* 0x000fe40000004100 */
[----:B------:R-:W-:Y:S01]  /*11f0*/  FMUL.FTZ R64, R21, R72 ;  /* 0x0000004815407220 */ /* 0x000fe20000410000 */
[----:B------:R-:W-:Y:S02]  /*1200*/  HADD2.F32 R75, -RZ, R62.H1_H1 ;  /* 0x3000003eff4b7230 */ /* 0x000fe40000004100 */
[----:B------:R-:W-:Y:S01]  /*1210*/  FFMA.FTZ R42, R3, R39, R20 ;  /* 0x00000027032a7223 */ /* 0x000fe20000010014 */
[----:B------:R-:W-:Y:S01]  /*1220*/  FMUL.FTZ R83, R83, R104 ;  /* 0x0000006853537220 */ /* 0x000fe20000410000 */
[----:B------:R-:W5:Y:S01]  /*1230*/  MUFU.RCP R116, R58 ;  /* 0x0000003a00747308 */ /* 0x000f620000001000 */
[----:B------:R-:W-:Y:S01]  /*1240*/  FFMA.FTZ R60, R53, R64, R60 ;  /* 0x00000040353c7223 */ /* 0x000fe2000001003c */
[----:B------:R-:W-:Y:S01]  /*1250*/  FMUL.FTZ R54, R42, -1.4426950216293334961 ;  /* 0xbfb8aa3b2a367820 */ /* 0x000fe20000410000 */
[----:B------:R-:W-:Y:S01]  /*1260*/  FMUL.FTZ R70, R70, R83 ;  /* 0x0000005346467220 */ /* 0x000fe20000410000 */
[----:B------:R-:W-:-:S02]  /*1270*/  HADD2.F32 R77, -RZ, R63.H0_H0 ;  /* 0x2000003fff4d7230 */ /* 0x000fc40000004100 */
[----:B------:R-:W-:Y:S01]  /*1280*/  FADD.FTZ R64, -R82, R75 ;  /* 0x0000004b52407221 */ /* 0x000fe20000010100 */
[----:B------:R-:W-:Y:S02]  /*1290*/  HADD2.F32 R65, -RZ, R62.H0_H0 ;  /* 0x2000003eff417230 */ /* 0x000fe40000004100 */
[----:B0-----:R-:W-:Y:S01]  /*12a0*/  FADD.FTZ R75, -R112, 1 ;  /* 0x3f800000704b7421 */ /* 0x001fe20000010100 */
[----:B-1----:R-:W-:Y:S01]  /*12b0*/  FADD.FTZ R62, R56, 1 ;  /* 0x3f800000383e7421 */ /* 0x002fe20000010000 */
[----:B------:R-:W-:Y:S01]  /*12c0*/  FMUL.FTZ R56, R19, R70 ;  /* 0x0000004613387220 */ /* 0x000fe20000410000 */
[----:B---3--:R-:W-:Y:S01]  /*12d0*/  FMUL.FTZ R66, R61, R64 ;  /* 0x000000403d427220 */ /* 0x008fe20000410000 */
[----:B------:R-:W-:Y:S01]  /*12e0*/  FADD.FTZ R64, -R82, R77 ;  /* 0x0000004d52407221 */ /* 0x000fe20000010100 */
[----:B------:R-:W0:Y:S01]  /*12f0*/  MUFU.EX2 R54, R54 ;  /* 0x0000003600367308 */ /* 0x000e220000000800 */
[----:B------:R-:W-:Y:S01]  /*1300*/  FFMA.FTZ R113, R50, R75, 1 ;  /* 0x3f80000032717423 */ /* 0x000fe2000001004b */
[----:B-----5:R-:W-:Y:S01]  /*1310*/  FADD.FTZ R77, -R114, 1 ;  /* 0x3f800000724d7421 */ /* 0x020fe20000010100 */
[----:B------:R-:W-:Y:S01]  /*1320*/  FFMA.FTZ R56, R51, R56, R60 ;  /* 0x0000003833387223 */ /* 0x000fe2000001003c */
[----:B------:R-:W-:-:S02]  /*1330*/  HADD2.F32 R60, -RZ, R106.H0_H0 ;  /* 0x2000006aff3c7230 */ /* 0x000fc40000004100 */
[----:B------:R-:W-:Y:S01]  /*1340*/  FMUL.FTZ R113, R112, R113 ;  /* 0x0000007170717220 */ /* 0x000fe20000410000 */
[----:B------:R-:W-:Y:S01]  /*1350*/  FFMA.FTZ R115, R48, R77, 1 ;  /* 0x3f80000030737423 */ /* 0x000fe2000001004d */
[----:B------:R-:W-:Y:S01]  /*1360*/  FADD.FTZ R77, -R116, 1 ;  /* 0x3f800000744d7421 */ /* 0x000fe20000010100 */
[----:B------:R-:W-:Y:S02]  /*1370*/  HADD2.F32 R58, -RZ, R106.H1_H1 ;  /* 0x3000006aff3a7230 */ /* 0x000fe40000004100 */
[----:B------:R-:W-:Y:S01]  /*1380*/  FMUL.FTZ R60, R60, R113 ;  /* 0x000000713c3c7220 */ /* 0x000fe20000410000 */
[----:B------:R-:W-:Y:S01]  /*1390*/  FMUL.FTZ R115, R114, R115 ;  /* 0x0000007372737220 */ /* 0x000fe20000410000 */
[----:B------:R-:W-:Y:S01]  /*13a0*/  FFMA.FTZ R117, R46, R77, 1 ;  /* 0x3f8000002e757423 */ /* 0x000fe2000001004d */
[--C-:B------:R-:W-:Y:S02]  /*13b0*/  HADD2.F32 R50, -RZ, R107.reuse.H0_H0 ;  /* 0x2000006bff327230 */ /* 0x100fe40000004100 */
[----:B------:R-:W-:Y:S01]  /*13c0*/  FMUL.FTZ R46, R3, R60 ;  /* 0x0000003c032e7220 */ /* 0x000fe20000410000 */
[----:B------:R-:W-:Y:S01]  /*13d0*/  FMUL.FTZ R58, R58, R115 ;  /* 0x000000733a3a7220 */ /* 0x000fe20000410000 */
[----:B------:R-:W-:Y:S01]  /*13e0*/  FMUL.FTZ R117, R116, R117 ;  /* 0x0000007574757220 */ /* 0x000fe20000410000 */
[----:B------:R-:W-:Y:S01]  /*13f0*/  IADD3 R104, P0, R55, UR10, RZ ;  /* 0x0000000a37687c10 */ /* 0x000fe2000ff1e0ff */
[----:B------:R-:W-:Y:S01]  /*1400*/  FFMA.FTZ R46, R49, R46, R56 ;  /* 0x0000002e312e7223 */ /* 0x000fe20000010038 */
[----:B------:R-:W-:Y:S01]  /*1410*/  FMUL.FTZ R48, R23, R58 ;  /* 0x0000003a17307220 */ /* 0x000fe20000410000 */
[----:B0-----:R-:W-:Y:S01]  /*1420*/  FADD.FTZ R106, R54, 1 ;  /* 0x3f800000366a7421 */ /* 0x001fe20000010000 */
[----:B------:R-:W-:Y:S01]  /*1430*/  FMUL.FTZ R56, R50, R117 ;  /* 0x0000007532387220 */ /* 0x000fe20000410000 */
[----:B------:R-:W-:-:S02]  /*1440*/  HADD2.F32 R54, -RZ, R107.H1_H1 ;  /* 0x3000006bff367230 */ /* 0x000fc40000004100 */
[----:B------:R-:W-:Y:S01]  /*1450*/  FFMA.FTZ R107, R47, R48, R46 ;  /* 0x000000302f6b7223 */ /* 0x000fe2000001002e */
[----:B------:R-:W-:Y:S01]  /*1460*/  IADD3.X R105, R59, UR11, RZ, P0, !PT ;  /* 0x0000000b3b697c10 */ /* 0x000fe200087fe4ff */
[----:B------:R0:W-:Y:S01]  /*1470*/  MUFU.RCP R113, R106 ;  /* 0x0000006a00717308 */ /* 0x0001e20000001000 */
[----:B------:R-:W-:-:S04]  /*1480*/  FMUL.FTZ R46, R21, R56 ;  /* 0x00000038152e7220 */ /* 0x000fc80000410000 */
[----:B------:R-:W-:Y:S01]  /*1490*/  FFMA.FTZ R46, R80, R46, R107 ;  /* 0x0000002e502e7223 */ /* 0x000fe2000001006b */
[----:B------:R-:W3:Y:S01]  /*14a0*/  LDG.E.64.CONSTANT R104, desc[UR8][R104.64] ;  /* 0x0000000868687981 */ /* 0x000ee2000c1e9b00 */
[----:B0-----:R-:W-:-:S04]  /*14b0*/  IADD3 R106, P0, R43, UR10, RZ ;  /* 0x0000000a2b6a7c10 */ /* 0x001fc8000ff1e0ff */
[----:B------:R-:W-:-:S06]  /*14c0*/  IADD3.X R107, R41, UR11, RZ, P0, !PT ;  /* 0x0000000b296b7c10 */ /* 0x000fcc00087fe4ff */
[----:B------:R-:W5:Y:S01]  /*14d0*/  LDG.E.64.CONSTANT R106, desc[UR8][R106.64] ;  /* 0x000000086a6a7981 */ /* 0x000f62000c1e9b00 */
[----:B------:R-:W-:-:S04]  /*14e0*/  FMUL.FTZ R37, R61, R36 ;  /* 0x000000243d257220 */ /* 0x000fc80000410000 */
[----:B------:R-:W-:Y:S01]  /*14f0*/  FFMA.FTZ R36, R23, R37, R18 ;  /* 0x0000002517247223 */ /* 0x000fe20000010012 */
[----:B------:R-:W-:-:S03]  /*1500*/  FMUL.FTZ R78, R61, R78 ;  /* 0x0000004e3d4e7220 */ /* 0x000fc60000410000 */
[----:B------:R-:W-:Y:S01]  /*1510*/  FMUL.FTZ R52, R36, -1.4426950216293334961 ;  /* 0xbfb8aa3b24347820 */ /* 0x000fe20000410000 */
[----:B------:R-:W-:Y:S01]  /*1520*/  FFMA.FTZ R38, R21, R78, R17 ;  /* 0x0000004e15267223 */ /* 0x000fe20000010011 */
[----:B------:R-:W-:Y:S01]  /*1530*/  MUFU.RCP R118, R62 ;  /* 0x0000003e00767308 */ /* 0x000fe20000001000 */
[----:B------:R-:W-:Y:S02]  /*1540*/  FFMA.FTZ R44, R19, R35, R16 ;  /* 0x00000023132c7223 */ /* 0x000fe40000010010 */
[----:B------:R-:W-:-:S05]  /*1550*/  FMUL.FTZ R71, R38, -1.4426950216293334961 ;  /* 0xbfb8aa3b26477820 */ /* 0x000fca0000410000 */
[----:B------:R-:W0:Y:S01]  /*1560*/  MUFU.EX2 R52, R52 ;  /* 0x0000003400347308 */ /* 0x000e220000000800 */
[----:B------:R-:W-:-:S07]  /*1570*/  FMUL.FTZ R81, R44, -1.4426950216293334961 ;  /* 0xbfb8aa3b2c517820 */ /* 0x000fce0000410000 */
[----:B------:R-:W1:Y:S01]  /*1580*/  MUFU.EX2 R71, R71 ;  /* 0x0000004700477308 */ /* 0x000e620000000800 */
[----:B------:R-:W-:-:S07]  /*1590*/  FADD.FTZ R68, -R82, R65 ;  /* 0x0000004152447221 */ /* 0x000fce0000010100 */
[----:B------:R-:W1:Y:S01]  /*15a0*/  MUFU.EX2 R73, R81 ;  /* 0x0000005100497308 */ /* 0x000e620000000800 */
[----:B0-----:R-:W-:Y:S01]  /*15b0*/  FADD.FTZ R112, R52, 1 ;  /* 0x3f80000034707421 */ /* 0x001fe20000010000 */
[C---:B------:R-:W-:Y:S01]  /*15c0*/  FMUL.FTZ R68, R61.reuse, R68 ;  /* 0x000000443d447220 */ /* 0x040fe20000410000 */
[----:B------:R-:W-:Y:S01]  /*15d0*/  FADD.FTZ R119, -R118, 1 ;  /* 0x3f80000076777421 */ /* 0x000fe20000010100 */
[----:B------:R-:W-:Y:S02]  /*15e0*/  HADD2.F32 R63, -RZ, R63.H1_H1 ;  /* 0x3000003fff3f7230 */ /* 0x000fe40000004100 */
[----:B------:R-:W-:Y:S01]  /*15f0*/  FMUL.FTZ R64, R61, R64 ;  /* 0x000000403d407220 */ /* 0x000fe20000410000 */
[----:B------:R-:W-:Y:S01]  /*1600*/  FFMA.FTZ R65, R3, R68, R20 ;  /* 0x0000004403417223 */ /* 0x000fe20000010014 */
[----:B------:R-:W0:Y:S01]  /*1610*/  MUFU.RCP R115, R112 ;  /* 0x0000007000737308 */ /* 0x000e220000001000 */
[----:B------:R-:W-:Y:S01]  /*1620*/  FFMA.FTZ R119, R40, R119, 1 ;  /* 0x3f80000028777423 */ /* 0x000fe20000010077 */
[----:B-1----:R-:W-:Y:S01]  /*1630*/  FADD.FTZ R116, R71, 1 ;  /* 0x3f80000047747421 */ /* 0x002fe20000010000 */
[----:B------:R-:W-:Y:S01]  /*1640*/  FMUL.FTZ R83, R65, -1.4426950216293334961 ;  /* 0xbfb8aa3b41537820 */ /* 0x000fe20000410000 */
[----:B------:R-:W-:Y:S01]  /*1650*/  FFMA.FTZ R75, R23, R66, R18 ;  /* 0x00000042174b7223 */ /* 0x000fe20000010012 */
[----:B------:R-:W-:Y:S01]  /*1660*/  FADD.FTZ R62, -R82, R63 ;  /* 0x0000003f523e7221 */ /* 0x000fe20000010100 */
[----:B------:R-:W-:Y:S01]  /*1670*/  FFMA.FTZ R63, R21, R64, R17 ;  /* 0x00000040153f7223 */ /* 0x000fe20000010011 */
[----:B------:R-:W-:Y:S01]  /*1680*/  FMUL.FTZ R119, R118, R119 ;  /* 0x0000007776777220 */ /* 0x000fe20000410000 */
[----:B------:R-:W-:-:S02]  /*1690*/  HADD2.F32 R117, -RZ, R108.H0_H0 ;  /* 0x2000006cff757230 */ /* 0x000fc40000004100 */
[----:B------:R-:W-:Y:S02]  /*16a0*/  HADD2.F32 R71, -RZ, R108.H1_H1 ;  /* 0x3000006cff477230 */ /* 0x000fe40000004100 */
[----:B------:R-:W-:Y:S01]  /*16b0*/  FADD.FTZ R108, R73, 1 ;  /* 0x3f800000496c7421 */ /* 0x000fe20000010000 */
[----:B------:R-:W-:Y:S01]  /*16c0*/  FMUL.FTZ R81, R75, -1.4426950216293334961 ;  /* 0xbfb8aa3b4b517820 */ /* 0x000fe20000410000 */
[----:B------:R-:W1:Y:S01]  /*16d0*/  MUFU.RCP R116, R116 ;  /* 0x0000007400747308 */ /* 0x000e620000001000 */
[----:B------:R-:W-:Y:S01]  /*16e0*/  FMUL.FTZ R79, R63, -1.4426950216293334961 ;  /* 0xbfb8aa3b3f4f7820 */ /* 0x000fe20000410000 */
[----:B------:R-:W-:Y:S01]  /*16f0*/  FMUL.FTZ R54, R54, R119 ;  /* 0x0000007736367220 */ /* 0x000fe20000410000 */
[----:B------:R-:W-:Y:S01]  /*1700*/  FMUL.FTZ R62, R61, R62 ;  /* 0x0000003e3d3e7220 */ /* 0x000fe20000410000 */
[----:B------:R-:W-:-:S04]  /*1710*/  FADD.FTZ R73, -R113, 1 ;  /* 0x3f80000071497421 */ /* 0x000fc80000010100 */
[----:B------:R-:W-:Y:S01]  /*1720*/  MUFU.EX2 R83, R83 ;  /* 0x0000005300537308 */ /* 0x000fe20000000800 */
[C---:B------:R-:W-:Y:S01]  /*1730*/  FMUL.FTZ R48, R19.reuse, R54 ;  /* 0x0000003613307220 */ /* 0x040fe20000410000 */
[----:B------:R-:W-:Y:S01]  /*1740*/  FADD.FTZ R52, -R82, R117 ;  /* 0x0000007552347221 */ /* 0x000fe20000010100 */
[----:B------:R-:W-:-:S05]  /*1750*/  FFMA.FTZ R77, R19, R62, R16 ;  /* 0x0000003e134d7223 */ /* 0x000fca0000010010 */
[----:B------:R-:W1:Y:S01]  /*1760*/  MUFU.RCP R118, R108 ;  /* 0x0000006c00767308 */ /* 0x000e620000001000 */
[----:B------:R-:W-:Y:S01]  /*1770*/  FFMA.FTZ R42, R42, R73, 1 ;  /* 0x3f8000002a2a7423 */ /* 0x000fe20000010049 */
[----:B0-----:R-:W-:Y:S01]  /*1780*/  FADD.FTZ R117, -R115, 1 ;  /* 0x3f80000073757421 */ /* 0x001fe20000010100 */
[----:B------:R-:W-:Y:S01]  /*1790*/  FFMA.FTZ R114, R45, R48, R46 ;  /* 0x000000302d727223 */ /* 0x000fe2000001002e */
[----:B------:R-:W-:-:S04]  /*17a0*/  HADD2.F32 R48, -RZ, R110.H0_H0 ;  /* 0x2000006eff307230 */ /* 0x000fc80000004100 */
[----:B------:R-:W0:Y:S01]  /*17b0*/  MUFU.EX2 R81, R81 ;  /* 0x0000005100517308 */ /* 0x000e220000000800 */
[----:B------:R-:W-:Y:S01]  /*17c0*/  FMUL.FTZ R40, R77, -1.4426950216293334961 ;  /* 0xbfb8aa3b4d287820 */ /* 0x000fe20000410000 */
[----:B------:R-:W-:Y:S01]  /*17d0*/  FFMA.FTZ R36, R36, R117, 1 ;  /* 0x3f80000024247423 */ /* 0x000fe20000010075 */
[----:B------:R-:W-:-:S05]  /*17e0*/  FMUL.FTZ R113, R113, R42 ;  /* 0x0000002a71717220 */ /* 0x000fca0000410000 */
[----:B------:R-:W0:Y:S01]  /*17f0*/  MUFU.EX2 R79, R79 ;  /* 0x0000004f004f7308 */ /* 0x000e220000000800 */
[----:B------:R-:W-:Y:S02]  /*1800*/  HADD2.F32 R46, -RZ, R110.H1_H1 ;  /* 0x3000006eff2e7230 */ /* 0x000fe40000004100 */
[----:B------:R-:W-:Y:S01]  /*1810*/  FMUL.FTZ R48, R48, R113 ;  /* 0x0000007130307220 */ /* 0x000fe20000410000 */
[----:B------:R-:W-:Y:S01]  /*1820*/  FMUL.FTZ R115, R115, R36 ;  /* 0x0000002473737220 */ /* 0x000fe20000410000 */
[----:B-1----:R-:W-:Y:S01]  /*1830*/  FADD.FTZ R117, -R116, 1 ;  /* 0x3f80000074757421 */ /* 0x002fe20000010100 */
[----:B------:R-:W-:Y:S01]  /*1840*/  FADD.FTZ R119, -R118, 1 ;  /* 0x3f80000076777421 */ /* 0x000fe20000010100 */
[----:B------:R-:W-:Y:S01]  /*1850*/  FADD.FTZ R83, R83, 1 ;  /* 0x3f80000053537421 */ /* 0x000fe20000010000 */
[----:B------:R-:W1:Y:S01]  /*1860*/  MUFU.EX2 R40, R40 ;  /* 0x0000002800287308 */ /* 0x000e620000000800 */
[----:B------:R-:W-:Y:S01]  /*1870*/  FMUL.FTZ R36, R3, R48 ;  /* 0x0000003003247220 */ /* 0x000fe20000410000 */
[----:B------:R-:W-:Y:S01]  /*1880*/  FMUL.FTZ R46, R46, R115 ;  /* 0x000000732e2e7220 */ /* 0x000fe20000410000 */
[----:B------:R-:W-:Y:S01]  /*1890*/  FFMA.FTZ R117, R38, R117, 1 ;  /* 0x3f80000026757423 */ /* 0x000fe20000010075 */
[----:B------:R-:W-:Y:S01]  /*18a0*/  FMUL.FTZ R52, R61, R52 ;  /* 0x000000343d347220 */ /* 0x000fe20000410000 */
[----:B------:R-:W-:Y:S01]  /*18b0*/  FFMA.FTZ R119, R44, R119, 1 ;  /* 0x3f8000002c777423 */ /* 0x000fe20000010077 */
[----:B0-----:R-:W-:Y:S01]  /*18c0*/  FADD.FTZ R42, R81, 1 ;  /* 0x3f800000512a7421 */ /* 0x001fe20000010000 */
[----:B------:R-:W-:Y:S01]  /*18d0*/  FFMA.FTZ R36, R39, R36, R114 ;  /* 0x0000002427247223 */ /* 0x000fe20000010072 */
[----:B------:R0:W1:Y:S01]  /*18e0*/  MUFU.RCP R113, R83 ;  /* 0x0000005300717308 */ /* 0x0000620000001000 */
[----:B------:R-:W-:-:S02]  /*18f0*/  HADD2.F32 R121, -RZ, R109.H0_H0 ;  /* 0x2000006dff797230 */ /* 0x000fc40000004100 */
[----:B------:R-:W-:Y:S01]  /*1900*/  FMUL.FTZ R38, R23, R46 ;  /* 0x0000002e17267220 */ /* 0x000fe20000410000 */
[----:B------:R-:W-:Y:S02]  /*1910*/  HADD2.F32 R44, -RZ, R111.H0_H0 ;  /* 0x2000006fff2c7230 */ /* 0x000fe40000004100 */
[----:B------:R-:W-:Y:S01]  /*1920*/  FADD.FTZ R50, -R82, R71 ;  /* 0x0000004752327221 */ /* 0x000fe20000010100 */
[----:B------:R-:W-:Y:S01]  /*1930*/  FMUL.FTZ R117, R116, R117 ;  /* 0x0000007574757220 */ /* 0x000fe20000410000 */
[----:B------:R-:W-:Y:S01]  /*1940*/  FFMA.FTZ R71, R3, R52, R20 ;  /* 0x0000003403477223 */ /* 0x000fe20000010014 */
[----:B0-----:R-:W-:Y:S01]  /*1950*/  FADD.FTZ R83, R79, 1 ;  /* 0x3f8000004f537421 */ /* 0x001fe20000010000 */
[----:B------:R-:W-:Y:S01]  /*1960*/  HADD2.F32 R79, -RZ, R109.H1_H1 ;  /* 0x3000006dff4f7230 */ /* 0x000fe20000004100 */
[----:B------:R0:W4:Y:S01]  /*1970*/  MUFU.RCP R115, R42 ;  /* 0x0000002a00737308 */ /* 0x0001220000001000 */
[----:B------:R-:W-:Y:S01]  /*1980*/  FFMA.FTZ R81, R37, R38, R36 ;  /* 0x0000002625517223 */ /* 0x000fe20000010024 */
[----:B------:R-:W-:Y:S01]  /*1990*/  FADD.FTZ R36, -R82, R121 ;  /* 0x0000007952247221 */ /* 0x000fe20000010100 */
[----:B------:R-:W-:Y:S01]  /*19a0*/  FMUL.FTZ R44, R44, R117 ;  /* 0x000000752c2c7220 */ /* 0x000fe20000410000 */
[----:B------:R-:W-:Y:S01]  /*19b0*/  FMUL.FTZ R112, R71, -1.4426950216293334961 ;  /* 0xbfb8aa3b47707820 */ /* 0x000fe20000410000 */
[----:B------:R-:W-:-:S02]  /*19c0*/  HADD2.F32 R111, -RZ, R111.H1_H1 ;  /* 0x3000006fff6f7230 */ /* 0x000fc40000004100 */
[----:B------:R-:W-:Y:S01]  /*19d0*/  FADD.FTZ R38, -R82, R79 ;  /* 0x0000004f52267221 */ /* 0x000fe20000010100 */
[----:B------:R-:W-:Y:S01]  /*19e0*/  FMUL.FTZ R118, R118, R119 ;  /* 0x0000007776767220 */ /* 0x000fe20000410000 */
[----:B0-----:R-:W-:Y:S01]  /*19f0*/  FMUL.FTZ R42, R61, R36 ;  /* 0x000000243d2a7220 */ /* 0x001fe20000410000 */
[----:B------:R-:W-:Y:S01]  /*1a00*/  FMUL.FTZ R36, R21, R44 ;  /* 0x0000002c15247220 */ /* 0x000fe20000410000 */
[----:B-1----:R-:W-:Y:S01]  /*1a10*/  FADD.FTZ R109, R40, 1 ;  /* 0x3f800000286d7421 */ /* 0x002fe20000010000 */
[C---:B------:R-:W-:Y:S01]  /*1a20*/  FMUL.FTZ R38, R61.reuse, R38 ;  /* 0x000000263d267220 */ /* 0x040fe20000410000 */
[----:B------:R-:W-:Y:S01]  /*1a30*/  FMUL.FTZ R50, R61, R50 ;  /* 0x000000323d327220 */ /* 0x000fe20000410000 */
[----:B------:R-:W-:Y:S01]  /*1a40*/  FMUL.FTZ R40, R111, R118 ;  /* 0x000000766f287220 */ /* 0x000fe20000410000 */
[----:B------:R-:W-:Y:S01]  /*1a50*/  MUFU.EX2 R112, R112 ;  /* 0x0000007000707308 */ /* 0x000fe20000000800 */
[----:B------:R-:W-:Y:S01]  /*1a60*/  FFMA.FTZ R110, R78, R36, R81 ;  /* 0x000000244e6e7223 */ /* 0x000fe20000010051 */
[----:B------:R-:W-:Y:S01]  /*1a70*/  FFMA.FTZ R81, R19, R38, R16 ;  /* 0x0000002613517223 */ /* 0x000fe20000010010 */
[----:B------:R-:W-:Y:S01]  /*1a80*/  FFMA.FTZ R73, R23, R50, R18 ;  /* 0x0000003217497223 */ /* 0x000fe20000010012 */
[----:B------:R-:W-:-:S04]  /*1a90*/  FADD.FTZ R114, -R113, 1 ;  /* 0x3f80000071727421 */ /* 0x000fc80000010100 */
[----:B------:R0:W1:Y:S01]  /*1aa0*/  MUFU.RCP R117, R83 ;  /* 0x0000005300757308 */ /* 0x0000620000001000 */
[----:B------:R-:W-:Y:S01]  /*1ab0*/  FMUL.FTZ R121, R81, -1.4426950216293334961 ;  /* 0xbfb8aa3b51797820 */ /* 0x000fe20000410000 */
[----:B------:R-:W-:Y:S01]  /*1ac0*/  FMUL.FTZ R108, R73, -1.4426950216293334961 ;  /* 0xbfb8aa3b496c7820 */ /* 0x000fe20000410000 */
[----:B------:R-:W-:Y:S01]  /*1ad0*/  FFMA.FTZ R79, R21, R42, R17 ;  /* 0x0000002a154f7223 */ /* 0x000fe20000010011 */
[----:B0-----:R-:W-:-:S04]  /*1ae0*/  FMUL.FTZ R83, R19, R40 ;  /* 0x0000002813537220 */ /* 0x001fc80000410000 */
[----:B------:R-:W0:Y:S01]  /*1af0*/  MUFU.RCP R109, R109 ;  /* 0x0000006d006d7308 */ /* 0x000e220000001000 */
[----:B------:R-:W-:Y:S01]  /*1b00*/  FFMA.FTZ R83, R35, R83, R110 ;  /* 0x0000005323537223 */ /* 0x000fe2000001006e */
[----:B----4-:R-:W-:Y:S01]  /*1b10*/  FADD.FTZ R110, -R115, 1 ;  /* 0x3f800000736e7421 */ /* 0x010fe20000010100 */
[----:B------:R-:W-:Y:S02]  /*1b20*/  HADD2.F32 R119, -RZ, R92.H0_H0 ;  /* 0x2000005cff777230 */ /* 0x000fe40000004100 */
[----:B------:R-:W-:Y:S01]  /*1b30*/  FFMA.FTZ R114, R65, R114, 1 ;  /* 0x3f80000041727423 */ /* 0x000fe20000010072 */
[----:B------:R-:W-:Y:S02]  /*1b40*/  FMUL.FTZ R111, R79, -1.4426950216293334961 ;  /* 0xbfb8aa3b4f6f7820 */ /* 0x000fe40000410000 */
[----:B------:R-:W4:Y:S01]  /*1b50*/  MUFU.EX2 R121, R121 ;  /* 0x0000007900797308 */ /* 0x000f220000000800 */
[----:B------:R-:W-:Y:S01]  /*1b60*/  FFMA.FTZ R116, R75, R110, 1 ;  /* 0x3f8000004b747423 */ /* 0x000fe2000001006e */
[----:B------:R-:W-:-:S02]  /*1b70*/  HADD2.F32 R75, -RZ, R94.H0_H0 ;  /* 0x2000005eff4b7230 */ /* 0x000fc40000004100 */
[----:B------:R-:W-:Y:S01]  /*1b80*/  FMUL.FTZ R114, R113, R114 ;  /* 0x0000007271727220 */ /* 0x000fe20000410000 */
[----:B------:R-:W-:-:S03]  /*1b90*/  FADD.FTZ R36, -R82, R119 ;  /* 0x0000007752247221 */ /* 0x000fc60000010100 */
[----:B------:R-:W2:Y:S01]  /*1ba0*/  MUFU.EX2 R108, R108 ;  /* 0x0000006c006c7308 */ /* 0x000ea20000000800 */
[----:B-1----:R-:W-:Y:S01]  /*1bb0*/  FADD.FTZ R118, -R117, 1 ;  /* 0x3f80000075767421 */ /* 0x002fe20000010100 */
[----:B------:R-:W-:-:S06]  /*1bc0*/  HADD2.F32 R110, -RZ, R94.H1_H1 ;  /* 0x3000005eff6e7230 */ /* 0x000fcc0000004100 */
[----:B------:R1:W2:Y:S01]  /*1bd0*/  MUFU.EX2 R119, R111 ;  /* 0x0000006f00777308 */ /* 0x0002a20000000800 */
[----:B------:R-:W-:Y:S01]  /*1be0*/  FMUL.FTZ R115, R115, R116 ;  /* 0x0000007473737220 */ /* 0x000fe20000410000 */
[----:B------:R-:W-:Y:S01]  /*1bf0*/  FMUL.FTZ R36, R61, R36 ;  /* 0x000000243d247220 */ /* 0x000fe20000410000 */
[----:B------:R-:W-:Y:S01]  /*1c00*/  FFMA.FTZ R118, R63, R118, 1 ;  /* 0x3f8000003f767423 */ /* 0x000fe20000010076 */
[----:B-1----:R-:W-:Y:S01]  /*1c10*/  FADD.FTZ R111, R112, 1 ;  /* 0x3f800000706f7421 */ /* 0x002fe20000010000 */
[----:B------:R-:W-:Y:S01]  /*1c20*/  FMUL.FTZ R112, R75, R114 ;  /* 0x000000724b707220 */ /* 0x000fe20000410000 */
[----:B0-----:R-:W-:-:S03]  /*1c30*/  FADD.FTZ R120, -R109, 1 ;  /* 0x3f8000006d787421 */ /* 0x001fc60000010100 */
[C---:B------:R-:W-:Y:S01]  /*1c40*/  FMUL.FTZ R75, R3.reuse, R112 ;  /* 0x00000070034b7220 */ /* 0x040fe20000410000 */
[----:B------:R-:W-:Y:S01]  /*1c50*/  FMUL.FTZ R110, R110, R115 ;  /* 0x000000736e6e7220 */ /* 0x000fe20000410000 */
[--C-:B------:R-:W-:Y:S02]  /*1c60*/  HADD2.F32 R94, -RZ, R95.reuse.H0_H0 ;  /* 0x2000005fff5e7230 */ /* 0x100fe40000004100 */
[----:B------:R-:W-:Y:S01]  /*1c70*/  FFMA.FTZ R65, R3, R36, R20 ;  /* 0x0000002403417223 */ /* 0x000fe20000010014 */
[----:B------:R-:W-:Y:S01]  /*1c80*/  FFMA.FTZ R75, R68, R75, R83 ;  /* 0x0000004b444b7223 */ /* 0x000fe20000010053 */
[----:B------:R-:W-:Y:S01]  /*1c90*/  FMUL.FTZ R117, R117, R118 ;  /* 0x0000007675757220 */ /* 0x000fe20000410000 */
[----:B------:R-:W-:Y:S02]  /*1ca0*/  HADD2.F32 R83, -RZ, R92.H1_H1 ;  /* 0x3000005cff537230 */ /* 0x000fe40000004100 */
[----:B------:R-:W-:Y:S01]  /*1cb0*/  FFMA.FTZ R120, R77, R120, 1 ;  /* 0x3f8000004d787423 */ /* 0x000fe20000010078 */
[----:B----4-:R-:W-:Y:S01]  /*1cc0*/  FADD.FTZ R121, R121, 1 ;  /* 0x3f80000079797421 */ /* 0x010fe20000010000 */
[----:B--2---:R-:W-:Y:S01]  /*1cd0*/  FADD.FTZ R113, R108, 1 ;  /* 0x3f8000006c717421 */ /* 0x004fe20000010000 */
[----:B------:R-:W-:Y:S01]  /*1ce0*/  FMUL.FTZ R77, R23, R110 ;  /* 0x0000006e174d7220 */ /* 0x000fe20000410000 */
[----:B------:R-:W-:-:S02]  /*1cf0*/  HADD2.F32 R116, -RZ, R95.H1_H1 ;  /* 0x3000005fff747230 */ /* 0x000fc40000004100 */
[----:B------:R-:W-:Y:S01]  /*1d00*/  FMUL.FTZ R122, R65, -1.4426950216293334961 ;  /* 0xbfb8aa3b417a7820 */ /* 0x000fe20000410000 */
[----:B------:R-:W-:Y:S01]  /*1d10*/  FMUL.FTZ R108, R94, R117 ;  /* 0x000000755e6c7220 */ /* 0x000fe20000410000 */
[--C-:B------:R-:W-:Y:S02]  /*1d20*/  HADD2.F32 R95, -RZ, R93.reuse.H0_H0 ;  /* 0x2000005dff5f7230 */ /* 0x100fe40000004100 */
[----:B------:R-:W-:Y:S01]  /*1d30*/  FADD.FTZ R114, -R82, R83 ;  /* 0x0000005352727221 */ /* 0x000fe20000010100 */
[----:B------:R-:W0:Y:S01]  /*1d40*/  MUFU.RCP R111, R111 ;  /* 0x0000006f006f7308 */ /* 0x000e220000001000 */
[----:B------:R-:W-:Y:S01]  /*1d50*/  FFMA.FTZ R75, R66, R77, R75 ;  /* 0x0000004d424b7223 */ /* 0x000fe2000001004b */
[----:B------:R-:W-:Y:S01]  /*1d60*/  FMUL.FTZ R77, R21, R108 ;  /* 0x0000006c154d7220 */ /* 0x000fe20000410000 */
[----:B------:R-:W-:Y:S01]  /*1d70*/  FMUL.FTZ R109, R109, R120 ;  /* 0x000000786d6d7220 */ /* 0x000fe20000410000 */
[----:B------:R-:W-:Y:S01]  /*1d80*/  FADD.FTZ R119, R119, 1 ;  /* 0x3f80000077777421 */ /* 0x000fe20000010000 */
[----:B------:R-:W-:Y:S01]  /*1d90*/  FMUL.FTZ R114, R61, R114 ;  /* 0x000000723d727220 */ /* 0x000fe20000410000 */
[----:B------:R-:W-:-:S02]  /*1da0*/  HADD2.F32 R93, -RZ, R93.H1_H1 ;  /* 0x3000005dff5d7230 */ /* 0x000fc40000004100 */
[----:B------:R1:W-:Y:S01]  /*1db0*/  MUFU.EX2 R63, R122 ;  /* 0x0000007a003f7308 */ /* 0x0003e20000000800 */
[----:B------:R-:W-:Y:S01]  /*1dc0*/  FFMA.FTZ R83, R64, R77, R75 ;  /* 0x0000004d40537223 */ /* 0x000fe2000001004b */
[----:B------:R-:W-:Y:S01]  /*1dd0*/  FMUL.FTZ R116, R116, R109 ;  /* 0x0000006d74747220 */ /* 0x000fe20000410000 */
[----:B------:R-:W-:-:S05]  /*1de0*/  FFMA.FTZ R75, R23, R114, R18 ;  /* 0x00000072174b7223 */ /* 0x000fca0000010012 */
[----:B------:R-:W2:Y:S01]  /*1df0*/  MUFU.RCP R121, R121 ;  /* 0x0000007900797308 */ /* 0x000ea20000001000 */
[C---:B-1----:R-:W-:Y:S01]  /*1e00*/  FADD.FTZ R122, -R82.reuse, R95 ;  /* 0x0000005f527a7221 */ /* 0x042fe20000010100 */
[----:B------:R-:W-:Y:S01]  /*1e10*/  FADD.FTZ R120, -R82, R93 ;  /* 0x0000005d52787221 */ /* 0x000fe20000010100 */
[----:B------:R-:W-:Y:S02]  /*1e20*/  HADD2.F32 R109, -RZ, R96.H0_H0 ;  /* 0x20000060ff6d7230 */ /* 0x000fe40000004100 */
[----:B------:R-:W-:-:S03]  /*1e30*/  FMUL.FTZ R122, R61, R122 ;  /* 0x0000007a3d7a7220 */ /* 0x000fc60000410000 */
[----:B------:R-:W1:Y:S01]  /*1e40*/  MUFU.RCP R113, R113 ;  /* 0x0000007100717308 */ /* 0x000e620000001000 */
[----:B------:R-:W-:Y:S01]  /*1e50*/  FMUL.FTZ R95, R75, -1.4426950216293334961 ;  /* 0xbfb8aa3b4b5f7820 */ /* 0x000fe20000410000 */
[----:B------:R-:W-:Y:S01]  /*1e60*/  FMUL.FTZ R92, R19, R116 ;  /* 0x00000074135c7220 */ /* 0x000fe20000410000 */
[----:B------:R-:W-:Y:S01]  /*1e70*/  FFMA.FTZ R77, R21, R122, R17 ;  /* 0x0000007a154d7223 */ /* 0x000fe20000010011 */
[----:B------:R-:W-:-:S04]  /*1e80*/  FMUL.FTZ R120, R61, R120 ;  /* 0x000000783d787220 */ /* 0x000fc80000410000 */
[----:B------:R-:W4:Y:S01]  /*1e90*/  MUFU.RCP R119, R119 ;  /* 0x0000007700777308 */ /* 0x000f220000001000 */
[----:B------:R-:W-:Y:S01]  /*1ea0*/  FADD.FTZ R118, -R82, R109 ;  /* 0x0000006d52767221 */ /* 0x000fe20000010100 */
[----:B------:R-:W-:Y:S01]  /*1eb0*/  FFMA.FTZ R93, R62, R92, R83 ;  /* 0x0000005c3e5d7223 */ /* 0x000fe20000010053 */
[----:B------:R-:W-:Y:S01]  /*1ec0*/  FMUL.FTZ R109, R77, -1.4426950216293334961 ;  /* 0xbfb8aa3b4d6d7820 */ /* 0x000fe20000410000 */
[----:B------:R-:W-:Y:S01]  /*1ed0*/  FFMA.FTZ R83, R19, R120, R16 ;  /* 0x0000007813537223 */ /* 0x000fe20000010010 */
[----:B0-----:R-:W-:Y:S01]  /*1ee0*/  FADD.FTZ R92, -R111, 1 ;  /* 0x3f8000006f5c7421 */ /* 0x001fe20000010100 */
[----:B--2---:R-:W-:Y:S02]  /*1ef0*/  FADD.FTZ R126, -R121, 1 ;  /* 0x3f800000797e7421 */ /* 0x004fe40000010100 */
[----:B------:R-:W0:Y:S01]  /*1f00*/  MUFU.EX2 R95, R95 ;  /* 0x0000005f005f7308 */ /* 0x000e220000000800 */
[----:B------:R-:W-:Y:S01]  /*1f10*/  FMUL.FTZ R115, R83, -1.4426950216293334961 ;  /* 0xbfb8aa3b53737820 */ /* 0x000fe20000410000 */
[----:B------:R-:W-:Y:S01]  /*1f20*/  FFMA.FTZ R92, R71, R92, 1 ;  /* 0x3f800000475c7423 */ /* 0x000fe2000001005c */
[----:B------:R-:W-:Y:S01]  /*1f30*/  FFMA.FTZ R130, R81, R126, 1 ;  /* 0x3f80000051827423 */ /* 0x000fe2000001007e */
[----:B-1----:R-:W-:Y:S01]  /*1f40*/  FADD.FTZ R94, -R113, 1 ;  /* 0x3f800000715e7421 */ /* 0x002fe20000010100 */
[----:B------:R-:W-:-:S03]  /*1f50*/  HADD2.F32 R126, -RZ, R98.H0_H0 ;  /* 0x20000062ff7e7230 */ /* 0x000fc60000004100 */
[----:B------:R-:W1:Y:S01]  /*1f60*/  MUFU.EX2 R109, R109 ;  /* 0x0000006d006d7308 */ /* 0x000e620000000800 */
[----:B------:R-:W-:Y:S01]  /*1f70*/  FMUL.FTZ R111, R111, R92 ;  /* 0x0000005c6f6f7220 */ /* 0x000fe20000410000 */
[----:B----4-:R-:W-:Y:S01]  /*1f80*/  FADD.FTZ R124, -R119, 1 ;  /* 0x3f800000777c7421 */ /* 0x010fe20000010100 */
[----:B------:R-:W-:Y:S02]  /*1f90*/  FFMA.FTZ R94, R73, R94, 1 ;  /* 0x3f800000495e7423 */ /* 0x000fe4000001005e */
[----:B------:R-:W-:-:S03]  /*1fa0*/  FMUL.FTZ R126, R126, R111 ;  /* 0x0000006f7e7e7220 */ /* 0x000fc60000410000 */
[----:B------:R-:W2:Y:S01]  /*1fb0*/  MUFU.EX2 R115, R115 ;  /* 0x0000007300737308 */ /* 0x000ea20000000800 */
[----:B------:R-:W-:Y:S01]  /*1fc0*/  FFMA.FTZ R128, R79, R124, 1 ;  /* 0x3f8000004f807423 */ /* 0x000fe2000001007c */
[----:B------:R-:W-:Y:S02]  /*1fd0*/  HADD2.F32 R124, -RZ, R98.H1_H1 ;  /* 0x30000062ff7c7230 */ /* 0x000fe40000004100 */
[----:B------:R-:W-:Y:S01]  /*1fe0*/  FADD.FTZ R81, R63, 1 ;  /* 0x3f8000003f517421 */ /* 0x000fe20000010000 */
[----:B------:R-:W-:Y:S01]  /*1ff0*/  FMUL.FTZ R113, R113, R94 ;  /* 0x0000005e71717220 */ /* 0x000fe20000410000 */
[----:B------:R-:W-:Y:S01]  /*2000*/  FMUL.FTZ R63, R3, R126 ;  /* 0x0000007e033f7220 */ /* 0x000fe20000410000 */
[----:B0-----:R-:W-:Y:S01]  /*2010*/  FADD.FTZ R95, R95, 1 ;  /* 0x3f8000005f5f7421 */ /* 0x001fe20000010000 */
[----:B------:R-:W-:Y:S01]  /*2020*/  FMUL.FTZ R121, R121, R130 ;  /* 0x0000008279797220 */ /* 0x000fe20000410000 */
[----:B------:R0:W4:Y:S01]  /*2030*/  MUFU.RCP R92, R81 ;  /* 0x00000051005c7308 */ /* 0x0001220000001000 */
[----:B------:R-:W-:Y:S01]  /*2040*/  FMUL.FTZ R124, R124, R113 ;  /* 0x000000717c7c7220 */ /* 0x000fe20000410000 */
[----:B------:R-:W-:-:S02]  /*2050*/  HADD2.F32 R130, -RZ, R99.H0_H0 ;  /* 0x20000063ff827230 */ /* 0x000fc40000004100 */
[----:B------:R-:W-:Y:S01]  /*2060*/  FMUL.FTZ R119, R119, R128 ;  /* 0x0000008077777220 */ /* 0x000fe20000410000 */
[----:B------:R-:W-:Y:S01]  /*2070*/  FFMA.FTZ R63, R52, R63, R93 ;  /* 0x0000003f343f7223 */ /* 0x000fe2000001005d */
[----:B------:R-:W-:Y:S02]  /*2080*/  HADD2.F32 R93, -RZ, R96.H1_H1 ;  /* 0x30000060ff5d7230 */ /* 0x000fe40000004100 */
[----:B-1----:R-:W-:Y:S01]  /*2090*/  FADD.FTZ R109, R109, 1 ;  /* 0x3f8000006d6d7421 */ /* 0x002fe20000010000 */
[----:B------:R-:W1:Y:S01]  /*20a0*/  MUFU.RCP R98, R95 ;  /* 0x0000005f00627308 */ /* 0x000e620000001000 */
[----:B------:R-:W-:Y:S01]  /*20b0*/  FMUL.FTZ R118, R61, R118 ;  /* 0x000000763d767220 */ /* 0x000fe20000410000 */
[----:B------:R-:W-:Y:S01]  /*20c0*/  FMUL.FTZ R79, R23, R124 ;  /* 0x0000007c174f7220 */ /* 0x000fe20000410000 */
[----:B------:R-:W-:Y:S02]  /*20d0*/  HADD2.F32 R128, -RZ, R99.H1_H1 ;  /* 0x30000063ff807230 */ /* 0x000fe40000004100 */
[----:B------:R-:W-:Y:S01]  /*20e0*/  FMUL.FTZ R130, R130, R119 ;  /* 0x0000007782827220 */ /* 0x000fe20000410000 */
[----:B------:R-:W-:Y:S01]  /*20f0*/  FADD.FTZ R132, -R82, R93 ;  /* 0x0000005d52847221 */ /* 0x000fe20000010100 */
[----:B--2---:R-:W-:Y:S01]  /*2100*/  FADD.FTZ R115, R115, 1 ;  /* 0x3f80000073737421 */ /* 0x004fe20000010000 */
[----:B------:R-:W-:Y:S01]  /*2110*/  FFMA.FTZ R71, R3, R118, R20 ;  /* 0x0000007603477223 */ /* 0x000fe20000010014 */
[----:B------:R-:W-:Y:S01]  /*2120*/  FFMA.FTZ R63, R50, R79, R63 ;  /* 0x0000004f323f7223 */ /* 0x000fe2000001003f */
[----:B------:R-:W2:Y:S01]  /*2130*/  MUFU.RCP R109, R109 ;  /* 0x0000006d006d7308 */ /* 0x000ea20000001000 */
[----:B------:R-:W-:Y:S01]  /*2140*/  FMUL.FTZ R79, R21, R130 ;  /* 0x00000082154f7220 */ /* 0x000fe20000410000 */
[----:B0-----:R-:W-:-:S02]  /*2150*/  HADD2.F32 R81, -RZ, R97.H0_H0 ;  /* 0x20000061ff517230 */ /* 0x001fc40000004100 */
[----:B------:R-:W-:Y:S01]  /*2160*/  FMUL.FTZ R128, R128, R121 ;  /* 0x0000007980807220 */ /* 0x000fe20000410000 */
[----:B------:R-:W-:Y:S01]  /*2170*/  FMUL.FTZ R132, R61, R132 ;  /* 0x000000843d847220 */ /* 0x000fe20000410000 */
[----:B------:R-:W-:Y:S01]  /*2180*/  FMUL.FTZ R73, R71, -1.4426950216293334961 ;  /* 0xbfb8aa3b47497820 */ /* 0x000fe20000410000 */
[----:B------:R-:W-:Y:S02]  /*2190*/  HADD2.F32 R97, -RZ, R97.H1_H1 ;  /* 0x30000061ff617230 */ /* 0x000fe40000004100 */
[----:B------:R-:W-:Y:S01]  /*21a0*/  FFMA.FTZ R63, R42, R79, R63 ;  /* 0x0000004f2a3f7223 */ /* 0x000fe2000001003f */
[----:B------:R-:W0:Y:S01]  /*21b0*/  MUFU.RCP R115, R115 ;  /* 0x0000007300737308 */ /* 0x000e220000001000 */
[----:B------:R-:W-:Y:S01]  /*21c0*/  FMUL.FTZ R79, R19, R128 ;  /* 0x00000080134f7220 */ /* 0x000fe20000410000 */
[----:B------:R-:W-:Y:S01]  /*21d0*/  FADD.FTZ R138, -R82, R81 ;  /* 0x00000051528a7221 */ /* 0x000fe20000010100 */
[----:B------:R-:W-:Y:S01]  /*21e0*/  FFMA.FTZ R81, R23, R132, R18 ;  /* 0x0000008417517223 */ /* 0x000fe20000010012 */
[----:B----4-:R-:W-:Y:S01]  /*21f0*/  FADD.FTZ R94, -R92, 1 ;  /* 0x3f8000005c5e7421 */ /* 0x010fe20000010100 */
[----:B------:R-:W-:Y:S01]  /*2200*/  FADD.FTZ R136, -R82, R97 ;  /* 0x0000006152887221 */ /* 0x000fe20000010100 */
[----:B------:R-:W-:Y:S01]  /*2210*/  FFMA.FTZ R93, R38, R79, R63 ;  /* 0x0000004f265d7223 */ /* 0x000fe2000001003f */
[----:B------:R-:W-:Y:S01]  /*2220*/  FMUL.FTZ R63, R81, -1.4426950216293334961 ;  /* 0xbfb8aa3b513f7820 */ /* 0x000fe20000410000 */
[----:B------:R-:W4:Y:S01]  /*2230*/  MUFU.EX2 R73, R73 ;  /* 0x0000004900497308 */ /* 0x000f220000000800 */
[----:B-1----:R-:W-:Y:S01]  /*2240*/  FADD.FTZ R96, -R98, 1 ;  /* 0x3f80000062607421 */ /* 0x002fe20000010100 */
[----:B------:R-:W-:Y:S01]  /*2250*/  FFMA.FTZ R95, R65, R94, 1 ;  /* 0x3f800000415f7423 */ /* 0x000fe2000001005e */
[----:B------:R-:W-:Y:S01]  /*2260*/  FMUL.FTZ R136, R61, R136 ;  /* 0x000000883d887220 */ /* 0x000fe20000410000 */
[----:B------:R-:W-:-:S02]  /*2270*/  HADD2.F32 R111, -RZ, R100.H0_H0 ;  /* 0x20000064ff6f7230 */ /* 0x000fc40000004100 */
[----:B------:R-:W-:Y:S01]  /*2280*/  FFMA.FTZ R75, R75, R96, 1 ;  /* 0x3f8000004b4b7423 */ /* 0x000fe20000010060 */
[--C-:B------:R-:W-:Y:S02]  /*2290*/  HADD2.F32 R144, -RZ, R102.reuse.H0_H0 ;  /* 0x20000066ff907230 */ /* 0x100fe40000004100 */
[----:B------:R-:W-:Y:S01]  /*22a0*/  FMUL.FTZ R95, R92, R95 ;  /* 0x0000005f5c5f7220 */ /* 0x000fe20000410000 */
[----:B------:R-:W1:Y:S01]  /*22b0*/  MUFU.EX2 R97, R63 ;  /* 0x0000003f00617308 */ /* 0x000e620000000800 */
[----:B--2---:R-:W-:Y:S01]  /*22c0*/  FADD.FTZ R94, -R109, 1 ;  /* 0x3f8000006d5e7421 */ /* 0x004fe20000010100 */
[----:B------:R-:W-:Y:S01]  /*22d0*/  FFMA.FTZ R65, R19, R136, R16 ;  /* 0x0000008813417223 */ /* 0x000fe20000010010 */
[----:B------:R-:W-:Y:S02]  /*22e0*/  HADD2.F32 R142, -RZ, R102.H1_H1 ;  /* 0x30000066ff8e7230 */ /* 0x000fe40000004100 */
[----:B------:R-:W-:Y:S01]  /*22f0*/  FMUL.FTZ R75, R98, R75 ;  /* 0x0000004b624b7220 */ /* 0x000fe20000410000 */
[----:B------:R-:W-:Y:S01]  /*2300*/  FADD.FTZ R134, -R82, R111 ;  /* 0x0000006f52867221 */ /* 0x000fe20000010100 */
[----:B------:R-:W-:Y:S01]  /*2310*/  FMUL.FTZ R144, R144, R95 ;  /* 0x0000005f90907220 */ /* 0x000fe20000410000 */
[----:B------:R-:W-:Y:S01]  /*2320*/  FFMA.FTZ R94, R77, R94, 1 ;  /* 0x3f8000004d5e7423 */ /* 0x000fe2000001005e */
[----:B------:R-:W-:Y:S01]  /*2330*/  FMUL.FTZ R111, R65, -1.4426950216293334961 ;  /* 0xbfb8aa3b416f7820 */ /* 0x000fe20000410000 */
[----:B------:R-:W-:Y:S01]  /*2340*/  FFMA.FTZ R92, R3, R76, RZ ;  /* 0x0000004c035c7223 */ /* 0x000fe200000100ff */
[----:B0-----:R-:W-:Y:S01]  /*2350*/  FADD.FTZ R96, -R115, 1 ;  /* 0x3f80000073607421 */ /* 0x001fe20000010100 */
[----:B------:R-:W-:Y:S01]  /*2360*/  FMUL.FTZ R142, R142, R75 ;  /* 0x0000004b8e8e7220 */ /* 0x000fe20000410000 */
[----:B------:R-:W-:Y:S01]  /*2370*/  FMUL.FTZ R75, R3, R144 ;  /* 0x00000090034b7220 */ /* 0x000fe20000410000 */
[----:B------:R-:W-:-:S02]  /*2380*/  HADD2.F32 R140, -RZ, R103.H0_H0 ;  /* 0x20000067ff8c7230 */ /* 0x000fc40000004100 */
[----:B------:R-:W-:Y:S01]  /*2390*/  FMUL.FTZ R109, R109, R94 ;  /* 0x0000005e6d6d7220 */ /* 0x000fe20000410000 */
[----:B------:R-:W-:Y:S01]  /*23a0*/  FFMA.FTZ R92, R23, R74, R92 ;  /* 0x0000004a175c7223 */ /* 0x000fe2000001005c */
[----:B------:R-:W-:Y:S01]  /*23b0*/  FFMA.FTZ R96, R83, R96, 1 ;  /* 0x3f80000053607423 */ /* 0x000fe20000010060 */
[----:B------:R-:W0:Y:S01]  /*23c0*/  MUFU.EX2 R111, R111 ;  /* 0x0000006f006f7308 */ /* 0x000e220000000800 */
[----:B----4-:R-:W-:Y:S01]  /*23d0*/  FADD.FTZ R83, R73, 1 ;  /* 0x3f80000049537421 */ /* 0x010fe20000010000 */
[----:B------:R-:W-:Y:S01]  /*23e0*/  FFMA.FTZ R75, R36, R75, R93 ;  /* 0x0000004b244b7223 */ /* 0x000fe2000001005d */
[----:B------:R-:W-:Y:S01]  /*23f0*/  FMUL.FTZ R73, R23, R142 ;  /* 0x0000008e17497220 */ /* 0x000fe20000410000 */
[----:B------:R-:W-:Y:S01]  /*2400*/  FMUL.FTZ R140, R140, R109 ;  /* 0x0000006d8c8c7220 */ /* 0x000fe20000410000 */
[----:B------:R-:W-:Y:S01]  /*2410*/  FFMA.FTZ R92, R21, R72, R92 ;  /* 0x00000048155c7223 */ /* 0x000fe2000001005c */
[----:B-1----:R-:W-:Y:S01]  /*2420*/  FADD.FTZ R97, R97, 1 ;  /* 0x3f80000061617421 */ /* 0x002fe20000010000 */
[----:B------:R-:W-:Y:S01]  /*2430*/  FFMA.FTZ R73, R114, R73, R75 ;  /* 0x0000004972497223 */ /* 0x000fe2000001004b */
[----:B------:R-:W-:Y:S01]  /*2440*/  FMUL.FTZ R75, R21, R140 ;  /* 0x0000008c154b7220 */ /* 0x000fe20000410000 */
[----:B------:R-:W-:Y:S01]  /*2450*/  FFMA.FTZ R92, R19, R70, R92 ;  /* 0x00000046135c7223 */ /* 0x000fe2000001005c */
[----:B------:R-:W1:Y:S01]  /*2460*/  MUFU.RCP R83, R83 ;  /* 0x0000005300537308 */ /* 0x000e620000001000 */
[----:B------:R-:W-:-:S02]  /*2470*/  HADD2.F32 R146, -RZ, R103.H1_H1 ;  /* 0x30000067ff927230 */ /* 0x000fc40000004100 */
[----:B------:R-:W-:Y:S01]  /*2480*/  FFMA.FTZ R95, R122, R75, R73 ;  /* 0x0000004b7a5f7223 */ /* 0x000fe20000010049 */
[----:B------:R-:W-:Y:S01]  /*2490*/  FFMA.FTZ R92, R3, R60, R92 ;  /* 0x0000003c035c7223 */ /* 0x000fe2000001005c */
[--C-:B------:R-:W-:Y:S02]  /*24a0*/  HADD2.F32 R75, -RZ, R101.reuse.H0_H0 ;  /* 0x20000065ff4b7230 */ /* 0x100fe40000004100 */
[----:B------:R-:W-:Y:S01]  /*24b0*/  FMUL.FTZ R115, R115, R96 ;  /* 0x0000006073737220 */ /* 0x000fe20000410000 */
[----:B------:R-:W-:Y:S01]  /*24c0*/  HADD2.F32 R101, -RZ, R101.H1_H1 ;  /* 0x30000065ff657230 */ /* 0x000fe20000004100 */
[----:B------:R-:W2:Y:S01]  /*24d0*/  MUFU.RCP R97, R97 ;  /* 0x0000006100617308 */ /* 0x000ea20000001000 */
[----:B------:R-:W-:Y:S01]  /*24e0*/  FMUL.FTZ R134, R61, R134 ;  /* 0x000000863d867220 */ /* 0x000fe20000410000 */
[----:B------:R-:W-:Y:S02]  /*24f0*/  HADD2.F32 R73, -RZ, R100.H1_H1 ;  /* 0x30000064ff497230 */ /* 0x000fe40000004100 */
[----:B------:R-:W-:Y:S01]  /*2500*/  FFMA.FTZ R93, R23, R58, R92 ;  /* 0x0000003a175d7223 */ /* 0x000fe2000001005c */
[----:B------:R-:W-:Y:S01]  /*2510*/  FMUL.FTZ R146, R146, R115 ;  /* 0x0000007392927220 */ /* 0x000fe20000410000 */
[----:B0-----:R-:W-:Y:S01]  /*2520*/  FADD.FTZ R111, R111, 1 ;  /* 0x3f8000006f6f7421 */ /* 0x001fe20000010000 */
[C---:B------:R-:W-:Y:S01]  /*2530*/  FADD.FTZ R150, -R82.reuse, R101 ;  /* 0x0000006552967221 */ /* 0x040fe20000010100 */
[----:B------:R-:W-:Y:S01]  /*2540*/  FFMA.FTZ R63, R3, R134, R20 ;  /* 0x00000086033f7223 */ /* 0x000fe20000010014 */
[----:B------:R-:W-:Y:S01]  /*2550*/  FFMA.FTZ R93, R21, R56, R93 ;  /* 0x00000038155d7223 */ /* 0x000fe2000001005d */
[C---:B------:R-:W-:Y:S01]  /*2560*/  FADD.FTZ R148, -R82.reuse, R73 ;  /* 0x0000004952947221 */ /* 0x040fe20000010100 */
[----:B------:R-:W-:Y:S01]  /*2570*/  FADD.FTZ R152, -R82, R75 ;  /* 0x0000004b52987221 */ /* 0x000fe20000010100 */
[----:B------:R-:W-:Y:S01]  /*2580*/  FMUL.FTZ R82, R19, R146 ;  /* 0x0000009213527220 */ /* 0x000fe20000410000 */
[C---:B------:R-:W-:Y:S01]  /*2590*/  FMUL.FTZ R138, R61.reuse, R138 ;  /* 0x0000008a3d8a7220 */ /* 0x040fe20000410000 */
[----:B------:R-:W-:Y:S01]  /*25a0*/  FMUL.FTZ R150, R61, R150 ;  /* 0x000000963d967220 */ /* 0x000fe20000410000 */
[----:B------:R-:W-:Y:S01]  /*25b0*/  FMUL.FTZ R77, R63, -1.4426950216293334961 ;  /* 0xbfb8aa3b3f4d7820 */ /* 0x000fe20000410000 */
[----:B------:R-:W-:Y:S01]  /*25c0*/  FFMA.FTZ R92, R19, R54, R93 ;  /* 0x00000036135c7223 */ /* 0x000fe2000001005d */
[----:B------:R-:W0:Y:S01]  /*25d0*/  MUFU.RCP R111, R111 ;  /* 0x0000006f006f7308 */ /* 0x000e220000001000 */
[----:B------:R-:W-:Y:S01]  /*25e0*/  FFMA.FTZ R95, R120, R82, R95 ;  /* 0x00000052785f7223 */ /* 0x000fe2000001005f */
[----:B-1----:R-:W-:Y:S01]  /*25f0*/  FADD.FTZ R94, -R83, 1 ;  /* 0x3f800000535e7421 */ /* 0x002fe20000010100 */
[----:B------:R-:W-:Y:S01]  /*2600*/  FFMA.FTZ R79, R21, R138, R17 ;  /* 0x0000008a154f7223 */ /* 0x000fe20000010011 */
[----:B------:R-:W-:Y:S01]  /*2610*/  FFMA.FTZ R82, R19, R150, R16 ;  /* 0x0000009613527223 */ /* 0x000fe20000010010 */
[----:B------:R-:W-:Y:S01]  /*2620*/  FFMA.FTZ R92, R3, R48, R92 ;  /* 0x00000030035c7223 */ /* 0x000fe2000001005c */
[----:B--2---:R-:W-:Y:S01]  /*2630*/  FADD.FTZ R96, -R97, 1 ;  /* 0x3f80000061607421 */ /* 0x004fe20000010100 */
[----:B------:R-:W-:Y:S01]  /*2640*/  FFMA.FTZ R94, R71, R94, 1 ;  /* 0x3f800000475e7423 */ /* 0x000fe2000001005e */
[----:B------:R-:W1:Y:S01]  /*2650*/  MUFU.EX2 R77, R77 ;  /* 0x0000004d004d7308 */ /* 0x000e620000000800 */
[----:B------:R-:W-:Y:S01]  /*2660*/  FMUL.FTZ R99, R79, -1.4426950216293334961 ;  /* 0xbfb8aa3b4f637820 */ /* 0x000fe20000410000 */
[----:B------:R-:W-:Y:S01]  /*2670*/  FMUL.FTZ R71, R82, -1.4426950216293334961 ;  /* 0xbfb8aa3b52477820 */ /* 0x000fe20000410000 */
[----:B------:R-:W-:Y:S01]  /*2680*/  FFMA.FTZ R92, R23, R46, R92 ;  /* 0x0000002e175c7223 */ /* 0x000fe2000001005c */
[----:B------:R-:W-:Y:S01]  /*2690*/  FFMA.FTZ R96, R81, R96, 1 ;  /* 0x3f80000051607423 */ /* 0x000fe20000010060 */
[----:B------:R-:W-:-:S02]  /*26a0*/  FMUL.FTZ R152, R61, R152 ;  /* 0x000000983d987220 */ /* 0x000fc40000410000 */
[----:B------:R-:W-:Y:S01]  /*26b0*/  FFMA.FTZ R92, R21, R44, R92 ;  /* 0x0000002c155c7223 */ /* 0x000fe2000001005c */
[----:B------:R-:W2:Y:S01]  /*26c0*/  MUFU.EX2 R81, R71 ;  /* 0x0000004700517308 */ /* 0x000ea20000000800 */
[----:B------:R-:W-:Y:S01]  /*26d0*/  FMUL.FTZ R148, R61, R148 ;  /* 0x000000943d947220 */ /* 0x000fe20000410000 */
[----:B------:R-:W-:Y:S01]  /*26e0*/  FFMA.FTZ R75, R21, R152, R17 ;  /* 0x00000098154b7223 */ /* 0x000fe20000010011 */
[----:B------:R-:W-:-:S05]  /*26f0*/  FFMA.FTZ R92, R19, R40, R92 ;  /* 0x00000028135c7223 */ /* 0x000fca000001005c */
[----:B------:R-:W4:Y:S01]  /*2700*/  MUFU.EX2 R99, R99 ;  /* 0x0000006300637308 */ /* 0x000f220000000800 */
[----:B0-----:R-:W-:Y:S01]  /*2710*/  FADD.FTZ R100, -R111, 1 ;  /* 0x3f8000006f647421 */ /* 0x001fe20000010100 */
[----:B------:R-:W-:Y:S01]  /*2720*/  FFMA.FTZ R73, R23, R148, R18 ;  /* 0x0000009417497223 */ /* 0x000fe20000010012 */
[----:B------:R-:W-:Y:S01]  /*2730*/  FMUL.FTZ R102, R75, -1.4426950216293334961 ;  /* 0xbfb8aa3b4b667820 */ /* 0x000fe20000410000 */
[----:B------:R-:W-:Y:S01]  /*2740*/  FFMA.FTZ R92, R3, R112, R92 ;  /* 0x00000070035c7223 */ /* 0x000fe2000001005c */
[----:B------:R-:W-:Y:S01]  /*2750*/  FFMA.FTZ R100, R65, R100, 1 ;  /* 0x3f80000041647423 */ /* 0x000fe20000010064 */
[----:B------:R-:W-:Y:S01]  /*2760*/  FMUL.FTZ R98, R73, -1.4426950216293334961 ;  /* 0xbfb8aa3b49627820 */ /* 0x000fe20000410000 */
[----:B-1----:R-:W-:Y:S01]  /*2770*/  FADD.FTZ R65, R77, 1 ;  /* 0x3f8000004d417421 */ /* 0x002fe20000010000 */
[----:B------:R-:W-:Y:S01]  /*2780*/  FFMA.FTZ R92, R23, R110, R92 ;  /* 0x0000006e175c7223 */ /* 0x000fe2000001005c */
[----:B------:R-:W0:Y:S01]  /*2790*/  MUFU.EX2 R102, R102 ;  /* 0x0000006600667308 */ /* 0x000e220000000800 */
[----:B--2---:R-:W-:-:S02]  /*27a0*/  FADD.FTZ R81, R81, 1 ;  /* 0x3f80000051517421 */ /* 0x004fc40000010000 */
[----:B------:R-:W-:-:S05]  /*27b0*/  FFMA.FTZ R92, R21, R108, R92 ;  /* 0x0000006c155c7223 */ /* 0x000fca000001005c */
[----:B------:R-:W1:Y:S01]  /*27c0*/  MUFU.EX2 R101, R98 ;  /* 0x0000006200657308 */ /* 0x000e620000000800 */
[----:B----4-:R-:W-:Y:S01]  /*27d0*/  FADD.FTZ R99, R99, 1 ;  /* 0x3f80000063637421 */ /* 0x010fe20000010000 */
[----:B------:R-:W-:-:S06]  /*27e0*/  FFMA.FTZ R92, R19, R116, R92 ;  /* 0x00000074135c7223 */ /* 0x000fcc000001005c */
[----:B------:R-:W2:Y:S01]  /*27f0*/  MUFU.RCP R65, R65 ;  /* 0x0000004100417308 */ /* 0x000ea20000001000 */
[----:B------:R-:W-:-:S07]  /*2800*/  FFMA.FTZ R92, R3, R126, R92 ;  /* 0x0000007e035c7223 */ /* 0x000fce000001005c */
[----:B------:R-:W4:Y:S01]  /*2810*/  MUFU.RCP R81, R81 ;  /* 0x0000005100517308 */ /* 0x000f220000001000 */
[----:B------:R-:W-:Y:S01]  /*2820*/  FFMA.FTZ R92, R23, R124, R92 ;  /* 0x0000007c175c7223 */ /* 0x000fe2000001005c */
[----:B0-----:R-:W-:-:S06]  /*2830*/  FADD.FTZ R102, R102, 1 ;  /* 0x3f80000066667421 */ /* 0x001fcc0000010000 */
[----:B------:R-:W0:Y:S01]  /*2840*/  MUFU.RCP R99, R99 ;  /* 0x0000006300637308 */ /* 0x000e220000001000 */
[----:B-1----:R-:W-:Y:S01]  /*2850*/  FADD.FTZ R101, R101, 1 ;  /* 0x3f80000065657421 */ /* 0x002fe20000010000 */
[----:B------:R-:W-:Y:S01]  /*2860*/  FFMA.FTZ R92, R21, R130, R92 ;  /* 0x00000082155c7223 */ /* 0x000fe2000001005c */
[----:B------:R-:W-:Y:S01]  /*2870*/  FMUL.FTZ R83, R83, R94 ;  /* 0x0000005e53537220 */ /* 0x000fe20000410000 */
[----:B--2---:R-:W-:Y:S02]  /*2880*/  FADD.FTZ R94, -R65, 1 ;  /* 0x3f800000415e7421 */ /* 0x004fe40000010100 */
[----:B------:R-:W-:Y:S02]  /*2890*/  FFMA.FTZ R92, R19, R128, R92 ;  /* 0x00000080135c7223 */ /* 0x000fe4000001005c */
[----:B------:R-:W1:Y:S01]  /*28a0*/  MUFU.RCP R102, R102 ;  /* 0x0000006600667308 */ /* 0x000e620000001000 */
[----:B------:R-:W-:Y:S01]  /*28b0*/  FFMA.FTZ R94, R63, R94, 1 ;  /* 0x3f8000003f5e7423 */ /* 0x000fe2000001005e */
[----:B---3--:R-:W-:-:S02]  /*28c0*/  HADD2.F32 R158, -RZ, R104.H0_H0 ;  /* 0x20000068ff9e7230 */ /* 0x008fc40000004100 */
[----:B----4-:R-:W-:Y:S01]  /*28d0*/  FADD.FTZ R63, -R81, 1 ;  /* 0x3f800000513f7421 */ /* 0x010fe20000010100 */
[----:B------:R-:W-:-:S03]  /*28e0*/  FFMA.FTZ R92, R3, R144, R92 ;  /* 0x00000090035c7223 */ /* 0x000fc6000001005c */
[----:B------:R-:W2:Y:S01]  /*28f0*/  MUFU.RCP R101, R101 ;  /* 0x0000006500657308 */ /* 0x000ea20000001000 */
[----:B0-----:R-:W-:Y:S01]  /*2900*/  FADD.FTZ R98, -R99, 1 ;  /* 0x3f80000063627421 */ /* 0x001fe20000010100 */
[----:B------:R-:W-:Y:S02]  /*2910*/  HADD2.F32 R156, -RZ, R104.H1_H1 ;  /* 0x30000068ff9c7230 */ /* 0x000fe40000004100 */
[----:B------:R-:W-:Y:S01]  /*2920*/  FFMA.FTZ R82, R82, R63, 1 ;  /* 0x3f80000052527423 */ /* 0x000fe2000001003f */
[----:B------:R-:W-:Y:S01]  /*2930*/  FMUL.FTZ R97, R97, R96 ;  /* 0x0000006061617220 */ /* 0x000fe20000410000 */
[----:B------:R-:W-:Y:S01]  /*2940*/  FMUL.FTZ R158, R158, R83 ;  /* 0x000000539e9e7220 */ /* 0x000fe20000410000 */
[----:B------:R-:W-:Y:S01]  /*2950*/  FFMA.FTZ R92, R23, R142, R92 ;  /* 0x0000008e175c7223 */ /* 0x000fe2000001005c */
[----:B-----5:R-:W-:Y:S02]  /*2960*/  HADD2.F32 R63, -RZ, R106.H0_H0 ;  /* 0x2000006aff3f7230 */ /* 0x020fe40000004100 */
[----:B------:R-:W-:Y:S01]  /*2970*/  FFMA.FTZ R98, R79, R98, 1 ;  /* 0x3f8000004f627423 */ /* 0x000fe20000010062 */
[----:B------:R-:W-:Y:S01]  /*2980*/  FMUL.FTZ R94, R65, R94 ;  /* 0x0000005e415e7220 */ /* 0x000fe20000410000 */
[----:B------:R-:W-:-:S02]  /*2990*/  HADD2.F32 R154, -RZ, R105.H0_H0 ;  /* 0x20000069ff9a7230 */ /* 0x000fc40000004100 */
[----:B------:R-:W-:Y:S01]  /*29a0*/  FMUL.FTZ R156, R156, R97 ;  /* 0x000000619c9c7220 */ /* 0x000fe20000410000 */
[----:B------:R-:W-:Y:S01]  /*29b0*/  FMUL.FTZ R71, R3, R158 ;  /* 0x0000009e03477220 */ /* 0x000fe20000410000 */
[----:B------:R-:W-:Y:S01]  /*29c0*/  FFMA.FTZ R92, R21, R140, R92 ;  /* 0x0000008c155c7223 */ /* 0x000fe2000001005c */
[----:B------:R-:W-:Y:S01]  /*29d0*/  FMUL.FTZ R99, R99, R98 ;  /* 0x0000006263637220 */ /* 0x000fe20000410000 */
[----:B------:R-:W-:Y:S01]  /*29e0*/  FMUL.FTZ R63, R63, R94 ;  /* 0x0000005e3f3f7220 */ /* 0x000fe20000410000 */
[----:B------:R-:W-:Y:S01]  /*29f0*/  FMUL.FTZ R94, R81, R82 ;  /* 0x00000052515e7220 */ /* 0x000fe20000410000 */
[----:B------:R-:W-:Y:S01]  /*2a00*/  FFMA.FTZ R71, R118, R71, R95 ;  /* 0x0000004776477223 */ /* 0x000fe2000001005f */
[----:B------:R-:W0:Y:S01]  /*2a10*/  LDC.64 R82, c[0x0][0x258] ;  /* 0x00009600ff527b82 */ /* 0x000e220000000a00 */
[----:B------:R-:W-:Y:S01]  /*2a20*/  FMUL.FTZ R77, R23, R156 ;  /* 0x0000009c174d7220 */ /* 0x000fe20000410000 */
[----:B------:R-:W-:Y:S01]  /*2a30*/  FFMA.FTZ R92, R19, R146, R92 ;  /* 0x00000092135c7223 */ /* 0x000fe2000001005c */
[----:B------:R-:W-:Y:S01]  /*2a40*/  FMUL.FTZ R154, R154, R99 ;  /* 0x000000639a9a7220 */ /* 0x000fe20000410000 */
[----:B------:R-:W-:-:S02]  /*2a50*/  HADD2.F32 R160, -RZ, R105.H1_H1 ;  /* 0x30000069ffa07230 */ /* 0x000fc40000004100 */
[----:B-1----:R-:W-:Y:S01]  /*2a60*/  FADD.FTZ R98, -R102, 1 ;  /* 0x3f80000066627421 */ /* 0x002fe20000010100 */
[----:B------:R-:W-:Y:S01]  /*2a70*/  FMUL.FTZ R111, R111, R100 ;  /* 0x000000646f6f7220 */ /* 0x000fe20000410000 */
[----:B--2---:R-:W-:Y:S01]  /*2a80*/  FADD.FTZ R96, -R101, 1 ;  /* 0x3f80000065607421 */ /* 0x004fe20000010100 */
[----:B------:R-:W-:Y:S01]  /*2a90*/  FFMA.FTZ R71, R132, R77, R71 ;  /* 0x0000004d84477223 */ /* 0x000fe20000010047 */
[----:B------:R-:W-:Y:S01]  /*2aa0*/  FFMA.FTZ R92, R3, R158, R92 ;  /* 0x0000009e035c7223 */ /* 0x000fe2000001005c */
[----:B------:R-:W-:Y:S01]  /*2ab0*/  FMUL.FTZ R77, R21, R154 ;  /* 0x0000009a154d7220 */ /* 0x000fe20000410000 */
[----:B------:R-:W-:Y:S01]  /*2ac0*/  FFMA.FTZ R75, R75, R98, 1 ;  /* 0x3f8000004b4b7423 */ /* 0x000fe20000010062 */
[----:B------:R-:W-:Y:S01]  /*2ad0*/  FMUL.FTZ R160, R160, R111 ;  /* 0x0000006fa0a07220 */ /* 0x000fe20000410000 */
[----:B------:R-:W-:Y:S01]  /*2ae0*/  FFMA.FTZ R96, R73, R96, 1 ;  /* 0x3f80000049607423 */ /* 0x000fe20000010060 */
[----:B------:R-:W-:Y:S01]  /*2af0*/  FFMA.FTZ R92, R23, R156, R92 ;  /* 0x0000009c175c7223 */ /* 0x000fe2000001005c */
[----:B------:R-:W-:-:S02]  /*2b00*/  HADD2.F32 R162, -RZ, R107.H0_H0 ;  /* 0x2000006bffa27230 */ /* 0x000fc40000004100 */
[----:B------:R-:W-:Y:S01]  /*2b10*/  FFMA.FTZ R71, R138, R77, R71 ;  /* 0x0000004d8a477223 */ /* 0x000fe20000010047 */
[----:B------:R-:W-:Y:S01]  /*2b20*/  FMUL.FTZ R75, R102, R75 ;  /* 0x0000004b664b7220 */ /* 0x000fe20000410000 */
[----:B------:R-:W-:Y:S01]  /*2b30*/  FMUL.FTZ R77, R19, R160 ;  /* 0x000000a0134d7220 */ /* 0x000fe20000410000 */
[----:B------:R-:W-:Y:S02]  /*2b40*/  HADD2.F32 R164, -RZ, R106.H1_H1 ;  /* 0x3000006affa47230 */ /* 0x000fe40000004100 */
[----:B------:R-:W-:Y:S01]  /*2b50*/  FMUL.FTZ R101, R101, R96 ;  /* 0x0000006065657220 */ /* 0x000fe20000410000 */
[----:B------:R-:W-:Y:S01]  /*2b60*/  FFMA.FTZ R92, R21, R154, R92 ;  /* 0x0000009a155c7223 */ /* 0x000fe2000001005c */
[----:B------:R-:W-:Y:S01]  /*2b70*/  FMUL.FTZ R162, R162, R75 ;  /* 0x0000004ba2a27220 */ /* 0x000fe20000410000 */
[----:B------:R-:W-:Y:S01]  /*2b80*/  FADD.FTZ R85, R76, R85 ;  /* 0x000000554c557221 */ /* 0x000fe20000010000 */
[----:B------:R-:W-:Y:S01]  /*2b90*/  FFMA.FTZ R71, R136, R77, R71 ;  /* 0x0000004d88477223 */ /* 0x000fe20000010047 */
        /* <DEDUP_REMOVED lines=8> */
[----:B------:R-:W-:Y:S01]  /*2c20*/  FMUL.FTZ R164, R164, R101 ;  /* 0x00000065a4a47220 */ /* 0x000fe20000410000 */
[----:B------:R-:W-:Y:S01]  /*2c30*/  FFMA.FTZ R92, R19, R160, R92 ;  /* 0x000000a0135c7223 */ /* 0x000fe2000001005c */
[----:B------:R-:W-:Y:S01]  /*2c40*/  FADD.FTZ R85, R85, R60 ;  /* 0x0000003c55557221 */ /* 0x000fe20000010000 */
[----:B------:R-:W-:Y:S01]  /*2c50*/  FFMA.FTZ R65, R134, R65, R71 ;  /* 0x0000004186417223 */ /* 0x000fe20000010047 */
[----:B------:R-:W-:Y:S01]  /*2c60*/  IADD3 R67, P0, R67, 0x1, RZ ;  /* 0x0000000143437810 */ /* 0x000fe20007f1e0ff */
        /* <DEDUP_REMOVED lines=8> */
[----:B------:R-:W-:-:S02]  /*2cf0*/  HADD2.F32 R107, -RZ, R107.H1_H1 ;  /* 0x3000006bff6b7230 */ /* 0x000fc40000004100 */
[----:B------:R-:W-:Y:S01]  /*2d00*/  FFMA.FTZ R92, R3, R63, R92 ;  /* 0x0000003f035c7223 */ /* 0x000fe2000001005c */
[----:B------:R-:W-:Y:S01]  /*2d10*/  FADD.FTZ R85, R85, R48 ;  /* 0x0000003055557221 */ /* 0x000fe20000010000 */
[----:B------:R-:W-:Y:S01]  /*2d20*/  IADD3.X R69, RZ, R69, RZ, P0, !PT ;  /* 0x00000045ff457210 */ /* 0x000fe200007fe4ff */
        /* <DEDUP_REMOVED lines=8> */
[----:B0-----:R-:W-:Y:S01]  /*2db0*/  ISETP.GE.U32.AND P0, PT, R67, R82, PT ;  /* 0x000000524300720c */ /* 0x001fe20003f06070 */
[----:B------:R-:W-:Y:S01]  /*2dc0*/  FMUL.FTZ R73, R21, R162 ;  /* 0x000000a215497220 */ /* 0x000fe20000410000 */
[----:B------:R-:W-:Y:S01]  /*2dd0*/  FFMA.FTZ R92, R23, R164, R92 ;  /* 0x000000a4175c7223 */ /* 0x000fe2000001005c */
[----:B------:R-:W-:Y:S01]  /*2de0*/  FMUL.FTZ R65, R107, R94 ;  /* 0x0000005e6b417220 */ /* 0x000fe20000410000 */
        /* <DEDUP_REMOVED lines=8> */
[----:B------:R-:W-:Y:S01]  /*2e70*/  ISETP.GE.AND.EX P0, PT, R69, R83, PT, P0 ;  /* 0x000000534500720c */ /* 0x000fe20003f06300 */
[----:B------:R-:W-:Y:S01]  /*2e80*/  FFMA.FTZ R71, R152, R73, R71 ;  /* 0x0000004998477223 */ /* 0x000fe20000010047 */
[----:B------:R-:W-:Y:S01]  /*2e90*/  FFMA.FTZ R92, R21, R162, R92 ;  /* 0x000000a2155c7223 */ /* 0x000fe2000001005c */
[-C--:B------:R-:W-:Y:S01]  /*2ea0*/  FMUL.FTZ R93, R19, R65.reuse ;  /* 0x00000041135d7220 */ /* 0x080fe20000410000 */
        /* <DEDUP_REMOVED lines=9> */
[----:B------:R-:W-:Y:S01]  /*2f40*/  FFMA.FTZ R93, R150, R93, R71 ;  /* 0x0000005d965d7223 */ /* 0x000fe20000010047 */
        /* <DEDUP_REMOVED lines=8> */
[----:B------:R0:W-:Y:S01]  /*2fd0*/  STS.64 [R27], R92 ;  /* 0x0000005c1b007388 */ /* 0x0001e20000000a00 */
[----:B------:R-:W-:Y:S01]  /*2fe0*/  FADD.FTZ R86, R85, R158 ;  /* 0x0000009e55567221 */ /* 0x000fe20000010000 */
[----:B------:R-:W-:Y:S01]  /*2ff0*/  FFMA.FTZ R77, R118, R158, R77 ;  /* 0x0000009e764d7223 */ /* 0x000fe2000001004d */
[----:B------:R-:W-:Y:S01]  /*3000*/  FFMA.FTZ R79, R132, R156, R79 ;  /* 0x0000009c844f7223 */ /* 0x000fe2000001004f */
[----:B------:R-:W-:Y:S01]  /*3010*/  FADD.FTZ R87, R87, R156 ;  /* 0x0000009c57577221 */ /* 0x000fe20000010000 */
[----:B------:R-:W-:Y:S01]  /*3020*/  FFMA.FTZ R75, R138, R154, R75 ;  /* 0x0000009a8a4b7223 */ /* 0x000fe2000001004b */
[----:B------:R-:W-:Y:S01]  /*3030*/  FADD.FTZ R89, R89, R154 ;  /* 0x0000009a59597221 */ /* 0x000fe20000010000 */
[----:B------:R-:W-:Y:S01]  /*3040*/  FFMA.FTZ R81, R136, R160, R81 ;  /* 0x000000a088517223 */ /* 0x000fe20000010051 */
[----:B------:R-:W-:Y:S01]  /*3050*/  HFMA2.MMA R73, -RZ, RZ, 0, 0 ;  /* 0x00000000ff497435 */ /* 0x000fe200000001ff */
[----:B------:R-:W-:Y:S01]  /*3060*/  FADD.FTZ R85, R86, R63 ;  /* 0x0000003f56557221 */ /* 0x000fe20000010000 */
[----:B0-----:R-:W-:Y:S01]  /*3070*/  FADD.FTZ R92, R91, R160 ;  /* 0x000000a05b5c7221 */ /* 0x001fe20000010000 */
[----:B------:R-:W-:Y:S01]  /*3080*/  ISETP.GT.U32.AND P1, PT, R31, 0x3f, PT ;  /* 0x0000003f1f00780c */ /* 0x000fe20003f24070 */
[----:B------:R-:W-:Y:S01]  /*3090*/  FFMA.FTZ R84, R134, R63, R77 ;  /* 0x0000003f86547223 */ /* 0x000fe2000001004d */
[----:B------:R-:W-:Y:S01]  /*30a0*/  MOV R71, RZ ;  /* 0x000000ff00477202 */ /* 0x000fe20000000f00 */
[----:B------:R-:W-:Y:S01]  /*30b0*/  FFMA.FTZ R86, R148, R164, R79 ;  /* 0x000000a494567223 */ /* 0x000fe2000001004f */
[----:B------:R-:W-:Y:S01]  /*30c0*/  FADD.FTZ R87, R87, R164 ;  /* 0x000000a457577221 */ /* 0x000fe20000010000 */
[----:B------:R-:W-:Y:S01]  /*30d0*/  FFMA.FTZ R88, R152, R162, R75 ;  /* 0x000000a298587223 */ /* 0x000fe2000001004b */
[----:B------:R-:W-:Y:S01]  /*30e0*/  FADD.FTZ R89, R89, R162 ;  /* 0x000000a259597221 */ /* 0x000fe20000010000 */
[----:B------:R-:W-:Y:S01]  /*30f0*/  FFMA.FTZ R90, R150, R65, R81 ;  /* 0x00000041965a7223 */ /* 0x000fe20000010051 */
[----:B------:R-:W-:Y:S01]  /*3100*/  FADD.FTZ R91, R92, R65 ;  /* 0x000000415c5b7221 */ /* 0x000fe20000010000 */
[----:B------:R-:W-:Y:S06]  /*3110*/  BAR.SYNC.DEFER_BLOCKING 0x0 ;  /* 0x0000000000007b1d */ /* 0x000fec0000010000 */
[----:B------:R-:W-:Y:S05]  /*3120*/  @!P0 BRA `(.L_x_2085) ;  /* 0x0000000000a88947 */ /* 0x000fea0003800000 */
[----:B------:R-:W0:Y:S01]  /*3130*/  S2UR UR6, SR_CgaCtaId ;  /* 0x00000000000679c3 */ /* 0x000e220000008800 */
[----:B------:R-:W-:Y:S01]  /*3140*/  UMOV UR5, 0x400 ;  /* 0x0000040000057882 */ /* 0x000fe20000000000 */
[----:B------:R-:W-:Y:S02]  /*3150*/  SHF.L.U32 R75, R31, 0x1, RZ ;  /* 0x000000011f4b7819 */ /* 0x000fe400000006ff */
[----:B------:R-:W-:Y:S02]  /*3160*/  SHF.L.U32 R104, R34, 0x7, RZ ;  /* 0x0000000722687819 */ /* 0x000fe400000006ff */
[----:B------:R-:W-:Y:S02]  /*3170*/  LOP3.LUT R92, R75, 0x18, RZ, 0xc0, !PT ;  /* 0x000000184b5c7812 */ /* 0x000fe400078ec0ff */
[----:B------:R-:W1:Y:S01]  /*3180*/  LDC.64 R100, c[0x0][0x260] ;  /* 0x00009800ff647b82 */ /* 0x000e620000000a00 */
[----:B------:R-:W-:Y:S02]  /*3190*/  LOP3.LUT R104, R104, 0xffffff80, R33, 0xe2, !PT ;  /* 0xffffff8068687812 */ /* 0x000fe400078ee221 */
[----:B------:R-:W-:-:S02]  /*31a0*/  LOP3.LUT R94, R92, 0x8, RZ, 0x3c, !PT ;  /* 0x000000085c5e7812 */ /* 0x000fc400078e3cff */
[----:B------:R-:W-:Y:S01]  /*31b0*/  LOP3.LUT R96, R92, 0x10, RZ, 0x3c, !PT ;  /* 0x000000105c607812 */ /* 0x000fe200078e3cff */
        /* <DEDUP_REMOVED lines=8> */
[----:B------:R0:W-:Y:S01]  /*3240*/  STS.64 [R77], R84 ;  /* 0x000000544d007388 */ /* 0x0001e20000000a00 */
[----:B------:R-:W-:-:S02]  /*3250*/  IADD3 R75, R75, R98, RZ ;  /* 0x000000624b4b7210 */ /* 0x000fc40007ffe0ff */
[-C--:B------:R-:W-:Y:S01]  /*3260*/  LEA R92, R26, R97.reuse, 0x3 ;  /* 0x000000611a5c7211 */ /* 0x080fe200078e18ff */
[----:B------:R-:W-:Y:S01]  /*3270*/  STS.64 [R79], R86 ;  /* 0x000000564f007388 */ /* 0x000fe20000000a00 */
[-C--:B------:R-:W-:Y:S02]  /*3280*/  LEA R94, R25, R97.reuse, 0x3 ;  /* 0x00000061195e7211 */ /* 0x080fe400078e18ff */
[-C--:B------:R-:W-:Y:S01]  /*3290*/  LEA R96, R24, R97.reuse, 0x3 ;  /* 0x0000006118607211 */ /* 0x080fe200078e18ff */
[----:B------:R-:W-:Y:S01]  /*32a0*/  STS.64 [R81], R88 ;  /* 0x0000005851007388 */ /* 0x000fe20000000a00 */
[----:B------:R-:W-:-:S03]  /*32b0*/  LEA R98, R22, R97, 0x3 ;  /* 0x0000006116627211 */ /* 0x000fc600078e18ff */
[----:B------:R-:W-:Y:S01]  /*32c0*/  STS.64 [R75], R90 ;  /* 0x0000005a4b007388 */ /* 0x000fe20000000a00 */
[----:B0-----:R-:W-:Y:S01]  /*32d0*/  SHF.L.U32 R77, R104, 0x1, RZ ;  /* 0x00000001684d7819 */ /* 0x001fe200000006ff */
[----:B------:R-:W-:Y:S04]  /*32e0*/  BAR.SYNC.DEFER_BLOCKING 0x0 ;  /* 0x0000000000007b1d */ /* 0x000fe80000010000 */
[----:B-1----:R-:W-:Y:S02]  /*32f0*/  IMAD.WIDE.U32 R100, R77, 0x4, R100 ;  /* 0x000000044d647825 */ /* 0x002fe400078e0064 */
[----:B------:R-:W0:Y:S04]  /*3300*/  LDS.64 R92, [R92] ;  /* 0x000000005c5c7984 */ /* 0x000e280000000a00 */
[----:B------:R-:W1:Y:S04]  /*3310*/  LDS.64 R94, [R94+0xa00] ;  /* 0x000a00005e5e7984 */ /* 0x000e680000000a00 */
[----:B------:R-:W2:Y:S04]  /*3320*/  LDS.64 R96, [R96+0x1400] ;  /* 0x0014000060607984 */ /* 0x000ea80000000a00 */
[----:B------:R-:W3:Y:S01]  /*3330*/  LDS.64 R98, [R98+0x1e00] ;  /* 0x001e000062627984 */ /* 0x000ee20000000a00 */
[----:B0-----:R-:W-:Y:S01]  /*3340*/  FADD.FTZ R75, RZ, R92 ;  /* 0x0000005cff4b7221 */ /* 0x001fe20000010000 */
[----:B------:R-:W-:-:S03]  /*3350*/  FADD.FTZ R102, RZ, R93 ;  /* 0x0000005dff667221 */ /* 0x000fc60000010000 */
[----:B-1----:R-:W-:Y:S01]  /*3360*/  FADD.FTZ R75, R75, R94 ;  /* 0x0000005e4b4b7221 */ /* 0x002fe20000010000 */
[----:B------:R-:W-:-:S03]  /*3370*/  FADD.FTZ R102, R102, R95 ;  /* 0x0000005f66667221 */ /* 0x000fc60000010000 */
[----:B--2---:R-:W-:Y:S01]  /*3380*/  FADD.FTZ R75, R75, R96 ;  /* 0x000000604b4b7221 */ /* 0x004fe20000010000 */
[----:B------:R-:W-:-:S03]  /*3390*/  FADD.FTZ R102, R102, R97 ;  /* 0x0000006166667221 */ /* 0x000fc60000010000 */
[----:B---3--:R-:W-:Y:S01]  /*33a0*/  FADD.FTZ R98, R75, R98 ;  /* 0x000000624b627221 */ /* 0x008fe20000010000 */
[----:B------:R-:W-:-:S05]  /*33b0*/  FADD.FTZ R99, R102, R99 ;  /* 0x0000006366637221 */ /* 0x000fca0000010000 */
[----:B------:R0:W-:Y:S02]  /*33c0*/  STG.E.64 desc[UR8][R100.64+0x8000], R98 ;  /* 0x0080006264007986 */ /* 0x0001e4000c101b08 */
.L_x_2085:
[----:B------:R-:W-:Y:S04]  /*33d0*/  BSSY B0, `(.L_x_2086) ;  /* 0x0000028000007945 */ /* 0x000fe80003800000 */
[----:B------:R-:W-:Y:S05]  /*33e0*/  @P1 BRA `(.L_x_2087) ;  /* 0x0000000000981947 */ /* 0x000fea0003800000 */
[----:B------:R-:W-:Y:S02]  /*33f0*/  SHF.R.U32.HI R71, RZ, 0x2, R31 ;  /* 0x00000002ff477819 */ /* 0x000fe4000001161f */
[----:B------:R-:W-:-:S03]  /*3400*/  SHF.L.U32 R73, R31, 0x3, RZ ;  /* 0x000000031f497819 */ /* 0x000fc600000006ff */
[----:B------:R-:W-:Y:S01]  /*3410*/  IMAD R71, R71, 0x14, RZ ;  /* 0x0000001447477824 */ /* 0x000fe200078e02ff */
[----:B------:R-:W-:-:S04]  /*3420*/  LOP3.LUT R73, R73, 0x18, RZ, 0xc0, !PT ;  /* 0x0000001849497812 */ /* 0x000fc800078ec0ff */
[----:B------:R-:W-:Y:S02]  /*3430*/  SHF.R.U32.HI R92, RZ, 0x2, R71 ;  /* 0x00000002ff5c7819 */ /* 0x000fe40000011647 */
[C---:B------:R-:W-:Y:S02]  /*3440*/  IADD3 R75, R71.reuse, 0x4, RZ ;  /* 0x00000004474b7810 */ /* 0x040fe40007ffe0ff */
[C---:B------:R-:W-:Y:S01]  /*3450*/  IADD3 R77, R71.reuse, 0x8, RZ ;  /* 0x00000008474d7810 */ /* 0x040fe20007ffe0ff */
        /* <DEDUP_REMOVED lines=8> */
[----:B0-----:R-:W-:Y:S02]  /*34e0*/  SHF.R.U32.HI R98, RZ, 0x2, R75 ;  /* 0x00000002ff627819 */ /* 0x001fe4000001164b */
        /* <DEDUP_REMOVED lines=22> */
.L_x_2087:
[----:B------:R-:W-:Y:S05]  /*3650*/  BSYNC B0 ;  /* 0x0000000000007941 */ /* 0x000fea0003800000 */
.L_x_2086:
        /* <DEDUP_REMOVED lines=15> */
[----:B------:R-:W-:-:S03]  /*3750*/  SHF.L.U32 R96, R73, 0x7, RZ ;  /* 0x0000000749607819 */ /* 0x000fc600000006ff */
[----:B------:R-:W2:Y:S01]  /*3760*/  LDC.64 R94, c[0x0][0x260] ;  /* 0x00009800ff5e7b82 */ /* 0x000ea20000000a00 */
[----:B------:R-:W-:Y:S01]  /*3770*/  LOP3.LUT R96, R96, 0xffffff80, R33, 0xe2, !PT ;  /* 0xffffff8060607812 */ /* 0x000fe200078ee221 */
[----:B-1----:R-:W-:-:S05]  /*3780*/  IMAD R71, R71, UR4, R34 ;  /* 0x0000000447477c24 */ /* 0x002fca000f8e0222 */
[----:B------:R-:W-:-:S04]  /*3790*/  LEA R71, R71, R96, 0xb ;  /* 0x0000006047477211 */ /* 0x000fc800078e58ff */
[----:B------:R-:W-:-:S05]  /*37a0*/  SHF.L.U32 R71, R71, 0x1, RZ ;  /* 0x0000000147477819 */ /* 0x000fca00000006ff */
[----:B--2---:R-:W-:-:S05]  /*37b0*/  IMAD.WIDE.U32 R94, R71, 0x4, R94 ;  /* 0x00000004475e7825 */ /* 0x004fca00078e005e */
[----:B------:R1:W-:Y:S02]  /*37c0*/  STG.E.64 desc[UR8][R94.64], R92 ;  /* 0x0000005c5e007986 */ /* 0x0003e4000c101b08 */
.L_x_2089:
[----:B------:R-:W-:Y:S05]  /*37d0*/  BSYNC B0 ;  /* 0x0000000000007941 */ /* 0x000fea0003800000 */
.L_x_2088:
[----:B------:R-:W-:Y:S05]  /*37e0*/  @P1 BRA `(.L_x_2090) ;  /* 0x0000000000541947 */ /* 0x000fea0003800000 */
[----:B------:R-:W-:Y:S01]  /*37f0*/  BAR.SYNC.DEFER_BLOCKING 0x0 ;  /* 0x0000000000007b1d */ /* 0x000fe20000010000 */
[----:B------:R-:W-:-:S13]  /*3800*/  ISETP.NE.AND P1, PT, R31, RZ, PT ;  /* 0x000000ff1f00720c */ /* 0x000fda0003f25270 */
[----:B------:R-:W-:Y:S05]  /*3810*/  @P1 BRA `(.L_x_2091) ;  /* 0x00000000003c1947 */ /* 0x000fea0003800000 */
[----:B-1----:R-:W1:Y:S01]  /*3820*/  LDC.64 R92, c[0x0][0x268] ;  /* 0x00009a00ff5c7b82 */ /* 0x002e620000000a00 */
[----:B------:R-:W-:Y:S02]  /*3830*/  ISETP.NE.AND P1, PT, R33, RZ, PT ;  /* 0x000000ff2100720c */ /* 0x000fe40003f25270 */
[----:B------:R-:W-:-:S04]  /*3840*/  MOV R71, 0x7fffff81 ;  /* 0x7fffff8100477802 */ /* 0x000fc80000000f00 */
[----:B------:R-:W-:Y:S01]  /*3850*/  SEL R71, R71, 0x1, !P1 ;  /* 0x0000000147477807 */ /* 0x000fe20004800000 */
[----:B-1----:R-:W-:Y:S01]  /*3860*/  IMAD.WIDE.U32 R92, R34, 0x4, R92 ;  /* 0x00000004225c7825 */ /* 0x002fe200078e005c */
[----:B------:R-:W-:Y:S06]  /*3870*/  MEMBAR.ALL.GPU ;  /* 0x0000000000007992 */ /* 0x000fec000000a000 */
[----:B------:R-:W-:-:S00]  /*3880*/  ERRBAR ;  /* 0x00000000000079ab */ /* 0x000fc00000000000 */
[----:B------:R-:W-:Y:S06]  /*3890*/  CGAERRBAR ;  /* 0x00000000000075ab */ /* 0x000fec0000000000 */
[----:B------:R1:W5:Y:S02]  /*38a0*/  ATOM.E.ADD.STRONG.GPU PT, R71, desc[UR8][R92.64], R71 ;  /* 0x000000475c47798a */ /* 0x00036400081ee1c8 */
.L_x_2092:
[----:B------:R-:W2:Y:S04]  /*38b0*/  LD.E.STRONG.GPU R94, desc[UR8][R92.64] ;  /* 0x000000085c5e7980 */ /* 0x000ea8000c10f900 */
[----:B--2---:R-:W-:Y:S01]  /*38c0*/  CCTL.IVALL ;  /* 0x00000000ff00798f */ /* 0x004fe20002000000 */
[----:B------:R-:W-:Y:S05]  /*38d0*/  YIELD ;  /* 0x0000000000007946 */ /* 0x000fea0003800000 */
[----:B-----5:R-:W-:-:S04]  /*38e0*/  LOP3.LUT R94, R94, R71, RZ, 0x3c, !PT ;  /* 0x000000475e5e7212 */ /* 0x020fc800078e3cff */
[----:B------:R-:W-:-:S13]  /*38f0*/  ISETP.GT.AND P1, PT, R94, -0x1, PT ;  /* 0xffffffff5e00780c */ /* 0x000fda0003f24270 */
[----:B------:R-:W-:Y:S05]  /*3900*/  @P1 BRA `(.L_x_2092) ;  /* 0xfffffffc00e81947 */ /* 0x000fea000383ffff */
.L_x_2091:
[----:B------:R-:W-:Y:S05]  /*3910*/  WARPSYNC.ALL ;  /* 0x0000000000007948 */ /* 0x000fea0003800000 */
[----:B------:R-:W-:Y:S06]  /*3920*/  BAR.SYNC.DEFER_BLOCKING 0x0 ;  /* 0x0000000000007b1d */ /* 0x000fec0000010000 */
[----:B------:R-:W-:Y:S05]  /*3930*/  BRA `(.L_x_2093) ;  /* 0x0000000000607947 */ /* 0x000fea0003800000 */
.L_x_2090:
        /* <DEDUP_REMOVED lines=16> */
.L_x_2095:
[----:B------:R-:W2:Y:S04]  /*3a40*/  LD.E.STRONG.GPU R94, desc[UR8][R92.64] ;  /* 0x000000085c5e7980 */ /* 0x000ea8000c10f900 */
[----:B--2---:R-:W-:Y:S01]  /*3a50*/  CCTL.IVALL ;  /* 0x00000000ff00798f */ /* 0x004fe20002000000 */
[----:B------:R-:W-:Y:S05]  /*3a60*/  YIELD ;  /* 0x0000000000007946 */ /* 0x000fea0003800000 */
[----:B-----5:R-:W-:-:S04]  /*3a70*/  LOP3.LUT R94, R94, R71, RZ, 0x3c, !PT ;  /* 0x000000475e5e7212 */ /* 0x020fc800078e3cff */
[----:B------:R-:W-:-:S13]  /*3a80*/  ISETP.GT.AND P1, PT, R94, -0x1, PT ;  /* 0xffffffff5e00780c */ /* 0x000fda0003f24270 */
[----:B------:R-:W-:Y:S05]  /*3a90*/  @P1 BRA `(.L_x_2095) ;  /* 0xfffffffc00e81947 */ /* 0x000fea000383ffff */
.L_x_2094:
[----:B------:R-:W-:Y:S05]  /*3aa0*/  WARPSYNC.ALL ;  /* 0x0000000000007948 */ /* 0x000fea0003800000 */
[----:B------:R-:W-:Y:S06]  /*3ab0*/  BAR.SYNC.DEFER_BLOCKING 0x0 ;  /* 0x0000000000007b1d */ /* 0x000fec0000010000 */
.L_x_2093:
[----:B------:R-:W-:Y:S01]  /*3ac0*/  ISETP.GT.U32.AND P1, PT, R31, 0xff, PT ;  /* 0x000000ff1f00780c */ /* 0x000fe20003f24070 */
[----:B------:R-:W-:Y:S01]  /*3ad0*/  BSSY B0, `(.L_x_2096) ;  /* 0x0000033000007945 */ /* 0x000fe20003800000 */
[----:B------:R-:W-:-:S11]  /*3ae0*/  CS2R R106, SRZ ;  /* 0x00000000006a7805 */ /* 0x000fd6000001ff00 */
[----:B------:R-:W-:Y:S05]  /*3af0*/  @P1 BRA `(.L_x_2097) ;  /* 0x0000000000c01947 */ /* 0x000fea0003800000 */
[----:B------:R-:W2:Y:S01]  /*3b00*/  LDC R71, c[0x0][0x10] ;  /* 0x00000400ff477b82 */ /* 0x000ea20000000800 */
[C---:B-1----:R-:W-:Y:S02]  /*3b10*/  SHF.L.U32 R92, R31.reuse, 0x3, RZ ;  /* 0x000000031f5c7819 */ /* 0x042fe400000006ff */
[----:B------:R-:W-:Y:S02]  /*3b20*/  LOP3.LUT R94, R31, 0xf, RZ, 0xc0, !PT ;  /* 0x0000000f1f5e7812 */ /* 0x000fe400078ec0ff */
[----:B------:R-:W-:-:S03]  /*3b30*/  LOP3.LUT R92, R92, 0x7fffff80, RZ, 0xc0, !PT ;  /* 0x7fffff805c5c7812 */ /* 0x000fc600078ec0ff */
[----:B------:R-:W1:Y:S01]  /*3b40*/  LDC.64 R106, c[0x0][0x260] ;  /* 0x00009800ff6a7b82 */ /* 0x000e620000000a00 */
[----:B--2---:R-:W-:-:S05]  /*3b50*/  IMAD R71, R71, UR4, R34 ;  /* 0x0000000447477c24 */ /* 0x004fca000f8e0222 */
        /* <DEDUP_REMOVED lines=42> */
.L_x_2097:
[----:B------:R-:W-:Y:S05]  /*3e00*/  BSYNC B0 ;  /* 0x0000000000007941 */ /* 0x000fea0003800000 */
.L_x_2096:
[----:B------:R-:W2:Y:S01]  /*3e10*/  SHFL.BFLY PT, R71, R106, 0x8, 0x1f ;  /* 0x0d001f006a477f89 */ /* 0x000ea200000e0000 */
[----:B------:R-:W-:Y:S01]  /*3e20*/  LOP3.LUT P1, RZ, R31, 0xffffff0f, RZ, 0xc0, !PT ;  /* 0xffffff0f1fff7812 */ /* 0x000fe2000782c0ff */
[----:B------:R-:W-:Y:S02]  /*3e30*/  BSSY B0, `(.L_x_2098) ;  /* 0x000001a000007945 */ /* 0x000fe40003800000 */
[----:B-1----:R-:W1:Y:S01]  /*3e40*/  SHFL.BFLY PT, R92, R107, 0x8, 0x1f ;  /* 0x0d001f006b5c7f89 */ /* 0x002e6200000e0000 */
[----:B--2---:R-:W-:Y:S01]  /*3e50*/  FADD.FTZ R71, R71, R106 ;  /* 0x0000006a47477221 */ /* 0x004fe20000010000 */
[----:B-1----:R-:W-:-:S04]  /*3e60*/  FADD.FTZ R92, R92, R107 ;  /* 0x0000006b5c5c7221 */ /* 0x002fc80000010000 */
[----:B------:R-:W1:Y:S04]  /*3e70*/  SHFL.BFLY PT, R94, R71, 0x4, 0x1f ;  /* 0x0c801f00475e7f89 */ /* 0x000e6800000e0000 */
[----:B------:R-:W2:Y:S01]  /*3e80*/  SHFL.BFLY PT, R73, R92, 0x4, 0x1f ;  /* 0x0c801f005c497f89 */ /* 0x000ea200000e0000 */
[----:B-1----:R-:W-:Y:S01]  /*3e90*/  FADD.FTZ R94, R71, R94 ;  /* 0x0000005e475e7221 */ /* 0x002fe20000010000 */
[----:B--2---:R-:W-:-:S04]  /*3ea0*/  FADD.FTZ R73, R92, R73 ;  /* 0x000000495c497221 */ /* 0x004fc80000010000 */
[----:B------:R-:W1:Y:S04]  /*3eb0*/  SHFL.BFLY PT, R75, R94, 0x2, 0x1f ;  /* 0x0c401f005e4b7f89 */ /* 0x000e6800000e0000 */
[----:B------:R-:W2:Y:S01]  /*3ec0*/  SHFL.BFLY PT, R96, R73, 0x2, 0x1f ;  /* 0x0c401f0049607f89 */ /* 0x000ea200000e0000 */
[----:B-1----:R-:W-:Y:S01]  /*3ed0*/  FADD.FTZ R75, R94, R75 ;  /* 0x0000004b5e4b7221 */ /* 0x002fe20000010000 */
[----:B--2---:R-:W-:-:S04]  /*3ee0*/  FADD.FTZ R96, R73, R96 ;  /* 0x0000006049607221 */ /* 0x004fc80000010000 */
[----:B0-----:R-:W0:Y:S04]  /*3ef0*/  SHFL.BFLY PT, R98, R75, 0x1, 0x1f ;  /* 0x0c201f004b627f89 */ /* 0x001e2800000e0000 */
        /* <DEDUP_REMOVED lines=13> */
.L_x_2099:
[----:B------:R-:W-:Y:S05]  /*3fd0*/  BSYNC B0 ;  /* 0x0000000000007941 */ /* 0x000fea0003800000 */
.L_x_2098:
[----:B------:R-:W1:Y:S08]  /*3fe0*/  S2UR UR6, SR_CgaCtaId ;  /* 0x00000000000679c3 */ /* 0x000e700000008800 */
[----:B------:R-:W-:Y:S01]  /*3ff0*/  BAR.SYNC.DEFER_BLOCKING 0x0 ;  /* 0x0000000000007b1d */ /* 0x000fe20000010000 */
[----:B------:R-:W-:-:S05]  /*4000*/  ULOP3.LUT UR4, UR4, 0x1, URZ, 0x3c, !UPT ;  /* 0x0000000104047892 */ /* 0x000fca000f8e3c3f */
[----:B------:R-:W-:Y:S02]  /*4010*/  UMOV UR5, 0x400 ;  /* 0x0000040000057882 */ /* 0x000fe40000000000 */
[----:B------:R-:W-:-:S04]  /*4020*/  UIADD3 UR5, UR5, 0x3480, URZ ;  /* 0x0000348005057890 */ /* 0x000fc8000fffe03f */
[----:B-1----:R-:W-:-:S03]  /*4030*/  ULEA UR5, UR6, UR5, 0x18 ;  /* 0x0000000506057291 */ /* 0x002fc6000f8ec03f */
[----:B------:R-:W-:-:S03]  /*4040*/  ULDC.64 UR6, c[0x0][0x210] ;  /* 0x0000840000067ab9 */ /* 0x000fc60000000a00 */
[----:B0-----:R-:W-:-:S06]  /*4050*/  LEA R92, R28, UR5, 0x3 ;  /* 0x000000051c5c7c11 */ /* 0x001fcc000f8e18ff */
[----:B------:R-:W0:Y:S02]  /*4060*/  LDS.64 R92, [R92] ;  /* 0x000000005c5c7984 */ /* 0x000e240000000a00 */
[--C-:B0-----:R-:W-:Y:S01]  /*4070*/  FFMA.FTZ R76, R3, R76, -R92.reuse ;  /* 0x0000004c034c7223 */ /* 0x101fe2000001085c */
[--C-:B------:R-:W-:Y:S01]  /*4080*/  FFMA.FTZ R74, R23, R74, -R92.reuse ;  /* 0x0000004a174a7223 */ /* 0x100fe2000001085c */
[--C-:B------:R-:W-:Y:S01]  /*4090*/  FFMA.FTZ R72, R21, R72, -R92.reuse ;  /* 0x0000004815487223 */ /* 0x100fe2000001085c */
[----:B------:R-:W-:Y:S01]  /*40a0*/  FFMA.FTZ R70, R19, R70, -R92 ;  /* 0x0000004613467223 */ /* 0x000fe2000001085c */
[-C--:B------:R-:W-:Y:S01]  /*40b0*/  FFMA.FTZ R76, R5, -R93.reuse, R76 ;  /* 0x8000005d054c7223 */ /* 0x080fe2000001004c */
[-C--:B------:R-:W-:Y:S01]  /*40c0*/  FFMA.FTZ R74, R57, -R93.reuse, R74 ;  /* 0x8000005d394a7223 */ /* 0x080fe2000001004a */
[--C-:B------:R-:W-:Y:S01]  /*40d0*/  FFMA.FTZ R60, R3, R60, -R92.reuse ;  /* 0x0000003c033c7223 */ /* 0x100fe2000001085c */
[--C-:B------:R-:W-:Y:S01]  /*40e0*/  FFMA.FTZ R58, R23, R58, -R92.reuse ;  /* 0x0000003a173a7223 */ /* 0x100fe2000001085c */
[--C-:B------:R-:W-:Y:S01]  /*40f0*/  FFMA.FTZ R103, R3, R144, -R92.reuse ;  /* 0x0000009003677223 */ /* 0x100fe2000001085c */
[--C-:B------:R-:W-:Y:S01]  /*4100*/  FFMA.FTZ R71, R21, R56, -R92.reuse ;  /* 0x0000003815477223 */ /* 0x100fe2000001085c */
[C-C-:B------:R-:W-:Y:S01]  /*4110*/  FFMA.FTZ R54, R19.reuse, R54, -R92.reuse ;  /* 0x0000003613367223 */ /* 0x140fe2000001085c */
[--C-:B------:R-:W-:Y:S01]  /*4120*/  FFMA.FTZ R40, R19, R40, -R92.reuse ;  /* 0x0000002813287223 */ /* 0x100fe2000001085c */
[C---:B------:R-:W-:Y:S01]  /*4130*/  FMUL.FTZ R76, R61.reuse, R76 ;  /* 0x0000004c3d4c7220 */ /* 0x040fe20000410000 */
[----:B------:R-:W-:Y:S01]  /*4140*/  FMUL.FTZ R5, R61, R74 ;  /* 0x0000004a3d057220 */ /* 0x000fe20000410000 */
[----:B------:R-:W-:Y:S01]  /*4150*/  FFMA.FTZ R73, R21, R44, -R92 ;  /* 0x0000002c15497223 */ /* 0x000fe2000001085c */
[-C--:B------:R-:W-:Y:S01]  /*4160*/  FFMA.FTZ R72, R53, -R93.reuse, R72 ;  /* 0x8000005d35487223 */ /* 0x080fe20000010048 */
[-C--:B------:R-:W-:Y:S01]  /*4170*/  FFMA.FTZ R70, R51, -R93.reuse, R70 ;  /* 0x8000005d33467223 */ /* 0x080fe20000010046 */
[----:B------:R-:W-:Y:S01]  /*4180*/  FFMA.FTZ R46, R23, R46, -R92 ;  /* 0x0000002e172e7223 */ /* 0x000fe2000001085c */
[-C--:B------:R-:W-:Y:S01]  /*4190*/  FFMA.FTZ R60, R49, -R93.reuse, R60 ;  /* 0x8000005d313c7223 */ /* 0x080fe2000001003c */
[-C--:B------:R-:W-:Y:S01]  /*41a0*/  FFMA.FTZ R58, R47, -R93.reuse, R58 ;  /* 0x8000005d2f3a7223 */ /* 0x080fe2000001003a */
[-C--:B------:R-:W-:Y:S01]  /*41b0*/  FFMA.FTZ R44, R36, -R93.reuse, R103 ;  /* 0x8000005d242c7223 */ /* 0x080fe20000010067 */
[----:B------:R-:W-:Y:S01]  /*41c0*/  IADD3 R36, P1, R14, UR6, RZ ;  /* 0x000000060e247c10 */ /* 0x000fe2000ff3e0ff */
[-C--:B------:R-:W-:Y:S01]  /*41d0*/  FFMA.FTZ R80, R80, -R93.reuse, R71 ;  /* 0x8000005d50507223 */ /* 0x080fe20000010047 */
[-C--:B------:R-:W-:Y:S01]  /*41e0*/  FFMA.FTZ R54, R45, -R93.reuse, R54 ;  /* 0x8000005d2d367223 */ /* 0x080fe20000010036 */
[-C--:B------:R-:W-:Y:S01]  /*41f0*/  FFMA.FTZ R40, R35, -R93.reuse, R40 ;  /* 0x8000005d23287223 */ /* 0x080fe20000010028 */
[----:B------:R-:W-:Y:S01]  /*4200*/  FFMA.FTZ R48, R3, R48, -R92 ;  /* 0x0000003003307223 */ /* 0x000fe2000001085c */
[C---:B------:R-:W-:Y:S01]  /*4210*/  FMUL.FTZ R72, R61.reuse, R72 ;  /* 0x000000483d487220 */ /* 0x040fe20000410000 */
[----:B------:R-:W-:Y:S01]  /*4220*/  FMUL.FTZ R35, R61, R70 ;  /* 0x000000463d237220 */ /* 0x000fe20000410000 */
[----:B------:R-:W-:Y:S01]  /*4230*/  F2FP.F16.F32.PACK_AB R76, R5, R76 ;  /* 0x0000004c054c723e */ /* 0x000fe200000000ff */
[-C--:B------:R-:W-:Y:S01]  /*4240*/  FFMA.FTZ R46, R37, -R93.reuse, R46 ;  /* 0x8000005d252e7223 */ /* 0x080fe2000001002e */
[C---:B------:R-:W-:Y:S01]  /*4250*/  FMUL.FTZ R60, R61.reuse, R60 ;  /* 0x0000003c3d3c7220 */ /* 0x040fe20000410000 */
[----:B------:R-:W-:Y:S01]  /*4260*/  FMUL.FTZ R5, R61, R58 ;  /* 0x0000003a3d057220 */ /* 0x000fe20000410000 */
[----:B------:R-:W-:Y:S01]  /*4270*/  IADD3.X R37, R13, UR7, RZ, P1, !PT ;  /* 0x000000070d257c10 */ /* 0x000fe20008ffe4ff */
[C---:B------:R-:W-:Y:S01]  /*4280*/  FMUL.FTZ R80, R61.reuse, R80 ;  /* 0x000000503d507220 */ /* 0x040fe20000410000 */
[----:B------:R-:W-:Y:S01]  /*4290*/  FMUL.FTZ R13, R61, R54 ;  /* 0x000000363d0d7220 */ /* 0x000fe20000410000 */
[-C--:B------:R-:W-:Y:S01]  /*42a0*/  FFMA.FTZ R48, R39, -R93.reuse, R48 ;  /* 0x8000005d27307223 */ /* 0x080fe20000010030 */
[----:B------:R-:W-:Y:S01]  /*42b0*/  F2FP.F16.F32.PACK_AB R72, R35, R72 ;  /* 0x000000482348723e */ /* 0x000fe200000000ff */
[--C-:B------:R-:W-:Y:S01]  /*42c0*/  FFMA.FTZ R75, R3, R112, -R92.reuse ;  /* 0x00000070034b7223 */ /* 0x100fe2000001085c */
[----:B------:R-:W-:Y:S01]  /*42d0*/  IADD3 R12, P1, R12, UR6, RZ ;  /* 0x000000060c0c7c10 */ /* 0x000fe2000ff3e0ff */
[----:B------:R-:W-:Y:S01]  /*42e0*/  FFMA.FTZ R77, R23, R110, -R92 ;  /* 0x0000006e174d7223 */ /* 0x000fe2000001085c */
[----:B------:R-:W-:Y:S01]  /*42f0*/  F2FP.F16.F32.PACK_AB R60, R5, R60 ;  /* 0x0000003c053c723e */ /* 0x000fe200000000ff */
[C---:B------:R-:W-:Y:S01]  /*4300*/  FMUL.FTZ R48, R61.reuse, R48 ;  /* 0x000000303d307220 */ /* 0x040fe20000410000 */
[----:B------:R-:W-:Y:S01]  /*4310*/  FMUL.FTZ R35, R61, R46 ;  /* 0x0000002e3d237220 */ /* 0x000fe20000410000 */
[----:B------:R-:W-:Y:S01]  /*4320*/  F2FP.F16.F32.PACK_AB R80, R13, R80 ;  /* 0x000000500d50723e */ /* 0x000fe200000000ff */
[-C--:B------:R-:W-:Y:S01]  /*4330*/  FFMA.FTZ R78, R78, -R93.reuse, R73 ;  /* 0x8000005d4e4e7223 */ /* 0x080fe20000010049 */
[----:B------:R-:W-:Y:S01]  /*4340*/  PRMT R14, R76, 0x7632, R14 ;  /* 0x000076324c0e7816 */ /* 0x000fe2000000000e */
[-C--:B------:R-:W-:Y:S01]  /*4350*/  FFMA.FTZ R68, R68, -R93.reuse, R75 ;  /* 0x8000005d44447223 */ /* 0x080fe2000001004b */
[----:B------:R-:W-:Y:S01]  /*4360*/  PRMT R5, R72, 0x7632, R5 ;  /* 0x0000763248057816 */ /* 0x000fe20000000005 */
[-C--:B------:R-:W-:Y:S01]  /*4370*/  FFMA.FTZ R66, R66, -R93.reuse, R77 ;  /* 0x8000005d42427223 */ /* 0x080fe2000001004d */
[----:B------:R-:W-:Y:S01]  /*4380*/  IADD3.X R13, R11, UR7, RZ, P1, !PT ;  /* 0x000000070b0d7c10 */ /* 0x000fe20008ffe4ff */
[--C-:B------:R-:W-:Y:S01]  /*4390*/  FFMA.FTZ R79, R21, R108, -R92.reuse ;  /* 0x0000006c154f7223 */ /* 0x100fe2000001085c */
[----:B------:R-:W-:Y:S01]  /*43a0*/  PRMT R11, R60, 0x7632, R11 ;  /* 0x000076323c0b7816 */ /* 0x000fe2000000000b */
[--C-:B------:R-:W-:Y:S01]  /*43b0*/  FFMA.FTZ R81, R19, R116, -R92.reuse ;  /* 0x0000007413517223 */ /* 0x100fe2000001085c */
[----:B------:R-:W-:Y:S01]  /*43c0*/  IADD3 R10, P1, R10, UR6, RZ ;  /* 0x000000060a0a7c10 */ /* 0x000fe2000ff3e0ff */
[--C-:B------:R-:W-:Y:S01]  /*43d0*/  FFMA.FTZ R95, R3, R126, -R92.reuse ;  /* 0x0000007e035f7223 */ /* 0x100fe2000001085c */
[--C-:B------:R-:W-:Y:S01]  /*43e0*/  FFMA.FTZ R97, R23, R124, -R92.reuse ;  /* 0x0000007c17617223 */ /* 0x100fe2000001085c */
[----:B------:R-:W-:Y:S01]  /*43f0*/  F2FP.F16.F32.PACK_AB R48, R35, R48 ;  /* 0x000000302330723e */ /* 0x000fe200000000ff */
[C---:B------:R-:W-:Y:S01]  /*4400*/  FMUL.FTZ R78, R61.reuse, R78 ;  /* 0x0000004e3d4e7220 */ /* 0x040fe20000410000 */
[C---:B------:R-:W-:Y:S01]  /*4410*/  FMUL.FTZ R39, R61.reuse, R40 ;  /* 0x000000283d277220 */ /* 0x040fe20000410000 */
[----:B------:R-:W-:Y:S01]  /*4420*/  STG.E.U16 desc[UR8][R36.64], R76 ;  /* 0x0000004c24007986 */ /* 0x000fe2000c101508 */
[C---:B------:R-:W-:Y:S01]  /*4430*/  FMUL.FTZ R68, R61.reuse, R68 ;  /* 0x000000443d447220 */ /* 0x040fe20000410000 */
[----:B------:R-:W-:Y:S01]  /*4440*/  FMUL.FTZ R45, R61, R66 ;  /* 0x000000423d2d7220 */ /* 0x000fe20000410000 */
[-C--:B------:R-:W-:Y:S01]  /*4450*/  FFMA.FTZ R64, R64, -R93.reuse, R79 ;  /* 0x8000005d40407223 */ /* 0x080fe2000001004f */
[----:B------:R0:W-:Y:S01]  /*4460*/  STG.E.U16 desc[UR8][R36.64+0x2], R14 ;  /* 0x0000020e24007986 */ /* 0x0001e2000c101508 */
[-C--:B------:R-:W-:Y:S01]  /*4470*/  FFMA.FTZ R62, R62, -R93.reuse, R81 ;  /* 0x8000005d3e3e7223 */ /* 0x080fe20000010051 */
[--C-:B------:R-:W-:Y:S01]  /*4480*/  FFMA.FTZ R99, R21, R130, -R92.reuse ;  /* 0x0000008215637223 */ /* 0x100fe2000001085c */
[----:B------:R-:W-:Y:S01]  /*4490*/  FFMA.FTZ R101, R19, R128, -R92 ;  /* 0x0000008013657223 */ /* 0x000fe2000001085c */
[----:B------:R-:W-:Y:S01]  /*44a0*/  STG.E.U16 desc[UR8][R36.64+0x4], R72 ;  /* 0x0000044824007986 */ /* 0x000fe2000c101508 */
[-C--:B------:R-:W-:Y:S01]  /*44b0*/  FFMA.FTZ R52, R52, -R93.reuse, R95 ;  /* 0x8000005d34347223 */ /* 0x080fe2000001005f */
[-C--:B------:R-:W-:Y:S01]  /*44c0*/  FFMA.FTZ R50, R50, -R93.reuse, R97 ;  /* 0x8000005d32327223 */ /* 0x080fe20000010061 */
[----:B------:R-:W-:Y:S01]  /*44d0*/  F2FP.F16.F32.PACK_AB R78, R39, R78 ;  /* 0x0000004e274e723e */ /* 0x000fe200000000ff */
[----:B------:R1:W-:Y:S01]  /*44e0*/  STG.E.U16 desc[UR8][R36.64+0x6], R5 ;  /* 0x0000060524007986 */ /* 0x0003e2000c101508 */
[C---:B------:R-:W-:Y:S01]  /*44f0*/  FMUL.FTZ R64, R61.reuse, R64 ;  /* 0x000000403d407220 */ /* 0x040fe20000410000 */
[----:B------:R-:W-:Y:S01]  /*4500*/  FMUL.FTZ R47, R61, R62 ;  /* 0x0000003e3d2f7220 */ /* 0x000fe20000410000 */
[----:B------:R-:W-:Y:S01]  /*4510*/  F2FP.F16.F32.PACK_AB R68, R45, R68 ;  /* 0x000000442d44723e */ /* 0x000fe200000000ff */
[----:B------:R2:W-:Y:S01]  /*4520*/  STG.E.U16 desc[UR8][R12.64+0x2], R11 ;  /* 0x0000020b0c007986 */ /* 0x0005e2000c101508 */
[----:B0-----:R-:W-:Y:S01]  /*4530*/  PRMT R14, R80, 0x7632, R14 ;  /* 0x00007632500e7816 */ /* 0x001fe2000000000e */
[-C--:B------:R-:W-:Y:S01]  /*4540*/  FFMA.FTZ R42, R42, -R93.reuse, R99 ;  /* 0x8000005d2a2a7223 */ /* 0x080fe20000010063 */
[-C--:B------:R-:W-:Y:S01]  /*4550*/  FFMA.FTZ R38, R38, -R93.reuse, R101 ;  /* 0x8000005d26267223 */ /* 0x080fe20000010065 */
[C---:B------:R-:W-:Y:S01]  /*4560*/  FMUL.FTZ R52, R61.reuse, R52 ;  /* 0x000000343d347220 */ /* 0x040fe20000410000 */
[----:B------:R-:W-:Y:S01]  /*4570*/  FMUL.FTZ R49, R61, R50 ;  /* 0x000000323d317220 */ /* 0x000fe20000410000 */
[----:B------:R-:W-:Y:S01]  /*4580*/  STG.E.U16 desc[UR8][R12.64], R60 ;  /* 0x0000003c0c007986 */ /* 0x000fe2000c101508 */
[--C-:B------:R-:W-:Y:S01]  /*4590*/  FFMA.FTZ R105, R23, R142, -R92.reuse ;  /* 0x0000008e17697223 */ /* 0x100fe2000001085c */
[--C-:B------:R-:W-:Y:S01]  /*45a0*/  FFMA.FTZ R107, R21, R140, -R92.reuse ;  /* 0x0000008c156b7223 */ /* 0x100fe2000001085c */
[--C-:B------:R-:W-:Y:S01]  /*45b0*/  FFMA.FTZ R109, R19, R146, -R92.reuse ;  /* 0x00000092136d7223 */ /* 0x100fe2000001085c */
[----:B------:R-:W-:Y:S01]  /*45c0*/  STG.E.U16 desc[UR8][R12.64+0x4], R80 ;  /* 0x000004500c007986 */ /* 0x000fe2000c101508 */
[----:B-1----:R-:W-:Y:S01]  /*45d0*/  PRMT R5, R78, 0x7632, R5 ;  /* 0x000076324e057816 */ /* 0x002fe20000000005 */
[----:B------:R-:W-:Y:S01]  /*45e0*/  FMUL.FTZ R42, R61, R42 ;  /* 0x0000002a3d2a7220 */ /* 0x000fe20000410000 */
[----:B--2---:R-:W-:Y:S01]  /*45f0*/  IADD3.X R11, R9, UR7, RZ, P1, !PT ;  /* 0x00000007090b7c10 */ /* 0x004fe20008ffe4ff */
[----:B------:R-:W-:Y:S01]  /*4600*/  STG.E.U16 desc[UR8][R12.64+0x6], R14 ;  /* 0x0000060e0c007986 */ /* 0x000fe2000c101508 */
[----:B------:R-:W-:Y:S01]  /*4610*/  PRMT R9, R48, 0x7632, R9 ;  /* 0x0000763230097816 */ /* 0x000fe20000000009 */
[----:B------:R-:W-:Y:S01]  /*4620*/  FMUL.FTZ R51, R61, R38 ;  /* 0x000000263d337220 */ /* 0x000fe20000410000 */
[----:B------:R-:W-:Y:S01]  /*4630*/  IADD3 R8, P1, R8, UR6, RZ ;  /* 0x0000000608087c10 */ /* 0x000fe2000ff3e0ff */
[-C--:B------:R-:W-:Y:S01]  /*4640*/  FFMA.FTZ R114, R114, -R93.reuse, R105 ;  /* 0x8000005d72727223 */ /* 0x080fe20000010069 */
[----:B------:R-:W-:Y:S01]  /*4650*/  F2FP.F16.F32.PACK_AB R64, R47, R64 ;  /* 0x000000402f40723e */ /* 0x000fe200000000ff */
[----:B------:R0:W-:Y:S01]  /*4660*/  STG.E.U16 desc[UR8][R10.64+0x2], R9 ;  /* 0x000002090a007986 */ /* 0x0001e2000c101508 */
[----:B------:R-:W-:Y:S01]  /*4670*/  F2FP.F16.F32.PACK_AB R52, R49, R52 ;  /* 0x000000343134723e */ /* 0x000fe200000000ff */
[-C--:B------:R-:W-:Y:S01]  /*4680*/  FFMA.FTZ R122, R122, -R93.reuse, R107 ;  /* 0x8000005d7a7a7223 */ /* 0x080fe2000001006b */
[----:B------:R-:W-:Y:S01]  /*4690*/  FFMA.FTZ R120, R120, -R93, R109 ;  /* 0x8000005d78787223 */ /* 0x000fe2000001006d */
[--C-:B------:R-:W-:Y:S01]  /*46a0*/  FFMA.FTZ R111, R3, R158, -R92.reuse ;  /* 0x0000009e036f7223 */ /* 0x100fe2000001085c */
[--C-:B------:R-:W-:Y:S01]  /*46b0*/  FFMA.FTZ R113, R23, R156, -R92.reuse ;  /* 0x0000009c17717223 */ /* 0x100fe2000001085c */
[--C-:B------:R-:W-:Y:S01]  /*46c0*/  FFMA.FTZ R115, R21, R154, -R92.reuse ;  /* 0x0000009a15737223 */ /* 0x100fe2000001085c */
[--C-:B------:R-:W-:Y:S01]  /*46d0*/  FFMA.FTZ R117, R19, R160, -R92.reuse ;  /* 0x000000a013757223 */ /* 0x100fe2000001085c */
[--C-:B------:R-:W-:Y:S01]  /*46e0*/  FFMA.FTZ R63, R3, R63, -R92.reuse ;  /* 0x0000003f033f7223 */ /* 0x100fe2000001085c */
[--C-:B------:R-:W-:Y:S01]  /*46f0*/  FFMA.FTZ R119, R23, R164, -R92.reuse ;  /* 0x000000a417777223 */ /* 0x100fe2000001085c */
[--C-:B------:R-:W-:Y:S01]  /*4700*/  FFMA.FTZ R121, R21, R162, -R92.reuse ;  /* 0x000000a215797223 */ /* 0x100fe2000001085c */
[----:B------:R-:W-:Y:S01]  /*4710*/  STG.E.U16 desc[UR8][R10.64], R48 ;  /* 0x000000300a007986 */ /* 0x000fe2000c101508 */
[----:B0-----:R-:W-:Y:S01]  /*4720*/  IADD3.X R9, R7, UR7, RZ, P1, !PT ;  /* 0x0000000707097c10 */ /* 0x001fe20008ffe4ff */
[----:B------:R-:W-:Y:S01]  /*4730*/  FFMA.FTZ R65, R19, R65, -R92 ;  /* 0x0000004113417223 */ /* 0x000fe2000001085c */
[----:B------:R-:W-:Y:S01]  /*4740*/  PRMT R7, R68, 0x7632, R7 ;  /* 0x0000763244077816 */ /* 0x000fe20000000007 */
[----:B------:R-:W-:Y:S01]  /*4750*/  STG.E.U16 desc[UR8][R10.64+0x4], R78 ;  /* 0x0000044e0a007986 */ /* 0x000fe2000c101508 */
[----:B------:R-:W-:Y:S01]  /*4760*/  IADD3 R6, P1, R6, UR6, RZ ;  /* 0x0000000606067c10 */ /* 0x000fe2000ff3e0ff */
[C---:B------:R-:W-:Y:S01]  /*4770*/  FMUL.FTZ R44, R61.reuse, R44 ;  /* 0x0000002c3d2c7220 */ /* 0x040fe20000410000 */
[----:B------:R-:W-:Y:S01]  /*4780*/  FMUL.FTZ R53, R61, R114 ;  /* 0x000000723d357220 */ /* 0x000fe20000410000 */
[----:B------:R0:W-:Y:S01]  /*4790*/  STG.E.U16 desc[UR8][R10.64+0x6], R5 ;  /* 0x000006050a007986 */ /* 0x0001e2000c101508 */
[----:B------:R-:W-:Y:S01]  /*47a0*/  F2FP.F16.F32.PACK_AB R42, R51, R42 ;  /* 0x0000002a332a723e */ /* 0x000fe200000000ff */
[C---:B------:R-:W-:Y:S01]  /*47b0*/  FMUL.FTZ R122, R61.reuse, R122 ;  /* 0x0000007a3d7a7220 */ /* 0x040fe20000410000 */
[C---:B------:R-:W-:Y:S01]  /*47c0*/  FMUL.FTZ R57, R61.reuse, R120 ;  /* 0x000000783d397220 */ /* 0x040fe20000410000 */
[----:B------:R1:W-:Y:S01]  /*47d0*/  STG.E.U16 desc[UR8][R8.64+0x2], R7 ;  /* 0x0000020708007986 */ /* 0x0003e2000c101508 */
[-C--:B------:R-:W-:Y:S01]  /*47e0*/  FFMA.FTZ R118, R118, -R93.reuse, R111 ;  /* 0x8000005d76767223 */ /* 0x080fe2000001006f */
[-C--:B------:R-:W-:Y:S01]  /*47f0*/  FFMA.FTZ R132, R132, -R93.reuse, R113 ;  /* 0x8000005d84847223 */ /* 0x080fe20000010071 */
[-C--:B------:R-:W-:Y:S01]  /*4800*/  FFMA.FTZ R138, R138, -R93.reuse, R115 ;  /* 0x8000005d8a8a7223 */ /* 0x080fe20000010073 */
[-C--:B------:R-:W-:Y:S01]  /*4810*/  FFMA.FTZ R136, R136, -R93.reuse, R117 ;  /* 0x8000005d88887223 */ /* 0x080fe20000010075 */
[-C--:B------:R-:W-:Y:S01]  /*4820*/  FFMA.FTZ R134, R134, -R93.reuse, R63 ;  /* 0x8000005d86867223 */ /* 0x080fe2000001003f */
[-C--:B------:R-:W-:Y:S01]  /*4830*/  FFMA.FTZ R148, R148, -R93.reuse, R119 ;  /* 0x8000005d94947223 */ /* 0x080fe20000010077 */
[-C--:B------:R-:W-:Y:S01]  /*4840*/  FFMA.FTZ R152, R152, -R93.reuse, R121 ;  /* 0x8000005d98987223 */ /* 0x080fe20000010079 */
[----:B0-----:R-:W-:Y:S01]  /*4850*/  PRMT R11, R64, 0x7632, R11 ;  /* 0x00007632400b7816 */ /* 0x001fe2000000000b */
[----:B------:R-:W-:Y:S01]  /*4860*/  FFMA.FTZ R150, R150, -R93, R65 ;  /* 0x8000005d96967223 */ /* 0x000fe20000010041 */
[----:B------:R-:W-:Y:S01]  /*4870*/  PRMT R5, R52, 0x7632, R5 ;  /* 0x0000763234057816 */ /* 0x000fe20000000005 */
[----:B------:R-:W-:Y:S01]  /*4880*/  STG.E.U16 desc[UR8][R8.64], R68 ;  /* 0x0000004408007986 */ /* 0x000fe2000c101508 */
[----:B-1----:R-:W-:Y:S01]  /*4890*/  IADD3.X R7, R4, UR7, RZ, P1, !PT ;  /* 0x0000000704077c10 */ /* 0x002fe20008ffe4ff */
[C---:B------:R-:W-:Y:S01]  /*48a0*/  FMUL.FTZ R118, R61.reuse, R118 ;  /* 0x000000763d767220 */ /* 0x040fe20000410000 */
[----:B------:R-:W-:Y:S01]  /*48b0*/  IADD3 R4, P1, R2, UR6, RZ ;  /* 0x0000000602047c10 */ /* 0x000fe2000ff3e0ff */
[----:B------:R-:W-:Y:S01]  /*48c0*/  STG.E.U16 desc[UR8][R8.64+0x4], R64 ;  /* 0x0000044008007986 */ /* 0x000fe2000c101508 */
[----:B------:R-:W-:Y:S01]  /*48d0*/  PRMT R2, R42, 0x7632, R2 ;  /* 0x000076322a027816 */ /* 0x000fe20000000002 */
[----:B------:R-:W-:Y:S01]  /*48e0*/  FMUL.FTZ R63, R61, R132 ;  /* 0x000000843d3f7220 */ /* 0x000fe20000410000 */
[----:B------:R-:W-:Y:S01]  /*48f0*/  F2FP.F16.F32.PACK_AB R44, R53, R44 ;  /* 0x0000002c352c723e */ /* 0x000fe200000000ff */
[----:B------:R-:W-:Y:S01]  /*4900*/  STG.E.U16 desc[UR8][R8.64+0x6], R11 ;  /* 0x0000060b08007986 */ /* 0x000fe2000c101508 */
[C---:B------:R-:W-:Y:S01]  /*4910*/  FMUL.FTZ R138, R61.reuse, R138 ;  /* 0x0000008a3d8a7220 */ /* 0x040fe20000410000 */
[C---:B------:R-:W-:Y:S01]  /*4920*/  FMUL.FTZ R65, R61.reuse, R136 ;  /* 0x000000883d417220 */ /* 0x040fe20000410000 */
[C---:B------:R-:W-:Y:S01]  /*4930*/  FMUL.FTZ R134, R61.reuse, R134 ;  /* 0x000000863d867220 */ /* 0x040fe20000410000 */
[----:B------:R0:W-:Y:S01]  /*4940*/  STG.E.U16 desc[UR8][R6.64+0x2], R5 ;  /* 0x0000020506007986 */ /* 0x0001e2000c101508 */
[C---:B------:R-:W-:Y:S01]  /*4950*/  FMUL.FTZ R71, R61.reuse, R148 ;  /* 0x000000943d477220 */ /* 0x040fe20000410000 */
[----:B------:R-:W-:Y:S01]  /*4960*/  FMUL.FTZ R152, R61, R152 ;  /* 0x000000983d987220 */ /* 0x000fe20000410000 */
[----:B------:R-:W-:Y:S01]  /*4970*/  F2FP.F16.F32.PACK_AB R122, R57, R122 ;  /* 0x0000007a397a723e */ /* 0x000fe200000000ff */
[----:B------:R-:W-:Y:S01]  /*4980*/  FMUL.FTZ R61, R61, R150 ;  /* 0x000000963d3d7220 */ /* 0x000fe20000410000 */
[----:B------:R-:W-:Y:S01]  /*4990*/  STG.E.U16 desc[UR8][R6.64], R52 ;  /* 0x0000003406007986 */ /* 0x000fe2000c101508 */
[----:B------:R-:W-:-:S02]  /*49a0*/  F2FP.F16.F32.PACK_AB R118, R63, R118 ;  /* 0x000000763f76723e */ /* 0x000fc400000000ff */
[----:B------:R-:W-:Y:S01]  /*49b0*/  F2FP.F16.F32.PACK_AB R138, R65, R138 ;  /* 0x0000008a418a723e */ /* 0x000fe200000000ff */
[----:B------:R-:W-:Y:S01]  /*49c0*/  STG.E.U16 desc[UR8][R6.64+0x4], R42 ;  /* 0x0000042a06007986 */ /* 0x000fe2000c101508 */
[----:B------:R-:W-:Y:S02]  /*49d0*/  F2FP.F16.F32.PACK_AB R134, R71, R134 ;  /* 0x000000864786723e */ /* 0x000fe400000000ff */
[----:B0-----:R-:W-:Y:S01]  /*49e0*/  IADD3.X R5, R0, UR7, RZ, P1, !PT ;  /* 0x0000000700057c10 */ /* 0x001fe20008ffe4ff */
[----:B------:R0:W-:Y:S01]  /*49f0*/  STG.E.U16 desc[UR8][R6.64+0x6], R2 ;  /* 0x0000060206007986 */ /* 0x0001e2000c101508 */
[----:B------:R-:W-:Y:S02]  /*4a00*/  IADD3 R8, P1, R55, UR6, RZ ;  /* 0x0000000637087c10 */ /* 0x000fe4000ff3e0ff */
[----:B------:R-:W-:Y:S01]  /*4a10*/  PRMT R0, R44, 0x7632, R0 ;  /* 0x000076322c007816 */ /* 0x000fe20000000000 */
[----:B------:R-:W-:Y:S01]  /*4a20*/  STG.E.U16 desc[UR8][R4.64], R44 ;  /* 0x0000002c04007986 */ /* 0x000fe2000c101508 */
[----:B------:R-:W-:-:S02]  /*4a30*/  IADD3.X R9, R59, UR7, RZ, P1, !PT ;  /* 0x000000073b097c10 */ /* 0x000fc40008ffe4ff */
[----:B------:R-:W-:Y:S01]  /*4a40*/  F2FP.F16.F32.PACK_AB R152, R61, R152 ;  /* 0x000000983d98723e */ /* 0x000fe200000000ff */
[----:B------:R1:W-:Y:S01]  /*4a50*/  STG.E.U16 desc[UR8][R4.64+0x2], R0 ;  /* 0x0000020004007986 */ /* 0x0003e2000c101508 */
[----:B0-----:R-:W-:-:S03]  /*4a60*/  PRMT R7, R122, 0x7632, R7 ;  /* 0x000076327a077816 */ /* 0x001fc60000000007 */
[----:B------:R-:W-:Y:S01]  /*4a70*/  STG.E.U16 desc[UR8][R4.64+0x4], R122 ;  /* 0x0000047a04007986 */ /* 0x000fe2000c101508 */
[----:B------:R-:W-:Y:S02]  /*4a80*/  IADD3 R6, P1, R43, UR6, RZ ;  /* 0x000000062b067c10 */ /* 0x000fe4000ff3e0ff */
[----:B------:R-:W-:Y:S01]  /*4a90*/  PRMT R2, R118, 0x7632, R2 ;  /* 0x0000763276027816 */ /* 0x000fe20000000002 */
[----:B------:R0:W-:Y:S01]  /*4aa0*/  STG.E.U16 desc[UR8][R4.64+0x6], R7 ;  /* 0x0000060704007986 */ /* 0x0001e2000c101508 */
[----:B-1----:R-:W-:-:S03]  /*4ab0*/  PRMT R0, R138, 0x7632, R0 ;  /* 0x000076328a007816 */ /* 0x002fc60000000000 */
[----:B------:R1:W-:Y:S04]  /*4ac0*/  STG.E.U16 desc[UR8][R8.64], R118 ;  /* 0x0000007608007986 */ /* 0x0003e8000c101508 */
[----:B------:R1:W-:Y:S01]  /*4ad0*/  STG.E.U16 desc[UR8][R8.64+0x2], R2 ;  /* 0x0000020208007986 */ /* 0x0003e2000c101508 */
[----:B0-----:R-:W-:-:S03]  /*4ae0*/  IADD3.X R7, R41, UR7, RZ, P1, !PT ;  /* 0x0000000729077c10 */ /* 0x001fc60008ffe4ff */
[----:B------:R1:W-:Y:S01]  /*4af0*/  STG.E.U16 desc[UR8][R8.64+0x4], R138 ;  /* 0x0000048a08007986 */ /* 0x0003e2000c101508 */
[----:B------:R-:W-:Y:S02]  /*4b00*/  PRMT R4, R134, 0x7632, R4 ;  /* 0x0000763286047816 */ /* 0x000fe40000000004 */
[----:B------:R-:W-:Y:S01]  /*4b10*/  PRMT R5, R152, 0x7632, R5 ;  /* 0x0000763298057816 */ /* 0x000fe20000000005 */
[----:B------:R1:W-:Y:S04]  /*4b20*/  STG.E.U16 desc[UR8][R8.64+0x6], R0 ;  /* 0x0000060008007986 */ /* 0x0003e8000c101508 */
[----:B------:R1:W-:Y:S04]  /*4b30*/  STG.E.U16 desc[UR8][R6.64], R134 ;  /* 0x0000008606007986 */ /* 0x0003e8000c101508 */
[----:B------:R1:W-:Y:S04]  /*4b40*/  STG.E.U16 desc[UR8][R6.64+0x2], R4 ;  /* 0x0000020406007986 */ /* 0x0003e8000c101508 */
[----:B------:R1:W-:Y:S04]  /*4b50*/  STG.E.U16 desc[UR8][R6.64+0x4], R152 ;  /* 0x0000049806007986 */ /* 0x0003e8000c101508 */
[----:B------:R1:W-:Y:S01]  /*4b60*/  STG.E.U16 desc[UR8][R6.64+0x6], R5 ;  /* 0x0000060506007986 */ /* 0x0003e2000c101508 */
[----:B------:R-:W-:Y:S05]  /*4b70*/  @!P0 BRA `(.L_x_2100) ;  /* 0xffffffb800a48947 */ /* 0x000fea000383ffff */
.L_x_2084:
[----:B------:R-:W-:-:S04]  /*4b80*/  LEA R33, R34, R33, 0x7 ;  /* 0x0000002122217211 */ /* 0x000fc800078e38ff */
        /* <DEDUP_REMOVED lines=71> */
.L_x_2117:
        /* <DEDUP_REMOVED lines=42> */
.L_x_2104:
[----:B------:R-:W-:Y:S05]  /*52a0*/  BSYNC B1 ;  /* 0x0000000000017941 */ /* 0x000fea0003800000 */
.L_x_2103:
        /* <DEDUP_REMOVED lines=18> */
.L_x_2107:
        /* <DEDUP_REMOVED lines=55> */
.L_x_2106:
[----:B------:R-:W-:Y:S05]  /*5740*/  BSYNC B1 ;  /* 0x0000000000017941 */ /* 0x000fea0003800000 */
.L_x_2105:
        /* <DEDUP_REMOVED lines=35> */
.L_x_2109:
[----:B------:R-:W-:Y:S05]  /*5980*/  BSYNC B1 ;  /* 0x0000000000017941 */ /* 0x000fea0003800000 */
.L_x_2108:
        /* <DEDUP_REMOVED lines=15> */
.L_x_2102:
[----:B------:R-:W-:Y:S05]  /*5a80*/  BSYNC B0 ;  /* 0x0000000000007941 */ /* 0x000fea0003800000 */
.L_x_2101:
        /* <DEDUP_REMOVED lines=39> */
.L_x_2126:
        /* <DEDUP_REMOVED lines=43> */
.L_x_2136:
        /* <DEDUP_REMOVED lines=38> */
.L_x_2146:
[----:B0-----:R-:W-:Y:S01]  /*6210*/  FADD.FTZ R30, R25, R30 ;  /* 0x0000001e191e7221 */ /* 0x001fe20000010000 */
[----:B------:R-:W-:-:S04]  /*6220*/  @!P1 F2FP.F16.F32.PACK_AB R25, RZ, R35 ;  /* 0x00000023ff19923e */ /* 0x000fc800000000ff */
[----:B------:R-:W-:Y:S02]  /*6230*/  PRMT R31, R25, 0x7610, R31 ;  /* 0x00007610191f7816 */ /* 0x000fe4000000001f */
[----:B------:R-:W-:Y:S02]  /*6240*/  @!P1 F2FP.F16.F32.PACK_AB R30, RZ, R30 ;  /* 0x0000001eff1e923e */ /* 0x000fe400000000ff */
[----:B------:R-:W-:Y:S01]  /*6250*/  MOV R25, R18 ;  /* 0x0000001200197202 */ /* 0x000fe20000000f00 */
[----:B------:R3:W-:Y:S04]  /*6260*/  @!P1 STG.E.U16 desc[UR8][R26.64+0x50], R31 ;  /* 0x0000501f1a009986 */ /* 0x0007e8000c101508 */
[----:B------:R3:W-:Y:S02]  /*6270*/  @!P1 STG.E.U16 desc[UR8][R28.64+0x50], R30 ;  /* 0x0000501e1c009986 */ /* 0x0007e4000c101508 */
.L_x_2112:
[----:B------:R-:W-:Y:S05]  /*6280*/  BSYNC B0 ;  /* 0x0000000000007941 */ /* 0x000fea0003800000 */
.L_x_2111:
        /* <DEDUP_REMOVED lines=145> */
.L_x_2180:
[----:B-12---:R-:W-:Y:S01]  /*6ba0*/  FADD.FTZ R30, R46, R25 ;  /* 0x000000192e1e7221 */ /* 0x006fe20000010000 */
[----:B------:R-:W-:-:S04]  /*6bb0*/  @!P0 F2FP.F16.F32.PACK_AB R25, RZ, R34 ;  /* 0x00000022ff19823e */ /* 0x000fc800000000ff */
[----:B------:R-:W-:Y:S01]  /*6bc0*/  @!P0 F2FP.F16.F32.PACK_AB R30, RZ, R30 ;  /* 0x0000001eff1e823e */ /* 0x000fe200000000ff */
[----:B------:R4:W-:Y:S04]  /*6bd0*/  @!P0 STG.E.U16 desc[UR8][R26.64+0x78], R25 ;  /* 0x000078191a008986 */ /* 0x0009e8000c101508 */
[----:B------:R4:W-:Y:S02]  /*6be0*/  @!P0 STG.E.U16 desc[UR8][R28.64+0x78], R30 ;  /* 0x0000781e1c008986 */ /* 0x0009e4000c101508 */
.L_x_2110:
[----:B------:R-:W-:Y:S05]  /*6bf0*/  WARPSYNC.ALL ;  /* 0x0000000000007948 */ /* 0x000fea0003800000 */
[----:B------:R-:W-:Y:S01]  /*6c00*/  BAR.SYNC.DEFER_BLOCKING 0x0 ;  /* 0x0000000000007b1d */ /* 0x000fe20000010000 */
[C---:B------:R-:W-:Y:S02]  /*6c10*/  ISETP.GE.AND P0, PT, R22.reuse, -0xec0, PT ;  /* 0xfffff1401600780c */ /* 0x040fe40003f06270 */
[----:B------:R-:W-:-:S11]  /*6c20*/  IADD3 R22, R22, 0x1000, RZ ;  /* 0x0000100016167810 */ /* 0x000fd60007ffe0ff */
[----:B------:R-:W-:Y:S05]  /*6c30*/  @!P0 BRA `(.L_x_2117) ;  /* 0xffffffe000f08947 */ /* 0x000fea000383ffff */
[----:B------:R-:W-:Y:S05]  /*6c40*/  EXIT ;  /* 0x000000000000794d */ /* 0x000fea0003800000 */
.L_x_2113:
[----:B-1----:R-:W-:Y:S02]  /*6c50*/  MOV R52, R25 ;  /* 0x0000001900347202 */ /* 0x002fe40000000f00 */
[----:B------:R-:W-:Y:S02]  /*6c60*/  MOV R53, 0x8 ;  /* 0x0000000800357802 */ /* 0x000fe40000000f00 */
[----:B------:R-:W-:Y:S02]  /*6c70*/  MOV R54, 0x101f ;  /* 0x0000101f00367802 */ /* 0x000fe40000000f00 */
[----:B------:R-:W-:-:S07]  /*6c80*/  MOV R51, 0xffff ;  /* 0x0000ffff00337802 */ /* 0x000fce0000000f00 */
[----:B0-2---:R-:W-:Y:S05]  /*6c90*/  WARPSYNC.COLLECTIVE R51, `(.L_x_2118) ;  /* 0x0000000033087348 */ /* 0x005fea0003c00000 */
[----:B------:R1:W3:Y:S02]  /*6ca0*/  SHFL.BFLY P2, R49, R52, R53, R54 ;  /* 0x0c00003534317389 */ /* 0x0002e40000040036 */
[----:B0123--:R-:W-:Y:S01]  /*6cb0*/  ENDCOLLECTIVE ;  /* 0x000000000000791b */ /* 0x00ffe20003800000 */
.L_x_2118:
[----:B------:R-:W-:Y:S02]  /*6cc0*/  MOV R52, R26 ;  /* 0x0000001a00347202 */ /* 0x000fe40000000f00 */
[----:B------:R-:W-:-:S07]  /*6cd0*/  MOV R28, R49 ;  /* 0x00000031001c7202 */ /* 0x000fce0000000f00 */
[----:B------:R-:W-:Y:S05]  /*6ce0*/  WARPSYNC.COLLECTIVE R51, `(.L_x_2119) ;  /* 0x0000000033087348 */ /* 0x000fea0003c00000 */
[----:B------:R0:W1:Y:S02]  /*6cf0*/  SHFL.BFLY P2, R49, R52, R53, R54 ;  /* 0x0c00003534317389 */ /* 0x0000640000040036 */
[----:B01----:R-:W-:Y:S01]  /*6d00*/  ENDCOLLECTIVE ;  /* 0x000000000000791b */ /* 0x003fe20003800000 */
.L_x_2119:
[----:B------:R-:W-:-:S05]  /*6d10*/  FADD.FTZ R28, R28, R25 ;  /* 0x000000191c1c7221 */ /* 0x000fca0000010000 */
[----:B------:R-:W-:Y:S02]  /*6d20*/  MOV R52, R28 ;  /* 0x0000001c00347202 */ /* 0x000fe40000000f00 */
[----:B------:R-:W-:Y:S02]  /*6d30*/  MOV R53, 0x4 ;  /* 0x0000000400357802 */ /* 0x000fe40000000f00 */
[----:B------:R-:W-:-:S07]  /*6d40*/  MOV R27, R49 ;  /* 0x00000031001b7202 */ /* 0x000fce0000000f00 */
[----:B------:R-:W-:Y:S05]  /*6d50*/  WARPSYNC.COLLECTIVE R51, `(.L_x_2120) ;  /* 0x0000000033087348 */ /* 0x000fea0003c00000 */
[----:B------:R0:W1:Y:S02]  /*6d60*/  SHFL.BFLY P2, R49, R52, R53, R54 ;  /* 0x0c00003534317389 */ /* 0x0000640000040036 */
[----:B01----:R-:W-:Y:S01]  /*6d70*/  ENDCOLLECTIVE ;  /* 0x000000000000791b */ /* 0x003fe20003800000 */
.L_x_2120:
[----:B------:R-:W-:-:S05]  /*6d80*/  FADD.FTZ R27, R27, R26 ;  /* 0x0000001a1b1b7221 */ /* 0x000fca0000010000 */
[----:B------:R-:W-:Y:S02]  /*6d90*/  MOV R52, R27 ;  /* 0x0000001b00347202 */ /* 0x000fe40000000f00 */
[----:B------:R-:W-:-:S07]  /*6da0*/  MOV R29, R49 ;  /* 0x00000031001d7202 */ /* 0x000fce0000000f00 */
[----:B------:R-:W-:Y:S05]  /*6db0*/  WARPSYNC.COLLECTIVE R51, `(.L_x_2121) ;  /* 0x0000000033087348 */ /* 0x000fea0003c00000 */
[----:B------:R0:W1:Y:S02]  /*6dc0*/  SHFL.BFLY P2, R49, R52, R53, R54 ;  /* 0x0c00003534317389 */ /* 0x0000640000040036 */
[----:B01----:R-:W-:Y:S01]  /*6dd0*/  ENDCOLLECTIVE ;  /* 0x000000000000791b */ /* 0x003fe20003800000 */
.L_x_2121:
[----:B------:R-:W-:-:S05]  /*6de0*/  FADD.FTZ R29, R28, R29 ;  /* 0x0000001d1c1d7221 */ /* 0x000fca0000010000 */
[----:B------:R-:W-:Y:S02]  /*6df0*/  MOV R52, R29 ;  /* 0x0000001d00347202 */ /* 0x000fe40000000f00 */
[----:B------:R-:W-:Y:S02]  /*6e00*/  MOV R53, 0x2 ;  /* 0x0000000200357802 */ /* 0x000fe40000000f00 */
[----:B------:R-:W-:-:S07]  /*6e10*/  MOV R30, R49 ;  /* 0x00000031001e7202 */ /* 0x000fce0000000f00 */
[----:B------:R-:W-:Y:S05]  /*6e20*/  WARPSYNC.COLLECTIVE R51, `(.L_x_2122) ;  /* 0x0000000033087348 */ /* 0x000fea0003c00000 */
[----:B------:R0:W1:Y:S02]  /*6e30*/  SHFL.BFLY P2, R49, R52, R53, R54 ;  /* 0x0c00003534317389 */ /* 0x0000640000040036 */
[----:B01----:R-:W-:Y:S01]  /*6e40*/  ENDCOLLECTIVE ;  /* 0x000000000000791b */ /* 0x003fe20003800000 */
.L_x_2122:
[----:B------:R-:W-:-:S05]  /*6e50*/  FADD.FTZ R30, R27, R30 ;  /* 0x0000001e1b1e7221 */ /* 0x000fca0000010000 */
[----:B------:R-:W-:Y:S02]  /*6e60*/  MOV R52, R30 ;  /* 0x0000001e00347202 */ /* 0x000fe40000000f00 */
[----:B------:R-:W-:-:S07]  /*6e70*/  MOV R32, R49 ;  /* 0x0000003100207202 */ /* 0x000fce0000000f00 */
[----:B------:R-:W-:Y:S05]  /*6e80*/  WARPSYNC.COLLECTIVE R51, `(.L_x_2123) ;  /* 0x0000000033087348 */ /* 0x000fea0003c00000 */
[----:B------:R0:W1:Y:S02]  /*6e90*/  SHFL.BFLY P2, R49, R52, R53, R54 ;  /* 0x0c00003534317389 */ /* 0x0000640000040036 */
[----:B01----:R-:W-:Y:S01]  /*6ea0*/  ENDCOLLECTIVE ;  /* 0x000000000000791b */ /* 0x003fe20003800000 */
.L_x_2123:
[----:B------:R-:W-:-:S05]  /*6eb0*/  FADD.FTZ R32, R29, R32 ;  /* 0x000000201d207221 */ /* 0x000fca0000010000 */
[----:B------:R-:W-:Y:S02]  /*6ec0*/  MOV R52, R32 ;  /* 0x0000002000347202 */ /* 0x000fe40000000f00 */
[----:B------:R-:W-:Y:S02]  /*6ed0*/  MOV R53, 0x1 ;  /* 0x0000000100357802 */ /* 0x000fe40000000f00 */
[----:B------:R-:W-:-:S07]  /*6ee0*/  MOV R25, R49 ;  /* 0x0000003100197202 */ /* 0x000fce0000000f00 */
[----:B------:R-:W-:Y:S05]  /*6ef0*/  WARPSYNC.COLLECTIVE R51, `(.L_x_2124) ;  /* 0x0000000033087348 */ /* 0x000fea0003c00000 */
[----:B------:R0:W1:Y:S02]  /*6f00*/  SHFL.BFLY P2, R49, R52, R53, R54 ;  /* 0x0c00003534317389 */ /* 0x0000640000040036 */
[----:B01----:R-:W-:Y:S01]  /*6f10*/  ENDCOLLECTIVE ;  /* 0x000000000000791b */ /* 0x003fe20003800000 */
.L_x_2124:
[----:B------:R-:W-:-:S05]  /*6f20*/  FADD.FTZ R25, R30, R25 ;  /* 0x000000191e197221 */ /* 0x000fca0000010000 */
[----:B------:R-:W-:Y:S02]  /*6f30*/  MOV R52, R25 ;  /* 0x0000001900347202 */ /* 0x000fe40000000f00 */
[----:B------:R-:W-:-:S07]  /*6f40*/  MOV R31, R49 ;  /* 0x00000031001f7202 */ /* 0x000fce0000000f00 */
[----:B------:R-:W-:Y:S05]  /*6f50*/  WARPSYNC.COLLECTIVE R51, `(.L_x_2125) ;  /* 0x0000000033087348 */ /* 0x000fea0003c00000 */
[----:B------:R0:W1:Y:S02]  /*6f60*/  SHFL.BFLY P2, R49, R52, R53, R54 ;  /* 0x0c00003534317389 */ /* 0x0000640000040036 */
[----:B01----:R-:W-:Y:S01]  /*6f70*/  ENDCOLLECTIVE ;  /* 0x000000000000791b */ /* 0x003fe20003800000 */
.L_x_2125:
[----:B------:R-:W-:Y:S01]  /*6f80*/  FADD.FTZ R31, R32, R31 ;  /* 0x0000001f201f7221 */ /* 0x000fe20000010000 */
[----:B------:R-:W-:Y:S01]  /*6f90*/  MOV R34, R49 ;  /* 0x0000003100227202 */ /* 0x000fe20000000f00 */
[----:B------:R-:W-:Y:S06]  /*6fa0*/  BRA `(.L_x_2126) ;  /* 0xffffffec00547947 */ /* 0x000fec000383ffff */
.L_x_2114:
        /* <DEDUP_REMOVED lines=8> */
.L_x_2128:
[----:B------:R-:W-:Y:S05]  /*7030*/  BSYNC B1 ;  /* 0x0000000000017941 */ /* 0x000fea0003800000 */
.L_x_2127:
        /* <DEDUP_REMOVED lines=8> */
.L_x_2129:
[----:B------:R-:W-:Y:S01]  /*70c0*/  FADD.FTZ R32, R32, R25 ;  /* 0x0000001920207221 */ /* 0x000fe20000010000 */
[----:B------:R-:W-:-:S04]  /*70d0*/  HFMA2.MMA R53, -RZ, RZ, 0, 2.384185791015625e-07 ;  /* 0x00000004ff357435 */ /* 0x000fc800000001ff */
[----:B------:R-:W-:Y:S02]  /*70e0*/  MOV R52, R32 ;  /* 0x0000002000347202 */ /* 0x000fe40000000f00 */
[----:B------:R-:W-:-:S07]  /*70f0*/  MOV R31, R49 ;  /* 0x00000031001f7202 */ /* 0x000fce0000000f00 */
[----:B------:R-:W-:Y:S05]  /*7100*/  WARPSYNC.COLLECTIVE R51, `(.L_x_2130) ;  /* 0x0000000033087348 */ /* 0x000fea0003c00000 */
[----:B------:R0:W1:Y:S02]  /*7110*/  SHFL.BFLY P2, R49, R52, R53, R54 ;  /* 0x0c00003534317389 */ /* 0x0000640000040036 */
[----:B01----:R-:W-:Y:S01]  /*7120*/  ENDCOLLECTIVE ;  /* 0x000000000000791b */ /* 0x003fe20003800000 */
.L_x_2130:
[----:B------:R-:W-:-:S05]  /*7130*/  FADD.FTZ R31, R31, R30 ;  /* 0x0000001e1f1f7221 */ /* 0x000fca0000010000 */
[----:B------:R-:W-:Y:S02]  /*7140*/  MOV R52, R31 ;  /* 0x0000001f00347202 */ /* 0x000fe40000000f00 */
[----:B------:R-:W-:-:S07]  /*7150*/  MOV R33, R49 ;  /* 0x0000003100217202 */ /* 0x000fce0000000f00 */
[----:B------:R-:W-:Y:S05]  /*7160*/  WARPSYNC.COLLECTIVE R51, `(.L_x_2131) ;  /* 0x0000000033087348 */ /* 0x000fea0003c00000 */
[----:B------:R0:W1:Y:S02]  /*7170*/  SHFL.BFLY P2, R49, R52, R53, R54 ;  /* 0x0c00003534317389 */ /* 0x0000640000040036 */
[----:B01----:R-:W-:Y:S01]  /*7180*/  ENDCOLLECTIVE ;  /* 0x000000000000791b */ /* 0x003fe20003800000 */
.L_x_2131:
[----:B------:R-:W-:Y:S01]  /*7190*/  FADD.FTZ R33, R32, R33 ;  /* 0x0000002120217221 */ /* 0x000fe20000010000 */
[----:B------:R-:W-:-:S04]  /*71a0*/  HFMA2.MMA R53, -RZ, RZ, 0, 1.1920928955078125e-07 ;  /* 0x00000002ff357435 */ /* 0x000fc800000001ff */
[----:B------:R-:W-:Y:S02]  /*71b0*/  MOV R52, R33 ;  /* 0x0000002100347202 */ /* 0x000fe40000000f00 */
[----:B------:R-:W-:-:S07]  /*71c0*/  MOV R34, R49 ;  /* 0x0000003100227202 */ /* 0x000fce0000000f00 */
[----:B------:R-:W-:Y:S05]  /*71d0*/  WARPSYNC.COLLECTIVE R51, `(.L_x_2132) ;  /* 0x0000000033087348 */ /* 0x000fea0003c00000 */
[----:B------:R0:W1:Y:S02]  /*71e0*/  SHFL.BFLY P2, R49, R52, R53, R54 ;  /* 0x0c00003534317389 */ /* 0x0000640000040036 */
[----:B01----:R-:W-:Y:S01]  /*71f0*/  ENDCOLLECTIVE ;  /* 0x000000000000791b */ /* 0x003fe20003800000 */
.L_x_2132:
[----:B------:R-:W-:-:S05]  /*7200*/  FADD.FTZ R34, R31, R34 ;  /* 0x000000221f227221 */ /* 0x000fca0000010000 */
[----:B------:R-:W-:Y:S02]  /*7210*/  MOV R52, R34 ;  /* 0x0000002200347202 */ /* 0x000fe40000000f00 */
[----:B------:R-:W-:-:S07]  /*7220*/  MOV R36, R49 ;  /* 0x0000003100247202 */ /* 0x000fce0000000f00 */
[----:B------:R-:W-:Y:S05]  /*7230*/  WARPSYNC.COLLECTIVE R51, `(.L_x_2133) ;  /* 0x0000000033087348 */ /* 0x000fea0003c00000 */
[----:B------:R0:W1:Y:S02]  /*7240*/  SHFL.BFLY P2, R49, R52, R53, R54 ;  /* 0x0c00003534317389 */ /* 0x0000640000040036 */
[----:B01----:R-:W-:Y:S01]  /*7250*/  ENDCOLLECTIVE ;  /* 0x000000000000791b */ /* 0x003fe20003800000 */
.L_x_2133:
[----:B------:R-:W-:Y:S01]  /*7260*/  FADD.FTZ R36, R33, R36 ;  /* 0x0000002421247221 */ /* 0x000fe20000010000 */
[----:B------:R-:W-:-:S04]  /*7270*/  HFMA2.MMA R53, -RZ, RZ, 0, 5.9604644775390625e-08 ;  /* 0x00000001ff357435 */ /* 0x000fc800000001ff */
[----:B------:R-:W-:Y:S02]  /*7280*/  MOV R52, R36 ;  /* 0x0000002400347202 */ /* 0x000fe40000000f00 */
[----:B------:R-:W-:-:S07]  /*7290*/  MOV R25, R49 ;  /* 0x0000003100197202 */ /* 0x000fce0000000f00 */
[----:B------:R-:W-:Y:S05]  /*72a0*/  WARPSYNC.COLLECTIVE R51, `(.L_x_2134) ;  /* 0x0000000033087348 */ /* 0x000fea0003c00000 */
[----:B------:R0:W1:Y:S02]  /*72b0*/  SHFL.BFLY P2, R49, R52, R53, R54 ;  /* 0x0c00003534317389 */ /* 0x0000640000040036 */
[----:B01----:R-:W-:Y:S01]  /*72c0*/  ENDCOLLECTIVE ;  /* 0x000000000000791b */ /* 0x003fe20003800000 */
.L_x_2134:
[----:B------:R-:W-:-:S05]  /*72d0*/  FADD.FTZ R25, R34, R25 ;  /* 0x0000001922197221 */ /* 0x000fca0000010000 */
[----:B------:R-:W-:Y:S02]  /*72e0*/  MOV R52, R25 ;  /* 0x0000001900347202 */ /* 0x000fe40000000f00 */
[----:B------:R-:W-:-:S07]  /*72f0*/  MOV R35, R49 ;  /* 0x0000003100237202 */ /* 0x000fce0000000f00 */
[----:B------:R-:W-:Y:S05]  /*7300*/  WARPSYNC.COLLECTIVE R51, `(.L_x_2135) ;  /* 0x0000000033087348 */ /* 0x000fea0003c00000 */
[----:B------:R0:W1:Y:S02]  /*7310*/  SHFL.BFLY P2, R49, R52, R53, R54 ;  /* 0x0c00003534317389 */ /* 0x0000640000040036 */
[----:B01----:R-:W-:Y:S01]  /*7320*/  ENDCOLLECTIVE ;  /* 0x000000000000791b */ /* 0x003fe20003800000 */
.L_x_2135:
[----:B------:R-:W-:Y:S01]  /*7330*/  FADD.FTZ R35, R36, R35 ;  /* 0x0000002324237221 */ /* 0x000fe20000010000 */
[----:B------:R-:W-:Y:S01]  /*7340*/  MOV R30, R49 ;  /* 0x00000031001e7202 */ /* 0x000fe20000000f00 */
[----:B------:R-:W-:Y:S06]  /*7350*/  BRA `(.L_x_2136) ;  /* 0xffffffec00147947 */ /* 0x000fec000383ffff */
.L_x_2115:
        /* <DEDUP_REMOVED lines=8> */
.L_x_2138:
[----:B------:R-:W-:Y:S05]  /*73e0*/  BSYNC B1 ;  /* 0x0000000000017941 */ /* 0x000fea0003800000 */
.L_x_2137:
        /* <DEDUP_REMOVED lines=8> */
.L_x_2139:
[----:B------:R-:W-:Y:S01]  /*7470*/  FADD.FTZ R32, R32, R25 ;  /* 0x0000001920207221 */ /* 0x000fe20000010000 */
[----:B------:R-:W-:-:S04]  /*7480*/  HFMA2.MMA R53, -RZ, RZ, 0, 2.384185791015625e-07 ;  /* 0x00000004ff357435 */ /* 0x000fc800000001ff */
[----:B------:R-:W-:Y:S02]  /*7490*/  MOV R52, R32 ;  /* 0x0000002000347202 */ /* 0x000fe40000000f00 */
[----:B------:R-:W-:-:S07]  /*74a0*/  MOV R31, R49 ;  /* 0x00000031001f7202 */ /* 0x000fce0000000f00 */
[----:B------:R-:W-:Y:S05]  /*74b0*/  WARPSYNC.COLLECTIVE R51, `(.L_x_2140) ;  /* 0x0000000033087348 */ /* 0x000fea0003c00000 */
[----:B------:R0:W1:Y:S02]  /*74c0*/  SHFL.BFLY P2, R49, R52, R53, R54 ;  /* 0x0c00003534317389 */ /* 0x0000640000040036 */
[----:B01----:R-:W-:Y:S01]  /*74d0*/  ENDCOLLECTIVE ;  /* 0x000000000000791b */ /* 0x003fe20003800000 */
.L_x_2140:
[----:B------:R-:W-:-:S05]  /*74e0*/  FADD.FTZ R31, R31, R30 ;  /* 0x0000001e1f1f7221 */ /* 0x000fca0000010000 */
[----:B------:R-:W-:Y:S02]  /*74f0*/  MOV R52, R31 ;  /* 0x0000001f00347202 */ /* 0x000fe40000000f00 */
[----:B------:R-:W-:-:S07]  /*7500*/  MOV R33, R49 ;  /* 0x0000003100217202 */ /* 0x000fce0000000f00 */
[----:B------:R-:W-:Y:S05]  /*7510*/  WARPSYNC.COLLECTIVE R51, `(.L_x_2141) ;  /* 0x0000000033087348 */ /* 0x000fea0003c00000 */
[----:B------:R0:W1:Y:S02]  /*7520*/  SHFL.BFLY P2, R49, R52, R53, R54 ;  /* 0x0c00003534317389 */ /* 0x0000640000040036 */
[----:B01----:R-:W-:Y:S01]  /*7530*/  ENDCOLLECTIVE ;  /* 0x000000000000791b */ /* 0x003fe20003800000 */
.L_x_2141:
[----:B------:R-:W-:Y:S01]  /*7540*/  FADD.FTZ R33, R32, R33 ;  /* 0x0000002120217221 */ /* 0x000fe20000010000 */
[----:B------:R-:W-:-:S04]  /*7550*/  HFMA2.MMA R53, -RZ, RZ, 0, 1.1920928955078125e-07 ;  /* 0x00000002ff357435 */ /* 0x000fc800000001ff */
[----:B------:R-:W-:Y:S02]  /*7560*/  MOV R52, R33 ;  /* 0x0000002100347202 */ /* 0x000fe40000000f00 */
[----:B------:R-:W-:-:S07]  /*7570*/  MOV R34, R49 ;  /* 0x0000003100227202 */ /* 0x000fce0000000f00 */
[----:B------:R-:W-:Y:S05]  /*7580*/  WARPSYNC.COLLECTIVE R51, `(.L_x_2142) ;  /* 0x0000000033087348 */ /* 0x000fea0003c00000 */
[----:B------:R0:W1:Y:S02]  /*7590*/  SHFL.BFLY P2, R49, R52, R53, R54 ;  /* 0x0c00003534317389 */ /* 0x0000640000040036 */
[----:B01----:R-:W-:Y:S01]  /*75a0*/  ENDCOLLECTIVE ;  /* 0x000000000000791b */ /* 0x003fe20003800000 */
.L_x_2142:
[----:B------:R-:W-:-:S05]  /*75b0*/  FADD.FTZ R34, R31, R34 ;  /* 0x000000221f227221 */ /* 0x000fca0000010000 */
[----:B------:R-:W-:Y:S02]  /*75c0*/  MOV R52, R34 ;  /* 0x0000002200347202 */ /* 0x000fe40000000f00 */
[----:B------:R-:W-:-:S07]  /*75d0*/  MOV R36, R49 ;  /* 0x0000003100247202 */ /* 0x000fce0000000f00 */
[----:B------:R-:W-:Y:S05]  /*75e0*/  WARPSYNC.COLLECTIVE R51, `(.L_x_2143) ;  /* 0x0000000033087348 */ /* 0x000fea0003c00000 */
[----:B------:R0:W1:Y:S02]  /*75f0*/  SHFL.BFLY P2, R49, R52, R53, R54 ;  /* 0x0c00003534317389 */ /* 0x0000640000040036 */
[----:B01----:R-:W-:Y:S01]  /*7600*/  ENDCOLLECTIVE ;  /* 0x000000000000791b */ /* 0x003fe20003800000 */
.L_x_2143:
[----:B------:R-:W-:Y:S01]  /*7610*/  FADD.FTZ R36, R33, R36 ;  /* 0x0000002421247221 */ /* 0x000fe20000010000 */
[----:B------:R-:W-:-:S04]  /*7620*/  HFMA2.MMA R53, -RZ, RZ, 0, 5.9604644775390625e-08 ;  /* 0x00000001ff357435 */ /* 0x000fc800000001ff */
[----:B------:R-:W-:Y:S02]  /*7630*/  MOV R52, R36 ;  /* 0x0000002400347202 */ /* 0x000fe40000000f00 */
[----:B------:R-:W-:-:S07]  /*7640*/  MOV R25, R49 ;  /* 0x0000003100197202 */ /* 0x000fce0000000f00 */
[----:B------:R-:W-:Y:S05]  /*7650*/  WARPSYNC.COLLECTIVE R51, `(.L_x_2144) ;  /* 0x0000000033087348 */ /* 0x000fea0003c00000 */
[----:B------:R0:W1:Y:S02]  /*7660*/  SHFL.BFLY P2, R49, R52, R53, R54 ;  /* 0x0c00003534317389 */ /* 0x0000640000040036 */
[----:B01----:R-:W-:Y:S01]  /*7670*/  ENDCOLLECTIVE ;  /* 0x000000000000791b */ /* 0x003fe20003800000 */
.L_x_2144:
[----:B------:R-:W-:-:S05]  /*7680*/  FADD.FTZ R25, R34, R25 ;  /* 0x0000001922197221 */ /* 0x000fca0000010000 */
[----:B------:R-:W-:Y:S02]  /*7690*/  MOV R52, R25 ;  /* 0x0000001900347202 */ /* 0x000fe40000000f00 */
[----:B------:R-:W-:-:S07]  /*76a0*/  MOV R35, R49 ;  /* 0x0000003100237202 */ /* 0x000fce0000000f00 */
[----:B------:R-:W-:Y:S05]  /*76b0*/  WARPSYNC.COLLECTIVE R51, `(.L_x_2145) ;  /* 0x0000000033087348 */ /* 0x000fea0003c00000 */
[----:B------:R0:W1:Y:S02]  /*76c0*/  SHFL.BFLY P2, R49, R52, R53, R54 ;  /* 0x0c00003534317389 */ /* 0x0000640000040036 */
[----:B01----:R-:W-:Y:S01]  /*76d0*/  ENDCOLLECTIVE ;  /* 0x000000000000791b */ /* 0x003fe20003800000 */
.L_x_2145:
[----:B------:R-:W-:Y:S01]  /*76e0*/  FADD.FTZ R35, R36, R35 ;  /* 0x0000002324237221 */ /* 0x000fe20000010000 */
[----:B------:R-:W-:Y:S01]  /*76f0*/  MOV R30, R49 ;  /* 0x00000031001e7202 */ /* 0x000fe20000000f00 */
[----:B------:R-:W-:Y:S06]  /*7700*/  BRA `(.L_x_2146) ;  /* 0xffffffe800c07947 */ /* 0x000fec000383ffff */
.L_x_2116:
        /* <DEDUP_REMOVED lines=8> */
.L_x_2148:
[----:B------:R-:W-:Y:S05]  /*7790*/  BSYNC B0 ;  /* 0x0000000000007941 */ /* 0x000fea0003800000 */
.L_x_2147:
        /* <DEDUP_REMOVED lines=11> */
.L_x_2149:
        /* <DEDUP_REMOVED lines=19> */
.L_x_2150:
        /* <DEDUP_REMOVED lines=8> */
.L_x_2151:
        /* <DEDUP_REMOVED lines=11> */
.L_x_2152:
[----:B------:R-:W-:-:S05]  /*7ab0*/  FADD.FTZ R27, R28, R27 ;  /* 0x0000001b1c1b7221 */ /* 0x000fca0000010000 */
[----:B------:R-:W-:Y:S02]  /*7ac0*/  MOV R52, R27 ;  /* 0x0000001b00347202 */ /* 0x000fe40000000f00 */
[----:B------:R-:W-:-:S07]  /*7ad0*/  MOV R29, R49 ;  /* 0x00000031001d7202 */ /* 0x000fce0000000f00 */
[----:B------:R-:W-:Y:S05]  /*7ae0*/  WARPSYNC.COLLECTIVE R51, `(.L_x_2153) ;  /* 0x0000000033087348 */ /* 0x000fea0003c00000 */
[----:B------:R0:W1:Y:S02]  /*7af0*/  SHFL.BFLY P2, R49, R52, R53, R54 ;  /* 0x0c00003534317389 */ /* 0x0000640000040036 */
[----:B01----:R-:W-:Y:S01]  /*7b00*/  ENDCOLLECTIVE ;  /* 0x000000000000791b */ /* 0x003fe20003800000 */
.L_x_2153:
        /* <DEDUP_REMOVED lines=8> */
.L_x_2154:
        /* <DEDUP_REMOVED lines=13> */
.L_x_2155:
        /* <DEDUP_REMOVED lines=8> */
.L_x_2156:
        /* <DEDUP_REMOVED lines=10> */
.L_x_2157:
        /* <DEDUP_REMOVED lines=12> */
.L_x_2158:
[----:B------:R-:W-:-:S05]  /*7e40*/  FADD.FTZ R36, R36, R35 ;  /* 0x0000002324247221 */ /* 0x000fca0000010000 */
[----:B------:R-:W-:Y:S02]  /*7e50*/  MOV R52, R36 ;  /* 0x0000002400347202 */ /* 0x000fe40000000f00 */
[----:B------:R-:W-:-:S07]  /*7e60*/  MOV R34, R49 ;  /* 0x0000003100227202 */ /* 0x000fce0000000f00 */
[----:B------:R-:W-:Y:S05]  /*7e70*/  WARPSYNC.COLLECTIVE R51, `(.L_x_2159) ;  /* 0x0000000033087348 */ /* 0x000fea0003c00000 */
[----:B------:R0:W1:Y:S02]  /*7e80*/  SHFL.BFLY P2, R49, R52, R53, R54 ;  /* 0x0c00003534317389 */ /* 0x0000640000040036 */
[----:B01----:R-:W-:Y:S01]  /*7e90*/  ENDCOLLECTIVE ;  /* 0x000000000000791b */ /* 0x003fe20003800000 */
.L_x_2159:
[----:B------:R-:W-:Y:S01]  /*7ea0*/  FADD.FTZ R34, R37, R34 ;  /* 0x0000002225227221 */ /* 0x000fe20000010000 */
[----:B------:R-:W-:-:S04]  /*7eb0*/  HFMA2.MMA R53, -RZ, RZ, 0, 1.1920928955078125e-07 ;  /* 0x00000002ff357435 */ /* 0x000fc800000001ff */
[----:B------:R-:W-:Y:S02]  /*7ec0*/  MOV R52, R34 ;  /* 0x0000002200347202 */ /* 0x000fe40000000f00 */
[----:B------:R-:W-:-:S07]  /*7ed0*/  MOV R35, R49 ;  /* 0x0000003100237202 */ /* 0x000fce0000000f00 */
[----:B------:R-:W-:Y:S05]  /*7ee0*/  WARPSYNC.COLLECTIVE R51, `(.L_x_2160) ;  /* 0x0000000033087348 */ /* 0x000fea0003c00000 */
[----:B------:R0:W1:Y:S02]  /*7ef0*/  SHFL.BFLY P2, R49, R52, R53, R54 ;  /* 0x0c00003534317389 */ /* 0x0000640000040036 */
[----:B01----:R-:W-:Y:S01]  /*7f00*/  ENDCOLLECTIVE ;  /* 0x000000000000791b */ /* 0x003fe20003800000 */
.L_x_2160:
[----:B------:R-:W-:-:S05]  /*7f10*/  FADD.FTZ R35, R36, R35 ;  /* 0x0000002324237221 */ /* 0x000fca0000010000 */
[----:B------:R-:W-:Y:S02]  /*7f20*/  MOV R52, R35 ;  /* 0x0000002300347202 */ /* 0x000fe40000000f00 */
[----:B------:R-:W-:-:S07]  /*7f30*/  MOV R37, R49 ;  /* 0x0000003100257202 */ /* 0x000fce0000000f00 */
[----:B------:R-:W-:Y:S05]  /*7f40*/  WARPSYNC.COLLECTIVE R51, `(.L_x_2161) ;  /* 0x0000000033087348 */ /* 0x000fea0003c00000 */
[----:B------:R0:W1:Y:S02]  /*7f50*/  SHFL.BFLY P2, R49, R52, R53, R54 ;  /* 0x0c00003534317389 */ /* 0x0000640000040036 */
[----:B01----:R-:W-:Y:S01]  /*7f60*/  ENDCOLLECTIVE ;  /* 0x000000000000791b */ /* 0x003fe20003800000 */
.L_x_2161:
[----:B------:R-:W-:Y:S01]  /*7f70*/  FADD.FTZ R37, R34, R37 ;  /* 0x0000002522257221 */ /* 0x000fe20000010000 */
[----:B------:R-:W-:-:S04]  /*7f80*/  HFMA2.MMA R53, -RZ, RZ, 0, 5.9604644775390625e-08 ;  /* 0x00000001ff357435 */ /* 0x000fc800000001ff */
[----:B------:R-:W-:Y:S02]  /*7f90*/  MOV R52, R37 ;  /* 0x0000002500347202 */ /* 0x000fe40000000f00 */
[----:B------:R-:W-:-:S07]  /*7fa0*/  MOV R36, R49 ;  /* 0x0000003100247202 */ /* 0x000fce0000000f00 */
[----:B------:R-:W-:Y:S05]  /*7fb0*/  WARPSYNC.COLLECTIVE R51, `(.L_x_2162) ;  /* 0x0000000033087348 */ /* 0x000fea0003c00000 */
[----:B------:R0:W1:Y:S02]  /*7fc0*/  SHFL.BFLY P2, R49, R52, R53, R54 ;  /* 0x0c00003534317389 */ /* 0x0000640000040036 */
[----:B01----:R-:W-:Y:S01]  /*7fd0*/  ENDCOLLECTIVE ;  /* 0x000000000000791b */ /* 0x003fe20003800000 */
.L_x_2162:
[----:B------:R-:W-:-:S05]  /*7fe0*/  FADD.FTZ R36, R35, R36 ;  /* 0x0000002423247221 */ /* 0x000fca0000010000 */
[----:B------:R-:W-:Y:S02]  /*7ff0*/  MOV R52, R36 ;  /* 0x0000002400347202 */ /* 0x000fe40000000f00 */
[----:B------:R-:W-:-:S07]  /*8000*/  MOV R34, R49 ;  /* 0x0000003100227202 */ /* 0x000fce0000000f00 */
[----:B------:R-:W-:Y:S05]  /*8010*/  WARPSYNC.COLLECTIVE R51, `(.L_x_2163) ;  /* 0x0000000033087348 */ /* 0x000fea0003c00000 */
[----:B------:R0:W1:Y:S02]  /*8020*/  SHFL.BFLY P2, R49, R52, R53, R54 ;  /* 0x0c00003534317389 */ /* 0x0000640000040036 */
[----:B01----:R-:W-:Y:S01]  /*8030*/  ENDCOLLECTIVE ;  /* 0x000000000000791b */ /* 0x003fe20003800000 */
.L_x_2163:
        /* <DEDUP_REMOVED lines=8> */
.L_x_2164:
        /* <DEDUP_REMOVED lines=8> */
.L_x_2165:
[----:B------:R-:W-:Y:S01]  /*8140*/  FADD.FTZ R44, R44, R41 ;  /* 0x000000292c2c7221 */ /* 0x000fe20000010000 */
[----:B------:R-:W-:-:S04]  /*8150*/  HFMA2.MMA R53, -RZ, RZ, 0, 2.384185791015625e-07 ;  /* 0x00000004ff357435 */ /* 0x000fc800000001ff */
[----:B------:R-:W-:Y:S02]  /*8160*/  MOV R52, R44 ;  /* 0x0000002c00347202 */ /* 0x000fe40000000f00 */
[----:B------:R-:W-:-:S07]  /*8170*/  MOV R43, R49 ;  /* 0x00000031002b7202 */ /* 0x000fce0000000f00 */
[----:B------:R-:W-:Y:S05]  /*8180*/  WARPSYNC.COLLECTIVE R51, `(.L_x_2166) ;  /* 0x0000000033087348 */ /* 0x000fea0003c00000 */
[----:B------:R0:W1:Y:S02]  /*8190*/  SHFL.BFLY P2, R49, R52, R53, R54 ;  /* 0x0c00003534317389 */ /* 0x0000640000040036 */
[----:B01----:R-:W-:Y:S01]  /*81a0*/  ENDCOLLECTIVE ;  /* 0x000000000000791b */ /* 0x003fe20003800000 */
.L_x_2166:
[----:B------:R-:W-:-:S05]  /*81b0*/  FADD.FTZ R43, R43, R42 ;  /* 0x0000002a2b2b7221 */ /* 0x000fca0000010000 */
[----:B------:R-:W-:Y:S02]  /*81c0*/  MOV R52, R43 ;  /* 0x0000002b00347202 */ /* 0x000fe40000000f00 */
[----:B------:R-:W-:-:S07]  /*81d0*/  MOV R41, R49 ;  /* 0x0000003100297202 */ /* 0x000fce0000000f00 */
[----:B------:R-:W-:Y:S05]  /*81e0*/  WARPSYNC.COLLECTIVE R51, `(.L_x_2167) ;  /* 0x0000000033087348 */ /* 0x000fea0003c00000 */
[----:B------:R0:W1:Y:S02]  /*81f0*/  SHFL.BFLY P2, R49, R52, R53, R54 ;  /* 0x0c00003534317389 */ /* 0x0000640000040036 */
[----:B01----:R-:W-:Y:S01]  /*8200*/  ENDCOLLECTIVE ;  /* 0x000000000000791b */ /* 0x003fe20003800000 */
.L_x_2167:
[----:B------:R-:W-:Y:S01]  /*8210*/  FADD.FTZ R41, R44, R41 ;  /* 0x000000292c297221 */ /* 0x000fe20000010000 */
[----:B------:R-:W-:-:S04]  /*8220*/  HFMA2.MMA R53, -RZ, RZ, 0, 1.1920928955078125e-07 ;  /* 0x00000002ff357435 */ /* 0x000fc800000001ff */
[----:B------:R-:W-:Y:S02]  /*8230*/  MOV R52, R41 ;  /* 0x0000002900347202 */ /* 0x000fe40000000f00 */
[----:B------:R-:W-:-:S07]  /*8240*/  MOV R42, R49 ;  /* 0x00000031002a7202 */ /* 0x000fce0000000f00 */
[----:B------:R-:W-:Y:S05]  /*8250*/  WARPSYNC.COLLECTIVE R51, `(.L_x_2168) ;  /* 0x0000000033087348 */ /* 0x000fea0003c00000 */
[----:B------:R0:W1:Y:S02]  /*8260*/  SHFL.BFLY P2, R49, R52, R53, R54 ;  /* 0x0c00003534317389 */ /* 0x0000640000040036 */
[----:B01----:R-:W-:Y:S01]  /*8270*/  ENDCOLLECTIVE ;  /* 0x000000000000791b */ /* 0x003fe20003800000 */
.L_x_2168:
[----:B------:R-:W-:-:S05]  /*8280*/  FADD.FTZ R42, R43, R42 ;  /* 0x0000002a2b2a7221 */ /* 0x000fca0000010000 */
[----:B------:R-:W-:Y:S02]  /*8290*/  MOV R52, R42 ;  /* 0x0000002a00347202 */ /* 0x000fe40000000f00 */
[----:B------:R-:W-:-:S07]  /*82a0*/  MOV R44, R49 ;  /* 0x00000031002c7202 */ /* 0x000fce0000000f00 */
[----:B------:R-:W-:Y:S05]  /*82b0*/  WARPSYNC.COLLECTIVE R51, `(.L_x_2169) ;  /* 0x0000000033087348 */ /* 0x000fea0003c00000 */
[----:B------:R0:W1:Y:S02]  /*82c0*/  SHFL.BFLY P2, R49, R52, R53, R54 ;  /* 0x0c00003534317389 */ /* 0x0000640000040036 */
[----:B01----:R-:W-:Y:S01]  /*82d0*/  ENDCOLLECTIVE ;  /* 0x000000000000791b */ /* 0x003fe20003800000 */
.L_x_2169:
[----:B------:R-:W-:Y:S01]  /*82e0*/  FADD.FTZ R44, R41, R44 ;  /* 0x0000002c292c7221 */ /* 0x000fe20000010000 */
[----:B------:R-:W-:-:S04]  /*82f0*/  HFMA2.MMA R53, -RZ, RZ, 0, 5.9604644775390625e-08 ;  /* 0x00000001ff357435 */ /* 0x000fc800000001ff */
[----:B------:R-:W-:Y:S02]  /*8300*/  MOV R52, R44 ;  /* 0x0000002c00347202 */ /* 0x000fe40000000f00 */
[----:B------:R-:W-:-:S07]  /*8310*/  MOV R43, R49 ;  /* 0x00000031002b7202 */ /* 0x000fce0000000f00 */
[----:B------:R-:W-:Y:S05]  /*8320*/  WARPSYNC.COLLECTIVE R51, `(.L_x_2170) ;  /* 0x0000000033087348 */ /* 0x000fea0003c00000 */
[----:B------:R0:W1:Y:S02]  /*8330*/  SHFL.BFLY P2, R49, R52, R53, R54 ;  /* 0x0c00003534317389 */ /* 0x0000640000040036 */
[----:B01----:R-:W-:Y:S01]  /*8340*/  ENDCOLLECTIVE ;  /* 0x000000000000791b */ /* 0x003fe20003800000 */
.L_x_2170:
[----:B------:R-:W-:-:S05]  /*8350*/  FADD.FTZ R42, R42, R43 ;  /* 0x0000002b2a2a7221 */ /* 0x000fca0000010000 */
[----:B------:R-:W-:Y:S02]  /*8360*/  MOV R52, R42 ;  /* 0x0000002a00347202 */ /* 0x000fe40000000f00 */
[----:B------:R-:W-:-:S07]  /*8370*/  MOV R41, R49 ;  /* 0x0000003100297202 */ /* 0x000fce0000000f00 */
[----:B------:R-:W-:Y:S05]  /*8380*/  WARPSYNC.COLLECTIVE R51, `(.L_x_2171) ;  /* 0x0000000033087348 */ /* 0x000fea0003c00000 */
[----:B------:R0:W1:Y:S02]  /*8390*/  SHFL.BFLY P2, R49, R52, R53, R54 ;  /* 0x0c00003534317389 */ /* 0x0000640000040036 */
[----:B01----:R-:W-:Y:S01]  /*83a0*/  ENDCOLLECTIVE ;  /* 0x000000000000791b */ /* 0x003fe20003800000 */
.L_x_2171:
[----:B------:R-:W-:Y:S01]  /*83b0*/  HFMA2.MMA R53, -RZ, RZ, 0, 4.76837158203125e-07 ;  /* 0x00000008ff357435 */ /* 0x000fe200000001ff */
[----:B------:R-:W-:Y:S02]  /*83c0*/  MOV R52, R45 ;  /* 0x0000002d00347202 */ /* 0x000fe40000000f00 */
[----:B------:R-:W-:-:S08]  /*83d0*/  MOV R43, R49 ;  /* 0x00000031002b7202 */ /* 0x000fd00000000f00 */
[----:B------:R-:W-:Y:S05]  /*83e0*/  WARPSYNC.COLLECTIVE R51, `(.L_x_2172) ;  /* 0x0000000033087348 */ /* 0x000fea0003c00000 */
[----:B------:R0:W1:Y:S02]  /*83f0*/  SHFL.BFLY P2, R49, R52, R53, R54 ;  /* 0x0c00003534317389 */ /* 0x0000640000040036 */
[----:B01----:R-:W-:Y:S01]  /*8400*/  ENDCOLLECTIVE ;  /* 0x000000000000791b */ /* 0x003fe20003800000 */
.L_x_2172:
[----:B------:R-:W-:-:S05]  /*8410*/  FADD.FTZ R32, R42, R43 ;  /* 0x0000002b2a207221 */ /* 0x000fca0000010000 */
[----:B------:R-:W-:Y:S02]  /*8420*/  @!P0 F2FP.F16.F32.PACK_AB R32, RZ, R32 ;  /* 0x00000020ff20823e */ /* 0x000fe400000000ff */
[----:B------:R-:W-:Y:S02]  /*8430*/  MOV R52, R46 ;  /* 0x0000002e00347202 */ /* 0x000fe40000000f00 */
[----:B------:R-:W-:-:S07]  /*8440*/  MOV R50, R49 ;  /* 0x0000003100327202 */ /* 0x000fce0000000f00 */
[----:B------:R-:W-:Y:S05]  /*8450*/  WARPSYNC.COLLECTIVE R51, `(.L_x_2173) ;  /* 0x0000000033087348 */ /* 0x000fea0003c00000 */
[----:B------:R0:W1:Y:S02]  /*8460*/  SHFL.BFLY P2, R49, R52, R53, R54 ;  /* 0x0c00003534317389 */ /* 0x0000640000040036 */
[----:B01----:R-:W-:Y:S01]  /*8470*/  ENDCOLLECTIVE ;  /* 0x000000000000791b */ /* 0x003fe20003800000 */
.L_x_2173:
[----:B------:R-:W-:Y:S01]  /*8480*/  FADD.FTZ R50, R50, R45 ;  /* 0x0000002d32327221 */ /* 0x000fe20000010000 */
[----:B------:R-:W-:-:S04]  /*8490*/  HFMA2.MMA R53, -RZ, RZ, 0, 2.384185791015625e-07 ;  /* 0x00000004ff357435 */ /* 0x000fc800000001ff */
[----:B------:R-:W-:Y:S02]  /*84a0*/  MOV R52, R50 ;  /* 0x0000003200347202 */ /* 0x000fe40000000f00 */
[----:B------:R-:W-:-:S07]  /*84b0*/  MOV R47, R49 ;  /* 0x00000031002f7202 */ /* 0x000fce0000000f00 */
[----:B------:R-:W-:Y:S05]  /*84c0*/  WARPSYNC.COLLECTIVE R51, `(.L_x_2174) ;  /* 0x0000000033087348 */ /* 0x000fea0003c00000 */
[----:B------:R0:W1:Y:S02]  /*84d0*/  SHFL.BFLY P2, R49, R52, R53, R54 ;  /* 0x0c00003534317389 */ /* 0x0000640000040036 */
[----:B01----:R-:W-:Y:S01]  /*84e0*/  ENDCOLLECTIVE ;  /* 0x000000000000791b */ /* 0x003fe20003800000 */
.L_x_2174:
[----:B------:R-:W-:-:S05]  /*84f0*/  FADD.FTZ R47, R47, R46 ;  /* 0x0000002e2f2f7221 */ /* 0x000fca0000010000 */
[----:B------:R-:W-:Y:S02]  /*8500*/  MOV R52, R47 ;  /* 0x0000002f00347202 */ /* 0x000fe40000000f00 */
[----:B------:R-:W-:-:S07]  /*8510*/  MOV R45, R49 ;  /* 0x00000031002d7202 */ /* 0x000fce0000000f00 */
[----:B------:R-:W-:Y:S05]  /*8520*/  WARPSYNC.COLLECTIVE R51, `(.L_x_2175) ;  /* 0x0000000033087348 */ /* 0x000fea0003c00000 */
[----:B------:R0:W1:Y:S02]  /*8530*/  SHFL.BFLY P2, R49, R52, R53, R54 ;  /* 0x0c00003534317389 */ /* 0x0000640000040036 */
[----:B01----:R-:W-:Y:S01]  /*8540*/  ENDCOLLECTIVE ;  /* 0x000000000000791b */ /* 0x003fe20003800000 */
.L_x_2175:
[----:B------:R-:W-:Y:S01]  /*8550*/  FADD.FTZ R45, R50, R45 ;  /* 0x0000002d322d7221 */ /* 0x000fe20000010000 */
[----:B------:R-:W-:-:S04]  /*8560*/  HFMA2.MMA R53, -RZ, RZ, 0, 1.1920928955078125e-07 ;  /* 0x00000002ff357435 */ /* 0x000fc800000001ff */
[----:B------:R-:W-:Y:S02]  /*8570*/  MOV R52, R45 ;  /* 0x0000002d00347202 */ /* 0x000fe40000000f00 */
[----:B------:R-:W-:-:S07]  /*8580*/  MOV R46, R49 ;  /* 0x00000031002e7202 */ /* 0x000fce0000000f00 */
[----:B------:R-:W-:Y:S05]  /*8590*/  WARPSYNC.COLLECTIVE R51, `(.L_x_2176) ;  /* 0x0000000033087348 */ /* 0x000fea0003c00000 */
[----:B------:R0:W1:Y:S02]  /*85a0*/  SHFL.BFLY P2, R49, R52, R53, R54 ;  /* 0x0c00003534317389 */ /* 0x0000640000040036 */
[----:B01----:R-:W-:Y:S01]  /*85b0*/  ENDCOLLECTIVE ;  /* 0x000000000000791b */ /* 0x003fe20003800000 */
.L_x_2176:
[----:B------:R-:W-:-:S05]  /*85c0*/  FADD.FTZ R46, R47, R46 ;  /* 0x0000002e2f2e7221 */ /* 0x000fca0000010000 */
[----:B------:R-:W-:Y:S02]  /*85d0*/  MOV R52, R46 ;  /* 0x0000002e00347202 */ /* 0x000fe40000000f00 */
[----:B------:R-:W-:-:S07]  /*85e0*/  MOV R48, R49 ;  /* 0x0000003100307202 */ /* 0x000fce0000000f00 */
[----:B------:R-:W-:Y:S05]  /*85f0*/  WARPSYNC.COLLECTIVE R51, `(.L_x_2177) ;  /* 0x0000000033087348 */ /* 0x000fea0003c00000 */
[----:B------:R0:W1:Y:S02]  /*8600*/  SHFL.BFLY P2, R49, R52, R53, R54 ;  /* 0x0c00003534317389 */ /* 0x0000640000040036 */
[----:B01----:R-:W-:Y:S01]  /*8610*/  ENDCOLLECTIVE ;  /* 0x000000000000791b */ /* 0x003fe20003800000 */
.L_x_2177:
        /* <DEDUP_REMOVED lines=12> */
.L_x_2178:
        /* <DEDUP_REMOVED lines=9> */
.L_x_2179:
[----:B------:R-:W-:Y:S01]  /*8770*/  FADD.FTZ R34, R45, R34 ;  /* 0x000000222d227221 */ /* 0x000fe20000010000 */
[----:B------:R-:W-:Y:S01]  /*8780*/  MOV R25, R49 ;  /* 0x0000003100197202 */ /* 0x000fe20000000f00 */
[----:B------:R-:W-:Y:S06]  /*8790*/  BRA `(.L_x_2180) ;  /* 0xffffffe400007947 */ /* 0x000fec000383ffff */
.L_x_2181:
        /* <DEDUP_REMOVED lines=14> */
.L_x_2787:


//--------------------- .text._ZN13group_norm_v218gn_bwd_cuda_kernelI6__halfLi320ELi1ELi16ELi20ELi4096ELb1ELb1ELi64ELi320ELi320ELi4ELb1ELi2ELb0ELb0ELNS_15WgradSyncMethodE3ENS_16CompileConditionILi900EEEEEvPT_S6_S6_PKS5_S8_S8_S8_PKfflPfPj --------------------------
	.section	.text._ZN13group_norm_v218gn_bwd_cuda_kernelI6__halfLi320ELi1ELi16ELi20ELi4096ELb1ELb1ELi64ELi320ELi320ELi4ELb1ELi2ELb0ELb0ELNS_15WgradSyncMethodE3ENS_16CompileConditionILi900EEEEEvPT_S6_S6_PKS5_S8_S8_S8_PKfflPfPj,"ax",@progbits
	.align	128
        .global         _ZN13group_norm_v218gn_bwd_cuda_kernelI6__halfLi320ELi1ELi16ELi20ELi4096ELb1ELb1ELi64ELi320ELi320ELi4ELb1ELi2ELb0ELb0ELNS_15WgradSyncMethodE3ENS_16CompileConditionILi900EEEEEvPT_S6_S6_PKS5_S8_S8_S8_PKfflPfPj
        .type           _ZN13group_norm_v218gn_bwd_cuda_kernelI6__halfLi320ELi1ELi16ELi20ELi4096ELb1ELb1ELi64ELi320ELi320ELi4ELb1ELi2ELb0ELb0ELNS_15WgradSyncMethodE3ENS_16CompileConditionILi900EEEEEvPT_S6_S6_PKS5_S8_S8_S8_PKfflPfPj,@function
        .size           _ZN13group_norm_v218gn_bwd_cuda_kernelI6__halfLi320ELi1ELi16ELi20ELi4096ELb1ELb1ELi64ELi320ELi320ELi4ELb1ELi2ELb0ELb0ELNS_15WgradSyncMethodE3ENS_16CompileConditionILi900EEEEEvPT_S6_S6_PKS5_S8_S8_S8_PKfflPfPj,(.L_x_2788 - _ZN13group_norm_v218gn_bwd_cuda_kernelI6__halfLi320ELi1ELi16ELi20ELi4096ELb1ELb1ELi64ELi320ELi320ELi4ELb1ELi2ELb0ELb0ELNS_15WgradSyncMethodE3ENS_16CompileConditionILi900EEEEEvPT_S6_S6_PKS5_S8_S8_S8_PKfflPfPj)
        .other          _ZN13group_norm_v218gn_bwd_cuda_kernelI6__halfLi320ELi1ELi16ELi20ELi4096ELb1ELb1ELi64ELi320ELi320ELi4ELb1ELi2ELb0ELb0ELNS_15WgradSyncMethodE3ENS_16CompileConditionILi900EEEEEvPT_S6_S6_PKS5_S8_S8_S8_PKfflPfPj,@"STO_CUDA_ENTRY STV_DEFAULT"
_ZN13group_norm_v218gn_bwd_cuda_kernelI6__halfLi320ELi1ELi16ELi20ELi4096ELb1ELb1ELi64ELi320ELi320ELi4ELb1ELi2ELb0ELb0ELNS_15WgradSyncMethodE3ENS_16CompileConditionILi900EEEEEvPT_S6_S6_PKS5_S8_S8_S8_PKfflPfPj:
.text._ZN13group_norm_v218gn_bwd_cuda_kernelI6__halfLi320ELi1ELi16ELi20ELi4096ELb1ELb1ELi64ELi320ELi320ELi4ELb1ELi2ELb0ELb0ELNS_15WgradSyncMethodE3ENS_16CompileConditionILi900EEEEEvPT_S6_S6_PKS5_S8_S8_S8_PKfflPfPj:
        /* <DEDUP_REMOVED lines=28> */
.L_x_2184:
        /* <DEDUP_REMOVED lines=8> */
.L_x_2183:
[----:B------:R-:W-:Y:S05]  /*0240*/  WARPSYNC.ALL ;  /* 0x0000000000007948 */ /* 0x000fea0003800000 */
[----:B------:R-:W-:Y:S06]  /*0250*/  BAR.SYNC.DEFER_BLOCKING 0x0 ;  /* 0x0000000000007b1d */ /* 0x000fec0000010000 */
[----:B------:R-:W-:Y:S05]  /*0260*/  BRA `(.L_x_2185) ;  /* 0x0000008400547947 */ /* 0x000fea0003800000 */
.L_x_2182:
        /* <DEDUP_REMOVED lines=17> */
[----:B------:R-:W-:-:S02]  /*0380*/  SHF.L.U32 R10, R0, 0x6, RZ ;  /* 0x00000006000a7819 */ /* 0x000fc400000006ff */
[----:B------:R-:W-:Y:S02]  /*0390*/  CS2R R76, SRZ ;  /* 0x00000000004c7805 */ /* 0x000fe4000001ff00 */
[----:B------:R-:W-:Y:S01]  /*03a0*/  MOV R9, UR4 ;  /* 0x0000000400097c02 */ /* 0x000fe20008000f00 */
[----:B------:R-:W-:Y:S01]  /*03b0*/  IMAD R0, R0, 0x14, RZ ;  /* 0x0000001400007824 */ /* 0x000fe200078e02ff */
[----:B------:R-:W-:Y:S02]  /*03c0*/  SHF.R.U32.HI R2, RZ, 0x2, R3 ;  /* 0x00000002ff027819 */ /* 0x000fe40000011603 */
[----:B------:R-:W-:Y:S02]  /*03d0*/  CS2R R74, SRZ ;  /* 0x00000000004a7805 */ /* 0x000fe4000001ff00 */
[----:B0-----:R-:W-:Y:S02]  /*03e0*/  LOP3.LUT R4, R10, 0xffffffc0, R9, 0xe2, !PT ;  /* 0xffffffc00a047812 */ /* 0x001fe400078ee209 */
[----:B------:R-:W-:-:S02]  /*03f0*/  CS2R R72, SRZ ;  /* 0x0000000000487805 */ /* 0x000fc4000001ff00 */
[----:B------:R-:W-:Y:S02]  /*0400*/  SHF.R.S32.HI R8, RZ, 0x1f, R16 ;  /* 0x0000001fff087819 */ /* 0x000fe40000011410 */
[----:B------:R-:W-:Y:S02]  /*0410*/  CS2R R70, SRZ ;  /* 0x0000000000467805 */ /* 0x000fe4000001ff00 */
[C---:B------:R-:W-:Y:S01]  /*0420*/  IADD3 R5, R0.reuse, 0x8, RZ ;  /* 0x0000000800057810 */ /* 0x040fe20007ffe0ff */
[----:B------:R0:W-:Y:S01]  /*0430*/  STL [R1+0x40], R4 ;  /* 0x0000400401007387 */ /* 0x0001e20000100800 */
[C---:B------:R-:W-:Y:S02]  /*0440*/  IADD3 R3, R0.reuse, 0x4, RZ ;  /* 0x0000000400037810 */ /* 0x040fe40007ffe0ff */
[----:B-1----:R-:W-:Y:S01]  /*0450*/  IADD3 R6, R0, 0xc, RZ ;  /* 0x0000000c00067810 */ /* 0x002fe20007ffe0ff */
[----:B------:R1:W-:Y:S01]  /*0460*/  STL [R1], R2 ;  /* 0x0000000201007387 */ /* 0x0003e20000100800 */
[----:B------:R-:W-:Y:S01]  /*0470*/  SHF.R.U32.HI R5, RZ, 0x2, R5 ;  /* 0x00000002ff057819 */ /* 0x000fe20000011605 */
[----:B----4-:R-:W-:Y:S01]  /*0480*/  ULEA UR6, UR9, UR6, 0x18 ;  /* 0x0000000609067291 */ /* 0x010fe2000f8ec03f */
[----:B------:R-:W-:Y:S01]  /*0490*/  SHF.R.U32.HI R3, RZ, 0x2, R3 ;  /* 0x00000002ff037819 */ /* 0x000fe20000011603 */
[----:B------:R-:W-:Y:S01]  /*04a0*/  ULEA UR9, UR9, UR8, 0x18 ;  /* 0x0000000809097291 */ /* 0x000fe2000f8ec03f */
[----:B0-----:R-:W-:-:S02]  /*04b0*/  LEA.HI R4, R8, R16, RZ, 0x2 ;  /* 0x0000001008047211 */ /* 0x001fc400078f10ff */
[----:B------:R-:W-:Y:S01]  /*04c0*/  SHF.R.U32.HI R6, RZ, 0x2, R6 ;  /* 0x00000002ff067819 */ /* 0x000fe20000011606 */
[----:B------:R-:W-:Y:S01]  /*04d0*/  UMOV UR8, UR12 ;  /* 0x0000000c00087c82 */ /* 0x000fe20008000000 */
[----:B-1----:R-:W-:Y:S02]  /*04e0*/  SHF.R.U32.HI R2, RZ, 0x2, R0 ;  /* 0x00000002ff027819 */ /* 0x002fe40000011600 */
        /* <DEDUP_REMOVED lines=17> */
[----:B------:R-:W-:Y:S01]  /*0600*/  SHF.R.S32.HI R12, RZ, 0x1f, R7 ;  /* 0x0000001fff0c7819 */ /* 0x000fe20000011407 */
[----:B------:R-:W-:Y:S01]  /*0610*/  UIADD3 UR10, -UR12, URZ, URZ ;  /* 0x0000003f0c0a7290 */ /* 0x000fe2000fffe13f */
[----:B------:R-:W-:Y:S01]  /*0620*/  LOP3.LUT R14, R11, 0x18, RZ, 0xc0, !PT ;  /* 0x000000180b0e7812 */ /* 0x000fe200078ec0ff */
[----:B------:R-:W-:Y:S01]  /*0630*/  ULEA.HI.X UR7, UR12, UR11, UR5, 0x2, UP0 ;  /* 0x0000000b0c077291 */ /* 0x000fe200080f1405 */
[----:B------:R-:W-:Y:S01]  /*0640*/  LEA.HI R6, R3, R0, RZ, 0x2 ;  /* 0x0000000003067211 */ /* 0x000fe200078f10ff */
[----:B------:R-:W-:Y:S01]  /*0650*/  UISETP.NE.AND UP0, UPT, UR22, UR10, UPT ;  /* 0x0000000a1600728c */ /* 0x000fe2000bf05270 */
[----:B------:R-:W-:Y:S01]  /*0660*/  SHF.R.S32.HI R0, RZ, 0x1f, R5 ;  /* 0x0000001fff007819 */ /* 0x000fe20000011405 */
[----:B------:R-:W0:Y:S01]  /*0670*/  LDC.64 R2, c[0x0][0x260] ;  /* 0x00009800ff027b82 */ /* 0x000e220000000a00 */
[----:B------:R-:W-:-:S02]  /*0680*/  LEA.HI R12, R12, R7, RZ, 0x2 ;  /* 0x000000070c0c7211 */ /* 0x000fc400078f10ff */
[----:B------:R-:W-:Y:S02]  /*0690*/  IADD3 R7, R9, R14, RZ ;  /* 0x0000000e09077210 */ /* 0x000fe40007ffe0ff */
[----:B------:R-:W-:Y:S02]  /*06a0*/  LEA.HI R10, R0, R5, RZ, 0x2 ;  /* 0x00000005000a7211 */ /* 0x000fe400078f10ff */
        /* <DEDUP_REMOVED lines=20> */
[----:B------:R-:W-:Y:S02]  /*07f0*/  LOP3.LUT R6, R4, 0x3, R11, 0x78, !PT ;  /* 0x0000000304067812 */ /* 0x000fe400078e780b */
[----:B------:R-:W-:-:S02]  /*0800*/  LEA R12, R16, UR9, 0x5 ;  /* 0x00000009100c7c11 */ /* 0x000fc4000f8e28ff */
[----:B-1----:R-:W-:Y:S02]  /*0810*/  SHF.R.U32.HI R7, RZ, 0x4, R8 ;  /* 0x00000004ff077819 */ /* 0x002fe40000011608 */
[----:B----4-:R-:W-:Y:S02]  /*0820*/  SHF.L.U32 R5, R0, 0x1, RZ ;  /* 0x0000000100057819 */ /* 0x010fe400000006ff */
[C---:B------:R-:W-:Y:S02]  /*0830*/  LOP3.LUT R0, R4.reuse, 0x3, R7, 0x78, !PT ;  /* 0x0000000304007812 */ /* 0x040fe400078e7807 */
[C---:B------:R-:W-:Y:S01]  /*0840*/  LOP3.LUT R7, R4.reuse, 0x3, R9, 0x78, !PT ;  /* 0x0000000304077812 */ /* 0x040fe200078e7809 */
[----:B0-----:R-:W-:Y:S02]  /*0850*/  IMAD.WIDE.U32 R2, R5, 0x4, R2 ;  /* 0x0000000405027825 */ /* 0x001fe400078e0002 */
[----:B------:R0:W-:Y:S04]  /*0860*/  STL [R1+0x30], R0 ;  /* 0x0000300001007387 */ /* 0x0001e80000100800 */
[----:B------:R-:W-:Y:S04]  /*0870*/  STL [R1+0x2c], R7 ;  /* 0x00002c0701007387 */ /* 0x000fe80000100800 */
[----:B------:R-:W-:Y:S01]  /*0880*/  STL [R1+0x28], R6 ;  /* 0x0000280601007387 */ /* 0x000fe20000100800 */
[----:B0-----:R-:W-:-:S05]  /*0890*/  LOP3.LUT R0, R4, 0x3, R13, 0x78, !PT ;  /* 0x0000000304007812 */ /* 0x001fca00078e780d */
        /* <DEDUP_REMOVED lines=13> */
[----:B--2---:R-:W-:-:S02]  /*0970*/  HADD2.F32 R0, -RZ, R20.H0_H0 ;  /* 0x20000014ff007230 */ /* 0x004fc40000004100 */
[----:B------:R-:W-:Y:S02]  /*0980*/  HADD2.F32 R3, -RZ, R20.H1_H1 ;  /* 0x30000014ff037230 */ /* 0x000fe40000004100 */
[--C-:B------:R-:W-:Y:S02]  /*0990*/  HADD2.F32 R4, -RZ, R21.reuse.H0_H0 ;  /* 0x20000015ff047230 */ /* 0x100fe40000004100 */
[----:B------:R-:W-:Y:S02]  /*09a0*/  HADD2.F32 R5, -RZ, R21.H1_H1 ;  /* 0x30000015ff057230 */ /* 0x000fe40000004100 */
[--C-:B---3--:R-:W-:Y:S02]  /*09b0*/  HADD2.F32 R6, -RZ, R22.reuse.H0_H0 ;  /* 0x20000016ff067230 */ /* 0x108fe40000004100 */
[----:B------:R-:W-:Y:S02]  /*09c0*/  HADD2.F32 R7, -RZ, R22.H1_H1 ;  /* 0x30000016ff077230 */ /* 0x000fe40000004100 */
[----:B------:R-:W-:-:S02]  /*09d0*/  HADD2.F32 R8, -RZ, R23.H0_H0 ;  /* 0x20000017ff087230 */ /* 0x000fc40000004100 */
[----:B0-----:R-:W-:-:S07]  /*09e0*/  HADD2.F32 R9, -RZ, R23.H1_H1 ;  /* 0x30000017ff097230 */ /* 0x001fce0000004100 */
.L_x_2199:
[----:B-1----:R-:W2:Y:S01]  /*09f0*/  LDL R12, [R1] ;  /* 0x00000000010c7983 */ /* 0x002ea20000100800 */
[----:B------:R-:W0:Y:S01]  /*0a00*/  S2R R2, SR_TID.X ;  /* 0x0000000000027919 */ /* 0x000e220000002100 */
[----:B------:R-:W-:Y:S01]  /*0a10*/  USHF.L.U32 UR10, UR22, 0x6, URZ ;  /* 0x00000006160a7899 */ /* 0x000fe2000800063f */
[----:B------:R-:W-:Y:S01]  /*0a20*/  HFMA2.MMA R27, -RZ, RZ, 0, 0 ;  /* 0x00000000ff1b7435 */ /* 0x000fe200000001ff */
[----:B------:R-:W-:Y:S01]  /*0a30*/  ULDC.64 UR18, c[0x0][0x248] ;  /* 0x0000920000127ab9 */ /* 0x000fe20000000a00 */
[----:B------:R-:W-:Y:S01]  /*0a40*/  ULDC UR13, c[0x0][0x250] ;  /* 0x00009400000d7ab9 */ /* 0x000fe20000000800 */
[----:B------:R-:W-:Y:S01]  /*0a50*/  ULOP3.LUT UR10, UR10, 0xfc0, URZ, 0xc0, !UPT ;  /* 0x00000fc00a0a7892 */ /* 0x000fe2000f8ec03f */
[----:B0-----:R-:W-:-:S05]  /*0a60*/  IMAD.WIDE.U32 R10, R2, -0x33333333, RZ ;  /* 0xcccccccd020a7825 */ /* 0x001fca00078e00ff */
[----:B------:R-:W-:-:S05]  /*0a70*/  SHF.R.U32.HI R121, RZ, 0x6, R11 ;  /* 0x00000006ff797819 */ /* 0x000fca000001160b */
[C---:B------:R-:W-:Y:S01]  /*0a80*/  IMAD R88, R121.reuse, -0x50, R2 ;  /* 0xffffffb079587824 */ /* 0x040fe200078e0202 */
[----:B------:R-:W-:Y:S02]  /*0a90*/  MOV R2, UR12 ;  /* 0x0000000c00027c02 */ /* 0x000fe40008000f00 */
[----:B------:R-:W-:Y:S02]  /*0aa0*/  MOV R11, UR12 ;  /* 0x0000000c000b7c02 */ /* 0x000fe40008000f00 */
[----:B------:R-:W-:Y:S02]  /*0ab0*/  SHF.L.U32 R26, R88, 0x2, RZ ;  /* 0x00000002581a7819 */ /* 0x000fe400000006ff */
[----:B------:R-:W-:Y:S02]  /*0ac0*/  MOV R10, UR5 ;  /* 0x00000005000a7c02 */ /* 0x000fe40008000f00 */
[----:B------:R-:W-:Y:S01]  /*0ad0*/  IADD3 R86, R121, UR10, RZ ;  /* 0x0000000a79567c10 */ /* 0x000fe2000fffe0ff */
[----:B------:R-:W-:Y:S01]  /*0ae0*/  IMAD.WIDE.U32 R26, R11, 0x140000, R26 ;  /* 0x001400000b1a7825 */ /* 0x000fe200078e001a */
[----:B------:R-:W-:-:S03]  /*0af0*/  UIMAD UR10, UR5, 0x140000, URZ ;  /* 0x00140000050a78a4 */ /* 0x000fc6000f8e023f */
[----:B------:R-:W-:-:S03]  /*0b00*/  IMAD R86, R86, 0x140, RZ ;  /* 0x0000014056567824 */ /* 0x000fc600078e02ff */
[----:B------:R-:W-:Y:S01]  /*0b10*/  IADD3 R69, R27, UR10, RZ ;  /* 0x0000000a1b457c10 */ /* 0x000fe2000fffe0ff */
[----:B------:R-:W-:Y:S01]  /*0b20*/  ULDC.64 UR10, c[0x0][0x230] ;  /* 0x00008c00000a7ab9 */ /* 0x000fe20000000a00 */
[----:B------:R-:W-:-:S04]  /*0b30*/  IADD3 R163, P1, R86, R26, RZ ;  /* 0x0000001a56a37210 */ /* 0x000fc80007f3e0ff */
[----:B------:R-:W-:Y:S02]  /*0b40*/  SHF.L.U32 R154, R163, 0x1, RZ ;  /* 0x00000001a39a7819 */ /* 0x000fe400000006ff */
[----:B------:R-:W-:Y:S02]  /*0b50*/  IADD3 R19, R86, 0x1400, RZ ;  /* 0x0000140056137810 */ /* 0x000fe40007ffe0ff */
[----:B--2---:R-:W-:-:S04]  /*0b60*/  LEA R2, P0, R2, R12, 0x4 ;  /* 0x0000000c02027211 */ /* 0x004fc800078020ff */
[----:B------:R-:W-:Y:S02]  /*0b70*/  LEA.HI.X R11, R11, RZ, R10, 0x4, P0 ;  /* 0x000000ff0b0b7211 */ /* 0x000fe400000f240a */
[----:B------:R-:W-:-:S04]  /*0b80*/  LEA R78, P0, R2, UR18, 0x3 ;  /* 0x00000012024e7c11 */ /* 0x000fc8000f8018ff */
[----:B------:R-:W-:Y:S01]  /*0b90*/  LEA.HI.X R79, R2, UR19, R11, 0x3, P0 ;  /* 0x00000013024f7c11 */ /* 0x000fe200080f1c0b */
[----:B------:R-:W-:Y:S01]  /*0ba0*/  ULDC.64 UR18, c[0x0][0x228] ;  /* 0x00008a0000127ab9 */ /* 0x000fe20000000a00 */
[----:B------:R-:W-:-:S04]  /*0bb0*/  IADD3.X R2, RZ, R69, RZ, P1, !PT ;  /* 0x00000045ff027210 */ /* 0x000fc80000ffe4ff */
[----:B------:R-:W2:Y:S01]  /*0bc0*/  LDG.E.64.CONSTANT R78, desc[UR14][R78.64] ;  /* 0x0000000e4e4e7981 */ /* 0x000ea2000c1e9b00 */
[----:B------:R-:W-:Y:S02]  /*0bd0*/  SHF.L.U64.HI R163, R163, 0x1, R2 ;  /* 0x00000001a3a37819 */ /* 0x000fe40000010202 */
        /* <DEDUP_REMOVED lines=12> */
[----:B------:R-:W4:Y:S01]  /*0ca0*/  LDG.E.64.CONSTANT R14, desc[UR14][R14.64] ;  /* 0x0000000e0e0e7981 */ /* 0x000f22000c1e9b00 */
[----:B------:R-:W-:Y:S02]  /*0cb0*/  IADD3.X R2, RZ, R69, RZ, P0, !PT ;  /* 0x00000045ff027210 */ /* 0x000fe400007fe4ff */
[C---:B------:R-:W-:Y:S02]  /*0cc0*/  SHF.L.U32 R156, R11.reuse, 0x1, RZ ;  /* 0x000000010b9c7819 */ /* 0x040fe400000006ff */
[----:B------:R-:W-:Y:S02]  /*0cd0*/  SHF.L.U64.HI R161, R11, 0x1, R2 ;  /* 0x000000010ba17819 */ /* 0x000fe40000010202 */
        /* <DEDUP_REMOVED lines=11> */
[----:B------:R-:W-:-:S04]  /*0d90*/  IADD3 R19, P0, R19, R26, RZ ;  /* 0x0000001a13137210 */ /* 0x000fc80007f1e0ff */
[----:B------:R-:W-:Y:S02]  /*0da0*/  IADD3.X R2, RZ, R69, RZ, P0, !PT ;  /* 0x00000045ff027210 */ /* 0x000fe400007fe4ff */
[C---:B------:R-:W-:Y:S02]  /*0db0*/  SHF.L.U32 R158, R19.reuse, 0x1, RZ ;  /* 0x00000001139e7819 */ /* 0x040fe400000006ff */
[----:B------:R-:W-:Y:S02]  /*0dc0*/  SHF.L.U64.HI R159, R19, 0x1, R2 ;  /* 0x00000001139f7819 */ /* 0x000fe40000010202 */
[----:B------:R-:W-:-:S04]  /*0dd0*/  IADD3 R20, P0, R158, UR10, RZ ;  /* 0x0000000a9e147c10 */ /* 0x000fc8000ff1e0ff */
        /* <DEDUP_REMOVED lines=21> */
[----:B------:R-:W-:-:S04]  /*0f30*/  IADD3 R24, P0, R154, UR18, RZ ;  /* 0x000000129a187c10 */ /* 0x000fc8000ff1e0ff */
[----:B------:R-:W-:Y:S02]  /*0f40*/  IADD3.X R25, R163, UR19, RZ, P0, !PT ;  /* 0x00000013a3197c10 */ /* 0x000fe400087fe4ff */
[C---:B------:R-:W-:Y:S02]  /*0f50*/  SHF.L.U32 R114, R19.reuse, 0x1, RZ ;  /* 0x0000000113727819 */ /* 0x040fe400000006ff */
[----:B------:R-:W-:Y:S02]  /*0f60*/  SHF.L.U64.HI R50, R19, 0x1, R50 ;  /* 0x0000000113327819 */ /* 0x000fe40000010232 */
[----:B------:R-:W5:Y:S01]  /*0f70*/  LDG.E.64.CONSTANT R24, desc[UR14][R24.64] ;  /* 0x0000000e18187981 */ /* 0x000f62000c1e9b00 */
[----:B------:R-:W-:Y:S02]  /*0f80*/  IADD3 R18, P0, R155, UR18, RZ ;  /* 0x000000129b127c10 */ /* 0x000fe4000ff1e0ff */
[----:B------:R-:W-:-:S04]  /*0f90*/  IADD3 R36, P1, R114, UR10, RZ ;  /* 0x0000000a72247c10 */ /* 0x000fc8000ff3e0ff */
[----:B------:R-:W-:-:S06]  /*0fa0*/  IADD3.X R37, R50, UR11, RZ, P1, !PT ;  /* 0x0000000b32257c10 */ /* 0x000fcc0008ffe4ff */
[----:B------:R-:W5:Y:S01]  /*0fb0*/  LDG.E.64.CONSTANT R36, desc[UR14][R36.64] ;  /* 0x0000000e24247981 */ /* 0x000f62000c1e9b00 */
[----:B--2---:R-:W-:-:S06]  /*0fc0*/  FADD.FTZ R22, R79, UR13 ;  /* 0x0000000d4f167e21 */ /* 0x004fcc0008010000 */
[----:B------:R-:W0:Y:S01]  /*0fd0*/  MUFU.RSQ R22, R22 ;  /* 0x0000001600167308 */ /* 0x000e220000001400 */
[----:B---3--:R-:W-:-:S05]  /*0fe0*/  HADD2.F32 R19, -RZ, R16.H0_H0 ;  /* 0x20000010ff137230 */ /* 0x008fca0000004100 */
[----:B------:R-:W-:-:S04]  /*0ff0*/  FADD.FTZ R19, -R78, R19 ;  /* 0x000000134e137221 */ /* 0x000fc80000010100 */
[----:B0-----:R-:W-:Y:S01]  /*1000*/  FMUL.FTZ R2, R22, R19 ;  /* 0x0000001316027220 */ /* 0x001fe20000410000 */
[----:B------:R-:W-:Y:S01]  /*1010*/  IADD3.X R19, R162, UR19, RZ, P0, !PT ;  /* 0x00000013a2137c10 */ /* 0x000fe200087fe4ff */
[----:B------:R-:W-:-:S05]  /*1020*/  HADD2.F32 R23, -RZ, R16.H1_H1 ;  /* 0x30000010ff177230 */ /* 0x000fca0000004100 */
[----:B------:R-:W2:Y:S01]  /*1030*/  LDG.E.64.CONSTANT R18, desc[UR14][R18.64] ;  /* 0x0000000e12127981 */ /* 0x000ea2000c1e9b00 */
[----:B------:R-:W-:Y:S01]  /*1040*/  FADD.FTZ R23, -R78, R23 ;  /* 0x000000174e177221 */ /* 0x000fe20000010100 */
[----:B------:R-:W-:-:S03]  /*1050*/  HADD2.F32 R33, -RZ, R17.H0_H0 ;  /* 0x20000011ff217230 */ /* 0x000fc60000004100 */
[----:B------:R-:W-:Y:S01]  /*1060*/  FMUL.FTZ R68, R22, R23 ;  /* 0x0000001716447220 */ /* 0x000fe20000410000 */
[----:B------:R-:W-:Y:S01]  /*1070*/  HADD2.F32 R23, -RZ, R17.H1_H1 ;  /* 0x30000011ff177230 */ /* 0x000fe20000004100 */
[----:B------:R-:W-:-:S04]  /*1080*/  IADD3 R17, R86, 0x2800, RZ ;  /* 0x0000280056117810 */ /* 0x000fc80007ffe0ff */
[----:B------:R-:W-:Y:S01]  /*1090*/  IADD3 R92, P0, R17, R26, RZ ;  /* 0x0000001a115c7210 */ /* 0x000fe20007f1e0ff */
[----:B----4-:R-:W-:-:S03]  /*10a0*/  HADD2.F32 R17, -RZ, R14.H1_H1 ;  /* 0x3000000eff117230 */ /* 0x010fc60000004100 */
[----:B------:R-:W-:Y:S01]  /*10b0*/  IADD3.X R47, RZ, R69, RZ, P0, !PT ;  /* 0x00000045ff2f7210 */ /* 0x000fe200007fe4ff */
[C---:B------:R-:W-:Y:S01]  /*10c0*/  FADD.FTZ R33, -R78.reuse, R33 ;  /* 0x000000214e217221 */ /* 0x040fe20000010100 */
[----:B------:R-:W-:Y:S02]  /*10d0*/  FADD.FTZ R23, -R78, R23 ;  /* 0x000000174e177221 */ /* 0x000fe40000010100 */
[C---:B------:R-:W-:Y:S02]  /*10e0*/  SHF.L.U64.HI R47, R92.reuse, 0x1, R47 ;  /* 0x000000015c2f7819 */ /* 0x040fe4000001022f */
[----:B------:R-:W-:Y:S01]  /*10f0*/  SHF.L.U32 R92, R92, 0x1, RZ ;  /* 0x000000015c5c7819 */ /* 0x000fe200000006ff */
[----:B------:R-:W-:Y:S01]  /*1100*/  FMUL.FTZ R67, R22, R33 ;  /* 0x0000002116437220 */ /* 0x000fe20000410000 */
[----:B------:R-:W-:Y:S01]  /*1110*/  FADD.FTZ R17, -R78, R17 ;  /* 0x000000114e117221 */ /* 0x000fe20000010100 */
[----:B------:R-:W-:Y:S01]  /*1120*/  HADD2.F32 R33, -RZ, R14.H0_H0 ;  /* 0x2000000eff217230 */ /* 0x000fe20000004100 */
[----:B------:R-:W-:Y:S01]  /*1130*/  IADD3 R16, P0, R156, UR18, RZ ;  /* 0x000000129c107c10 */ /* 0x000fe2000ff1e0ff */
[----:B------:R-:W-:Y:S01]  /*1140*/  FMUL.FTZ R66, R22, R23 ;  /* 0x0000001716427220 */ /* 0x000fe20000410000 */
[----:B------:R-:W-:Y:S01]  /*1150*/  IADD3 R14, P1, R92, UR10, RZ ;  /* 0x0000000a5c0e7c10 */ /* 0x000fe2000ff3e0ff */
[----:B------:R-:W-:-:S02]  /*1160*/  HADD2.F32 R23, -RZ, R15.H0_H0 ;  /* 0x2000000fff177230 */ /* 0x000fc40000004100 */
[----:B------:R-:W-:Y:S01]  /*1170*/  FMUL.FTZ R64, R22, R17 ;  /* 0x0000001116407220 */ /* 0x000fe20000410000 */
[----:B------:R-:W-:Y:S01]  /*1180*/  HADD2.F32 R35, -RZ, R15.H1_H1 ;  /* 0x3000000fff237230 */ /* 0x000fe20000004100 */
[----:B------:R-:W-:Y:S02]  /*1190*/  IADD3.X R17, R161, UR19, RZ, P0, !PT ;  /* 0x00000013a1117c10 */ /* 0x000fe400087fe4ff */
[----:B------:R-:W-:Y:S01]  /*11a0*/  IADD3.X R15, R47, UR11, RZ, P1, !PT ;  /* 0x0000000b2f0f7c10 */ /* 0x000fe20008ffe4ff */
[C---:B------:R-:W-:Y:S01]  /*11b0*/  FADD.FTZ R33, -R78.reuse, R33 ;  /* 0x000000214e217221 */ /* 0x040fe20000010100 */
[----:B------:R-:W-:Y:S02]  /*11c0*/  FADD.FTZ R23, -R78, R23 ;  /* 0x000000174e177221 */ /* 0x000fe40000010100 */
[----:B------:R-:W3:Y:S01]  /*11d0*/  LDG.E.64.CONSTANT R16, desc[UR14][R16.64] ;  /* 0x0000000e10107981 */ /* 0x000ee2000c1e9b00 */
[C---:B------:R-:W-:Y:S01]  /*11e0*/  FMUL.FTZ R65, R22.reuse, R33 ;  /* 0x0000002116417220 */ /* 0x040fe20000410000 */
[----:B------:R-:W-:Y:S01]  /*11f0*/  FMUL.FTZ R63, R22, R23 ;  /* 0x00000017163f7220 */ /* 0x000fe20000410000 */
[--C-:B-----5:R-:W-:Y:S01]  /*1200*/  HADD2.F32 R23, -RZ, R12.reuse.H0_H0 ;  /* 0x2000000cff177230 */ /* 0x120fe20000004100 */
[----:B------:R-:W4:Y:S01]  /*1210*/  LDG.E.64.CONSTANT R14, desc[UR14][R14.64] ;  /* 0x0000000e0e0e7981 */ /* 0x000f22000c1e9b00 */
[----:B------:R-:W-:-:S03]  /*1220*/  HADD2.F32 R33, -RZ, R12.H1_H1 ;  /* 0x3000000cff217230 */ /* 0x000fc60000004100 */
[C---:B------:R-:W-:Y:S02]  /*1230*/  FADD.FTZ R23, -R78.reuse, R23 ;  /* 0x000000174e177221 */ /* 0x040fe40000010100 */
[----:B------:R-:W-:Y:S02]  /*1240*/  FADD.FTZ R33, -R78, R33 ;  /* 0x000000214e217221 */ /* 0x000fe40000010100 */
[C---:B------:R-:W-:Y:S01]  /*1250*/  FMUL.FTZ R61, R22.reuse, R23 ;  /* 0x00000017163d7220 */ /* 0x040fe20000410000 */
[--C-:B------:R-:W-:Y:S02]  /*1260*/  HADD2.F32 R23, -RZ, R13.reuse.H0_H0 ;  /* 0x2000000dff177230 */ /* 0x100fe40000004100 */
[----:B------:R-:W-:Y:S01]  /*1270*/  FMUL.FTZ R60, R22, R33 ;  /* 0x00000021163c7220 */ /* 0x000fe20000410000 */
[----:B------:R-:W-:Y:S01]  /*1280*/  HADD2.F32 R33, -RZ, R13.H1_H1 ;  /* 0x3000000dff217230 */ /* 0x000fe20000004100 */
[----:B------:R-:W-:-:S04]  /*1290*/  IADD3 R13, R86, 0x2d00, RZ ;  /* 0x00002d00560d7810 */ /* 0x000fc80007ffe0ff */
[----:B------:R-:W-:Y:S01]  /*12a0*/  IADD3 R44, P0, R13, R26, RZ ;  /* 0x0000001a0d2c7210 */ /* 0x000fe20007f1e0ff */
[----:B------:R-:W-:-:S03]  /*12b0*/  FADD.FTZ R33, -R78, R33 ;  /* 0x000000214e217221 */ /* 0x000fc60000010100 */
[----:B------:R-:W-:Y:S02]  /*12c0*/  IADD3.X R43, RZ, R69, RZ, P0, !PT ;  /* 0x00000045ff2b7210 */ /* 0x000fe400007fe4ff */
[----:B------:R-:W-:Y:S01]  /*12d0*/  IADD3 R32, P0, R157, UR18, RZ ;  /* 0x000000129d207c10 */ /* 0x000fe2000ff1e0ff */
[----:B------:R-:W-:-:S03]  /*12e0*/  FMUL.FTZ R58, R22, R33 ;  /* 0x00000021163a7220 */ /* 0x000fc60000410000 */
[----:B------:R-:W-:-:S06]  /*12f0*/  IADD3.X R33, R160, UR19, RZ, P0, !PT ;  /* 0x00000013a0217c10 */ /* 0x000fcc00087fe4ff */
[----:B------:R-:W5:Y:S01]  /*1300*/  LDG.E.64.CONSTANT R32, desc[UR14][R32.64] ;  /* 0x0000000e20207981 */ /* 0x000f62000c1e9b00 */
[----:B------:R-:W-:Y:S01]  /*1310*/  HADD2.F32 R13, -RZ, R10.H0_H0 ;  /* 0x2000000aff0d7230 */ /* 0x000fe20000004100 */
[C---:B------:R-:W-:Y:S02]  /*1320*/  SHF.L.U64.HI R43, R44.reuse, 0x1, R43 ;  /* 0x000000012c2b7819 */ /* 0x040fe4000001022b */
[----:B------:R-:W-:Y:S02]  /*1330*/  SHF.L.U32 R44, R44, 0x1, RZ ;  /* 0x000000012c2c7819 */ /* 0x000fe400000006ff */
[----:B------:R-:W-:Y:S02]  /*1340*/  FADD.FTZ R13, -R78, R13 ;  /* 0x0000000d4e0d7221 */ /* 0x000fe40000010100 */
[----:B------:R-:W-:Y:S02]  /*1350*/  IADD3 R12, P0, R44, UR10, RZ ;  /* 0x0000000a2c0c7c10 */ /* 0x000fe4000ff1e0ff */
[----:B------:R-:W-:-:S02]  /*1360*/  FMUL.FTZ R57, R22, R13 ;  /* 0x0000000d16397220 */ /* 0x000fc40000410000 */
[----:B------:R-:W-:-:S06]  /*1370*/  IADD3.X R13, R43, UR11, RZ, P0, !PT ;  /* 0x0000000b2b0d7c10 */ /* 0x000fcc00087fe4ff */
[----:B------:R-:W5:Y:S01]  /*1380*/  LDG.E.64.CONSTANT R12, desc[UR14][R12.64] ;  /* 0x0000000e0c0c7981 */ /* 0x000f62000c1e9b00 */
[C---:B------:R-:W-:Y:S01]  /*1390*/  FADD.FTZ R35, -R78.reuse, R35 ;  /* 0x000000234e237221 */ /* 0x040fe20000010100 */
[----:B------:R-:W-:-:S03]  /*13a0*/  FADD.FTZ R23, -R78, R23 ;  /* 0x000000174e177221 */ /* 0x000fc60000010100 */
[C---:B------:R-:W-:Y:S01]  /*13b0*/  FMUL.FTZ R62, R22.reuse, R35 ;  /* 0x00000023163e7220 */ /* 0x040fe20000410000 */
[----:B------:R-:W-:Y:S01]  /*13c0*/  FMUL.FTZ R59, R22, R23 ;  /* 0x00000017163b7220 */ /* 0x000fe20000410000 */
[----:B------:R-:W-:Y:S02]  /*13d0*/  HADD2.F32 R23, -RZ, R10.H1_H1 ;  /* 0x3000000aff177230 */ /* 0x000fe40000004100 */
[----:B------:R-:W-:Y:S02]  /*13e0*/  HADD2.F32 R35, -RZ, R11.H0_H0 ;  /* 0x2000000bff237230 */ /* 0x000fe40000004100 */
[--C-:B------:R-:W-:Y:S02]  /*13f0*/  HADD2.F32 R81, -RZ, R21.reuse.H0_H0 ;  /* 0x20000015ff517230 */ /* 0x100fe40000004100 */
[C---:B------:R-:W-:Y:S01]  /*1400*/  FADD.FTZ R23, -R78.reuse, R23 ;  /* 0x000000174e177221 */ /* 0x040fe20000010100 */
[----:B------:R-:W-:Y:S02]  /*1410*/  HADD2.F32 R21, -RZ, R21.H1_H1 ;  /* 0x30000015ff157230 */ /* 0x000fe40000004100 */
[----:B------:R-:W-:Y:S01]  /*1420*/  FADD.FTZ R35, -R78, R35 ;  /* 0x000000234e237221 */ /* 0x000fe20000010100 */
[----:B------:R-:W-:Y:S01]  /*1430*/  FMUL.FTZ R56, R22, R23 ;  /* 0x0000001716387220 */ /* 0x000fe20000410000 */
[----:B------:R-:W-:-:S02]  /*1440*/  HADD2.F32 R23, -RZ, R20.H0_H0 ;  /* 0x20000014ff177230 */ /* 0x000fc40000004100 */
[----:B------:R-:W-:Y:S01]  /*1450*/  FMUL.FTZ R55, R22, R35 ;  /* 0x0000002316377220 */ /* 0x000fe20000410000 */
[----:B------:R-:W-:Y:S02]  /*1460*/  HADD2.F32 R35, -RZ, R20.H1_H1 ;  /* 0x30000014ff237230 */ /* 0x000fe40000004100 */
[----:B------:R-:W-:Y:S01]  /*1470*/  FADD.FTZ R21, -R78, R21 ;  /* 0x000000154e157221 */ /* 0x000fe20000010100 */
[----:B------:R-:W-:-:S03]  /*1480*/  IADD3 R20, P0, R158, UR18, RZ ;  /* 0x000000129e147c10 */ /* 0x000fc6000ff1e0ff */
[----:B------:R-:W-:Y:S01]  /*1490*/  FMUL.FTZ R151, R22, R21 ;  /* 0x0000001516977220 */ /* 0x000fe20000410000 */
[----:B------:R-:W-:Y:S01]  /*14a0*/  IADD3.X R21, R159, UR19, RZ, P0, !PT ;  /* 0x000000139f157c10 */ /* 0x000fe200087fe4ff */
[----:B------:R-:W-:Y:S01]  /*14b0*/  FADD.FTZ R35, -R78, R35 ;  /* 0x000000234e237221 */ /* 0x000fe20000010100 */
[----:B------:R-:W-:-:S04]  /*14c0*/  FFMA.FTZ R119, R0, R2, R6 ;  /* 0x0000000200777223 */ /* 0x000fc80000010006 */
[----:B------:R-:W5:Y:S01]  /*14d0*/  LDG.E.64.CONSTANT R20, desc[UR14][R20.64] ;  /* 0x0000000e14147981 */ /* 0x000f62000c1e9b00 */
[----:B------:R-:W-:Y:S01]  /*14e0*/  FMUL.FTZ R153, R22, R35 ;  /* 0x0000002316997220 */ /* 0x000fe20000410000 */
[--C-:B------:R-:W-:Y:S02]  /*14f0*/  HADD2.F32 R35, -RZ, R28.reuse.H0_H0 ;  /* 0x2000001cff237230 */ /* 0x100fe40000004100 */
[----:B------:R-:W-:Y:S02]  /*1500*/  HADD2.F32 R83, -RZ, R28.H1_H1 ;  /* 0x3000001cff537230 */ /* 0x000fe40000004100 */
[----:B------:R-:W0:Y:S01]  /*1510*/  S2R R28, SR_CgaCtaId ;  /* 0x00000000001c7919 */ /* 0x000e220000008800 */
[----:B------:R-:W-:Y:S01]  /*1520*/  FMUL.FTZ R96, R119, -1.4426950216293334961 ;  /* 0xbfb8aa3b77607820 */ /* 0x000fe20000410000 */
[----:B------:R-:W-:Y:S01]  /*1530*/  FFMA.FTZ R110, R3, R68, R7 ;  /* 0x00000044036e7223 */ /* 0x000fe20000010007 */
[----:B------:R-:W-:Y:S01]  /*1540*/  FFMA.FTZ R95, R4, R67, R8 ;  /* 0x00000043045f7223 */ /* 0x000fe20000010008 */
[----:B------:R-:W-:-:S02]  /*1550*/  FADD.FTZ R35, -R78, R35 ;  /* 0x000000234e237221 */ /* 0x000fc40000010100 */
[----:B------:R-:W-:Y:S01]  /*1560*/  FMUL.FTZ R87, R110, -1.4426950216293334961 ;  /* 0xbfb8aa3b6e577820 */ /* 0x000fe20000410000 */
[----:B------:R-:W1:Y:S01]  /*1570*/  MUFU.EX2 R96, R96 ;  /* 0x0000006000607308 */ /* 0x000e620000000800 */
[----:B------:R-:W-:Y:S01]  /*1580*/  FMUL.FTZ R79, R95, -1.4426950216293334961 ;  /* 0xbfb8aa3b5f4f7820 */ /* 0x000fe20000410000 */
[----:B------:R-:W-:Y:S01]  /*1590*/  FMUL.FTZ R150, R22, R35 ;  /* 0x0000002316967220 */ /* 0x000fe20000410000 */
[----:B------:R-:W-:-:S05]  /*15a0*/  HADD2.F32 R35, -RZ, R29.H0_H0 ;  /* 0x2000001dff237230 */ /* 0x000fca0000004100 */
[----:B------:R-:W0:Y:S01]  /*15b0*/  MUFU.EX2 R87, R87 ;  /* 0x0000005700577308 */ /* 0x000e220000000800 */
[----:B------:R-:W-:Y:S01]  /*15c0*/  FADD.FTZ R35, -R78, R35 ;  /* 0x000000234e237221 */ /* 0x000fe20000010100 */
[----:B------:R-:W-:-:S06]  /*15d0*/  HADD2.F32 R29, -RZ, R29.H1_H1 ;  /* 0x3000001dff1d7230 */ /* 0x000fcc0000004100 */
[----:B------:R-:W0:Y:S01]  /*15e0*/  MUFU.EX2 R79, R79 ;  /* 0x0000004f004f7308 */ /* 0x000e220000000800 */
[----:B------:R-:W-:Y:S01]  /*15f0*/  FMUL.FTZ R148, R22, R35 ;  /* 0x0000002316947220 */ /* 0x000fe20000410000 */
[----:B------:R-:W-:Y:S02]  /*1600*/  HADD2.F32 R35, -RZ, R40.H0_H0 ;  /* 0x20000028ff237230 */ /* 0x000fe40000004100 */
[C---:B------:R-:W-:Y:S01]  /*1610*/  FADD.FTZ R29, -R78.reuse, R29 ;  /* 0x0000001d4e1d7221 */ /* 0x040fe20000010100 */
[----:B------:R-:W-:Y:S01]  /*1620*/  FFMA.FTZ R54, R5, R66, R9 ;  /* 0x0000004205367223 */ /* 0x000fe20000010009 */
[----:B------:R-:W-:Y:S01]  /*1630*/  FADD.FTZ R83, -R78, R83 ;  /* 0x000000534e537221 */ /* 0x000fe20000010100 */
[----:B------:R-:W-:Y:S01]  /*1640*/  MOV R34, 0x400 ;  /* 0x0000040000227802 */ /* 0x000fe20000000f00 */
[----:B------:R-:W-:Y:S01]  /*1650*/  FMUL.FTZ R147, R22, R29 ;  /* 0x0000001d16937220 */ /* 0x000fe20000410000 */
[----:B-1----:R-:W-:Y:S01]  /*1660*/  FADD.FTZ R96, R96, 1 ;  /* 0x3f80000060607421 */ /* 0x002fe20000010000 */
[----:B------:R-:W-:Y:S01]  /*1670*/  FMUL.FTZ R38, R54, -1.4426950216293334961 ;  /* 0xbfb8aa3b36267820 */ /* 0x000fe20000410000 */
[----:B------:R-:W-:Y:S01]  /*1680*/  FMUL.FTZ R149, R22, R83 ;  /* 0x0000005316957220 */ /* 0x000fe20000410000 */
[----:B------:R-:W-:Y:S01]  /*1690*/  FADD.FTZ R29, -R78, R35 ;  /* 0x000000234e1d7221 */ /* 0x000fe20000010100 */
[----:B------:R-:W-:-:S02]  /*16a0*/  IADD3 R83, R34, 0x2800, RZ ;  /* 0x0000280022537810 */ /* 0x000fc40007ffe0ff */
[----:B------:R-:W-:Y:S01]  /*16b0*/  IADD3 R125, R86, 0x3200, RZ ;  /* 0x00003200567d7810 */ /* 0x000fe20007ffe0ff */
[----:B------:R-:W1:Y:S01]  /*16c0*/  MUFU.RCP R115, R96 ;  /* 0x0000006000737308 */ /* 0x000e620000001000 */
[----:B0-----:R-:W-:Y:S01]  /*16d0*/  FADD.FTZ R87, R87, 1 ;  /* 0x3f80000057577421 */ /* 0x001fe20000010000 */
[----:B------:R-:W-:Y:S01]  /*16e0*/  FMUL.FTZ R146, R22, R29 ;  /* 0x0000001d16927220 */ /* 0x000fe20000410000 */
[----:B------:R-:W-:Y:S01]  /*16f0*/  LEA R29, R28, R83, 0x18 ;  /* 0x000000531c1d7211 */ /* 0x000fe200078ec0ff */
[----:B------:R-:W-:Y:S01]  /*1700*/  FADD.FTZ R126, R79, 1 ;  /* 0x3f8000004f7e7421 */ /* 0x000fe20000010000 */
[----:B------:R-:W-:Y:S01]  /*1710*/  IADD3 R28, P5, R125, R26, RZ ;  /* 0x0000001a7d1c7210 */ /* 0x000fe20007fbe0ff */
[----:B------:R-:W-:Y:S02]  /*1720*/  HADD2.F32 R79, -RZ, R41.H0_H0 ;  /* 0x20000029ff4f7230 */ /* 0x000fe40000004100 */
[----:B------:R-:W0:Y:S01]  /*1730*/  MUFU.EX2 R38, R38 ;  /* 0x0000002600267308 */ /* 0x000e220000000800 */
[----:B------:R-:W-:-:S07]  /*1740*/  IADD3 R30, P0, R30, UR18, RZ ;  /* 0x000000121e1e7c10 */ /* 0x000fce000ff1e0ff */
[----:B------:R1:W0:Y:S01]  /*1750*/  MUFU.RCP R125, R87 ;  /* 0x00000057007d7308 */ /* 0x0002220000001000 */
[----:B------:R-:W-:Y:S01]  /*1760*/  IMAD R88, R88, 0x28, R29 ;  /* 0x0000002858587824 */ /* 0x000fe200078e021d */
[----:B------:R-:W-:Y:S02]  /*1770*/  IADD3.X R31, R31, UR19, RZ, P0, !PT ;  /* 0x000000131f1f7c10 */ /* 0x000fe400087fe4ff */
[----:B------:R-:W-:Y:S01]  /*1780*/  IADD3 R127, R86, 0x3c00, RZ ;  /* 0x00003c00567f7810 */ /* 0x000fe20007ffe0ff */
[----:B-1----:R-:W-:Y:S01]  /*1790*/  FADD.FTZ R87, -R78, R79 ;  /* 0x0000004f4e577221 */ /* 0x002fe20000010100 */
[----:B------:R-:W-:Y:S01]  /*17a0*/  LEA R121, R121, R88, 0x3 ;  /* 0x0000005879797211 */ /* 0x000fe200078e18ff */
[----:B------:R-:W-:Y:S01]  /*17b0*/  HADD2.F32 R131, -RZ, R40.H1_H1 ;  /* 0x30000028ff837230 */ /* 0x000fe20000004100 */
[----:B------:R-:W-:Y:S01]  /*17c0*/  IADD3 R129, R86, 0x3700, RZ ;  /* 0x0000370056817810 */ /* 0x000fe20007ffe0ff */
[----:B------:R-:W-:Y:S01]  /*17d0*/  FMUL.FTZ R144, R22, R87 ;  /* 0x0000005716907220 */ /* 0x000fe20000410000 */
[C---:B------:R-:W-:Y:S01]  /*17e0*/  IADD3 R108, R86.reuse, 0x4100, RZ ;  /* 0x00004100566c7810 */ /* 0x040fe20007ffe0ff */
[----:B------:R-:W-:Y:S01]  /*17f0*/  FADD.FTZ R128, -R115, 1 ;  /* 0x3f80000073807421 */ /* 0x000fe20000010100 */
[----:B------:R-:W-:Y:S01]  /*1800*/  IADD3 R88, R86, 0x4600, RZ ;  /* 0x0000460056587810 */ /* 0x000fe20007ffe0ff */
[----:B------:R-:W-:Y:S01]  /*1810*/  FFMA.FTZ R87, R4, R144, R8 ;  /* 0x0000009004577223 */ /* 0x000fe20000010008 */
[----:B------:R-:W-:Y:S01]  /*1820*/  IADD3 R29, R86, 0x4b00, RZ ;  /* 0x00004b00561d7810 */ /* 0x000fe20007ffe0ff */
[----:B------:R-:W5:Y:S01]  /*1830*/  LDG.E.64.CONSTANT R30, desc[UR14][R30.64] ;  /* 0x0000000e1e1e7981 */ /* 0x000f62000c1e9b00 */
[----:B------:R-:W-:-:S02]  /*1840*/  IADD3.X R40, RZ, R69, RZ, P5, !PT ;  /* 0x00000045ff287210 */ /* 0x000fc40002ffe4ff */
[-C--:B------:R-:W-:Y:S01]  /*1850*/  IADD3 R96, P3, R127, R26.reuse, RZ ;  /* 0x0000001a7f607210 */ /* 0x080fe20007f7e0ff */
[----:B0-----:R-:W-:Y:S01]  /*1860*/  FADD.FTZ R127, R38, 1 ;  /* 0x3f800000267f7421 */ /* 0x001fe20000010000 */
[----:B------:R-:W-:Y:S01]  /*1870*/  IADD3 R120, P4, R129, R26, RZ ;  /* 0x0000001a81787210 */ /* 0x000fe20007f9e0ff */
[----:B------:R-:W-:Y:S01]  /*1880*/  FFMA.FTZ R128, R119, R128, 1 ;  /* 0x3f80000077807423 */ /* 0x000fe20000010080 */
[-C--:B------:R-:W-:Y:S01]  /*1890*/  IADD3 R38, P2, R108, R26.reuse, RZ ;  /* 0x0000001a6c267210 */ /* 0x080fe20007f5e0ff */
[----:B------:R-:W-:Y:S01]  /*18a0*/  FADD.FTZ R129, -R125, 1 ;  /* 0x3f8000007d817421 */ /* 0x000fe20000010100 */
[-C--:B------:R-:W-:Y:S02]  /*18b0*/  IADD3 R88, P1, R88, R26.reuse, RZ ;  /* 0x0000001a58587210 */ /* 0x080fe40007f3e0ff */
[----:B------:R-:W-:Y:S01]  /*18c0*/  IADD3 R79, P0, R29, R26, RZ ;  /* 0x0000001a1d4f7210 */ /* 0x000fe20007f1e0ff */
[----:B------:R-:W-:Y:S01]  /*18d0*/  FMUL.FTZ R26, R87, -1.4426950216293334961 ;  /* 0xbfb8aa3b571a7820 */ /* 0x000fe20000410000 */
[----:B------:R-:W-:-:S02]  /*18e0*/  SHF.L.U64.HI R40, R28, 0x1, R40 ;  /* 0x000000011c287819 */ /* 0x000fc40000010228 */
[----:B------:R-:W-:Y:S02]  /*18f0*/  SHF.L.U32 R119, R28, 0x1, RZ ;  /* 0x000000011c777819 */ /* 0x000fe400000006ff */
[----:B------:R-:W-:Y:S01]  /*1900*/  IADD3 R28, P5, R102, UR18, RZ ;  /* 0x00000012661c7c10 */ /* 0x000fe2000ffbe0ff */
[----:B------:R-:W-:Y:S02]  /*1910*/  FFMA.FTZ R129, R110, R129, 1 ;  /* 0x3f8000006e817423 */ /* 0x000fe40000010081 */
[----:B------:R0:W-:Y:S01]  /*1920*/  MUFU.EX2 R110, R26 ;  /* 0x0000001a006e7308 */ /* 0x0001e20000000800 */
[----:B------:R-:W-:Y:S01]  /*1930*/  IADD3.X R29, R27, UR19, RZ, P5, !PT ;  /* 0x000000131b1d7c10 */ /* 0x000fe2000affe4ff */
[----:B------:R-:W-:Y:S01]  /*1940*/  FFMA.FTZ R122, R0, R65, R6 ;  /* 0x00000041007a7223 */ /* 0x000fe20000010006 */
[----:B------:R-:W-:Y:S01]  /*1950*/  FFMA.FTZ R123, R3, R64, R7 ;  /* 0x00000040037b7223 */ /* 0x000fe20000010007 */
[----:B0-----:R-:W-:Y:S02]  /*1960*/  IADD3 R26, P6, R119, UR10, RZ ;  /* 0x0000000a771a7c10 */ /* 0x001fe4000ffde0ff */
[----:B------:R-:W-:Y:S01]  /*1970*/  FMUL.FTZ R98, R122, -1.4426950216293334961 ;  /* 0xbfb8aa3b7a627820 */ /* 0x000fe20000410000 */
[----:B------:R-:W5:Y:S01]  /*1980*/  LDG.E.64.CONSTANT R28, desc[UR14][R28.64] ;  /* 0x0000000e1c1c7981 */ /* 0x000f62000c1e9b00 */
[----:B------:R-:W-:Y:S01]  /*1990*/  IADD3.X R27, R40, UR11, RZ, P6, !PT ;  /* 0x0000000b281b7c10 */ /* 0x000fe2000b7fe4ff */
[----:B------:R-:W-:Y:S01]  /*19a0*/  FMUL.FTZ R53, R123, -1.4426950216293334961 ;  /* 0xbfb8aa3b7b357820 */ /* 0x000fe20000410000 */
[----:B------:R-:W-:Y:S01]  /*19b0*/  FFMA.FTZ R93, R4, R63, R8 ;  /* 0x0000003f045d7223 */ /* 0x000fe20000010008 */
[----:B------:R-:W-:Y:S01]  /*19c0*/  FFMA.FTZ R100, R5, R62, R9 ;  /* 0x0000003e05647223 */ /* 0x000fe20000010009 */
[----:B------:R-:W0:Y:S02]  /*19d0*/  MUFU.RCP R126, R126 ;  /* 0x0000007e007e7308 */ /* 0x000e240000001000 */
[----:B------:R-:W5:Y:S01]  /*19e0*/  LDG.E.64.CONSTANT R26, desc[UR14][R26.64] ;  /* 0x0000000e1a1a7981 */ /* 0x000f62000c1e9b00 */
[----:B------:R-:W-:Y:S01]  /*19f0*/  FMUL.FTZ R52, R93, -1.4426950216293334961 ;  /* 0xbfb8aa3b5d347820 */ /* 0x000fe20000410000 */
[----:B------:R-:W-:-:S04]  /*1a00*/  FMUL.FTZ R51, R100, -1.4426950216293334961 ;  /* 0xbfb8aa3b64337820 */ /* 0x000fc80000410000 */
[----:B------:R-:W1:Y:S08]  /*1a10*/  MUFU.EX2 R98, R98 ;  /* 0x0000006200627308 */ /* 0x000e700000000800 */
[----:B------:R-:W1:Y:S08]  /*1a20*/  MUFU.EX2 R53, R53 ;  /* 0x0000003500357308 */ /* 0x000e700000000800 */
[----:B------:R-:W1:Y:S08]  /*1a30*/  MUFU.EX2 R52, R52 ;  /* 0x0000003400347308 */ /* 0x000e700000000800 */
[----:B------:R-:W2:Y:S01]  /*1a40*/  MUFU.EX2 R51, R51 ;  /* 0x0000003300337308 */ /* 0x000ea20000000800 */
[----:B0-----:R-:W-:Y:S01]  /*1a50*/  FADD.FTZ R102, -R126, 1 ;  /* 0x3f8000007e667421 */ /* 0x001fe20000010100 */
[----:B-1----:R-:W-:-:S06]  /*1a60*/  FADD.FTZ R124, R98, 1 ;  /* 0x3f800000627c7421 */ /* 0x002fcc0000010000 */
[----:B------:R-:W0:Y:S01]  /*1a70*/  MUFU.RCP R127, R127 ;  /* 0x0000007f007f7308 */ /* 0x000e220000001000 */
[----:B------:R-:W-:Y:S01]  /*1a80*/  FFMA.FTZ R95, R95, R102, 1 ;  /* 0x3f8000005f5f7423 */ /* 0x000fe20000010066 */
[----:B------:R-:W-:Y:S01]  /*1a90*/  FADD.FTZ R53, R53, 1 ;  /* 0x3f80000035357421 */ /* 0x000fe20000010000 */
[----:B------:R-:W-:Y:S02]  /*1aa0*/  HADD2.F32 R41, -RZ, R41.H1_H1 ;  /* 0x30000029ff297230 */ /* 0x000fe40000004100 */
[----:B------:R-:W-:Y:S01]  /*1ab0*/  FMUL.FTZ R115, R115, R128 ;  /* 0x0000008073737220 */ /* 0x000fe20000410000 */
[----:B------:R-:W-:Y:S01]  /*1ac0*/  FMUL.FTZ R126, R126, R95 ;  /* 0x0000005f7e7e7220 */ /* 0x000fe20000410000 */
[----:B------:R-:W-:Y:S01]  /*1ad0*/  FADD.FTZ R95, R52, 1 ;  /* 0x3f800000345f7421 */ /* 0x000fe20000010000 */
[----:B------:R-:W1:Y:S01]  /*1ae0*/  MUFU.RCP R124, R124 ;  /* 0x0000007c007c7308 */ /* 0x000e620000001000 */
[----:B--2---:R-:W-:Y:S01]  /*1af0*/  FADD.FTZ R51, R51, 1 ;  /* 0x3f80000033337421 */ /* 0x004fe20000010000 */
[----:B------:R-:W-:Y:S01]  /*1b00*/  FFMA.FTZ R113, R0, R61, R6 ;  /* 0x0000003d00717223 */ /* 0x000fe20000010006 */
[----:B------:R-:W-:-:S05]  /*1b10*/  FADD.FTZ R143, -R78, R41 ;  /* 0x000000294e8f7221 */ /* 0x000fca0000010100 */
[----:B------:R2:W1:Y:S01]  /*1b20*/  MUFU.RCP R128, R53 ;  /* 0x0000003500807308 */ /* 0x0004620000001000 */
[----:B0-----:R-:W-:Y:S01]  /*1b30*/  FADD.FTZ R98, -R127, 1 ;  /* 0x3f8000007f627421 */ /* 0x001fe20000010100 */
[----:B------:R-:W-:Y:S01]  /*1b40*/  FMUL.FTZ R105, R113, -1.4426950216293334961 ;  /* 0xbfb8aa3b71697820 */ /* 0x000fe20000410000 */
[----:B------:R-:W-:-:S05]  /*1b50*/  HADD2.F32 R52, -RZ, R24.H0_H0 ;  /* 0x20000018ff347230 */ /* 0x000fca0000004100 */
[----:B------:R-:W0:Y:S01]  /*1b60*/  MUFU.RCP R41, R95 ;  /* 0x0000005f00297308 */ /* 0x000e220000001000 */
[----:B--2---:R-:W-:Y:S01]  /*1b70*/  FMUL.FTZ R53, R125, R129 ;  /* 0x000000817d357220 */ /* 0x004fe20000410000 */
[----:B------:R-:W-:-:S06]  /*1b80*/  FFMA.FTZ R54, R54, R98, 1 ;  /* 0x3f80000036367423 */ /* 0x000fcc0000010062 */
[----:B------:R2:W0:Y:S01]  /*1b90*/  MUFU.RCP R125, R51 ;  /* 0x00000033007d7308 */ /* 0x0004220000001000 */
[----:B------:R-:W-:Y:S01]  /*1ba0*/  FFMA.FTZ R116, R3, R60, R7 ;  /* 0x0000003c03747223 */ /* 0x000fe20000010007 */
[----:B------:R-:W-:Y:S01]  /*1bb0*/  FFMA.FTZ R91, R4, R59, R8 ;  /* 0x0000003b045b7223 */ /* 0x000fe20000010008 */
[----:B------:R-:W-:Y:S02]  /*1bc0*/  HADD2.F32 R24, -RZ, R24.H1_H1 ;  /* 0x30000018ff187230 */ /* 0x000fe40000004100 */
[----:B------:R-:W-:Y:S01]  /*1bd0*/  FMUL.FTZ R127, R127, R54 ;  /* 0x000000367f7f7220 */ /* 0x000fe20000410000 */
[----:B------:R-:W-:Y:S01]  /*1be0*/  FMUL.FTZ R49, R116, -1.4426950216293334961 ;  /* 0xbfb8aa3b74317820 */ /* 0x000fe20000410000 */
[----:B------:R-:W-:Y:S01]  /*1bf0*/  FMUL.FTZ R54, R52, R115 ;  /* 0x0000007334367220 */ /* 0x000fe20000410000 */
[----:B------:R-:W3:Y:S01]  /*1c00*/  MUFU.EX2 R105, R105 ;  /* 0x0000006900697308 */ /* 0x000ee20000000800 */
[----:B------:R-:W-:Y:S01]  /*1c10*/  FMUL.FTZ R48, R91, -1.4426950216293334961 ;  /* 0xbfb8aa3b5b307820 */ /* 0x000fe20000410000 */
[----:B------:R-:W-:-:S02]  /*1c20*/  HADD2.F32 R52, -RZ, R25.H0_H0 ;  /* 0x20000019ff347230 */ /* 0x000fc40000004100 */
[----:B------:R-:W-:Y:S01]  /*1c30*/  FMUL.FTZ R53, R24, R53 ;  /* 0x0000003518357220 */ /* 0x000fe20000410000 */
[----:B--2---:R-:W-:Y:S02]  /*1c40*/  HADD2.F32 R51, -RZ, R25.H1_H1 ;  /* 0x30000019ff337230 */ /* 0x004fe40000004100 */
[----:B-1----:R-:W-:Y:S01]  /*1c50*/  FADD.FTZ R25, -R124, 1 ;  /* 0x3f8000007c197421 */ /* 0x002fe20000010100 */
[----:B------:R-:W-:Y:S01]  /*1c60*/  FFMA.FTZ R118, R5, R58, R9 ;  /* 0x0000003a05767223 */ /* 0x000fe20000010009 */
[----:B------:R-:W-:Y:S01]  /*1c70*/  FADD.FTZ R24, -R128, 1 ;  /* 0x3f80000080187421 */ /* 0x000fe20000010100 */
[----:B------:R-:W1:Y:S01]  /*1c80*/  MUFU.EX2 R49, R49 ;  /* 0x0000003100317308 */ /* 0x000e620000000800 */
[----:B------:R-:W-:Y:S01]  /*1c90*/  FMUL.FTZ R52, R52, R126 ;  /* 0x0000007e34347220 */ /* 0x000fe20000410000 */
[----:B------:R-:W-:Y:S01]  /*1ca0*/  FFMA.FTZ R122, R122, R25, 1 ;  /* 0x3f8000007a7a7423 */ /* 0x000fe20000010019 */
[----:B------:R-:W-:Y:S01]  /*1cb0*/  FMUL.FTZ R89, R118, -1.4426950216293334961 ;  /* 0xbfb8aa3b76597820 */ /* 0x000fe20000410000 */
[----:B------:R-:W-:Y:S01]  /*1cc0*/  FFMA.FTZ R123, R123, R24, 1 ;  /* 0x3f8000007b7b7423 */ /* 0x000fe20000010018 */
[----:B0-----:R-:W-:Y:S01]  /*1cd0*/  FADD.FTZ R25, -R41, 1 ;  /* 0x3f80000029197421 */ /* 0x001fe20000010100 */
[----:B------:R-:W-:Y:S01]  /*1ce0*/  FADD.FTZ R126, -R125, 1 ;  /* 0x3f8000007d7e7421 */ /* 0x000fe20000010100 */
[----:B------:R-:W-:Y:S01]  /*1cf0*/  IADD3 R24, P5, R114, UR18, RZ ;  /* 0x0000001272187c10 */ /* 0x000fe2000ffbe0ff */
[----:B------:R-:W0:Y:S01]  /*1d00*/  MUFU.EX2 R48, R48 ;  /* 0x0000003000307308 */ /* 0x000e220000000800 */
[----:B------:R-:W-:Y:S01]  /*1d10*/  FFMA.FTZ R93, R93, R25, 1 ;  /* 0x3f8000005d5d7423 */ /* 0x000fe20000010019 */
[----:B------:R-:W-:Y:S01]  /*1d20*/  FFMA.FTZ R126, R100, R126, 1 ;  /* 0x3f800000647e7423 */ /* 0x000fe2000001007e */
[----:B------:R-:W-:Y:S01]  /*1d30*/  IADD3.X R25, R50, UR19, RZ, P5, !PT ;  /* 0x0000001332197c10 */ /* 0x000fe2000affe4ff */
[----:B------:R-:W-:-:S02]  /*1d40*/  HADD2.F32 R100, -RZ, R18.H0_H0 ;  /* 0x20000012ff647230 */ /* 0x000fc40000004100 */
[----:B------:R-:W-:Y:S02]  /*1d50*/  FMUL.FTZ R50, R124, R122 ;  /* 0x0000007a7c327220 */ /* 0x000fe40000410000 */
[----:B------:R-:W2:Y:S01]  /*1d60*/  MUFU.EX2 R89, R89 ;  /* 0x0000005900597308 */ /* 0x000ea20000000800 */
[----:B------:R-:W-:Y:S02]  /*1d70*/  HADD2.F32 R141, -RZ, R36.H1_H1 ;  /* 0x30000024ff8d7230 */ /* 0x000fe40000004100 */
[----:B---3--:R-:W-:Y:S01]  /*1d80*/  FADD.FTZ R105, R105, 1 ;  /* 0x3f80000069697421 */ /* 0x008fe20000010000 */
[----:B------:R-:W-:Y:S02]  /*1d90*/  HADD2.F32 R11, -RZ, R11.H1_H1 ;  /* 0x3000000bff0b7230 */ /* 0x000fe40000004100 */
[----:B------:R-:W-:Y:S01]  /*1da0*/  FMUL.FTZ R50, R100, R50 ;  /* 0x0000003264327220 */ /* 0x000fe20000410000 */
[--C-:B------:R-:W-:Y:S02]  /*1db0*/  HADD2.F32 R100, -RZ, R37.reuse.H0_H0 ;  /* 0x20000025ff647230 */ /* 0x100fe40000004100 */
[----:B------:R-:W-:Y:S01]  /*1dc0*/  FFMA.FTZ R111, R0, R57, R6 ;  /* 0x00000039006f7223 */ /* 0x000fe20000010006 */
[----:B------:R-:W-:-:S02]  /*1dd0*/  HADD2.F32 R139, -RZ, R37.H1_H1 ;  /* 0x30000025ff8b7230 */ /* 0x000fc40000004100 */
[----:B------:R-:W-:Y:S01]  /*1de0*/  FMUL.FTZ R93, R41, R93 ;  /* 0x0000005d295d7220 */ /* 0x000fe20000410000 */
[----:B------:R-:W3:Y:S01]  /*1df0*/  LDG.E.64.CONSTANT R24, desc[UR14][R24.64] ;  /* 0x0000000e18187981 */ /* 0x000ee2000c1e9b00 */
[----:B------:R-:W-:Y:S01]  /*1e00*/  IADD3.X R37, RZ, R69, RZ, P4, !PT ;  /* 0x00000045ff257210 */ /* 0x000fe200027fe4ff */
[----:B------:R4:W2:Y:S01]  /*1e10*/  MUFU.RCP R41, R105 ;  /* 0x0000006900297308 */ /* 0x0008a20000001000 */
[C---:B------:R-:W-:Y:S01]  /*1e20*/  FADD.FTZ R141, -R78.reuse, R141 ;  /* 0x0000008d4e8d7221 */ /* 0x040fe20000010100 */
[----:B------:R-:W-:Y:S01]  /*1e30*/  FADD.FTZ R11, -R78, R11 ;  /* 0x0000000b4e0b7221 */ /* 0x000fe20000010100 */
[----:B------:R-:W-:Y:S01]  /*1e40*/  FMUL.FTZ R45, R111, -1.4426950216293334961 ;  /* 0xbfb8aa3b6f2d7820 */ /* 0x000fe20000410000 */
[----:B-1----:R-:W-:Y:S01]  /*1e50*/  FADD.FTZ R49, R49, 1 ;  /* 0x3f80000031317421 */ /* 0x002fe20000010000 */
[----:B------:R-:W-:Y:S01]  /*1e60*/  SHF.L.U64.HI R37, R120, 0x1, R37 ;  /* 0x0000000178257819 */ /* 0x000fe20000010225 */
[----:B0-----:R-:W-:Y:S01]  /*1e70*/  FADD.FTZ R124, R48, 1 ;  /* 0x3f800000307c7421 */ /* 0x001fe20000010000 */
[----:B----4-:R-:W-:-:S02]  /*1e80*/  HADD2.F32 R105, -RZ, R18.H1_H1 ;  /* 0x30000012ff697230 */ /* 0x010fc40000004100 */
[--C-:B------:R-:W-:Y:S01]  /*1e90*/  HADD2.F32 R18, -RZ, R19.reuse.H0_H0 ;  /* 0x20000013ff127230 */ /* 0x100fe20000004100 */
[----:B------:R-:W-:Y:S01]  /*1ea0*/  SHF.L.U32 R120, R120, 0x1, RZ ;  /* 0x0000000178787819 */ /* 0x000fe200000006ff */
[C---:B------:R-:W-:Y:S01]  /*1eb0*/  FFMA.FTZ R112, R3.reuse, R56, R7 ;  /* 0x0000003803707223 */ /* 0x040fe20000010007 */
[C---:B------:R-:W-:Y:S01]  /*1ec0*/  FMUL.FTZ R141, R22.reuse, R141 ;  /* 0x0000008d168d7220 */ /* 0x040fe20000410000 */
[----:B------:R-:W-:Y:S01]  /*1ed0*/  FMUL.FTZ R11, R22, R11 ;  /* 0x0000000b160b7220 */ /* 0x000fe20000410000 */
[----:B------:R-:W-:Y:S01]  /*1ee0*/  FMUL.FTZ R128, R128, R123 ;  /* 0x0000007b80807220 */ /* 0x000fe20000410000 */
[----:B------:R-:W-:Y:S01]  /*1ef0*/  FMUL.FTZ R48, R18, R93 ;  /* 0x0000005d12307220 */ /* 0x000fe20000410000 */
[----:B------:R0:W-:Y:S01]  /*1f00*/  MUFU.RCP R123, R49 ;  /* 0x00000031007b7308 */ /* 0x0001e20000001000 */
[----:B------:R-:W-:Y:S01]  /*1f10*/  FADD.FTZ R139, -R78, R139 ;  /* 0x0000008b4e8b7221 */ /* 0x000fe20000010100 */
[----:B------:R-:W-:Y:S01]  /*1f20*/  IADD3 R18, P5, R120, UR10, RZ ;  /* 0x0000000a78127c10 */ /* 0x000fe2000ffbe0ff */
[----:B------:R-:W-:Y:S01]  /*1f30*/  FMUL.FTZ R90, R112, -1.4426950216293334961 ;  /* 0xbfb8aa3b705a7820 */ /* 0x000fe20000410000 */
[----:B------:R-:W-:Y:S01]  /*1f40*/  FADD.FTZ R23, -R78, R23 ;  /* 0x000000174e177221 */ /* 0x000fe20000010100 */
[----:B------:R-:W-:Y:S01]  /*1f50*/  FFMA.FTZ R102, R3, R141, R7 ;  /* 0x0000008d03667223 */ /* 0x000fe20000010007 */
[----:B------:R-:W-:Y:S01]  /*1f60*/  FFMA.FTZ R99, R5, R11, R9 ;  /* 0x0000000b05637223 */ /* 0x000fe20000010009 */
[----:B------:R-:W-:Y:S01]  /*1f70*/  FMUL.FTZ R122, R125, R126 ;  /* 0x0000007e7d7a7220 */ /* 0x000fe20000410000 */
[----:B------:R-:W1:Y:S01]  /*1f80*/  MUFU.EX2 R45, R45 ;  /* 0x0000002d002d7308 */ /* 0x000e620000000800 */
[----:B--2---:R-:W-:Y:S01]  /*1f90*/  FADD.FTZ R89, R89, 1 ;  /* 0x3f80000059597421 */ /* 0x004fe20000010000 */
[----:B------:R-:W-:-:S02]  /*1fa0*/  HADD2.F32 R126, -RZ, R19.H1_H1 ;  /* 0x30000013ff7e7230 */ /* 0x000fc40000004100 */
[C---:B------:R-:W-:Y:S01]  /*1fb0*/  FMUL.FTZ R139, R22.reuse, R139 ;  /* 0x0000008b168b7220 */ /* 0x040fe20000410000 */
[----:B------:R-:W-:Y:S01]  /*1fc0*/  FMUL.FTZ R51, R51, R127 ;  /* 0x0000007f33337220 */ /* 0x000fe20000410000 */
[----:B------:R-:W-:Y:S02]  /*1fd0*/  IADD3.X R19, R37, UR11, RZ, P5, !PT ;  /* 0x0000000b25137c10 */ /* 0x000fe4000affe4ff */
[----:B------:R-:W2:Y:S01]  /*1fe0*/  MUFU.RCP R124, R124 ;  /* 0x0000007c007c7308 */ /* 0x000ea20000001000 */
[----:B------:R-:W-:Y:S01]  /*1ff0*/  FMUL.FTZ R39, R22, R23 ;  /* 0x0000001716277220 */ /* 0x000fe20000410000 */
[----:B------:R-:W-:Y:S01]  /*2000*/  FMUL.FTZ R127, R102, -1.4426950216293334961 ;  /* 0xbfb8aa3b667f7820 */ /* 0x000fe20000410000 */
[----:B------:R-:W-:Y:S01]  /*2010*/  IADD3 R92, P4, R92, UR18, RZ ;  /* 0x000000125c5c7c10 */ /* 0x000fe2000ff9e0ff */
[----:B------:R-:W-:Y:S01]  /*2020*/  FMUL.FTZ R23, R99, -1.4426950216293334961 ;  /* 0xbfb8aa3b63177820 */ /* 0x000fe20000410000 */
[----:B------:R-:W4:Y:S03]  /*2030*/  LDG.E.64.CONSTANT R18, desc[UR14][R18.64] ;  /* 0x0000000e12127981 */ /* 0x000f26000c1e9b00 */
[----:B------:R1:W-:Y:S01]  /*2040*/  MUFU.RCP R125, R89 ;  /* 0x00000059007d7308 */ /* 0x0003e20000001000 */
[----:B------:R-:W-:Y:S01]  /*2050*/  IADD3.X R93, R47, UR19, RZ, P4, !PT ;  /* 0x000000132f5d7c10 */ /* 0x000fe2000a7fe4ff */
[----:B------:R-:W-:Y:S01]  /*2060*/  FMUL.FTZ R47, R126, R122 ;  /* 0x0000007a7e2f7220 */ /* 0x000fe20000410000 */
[----:B------:R-:W-:Y:S01]  /*2070*/  FFMA.FTZ R42, R4, R55, R8 ;  /* 0x00000037042a7223 */ /* 0x000fe20000010008 */
[----:B0-----:R-:W-:-:S04]  /*2080*/  FMUL.FTZ R49, R105, R128 ;  /* 0x0000008069317220 */ /* 0x001fc80000410000 */
[----:B------:R-:W0:Y:S01]  /*2090*/  MUFU.EX2 R90, R90 ;  /* 0x0000005a005a7308 */ /* 0x000e220000000800 */
[----:B-1----:R-:W-:Y:S01]  /*20a0*/  FFMA.FTZ R89, R5, R139, R9 ;  /* 0x0000008b05597223 */ /* 0x002fe20000010009 */
[----:B------:R-:W4:Y:S03]  /*20b0*/  LDG.E.64.CONSTANT R92, desc[UR14][R92.64] ;  /* 0x0000000e5c5c7981 */ /* 0x000f26000c1e9b00 */
[----:B------:R-:W-:-:S03]  /*20c0*/  FMUL.FTZ R122, R89, -1.4426950216293334961 ;  /* 0xbfb8aa3b597a7820 */ /* 0x000fc60000410000 */
[----:B------:R1:W-:Y:S01]  /*20d0*/  MUFU.EX2 R114, R127 ;  /* 0x0000007f00727308 */ /* 0x0003e20000000800 */
[----:B------:R-:W-:Y:S01]  /*20e0*/  FMUL.FTZ R46, R42, -1.4426950216293334961 ;  /* 0xbfb8aa3b2a2e7820 */ /* 0x000fe20000410000 */
[----:B-1----:R-:W-:-:S06]  /*20f0*/  FADD.FTZ R127, -R41, 1 ;  /* 0x3f800000297f7421 */ /* 0x002fcc0000010100 */
[----:B------:R-:W1:Y:S01]  /*2100*/  MUFU.EX2 R23, R23 ;  /* 0x0000001700177308 */ /* 0x000e620000000800 */
[----:B------:R-:W-:Y:S01]  /*2110*/  FFMA.FTZ R126, R113, R127, 1 ;  /* 0x3f800000717e7423 */ /* 0x000fe2000001007f */
[----:B------:R-:W-:-:S06]  /*2120*/  FADD.FTZ R128, R45, 1 ;  /* 0x3f8000002d807421 */ /* 0x000fcc0000010000 */
[----:B------:R0:W-:Y:S01]  /*2130*/  MUFU.EX2 R113, R122 ;  /* 0x0000007a00717308 */ /* 0x0001e20000000800 */
[----:B--2---:R-:W-:Y:S01]  /*2140*/  FADD.FTZ R45, -R124, 1 ;  /* 0x3f8000007c2d7421 */ /* 0x004fe20000010100 */
[----:B------:R-:W-:Y:S01]  /*2150*/  FMUL.FTZ R126, R41, R126 ;  /* 0x0000007e297e7220 */ /* 0x000fe20000410000 */
[----:B0-----:R-:W-:-:S05]  /*2160*/  FADD.FTZ R122, -R123, 1 ;  /* 0x3f8000007b7a7421 */ /* 0x001fca0000010100 */
[----:B------:R-:W0:Y:S01]  /*2170*/  MUFU.EX2 R46, R46 ;  /* 0x0000002e002e7308 */ /* 0x000e220000000800 */
[----:B------:R-:W-:Y:S01]  /*2180*/  FFMA.FTZ R116, R116, R122, 1 ;  /* 0x3f80000074747423 */ /* 0x000fe2000001007a */
[----:B------:R-:W-:Y:S01]  /*2190*/  FFMA.FTZ R91, R91, R45, 1 ;  /* 0x3f8000005b5b7423 */ /* 0x000fe2000001002d */
[----:B------:R-:W-:Y:S01]  /*21a0*/  FADD.FTZ R41, R90, 1 ;  /* 0x3f8000005a297421 */ /* 0x000fe20000010000 */
[--C-:B------:R-:W-:Y:S02]  /*21b0*/  HADD2.F32 R90, -RZ, R16.reuse.H0_H0 ;  /* 0x20000010ff5a7230 */ /* 0x100fe40000004100 */
[----:B------:R-:W-:Y:S01]  /*21c0*/  FMUL.FTZ R45, R123, R116 ;  /* 0x000000747b2d7220 */ /* 0x000fe20000410000 */
[----:B------:R-:W-:Y:S02]  /*21d0*/  HADD2.F32 R116, -RZ, R16.H1_H1 ;  /* 0x30000010ff747230 */ /* 0x000fe40000004100 */
[----:B------:R-:W-:Y:S02]  /*21e0*/  HADD2.F32 R16, -RZ, R14.H0_H0 ;  /* 0x2000000eff107230 */ /* 0x000fe40000004100 */
[----:B------:R-:W-:Y:S01]  /*21f0*/  FMUL.FTZ R91, R124, R91 ;  /* 0x0000005b7c5b7220 */ /* 0x000fe20000410000 */
[----:B-1----:R-:W-:-:S02]  /*2200*/  FADD.FTZ R124, R23, 1 ;  /* 0x3f800000177c7421 */ /* 0x002fc40000010000 */
[----:B------:R-:W-:Y:S01]  /*2210*/  FADD.FTZ R138, -R78, R16 ;  /* 0x000000104e8a7221 */ /* 0x000fe20000010100 */
[----:B------:R-:W-:Y:S01]  /*2220*/  IADD3 R16, P4, R44, UR18, RZ ;  /* 0x000000122c107c10 */ /* 0x000fe2000ff9e0ff */
[----:B------:R-:W1:Y:S01]  /*2230*/  MUFU.RCP R41, R41 ;  /* 0x0000002900297308 */ /* 0x000e620000001000 */
[----:B------:R-:W-:Y:S02]  /*2240*/  HADD2.F32 R137, -RZ, R14.H1_H1 ;  /* 0x3000000eff897230 */ /* 0x000fe40000004100 */
[--C-:B------:R-:W-:Y:S02]  /*2250*/  HADD2.F32 R44, -RZ, R17.reuse.H0_H0 ;  /* 0x20000011ff2c7230 */ /* 0x100fe40000004100 */
[----:B------:R-:W-:Y:S01]  /*2260*/  HADD2.F32 R14, -RZ, R17.H1_H1 ;  /* 0x30000011ff0e7230 */ /* 0x000fe20000004100 */
[----:B------:R-:W-:Y:S02]  /*2270*/  IADD3.X R17, R43, UR19, RZ, P4, !PT ;  /* 0x000000132b117c10 */ /* 0x000fe4000a7fe4ff */
[----:B------:R-:W2:Y:S01]  /*2280*/  MUFU.RCP R124, R124 ;  /* 0x0000007c007c7308 */ /* 0x000ea20000001000 */
[----:B------:R-:W-:Y:S01]  /*2290*/  FADD.FTZ R81, -R78, R81 ;  /* 0x000000514e517221 */ /* 0x000fe20000010100 */
[----:B0-----:R-:W-:Y:S01]  /*22a0*/  FADD.FTZ R123, R46, 1 ;  /* 0x3f8000002e7b7421 */ /* 0x001fe20000010000 */
[----:B------:R-:W-:Y:S01]  /*22b0*/  FFMA.FTZ R85, R3, R153, R7 ;  /* 0x0000009903557223 */ /* 0x000fe20000010007 */
[----:B------:R-:W-:Y:S01]  /*22c0*/  FADD.FTZ R127, -R125, 1 ;  /* 0x3f8000007d7f7421 */ /* 0x000fe20000010100 */
[----:B------:R-:W4:Y:S01]  /*22d0*/  LDG.E.64.CONSTANT R16, desc[UR14][R16.64] ;  /* 0x0000000e10107981 */ /* 0x000f22000c1e9b00 */
[----:B------:R-:W-:Y:S01]  /*22e0*/  FMUL.FTZ R152, R22, R81 ;  /* 0x0000005116987220 */ /* 0x000fe20000410000 */
[----:B------:R-:W-:Y:S01]  /*22f0*/  FMUL.FTZ R97, R85, -1.4426950216293334961 ;  /* 0xbfb8aa3b55617820 */ /* 0x000fe20000410000 */
[----:B------:R-:W0:Y:S01]  /*2300*/  MUFU.RCP R122, R128 ;  /* 0x00000080007a7308 */ /* 0x000e220000001000 */
[----:B------:R-:W-:Y:S01]  /*2310*/  FFMA.FTZ R127, R118, R127, 1 ;  /* 0x3f800000767f7423 */ /* 0x000fe2000001007f */
[----:B------:R-:W-:Y:S01]  /*2320*/  FFMA.FTZ R94, R4, R152, R8 ;  /* 0x00000098045e7223 */ /* 0x000fe20000010008 */
[----:B------:R-:W-:-:S05]  /*2330*/  FFMA.FTZ R104, R5, R151, R9 ;  /* 0x0000009705687223 */ /* 0x000fca0000010009 */
[----:B------:R-:W0:Y:S01]  /*2340*/  MUFU.RCP R123, R123 ;  /* 0x0000007b007b7308 */ /* 0x000e220000001000 */
[----:B------:R-:W-:Y:S01]  /*2350*/  FMUL.FTZ R125, R125, R127 ;  /* 0x0000007f7d7d7220 */ /* 0x000fe20000410000 */
[----:B------:R-:W-:Y:S01]  /*2360*/  FMUL.FTZ R81, R94, -1.4426950216293334961 ;  /* 0xbfb8aa3b5e517820 */ /* 0x000fe20000410000 */
[----:B------:R-:W-:Y:S01]  /*2370*/  FMUL.FTZ R80, R104, -1.4426950216293334961 ;  /* 0xbfb8aa3b68507820 */ /* 0x000fe20000410000 */
[----:B------:R-:W-:Y:S01]  /*2380*/  FMUL.FTZ R46, R90, R126 ;  /* 0x0000007e5a2e7220 */ /* 0x000fe20000410000 */
[----:B-1----:R-:W-:Y:S01]  /*2390*/  FADD.FTZ R127, -R41, 1 ;  /* 0x3f800000297f7421 */ /* 0x002fe20000010100 */
[----:B--2---:R-:W-:Y:S02]  /*23a0*/  FADD.FTZ R126, -R124, 1 ;  /* 0x3f8000007c7e7421 */ /* 0x004fe40000010100 */
[----:B------:R-:W1:Y:S01]  /*23b0*/  MUFU.EX2 R97, R97 ;  /* 0x0000006100617308 */ /* 0x000e620000000800 */
[----:B------:R-:W-:Y:S01]  /*23c0*/  FFMA.FTZ R127, R112, R127, 1 ;  /* 0x3f800000707f7423 */ /* 0x000fe2000001007f */
[----:B------:R-:W-:Y:S01]  /*23d0*/  FFMA.FTZ R126, R99, R126, 1 ;  /* 0x3f800000637e7423 */ /* 0x000fe2000001007e */
[----:B-----5:R-:W-:-:S02]  /*23e0*/  HADD2.F32 R99, -RZ, R32.H0_H0 ;  /* 0x20000020ff637230 */ /* 0x020fc40000004100 */
[----:B------:R-:W-:Y:S02]  /*23f0*/  HADD2.F32 R32, -RZ, R32.H1_H1 ;  /* 0x30000020ff207230 */ /* 0x000fe40000004100 */
[----:B------:R-:W-:Y:S01]  /*2400*/  FMUL.FTZ R41, R41, R127 ;  /* 0x0000007f29297220 */ /* 0x000fe20000410000 */
[----:B------:R-:W2:Y:S01]  /*2410*/  MUFU.EX2 R81, R81 ;  /* 0x0000005100517308 */ /* 0x000ea20000000800 */
[----:B------:R-:W-:Y:S01]  /*2420*/  FMUL.FTZ R43, R14, R125 ;  /* 0x0000007d0e2b7220 */ /* 0x000fe20000410000 */
[----:B0-----:R-:W-:-:S06]  /*2430*/  FADD.FTZ R14, -R122, 1 ;  /* 0x3f8000007a0e7421 */ /* 0x001fcc0000010100 */
[----:B------:R-:W0:Y:S01]  /*2440*/  MUFU.EX2 R80, R80 ;  /* 0x0000005000507308 */ /* 0x000e220000000800 */
[----:B------:R-:W-:Y:S01]  /*2450*/  FADD.FTZ R125, -R123, 1 ;  /* 0x3f8000007b7d7421 */ /* 0x000fe20000010100 */
[----:B------:R-:W-:Y:S01]  /*2460*/  FMUL.FTZ R41, R32, R41 ;  /* 0x0000002920297220 */ /* 0x000fe20000410000 */
[----:B------:R-:W-:Y:S01]  /*2470*/  IADD3.X R32, RZ, R69, RZ, P3, !PT ;  /* 0x00000045ff207210 */ /* 0x000fe20001ffe4ff */
[----:B------:R-:W-:Y:S01]  /*2480*/  FFMA.FTZ R14, R111, R14, 1 ;  /* 0x3f8000006f0e7423 */ /* 0x000fe2000001000e */
[----:B------:R-:W-:Y:S01]  /*2490*/  FFMA.FTZ R125, R42, R125, 1 ;  /* 0x3f8000002a7d7423 */ /* 0x000fe2000001007d */
[----:B-1----:R-:W-:Y:S01]  /*24a0*/  FADD.FTZ R97, R97, 1 ;  /* 0x3f80000061617421 */ /* 0x002fe20000010000 */
[C---:B------:R-:W-:Y:S02]  /*24b0*/  SHF.L.U64.HI R32, R96.reuse, 0x1, R32 ;  /* 0x0000000160207819 */ /* 0x040fe40000010220 */
[----:B------:R-:W-:Y:S01]  /*24c0*/  SHF.L.U32 R112, R96, 0x1, RZ ;  /* 0x0000000160707819 */ /* 0x000fe200000006ff */
[----:B------:R-:W-:Y:S01]  /*24d0*/  FMUL.FTZ R42, R122, R14 ;  /* 0x0000000e7a2a7220 */ /* 0x000fe20000410000 */
[----:B------:R-:W-:Y:S01]  /*24e0*/  IADD3 R96, P3, R119, UR18, RZ ;  /* 0x0000001277607c10 */ /* 0x000fe2000ff7e0ff */
[----:B------:R-:W-:-:S02]  /*24f0*/  FMUL.FTZ R14, R123, R125 ;  /* 0x0000007d7b0e7220 */ /* 0x000fc40000410000 */
[----:B------:R1:W-:Y:S01]  /*2500*/  MUFU.RCP R123, R97 ;  /* 0x00000061007b7308 */ /* 0x0003e20000001000 */
[----:B--2---:R-:W-:Y:S01]  /*2510*/  FADD.FTZ R81, R81, 1 ;  /* 0x3f80000051517421 */ /* 0x004fe20000010000 */
[----:B0-----:R-:W-:Y:S01]  /*2520*/  FADD.FTZ R125, R80, 1 ;  /* 0x3f800000507d7421 */ /* 0x001fe20000010000 */
[----:B-1----:R-:W-:Y:S02]  /*2530*/  IADD3.X R97, R40, UR19, RZ, P3, !PT ;  /* 0x0000001328617c10 */ /* 0x002fe40009ffe4ff */
[----:B------:R-:W-:-:S03]  /*2540*/  IADD3 R80, P3, R112, UR10, RZ ;  /* 0x0000000a70507c10 */ /* 0x000fc6000ff7e0ff */
[----:B------:R0:W-:Y:S01]  /*2550*/  MUFU.RCP R119, R81 ;  /* 0x0000005100777308 */ /* 0x0001e20000001000 */
[----:B------:R-:W2:Y:S01]  /*2560*/  LDG.E.64.CONSTANT R96, desc[UR14][R96.64] ;  /* 0x0000000e60607981 */ /* 0x000ea2000c1e9b00 */
[----:B0-----:R-:W-:-:S06]  /*2570*/  IADD3.X R81, R32, UR11, RZ, P3, !PT ;  /* 0x0000000b20517c10 */ /* 0x001fcc0009ffe4ff */
[----:B------:R-:W5:Y:S01]  /*2580*/  LDG.E.64.CONSTANT R80, desc[UR14][R80.64] ;  /* 0x0000000e50507981 */ /* 0x000f62000c1e9b00 */
[----:B------:R-:W-:-:S04]  /*2590*/  FFMA.FTZ R107, R0, R39, R6 ;  /* 0x00000027006b7223 */ /* 0x000fc80000010006 */
[----:B------:R-:W-:-:S06]  /*25a0*/  FMUL.FTZ R109, R107, -1.4426950216293334961 ;  /* 0xbfb8aa3b6b6d7820 */ /* 0x000fcc0000410000 */
[----:B------:R-:W0:Y:S01]  /*25b0*/  MUFU.EX2 R109, R109 ;  /* 0x0000006d006d7308 */ /* 0x000e220000000800 */
[--C-:B------:R-:W-:Y:S02]  /*25c0*/  HADD2.F32 R136, -RZ, R15.reuse.H0_H0 ;  /* 0x2000000fff887230 */ /* 0x100fe40000004100 */
[----:B------:R-:W-:Y:S02]  /*25d0*/  HADD2.F32 R15, -RZ, R15.H1_H1 ;  /* 0x3000000fff0f7230 */ /* 0x000fe40000004100 */
[----:B------:R-:W-:Y:S01]  /*25e0*/  FFMA.FTZ R103, R0, R150, R6 ;  /* 0x0000009600677223 */ /* 0x000fe20000010006 */
[----:B------:R-:W-:Y:S02]  /*25f0*/  HADD2.F32 R134, -RZ, R12.H0_H0 ;  /* 0x2000000cff867230 */ /* 0x000fe40000004100 */
[----:B------:R-:W-:Y:S01]  /*2600*/  FADD.FTZ R15, -R78, R15 ;  /* 0x0000000f4e0f7221 */ /* 0x000fe20000010100 */
[----:B0-----:R-:W-:-:S03]  /*2610*/  FADD.FTZ R109, R109, 1 ;  /* 0x3f8000006d6d7421 */ /* 0x001fc60000010000 */
[----:B------:R-:W-:Y:S01]  /*2620*/  FMUL.FTZ R135, R22, R15 ;  /* 0x0000000f16877220 */ /* 0x000fe20000410000 */
[----:B------:R0:W1:Y:S01]  /*2630*/  MUFU.RCP R122, R109 ;  /* 0x0000006d007a7308 */ /* 0x0000620000001000 */
[----:B------:R-:W-:Y:S01]  /*2640*/  FMUL.FTZ R106, R103, -1.4426950216293334961 ;  /* 0xbfb8aa3b676a7820 */ /* 0x000fe20000410000 */
[----:B------:R-:W-:Y:S01]  /*2650*/  FMUL.FTZ R42, R99, R42 ;  /* 0x0000002a632a7220 */ /* 0x000fe20000410000 */
[----:B------:R-:W-:Y:S01]  /*2660*/  FADD.FTZ R134, -R78, R134 ;  /* 0x000000864e867221 */ /* 0x000fe20000010100 */
[----:B------:R-:W-:Y:S01]  /*2670*/  FFMA.FTZ R101, R3, R149, R7 ;  /* 0x0000009503657223 */ /* 0x000fe20000010007 */
[----:B------:R-:W-:Y:S01]  /*2680*/  FFMA.FTZ R99, R5, R135, R9 ;  /* 0x0000008705637223 */ /* 0x000fe20000010009 */
[----:B------:R-:W-:Y:S01]  /*2690*/  FFMA.FTZ R10, R4, R148, R8 ;  /* 0x00000094040a7223 */ /* 0x000fe20000010008 */
[----:B------:R-:W-:Y:S01]  /*26a0*/  FMUL.FTZ R134, R22, R134 ;  /* 0x0000008616867220 */ /* 0x000fe20000410000 */
[--C-:B0-----:R-:W-:Y:S01]  /*26b0*/  HADD2.F32 R109, -RZ, R33.reuse.H0_H0 ;  /* 0x20000021ff6d7230 */ /* 0x101fe20000004100 */
[----:B------:R-:W0:Y:S01]  /*26c0*/  MUFU.EX2 R106, R106 ;  /* 0x0000006a006a7308 */ /* 0x000e220000000800 */
[----:B------:R-:W-:Y:S01]  /*26d0*/  FMUL.FTZ R84, R101, -1.4426950216293334961 ;  /* 0xbfb8aa3b65547820 */ /* 0x000fe20000410000 */
[----:B------:R-:W-:-:S02]  /*26e0*/  HADD2.F32 R33, -RZ, R33.H1_H1 ;  /* 0x30000021ff217230 */ /* 0x000fc40000004100 */
[----:B------:R-:W-:Y:S01]  /*26f0*/  FMUL.FTZ R15, R99, -1.4426950216293334961 ;  /* 0xbfb8aa3b630f7820 */ /* 0x000fe20000410000 */
[----:B------:R-:W-:Y:S01]  /*2700*/  FMUL.FTZ R82, R10, -1.4426950216293334961 ;  /* 0xbfb8aa3b0a527820 */ /* 0x000fe20000410000 */
[----:B------:R-:W-:Y:S01]  /*2710*/  FMUL.FTZ R124, R124, R126 ;  /* 0x0000007e7c7c7220 */ /* 0x000fe20000410000 */
[----:B------:R-:W-:Y:S01]  /*2720*/  FMUL.FTZ R40, R109, R14 ;  /* 0x0000000e6d287220 */ /* 0x000fe20000410000 */
[----:B------:R-:W0:Y:S01]  /*2730*/  MUFU.RCP R125, R125 ;  /* 0x0000007d007d7308 */ /* 0x000e220000001000 */
[----:B------:R-:W-:Y:S01]  /*2740*/  FFMA.FTZ R14, R0, R134, R6 ;  /* 0x00000086000e7223 */ /* 0x000fe20000010006 */
[----:B------:R-:W-:-:S06]  /*2750*/  FFMA.FTZ R35, R5, R147, R9 ;  /* 0x0000009305237223 */ /* 0x000fcc0000010009 */
[----:B------:R1:W-:Y:S01]  /*2760*/  MUFU.EX2 R109, R15 ;  /* 0x0000000f006d7308 */ /* 0x0003e20000000800 */
[----:B------:R-:W-:-:S07]  /*2770*/  FMUL.FTZ R83, R35, -1.4426950216293334961 ;  /* 0xbfb8aa3b23537820 */ /* 0x000fce0000410000 */
[----:B------:R-:W0:Y:S01]  /*2780*/  MUFU.EX2 R84, R84 ;  /* 0x0000005400547308 */ /* 0x000e220000000800 */
[----:B-1----:R-:W-:Y:S01]  /*2790*/  FMUL.FTZ R15, R33, R124 ;  /* 0x0000007c210f7220 */ /* 0x002fe20000410000 */
[----:B------:R-:W-:Y:S01]  /*27a0*/  FADD.FTZ R124, -R122, 1 ;  /* 0x3f8000007a7c7421 */ /* 0x000fe20000010100 */
[----:B------:R-:W-:-:S05]  /*27b0*/  FMUL.FTZ R33, R14, -1.4426950216293334961 ;  /* 0xbfb8aa3b0e217820 */ /* 0x000fca0000410000 */
[----:B------:R-:W1:Y:S01]  /*27c0*/  MUFU.EX2 R82, R82 ;  /* 0x0000005200527308 */ /* 0x000e620000000800 */
[----:B------:R-:W-:Y:S01]  /*27d0*/  FFMA.FTZ R124, R107, R124, 1 ;  /* 0x3f8000006b7c7423 */ /* 0x000fe2000001007c */
[----:B------:R-:W-:-:S06]  /*27e0*/  FADD.FTZ R126, -R123, 1 ;  /* 0x3f8000007b7e7421 */ /* 0x000fcc0000010100 */
[----:B------:R0:W-:Y:S01]  /*27f0*/  MUFU.EX2 R107, R33 ;  /* 0x00000021006b7308 */ /* 0x0001e20000000800 */
[----:B------:R-:W-:Y:S01]  /*2800*/  FADD.FTZ R131, -R78, R131 ;  /* 0x000000834e837221 */ /* 0x000fe20000010100 */
[----:B0-----:R-:W-:-:S06]  /*2810*/  FADD.FTZ R33, -R119, 1 ;  /* 0x3f80000077217421 */ /* 0x001fcc0000010100 */
[----:B------:R-:W0:Y:S01]  /*2820*/  MUFU.EX2 R83, R83 ;  /* 0x0000005300537308 */ /* 0x000e220000000800 */
[----:B------:R-:W-:Y:S01]  /*2830*/  FFMA.FTZ R94, R94, R33, 1 ;  /* 0x3f8000005e5e7423 */ /* 0x000fe20000010021 */
[----:B------:R-:W-:Y:S01]  /*2840*/  FADD.FTZ R33, R106, 1 ;  /* 0x3f8000006a217421 */ /* 0x000fe20000010000 */
[----:B------:R-:W-:Y:S01]  /*2850*/  FADD.FTZ R106, -R125, 1 ;  /* 0x3f8000007d6a7421 */ /* 0x000fe20000010100 */
[----:B------:R-:W-:Y:S01]  /*2860*/  FFMA.FTZ R85, R85, R126, 1 ;  /* 0x3f80000055557423 */ /* 0x000fe2000001007e */
[----:B------:R-:W-:Y:S01]  /*2870*/  FMUL.FTZ R124, R122, R124 ;  /* 0x0000007c7a7c7220 */ /* 0x000fe20000410000 */
[----:B------:R-:W-:Y:S02]  /*2880*/  HADD2.F32 R122, -RZ, R20.H0_H0 ;  /* 0x20000014ff7a7230 */ /* 0x000fe40000004100 */
[----:B------:R-:W-:Y:S01]  /*2890*/  FFMA.FTZ R104, R104, R106, 1 ;  /* 0x3f80000068687423 */ /* 0x000fe2000001006a */
[----:B------:R-:W-:Y:S01]  /*28a0*/  FMUL.FTZ R145, R22, R131 ;  /* 0x0000008316917220 */ /* 0x000fe20000410000 */
[----:B------:R-:W-:Y:S01]  /*28b0*/  FADD.FTZ R106, R84, 1 ;  /* 0x3f800000546a7421 */ /* 0x000fe20000010000 */
[----:B------:R-:W-:Y:S01]  /*28c0*/  FMUL.FTZ R84, R123, R85 ;  /* 0x000000557b547220 */ /* 0x000fe20000410000 */
[----:B-1----:R-:W-:Y:S01]  /*28d0*/  FADD.FTZ R82, R82, 1 ;  /* 0x3f80000052527421 */ /* 0x002fe20000010000 */
[----:B------:R-:W-:Y:S01]  /*28e0*/  FMUL.FTZ R123, R119, R94 ;  /* 0x0000005e777b7220 */ /* 0x000fe20000410000 */
[----:B------:R-:W-:-:S02]  /*28f0*/  HADD2.F32 R94, -RZ, R12.H1_H1 ;  /* 0x3000000cff5e7230 */ /* 0x000fc40000004100 */
[----:B------:R-:W-:Y:S01]  /*2900*/  FFMA.FTZ R86, R3, R145, R7 ;  /* 0x0000009103567223 */ /* 0x000fe20000010007 */
[----:B------:R-:W-:Y:S02]  /*2910*/  FMUL.FTZ R12, R122, R124 ;  /* 0x0000007c7a0c7220 */ /* 0x000fe40000410000 */
[----:B------:R1:W-:Y:S01]  /*2920*/  MUFU.RCP R122, R82 ;  /* 0x00000052007a7308 */ /* 0x0003e20000001000 */
[----:B------:R-:W-:Y:S01]  /*2930*/  FMUL.FTZ R108, R86, -1.4426950216293334961 ;  /* 0xbfb8aa3b566c7820 */ /* 0x000fe20000410000 */
[----:B------:R-:W-:Y:S01]  /*2940*/  FADD.FTZ R94, -R78, R94 ;  /* 0x0000005e4e5e7221 */ /* 0x000fe20000010100 */
[----:B------:R-:W-:Y:S01]  /*2950*/  FMUL.FTZ R143, R22, R143 ;  /* 0x0000008f168f7220 */ /* 0x000fe20000410000 */
[----:B------:R-:W-:Y:S01]  /*2960*/  FFMA.FTZ R34, R0, R146, R6 ;  /* 0x0000009200227223 */ /* 0x000fe20000010006 */
[----:B-1----:R-:W-:-:S03]  /*2970*/  IADD3 R82, P3, R120, UR18, RZ ;  /* 0x0000001278527c10 */ /* 0x002fc6000ff7e0ff */
[----:B------:R-:W1:Y:S01]  /*2980*/  MUFU.RCP R106, R106 ;  /* 0x0000006a006a7308 */ /* 0x000e620000001000 */
[----:B0-----:R-:W-:Y:S01]  /*2990*/  FADD.FTZ R120, R83, 1 ;  /* 0x3f80000053787421 */ /* 0x001fe20000010000 */
[----:B------:R-:W-:Y:S01]  /*29a0*/  FMUL.FTZ R85, R125, R104 ;  /* 0x000000687d557220 */ /* 0x000fe20000410000 */
[----:B------:R-:W-:Y:S01]  /*29b0*/  IADD3.X R83, R37, UR19, RZ, P3, !PT ;  /* 0x0000001325537c10 */ /* 0x000fe20009ffe4ff */
[----:B------:R-:W-:Y:S02]  /*29c0*/  HADD2.F32 R104, -RZ, R20.H1_H1 ;  /* 0x30000014ff687230 */ /* 0x000fe40000004100 */
[----:B------:R-:W-:Y:S01]  /*29d0*/  FMUL.FTZ R133, R22, R94 ;  /* 0x0000005e16857220 */ /* 0x000fe20000410000 */
[----:B------:R-:W-:Y:S01]  /*29e0*/  FFMA.FTZ R98, R5, R143, R9 ;  /* 0x0000008f05627223 */ /* 0x000fe20000010009 */
[----:B------:R-:W-:Y:S01]  /*29f0*/  FMUL.FTZ R117, R34, -1.4426950216293334961 ;  /* 0xbfb8aa3b22757820 */ /* 0x000fe20000410000 */
[----:B------:R-:W0:Y:S01]  /*2a00*/  MUFU.EX2 R108, R108 ;  /* 0x0000006c006c7308 */ /* 0x000e220000000800 */
[----:B------:R-:W-:-:S02]  /*2a10*/  IADD3.X R20, RZ, R69, RZ, P2, !PT ;  /* 0x00000045ff147210 */ /* 0x000fc400017fe4ff */
[----:B------:R-:W-:Y:S01]  /*2a20*/  SHF.L.U32 R119, R38, 0x1, RZ ;  /* 0x0000000126777819 */ /* 0x000fe200000006ff */
[----:B------:R-:W-:Y:S02]  /*2a30*/  HADD2.F32 R95, -RZ, R36.H0_H0 ;  /* 0x20000024ff5f7230 */ /* 0x000fe40000004100 */
[----:B------:R-:W-:Y:S01]  /*2a40*/  FFMA.FTZ R94, R3, R133, R7 ;  /* 0x00000085035e7223 */ /* 0x000fe20000010007 */
[--C-:B------:R-:W-:Y:S01]  /*2a50*/  HADD2.F32 R124, -RZ, R21.reuse.H0_H0 ;  /* 0x20000015ff7c7230 */ /* 0x100fe20000004100 */
[----:B------:R-:W5:Y:S01]  /*2a60*/  LDG.E.64.CONSTANT R82, desc[UR14][R82.64] ;  /* 0x0000000e52527981 */ /* 0x000f62000c1e9b00 */
[----:B------:R-:W-:Y:S02]  /*2a70*/  HADD2.F32 R125, -RZ, R21.H1_H1 ;  /* 0x30000015ff7d7230 */ /* 0x000fe40000004100 */
[----:B------:R-:W-:Y:S01]  /*2a80*/  FMUL.FTZ R36, R98, -1.4426950216293334961 ;  /* 0xbfb8aa3b62247820 */ /* 0x000fe20000410000 */
[----:B------:R-:W-:Y:S01]  /*2a90*/  FMUL.FTZ R21, R104, R84 ;  /* 0x0000005468157220 */ /* 0x000fe20000410000 */
[----:B------:R-:W-:-:S02]  /*2aa0*/  SHF.L.U64.HI R20, R38, 0x1, R20 ;  /* 0x0000000126147819 */ /* 0x000fc40000010214 */
[----:B------:R-:W-:Y:S01]  /*2ab0*/  IADD3 R84, P2, R119, UR10, RZ ;  /* 0x0000000a77547c10 */ /* 0x000fe2000ff5e0ff */
[----:B------:R-:W3:Y:S01]  /*2ac0*/  MUFU.EX2 R117, R117 ;  /* 0x0000007500757308 */ /* 0x000ee20000000800 */
[----:B------:R-:W-:Y:S01]  /*2ad0*/  FMUL.FTZ R37, R94, -1.4426950216293334961 ;  /* 0xbfb8aa3b5e257820 */ /* 0x000fe20000410000 */
[----:B------:R-:W-:Y:S01]  /*2ae0*/  FMUL.FTZ R38, R125, R85 ;  /* 0x000000557d267220 */ /* 0x000fe20000410000 */
[----:B------:R-:W-:-:S05]  /*2af0*/  IADD3.X R85, R20, UR11, RZ, P2, !PT ;  /* 0x0000000b14557c10 */ /* 0x000fca00097fe4ff */
[----:B------:R-:W3:Y:S01]  /*2b00*/  MUFU.EX2 R36, R36 ;  /* 0x0000002400247308 */ /* 0x000ee20000000800 */
[----:B------:R-:W5:Y:S01]  /*2b10*/  LDG.E.64.CONSTANT R84, desc[UR14][R84.64] ;  /* 0x0000000e54547981 */ /* 0x000f62000c1e9b00 */
[----:B------:R-:W-:-:S06]  /*2b20*/  FADD.FTZ R95, -R78, R95 ;  /* 0x0000005f4e5f7221 */ /* 0x000fcc0000010100 */
[----:B------:R1:W-:Y:S08]  /*2b30*/  MUFU.EX2 R104, R37 ;  /* 0x0000002500687308 */ /* 0x0003f00000000800 */
[----:B------:R-:W3:Y:S01]  /*2b40*/  MUFU.RCP R33, R33 ;  /* 0x0000002100217308 */ /* 0x000ee20000001000 */
[----:B-1----:R-:W-:Y:S01]  /*2b50*/  FMUL.FTZ R37, R124, R123 ;  /* 0x0000007b7c257220 */ /* 0x002fe20000410000 */
[----:B------:R-:W-:-:S04]  /*2b60*/  FADD.FTZ R123, -R106, 1 ;  /* 0x3f8000006a7b7421 */ /* 0x000fc80000010100 */
[----:B------:R-:W-:Y:S01]  /*2b70*/  FFMA.FTZ R101, R101, R123, 1 ;  /* 0x3f80000065657423 */ /* 0x000fe2000001007b */
[----:B0-----:R-:W-:Y:S01]  /*2b80*/  FADD.FTZ R123, R108, 1 ;  /* 0x3f8000006c7b7421 */ /* 0x001fe20000010000 */
[----:B------:R-:W0:Y:S01]  /*2b90*/  MUFU.RCP R120, R120 ;  /* 0x0000007800787308 */ /* 0x000e220000001000 */
[----:B------:R-:W-:Y:S01]  /*2ba0*/  FADD.FTZ R108, -R122, 1 ;  /* 0x3f8000007a6c7421 */ /* 0x000fe20000010100 */
[----:B------:R-:W-:Y:S01]  /*2bb0*/  FMUL.FTZ R142, R22, R95 ;  /* 0x0000005f168e7220 */ /* 0x000fe20000410000 */
[----:B---3--:R-:W-:Y:S02]  /*2bc0*/  FADD.FTZ R117, R117, 1 ;  /* 0x3f80000075757421 */ /* 0x008fe40000010000 */
[----:B------:R-:W-:Y:S01]  /*2bd0*/  FFMA.FTZ R10, R10, R108, 1 ;  /* 0x3f8000000a0a7423 */ /* 0x000fe2000001006c */
[--C-:B------:R-:W-:Y:S02]  /*2be0*/  HADD2.F32 R108, -RZ, R13.reuse.H0_H0 ;  /* 0x2000000dff6c7230 */ /* 0x100fe40000004100 */
[----:B------:R-:W-:Y:S01]  /*2bf0*/  FFMA.FTZ R95, R0, R142, R6 ;  /* 0x0000008e005f7223 */ /* 0x000fe20000010006 */
[----:B------:R-:W-:-:S02]  /*2c00*/  HADD2.F32 R13, -RZ, R13.H1_H1 ;  /* 0x3000000dff0d7230 */ /* 0x000fc40000004100 */
[----:B------:R-:W-:Y:S01]  /*2c10*/  FADD.FTZ R36, R36, 1 ;  /* 0x3f80000024247421 */ /* 0x000fe20000010000 */
[----:B------:R-:W1:Y:S01]  /*2c20*/  MUFU.RCP R123, R123 ;  /* 0x0000007b007b7308 */ /* 0x000e620000001000 */
[----:B------:R-:W-:Y:S01]  /*2c30*/  FMUL.FTZ R115, R95, -1.4426950216293334961 ;  /* 0xbfb8aa3b5f737820 */ /* 0x000fe20000410000 */
[----:B------:R-:W-:Y:S01]  /*2c40*/  FADD.FTZ R124, -R33, 1 ;  /* 0x3f800000217c7421 */ /* 0x000fe20000010100 */
[----:B------:R-:W-:Y:S01]  /*2c50*/  FADD.FTZ R110, R110, 1 ;  /* 0x3f8000006e6e7421 */ /* 0x000fe20000010000 */
[----:B------:R-:W-:-:S04]  /*2c60*/  FADD.FTZ R131, -R78, R13 ;  /* 0x0000000d4e837221 */ /* 0x000fc80000010100 */
[----:B------:R-:W3:Y:S01]  /*2c70*/  MUFU.RCP R117, R117 ;  /* 0x0000007500757308 */ /* 0x000ee20000001000 */
[----:B------:R-:W-:Y:S01]  /*2c80*/  FADD.FTZ R100, -R78, R100 ;  /* 0x000000644e647221 */ /* 0x000fe20000010100 */
[----:B------:R-:W-:Y:S01]  /*2c90*/  FFMA.FTZ R103, R103, R124, 1 ;  /* 0x3f80000067677423 */ /* 0x000fe2000001007c */
[----:B0-----:R-:W-:-:S05]  /*2ca0*/  FADD.FTZ R124, -R120, 1 ;  /* 0x3f800000787c7421 */ /* 0x001fca0000010100 */
[----:B------:R0:W4:Y:S01]  /*2cb0*/  MUFU.RCP R13, R36 ;  /* 0x00000024000d7308 */ /* 0x0001220000001000 */
[----:B------:R-:W-:Y:S01]  /*2cc0*/  FMUL.FTZ R140, R22, R100 ;  /* 0x00000064168c7220 */ /* 0x000fe20000410000 */
[----:B------:R-:W-:-:S06]  /*2cd0*/  FFMA.FTZ R35, R35, R124, 1 ;  /* 0x3f80000023237423 */ /* 0x000fcc000001007c */
[----:B------:R-:W4:Y:S01]  /*2ce0*/  MUFU.EX2 R115, R115 ;  /* 0x0000007300737308 */ /* 0x000f220000000800 */
[----:B0-----:R-:W-:Y:S02]  /*2cf0*/  HADD2.F32 R36, -RZ, R31.H0_H0 ;  /* 0x2000001fff247230 */ /* 0x001fe40000004100 */
[----:B------:R-:W-:-:S05]  /*2d00*/  FFMA.FTZ R100, R4, R140, R8 ;  /* 0x0000008c04647223 */ /* 0x000fca0000010008 */
[----:B------:R-:W0:Y:S01]  /*2d10*/  MUFU.RCP R110, R110 ;  /* 0x0000006e006e7308 */ /* 0x000e220000001000 */
[----:B------:R-:W-:Y:S01]  /*2d20*/  FMUL.FTZ R103, R33, R103 ;  /* 0x0000006721677220 */ /* 0x000fe20000410000 */
[----:B------:R-:W-:Y:S02]  /*2d30*/  HADD2.F32 R31, -RZ, R31.H1_H1 ;  /* 0x3000001fff1f7230 */ /* 0x000fe40000004100 */
[----:B------:R-:W-:Y:S01]  /*2d40*/  FMUL.FTZ R33, R120, R35 ;  /* 0x0000002378217220 */ /* 0x000fe20000410000 */
[----:B------:R-:W-:Y:S01]  /*2d50*/  FMUL.FTZ R122, R122, R10 ;  /* 0x0000000a7a7a7220 */ /* 0x000fe20000410000 */
[----:B-1----:R-:W-:Y:S01]  /*2d60*/  FADD.FTZ R120, -R123, 1 ;  /* 0x3f8000007b787421 */ /* 0x002fe20000010100 */
[----:B------:R-:W-:Y:S01]  /*2d70*/  FMUL.FTZ R105, R100, -1.4426950216293334961 ;  /* 0xbfb8aa3b64697820 */ /* 0x000fe20000410000 */
[--C-:B------:R-:W-:Y:S02]  /*2d80*/  HADD2.F32 R10, -RZ, R30.reuse.H0_H0 ;  /* 0x2000001eff0a7230 */ /* 0x100fe40000004100 */
[----:B------:R-:W-:Y:S01]  /*2d90*/  FMUL.FTZ R33, R31, R33 ;  /* 0x000000211f217220 */ /* 0x000fe20000410000 */
[----:B------:R-:W-:-:S02]  /*2da0*/  HADD2.F32 R35, -RZ, R30.H1_H1 ;  /* 0x3000001eff237230 */ /* 0x000fc40000004100 */
[----:B---3--:R-:W-:Y:S01]  /*2db0*/  FADD.FTZ R30, -R117, 1 ;  /* 0x3f800000751e7421 */ /* 0x008fe20000010100 */
[----:B----4-:R-:W-:Y:S01]  /*2dc0*/  FADD.FTZ R31, -R13, 1 ;  /* 0x3f8000000d1f7421 */ /* 0x010fe20000010100 */
[----:B------:R-:W-:Y:S01]  /*2dd0*/  FFMA.FTZ R86, R86, R120, 1 ;  /* 0x3f80000056567423 */ /* 0x000fe20000010078 */
[----:B------:R-:W1:Y:S01]  /*2de0*/  MUFU.EX2 R105, R105 ;  /* 0x0000006900697308 */ /* 0x000e620000000800 */
[----:B------:R-:W-:Y:S01]  /*2df0*/  FFMA.FTZ R34, R34, R30, 1 ;  /* 0x3f80000022227423 */ /* 0x000fe2000001001e */
[----:B------:R-:W-:Y:S01]  /*2e00*/  FADD.FTZ R30, R115, 1 ;  /* 0x3f800000731e7421 */ /* 0x000fe20000010000 */
[----:B------:R-:W-:Y:S01]  /*2e10*/  FFMA.FTZ R98, R98, R31, 1 ;  /* 0x3f80000062627423 */ /* 0x000fe2000001001f */
[----:B0-----:R-:W-:Y:S01]  /*2e20*/  FADD.FTZ R115, -R110, 1 ;  /* 0x3f8000006e737421 */ /* 0x001fe20000010100 */
[----:B------:R-:W-:Y:S01]  /*2e30*/  FMUL.FTZ R31, R123, R86 ;  /* 0x000000567b1f7220 */ /* 0x000fe20000410000 */
[----:B------:R-:W-:Y:S02]  /*2e40*/  HADD2.F32 R86, -RZ, R28.H0_H0 ;  /* 0x2000001cff567230 */ /* 0x000fe40000004100 */
[----:B------:R-:W-:Y:S01]  /*2e50*/  FMUL.FTZ R34, R117, R34 ;  /* 0x0000002275227220 */ /* 0x000fe20000410000 */
[----:B------:R-:W-:Y:S01]  /*2e60*/  FFMA.FTZ R115, R87, R115, 1 ;  /* 0x3f80000057737423 */ /* 0x000fe20000010073 */
[----:B------:R-:W-:Y:S01]  /*2e70*/  FMUL.FTZ R138, R22, R138 ;  /* 0x0000008a168a7220 */ /* 0x000fe20000410000 */
[----:B------:R-:W-:-:S02]  /*2e80*/  HADD2.F32 R87, -RZ, R26.H0_H0 ;  /* 0x2000001aff577230 */ /* 0x000fc40000004100 */
[----:B------:R-:W-:Y:S01]  /*2e90*/  FMUL.FTZ R34, R86, R34 ;  /* 0x0000002256227220 */ /* 0x000fe20000410000 */
[----:B------:R-:W-:Y:S01]  /*2ea0*/  FADD.FTZ R114, R114, 1 ;  /* 0x3f80000072727421 */ /* 0x000fe20000010000 */
[----:B------:R-:W-:Y:S01]  /*2eb0*/  IADD3 R86, P2, R112, UR18, RZ ;  /* 0x0000001270567c10 */ /* 0x000fe2000ff5e0ff */
[----:B------:R-:W-:Y:S01]  /*2ec0*/  FFMA.FTZ R23, R0, R138, R6 ;  /* 0x0000008a00177223 */ /* 0x000fe20000010006 */
[----:B------:R-:W-:Y:S01]  /*2ed0*/  FADD.FTZ R130, -R78, R87 ;  /* 0x000000574e827221 */ /* 0x000fe20000010100 */
[----:B------:R-:W-:Y:S01]  /*2ee0*/  FMUL.FTZ R45, R116, R45 ;  /* 0x0000002d742d7220 */ /* 0x000fe20000410000 */
[----:B------:R-:W-:Y:S01]  /*2ef0*/  IADD3.X R87, R32, UR19, RZ, P2, !PT ;  /* 0x0000001320577c10 */ /* 0x000fe200097fe4ff */
[----:B------:R-:W-:Y:S01]  /*2f00*/  FADD.FTZ R137, -R78, R137 ;  /* 0x000000894e897221 */ /* 0x000fe20000010100 */
[----:B------:R-:W-:Y:S01]  /*2f10*/  FMUL.FTZ R116, R23, -1.4426950216293334961 ;  /* 0xbfb8aa3b17747820 */ /* 0x000fe20000410000 */
[----:B------:R-:W-:Y:S01]  /*2f20*/  MUFU.RCP R30, R30 ;  /* 0x0000001e001e7308 */ /* 0x000fe20000001000 */
[----:B-1----:R-:W-:Y:S01]  /*2f30*/  FADD.FTZ R105, R105, 1 ;  /* 0x3f80000069697421 */ /* 0x002fe20000010000 */
[----:B------:R-:W-:Y:S01]  /*2f40*/  FMUL.FTZ R137, R22, R137 ;  /* 0x0000008916897220 */ /* 0x000fe20000410000 */
[----:B------:R-:W-:Y:S01]  /*2f50*/  FADD.FTZ R113, R113, 1 ;  /* 0x3f80000071717421 */ /* 0x000fe20000010000 */
[----:B------:R-:W3:Y:S04]  /*2f60*/  LDG.E.64.CONSTANT R86, desc[UR14][R86.64] ;  /* 0x0000000e56567981 */ /* 0x000ee8000c1e9b00 */
[----:B------:R-:W0:Y:S01]  /*2f70*/  MUFU.RCP R114, R114 ;  /* 0x0000007200727308 */ /* 0x000e220000001000 */
[----:B------:R-:W-:-:S02]  /*2f80*/  HADD2.F32 R129, -RZ, R26.H1_H1 ;  /* 0x3000001aff817230 */ /* 0x000fc40000004100 */
[----:B------:R-:W-:Y:S01]  /*2f90*/  FADD.FTZ R136, -R78, R136 ;  /* 0x000000884e887221 */ /* 0x000fe20000010100 */
[----:B------:R-:W-:Y:S02]  /*2fa0*/  HADD2.F32 R26, -RZ, R28.H1_H1 ;  /* 0x3000001cff1a7230 */ /* 0x000fe40000004100 */
[----:B------:R-:W-:Y:S02]  /*2fb0*/  FFMA.FTZ R90, R3, R137, R7 ;  /* 0x00000089035a7223 */ /* 0x000fe40000010007 */
[----:B------:R-:W1:Y:S01]  /*2fc0*/  MUFU.EX2 R116, R116 ;  /* 0x0000007400747308 */ /* 0x000e620000000800 */
[----:B------:R-:W-:Y:S01]  /*2fd0*/  FMUL.FTZ R136, R22, R136 ;  /* 0x0000008816887220 */ /* 0x000fe20000410000 */
[----:B------:R-:W-:-:S06]  /*2fe0*/  FMUL.FTZ R118, R90, -1.4426950216293334961 ;  /* 0xbfb8aa3b5a767820 */ /* 0x000fcc0000410000 */
[----:B------:R-:W4:Y:S01]  /*2ff0*/  MUFU.RCP R112, R105 ;  /* 0x0000006900707308 */ /* 0x000f220000001000 */
[----:B------:R-:W-:-:S07]  /*3000*/  FMUL.FTZ R44, R44, R91 ;  /* 0x0000005b2c2c7220 */ /* 0x000fce0000410000 */
[----:B------:R2:W4:Y:S01]  /*3010*/  MUFU.RCP R28, R113 ;  /* 0x00000071001c7308 */ /* 0x0005220000001000 */
[----:B------:R-:W-:Y:S01]  /*3020*/  FFMA.FTZ R91, R4, R136, R8 ;  /* 0x00000088045b7223 */ /* 0x000fe20000010008 */
[----:B------:R-:W-:Y:S01]  /*3030*/  FMUL.FTZ R31, R26, R31 ;  /* 0x0000001f1a1f7220 */ /* 0x000fe20000410000 */
[----:B0-----:R-:W-:Y:S01]  /*3040*/  FADD.FTZ R117, -R114, 1 ;  /* 0x3f80000072757421 */ /* 0x001fe20000010100 */
[----:B------:R-:W-:Y:S01]  /*3050*/  IADD3.X R26, RZ, R69, RZ, P1, !PT ;  /* 0x00000045ff1a7210 */ /* 0x000fe20000ffe4ff */
[----:B------:R-:W-:Y:S02]  /*3060*/  HADD2.F32 R32, -RZ, R29.H0_H0 ;  /* 0x2000001dff207230 */ /* 0x000fe40000004100 */
[----:B------:R-:W-:Y:S01]  /*3070*/  FMUL.FTZ R111, R91, -1.4426950216293334961 ;  /* 0xbfb8aa3b5b6f7820 */ /* 0x000fe20000410000 */
[----:B------:R-:W0:Y:S01]  /*3080*/  MUFU.EX2 R118, R118 ;  /* 0x0000007600767308 */ /* 0x000e220000000800 */
[----:B--2---:R-:W-:Y:S01]  /*3090*/  FADD.FTZ R113, -R30, 1 ;  /* 0x3f8000001e717421 */ /* 0x004fe20000010100 */
[----:B------:R-:W-:Y:S01]  /*30a0*/  FMUL.FTZ R115, R110, R115 ;  /* 0x000000736e737220 */ /* 0x000fe20000410000 */
[----:B------:R-:W-:Y:S01]  /*30b0*/  FFMA.FTZ R117, R102, R117, 1 ;  /* 0x3f80000066757423 */ /* 0x000fe20000010075 */
[C---:B------:R-:W-:Y:S01]  /*30c0*/  SHF.L.U32 R102, R88.reuse, 0x1, RZ ;  /* 0x0000000158667819 */ /* 0x040fe200000006ff */
[----:B------:R-:W-:Y:S01]  /*30d0*/  FFMA.FTZ R113, R95, R113, 1 ;  /* 0x3f8000005f717423 */ /* 0x000fe20000010071 */
[----:B------:R-:W-:Y:S01]  /*30e0*/  SHF.L.U64.HI R95, R88, 0x1, R26 ;  /* 0x00000001585f7819 */ /* 0x000fe2000001021a */
[----:B-1----:R-:W-:Y:S01]  /*30f0*/  FADD.FTZ R26, R116, 1 ;  /* 0x3f800000741a7421 */ /* 0x002fe20000010000 */
[----:B------:R-:W-:Y:S01]  /*3100*/  FMUL.FTZ R32, R32, R115 ;  /* 0x0000007320207220 */ /* 0x000fe20000410000 */
[----:B----4-:R-:W-:Y:S01]  /*3110*/  FADD.FTZ R116, -R112, 1 ;  /* 0x3f80000070747421 */ /* 0x010fe20000010100 */
[----:B------:R-:W-:Y:S01]  /*3120*/  FADD.FTZ R115, -R28, 1 ;  /* 0x3f8000001c737421 */ /* 0x000fe20000010100 */
[----:B------:R-:W1:Y:S01]  /*3130*/  MUFU.EX2 R111, R111 ;  /* 0x0000006f006f7308 */ /* 0x000e620000000800 */
[----:B------:R-:W-:Y:S01]  /*3140*/  IADD3 R88, P1, R102, UR10, RZ ;  /* 0x0000000a66587c10 */ /* 0x000fe2000ff3e0ff */
[----:B------:R-:W-:Y:S01]  /*3150*/  FFMA.FTZ R116, R100, R116, 1 ;  /* 0x3f80000064747423 */ /* 0x000fe20000010074 */
[----:B------:R-:W-:-:S02]  /*3160*/  FFMA.FTZ R100, R89, R115, 1 ;  /* 0x3f80000059647423 */ /* 0x000fc40000010073 */
[----:B------:R-:W-:Y:S01]  /*3170*/  IADD3.X R89, R95, UR11, RZ, P1, !PT ;  /* 0x0000000b5f597c10 */ /* 0x000fe20008ffe4ff */
[----:B------:R-:W-:Y:S01]  /*3180*/  FADD.FTZ R108, -R78, R108 ;  /* 0x0000006c4e6c7221 */ /* 0x000fe20000010100 */
[----:B0-----:R-:W-:Y:S01]  /*3190*/  FADD.FTZ R118, R118, 1 ;  /* 0x3f80000076767421 */ /* 0x001fe20000010000 */
[----:B------:R-:W0:Y:S02]  /*31a0*/  MUFU.RCP R26, R26 ;  /* 0x0000001a001a7308 */ /* 0x000e240000001000 */
[----:B------:R-:W-:Y:S01]  /*31b0*/  FMUL.FTZ R132, R22, R108 ;  /* 0x0000006c16847220 */ /* 0x000fe20000410000 */
[----:B------:R-:W2:Y:S01]  /*31c0*/  LDG.E.64.CONSTANT R88, desc[UR14][R88.64] ;  /* 0x0000000e58587981 */ /* 0x000ea2000c1e9b00 */
[----:B------:R-:W-:Y:S01]  /*31d0*/  FMUL.FTZ R30, R30, R113 ;  /* 0x000000711e1e7220 */ /* 0x000fe20000410000 */
[----:B------:R-:W-:Y:S01]  /*31e0*/  FMUL.FTZ R106, R106, R101 ;  /* 0x000000656a6a7220 */ /* 0x000fe20000410000 */
[----:B------:R-:W-:Y:S01]  /*31f0*/  FFMA.FTZ R101, R4, R132, R8 ;  /* 0x0000008404657223 */ /* 0x000fe20000010008 */
[----:B------:R-:W-:Y:S01]  /*3200*/  FMUL.FTZ R117, R114, R117 ;  /* 0x0000007572757220 */ /* 0x000fe20000410000 */
[----:B------:R-:W4:Y:S01]  /*3210*/  MUFU.RCP R113, R118 ;  /* 0x0000007600717308 */ /* 0x000f220000001000 */
[----:B------:R-:W-:-:S02]  /*3220*/  HADD2.F32 R114, -RZ, R27.H0_H0 ;  /* 0x2000001bff727230 */ /* 0x000fc40000004100 */
[----:B------:R-:W-:Y:S01]  /*3230*/  FMUL.FTZ R131, R22, R131 ;  /* 0x0000008316837220 */ /* 0x000fe20000410000 */
[----:B-1----:R-:W-:Y:S01]  /*3240*/  FADD.FTZ R111, R111, 1 ;  /* 0x3f8000006f6f7421 */ /* 0x002fe20000010000 */
[----:B------:R-:W-:Y:S01]  /*3250*/  FMUL.FTZ R108, R101, -1.4426950216293334961 ;  /* 0xbfb8aa3b656c7820 */ /* 0x000fe20000410000 */
[----:B------:R-:W-:Y:S01]  /*3260*/  FMUL.FTZ R10, R10, R103 ;  /* 0x000000670a0a7220 */ /* 0x000fe20000410000 */
[----:B------:R-:W-:Y:S01]  /*3270*/  FFMA.FTZ R103, R5, R131, R9 ;  /* 0x0000008305677223 */ /* 0x000fe20000010009 */
[----:B------:R-:W-:Y:S01]  /*3280*/  FADD.FTZ R128, -R78, R114 ;  /* 0x000000724e807221 */ /* 0x000fe20000010100 */
[----:B------:R-:W-:Y:S01]  /*3290*/  HADD2.F32 R27, -RZ, R27.H1_H1 ;  /* 0x3000001bff1b7230 */ /* 0x000fe20000004100 */
[----:B------:R1:W4:Y:S01]  /*32a0*/  MUFU.RCP R114, R111 ;  /* 0x0000006f00727308 */ /* 0x0003220000001000 */
[----:B------:R-:W-:Y:S01]  /*32b0*/  FMUL.FTZ R35, R35, R106 ;  /* 0x0000006a23237220 */ /* 0x000fe20000410000 */
[----:B------:R-:W-:Y:S01]  /*32c0*/  FMUL.FTZ R106, R103, -1.4426950216293334961 ;  /* 0xbfb8aa3b676a7820 */ /* 0x000fe20000410000 */
[----:B------:R-:W-:Y:S01]  /*32d0*/  FMUL.FTZ R116, R112, R116 ;  /* 0x0000007470747220 */ /* 0x000fe20000410000 */
[----:B------:R-:W-:-:S04]  /*32e0*/  FADD.FTZ R127, -R78, R27 ;  /* 0x0000001b4e7f7221 */ /* 0x000fc80000010100 */
[----:B------:R-:W4:Y:S01]  /*32f0*/  MUFU.EX2 R108, R108 ;  /* 0x0000006c006c7308 */ /* 0x000f220000000800 */
[----:B-1----:R-:W-:Y:S01]  /*3300*/  FMUL.FTZ R111, R28, R100 ;  /* 0x000000641c6f7220 */ /* 0x002fe20000410000 */
[----:B------:R-:W-:Y:S02]  /*3310*/  HADD2.F32 R28, -RZ, R25.H0_H0 ;  /* 0x20000019ff1c7230 */ /* 0x000fe40000004100 */
[----:B------:R-:W-:Y:S01]  /*3320*/  FADD.FTZ R109, R109, 1 ;  /* 0x3f8000006d6d7421 */ /* 0x000fe20000010000 */
[--C-:B------:R-:W-:Y:S02]  /*3330*/  HADD2.F32 R112, -RZ, R24.reuse.H0_H0 ;  /* 0x20000018ff707230 */ /* 0x100fe40000004100 */
[----:B------:R-:W-:Y:S02]  /*3340*/  HADD2.F32 R27, -RZ, R24.H1_H1 ;  /* 0x30000018ff1b7230 */ /* 0x000fe40000004100 */
[----:B------:R-:W-:Y:S01]  /*3350*/  FMUL.FTZ R28, R28, R116 ;  /* 0x000000741c1c7220 */ /* 0x000fe20000410000 */
[----:B0-----:R-:W-:Y:S01]  /*3360*/  FADD.FTZ R24, -R26, 1 ;  /* 0x3f8000001a187421 */ /* 0x001fe20000010100 */
[----:B------:R-:W0:Y:S01]  /*3370*/  MUFU.EX2 R106, R106 ;  /* 0x0000006a006a7308 */ /* 0x000e220000000800 */
[----:B----4-:R-:W-:-:S02]  /*3380*/  FADD.FTZ R116, -R113, 1 ;  /* 0x3f80000071747421 */ /* 0x010fc40000010100 */
[----:B------:R-:W-:Y:S02]  /*3390*/  FFMA.FTZ R24, R23, R24, 1 ;  /* 0x3f80000017187423 */ /* 0x000fe40000010018 */
[----:B------:R-:W-:-:S03]  /*33a0*/  FFMA.FTZ R90, R90, R116, 1 ;  /* 0x3f8000005a5a7423 */ /* 0x000fc60000010074 */
[----:B------:R-:W1:Y:S01]  /*33b0*/  MUFU.RCP R115, R109 ;  /* 0x0000006d00737308 */ /* 0x000e620000001000 */
[----:B------:R-:W-:Y:S01]  /*33c0*/  FADD.FTZ R107, R107, 1 ;  /* 0x3f8000006b6b7421 */ /* 0x000fe20000010000 */
[----:B------:R-:W-:Y:S01]  /*33d0*/  FMUL.FTZ R26, R26, R24 ;  /* 0x000000181a1a7220 */ /* 0x000fe20000410000 */
[----:B------:R-:W-:Y:S01]  /*33e0*/  FADD.FTZ R23, -R114, 1 ;  /* 0x3f80000072177421 */ /* 0x000fe20000010100 */
[----:B------:R-:W-:Y:S01]  /*33f0*/  FMUL.FTZ R24, R113, R90 ;  /* 0x0000005a71187220 */ /* 0x000fe20000410000 */
[----:B------:R-:W-:Y:S01]  /*3400*/  FADD.FTZ R104, R104, 1 ;  /* 0x3f80000068687421 */ /* 0x000fe20000010000 */
[----:B------:R-:W-:Y:S01]  /*3410*/  FADD.FTZ R129, -R78, R129 ;  /* 0x000000814e817221 */ /* 0x000fe20000010100 */
[----:B------:R-:W-:Y:S01]  /*3420*/  IADD3 R90, P1, R119, UR18, RZ ;  /* 0x00000012775a7c10 */ /* 0x000fe2000ff3e0ff */
[----:B------:R-:W-:Y:S01]  /*3430*/  FMUL.FTZ R130, R22, R130 ;  /* 0x0000008216827220 */ /* 0x000fe20000410000 */
[----:B------:R-:W-:Y:S01]  /*3440*/  FADD.FTZ R108, R108, 1 ;  /* 0x3f8000006c6c7421 */ /* 0x000fe20000010000 */
[----:B------:R-:W-:Y:S01]  /*3450*/  FFMA.FTZ R23, R91, R23, 1 ;  /* 0x3f8000005b177423 */ /* 0x000fe20000010017 */
[----:B------:R-:W4:Y:S01]  /*3460*/  MUFU.RCP R107, R107 ;  /* 0x0000006b006b7308 */ /* 0x000f220000001000 */
[----:B------:R-:W-:Y:S01]  /*3470*/  FMUL.FTZ R110, R13, R98 ;  /* 0x000000620d6e7220 */ /* 0x000fe20000410000 */
[----:B------:R-:W-:Y:S01]  /*3480*/  FMUL.FTZ R129, R22, R129 ;  /* 0x0000008116817220 */ /* 0x000fe20000410000 */
[----:B------:R-:W-:Y:S01]  /*3490*/  IADD3.X R91, R20, UR19, RZ, P1, !PT ;  /* 0x00000013145b7c10 */ /* 0x000fe20008ffe4ff */
[----:B------:R-:W-:Y:S01]  /*34a0*/  FFMA.FTZ R13, R0, R130, R6 ;  /* 0x00000082000d7223 */ /* 0x000fe20000010006 */
[----:B------:R-:W-:-:S03]  /*34b0*/  HADD2.F32 R29, -RZ, R29.H1_H1 ;  /* 0x3000001dff1d7230 */ /* 0x000fc60000004100 */
[----:B------:R4:W4:Y:S01]  /*34c0*/  MUFU.RCP R113, R104 ;  /* 0x0000006800717308 */ /* 0x0009220000001000 */
[----:B------:R-:W-:Y:S01]  /*34d0*/  FFMA.FTZ R98, R3, R129, R7 ;  /* 0x0000008103627223 */ /* 0x000fe20000010007 */
[----:B0-----:R-:W-:Y:S01]  /*34e0*/  FADD.FTZ R106, R106, 1 ;  /* 0x3f8000006a6a7421 */ /* 0x001fe20000010000 */
[----:B------:R-:W-:Y:S01]  /*34f0*/  FMUL.FTZ R105, R13, -1.4426950216293334961 ;  /* 0xbfb8aa3b0d697820 */ /* 0x000fe20000410000 */
[----:B------:R-:W-:Y:S01]  /*3500*/  FMUL.FTZ R23, R114, R23 ;  /* 0x0000001772177220 */ /* 0x000fe20000410000 */
[----:B-1----:R-:W-:Y:S01]  /*3510*/  FADD.FTZ R116, -R115, 1 ;  /* 0x3f80000073747421 */ /* 0x002fe20000010100 */
[----:B------:R-:W2:Y:S01]  /*3520*/  LDG.E.64.CONSTANT R90, desc[UR14][R90.64] ;  /* 0x0000000e5a5a7981 */ /* 0x000ea2000c1e9b00 */
[--C-:B----4-:R-:W-:Y:S02]  /*3530*/  HADD2.F32 R104, -RZ, R18.reuse.H0_H0 ;  /* 0x20000012ff687230 */ /* 0x110fe40000004100 */
[----:B------:R-:W-:Y:S01]  /*3540*/  HADD2.F32 R18, -RZ, R18.H1_H1 ;  /* 0x30000012ff127230 */ /* 0x000fe20000004100 */
[----:B------:R-:W0:Y:S01]  /*3550*/  MUFU.RCP R108, R108 ;  /* 0x0000006c006c7308 */ /* 0x000e220000001000 */
[----:B------:R-:W-:-:S02]  /*3560*/  HADD2.F32 R114, -RZ, R92.H0_H0 ;  /* 0x2000005cff727230 */ /* 0x000fc40000004100 */
[----:B------:R-:W-:Y:S01]  /*3570*/  FADD.FTZ R104, -R78, R104 ;  /* 0x000000684e687221 */ /* 0x000fe20000010100 */
[----:B------:R-:W-:Y:S01]  /*3580*/  FMUL.FTZ R29, R29, R110 ;  /* 0x0000006e1d1d7220 */ /* 0x000fe20000410000 */
[----:B------:R-:W-:Y:S01]  /*3590*/  FMUL.FTZ R128, R22, R128 ;  /* 0x0000008016807220 */ /* 0x000fe20000410000 */
[----:B------:R-:W-:Y:S02]  /*35a0*/  HADD2.F32 R92, -RZ, R92.H1_H1 ;  /* 0x3000005cff5c7230 */ /* 0x000fe40000004100 */
[----:B------:R-:W-:Y:S01]  /*35b0*/  FADD.FTZ R125, -R78, R18 ;  /* 0x000000124e7d7221 */ /* 0x000fe20000010100 */
[----:B------:R-:W-:Y:S01]  /*35c0*/  FMUL.FTZ R110, R98, -1.4426950216293334961 ;  /* 0xbfb8aa3b626e7820 */ /* 0x000fe20000410000 */
[----:B------:R-:W-:Y:S01]  /*35d0*/  MUFU.RCP R18, R106 ;  /* 0x0000006a00127308 */ /* 0x000fe20000001000 */
[----:B------:R-:W-:Y:S01]  /*35e0*/  FMUL.FTZ R126, R22, R104 ;  /* 0x00000068167e7220 */ /* 0x000fe20000410000 */
[----:B------:R-:W-:Y:S01]  /*35f0*/  FFMA.FTZ R99, R99, R116, 1 ;  /* 0x3f80000063637423 */ /* 0x000fe20000010074 */
[----:B------:R-:W-:-:S02]  /*3600*/  HADD2.F32 R104, -RZ, R93.H0_H0 ;  /* 0x2000005dff687230 */ /* 0x000fc40000004100 */
[----:B------:R-:W-:Y:S01]  /*3610*/  FFMA.FTZ R100, R4, R128, R8 ;  /* 0x0000008004647223 */ /* 0x000fe20000010008 */
[----:B------:R-:W-:Y:S01]  /*3620*/  FMUL.FTZ R24, R92, R24 ;  /* 0x000000185c187220 */ /* 0x000fe20000410000 */
[----:B------:R-:W-:Y:S01]  /*3630*/  FMUL.FTZ R125, R22, R125 ;  /* 0x0000007d167d7220 */ /* 0x000fe20000410000 */
[----:B------:R-:W1:Y:S01]  /*3640*/  MUFU.EX2 R105, R105 ;  /* 0x0000006900697308 */ /* 0x000e620000000800 */
[----:B------:R-:W-:Y:S02]  /*3650*/  HADD2.F32 R92, -RZ, R93.H1_H1 ;  /* 0x3000005dff5c7230 */ /* 0x000fe40000004100 */
[----:B------:R-:W-:Y:S01]  /*3660*/  FMUL.FTZ R30, R112, R30 ;  /* 0x0000001e701e7220 */ /* 0x000fe20000410000 */
[----:B------:R-:W-:Y:S01]  /*3670*/  FMUL.FTZ R20, R115, R99 ;  /* 0x0000006373147220 */ /* 0x000fe20000410000 */
[----:B------:R-:W-:Y:S01]  /*3680*/  FMUL.FTZ R112, R100, -1.4426950216293334961 ;  /* 0xbfb8aa3b64707820 */ /* 0x000fe20000410000 */
[----:B------:R-:W-:Y:S01]  /*3690*/  FMUL.FTZ R23, R104, R23 ;  /* 0x0000001768177220 */ /* 0x000fe20000410000 */
[----:B------:R-:W-:Y:S01]  /*36a0*/  FFMA.FTZ R104, R3, R125, R7 ;  /* 0x0000007d03687223 */ /* 0x000fe20000010007 */
[----:B------:R-:W4:Y:S01]  /*36b0*/  MUFU.EX2 R110, R110 ;  /* 0x0000006e006e7308 */ /* 0x000f220000000800 */
[----:B------:R-:W-:Y:S01]  /*36c0*/  FADD.FTZ R93, -R107, 1 ;  /* 0x3f8000006b5d7421 */ /* 0x000fe20000010100 */
[----:B------:R-:W-:Y:S01]  /*36d0*/  FMUL.FTZ R20, R92, R20 ;  /* 0x000000145c147220 */ /* 0x000fe20000410000 */
[----:B------:R-:W-:Y:S01]  /*36e0*/  FMUL.FTZ R127, R22, R127 ;  /* 0x0000007f167f7220 */ /* 0x000fe20000410000 */
[----:B------:R-:W-:Y:S01]  /*36f0*/  FMUL.FTZ R26, R114, R26 ;  /* 0x0000001a721a7220 */ /* 0x000fe20000410000 */
[----:B------:R-:W-:Y:S01]  /*3700*/  FADD.FTZ R92, -R113, 1 ;  /* 0x3f800000715c7421 */ /* 0x000fe20000010100 */
[----:B------:R-:W-:Y:S01]  /*3710*/  FMUL.FTZ R114, R104, -1.4426950216293334961 ;  /* 0xbfb8aa3b68727820 */ /* 0x000fe20000410000 */
[----:B------:R-:W-:Y:S01]  /*3720*/  FFMA.FTZ R14, R14, R93, 1 ;  /* 0x3f8000000e0e7423 */ /* 0x000fe2000001005d */
[----:B------:R-:W-:Y:S01]  /*3730*/  HADD2.F32 R25, -RZ, R25.H1_H1 ;  /* 0x30000019ff197230 */ /* 0x000fe20000004100 */
[----:B------:R-:W4:Y:S01]  /*3740*/  MUFU.EX2 R112, R112 ;  /* 0x0000007000707308 */ /* 0x000f220000000800 */
[----:B0-----:R-:W-:Y:S01]  /*3750*/  FADD.FTZ R93, -R108, 1 ;  /* 0x3f8000006c5d7421 */ /* 0x001fe20000010100 */
[----:B------:R-:W-:Y:S01]  /*3760*/  FFMA.FTZ R109, R5, R127, R9 ;  /* 0x0000007f056d7223 */ /* 0x000fe20000010009 */
[----:B------:R-:W-:Y:S01]  /*3770*/  FFMA.FTZ R92, R94, R92, 1 ;  /* 0x3f8000005e5c7423 */ /* 0x000fe2000001005c */
[----:B------:R-:W-:Y:S01]  /*3780*/  FMUL.FTZ R25, R25, R111 ;  /* 0x0000006f19197220 */ /* 0x000fe20000410000 */
[----:B------:R-:W-:Y:S01]  /*3790*/  FFMA.FTZ R93, R101, R93, 1 ;  /* 0x3f800000655d7423 */ /* 0x000fe2000001005d */
[----:B------:R-:W-:-:S02]  /*37a0*/  IADD3.X R101, RZ, R69, RZ, P0, !PT ;  /* 0x00000045ff657210 */ /* 0x000fc400007fe4ff */
[----:B------:R0:W-:Y:S01]  /*37b0*/  MUFU.EX2 R94, R114 ;  /* 0x00000072005e7308 */ /* 0x0001e20000000800 */
[----:B------:R-:W-:Y:S01]  /*37c0*/  FMUL.FTZ R111, R109, -1.4426950216293334961 ;  /* 0xbfb8aa3b6d6f7820 */ /* 0x000fe20000410000 */
[----:B-1----:R-:W-:Y:S01]  /*37d0*/  FADD.FTZ R69, R105, 1 ;  /* 0x3f80000069457421 */ /* 0x002fe20000010000 */
[----:B------:R-:W-:Y:S01]  /*37e0*/  SHF.L.U64.HI R101, R79, 0x1, R101 ;  /* 0x000000014f657819 */ /* 0x000fe20000010265 */
[----:B0-----:R-:W-:Y:S01]  /*37f0*/  FADD.FTZ R114, -R18, 1 ;  /* 0x3f80000012727421 */ /* 0x001fe20000010100 */
[----:B------:R-:W-:-:S03]  /*3800*/  FMUL.FTZ R14, R107, R14 ;  /* 0x0000000e6b0e7220 */ /* 0x000fc60000410000 */
[----:B------:R-:W-:Y:S01]  /*3810*/  FFMA.FTZ R105, R103, R114, 1 ;  /* 0x3f80000067697423 */ /* 0x000fe20000010072 */
[----:B------:R-:W-:Y:S01]  /*3820*/  SHF.L.U32 R103, R79, 0x1, RZ ;  /* 0x000000014f677819 */ /* 0x000fe200000006ff */
[----:B----4-:R-:W-:Y:S01]  /*3830*/  FADD.FTZ R79, R110, 1 ;  /* 0x3f8000006e4f7421 */ /* 0x010fe20000010000 */
[----:B------:R-:W-:Y:S01]  /*3840*/  HADD2.F32 R110, -RZ, R16.H0_H0 ;  /* 0x20000010ff6e7230 */ /* 0x000fe20000004100 */
[----:B------:R-:W0:Y:S01]  /*3850*/  MUFU.EX2 R111, R111 ;  /* 0x0000006f006f7308 */ /* 0x000e220000000800 */
[----:B------:R-:W-:Y:S01]  /*3860*/  FMUL.FTZ R107, R18, R105 ;  /* 0x00000069126b7220 */ /* 0x000fe20000410000 */
[--C-:B------:R-:W-:Y:S02]  /*3870*/  HADD2.F32 R18, -RZ, R19.reuse.H0_H0 ;  /* 0x20000013ff127230 */ /* 0x100fe40000004100 */
[----:B------:R-:W-:Y:S01]  /*3880*/  FMUL.FTZ R14, R110, R14 ;  /* 0x0000000e6e0e7220 */ /* 0x000fe20000410000 */
[----:B------:R-:W-:Y:S01]  /*3890*/  FADD.FTZ R110, R112, 1 ;  /* 0x3f800000706e7421 */ /* 0x000fe20000010000 */
[----:B------:R-:W-:Y:S01]  /*38a0*/  FFMA.FTZ R99, R0, R126, R6 ;  /* 0x0000007e00637223 */ /* 0x000fe20000010006 */
[----:B------:R-:W-:Y:S01]  /*38b0*/  FADD.FTZ R124, -R78, R18 ;  /* 0x000000124e7c7221 */ /* 0x000fe20000010100 */
[----:B------:R-:W-:Y:S01]  /*38c0*/  MUFU.RCP R79, R79 ;  /* 0x0000004f004f7308 */ /* 0x000fe20000001000 */
[----:B------:R-:W-:Y:S01]  /*38d0*/  FMUL.FTZ R113, R113, R92 ;  /* 0x0000005c71717220 */ /* 0x000fe20000410000 */
[----:B------:R-:W-:Y:S01]  /*38e0*/  IADD3 R92, P0, R103, UR10, RZ ;  /* 0x0000000a675c7c10 */ /* 0x000fe2000ff1e0ff */
[----:B------:R-:W-:-:S02]  /*38f0*/  HADD2.F32 R105, -RZ, R19.H1_H1 ;  /* 0x30000013ff697230 */ /* 0x000fc40000004100 */
[----:B------:R-:W-:Y:S01]  /*3900*/  FMUL.FTZ R106, R99, -1.4426950216293334961 ;  /* 0xbfb8aa3b636a7820 */ /* 0x000fe20000410000 */
[----:B------:R-:W-:Y:S01]  /*3910*/  FMUL.FTZ R124, R22, R124 ;  /* 0x0000007c167c7220 */ /* 0x000fe20000410000 */
[----:B------:R-:W-:Y:S01]  /*3920*/  FMUL.FTZ R108, R108, R93 ;  /* 0x0000005d6c6c7220 */ /* 0x000fe20000410000 */
[----:B------:R-:W1:Y:S01]  /*3930*/  MUFU.RCP R69, R69 ;  /* 0x0000004500457308 */ /* 0x000e620000001000 */
[----:B------:R-:W-:Y:S01]  /*3940*/  IADD3.X R93, R101, UR11, RZ, P0, !PT ;  /* 0x0000000b655d7c10 */ /* 0x000fe200087fe4ff */
[----:B------:R-:W-:Y:S01]  /*3950*/  FADD.FTZ R119, -R78, R105 ;  /* 0x000000694e777221 */ /* 0x000fe20000010100 */
[----:B------:R-:W-:-:S05]  /*3960*/  FFMA.FTZ R105, R4, R124, R8 ;  /* 0x0000007c04697223 */ /* 0x000fca0000010008 */
[----:B------:R-:W4:Y:S01]  /*3970*/  MUFU.RCP R110, R110 ;  /* 0x0000006e006e7308 */ /* 0x000f220000001000 */
[----:B------:R-:W-:Y:S02]  /*3980*/  HADD2.F32 R18, -RZ, R16.H1_H1 ;  /* 0x30000010ff127230 */ /* 0x000fe40000004100 */
[----:B0-----:R-:W-:Y:S01]  /*3990*/  FADD.FTZ R111, R111, 1 ;  /* 0x3f8000006f6f7421 */ /* 0x001fe20000010000 */
[--C-:B------:R-:W-:Y:S01]  /*39a0*/  HADD2.F32 R19, -RZ, R17.reuse.H0_H0 ;  /* 0x20000011ff137230 */ /* 0x100fe20000004100 */
[----:B------:R-:W2:Y:S01]  /*39b0*/  LDG.E.64.CONSTANT R92, desc[UR14][R92.64] ;  /* 0x0000000e5c5c7981 */ /* 0x000ea2000c1e9b00 */
[----:B------:R-:W-:Y:S02]  /*39c0*/  HADD2.F32 R16, -RZ, R17.H1_H1 ;  /* 0x30000011ff107230 */ /* 0x000fe40000004100 */
[----:B------:R-:W-:Y:S01]  /*39d0*/  FMUL.FTZ R17, R105, -1.4426950216293334961 ;  /* 0xbfb8aa3b69117820 */ /* 0x000fe20000410000 */
[----:B------:R-:W0:Y:S01]  /*39e0*/  MUFU.EX2 R106, R106 ;  /* 0x0000006a006a7308 */ /* 0x000e220000000800 */
[----:B------:R-:W-:Y:S01]  /*39f0*/  FMUL.FTZ R19, R19, R108 ;  /* 0x0000006c13137220 */ /* 0x000fe20000410000 */
[----:B------:R-:W-:Y:S01]  /*3a00*/  FMUL.FTZ R119, R22, R119 ;  /* 0x0000007716777220 */ /* 0x000fe20000410000 */
[----:B------:R-:W-:Y:S01]  /*3a10*/  FMUL.FTZ R18, R18, R113 ;  /* 0x0000007112127220 */ /* 0x000fe20000410000 */
[----:B------:R-:W-:-:S04]  /*3a20*/  FMUL.FTZ R16, R16, R107 ;  /* 0x0000006b10107220 */ /* 0x000fc80000410000 */
[----:B------:R5:W-:Y:S01]  /*3a30*/  MUFU.EX2 R108, R17 ;  /* 0x00000011006c7308 */ /* 0x000be20000000800 */
[----:B-1----:R-:W-:Y:S01]  /*3a40*/  FADD.FTZ R113, -R69, 1 ;  /* 0x3f80000045717421 */ /* 0x002fe20000010100 */
[----:B------:R-:W-:-:S06]  /*3a50*/  FFMA.FTZ R107, R5, R119, R9 ;  /* 0x00000077056b7223 */ /* 0x000fcc0000010009 */
[----:B------:R-:W1:Y:S01]  /*3a60*/  MUFU.RCP R111, R111 ;  /* 0x0000006f006f7308 */ /* 0x000e620000001000 */
[----:B-----5:R-:W-:Y:S01]  /*3a70*/  FADD.FTZ R17, -R79, 1 ;  /* 0x3f8000004f117421 */ /* 0x020fe20000010100 */
[----:B------:R-:W-:-:S03]  /*3a80*/  FFMA.FTZ R13, R13, R113, 1 ;  /* 0x3f8000000d0d7423 */ /* 0x000fc60000010071 */
[----:B------:R-:W-:Y:S01]  /*3a90*/  FFMA.FTZ R98, R98, R17, 1 ;  /* 0x3f80000062627423 */ /* 0x000fe20000010011 */
[----:B----4-:R-:W-:Y:S01]  /*3aa0*/  FADD.FTZ R17, -R110, 1 ;  /* 0x3f8000006e117421 */ /* 0x010fe20000010100 */
[----:B------:R-:W-:-:S03]  /*3ab0*/  FMUL.FTZ R112, R107, -1.4426950216293334961 ;  /* 0xbfb8aa3b6b707820 */ /* 0x000fc60000410000 */
[----:B------:R-:W-:Y:S01]  /*3ac0*/  FFMA.FTZ R17, R100, R17, 1 ;  /* 0x3f80000064117423 */ /* 0x000fe20000010011 */
[----:B0-----:R-:W-:Y:S01]  /*3ad0*/  FADD.FTZ R100, R106, 1 ;  /* 0x3f8000006a647421 */ /* 0x001fe20000010000 */
[----:B------:R-:W-:Y:S01]  /*3ae0*/  FMUL.FTZ R106, R69, R13 ;  /* 0x0000000d456a7220 */ /* 0x000fe20000410000 */
[----:B------:R-:W-:Y:S01]  /*3af0*/  FMUL.FTZ R13, R79, R98 ;  /* 0x000000624f0d7220 */ /* 0x000fe20000410000 */
[----:B------:R-:W-:Y:S01]  /*3b00*/  HADD2.F32 R98, -RZ, R96.H0_H0 ;  /* 0x20000060ff627230 */ /* 0x000fe20000004100 */
[----:B------:R-:W0:Y:S01]  /*3b10*/  MUFU.EX2 R112, R112 ;  /* 0x0000007000707308 */ /* 0x000e220000000800 */
[----:B------:R-:W-:Y:S01]  /*3b20*/  FMUL.FTZ R79, R110, R17 ;  /* 0x000000116e4f7220 */ /* 0x000fe20000410000 */
[----:B-1----:R-:W-:Y:S02]  /*3b30*/  FADD.FTZ R113, -R111, 1 ;  /* 0x3f8000006f717421 */ /* 0x002fe40000010100 */
[----:B------:R-:W-:Y:S01]  /*3b40*/  FMUL.FTZ R17, R98, R106 ;  /* 0x0000006a62117220 */ /* 0x000fe20000410000 */
[----:B------:R-:W-:-:S02]  /*3b50*/  HADD2.F32 R98, -RZ, R80.H0_H0 ;  /* 0x20000050ff627230 */ /* 0x000fc40000004100 */
[----:B------:R-:W-:Y:S01]  /*3b60*/  FFMA.FTZ R113, R109, R113, 1 ;  /* 0x3f8000006d717423 */ /* 0x000fe20000010071 */
[----:B------:R-:W-:Y:S01]  /*3b70*/  FADD.FTZ R109, R94, 1 ;  /* 0x3f8000005e6d7421 */ /* 0x000fe20000010000 */
[----:B------:R-:W-:Y:S01]  /*3b80*/  IADD3 R94, P0, R102, UR18, RZ ;  /* 0x00000012665e7c10 */ /* 0x000fe2000ff1e0ff */
[----:B------:R-:W-:Y:S02]  /*3b90*/  HADD2.F32 R80, -RZ, R80.H1_H1 ;  /* 0x30000050ff507230 */ /* 0x000fe40000004100 */
[----:B------:R-:W-:Y:S01]  /*3ba0*/  FADD.FTZ R98, -R78, R98 ;  /* 0x000000624e627221 */ /* 0x000fe20000010100 */
[----:B------:R-:W-:Y:S01]  /*3bb0*/  HADD2.F32 R96, -RZ, R96.H1_H1 ;  /* 0x30000060ff607230 */ /* 0x000fe20000004100 */
[----:B------:R-:W-:Y:S01]  /*3bc0*/  IADD3.X R95, R95, UR19, RZ, P0, !PT ;  /* 0x000000135f5f7c10 */ /* 0x000fe200087fe4ff */
[----:B------:R-:W1:Y:S01]  /*3bd0*/  MUFU.RCP R100, R100 ;  /* 0x0000006400647308 */ /* 0x000e620000001000 */
[----:B------:R-:W-:Y:S01]  /*3be0*/  FMUL.FTZ R98, R22, R98 ;  /* 0x0000006216627220 */ /* 0x000fe20000410000 */
[----:B------:R-:W-:Y:S01]  /*3bf0*/  FADD.FTZ R80, -R78, R80 ;  /* 0x000000504e507221 */ /* 0x000fe20000010100 */
[----:B------:R-:W-:Y:S01]  /*3c00*/  FMUL.FTZ R69, R111, R113 ;  /* 0x000000716f457220 */ /* 0x000fe20000410000 */
[----:B------:R-:W-:Y:S01]  /*3c10*/  FADD.FTZ R108, R108, 1 ;  /* 0x3f8000006c6c7421 */ /* 0x000fe20000010000 */
[----:B------:R-:W-:Y:S01]  /*3c20*/  FMUL.FTZ R13, R96, R13 ;  /* 0x0000000d600d7220 */ /* 0x000fe20000410000 */
[----:B------:R-:W-:-:S02]  /*3c30*/  HADD2.F32 R106, -RZ, R97.H0_H0 ;  /* 0x20000061ff6a7230 */ /* 0x000fc40000004100 */
[----:B0-----:R-:W-:Y:S01]  /*3c40*/  FADD.FTZ R111, R112, 1 ;  /* 0x3f800000706f7421 */ /* 0x001fe20000010000 */
[----:B------:R-:W-:Y:S02]  /*3c50*/  HADD2.F32 R96, -RZ, R97.H1_H1 ;  /* 0x30000061ff607230 */ /* 0x000fe40000004100 */
[----:B------:R-:W-:Y:S01]  /*3c60*/  FFMA.FTZ R102, R0, R98, R6 ;  /* 0x0000006200667223 */ /* 0x000fe20000010006 */
[----:B------:R-:W4:Y:S01]  /*3c70*/  LDG.E.64.CONSTANT R94, desc[UR14][R94.64] ;  /* 0x0000000e5e5e7981 */ /* 0x000f22000c1e9b00 */
[----:B------:R-:W-:Y:S01]  /*3c80*/  FMUL.FTZ R97, R22, R80 ;  /* 0x0000005016617220 */ /* 0x000fe20000410000 */
[----:B------:R-:W-:Y:S01]  /*3c90*/  HADD2.F32 R80, -RZ, R81.H0_H0 ;  /* 0x20000051ff507230 */ /* 0x000fe20000004100 */
[----:B------:R-:W0:Y:S01]  /*3ca0*/  MUFU.RCP R108, R108 ;  /* 0x0000006c006c7308 */ /* 0x000e220000001000 */
[----:B------:R-:W-:Y:S01]  /*3cb0*/  FMUL.FTZ R79, R106, R79 ;  /* 0x0000004f6a4f7220 */ /* 0x000fe20000410000 */
[----:B------:R-:W-:Y:S01]  /*3cc0*/  FMUL.FTZ R112, R102, -1.4426950216293334961 ;  /* 0xbfb8aa3b66707820 */ /* 0x000fe20000410000 */
[----:B------:R-:W-:Y:S01]  /*3cd0*/  FFMA.FTZ R106, R3, R97, R7 ;  /* 0x00000061036a7223 */ /* 0x000fe20000010007 */
[----:B------:R-:W-:Y:S01]  /*3ce0*/  FMUL.FTZ R69, R96, R69 ;  /* 0x0000004560457220 */ /* 0x000fe20000410000 */
[----:B------:R-:W-:-:S03]  /*3cf0*/  FADD.FTZ R96, -R78, R80 ;  /* 0x000000504e607221 */ /* 0x000fc60000010100 */
[----:B------:R-:W5:Y:S01]  /*3d00*/  MUFU.RCP R111, R111 ;  /* 0x0000006f006f7308 */ /* 0x000f620000001000 */
[----:B------:R-:W-:Y:S01]  /*3d10*/  FMUL.FTZ R80, R106, -1.4426950216293334961 ;  /* 0xbfb8aa3b6a507820 */ /* 0x000fe20000410000 */
[----:B-1----:R-:W-:-:S06]  /*3d20*/  FADD.FTZ R110, -R100, 1 ;  /* 0x3f800000646e7421 */ /* 0x002fcc0000010100 */
[----:B------:R-:W1:Y:S01]  /*3d30*/  MUFU.EX2 R112, R112 ;  /* 0x0000007000707308 */ /* 0x000e620000000800 */
[----:B------:R-:W-:Y:S01]  /*3d40*/  FFMA.FTZ R99, R99, R110, 1 ;  /* 0x3f80000063637423 */ /* 0x000fe2000001006e */
[----:B0-----:R-:W-:-:S06]  /*3d50*/  FADD.FTZ R110, -R108, 1 ;  /* 0x3f8000006c6e7421 */ /* 0x001fcc0000010100 */
[----:B------:R-:W0:Y:S01]  /*3d60*/  MUFU.EX2 R80, R80 ;  /* 0x0000005000507308 */ /* 0x000e220000000800 */
[----:B------:R-:W-:Y:S01]  /*3d70*/  FMUL.FTZ R99, R100, R99 ;  /* 0x0000006364637220 */ /* 0x000fe20000410000 */
[----:B-----5:R-:W-:Y:S01]  /*3d80*/  FADD.FTZ R100, -R111, 1 ;  /* 0x3f8000006f647421 */ /* 0x020fe20000010100 */
[----:B------:R-:W-:-:S03]  /*3d90*/  FFMA.FTZ R105, R105, R110, 1 ;  /* 0x3f80000069697423 */ /* 0x000fc6000001006e */
[----:B------:R-:W-:Y:S01]  /*3da0*/  FFMA.FTZ R107, R107, R100, 1 ;  /* 0x3f8000006b6b7423 */ /* 0x000fe20000010064 */
[----:B------:R-:W-:Y:S01]  /*3db0*/  FMUL.FTZ R100, R108, R105 ;  /* 0x000000696c647220 */ /* 0x000fe20000410000 */
[----:B-1----:R-:W-:Y:S02]  /*3dc0*/  FADD.FTZ R112, R112, 1 ;  /* 0x3f80000070707421 */ /* 0x002fe40000010000 */
[----:B------:R-:W-:Y:S02]  /*3dd0*/  FMUL.FTZ R105, R111, R107 ;  /* 0x0000006b6f697220 */ /* 0x000fe40000410000 */
[----:B------:R0:W-:Y:S02]  /*3de0*/  MUFU.RCP R111, R112 ;  /* 0x00000070006f7308 */ /* 0x0001e40000001000 */
[----:B0-----:R-:W-:Y:S01]  /*3df0*/  FADD.FTZ R112, R80, 1 ;  /* 0x3f80000050707421 */ /* 0x001fe20000010000 */
[----:B------:R-:W-:Y:S01]  /*3e00*/  IADD3 R80, P0, R103, UR18, RZ ;  /* 0x0000001267507c10 */ /* 0x000fe2000ff1e0ff */
[----:B------:R-:W-:-:S04]  /*3e10*/  HADD2.F32 R103, -RZ, R81.H1_H1 ;  /* 0x30000051ff677230 */ /* 0x000fc80000004100 */
[----:B------:R-:W0:Y:S01]  /*3e20*/  MUFU.RCP R109, R109 ;  /* 0x0000006d006d7308 */ /* 0x000e220000001000 */
[----:B------:R-:W-:Y:S01]  /*3e30*/  IADD3.X R81, R101, UR19, RZ, P0, !PT ;  /* 0x0000001365517c10 */ /* 0x000fe200087fe4ff */
[----:B------:R-:W-:Y:S01]  /*3e40*/  FMUL.FTZ R96, R22, R96 ;  /* 0x0000006016607220 */ /* 0x000fe20000410000 */
[----:B0-----:R-:W-:-:S04]  /*3e50*/  FADD.FTZ R113, -R109, 1 ;  /* 0x3f8000006d717421 */ /* 0x001fc80000010100 */
[----:B------:R-:W5:Y:S01]  /*3e60*/  LDG.E.64.CONSTANT R80, desc[UR14][R80.64] ;  /* 0x0000000e50507981 */ /* 0x000f62000c1e9b00 */
[--C-:B------:R-:W-:Y:S02]  /*3e70*/  HADD2.F32 R107, -RZ, R83.reuse.H0_H0 ;  /* 0x20000053ff6b7230 */ /* 0x100fe40000004100 */
[----:B------:R-:W-:Y:S02]  /*3e80*/  HADD2.F32 R108, -RZ, R84.H1_H1 ;  /* 0x30000054ff6c7230 */ /* 0x000fe40000004100 */
[----:B------:R-:W-:Y:S01]  /*3e90*/  FFMA.FTZ R113, R104, R113, 1 ;  /* 0x3f80000068717423 */ /* 0x000fe20000010071 */
[----:B------:R-:W-:Y:S01]  /*3ea0*/  FFMA.FTZ R104, R4, R96, R8 ;  /* 0x0000006004687223 */ /* 0x000fe20000010008 */
[----:B------:R-:W-:Y:S01]  /*3eb0*/  HADD2.F32 R101, -RZ, R83.H1_H1 ;  /* 0x30000053ff657230 */ /* 0x000fe20000004100 */
[----:B------:R-:W-:Y:S01]  /*3ec0*/  MUFU.RCP R112, R112 ;  /* 0x0000007000707308 */ /* 0x000fe20000001000 */
[----:B------:R-:W-:Y:S01]  /*3ed0*/  FMUL.FTZ R27, R27, R117 ;  /* 0x000000751b1b7220 */ /* 0x000fe20000410000 */
[----:B------:R-:W-:Y:S01]  /*3ee0*/  FMUL.FTZ R110, R104, -1.4426950216293334961 ;  /* 0xbfb8aa3b686e7820 */ /* 0x000fe20000410000 */
[----:B------:R-:W-:Y:S01]  /*3ef0*/  FMUL.FTZ R36, R36, R122 ;  /* 0x0000007a24247220 */ /* 0x000fe20000410000 */
[----:B------:R-:W-:Y:S01]  /*3f00*/  FFMA.FTZ R76, R2, R54, R76 ;  /* 0x00000036024c7223 */ /* 0x000fe2000001004c */
[----:B------:R-:W-:Y:S01]  /*3f10*/  FADD.FTZ R77, R54, R77 ;  /* 0x0000004d364d7221 */ /* 0x000fe20000010000 */
[----:B------:R-:W-:Y:S01]  /*3f20*/  FFMA.FTZ R74, R68, R53, R74 ;  /* 0x00000035444a7223 */ /* 0x000fe2000001004a */
[----:B------:R-:W-:Y:S01]  /*3f30*/  FADD.FTZ R75, R53, R75 ;  /* 0x0000004b354b7221 */ /* 0x000fe20000010000 */
[----:B------:R-:W0:Y:S01]  /*3f40*/  MUFU.EX2 R110, R110 ;  /* 0x0000006e006e7308 */ /* 0x000e220000000800 */
[----:B------:R-:W-:Y:S01]  /*3f50*/  FMUL.FTZ R109, R109, R113 ;  /* 0x000000716d6d7220 */ /* 0x000fe20000410000 */
[----:B------:R-:W-:-:S02]  /*3f60*/  HADD2.F32 R113, -RZ, R82.H0_H0 ;  /* 0x20000052ff717230 */ /* 0x000fc40000004100 */
[----:B------:R-:W-:Y:S01]  /*3f70*/  FADD.FTZ R83, -R78, R103 ;  /* 0x000000674e537221 */ /* 0x000fe20000010100 */
[----:B------:R-:W-:Y:S02]  /*3f80*/  HADD2.F32 R82, -RZ, R82.H1_H1 ;  /* 0x30000052ff527230 */ /* 0x000fe40000004100 */
[----:B------:R-:W-:Y:S01]  /*3f90*/  FFMA.FTZ R72, R67, R52, R72 ;  /* 0x0000003443487223 */ /* 0x000fe20000010048 */
[----:B------:R-:W-:Y:S01]  /*3fa0*/  FADD.FTZ R73, R52, R73 ;  /* 0x0000004934497221 */ /* 0x000fe20000010000 */
[----:B------:R-:W-:Y:S01]  /*3fb0*/  FMUL.FTZ R83, R22, R83 ;  /* 0x0000005316537220 */ /* 0x000fe20000410000 */
[----:B------:R-:W-:Y:S01]  /*3fc0*/  FFMA.FTZ R70, R66, R51, R70 ;  /* 0x0000003342467223 */ /* 0x000fe20000010046 */
[----:B------:R-:W-:Y:S01]  /*3fd0*/  FMUL.FTZ R82, R82, R109 ;  /* 0x0000006d52527220 */ /* 0x000fe20000410000 */
[----:B------:R-:W-:Y:S02]  /*3fe0*/  HADD2.F32 R103, -RZ, R84.H0_H0 ;  /* 0x20000054ff677230 */ /* 0x000fe40000004100 */
[----:B------:R-:W-:Y:S01]  /*3ff0*/  FADD.FTZ R71, R51, R71 ;  /* 0x0000004733477221 */ /* 0x000fe20000010000 */
[----:B------:R-:W-:Y:S01]  /*4000*/  UIADD3 UR10, UP0, UR12, 0x2, URZ ;  /* 0x000000020c0a7890 */ /* 0x000fe2000ff1e03f */
[----:B------:R-:W-:Y:S01]  /*4010*/  ULDC.64 UR18, c[0x0][0x258] ;  /* 0x0000960000127ab9 */ /* 0x000fe20000000a00 */
[----:B0-----:R-:W-:Y:S01]  /*4020*/  FADD.FTZ R109, R110, 1 ;  /* 0x3f8000006e6d7421 */ /* 0x001fe20000010000 */
[----:B------:R-:W-:-:S04]  /*4030*/  FFMA.FTZ R110, R5, R83, R9 ;  /* 0x00000053056e7223 */ /* 0x000fc80000010009 */
[----:B------:R-:W-:Y:S01]  /*4040*/  FMUL.FTZ R84, R110, -1.4426950216293334961 ;  /* 0xbfb8aa3b6e547820 */ /* 0x000fe20000410000 */
[----:B------:R-:W0:Y:S01]  /*4050*/  MUFU.RCP R109, R109 ;  /* 0x0000006d006d7308 */ /* 0x000e220000001000 */
[----:B------:R-:W-:Y:S01]  /*4060*/  FMUL.FTZ R100, R107, R100 ;  /* 0x000000646b647220 */ /* 0x000fe20000410000 */
[----:B------:R-:W-:-:S06]  /*4070*/  FADD.FTZ R107, -R111, 1 ;  /* 0x3f8000006f6b7421 */ /* 0x000fcc0000010100 */
[----:B------:R-:W1:Y:S01]  /*4080*/  MUFU.EX2 R84, R84 ;  /* 0x0000005400547308 */ /* 0x000e620000000800 */
[----:B------:R-:W-:Y:S01]  /*4090*/  FADD.FTZ R103, -R78, R103 ;  /* 0x000000674e677221 */ /* 0x000fe20000010100 */
[----:B------:R-:W-:Y:S01]  /*40a0*/  FMUL.FTZ R101, R101, R105 ;  /* 0x0000006965657220 */ /* 0x000fe20000410000 */
[----:B------:R-:W-:Y:S01]  /*40b0*/  FFMA.FTZ R105, R102, R107, 1 ;  /* 0x3f80000066697423 */ /* 0x000fe2000001006b */
[----:B------:R-:W-:Y:S01]  /*40c0*/  FADD.FTZ R102, -R78, R108 ;  /* 0x0000006c4e667221 */ /* 0x000fe20000010100 */
[----:B------:R-:W-:Y:S01]  /*40d0*/  FMUL.FTZ R103, R22, R103 ;  /* 0x0000006716677220 */ /* 0x000fe20000410000 */
[----:B------:R-:W-:Y:S01]  /*40e0*/  FADD.FTZ R108, -R112, 1 ;  /* 0x3f800000706c7421 */ /* 0x000fe20000010100 */
[----:B------:R-:W-:Y:S01]  /*40f0*/  FMUL.FTZ R111, R111, R105 ;  /* 0x000000696f6f7220 */ /* 0x000fe20000410000 */
[----:B------:R-:W-:Y:S01]  /*4100*/  FMUL.FTZ R102, R22, R102 ;  /* 0x0000006616667220 */ /* 0x000fe20000410000 */
[----:B0-----:R-:W-:Y:S01]  /*4110*/  FADD.FTZ R105, -R109, 1 ;  /* 0x3f8000006d697421 */ /* 0x001fe20000010100 */
[----:B------:R-:W-:Y:S01]  /*4120*/  FFMA.FTZ R107, R0, R103, R6 ;  /* 0x00000067006b7223 */ /* 0x000fe20000010006 */
[----:B------:R-:W-:Y:S01]  /*4130*/  FFMA.FTZ R106, R106, R108, 1 ;  /* 0x3f8000006a6a7423 */ /* 0x000fe2000001006c */
[----:B------:R-:W-:Y:S01]  /*4140*/  FFMA.FTZ R108, R3, R102, R7 ;  /* 0x00000066036c7223 */ /* 0x000fe20000010007 */
[----:B------:R-:W-:Y:S01]  /*4150*/  FFMA.FTZ R104, R104, R105, 1 ;  /* 0x3f80000068687423 */ /* 0x000fe20000010069 */
[----:B------:R-:W-:Y:S01]  /*4160*/  FMUL.FTZ R115, R107, -1.4426950216293334961 ;  /* 0xbfb8aa3b6b737820 */ /* 0x000fe20000410000 */
[----:B-1----:R-:W-:Y:S01]  /*4170*/  FADD.FTZ R84, R84, 1 ;  /* 0x3f80000054547421 */ /* 0x002fe20000010000 */
[----:B------:R-:W-:-:S02]  /*4180*/  HADD2.F32 R105, -RZ, R85.H0_H0 ;  /* 0x20000055ff697230 */ /* 0x000fc40000004100 */
[----:B------:R-:W-:Y:S01]  /*4190*/  FMUL.FTZ R112, R112, R106 ;  /* 0x0000006a70707220 */ /* 0x000fe20000410000 */
[----:B------:R-:W0:Y:S01]  /*41a0*/  MUFU.RCP R116, R84 ;  /* 0x0000005400747308 */ /* 0x000e220000001000 */
[----:B------:R-:W-:Y:S01]  /*41b0*/  FMUL.FTZ R106, R108, -1.4426950216293334961 ;  /* 0xbfb8aa3b6c6a7820 */ /* 0x000fe20000410000 */
[----:B------:R-:W-:Y:S01]  /*41c0*/  FADD.FTZ R105, -R78, R105 ;  /* 0x000000694e697221 */ /* 0x000fe20000010100 */
[----:B------:R-:W-:Y:S02]  /*41d0*/  HADD2.F32 R85, -RZ, R85.H1_H1 ;  /* 0x30000055ff557230 */ /* 0x000fe40000004100 */
[----:B------:R-:W-:-:S03]  /*41e0*/  FMUL.FTZ R109, R109, R104 ;  /* 0x000000686d6d7220 */ /* 0x000fc60000410000 */
[----:B------:R-:W1:Y:S01]  /*41f0*/  MUFU.EX2 R115, R115 ;  /* 0x0000007300737308 */ /* 0x000e620000000800 */
[----:B------:R-:W-:-:S07]  /*4200*/  FADD.FTZ R85, -R78, R85 ;  /* 0x000000554e557221 */ /* 0x000fce0000010100 */
[----:B------:R3:W1:Y:S02]  /*4210*/  MUFU.EX2 R104, R106 ;  /* 0x0000006a00687308 */ /* 0x0006640000000800 */
[C---:B---3--:R-:W-:Y:S01]  /*4220*/  FMUL.FTZ R106, R22.reuse, R105 ;  /* 0x00000069166a7220 */ /* 0x048fe20000410000 */
[----:B------:R-:W-:-:S03]  /*4230*/  FMUL.FTZ R105, R22, R85 ;  /* 0x0000005516697220 */ /* 0x000fc60000410000 */
[----:B------:R-:W-:Y:S01]  /*4240*/  FFMA.FTZ R84, R4, R106, R8 ;  /* 0x0000006a04547223 */ /* 0x000fe20000010008 */
[----:B0-----:R-:W-:Y:S01]  /*4250*/  FADD.FTZ R117, -R116, 1 ;  /* 0x3f80000074757421 */ /* 0x001fe20000010100 */
[----:B------:R-:W-:Y:S02]  /*4260*/  FFMA.FTZ R85, R5, R105, R9 ;  /* 0x0000006905557223 */ /* 0x000fe40000010009 */
[----:B------:R-:W-:Y:S01]  /*4270*/  FMUL.FTZ R114, R84, -1.4426950216293334961 ;  /* 0xbfb8aa3b54727820 */ /* 0x000fe20000410000 */
[----:B------:R-:W-:Y:S01]  /*4280*/  FMUL.FTZ R99, R113, R99 ;  /* 0x0000006371637220 */ /* 0x000fe20000410000 */
[----:B------:R-:W-:Y:S01]  /*4290*/  FFMA.FTZ R110, R110, R117, 1 ;  /* 0x3f8000006e6e7423 */ /* 0x000fe20000010075 */
[----:B------:R-:W-:Y:S01]  /*42a0*/  FMUL.FTZ R113, R85, -1.4426950216293334961 ;  /* 0xbfb8aa3b55717820 */ /* 0x000fe20000410000 */
[----:B-1----:R-:W-:Y:S02]  /*42b0*/  FADD.FTZ R115, R115, 1 ;  /* 0x3f80000073737421 */ /* 0x002fe40000010000 */
[----:B------:R-:W0:Y:S01]  /*42c0*/  MUFU.EX2 R114, R114 ;  /* 0x0000007200727308 */ /* 0x000e220000000800 */
[----:B------:R-:W-:Y:S01]  /*42d0*/  FMUL.FTZ R110, R116, R110 ;  /* 0x0000006e746e7220 */ /* 0x000fe20000410000 */
[----:B------:R-:W-:-:S06]  /*42e0*/  FADD.FTZ R117, R104, 1 ;  /* 0x3f80000068757421 */ /* 0x000fcc0000010000 */
[----:B------:R1:W-:Y:S08]  /*42f0*/  MUFU.RCP R116, R115 ;  /* 0x0000007300747308 */ /* 0x0003f00000001000 */
[----:B------:R-:W3:Y:S01]  /*4300*/  MUFU.EX2 R113, R113 ;  /* 0x0000007100717308 */ /* 0x000ee20000000800 */
[----:B-1----:R-:W-:-:S05]  /*4310*/  HADD2.F32 R115, -RZ, R86.H0_H0 ;  /* 0x20000056ff737230 */ /* 0x002fca0000004100 */
[----:B------:R-:W-:Y:S02]  /*4320*/  FMUL.FTZ R104, R115, R111 ;  /* 0x0000006f73687220 */ /* 0x000fe40000410000 */
[----:B------:R-:W1:Y:S01]  /*4330*/  MUFU.RCP R111, R117 ;  /* 0x00000075006f7308 */ /* 0x000e620000001000 */
[----:B------:R-:W-:Y:S02]  /*4340*/  HADD2.F32 R86, -RZ, R86.H1_H1 ;  /* 0x30000056ff567230 */ /* 0x000fe40000004100 */
[----:B0-----:R-:W-:-:S03]  /*4350*/  FADD.FTZ R114, R114, 1 ;  /* 0x3f80000072727421 */ /* 0x001fc60000010000 */
[----:B------:R-:W-:Y:S02]  /*4360*/  FMUL.FTZ R86, R86, R112 ;  /* 0x0000007056567220 */ /* 0x000fe40000410000 */
[----:B------:R0:W2:Y:S01]  /*4370*/  MUFU.RCP R112, R114 ;  /* 0x0000007200707308 */ /* 0x0000a20000001000 */
[----:B---3--:R-:W-:Y:S01]  /*4380*/  FADD.FTZ R113, R113, 1 ;  /* 0x3f80000071717421 */ /* 0x008fe20000010000 */
[----:B------:R-:W-:Y:S02]  /*4390*/  HADD2.F32 R115, -RZ, R87.H1_H1 ;  /* 0x30000057ff737230 */ /* 0x000fe40000004100 */
[----:B0-----:R-:W-:-:S04]  /*43a0*/  FADD.FTZ R114, -R116, 1 ;  /* 0x3f80000074727421 */ /* 0x001fc80000010100 */
[----:B------:R-:W0:Y:S01]  /*43b0*/  MUFU.RCP R113, R113 ;  /* 0x0000007100717308 */ /* 0x000e220000001000 */
[----:B------:R-:W-:Y:S01]  /*43c0*/  FFMA.FTZ R114, R107, R114, 1 ;  /* 0x3f8000006b727423 */ /* 0x000fe20000010072 */
[----:B------:R-:W-:Y:S02]  /*43d0*/  HADD2.F32 R107, -RZ, R87.H0_H0 ;  /* 0x20000057ff6b7230 */ /* 0x000fe40000004100 */
[----:B-1----:R-:W-:-:S04]  /*43e0*/  FADD.FTZ R87, -R111, 1 ;  /* 0x3f8000006f577421 */ /* 0x002fc80000010100 */
[----:B------:R-:W-:-:S04]  /*43f0*/  FFMA.FTZ R108, R108, R87, 1 ;  /* 0x3f8000006c6c7423 */ /* 0x000fc80000010057 */
[----:B------:R-:W-:Y:S01]  /*4400*/  FMUL.FTZ R111, R111, R108 ;  /* 0x0000006c6f6f7220 */ /* 0x000fe20000410000 */
[--C-:B--2---:R-:W-:Y:S02]  /*4410*/  HADD2.F32 R108, -RZ, R88.reuse.H0_H0 ;  /* 0x20000058ff6c7230 */ /* 0x104fe40000004100 */
[----:B------:R-:W-:Y:S01]  /*4420*/  FMUL.FTZ R87, R107, R109 ;  /* 0x0000006d6b577220 */ /* 0x000fe20000410000 */
[----:B------:R-:W-:Y:S01]  /*4430*/  FADD.FTZ R109, -R112, 1 ;  /* 0x3f800000706d7421 */ /* 0x000fe20000010100 */
[----:B------:R-:W-:Y:S02]  /*4440*/  HADD2.F32 R88, -RZ, R88.H1_H1 ;  /* 0x30000058ff587230 */ /* 0x000fe40000004100 */
[----:B------:R-:W-:Y:S01]  /*4450*/  FADD.FTZ R108, -R78, R108 ;  /* 0x0000006c4e6c7221 */ /* 0x000fe20000010100 */
[----:B------:R-:W-:Y:S01]  /*4460*/  FFMA.FTZ R84, R84, R109, 1 ;  /* 0x3f80000054547423 */ /* 0x000fe2000001006d */
[----:B0-----:R-:W-:Y:S01]  /*4470*/  FADD.FTZ R109, -R113, 1 ;  /* 0x3f800000716d7421 */ /* 0x001fe20000010100 */
[----:B------:R-:W-:Y:S01]  /*4480*/  FADD.FTZ R88, -R78, R88 ;  /* 0x000000584e587221 */ /* 0x000fe20000010100 */
[----:B------:R-:W-:Y:S01]  /*4490*/  FMUL.FTZ R108, R22, R108 ;  /* 0x0000006c166c7220 */ /* 0x000fe20000410000 */
[----:B------:R-:W-:Y:S01]  /*44a0*/  FMUL.FTZ R107, R115, R110 ;  /* 0x0000006e736b7220 */ /* 0x000fe20000410000 */
[----:B------:R-:W-:Y:S01]  /*44b0*/  FMUL.FTZ R112, R112, R84 ;  /* 0x0000005470707220 */ /* 0x000fe20000410000 */
[----:B------:R-:W-:-:S02]  /*44c0*/  HADD2.F32 R110, -RZ, R89.H0_H0 ;  /* 0x20000059ff6e7230 */ /* 0x000fc40000004100 */
[----:B------:R-:W-:Y:S01]  /*44d0*/  FFMA.FTZ R85, R85, R109, 1 ;  /* 0x3f80000055557423 */ /* 0x000fe2000001006d */
[----:B------:R-:W-:Y:S01]  /*44e0*/  FFMA.FTZ R84, R0, R108, R6 ;  /* 0x0000006c00547223 */ /* 0x000fe20000010006 */
[----:B------:R-:W-:Y:S01]  /*44f0*/  FMUL.FTZ R88, R22, R88 ;  /* 0x0000005816587220 */ /* 0x000fe20000410000 */
[----:B------:R-:W-:Y:S02]  /*4500*/  HADD2.F32 R109, -RZ, R89.H1_H1 ;  /* 0x30000059ff6d7230 */ /* 0x000fe40000004100 */
[----:B------:R-:W-:Y:S01]  /*4510*/  FMUL.FTZ R113, R113, R85 ;  /* 0x0000005571717220 */ /* 0x000fe20000410000 */
[----:B------:R-:W-:Y:S01]  /*4520*/  FMUL.FTZ R120, R84, -1.4426950216293334961 ;  /* 0xbfb8aa3b54787820 */ /* 0x000fe20000410000 */
[C---:B------:R-:W-:Y:S01]  /*4530*/  FADD.FTZ R110, -R78.reuse, R110 ;  /* 0x0000006e4e6e7221 */ /* 0x040fe20000010100 */
[----:B------:R-:W-:Y:S01]  /*4540*/  FFMA.FTZ R85, R3, R88, R7 ;  /* 0x0000005803557223 */ /* 0x000fe20000010007 */
[----:B------:R-:W-:Y:S02]  /*4550*/  FADD.FTZ R109, -R78, R109 ;  /* 0x0000006d4e6d7221 */ /* 0x000fe40000010100 */
[----:B------:R-:W-:Y:S01]  /*4560*/  FMUL.FTZ R110, R22, R110 ;  /* 0x0000006e166e7220 */ /* 0x000fe20000410000 */
[----:B------:R-:W-:Y:S01]  /*4570*/  FMUL.FTZ R122, R85, -1.4426950216293334961 ;  /* 0xbfb8aa3b557a7820 */ /* 0x000fe20000410000 */
[----:B------:R-:W0:Y:S01]  /*4580*/  MUFU.EX2 R120, R120 ;  /* 0x0000007800787308 */ /* 0x000e220000000800 */
[----:B------:R-:W-:Y:S01]  /*4590*/  FMUL.FTZ R116, R116, R114 ;  /* 0x0000007274747220 */ /* 0x000fe20000410000 */
[----:B------:R-:W-:Y:S01]  /*45a0*/  FFMA.FTZ R114, R4, R110, R8 ;  /* 0x0000006e04727223 */ /* 0x000fe20000010008 */
[----:B------:R-:W-:-:S03]  /*45b0*/  FMUL.FTZ R109, R22, R109 ;  /* 0x0000006d166d7220 */ /* 0x000fc60000410000 */
[----:B------:R-:W-:Y:S02]  /*45c0*/  FMUL.FTZ R118, R114, -1.4426950216293334961 ;  /* 0xbfb8aa3b72767820 */ /* 0x000fe40000410000 */
[----:B------:R-:W1:Y:S01]  /*45d0*/  MUFU.EX2 R122, R122 ;  /* 0x0000007a007a7308 */ /* 0x000e620000000800 */
[----:B------:R-:W-:-:S04]  /*45e0*/  FFMA.FTZ R115, R5, R109, R9 ;  /* 0x0000006d05737223 */ /* 0x000fc80000010009 */
[----:B------:R-:W-:-:S03]  /*45f0*/  FMUL.FTZ R117, R115, -1.4426950216293334961 ;  /* 0xbfb8aa3b73757820 */ /* 0x000fc60000410000 */
[----:B------:R-:W2:Y:S01]  /*4600*/  MUFU.EX2 R118, R118 ;  /* 0x0000007600767308 */ /* 0x000ea20000000800 */
[--C-:B------:R-:W-:Y:S02]  /*4610*/  HADD2.F32 R89, -RZ, R90.reuse.H0_H0 ;  /* 0x2000005aff597230 */ /* 0x100fe40000004100 */
[----:B0-----:R-:W-:Y:S01]  /*4620*/  FADD.FTZ R120, R120, 1 ;  /* 0x3f80000078787421 */ /* 0x001fe20000010000 */
[----:B------:R-:W-:-:S04]  /*4630*/  HADD2.F32 R90, -RZ, R90.H1_H1 ;  /* 0x3000005aff5a7230 */ /* 0x000fc80000004100 */
[----:B------:R-:W0:Y:S01]  /*4640*/  MUFU.EX2 R117, R117 ;  /* 0x0000007500757308 */ /* 0x000e220000000800 */
[----:B------:R-:W-:Y:S01]  /*4650*/  FMUL.FTZ R89, R89, R116 ;  /* 0x0000007459597220 */ /* 0x000fe20000410000 */
[----:B-1----:R-:W-:Y:S01]  /*4660*/  FADD.FTZ R116, R122, 1 ;  /* 0x3f8000007a747421 */ /* 0x002fe20000010000 */
[----:B------:R-:W-:Y:S01]  /*4670*/  FMUL.FTZ R111, R90, R111 ;  /* 0x0000006f5a6f7220 */ /* 0x000fe20000410000 */
[----:B------:R-:W-:-:S04]  /*4680*/  HADD2.F32 R90, -RZ, R91.H0_H0 ;  /* 0x2000005bff5a7230 */ /* 0x000fc80000004100 */
[----:B------:R-:W1:Y:S01]  /*4690*/  MUFU.RCP R120, R120 ;  /* 0x0000007800787308 */ /* 0x000e620000001000 */
[----:B--2---:R-:W-:Y:S01]  /*46a0*/  FADD.FTZ R118, R118, 1 ;  /* 0x3f80000076767421 */ /* 0x004fe20000010000 */
[----:B------:R-:W-:Y:S01]  /*46b0*/  FMUL.FTZ R90, R90, R112 ;  /* 0x000000705a5a7220 */ /* 0x000fe20000410000 */
[----:B------:R-:W-:-:S05]  /*46c0*/  HADD2.F32 R91, -RZ, R91.H1_H1 ;  /* 0x3000005bff5b7230 */ /* 0x000fca0000004100 */
[----:B------:R-:W2:Y:S01]  /*46d0*/  MUFU.RCP R116, R116 ;  /* 0x0000007400747308 */ /* 0x000ea20000001000 */
[----:B0-----:R-:W-:Y:S01]  /*46e0*/  FADD.FTZ R117, R117, 1 ;  /* 0x3f80000075757421 */ /* 0x001fe20000010000 */
[----:B------:R-:W-:-:S06]  /*46f0*/  FMUL.FTZ R91, R91, R113 ;  /* 0x000000715b5b7220 */ /* 0x000fcc0000410000 */
[----:B------:R-:W0:Y:S08]  /*4700*/  MUFU.RCP R112, R118 ;  /* 0x0000007600707308 */ /* 0x000e300000001000 */
[----:B------:R1:W3:Y:S02]  /*4710*/  MUFU.RCP R113, R117 ;  /* 0x0000007500717308 */ /* 0x0002e40000001000 */
[----:B-1----:R-:W-:-:S04]  /*4720*/  FADD.FTZ R117, -R120, 1 ;  /* 0x3f80000078757421 */ /* 0x002fc80000010100 */
[----:B------:R-:W-:Y:S01]  /*4730*/  FFMA.FTZ R84, R84, R117, 1 ;  /* 0x3f80000054547423 */ /* 0x000fe20000010075 */
[----:B--2---:R-:W-:-:S04]  /*4740*/  FADD.FTZ R117, -R116, 1 ;  /* 0x3f80000074757421 */ /* 0x004fc80000010100 */
[----:B------:R-:W-:Y:S01]  /*4750*/  FFMA.FTZ R85, R85, R117, 1 ;  /* 0x3f80000055557423 */ /* 0x000fe20000010075 */
[----:B0-----:R-:W-:-:S04]  /*4760*/  FADD.FTZ R117, -R112, 1 ;  /* 0x3f80000070757421 */ /* 0x001fc80000010100 */
[----:B------:R-:W-:Y:S01]  /*4770*/  FFMA.FTZ R117, R114, R117, 1 ;  /* 0x3f80000072757423 */ /* 0x000fe20000010075 */
[----:B---3--:R-:W-:-:S04]  /*4780*/  FADD.FTZ R114, -R113, 1 ;  /* 0x3f80000071727421 */ /* 0x008fc80000010100 */
[----:B------:R-:W-:Y:S01]  /*4790*/  FFMA.FTZ R115, R115, R114, 1 ;  /* 0x3f80000073737423 */ /* 0x000fe20000010072 */
[----:B------:R-:W-:Y:S01]  /*47a0*/  FMUL.FTZ R114, R116, R85 ;  /* 0x0000005574727220 */ /* 0x000fe20000410000 */
[--C-:B------:R-:W-:Y:S02]  /*47b0*/  HADD2.F32 R85, -RZ, R92.reuse.H0_H0 ;  /* 0x2000005cff557230 */ /* 0x100fe40000004100 */
[----:B------:R-:W-:Y:S01]  /*47c0*/  FMUL.FTZ R115, R113, R115 ;  /* 0x0000007371737220 */ /* 0x000fe20000410000 */
[----:B------:R-:W-:Y:S02]  /*47d0*/  HADD2.F32 R113, -RZ, R92.H1_H1 ;  /* 0x3000005cff717230 */ /* 0x000fe40000004100 */
[----:B------:R-:W-:Y:S01]  /*47e0*/  FMUL.FTZ R120, R120, R84 ;  /* 0x0000005478787220 */ /* 0x000fe20000410000 */
[----:B------:R-:W-:Y:S01]  /*47f0*/  FADD.FTZ R92, -R78, R85 ;  /* 0x000000554e5c7221 */ /* 0x000fe20000010100 */
[----:B------:R-:W-:Y:S01]  /*4800*/  FMUL.FTZ R84, R112, R117 ;  /* 0x0000007570547220 */ /* 0x000fe20000410000 */
[----:B------:R-:W-:-:S02]  /*4810*/  HADD2.F32 R112, -RZ, R93.H0_H0 ;  /* 0x2000005dff707230 */ /* 0x000fc40000004100 */
[----:B------:R-:W-:Y:S01]  /*4820*/  FADD.FTZ R113, -R78, R113 ;  /* 0x000000714e717221 */ /* 0x000fe20000010100 */
[----:B------:R-:W-:Y:S02]  /*4830*/  HADD2.F32 R93, -RZ, R93.H1_H1 ;  /* 0x3000005dff5d7230 */ /* 0x000fe40000004100 */
[C---:B------:R-:W-:Y:S01]  /*4840*/  FMUL.FTZ R92, R22.reuse, R92 ;  /* 0x0000005c165c7220 */ /* 0x040fe20000410000 */
[----:B------:R-:W-:Y:S01]  /*4850*/  FMUL.FTZ R113, R22, R113 ;  /* 0x0000007116717220 */ /* 0x000fe20000410000 */
[C---:B------:R-:W-:Y:S01]  /*4860*/  FADD.FTZ R112, -R78.reuse, R112 ;  /* 0x000000704e707221 */ /* 0x040fe20000010100 */
[----:B------:R-:W-:Y:S01]  /*4870*/  FADD.FTZ R93, -R78, R93 ;  /* 0x0000005d4e5d7221 */ /* 0x000fe20000010100 */
[----:B------:R-:W-:Y:S01]  /*4880*/  FFMA.FTZ R85, R0, R92, R6 ;  /* 0x0000005c00557223 */ /* 0x000fe20000010006 */
[----:B------:R-:W-:Y:S01]  /*4890*/  FFMA.FTZ R116, R3, R113, R7 ;  /* 0x0000007103747223 */ /* 0x000fe20000010007 */
[C---:B------:R-:W-:Y:S01]  /*48a0*/  FMUL.FTZ R112, R22.reuse, R112 ;  /* 0x0000007016707220 */ /* 0x040fe20000410000 */
[----:B------:R-:W-:Y:S01]  /*48b0*/  FMUL.FTZ R93, R22, R93 ;  /* 0x0000005d165d7220 */ /* 0x000fe20000410000 */
[----:B------:R-:W-:Y:S01]  /*48c0*/  FMUL.FTZ R165, R85, -1.4426950216293334961 ;  /* 0xbfb8aa3b55a57820 */ /* 0x000fe20000410000 */
[----:B------:R-:W-:Y:S01]  /*48d0*/  FMUL.FTZ R164, R116, -1.4426950216293334961 ;  /* 0xbfb8aa3b74a47820 */ /* 0x000fe20000410000 */
[----:B------:R-:W-:Y:S01]  /*48e0*/  FFMA.FTZ R117, R4, R112, R8 ;  /* 0x0000007004757223 */ /* 0x000fe20000010008 */
[----:B------:R-:W-:-:S03]  /*48f0*/  FFMA.FTZ R118, R5, R93, R9 ;  /* 0x0000005d05767223 */ /* 0x000fc60000010009 */
[----:B------:R-:W0:Y:S01]  /*4900*/  MUFU.EX2 R165, R165 ;  /* 0x000000a500a57308 */ /* 0x000e220000000800 */
[----:B------:R-:W-:Y:S01]  /*4910*/  FMUL.FTZ R123, R117, -1.4426950216293334961 ;  /* 0xbfb8aa3b757b7820 */ /* 0x000fe20000410000 */
[----:B------:R-:W-:-:S06]  /*4920*/  FMUL.FTZ R122, R118, -1.4426950216293334961 ;  /* 0xbfb8aa3b767a7820 */ /* 0x000fcc0000410000 */
[----:B------:R-:W1:Y:S01]  /*4930*/  MUFU.EX2 R164, R164 ;  /* 0x000000a400a47308 */ /* 0x000e620000000800 */
[----:B----4-:R-:W-:-:S07]  /*4940*/  HADD2.F32 R78, -RZ, R94.H0_H0 ;  /* 0x2000005eff4e7230 */ /* 0x010fce0000004100 */
[----:B------:R-:W2:Y:S08]  /*4950*/  MUFU.EX2 R123, R123 ;  /* 0x0000007b007b7308 */ /* 0x000eb00000000800 */
[----:B------:R-:W3:Y:S01]  /*4960*/  MUFU.EX2 R122, R122 ;  /* 0x0000007a007a7308 */ /* 0x000ee20000000800 */
[----:B0-----:R-:W-:Y:S01]  /*4970*/  FADD.FTZ R165, R165, 1 ;  /* 0x3f800000a5a57421 */ /* 0x001fe20000010000 */
[----:B------:R-:W-:Y:S01]  /*4980*/  FMUL.FTZ R78, R78, R120 ;  /* 0x000000784e4e7220 */ /* 0x000fe20000410000 */
[----:B-1----:R-:W-:-:S05]  /*4990*/  FADD.FTZ R164, R164, 1 ;  /* 0x3f800000a4a47421 */ /* 0x002fca0000010000 */
[----:B------:R-:W0:Y:S01]  /*49a0*/  MUFU.RCP R120, R165 ;  /* 0x000000a500787308 */ /* 0x000e220000001000 */
[----:B--2---:R-:W-:Y:S01]  /*49b0*/  FADD.FTZ R123, R123, 1 ;  /* 0x3f8000007b7b7421 */ /* 0x004fe20000010000 */
[----:B------:R-:W-:-:S06]  /*49c0*/  HADD2.F32 R94, -RZ, R94.H1_H1 ;  /* 0x3000005eff5e7230 */ /* 0x000fcc0000004100 */
[----:B------:R-:W1:Y:S01]  /*49d0*/  MUFU.RCP R164, R164 ;  /* 0x000000a400a47308 */ /* 0x000e620000001000 */
[----:B---3--:R-:W-:Y:S01]  /*49e0*/  FADD.FTZ R122, R122, 1 ;  /* 0x3f8000007a7a7421 */ /* 0x008fe20000010000 */
[----:B------:R-:W-:Y:S01]  /*49f0*/  FMUL.FTZ R114, R94, R114 ;  /* 0x000000725e727220 */ /* 0x000fe20000410000 */
[----:B------:R-:W-:-:S05]  /*4a00*/  HADD2.F32 R94, -RZ, R95.H0_H0 ;  /* 0x2000005fff5e7230 */ /* 0x000fca0000004100 */
[----:B------:R-:W2:Y:S01]  /*4a10*/  MUFU.RCP R123, R123 ;  /* 0x0000007b007b7308 */ /* 0x000ea20000001000 */
[----:B------:R-:W-:-:S07]  /*4a20*/  FMUL.FTZ R94, R94, R84 ;  /* 0x000000545e5e7220 */ /* 0x000fce0000410000 */
[----:B------:R-:W3:Y:S01]  /*4a30*/  MUFU.RCP R122, R122 ;  /* 0x0000007a007a7308 */ /* 0x000ee20000001000 */
[----:B0-----:R-:W-:Y:S01]  /*4a40*/  FADD.FTZ R84, -R120, 1 ;  /* 0x3f80000078547421 */ /* 0x001fe20000010100 */
[----:B------:R-:W-:-:S03]  /*4a50*/  HADD2.F32 R95, -RZ, R95.H1_H1 ;  /* 0x3000005fff5f7230 */ /* 0x000fc60000004100 */
[----:B------:R-:W-:Y:S01]  /*4a60*/  FFMA.FTZ R84, R85, R84, 1 ;  /* 0x3f80000055547423 */ /* 0x000fe20000010054 */
[----:B-1----:R-:W-:Y:S01]  /*4a70*/  FADD.FTZ R85, -R164, 1 ;  /* 0x3f800000a4557421 */ /* 0x002fe20000010100 */
[----:B------:R-:W-:Y:S01]  /*4a80*/  FMUL.FTZ R115, R95, R115 ;  /* 0x000000735f737220 */ /* 0x000fe20000410000 */
[----:B--2---:R-:W-:Y:S02]  /*4a90*/  FADD.FTZ R95, -R123, 1 ;  /* 0x3f8000007b5f7421 */ /* 0x004fe40000010100 */
[----:B------:R-:W-:Y:S02]  /*4aa0*/  FFMA.FTZ R85, R116, R85, 1 ;  /* 0x3f80000074557423 */ /* 0x000fe40000010055 */
[----:B------:R-:W-:Y:S01]  /*4ab0*/  FFMA.FTZ R95, R117, R95, 1 ;  /* 0x3f800000755f7423 */ /* 0x000fe2000001005f */
[----:B---3--:R-:W-:-:S04]  /*4ac0*/  FADD.FTZ R116, -R122, 1 ;  /* 0x3f8000007a747421 */ /* 0x008fc80000010100 */
[----:B------:R-:W-:Y:S01]  /*4ad0*/  FFMA.FTZ R116, R118, R116, 1 ;  /* 0x3f80000076747423 */ /* 0x000fe20000010074 */
[----:B------:R-:W-:Y:S01]  /*4ae0*/  FMUL.FTZ R117, R123, R95 ;  /* 0x0000005f7b757220 */ /* 0x000fe20000410000 */
[--C-:B-----5:R-:W-:Y:S02]  /*4af0*/  HADD2.F32 R95, -RZ, R80.reuse.H0_H0 ;  /* 0x20000050ff5f7230 */ /* 0x120fe40000004100 */
[----:B------:R-:W-:Y:S01]  /*4b00*/  FMUL.FTZ R118, R122, R116 ;  /* 0x000000747a767220 */ /* 0x000fe20000410000 */
[----:B------:R-:W-:Y:S02]  /*4b10*/  HADD2.F32 R116, -RZ, R80.H1_H1 ;  /* 0x30000050ff747230 */ /* 0x000fe40000004100 */
[--C-:B------:R-:W-:Y:S02]  /*4b20*/  HADD2.F32 R80, -RZ, R81.reuse.H0_H0 ;  /* 0x20000051ff507230 */ /* 0x100fe40000004100 */
[----:B------:R-:W-:Y:S02]  /*4b30*/  HADD2.F32 R81, -RZ, R81.H1_H1 ;  /* 0x30000051ff517230 */ /* 0x000fe40000004100 */
[----:B------:R-:W-:-:S03]  /*4b40*/  FMUL.FTZ R84, R120, R84 ;  /* 0x0000005478547220 */ /* 0x000fc60000410000 */
[----:B------:R-:W-:Y:S01]  /*4b50*/  FMUL.FTZ R118, R81, R118 ;  /* 0x0000007651767220 */ /* 0x000fe20000410000 */
[----:B------:R-:W-:Y:S01]  /*4b60*/  FMUL.FTZ R81, R0, R54 ;  /* 0x0000003600517220 */ /* 0x000fe20000410000 */
[----:B------:R-:W-:Y:S01]  /*4b70*/  FMUL.FTZ R117, R80, R117 ;  /* 0x0000007550757220 */ /* 0x000fe20000410000 */
[----:B------:R-:W-:Y:S02]  /*4b80*/  FMUL.FTZ R80, R3, R53 ;  /* 0x0000003503507220 */ /* 0x000fe40000410000 */
[----:B------:R-:W-:Y:S01]  /*4b90*/  FFMA.FTZ R81, R2, R81, RZ ;  /* 0x0000005102517223 */ /* 0x000fe200000100ff */
[----:B------:R-:W-:Y:S01]  /*4ba0*/  FMUL.FTZ R95, R95, R84 ;  /* 0x000000545f5f7220 */ /* 0x000fe20000410000 */
[----:B------:R-:W-:Y:S02]  /*4bb0*/  FMUL.FTZ R84, R4, R52 ;  /* 0x0000003404547220 */ /* 0x000fe40000410000 */
[----:B------:R-:W-:-:S04]  /*4bc0*/  FFMA.FTZ R81, R68, R80, R81 ;  /* 0x0000005044517223 */ /* 0x000fc80000010051 */
[----:B------:R-:W-:Y:S01]  /*4bd0*/  FFMA.FTZ R81, R67, R84, R81 ;  /* 0x0000005443517223 */ /* 0x000fe20000010051 */
[----:B------:R-:W-:-:S04]  /*4be0*/  FMUL.FTZ R84, R5, R51 ;  /* 0x0000003305547220 */ /* 0x000fc80000410000 */
        /* <DEDUP_REMOVED lines=17> */
[C---:B------:R-:W-:Y:S01]  /*4d00*/  FMUL.FTZ R84, R0.reuse, R42 ;  /* 0x0000002a00547220 */ /* 0x040fe20000410000 */
[----:B------:R-:W-:-:S03]  /*4d10*/  FFMA.FTZ R80, R0, R54, RZ ;  /* 0x0000003600507223 */ /* 0x000fc600000100ff */
[----:B------:R-:W-:Y:S01]  /*4d20*/  FFMA.FTZ R81, R57, R84, R81 ;  /* 0x0000005439517223 */ /* 0x000fe20000010051 */
[C---:B------:R-:W-:Y:S01]  /*4d30*/  FMUL.FTZ R84, R3.reuse, R41 ;  /* 0x0000002903547220 */ /* 0x040fe20000410000 */
[----:B------:R-:W-:-:S03]  /*4d40*/  FFMA.FTZ R80, R3, R53, R80 ;  /* 0x0000003503507223 */ /* 0x000fc60000010050 */
        /* <DEDUP_REMOVED lines=16> */
[C---:B------:R-:W-:Y:S01]  /*4e50*/  FFMA.FTZ R80, R5.reuse, R47, R80 ;  /* 0x0000002f05507223 */ /* 0x040fe20000010050 */
[----:B------:R-:W-:-:S03]  /*4e60*/  FMUL.FTZ R84, R5, R38 ;  /* 0x0000002605547220 */ /* 0x000fc60000410000 */
[C---:B------:R-:W-:Y:S01]  /*4e70*/  FFMA.FTZ R80, R0.reuse, R46, R80 ;  /* 0x0000002e00507223 */ /* 0x040fe20000010050 */
[----:B------:R-:W-:Y:S01]  /*4e80*/  FFMA.FTZ R81, R151, R84, R81 ;  /* 0x0000005497517223 */ /* 0x000fe20000010051 */
[----:B------:R-:W-:Y:S02]  /*4e90*/  FMUL.FTZ R84, R0, R10 ;  /* 0x0000000a00547220 */ /* 0x000fe40000410000 */
[C---:B------:R-:W-:Y:S02]  /*4ea0*/  FFMA.FTZ R80, R3.reuse, R45, R80 ;  /* 0x0000002d03507223 */ /* 0x040fe40000010050 */
[----:B------:R-:W-:Y:S01]  /*4eb0*/  FFMA.FTZ R81, R150, R84, R81 ;  /* 0x0000005496517223 */ /* 0x000fe20000010051 */
[----:B------:R-:W-:Y:S01]  /*4ec0*/  FMUL.FTZ R84, R3, R35 ;  /* 0x0000002303547220 */ /* 0x000fe20000410000 */
[----:B------:R-:W-:-:S03]  /*4ed0*/  FFMA.FTZ R80, R4, R44, R80 ;  /* 0x0000002c04507223 */ /* 0x000fc60000010050 */
[----:B------:R-:W-:Y:S01]  /*4ee0*/  FFMA.FTZ R81, R149, R84, R81 ;  /* 0x0000005495517223 */ /* 0x000fe20000010051 */
[----:B------:R-:W-:Y:S01]  /*4ef0*/  FMUL.FTZ R84, R4, R36 ;  /* 0x0000002404547220 */ /* 0x000fe20000410000 */
[----:B------:R-:W-:-:S03]  /*4f00*/  FFMA.FTZ R80, R5, R43, R80 ;  /* 0x0000002b05507223 */ /* 0x000fc60000010050 */
[----:B------:R-:W-:Y:S01]  /*4f10*/  FFMA.FTZ R81, R148, R84, R81 ;  /* 0x0000005494517223 */ /* 0x000fe20000010051 */
[----:B------:R-:W-:Y:S01]  /*4f20*/  FFMA.FTZ R80, R0, R42, R80 ;  /* 0x0000002a00507223 */ /* 0x000fe20000010050 */
[----:B------:R-:W-:-:S03]  /*4f30*/  FMUL.FTZ R84, R5, R33 ;  /* 0x0000002105547220 */ /* 0x000fc60000410000 */
[----:B------:R-:W-:Y:S01]  /*4f40*/  FFMA.FTZ R80, R3, R41, R80 ;  /* 0x0000002903507223 */ /* 0x000fe20000010050 */
[----:B------:R-:W-:Y:S01]  /*4f50*/  FFMA.FTZ R81, R147, R84, R81 ;  /* 0x0000005493517223 */ /* 0x000fe20000010051 */
[----:B------:R-:W-:Y:S02]  /*4f60*/  FMUL.FTZ R84, R0, R34 ;  /* 0x0000002200547220 */ /* 0x000fe40000410000 */
[----:B------:R-:W-:Y:S02]  /*4f70*/  FFMA.FTZ R80, R4, R40, R80 ;  /* 0x0000002804507223 */ /* 0x000fe40000010050 */
        /* <DEDUP_REMOVED lines=24> */
[C---:B------:R-:W-:Y:S02]  /*5100*/  FMUL.FTZ R84, R0.reuse, R26 ;  /* 0x0000001a00547220 */ /* 0x040fe40000410000 */
[----:B------:R-:W-:Y:S02]  /*5110*/  FFMA.FTZ R80, R0, R34, R80 ;  /* 0x0000002200507223 */ /* 0x000fe40000010050 */
        /* <DEDUP_REMOVED lines=81> */
[----:B------:R-:W-:Y:S01]  /*5630*/  FMUL.FTZ R84, R5, R91 ;  /* 0x0000005b05547220 */ /* 0x000fe20000410000 */
        /* <DEDUP_REMOVED lines=53> */
[----:B------:R-:W0:Y:S01]  /*5990*/  S2R R165, SR_TID.X ;  /* 0x0000000000a57919 */ /* 0x000e220000002100 */
        /* <DEDUP_REMOVED lines=21> */
[----:B------:R-:W-:Y:S01]  /*5af0*/  UIADD3.X UR11, URZ, UR5, URZ, UP0, !UPT ;  /* 0x000000053f0b7290 */ /* 0x000fe200087fe43f */
[----:B------:R-:W-:Y:S01]  /*5b00*/  FFMA.FTZ R80, R5, R115, R80 ;  /* 0x0000007305507223 */ /* 0x000fe20000010050 */
[----:B------:R-:W-:Y:S01]  /*5b10*/  UISETP.GE.U32.AND UP0, UPT, UR10, UR18, UPT ;  /* 0x000000120a00728c */ /* 0x000fe2000bf06070 */
        /* <DEDUP_REMOVED lines=11> */
[----:B------:R-:W-:Y:S01]  /*5bd0*/  UISETP.GE.AND.EX UP0, UPT, UR11, UR19, UPT, UP0 ;  /* 0x000000130b00728c */ /* 0x000fe2000bf06300 */
        /* <DEDUP_REMOVED lines=19> */
[----:B------:R-:W-:Y:S01]  /*5d10*/  PLOP3.LUT P1, PT, PT, PT, UP0, 0x40, 0x0 ;  /* 0x000000000000781c */ /* 0x000fe20003f2e808 */
        /* <DEDUP_REMOVED lines=21> */
[----:B------:R1:W-:Y:S01]  /*5e70*/  STS.64 [R121], R80 ;  /* 0x0000005079007388 */ /* 0x0003e20000000a00 */
        /* <DEDUP_REMOVED lines=19> */
[----:B-1----:R-:W-:Y:S05]  /*5fb0*/  @P1 BRA `(.L_x_2186) ;  /* 0x00000000009c1947 */ /* 0x002fea0003800000 */
        /* <DEDUP_REMOVED lines=8> */
[----:B------:R-:W-:Y:S02]  /*6040*/  SHF.R.S32.HI R120, RZ, 0x1f, R80 ;  /* 0x0000001fff787819 */ /* 0x000fe40000011450 */
[----:B------:R-:W-:Y:S02]  /*6050*/  LOP3.LUT R121, R121, 0x18, RZ, 0xc0, !PT ;  /* 0x0000001879797812 */ /* 0x000fe400078ec0ff */
[----:B------:R-:W-:Y:S02]  /*6060*/  LEA.HI R120, R120, R80, RZ, 0x2 ;  /* 0x0000005078787211 */ /* 0x000fe400078f10ff */
[----:B------:R-:W-:Y:S02]  /*6070*/  IADD3 R80, R164, R121, RZ ;  /* 0x00000079a4507210 */ /* 0x000fe40007ffe0ff */
[----:B------:R-:W5:Y:S04]  /*6080*/  LDL R164, [R1+0x28] ;  /* 0x0000280001a47983 */ /* 0x000f680000100800 */
[----:B------:R-:W5:Y:S01]  /*6090*/  LDL R121, [R1+0x24] ;  /* 0x0000240001797983 */ /* 0x000f620000100800 */
[----:B------:R-:W-:-:S04]  /*60a0*/  SHF.R.S32.HI R120, RZ, 0x2, R120 ;  /* 0x00000002ff787819 */ /* 0x000fc80000011478 */
[----:B------:R-:W-:Y:S01]  /*60b0*/  LEA R120, R120, UR9, 0x5 ;  /* 0x0000000978787c11 */ /* 0x000fe2000f8e28ff */
[----:B------:R-:W-:Y:S04]  /*60c0*/  STS.64 [R80], R76 ;  /* 0x0000004c50007388 */ /* 0x000fe80000000a00 */
[----:B--2---:R4:W-:Y:S04]  /*60d0*/  STS.64 [R84], R74 ;  /* 0x0000004a54007388 */ /* 0x0049e80000000a00 */
[----:B---3--:R0:W-:Y:S01]  /*60e0*/  STS.64 [R122], R72 ;  /* 0x000000487a007388 */ /* 0x0081e20000000a00 */
[----:B----4-:R-:W-:-:S03]  /*60f0*/  LEA R84, R123, R120, 0x3 ;  /* 0x000000787b547211 */ /* 0x010fc600078e18ff */
[----:B0-----:R-:W2:Y:S04]  /*6100*/  LDL.64 R122, [R1+0x8] ;  /* 0x00000800017a7983 */ /* 0x001ea80000100a00 */
[----:B-----5:R-:W-:Y:S01]  /*6110*/  STS.64 [R81], R70 ;  /* 0x0000004651007388 */ /* 0x020fe20000000a00 */
[----:B------:R-:W-:Y:S01]  /*6120*/  LEA R80, R85, R120, 0x3 ;  /* 0x0000007855507211 */ /* 0x000fe200078e18ff */
[----:B------:R-:W-:Y:S06]  /*6130*/  BAR.SYNC.DEFER_BLOCKING 0x0 ;  /* 0x0000000000007b1d */ /* 0x000fec0000010000 */
        /* <DEDUP_REMOVED lines=9> */
[----:B------:R-:W-:Y:S01]  /*61d0*/  LEA R80, R121, R120, 0x3 ;  /* 0x0000007879507211 */ /* 0x000fe200078e18ff */
[----:B------:R-:W-:-:S05]  /*61e0*/  FADD.FTZ R85, R85, R81 ;  /* 0x0000005155557221 */ /* 0x000fca0000010000 */
[----:B------:R-:W0:Y:S02]  /*61f0*/  LDS.64 R80, [R80+0x1e00] ;  /* 0x001e000050507984 */ /* 0x000e240000000a00 */
[----:B0-----:R-:W-:Y:S01]  /*6200*/  FADD.FTZ R81, R85, R81 ;  /* 0x0000005155517221 */ /* 0x001fe20000010000 */
[----:B------:R-:W-:-:S05]  /*6210*/  FADD.FTZ R80, R84, R80 ;  /* 0x0000005054507221 */ /* 0x000fca0000010000 */
[----:B--2---:R0:W-:Y:S02]  /*6220*/  STG.E.64 desc[UR14][R122.64+0x8000], R80 ;  /* 0x008000507a007986 */ /* 0x0041e4000c101b0e */
.L_x_2186:
        /* <DEDUP_REMOVED lines=23> */
.L_x_2188:
[----:B------:R-:W-:Y:S05]  /*63a0*/  BSYNC B0 ;  /* 0x0000000000007941 */ /* 0x000fea0003800000 */
.L_x_2187:
[----:B------:R-:W2:Y:S01]  /*63b0*/  LDL R164, [R1+0x40] ;  /* 0x0000400001a47983 */ /* 0x000ea20000100800 */
[----:B------:R-:W-:Y:S01]  /*63c0*/  LOP3.LUT P0, RZ, R165, 0xffffffc3, RZ, 0xc0, !PT ;  /* 0xffffffc3a5ff7812 */ /* 0x000fe2000780c0ff */
[----:B------:R-:W-:Y:S01]  /*63d0*/  UISETP.GE.U32.AND UP1, UPT, UR10, UR18, UPT ;  /* 0x000000120a00728c */ /* 0x000fe2000bf26070 */
[----:B------:R-:W-:Y:S01]  /*63e0*/  MOV R123, UR4 ;  /* 0x00000004007b7c02 */ /* 0x000fe20008000f00 */
[----:B------:R-:W0:Y:S02]  /*63f0*/  SHFL.BFLY PT, R85, R80, 0x2, 0x1f ;  /* 0x0c401f0050557f89 */ /* 0x000e2400000e0000 */
[----:B------:R-:W-:Y:S02]  /*6400*/  UISETP.GE.AND.EX UP1, UPT, UR11, UR19, UPT, UP1 ;  /* 0x000000130b00728c */ /* 0x000fe4000bf26310 */
[----:B------:R-:W1:Y:S06]  /*6410*/  SHFL.BFLY PT, R84, R81, 0x2, 0x1f ;  /* 0x0c401f0051547f89 */ /* 0x000e6c00000e0000 */
[----:B------:R-:W3:Y:S01]  /*6420*/  @!P0 LDC R122, c[0x0][0x10] ;  /* 0x00000400ff7a8b82 */ /* 0x000ee20000000800 */
[----:B0-----:R-:W-:Y:S01]  /*6430*/  FADD.FTZ R80, R85, R80 ;  /* 0x0000005055507221 */ /* 0x001fe20000010000 */
[----:B-1----:R-:W-:-:S04]  /*6440*/  FADD.FTZ R81, R84, R81 ;  /* 0x0000005154517221 */ /* 0x002fc80000010000 */
[----:B------:R-:W0:Y:S02]  /*6450*/  SHFL.BFLY PT, R121, R80, 0x1, 0x1f ;  /* 0x0c201f0050797f89 */ /* 0x000e2400000e0000 */
[----:B------:R-:W1:Y:S02]  /*6460*/  @!P0 LDC.64 R84, c[0x0][0x260] ;  /* 0x00009800ff548b82 */ /* 0x000e640000000a00 */
[----:B------:R-:W4:Y:S01]  /*6470*/  SHFL.BFLY PT, R120, R81, 0x1, 0x1f ;  /* 0x0c201f0051787f89 */ /* 0x000f2200000e0000 */
[----:B---3--:R-:W-:Y:S02]  /*6480*/  @!P0 IMAD R122, R122, R123, UR8 ;  /* 0x000000087a7a8e24 */ /* 0x008fe4000f8e027b */
[----:B0-----:R-:W-:Y:S01]  /*6490*/  FADD.FTZ R80, R80, R121 ;  /* 0x0000007950507221 */ /* 0x001fe20000010000 */
[----:B----4-:R-:W-:Y:S02]  /*64a0*/  FADD.FTZ R81, R81, R120 ;  /* 0x0000007851517221 */ /* 0x010fe40000010000 */
[----:B--2---:R-:W-:-:S04]  /*64b0*/  @!P0 LEA R122, R122, R164, 0xa ;  /* 0x000000a47a7a8211 */ /* 0x004fc800078e50ff */
[----:B------:R-:W-:-:S05]  /*64c0*/  @!P0 SHF.L.U32 R122, R122, 0x1, RZ ;  /* 0x000000017a7a8819 */ /* 0x000fca00000006ff */
[----:B-1----:R-:W-:-:S05]  /*64d0*/  @!P0 IMAD.WIDE.U32 R84, R122, 0x4, R84 ;  /* 0x000000047a548825 */ /* 0x002fca00078e0054 */
        /* <DEDUP_REMOVED lines=15> */
.L_x_2191:
        /* <DEDUP_REMOVED lines=8> */
.L_x_2190:
[----:B------:R-:W-:Y:S05]  /*6650*/  WARPSYNC.ALL ;  /* 0x0000000000007948 */ /* 0x000fea0003800000 */
[----:B------:R-:W-:Y:S06]  /*6660*/  BAR.SYNC.DEFER_BLOCKING 0x0 ;  /* 0x0000000000007b1d */ /* 0x000fec0000010000 */
[----:B------:R-:W-:Y:S05]  /*6670*/  BRA `(.L_x_2192) ;  /* 0x0000000000547947 */ /* 0x000fea0003800000 */
.L_x_2189:
        /* <DEDUP_REMOVED lines=11> */
.L_x_2194:
        /* <DEDUP_REMOVED lines=8> */
.L_x_2193:
[----:B------:R-:W-:Y:S05]  /*67b0*/  WARPSYNC.ALL ;  /* 0x0000000000007948 */ /* 0x000fea0003800000 */
[----:B------:R-:W-:Y:S06]  /*67c0*/  BAR.SYNC.DEFER_BLOCKING 0x0 ;  /* 0x0000000000007b1d */ /* 0x000fec0000010000 */
.L_x_2192:
[----:B------:R-:W0:Y:S01]  /*67d0*/  S2R R84, SR_TID.X ;  /* 0x0000000000547919 */ /* 0x000e220000002100 */
[----:B------:R-:W-:Y:S01]  /*67e0*/  BSSY B0, `(.L_x_2195) ;  /* 0x0000021000007945 */ /* 0x000fe20003800000 */
[----:B------:R-:W-:Y:S02]  /*67f0*/  CS2R R80, SRZ ;  /* 0x0000000000507805 */ /* 0x000fe4000001ff00 */
[----:B0-----:R-:W-:-:S13]  /*6800*/  ISETP.GT.U32.AND P0, PT, R84, 0xff, PT ;  /* 0x000000ff5400780c */ /* 0x001fda0003f04070 */
[----:B------:R-:W-:Y:S05]  /*6810*/  @P0 BRA `(.L_x_2196) ;  /* 0x0000000000740947 */ /* 0x000fea0003800000 */
[----:B------:R-:W-:Y:S01]  /*6820*/  ULDC UR5, c[0x0][0x10] ;  /* 0x0000040000057ab9 */ /* 0x000fe20000000800 */
[----:B------:R-:W0:Y:S01]  /*6830*/  LDC.64 R164, c[0x0][0x260] ;  /* 0x00009800ffa47b82 */ /* 0x000e220000000a00 */
[----:B------:R-:W-:Y:S01]  /*6840*/  UIMAD UR5, UR5, UR4, UR8 ;  /* 0x00000004050572a4 */ /* 0x000fe2000f8e0208 */
[----:B------:R-:W-:-:S04]  /*6850*/  SHF.L.U32 R81, R84, 0x2, RZ ;  /* 0x0000000254517819 */ /* 0x000fc800000006ff */
[----:B------:R-:W-:Y:S02]  /*6860*/  LOP3.LUT R81, R81, 0x7fffffc0, RZ, 0xc0, !PT ;  /* 0x7fffffc051517812 */ /* 0x000fe400078ec0ff */
[----:B------:R-:W-:-:S04]  /*6870*/  MOV R80, UR5 ;  /* 0x0000000500507c02 */ /* 0x000fc80008000f00 */
[----:B------:R-:W-:Y:S02]  /*6880*/  LEA R80, R80, R81, 0xa ;  /* 0x0000005150507211 */ /* 0x000fe400078e50ff */
[----:B------:R-:W-:-:S04]  /*6890*/  LOP3.LUT R81, R84, 0xf, RZ, 0xc0, !PT ;  /* 0x0000000f54517812 */ /* 0x000fc800078ec0ff */
[----:B------:R-:W-:-:S04]  /*68a0*/  IADD3 R80, R80, R81, RZ ;  /* 0x0000005150507210 */ /* 0x000fc80007ffe0ff */
[----:B------:R-:W-:-:S04]  /*68b0*/  SHF.L.U32 R80, R80, 0x1, RZ ;  /* 0x0000000150507819 */ /* 0x000fc800000006ff */
[C---:B------:R-:W-:Y:S01]  /*68c0*/  IADD3 R120, R80.reuse, 0x20, RZ ;  /* 0x0000002050787810 */ /* 0x040fe20007ffe0ff */
[C---:B0-----:R-:W-:Y:S01]  /*68d0*/  IMAD.WIDE.U32 R122, R80.reuse, 0x4, R164 ;  /* 0x00000004507a7825 */ /* 0x041fe200078e00a4 */
        /* <DEDUP_REMOVED lines=16> */
[----:B------:R-:W-:-:S07]  /*69e0*/  FADD.FTZ R81, R85, R81 ;  /* 0x0000005155517221 */ /* 0x000fce0000010000 */
.L_x_2196:
[----:B------:R-:W-:Y:S05]  /*69f0*/  BSYNC B0 ;  /* 0x0000000000007941 */ /* 0x000fea0003800000 */
.L_x_2195:
        /* <DEDUP_REMOVED lines=29> */
.L_x_2198:
[----:B------:R-:W-:Y:S05]  /*6bd0*/  BSYNC B0 ;  /* 0x0000000000007941 */ /* 0x000fea0003800000 */
.L_x_2197:
[----:B0-----:R-:W2:Y:S01]  /*6be0*/  LDL R80, [R1] ;  /* 0x0000000001507983 */ /* 0x001ea20000100800 */
[----:B------:R-:W0:Y:S01]  /*6bf0*/  S2UR UR17, SR_CgaCtaId ;  /* 0x00000000001179c3 */ /* 0x000e220000008800 */
[----:B------:R-:W-:Y:S01]  /*6c00*/  UMOV UR5, 0x400 ;  /* 0x0000040000057882 */ /* 0x000fe20000000000 */
[----:B------:R-:W-:Y:S01]  /*6c10*/  ULDC.64 UR24, c[0x0][0x210] ;  /* 0x0000840000187ab9 */ /* 0x000fe20000000a00 */
[----:B------:R-:W-:Y:S01]  /*6c20*/  UIADD3 UR5, UR5, 0x3480, URZ ;  /* 0x0000348005057890 */ /* 0x000fe2000fffe03f */
[----:B------:R-:W-:Y:S01]  /*6c30*/  LOP3.LUT R85, R85, 0xfffffff7, RZ, 0xc0, !PT ;  /* 0xfffffff755557812 */ /* 0x000fe200078ec0ff */
[----:B------:R-:W-:Y:S02]  /*6c40*/  UIMAD UR13, UR13, 0x140000, URZ ;  /* 0x001400000d0d78a4 */ /* 0x000fe4000f8e023f */
[----:B------:R-:W-:Y:S02]  /*6c50*/  ULOP3.LUT UR4, UR4, 0x1, URZ, 0x3c, !UPT ;  /* 0x0000000104047892 */ /* 0x000fe4000f8e3c3f */
[----:B0-----:R-:W-:Y:S01]  /*6c60*/  ULEA UR5, UR17, UR5, 0x18 ;  /* 0x0000000511057291 */ /* 0x001fe2000f8ec03f */
[----:B------:R-:W-:Y:S05]  /*6c70*/  BAR.SYNC.DEFER_BLOCKING 0x0 ;  /* 0x0000000000007b1d */ /* 0x000fea0000010000 */
[----:B--2---:R-:W-:Y:S01]  /*6c80*/  LEA R80, R80, UR5, 0x3 ;  /* 0x0000000550507c11 */ /* 0x004fe2000f8e18ff */
[----:B------:R-:W-:-:S04]  /*6c90*/  USHF.L.U32 UR5, UR22, 0x6, URZ ;  /* 0x0000000616057899 */ /* 0x000fc8000800063f */
[----:B------:R-:W-:Y:S01]  /*6ca0*/  ULOP3.LUT UR5, UR5, 0xfc0, URZ, 0xc0, !UPT ;  /* 0x00000fc005057892 */ /* 0x000fe2000f8ec03f */
[----:B------:R-:W0:Y:S02]  /*6cb0*/  LDS.64 R80, [R80] ;  /* 0x0000000050507984 */ /* 0x000e240000000a00 */
[C-C-:B0-----:R-:W-:Y:S01]  /*6cc0*/  FFMA.FTZ R43, R5.reuse, R43, -R80.reuse ;  /* 0x0000002b052b7223 */ /* 0x141fe20000010850 */
[C-C-:B------:R-:W-:Y:S01]  /*6cd0*/  FFMA.FTZ R42, R0.reuse, R42, -R80.reuse ;  /* 0x0000002a002a7223 */ /* 0x140fe20000010850 */
[--C-:B------:R-:W-:Y:S01]  /*6ce0*/  FFMA.FTZ R51, R5, R51, -R80.reuse ;  /* 0x0000003305337223 */ /* 0x100fe20000010850 */
[----:B------:R-:W-:Y:S01]  /*6cf0*/  FFMA.FTZ R50, R0, R50, -R80 ;  /* 0x0000003200327223 */ /* 0x000fe20000010850 */
[-C--:B------:R-:W-:Y:S01]  /*6d00*/  FFMA.FTZ R58, R58, -R81.reuse, R43 ;  /* 0x800000513a3a7223 */ /* 0x080fe2000001002b */
[----:B------:R-:W-:Y:S01]  /*6d10*/  FFMA.FTZ R57, R57, -R81, R42 ;  /* 0x8000005139397223 */ /* 0x000fe2000001002a */
[----:B------:R-:W-:-:S04]  /*6d20*/  IMAD.WIDE.U32 R42, R120, -0x33333333, RZ ;  /* 0xcccccccd782a7825 */ /* 0x000fc800078e00ff */
[----:B------:R-:W-:Y:S01]  /*6d30*/  FFMA.FTZ R53, R3, R53, -R80 ;  /* 0x0000003503357223 */ /* 0x000fe20000010850 */
[-C--:B------:R-:W-:Y:S01]  /*6d40*/  FFMA.FTZ R66, R66, -R81.reuse, R51 ;  /* 0x8000005142427223 */ /* 0x080fe20000010033 */
[-C--:B------:R-:W-:Y:S01]  /*6d50*/  FFMA.FTZ R65, R65, -R81.reuse, R50 ;  /* 0x8000005141417223 */ /* 0x080fe20000010032 */
[----:B------:R-:W-:Y:S01]  /*6d60*/  HFMA2.MMA R51, -RZ, RZ, 0, 0 ;  /* 0x00000000ff337435 */ /* 0x000fe200000001ff */
[----:B------:R-:W-:Y:S01]  /*6d70*/  SHF.R.U32.HI R42, RZ, 0x6, R43 ;  /* 0x00000006ff2a7819 */ /* 0x000fe2000001162b */
[----:B------:R-:W-:Y:S01]  /*6d80*/  FFMA.FTZ R68, R68, -R81, R53 ;  /* 0x8000005144447223 */ /* 0x000fe20000010035 */
[C-C-:B------:R-:W-:Y:S01]  /*6d90*/  FFMA.FTZ R84, R4.reuse, R40, -R80.reuse ;  /* 0x0000002804547223 */ /* 0x140fe20000010850 */
[----:B------:R-:W-:Y:S01]  /*6da0*/  FFMA.FTZ R48, R4, R48, -R80 ;  /* 0x0000003004307223 */ /* 0x000fe20000010850 */
[C---:B------:R-:W-:Y:S01]  /*6db0*/  IADD3 R53, R42.reuse, UR5, RZ ;  /* 0x000000052a357c10 */ /* 0x040fe2000fffe0ff */
[----:B------:R-:W-:Y:S01]  /*6dc0*/  IMAD R50, R42, -0x50, R120 ;  /* 0xffffffb02a327824 */ /* 0x000fe200078e0278 */
[----:B------:R-:W-:Y:S01]  /*6dd0*/  MOV R40, UR12 ;  /* 0x0000000c00287c02 */ /* 0x000fe20008000f00 */
[----:B------:R-:W-:Y:S01]  /*6de0*/  FFMA.FTZ R49, R3, R49, -R80 ;  /* 0x0000003103317223 */ /* 0x000fe20000010850 */
[-C--:B------:R-:W-:Y:S01]  /*6df0*/  FFMA.FTZ R63, R63, -R81.reuse, R48 ;  /* 0x800000513f3f7223 */ /* 0x080fe20000010030 */
[----:B------:R-:W-:Y:S01]  /*6e00*/  IMAD R53, R53, 0x140, RZ ;  /* 0x0000014035357824 */ /* 0x000fe200078e02ff */
[----:B------:R-:W-:Y:S01]  /*6e10*/  SHF.L.U32 R50, R50, 0x2, RZ ;  /* 0x0000000232327819 */ /* 0x000fe200000006ff */
[----:B------:R-:W-:Y:S01]  /*6e20*/  FFMA.FTZ R64, R64, -R81, R49 ;  /* 0x8000005140407223 */ /* 0x000fe20000010031 */
[----:B------:R-:W-:Y:S01]  /*6e30*/  IADD3 R48, P0, R154, UR24, RZ ;  /* 0x000000189a307c10 */ /* 0x000fe2000ff1e0ff */
[----:B------:R-:W-:Y:S01]  /*6e40*/  FFMA.FTZ R46, R0, R46, -R80 ;  /* 0x0000002e002e7223 */ /* 0x000fe20000010850 */
[----:B------:R-:W-:Y:S01]  /*6e50*/  IADD3 R42, P3, R157, UR24, RZ ;  /* 0x000000189d2a7c10 */ /* 0x000fe2000ff7e0ff */
[----:B------:R-:W-:Y:S01]  /*6e60*/  IMAD.WIDE.U32 R50, R40, 0x140000, R50 ;  /* 0x0014000028327825 */ /* 0x000fe200078e0032 */
[----:B------:R-:W-:-:S03]  /*6e70*/  IADD3 R157, R53, 0x2d00, RZ ;  /* 0x00002d00359d7810 */ /* 0x000fc60007ffe0ff */
[----:B------:R-:W-:Y:S01]  /*6e80*/  FFMA.FTZ R44, R4, R44, -R80 ;  /* 0x0000002c042c7223 */ /* 0x000fe20000010850 */
[----:B------:R-:W-:Y:S01]  /*6e90*/  IADD3.X R49, R163, UR25, RZ, P0, !PT ;  /* 0x00000019a3317c10 */ /* 0x000fe200087fe4ff */
[----:B------:R-:W-:Y:S01]  /*6ea0*/  FFMA.FTZ R61, R61, -R81, R46 ;  /* 0x800000513d3d7223 */ /* 0x000fe2000001002e */
[----:B------:R-:W-:Y:S01]  /*6eb0*/  IADD3 R157, P0, R157, R50, RZ ;  /* 0x000000329d9d7210 */ /* 0x000fe20007f1e0ff */
[----:B------:R-:W-:Y:S01]  /*6ec0*/  FFMA.FTZ R45, R3, R45, -R80 ;  /* 0x0000002d032d7223 */ /* 0x000fe20000010850 */
[----:B------:R-:W-:Y:S01]  /*6ed0*/  FFMA.FTZ R59, R59, -R81, R44 ;  /* 0x800000513b3b7223 */ /* 0x000fe2000001002c */
[----:B------:R-:W-:Y:S01]  /*6ee0*/  IADD3 R46, P1, R155, UR24, RZ ;  /* 0x000000189b2e7c10 */ /* 0x000fe2000ff3e0ff */
[--C-:B------:R-:W-:Y:S01]  /*6ef0*/  FFMA.FTZ R47, R5, R47, -R80.reuse ;  /* 0x0000002f052f7223 */ /* 0x100fe20000010850 */
[----:B------:R-:W-:Y:S01]  /*6f00*/  IADD3 R44, P2, R156, UR24, RZ ;  /* 0x000000189c2c7c10 */ /* 0x000fe2000ff5e0ff */
[-C--:B------:R-:W-:Y:S01]  /*6f10*/  FFMA.FTZ R60, R60, -R81.reuse, R45 ;  /* 0x800000513c3c7223 */ /* 0x080fe2000001002d */
[----:B------:R-:W-:Y:S01]  /*6f20*/  IADD3 R155, R53, 0x3200, RZ ;  /* 0x00003200359b7810 */ /* 0x000fe20007ffe0ff */
[----:B------:R-:W-:Y:S01]  /*6f30*/  FFMA.FTZ R62, R62, -R81, R47 ;  /* 0x800000513e3e7223 */ /* 0x000fe2000001002f */
[----:B------:R-:W-:Y:S01]  /*6f40*/  IADD3.X R45, R161, UR25, RZ, P2, !PT ;  /* 0x00000019a12d7c10 */ /* 0x000fe200097fe4ff */
[--C-:B------:R-:W-:Y:S01]  /*6f50*/  FFMA.FTZ R54, R0, R54, -R80.reuse ;  /* 0x0000003600367223 */ /* 0x100fe20000010850 */
[----:B------:R-:W-:Y:S01]  /*6f60*/  IADD3 R155, P2, R155, R50, RZ ;  /* 0x000000329b9b7210 */ /* 0x000fe20007f5e0ff */
[--C-:B------:R-:W-:Y:S01]  /*6f70*/  FFMA.FTZ R52, R4, R52, -R80.reuse ;  /* 0x0000003404347223 */ /* 0x100fe20000010850 */
[----:B------:R-:W-:Y:S01]  /*6f80*/  IADD3 R123, R53, 0x3700, RZ ;  /* 0x00003700357b7810 */ /* 0x000fe20007ffe0ff */
[----:B------:R-:W-:Y:S01]  /*6f90*/  FFMA.FTZ R41, R3, R41, -R80 ;  /* 0x0000002903297223 */ /* 0x000fe20000010850 */
[----:B------:R-:W-:Y:S01]  /*6fa0*/  @P0 LOP3.LUT R85, R85, 0x8, RZ, 0xfc, !PT ;  /* 0x0000000855550812 */ /* 0x000fe200078efcff */
[-C--:B------:R-:W-:Y:S01]  /*6fb0*/  FFMA.FTZ R2, R2, -R81.reuse, R54 ;  /* 0x8000005102027223 */ /* 0x080fe20000010036 */
[----:B------:R-:W-:Y:S01]  /*6fc0*/  IADD3.X R47, R162, UR25, RZ, P1, !PT ;  /* 0x00000019a22f7c10 */ /* 0x000fe20008ffe4ff */
[-C--:B------:R-:W-:Y:S01]  /*6fd0*/  FFMA.FTZ R67, R67, -R81.reuse, R52 ;  /* 0x8000005143437223 */ /* 0x080fe20000010034 */
[----:B------:R-:W-:Y:S01]  /*6fe0*/  IADD3 R123, P1, R123, R50, RZ ;  /* 0x000000327b7b7210 */ /* 0x000fe20007f3e0ff */
[----:B------:R-:W-:Y:S01]  /*6ff0*/  FFMA.FTZ R56, R56, -R81, R41 ;  /* 0x8000005138387223 */ /* 0x000fe20000010029 */
[----:B------:R-:W-:Y:S01]  /*7000*/  LOP3.LUT R85, R85, 0xfffffffb, RZ, 0xc0, !PT ;  /* 0xfffffffb55557812 */ /* 0x000fe200078ec0ff */
[--C-:B------:R-:W-:Y:S01]  /*7010*/  FFMA.FTZ R31, R3, R31, -R80.reuse ;  /* 0x0000001f031f7223 */ /* 0x100fe20000010850 */
[----:B------:R-:W-:Y:S01]  /*7020*/  IADD3 R154, R53, 0x3c00, RZ ;  /* 0x00003c00359a7810 */ /* 0x000fe20007ffe0ff */
[--C-:B------:R-:W-:Y:S01]  /*7030*/  FFMA.FTZ R14, R0, R14, -R80.reuse ;  /* 0x0000000e000e7223 */ /* 0x100fe20000010850 */
[----:B------:R-:W-:Y:S01]  /*7040*/  @P2 LOP3.LUT R85, R85, 0x4, RZ, 0xfc, !PT ;  /* 0x0000000455552812 */ /* 0x000fe200078efcff */
[----:B------:R-:W-:Y:S01]  /*7050*/  FFMA.FTZ R15, R5, R15, -R80 ;  /* 0x0000000f050f7223 */ /* 0x000fe20000010850 */
[----:B------:R-:W-:Y:S01]  /*7060*/  IADD3 R154, P0, R154, R50, RZ ;  /* 0x000000329a9a7210 */ /* 0x000fe20007f1e0ff */
[-C--:B------:R-:W-:Y:S01]  /*7070*/  FFMA.FTZ R31, R145, -R81.reuse, R31 ;  /* 0x80000051911f7223 */ /* 0x080fe2000001001f */
[----:B------:R-:W-:Y:S01]  /*7080*/  LOP3.LUT R85, R85, 0xfffffffd, RZ, 0xc0, !PT ;  /* 0xfffffffd55557812 */ /* 0x000fe200078ec0ff */
[-C--:B------:R-:W-:Y:S01]  /*7090*/  FFMA.FTZ R145, R134, -R81.reuse, R14 ;  /* 0x8000005186917223 */ /* 0x080fe2000001000e */
[----:B------:R-:W-:Y:S01]  /*70a0*/  IADD3 R40, P4, R158, UR24, RZ ;  /* 0x000000189e287c10 */ /* 0x000fe2000ff9e0ff */
[C---:B------:R-:W-:Y:S01]  /*70b0*/  FMUL.FTZ R2, R22.reuse, R2 ;  /* 0x0000000216027220 */ /* 0x040fe20000410000 */
[----:B------:R-:W-:Y:S01]  /*70c0*/  @P1 LOP3.LUT R85, R85, 0x2, RZ, 0xfc, !PT ;  /* 0x0000000255551812 */ /* 0x000fe200078efcff */
[C---:B------:R-:W-:Y:S01]  /*70d0*/  FMUL.FTZ R68, R22.reuse, R68 ;  /* 0x0000004416447220 */ /* 0x040fe20000410000 */
[----:B------:R-:W-:Y:S01]  /*70e0*/  IADD3 R121, R53, 0x4100, RZ ;  /* 0x0000410035797810 */ /* 0x000fe20007ffe0ff */
[----:B------:R-:W-:Y:S01]  /*70f0*/  FFMA.FTZ R11, R11, -R81, R15 ;  /* 0x800000510b0b7223 */ /* 0x000fe2000001000f */
[----:B------:R-:W-:Y:S01]  /*7100*/  LOP3.LUT R85, R85, 0xfffffffe, RZ, 0xc0, !PT ;  /* 0xfffffffe55557812 */ /* 0x000fe200078ec0ff */
[--C-:B------:R-:W-:Y:S01]  /*7110*/  FFMA.FTZ R13, R3, R13, -R80.reuse ;  /* 0x0000000d030d7223 */ /* 0x100fe20000010850 */
[C---:B------:R-:W-:Y:S01]  /*7120*/  IADD3 R122, R53.reuse, 0x4600, RZ ;  /* 0x00004600357a7810 */ /* 0x040fe20007ffe0ff */
[C---:B------:R-:W-:Y:S01]  /*7130*/  FMUL.FTZ R14, R22.reuse, R67 ;  /* 0x00000043160e7220 */ /* 0x040fe20000410000 */
[----:B------:R-:W-:Y:S01]  /*7140*/  IADD3 R120, R53, 0x4b00, RZ ;  /* 0x00004b0035787810 */ /* 0x000fe20007ffe0ff */
[--C-:B------:R-:W-:Y:S01]  /*7150*/  FFMA.FTZ R21, R3, R21, -R80.reuse ;  /* 0x0000001503157223 */ /* 0x100fe20000010850 */
[C---:B------:R-:W-:Y:S01]  /*7160*/  IADD3 R52, R53.reuse, 0x1e00, RZ ;  /* 0x00001e0035347810 */ /* 0x040fe20007ffe0ff */
[----:B------:R-:W-:Y:S01]  /*7170*/  FMUL.FTZ R67, R22, R66 ;  /* 0x0000004216437220 */ /* 0x000fe20000410000 */
[C---:B------:R-:W-:Y:S01]  /*7180*/  IADD3 R156, R53.reuse, 0x2800, RZ ;  /* 0x00002800359c7810 */ /* 0x040fe20007ffe0ff */
[--C-:B------:R-:W-:Y:S01]  /*7190*/  FFMA.FTZ R89, R0, R89, -R80.reuse ;  /* 0x0000005900597223 */ /* 0x100fe20000010850 */
[C---:B------:R-:W-:Y:S01]  /*71a0*/  IADD3 R54, R53.reuse, 0x2300, RZ ;  /* 0x0000230035367810 */ /* 0x040fe20007ffe0ff */
[C---:B------:R-:W-:Y:S01]  /*71b0*/  FMUL.FTZ R63, R22.reuse, R63 ;  /* 0x0000003f163f7220 */ /* 0x040fe20000410000 */
[----:B------:R-:W-:Y:S01]  /*71c0*/  IADD3 R53, R53, 0x1900, RZ ;  /* 0x0000190035357810 */ /* 0x000fe20007ffe0ff */
[----:B------:R-:W-:Y:S01]  /*71d0*/  FMUL.FTZ R62, R22, R62 ;  /* 0x0000003e163e7220 */ /* 0x000fe20000410000 */
[----:B------:R-:W-:Y:S01]  /*71e0*/  IADD3.X R43, R160, UR25, RZ, P3, !PT ;  /* 0x00000019a02b7c10 */ /* 0x000fe20009ffe4ff */
[C---:B------:R-:W-:Y:S01]  /*71f0*/  FFMA.FTZ R78, R0.reuse, R78, -R80 ;  /* 0x0000004e004e7223 */ /* 0x040fe20000010850 */
[----:B------:R-:W-:Y:S01]  /*7200*/  IADD3.X R41, R159, UR25, RZ, P4, !PT ;  /* 0x000000199f297c10 */ /* 0x000fe2000a7fe4ff */
[----:B------:R-:W-:Y:S01]  /*7210*/  FFMA.FTZ R84, R55, -R81, R84 ;  /* 0x8000005137547223 */ /* 0x000fe20000010054 */
[----:B------:R-:W-:Y:S01]  /*7220*/  @P0 LOP3.LUT R85, R85, 0x1, RZ, 0xfc, !PT ;  /* 0x0000000155550812 */ /* 0x000fe200078efcff */
[--C-:B------:R-:W-:Y:S01]  /*7230*/  FFMA.FTZ R12, R0, R12, -R80.reuse ;  /* 0x0000000c000c7223 */ /* 0x100fe20000010850 */
[-C--:B------:R-:W-:Y:S01]  /*7240*/  IADD3 R121, P2, R121, R50.reuse, RZ ;  /* 0x0000003279797210 */ /* 0x080fe20007f5e0ff */
[--C-:B------:R-:W-:Y:S01]  /*7250*/  FFMA.FTZ R37, R4, R37, -R80.reuse ;  /* 0x0000002504257223 */ /* 0x100fe20000010850 */
[----:B------:R-:W-:Y:S01]  /*7260*/  IADD3 R122, P1, R122, R50, RZ ;  /* 0x000000327a7a7210 */ /* 0x000fe20007f3e0ff */
[C-C-:B------:R-:W-:Y:S01]  /*7270*/  FFMA.FTZ R38, R5.reuse, R38, -R80.reuse ;  /* 0x0000002605267223 */ /* 0x140fe20000010850 */
[----:B------:R-:W-:Y:S01]  /*7280*/  IADD3 R120, P0, R120, R50, RZ ;  /* 0x0000003278787210 */ /* 0x000fe20007f1e0ff */
[--C-:B------:R-:W-:Y:S01]  /*7290*/  FFMA.FTZ R16, R5, R16, -R80.reuse ;  /* 0x0000001005107223 */ /* 0x100fe20000010850 */
[-C--:B------:R-:W-:Y:S01]  /*72a0*/  IADD3 R52, P5, R52, R50.reuse, RZ ;  /* 0x0000003234347210 */ /* 0x080fe20007fbe0ff */
[-C--:B------:R-:W-:Y:S01]  /*72b0*/  FFMA.FTZ R13, R129, -R81.reuse, R13 ;  /* 0x80000051810d7223 */ /* 0x080fe2000001000d */
[-C--:B------:R-:W-:Y:S01]  /*72c0*/  IADD3 R156, P3, R156, R50.reuse, RZ ;  /* 0x000000329c9c7210 */ /* 0x080fe20007f7e0ff */
[----:B------:R-:W-:Y:S01]  /*72d0*/  FFMA.FTZ R21, R153, -R81, R21 ;  /* 0x8000005199157223 */ /* 0x000fe20000010015 */
[-C--:B------:R-:W-:Y:S01]  /*72e0*/  IADD3 R54, P4, R54, R50.reuse, RZ ;  /* 0x0000003236367210 */ /* 0x080fe20007f9e0ff */
[--C-:B------:R-:W-:Y:S01]  /*72f0*/  FFMA.FTZ R25, R5, R25, -R80.reuse ;  /* 0x0000001905197223 */ /* 0x100fe20000010850 */
[----:B------:R-:W-:Y:S01]  /*7300*/  IADD3 R50, P6, R53, R50, RZ ;  /* 0x0000003235327210 */ /* 0x000fe20007fde0ff */
[C---:B------:R-:W-:Y:S01]  /*7310*/  FMUL.FTZ R65, R22.reuse, R65 ;  /* 0x0000004116417220 */ /* 0x040fe20000410000 */
[----:B------:R-:W-:Y:S01]  /*7320*/  IADD3 R158, R51, UR13, RZ ;  /* 0x0000000d339e7c10 */ /* 0x000fe2000fffe0ff */
[----:B------:R-:W-:Y:S01]  /*7330*/  FMUL.FTZ R64, R22, R64 ;  /* 0x0000004016407220 */ /* 0x000fe20000410000 */
[----:B------:R-:W-:Y:S01]  /*7340*/  SHF.L.U32 R53, R50, 0x1, RZ ;  /* 0x0000000132357819 */ /* 0x000fe200000006ff */
[--C-:B------:R-:W-:Y:S01]  /*7350*/  FFMA.FTZ R10, R0, R10, -R80.reuse ;  /* 0x0000000a000a7223 */ /* 0x100fe20000010850 */
[----:B------:R-:W-:Y:S01]  /*7360*/  IADD3.X R51, RZ, R158, RZ, P6, !PT ;  /* 0x0000009eff337210 */ /* 0x000fe200037fe4ff */
[--C-:B------:R-:W-:Y:S01]  /*7370*/  FFMA.FTZ R35, R3, R35, -R80.reuse ;  /* 0x0000002303237223 */ /* 0x100fe20000010850 */
[----:B------:R-:W-:Y:S01]  /*7380*/  SHF.L.U32 R15, R52, 0x1, RZ ;  /* 0x00000001340f7819 */ /* 0x000fe200000006ff */
[--C-:B------:R-:W-:Y:S01]  /*7390*/  FFMA.FTZ R36, R4, R36, -R80.reuse ;  /* 0x0000002404247223 */ /* 0x100fe20000010850 */
[----:B------:R-:W-:Y:S01]  /*73a0*/  SHF.L.U64.HI R51, R50, 0x1, R51 ;  /* 0x0000000132337819 */ /* 0x000fe20000010233 */
[--C-:B------:R-:W-:Y:S01]  /*73b0*/  FFMA.FTZ R33, R5, R33, -R80.reuse ;  /* 0x0000002105217223 */ /* 0x100fe20000010850 */
[----:B------:R-:W-:Y:S01]  /*73c0*/  IADD3 R50, P6, R53, UR24, RZ ;  /* 0x0000001835327c10 */ /* 0x000fe2000ffde0ff */
[----:B------:R-:W-:Y:S01]  /*73d0*/  FFMA.FTZ R89, R103, -R81, R89 ;  /* 0x8000005167597223 */ /* 0x000fe20000010059 */
[----:B------:R-:W-:Y:S01]  /*73e0*/  IADD3.X R53, RZ, R158, RZ, P5, !PT ;  /* 0x0000009eff357210 */ /* 0x000fe20002ffe4ff */
[----:B------:R-:W-:Y:S01]  /*73f0*/  FMUL.FTZ R61, R22, R61 ;  /* 0x0000003d163d7220 */ /* 0x000fe20000410000 */
[----:B------:R-:W-:Y:S01]  /*7400*/  F2FP.F16.F32.PACK_AB R2, R68, R2 ;  /* 0x000000024402723e */ /* 0x000fe200000000ff */
[----:B------:R-:W-:Y:S01]  /*7410*/  FMUL.FTZ R60, R22, R60 ;  /* 0x0000003c163c7220 */ /* 0x000fe20000410000 */
[----:B------:R-:W-:Y:S01]  /*7420*/  SHF.L.U64.HI R53, R52, 0x1, R53 ;  /* 0x0000000134357819 */ /* 0x000fe20000010235 */
[C---:B------:R-:W-:Y:S01]  /*7430*/  FMUL.FTZ R59, R22.reuse, R59 ;  /* 0x0000003b163b7220 */ /* 0x040fe20000410000 */
[----:B------:R-:W-:Y:S01]  /*7440*/  IADD3 R52, P5, R15, UR24, RZ ;  /* 0x000000180f347c10 */ /* 0x000fe2000ffbe0ff */
[----:B------:R-:W-:Y:S01]  /*7450*/  FMUL.FTZ R58, R22, R58 ;  /* 0x0000003a163a7220 */ /* 0x000fe20000410000 */
[----:B------:R-:W-:Y:S01]  /*7460*/  IADD3.X R15, RZ, R158, RZ, P4, !PT ;  /* 0x0000009eff0f7210 */ /* 0x000fe200027fe4ff */
[----:B------:R-:W-:Y:S01]  /*7470*/  FFMA.FTZ R34, R0, R34, -R80 ;  /* 0x0000002200227223 */ /* 0x000fe20000010850 */
[----:B------:R-:W-:Y:S01]  /*7480*/  F2FP.F16.F32.PACK_AB R14, R67, R14 ;  /* 0x0000000e430e723e */ /* 0x000fe200000000ff */
[-C--:B------:R-:W-:Y:S01]  /*7490*/  FFMA.FTZ R103, R108, -R81.reuse, R78 ;  /* 0x800000516c677223 */ /* 0x080fe2000001004e */
[----:B------:R-:W-:Y:S01]  /*74a0*/  SHF.L.U32 R55, R54, 0x1, RZ ;  /* 0x0000000136377819 */ /* 0x000fe200000006ff */
[----:B------:R-:W-:Y:S01]  /*74b0*/  FFMA.FTZ R39, R39, -R81, R12 ;  /* 0x8000005127277223 */ /* 0x000fe2000001000c */
[----:B------:R-:W-:Y:S01]  /*74c0*/  F2FP.F16.F32.PACK_AB R62, R62, R63 ;  /* 0x0000003f3e3e723e */ /* 0x000fe200000000ff */
[-C--:B------:R-:W-:Y:S01]  /*74d0*/  FFMA.FTZ R37, R152, -R81.reuse, R37 ;  /* 0x8000005198257223 */ /* 0x080fe20000010025 */
[----:B------:R-:W-:Y:S01]  /*74e0*/  FFMA.FTZ R26, R0, R26, -R80 ;  /* 0x0000001a001a7223 */ /* 0x000fe20000010850 */
[-C--:B------:R-:W-:Y:S01]  /*74f0*/  FFMA.FTZ R38, R151, -R81.reuse, R38 ;  /* 0x8000005197267223 */ /* 0x080fe20000010026 */
[----:B------:R-:W-:Y:S01]  /*7500*/  FFMA.FTZ R131, R131, -R81, R16 ;  /* 0x8000005183837223 */ /* 0x000fe20000010010 */
[C---:B------:R-:W-:Y:S01]  /*7510*/  FMUL.FTZ R84, R22.reuse, R84 ;  /* 0x0000005416547220 */ /* 0x040fe20000410000 */
[C---:B------:R-:W-:Y:S01]  /*7520*/  FMUL.FTZ R11, R22.reuse, R11 ;  /* 0x0000000b160b7220 */ /* 0x040fe20000410000 */
[C---:B------:R-:W-:Y:S01]  /*7530*/  FMUL.FTZ R78, R22.reuse, R13 ;  /* 0x0000000d164e7220 */ /* 0x040fe20000410000 */
[----:B------:R-:W-:Y:S01]  /*7540*/  FFMA.FTZ R25, R139, -R81, R25 ;  /* 0x800000518b197223 */ /* 0x000fe20000010019 */
[----:B------:R-:W-:Y:S01]  /*7550*/  FMUL.FTZ R16, R22, R21 ;  /* 0x0000001516107220 */ /* 0x000fe20000410000 */
[----:B------:R-:W-:Y:S01]  /*7560*/  PRMT R13, R2, 0x7632, R13 ;  /* 0x00007632020d7816 */ /* 0x000fe2000000000d */
[-C--:B------:R-:W-:Y:S01]  /*7570*/  FFMA.FTZ R10, R150, -R81.reuse, R10 ;  /* 0x80000051960a7223 */ /* 0x080fe2000001000a */
[----:B------:R-:W-:Y:S01]  /*7580*/  SHF.L.U64.HI R15, R54, 0x1, R15 ;  /* 0x00000001360f7819 */ /* 0x000fe2000001020f */
[-C--:B------:R-:W-:Y:S01]  /*7590*/  FFMA.FTZ R35, R149, -R81.reuse, R35 ;  /* 0x8000005195237223 */ /* 0x080fe20000010023 */
[-C--:B------:R-:W-:Y:S01]  /*75a0*/  FFMA.FTZ R36, R148, -R81.reuse, R36 ;  /* 0x8000005194247223 */ /* 0x080fe20000010024 */
[----:B------:R-:W-:Y:S01]  /*75b0*/  FFMA.FTZ R33, R147, -R81, R33 ;  /* 0x8000005193217223 */ /* 0x000fe20000010021 */
[----:B------:R0:W-:Y:S01]  /*75c0*/  STG.E.U16 desc[UR14][R48.64], R2 ;  /* 0x0000000230007986 */ /* 0x0001e2000c10150e */
[----:B------:R-:W-:Y:S01]  /*75d0*/  F2FP.F16.F32.PACK_AB R64, R64, R65 ;  /* 0x000000414040723e */ /* 0x000fe200000000ff */
[----:B------:R-:W-:Y:S01]  /*75e0*/  FFMA.FTZ R34, R146, -R81, R34 ;  /* 0x8000005192227223 */ /* 0x000fe20000010022 */
[----:B------:R-:W-:Y:S01]  /*75f0*/  PRMT R21, R14, 0x7632, R21 ;  /* 0x000076320e157816 */ /* 0x000fe20000000015 */
[C---:B------:R-:W-:Y:S01]  /*7600*/  FMUL.FTZ R57, R22.reuse, R57 ;  /* 0x0000003916397220 */ /* 0x040fe20000410000 */
[----:B------:R-:W-:Y:S01]  /*7610*/  IADD3 R54, P4, R55, UR24, RZ ;  /* 0x0000001837367c10 */ /* 0x000fe2000ff9e0ff */
[----:B------:R-:W-:Y:S01]  /*7620*/  FMUL.FTZ R56, R22, R56 ;  /* 0x0000003816387220 */ /* 0x000fe20000410000 */
[----:B------:R-:W-:Y:S01]  /*7630*/  F2FP.F16.F32.PACK_AB R60, R60, R61 ;  /* 0x0000003d3c3c723e */ /* 0x000fe200000000ff */
[--C-:B------:R-:W-:Y:S01]  /*7640*/  FFMA.FTZ R32, R4, R32, -R80.reuse ;  /* 0x0000002004207223 */ /* 0x100fe20000010850 */
[----:B------:R-:W-:Y:S01]  /*7650*/  F2FP.F16.F32.PACK_AB R58, R58, R59 ;  /* 0x0000003b3a3a723e */ /* 0x000fe200000000ff */
[--C-:B------:R-:W-:Y:S01]  /*7660*/  FFMA.FTZ R29, R5, R29, -R80.reuse ;  /* 0x0000001d051d7223 */ /* 0x100fe20000010850 */
[----:B------:R-:W-:Y:S01]  /*7670*/  FFMA.FTZ R27, R3, R27, -R80 ;  /* 0x0000001b031b7223 */ /* 0x000fe20000010850 */
[----:B0-----:R-:W-:Y:S01]  /*7680*/  PRMT R2, R62, 0x7632, R2 ;  /* 0x000076323e027816 */ /* 0x001fe20000000002 */
[----:B------:R-:W-:Y:S01]  /*7690*/  FFMA.FTZ R139, R138, -R81, R26 ;  /* 0x800000518a8b7223 */ /* 0x000fe2000001001a */
[C---:B------:R-:W-:Y:S01]  /*76a0*/  FMUL.FTZ R39, R22.reuse, R39 ;  /* 0x0000002716277220 */ /* 0x040fe20000410000 */
[C---:B------:R-:W-:Y:S01]  /*76b0*/  FMUL.FTZ R37, R22.reuse, R37 ;  /* 0x0000002516257220 */ /* 0x040fe20000410000 */
[----:B------:R-:W-:Y:S01]  /*76c0*/  FMUL.FTZ R38, R22, R38 ;  /* 0x0000002616267220 */ /* 0x000fe20000410000 */
[--C-:B------:R-:W-:Y:S01]  /*76d0*/  FFMA.FTZ R28, R4, R28, -R80.reuse ;  /* 0x0000001c041c7223 */ /* 0x100fe20000010850 */
[C---:B------:R-:W-:Y:S01]  /*76e0*/  FMUL.FTZ R26, R22.reuse, R25 ;  /* 0x00000019161a7220 */ /* 0x040fe20000410000 */
[----:B------:R-:W-:Y:S01]  /*76f0*/  F2FP.F16.F32.PACK_AB R11, R11, R84 ;  /* 0x000000540b0b723e */ /* 0x000fe200000000ff */
[C---:B------:R-:W-:Y:S01]  /*7700*/  FMUL.FTZ R10, R22.reuse, R10 ;  /* 0x0000000a160a7220 */ /* 0x040fe20000410000 */
[C---:B------:R-:W-:Y:S01]  /*7710*/  FMUL.FTZ R35, R22.reuse, R35 ;  /* 0x0000002316237220 */ /* 0x040fe20000410000 */
[C---:B------:R-:W-:Y:S01]  /*7720*/  FMUL.FTZ R36, R22.reuse, R36 ;  /* 0x0000002416247220 */ /* 0x040fe20000410000 */
[----:B------:R-:W-:Y:S01]  /*7730*/  FMUL.FTZ R33, R22, R33 ;  /* 0x0000002116217220 */ /* 0x000fe20000410000 */
[----:B------:R0:W-:Y:S01]  /*7740*/  STG.E.U16 desc[UR14][R48.64+0x2], R13 ;  /* 0x0000020d30007986 */ /* 0x0001e2000c10150e */
[----:B------:R-:W-:Y:S01]  /*7750*/  PRMT R25, R64, 0x7632, R25 ;  /* 0x0000763240197816 */ /* 0x000fe20000000019 */
[----:B------:R-:W-:Y:S01]  /*7760*/  FFMA.FTZ R18, R3, R18, -R80 ;  /* 0x0000001203127223 */ /* 0x000fe20000010850 */
[----:B------:R-:W-:Y:S01]  /*7770*/  IADD3.X R55, R15, UR25, RZ, P4, !PT ;  /* 0x000000190f377c10 */ /* 0x000fe2000a7fe4ff */
[----:B------:R1:W-:Y:S01]  /*7780*/  STG.E.U16 desc[UR14][R48.64+0x4], R14 ;  /* 0x0000040e30007986 */ /* 0x0003e2000c10150e */
[C---:B------:R-:W-:Y:S01]  /*7790*/  FMUL.FTZ R34, R22.reuse, R34 ;  /* 0x0000002216227220 */ /* 0x040fe20000410000 */
[----:B------:R-:W-:Y:S01]  /*77a0*/  FMUL.FTZ R31, R22, R31 ;  /* 0x0000001f161f7220 */ /* 0x000fe20000410000 */
[-C--:B------:R-:W-:Y:S01]  /*77b0*/  FFMA.FTZ R15, R144, -R81.reuse, R32 ;  /* 0x80000051900f7223 */ /* 0x080fe20000010020 */
[----:B------:R-:W-:Y:S01]  /*77c0*/  STG.E.U16 desc[UR14][R48.64+0x6], R21 ;  /* 0x0000061530007986 */ /* 0x000fe2000c10150e */
[-C--:B------:R-:W-:Y:S01]  /*77d0*/  FFMA.FTZ R29, R143, -R81.reuse, R29 ;  /* 0x800000518f1d7223 */ /* 0x080fe2000001001d */
[----:B------:R-:W-:Y:S01]  /*77e0*/  FFMA.FTZ R27, R141, -R81, R27 ;  /* 0x800000518d1b7223 */ /* 0x000fe2000001001b */
[----:B------:R-:W-:Y:S01]  /*77f0*/  F2FP.F16.F32.PACK_AB R56, R56, R57 ;  /* 0x000000393838723e */ /* 0x000fe200000000ff */
[----:B------:R2:W-:Y:S01]  /*7800*/  STG.E.U16 desc[UR14][R46.64+0x6], R2 ;  /* 0x000006022e007986 */ /* 0x0005e2000c10150e */
[----:B0-----:R-:W-:Y:S01]  /*7810*/  PRMT R13, R60, 0x7632, R13 ;  /* 0x000076323c0d7816 */ /* 0x001fe2000000000d */
[----:B------:R-:W-:Y:S01]  /*7820*/  FFMA.FTZ R141, R140, -R81, R28 ;  /* 0x800000518c8d7223 */ /* 0x000fe2000001001c */
[----:B------:R-:W-:Y:S01]  /*7830*/  F2FP.F16.F32.PACK_AB R16, R16, R39 ;  /* 0x000000271010723e */ /* 0x000fe200000000ff */
[----:B------:R-:W-:Y:S01]  /*7840*/  FFMA.FTZ R133, R133, -R81, R18 ;  /* 0x8000005185857223 */ /* 0x000fe20000010012 */
[----:B-1----:R-:W-:Y:S01]  /*7850*/  PRMT R14, R58, 0x7632, R14 ;  /* 0x000076323a0e7816 */ /* 0x002fe2000000000e */
[----:B------:R-:W-:Y:S01]  /*7860*/  STG.E.U16 desc[UR14][R46.64], R64 ;  /* 0x000000402e007986 */ /* 0x000fe2000c10150e */
[----:B------:R-:W-:Y:S01]  /*7870*/  F2FP.F16.F32.PACK_AB R37, R38, R37 ;  /* 0x000000252625723e */ /* 0x000fe200000000ff */
[C---:B------:R-:W-:Y:S01]  /*7880*/  FMUL.FTZ R15, R22.reuse, R15 ;  /* 0x0000000f160f7220 */ /* 0x040fe20000410000 */
[----:B------:R-:W-:Y:S01]  /*7890*/  F2FP.F16.F32.PACK_AB R10, R35, R10 ;  /* 0x0000000a230a723e */ /* 0x000fe200000000ff */
[----:B------:R0:W-:Y:S01]  /*78a0*/  STG.E.U16 desc[UR14][R46.64+0x2], R25 ;  /* 0x000002192e007986 */ /* 0x0001e2000c10150e */
[----:B------:R-:W-:Y:S01]  /*78b0*/  F2FP.F16.F32.PACK_AB R33, R33, R36 ;  /* 0x000000242121723e */ /* 0x000fe200000000ff */
[----:B------:R-:W-:Y:S01]  /*78c0*/  FMUL.FTZ R18, R22, R29 ;  /* 0x0000001d16127220 */ /* 0x000fe20000410000 */
[----:B--2---:R-:W-:Y:S01]  /*78d0*/  PRMT R2, R11, 0x7632, R2 ;  /* 0x000076320b027816 */ /* 0x004fe20000000002 */
[----:B------:R-:W-:Y:S01]  /*78e0*/  STG.E.U16 desc[UR14][R46.64+0x4], R62 ;  /* 0x0000043e2e007986 */ /* 0x000fe2000c10150e */
[----:B------:R-:W-:Y:S01]  /*78f0*/  PRMT R21, R56, 0x7632, R21 ;  /* 0x0000763238157816 */ /* 0x000fe20000000015 */
[--C-:B------:R-:W-:Y:S01]  /*7900*/  FFMA.FTZ R30, R0, R30, -R80.reuse ;  /* 0x0000001e001e7223 */ /* 0x100fe20000010850 */
[----:B------:R-:W-:Y:S01]  /*7910*/  F2FP.F16.F32.PACK_AB R31, R31, R34 ;  /* 0x000000221f1f723e */ /* 0x000fe200000000ff */
[----:B------:R1:W-:Y:S01]  /*7920*/  STG.E.U16 desc[UR14][R44.64+0x2], R13 ;  /* 0x0000020d2c007986 */ /* 0x0003e2000c10150e */
[----:B------:R-:W-:Y:S01]  /*7930*/  FMUL.FTZ R141, R22, R141 ;  /* 0x0000008d168d7220 */ /* 0x000fe20000410000 */
[----:B------:R-:W-:Y:S01]  /*7940*/  IADD3.X R51, R51, UR25, RZ, P6, !PT ;  /* 0x0000001933337c10 */ /* 0x000fe2000b7fe4ff */
[--C-:B------:R-:W-:Y:S01]  /*7950*/  FFMA.FTZ R24, R3, R24, -R80.reuse ;  /* 0x0000001803187223 */ /* 0x100fe20000010850 */
[----:B------:R2:W-:Y:S01]  /*7960*/  STG.E.U16 desc[UR14][R44.64+0x6], R14 ;  /* 0x0000060e2c007986 */ /* 0x0005e2000c10150e */
[----:B0-----:R-:W-:Y:S01]  /*7970*/  PRMT R25, R10, 0x7632, R25 ;  /* 0x000076320a197816 */ /* 0x001fe20000000019 */
[----:B------:R-:W-:Y:S01]  /*7980*/  FFMA.FTZ R20, R5, R20, -R80 ;  /* 0x0000001405147223 */ /* 0x000fe20000010850 */
[----:B------:R-:W-:Y:S01]  /*7990*/  IADD3.X R53, R53, UR25, RZ, P5, !PT ;  /* 0x0000001935357c10 */ /* 0x000fe2000affe4ff */
[----:B------:R-:W-:Y:S01]  /*79a0*/  STG.E.U16 desc[UR14][R44.64], R60 ;  /* 0x0000003c2c007986 */ /* 0x000fe2000c10150e */
[----:B------:R-:W-:Y:S01]  /*79b0*/  FFMA.FTZ R143, R142, -R81, R30 ;  /* 0x800000518e8f7223 */ /* 0x000fe2000001001e */
[----:B------:R-:W-:Y:S01]  /*79c0*/  F2FP.F16.F32.PACK_AB R15, R18, R15 ;  /* 0x0000000f120f723e */ /* 0x000fe200000000ff */
[-C--:B------:R-:W-:Y:S01]  /*79d0*/  FFMA.FTZ R137, R137, -R81.reuse, R24 ;  /* 0x8000005189897223 */ /* 0x080fe20000010018 */
[----:B------:R-:W-:Y:S01]  /*79e0*/  STG.E.U16 desc[UR14][R44.64+0x4], R58 ;  /* 0x0000043a2c007986 */ /* 0x000fe2000c10150e */
[----:B-1----:R-:W-:Y:S01]  /*79f0*/  PRMT R13, R16, 0x7632, R13 ;  /* 0x00007632100d7816 */ /* 0x002fe2000000000d */
[----:B------:R-:W-:Y:S01]  /*7a00*/  FFMA.FTZ R135, R135, -R81, R20 ;  /* 0x8000005187877223 */ /* 0x000fe20000010014 */
[----:B------:R-:W-:Y:S01]  /*7a10*/  F2FP.F16.F32.PACK_AB R26, R26, R141 ;  /* 0x0000008d1a1a723e */ /* 0x000fe200000000ff */
[----:B------:R0:W-:Y:S01]  /*7a20*/  STG.E.U16 desc[UR14][R42.64+0x6], R2 ;  /* 0x000006022a007986 */ /* 0x0001e2000c10150e */
[----:B--2---:R-:W-:Y:S01]  /*7a30*/  PRMT R14, R37, 0x7632, R14 ;  /* 0x00007632250e7816 */ /* 0x004fe2000000000e */
[C---:B------:R-:W-:Y:S01]  /*7a40*/  FMUL.FTZ R143, R22.reuse, R143 ;  /* 0x0000008f168f7220 */ /* 0x040fe20000410000 */
[----:B------:R-:W-:Y:S01]  /*7a50*/  IADD3.X R12, RZ, R158, RZ, P3, !PT ;  /* 0x0000009eff0c7210 */ /* 0x000fe20001ffe4ff */
[----:B------:R1:W-:Y:S01]  /*7a60*/  STG.E.U16 desc[UR14][R42.64+0x4], R11 ;  /* 0x0000040b2a007986 */ /* 0x0003e2000c10150e */
[C---:B------:R-:W-:Y:S01]  /*7a70*/  FMUL.FTZ R20, R22.reuse, R27 ;  /* 0x0000001b16147220 */ /* 0x040fe20000410000 */
[C---:B------:R-:W-:Y:S01]  /*7a80*/  FMUL.FTZ R139, R22.reuse, R139 ;  /* 0x0000008b168b7220 */ /* 0x040fe20000410000 */
[----:B------:R-:W-:Y:S01]  /*7a90*/  FMUL.FTZ R24, R22, R137 ;  /* 0x0000008916187220 */ /* 0x000fe20000410000 */
[----:B------:R-:W-:Y:S01]  /*7aa0*/  STG.E.U16 desc[UR14][R42.64], R56 ;  /* 0x000000382a007986 */ /* 0x000fe2000c10150e */
[----:B------:R-:W-:Y:S01]  /*7ab0*/  FFMA.FTZ R23, R4, R23, -R80 ;  /* 0x0000001704177223 */ /* 0x000fe20000010850 */
[----:B------:R-:W-:Y:S01]  /*7ac0*/  SHF.L.U64.HI R12, R156, 0x1, R12 ;  /* 0x000000019c0c7819 */ /* 0x000fe2000001020c */
[----:B------:R-:W-:Y:S01]  /*7ad0*/  FFMA.FTZ R19, R4, R19, -R80 ;  /* 0x0000001304137223 */ /* 0x000fe20000010850 */
[----:B0-----:R-:W-:Y:S01]  /*7ae0*/  PRMT R2, R33, 0x7632, R2 ;  /* 0x0000763221027816 */ /* 0x001fe20000000002 */
[----:B------:R-:W-:Y:S01]  /*7af0*/  STG.E.U16 desc[UR14][R42.64+0x2], R21 ;  /* 0x000002152a007986 */ /* 0x000fe2000c10150e */
[----:B------:R-:W-:Y:S01]  /*7b00*/  LOP3.LUT P6, RZ, R85, 0x8, RZ, 0xc0, !PT ;  /* 0x0000000855ff7812 */ /* 0x000fe200078cc0ff */
[----:B------:R-:W-:Y:S01]  /*7b10*/  FFMA.FTZ R23, R136, -R81, R23 ;  /* 0x8000005188177223 */ /* 0x000fe20000010017 */
[----:B-1----:R-:W-:Y:S01]  /*7b20*/  PRMT R11, R31, 0x7632, R11 ;  /* 0x000076321f0b7816 */ /* 0x002fe2000000000b */
[----:B------:R-:W-:Y:S01]  /*7b30*/  STG.E.U16 desc[UR14][R40.64], R16 ;  /* 0x0000001028007986 */ /* 0x000fe2000c10150e */
[----:B------:R-:W-:Y:S01]  /*7b40*/  F2FP.F16.F32.PACK_AB R20, R20, R143 ;  /* 0x0000008f1414723e */ /* 0x000fe200000000ff */
[----:B------:R-:W-:Y:S01]  /*7b50*/  FMUL.FTZ R23, R22, R23 ;  /* 0x0000001716177220 */ /* 0x000fe20000410000 */
[----:B------:R-:W-:Y:S01]  /*7b60*/  F2FP.F16.F32.PACK_AB R24, R24, R139 ;  /* 0x0000008b1818723e */ /* 0x000fe200000000ff */
[----:B------:R0:W-:Y:S01]  /*7b70*/  STG.E.U16 desc[UR14][R40.64+0x2], R13 ;  /* 0x0000020d28007986 */ /* 0x0001e2000c10150e */
[----:B------:R-:W-:Y:S01]  /*7b80*/  PRMT R27, R20, 0x7632, R27 ;  /* 0x00007632141b7816 */ /* 0x000fe2000000001b */
[----:B------:R-:W-:Y:S01]  /*7b90*/  FMUL.FTZ R28, R22, R135 ;  /* 0x00000087161c7220 */ /* 0x000fe20000410000 */
[--C-:B------:R-:W-:Y:S01]  /*7ba0*/  FFMA.FTZ R17, R0, R17, -R80.reuse ;  /* 0x0000001100117223 */ /* 0x100fe20000010850 */
[----:B------:R-:W-:Y:S01]  /*7bb0*/  STG.E.U16 desc[UR14][R40.64+0x4], R37 ;  /* 0x0000042528007986 */ /* 0x000fe2000c10150e */
[--C-:B------:R-:W-:Y:S01]  /*7bc0*/  FFMA.FTZ R79, R4, R79, -R80.reuse ;  /* 0x0000004f044f7223 */ /* 0x100fe20000010850 */
[--C-:B------:R-:W-:Y:S01]  /*7bd0*/  FFMA.FTZ R69, R5, R69, -R80.reuse ;  /* 0x0000004505457223 */ /* 0x100fe20000010850 */
[----:B------:R-:W-:Y:S01]  /*7be0*/  LOP3.LUT P4, RZ, R85, 0x4, RZ, 0xc0, !PT ;  /* 0x0000000455ff7812 */ /* 0x000fe2000788c0ff */
[----:B------:R-:W-:Y:S01]  /*7bf0*/  STG.E.U16 desc[UR14][R40.64+0x6], R14 ;  /* 0x0000060e28007986 */ /* 0x000fe2000c10150e */
[-C--:B------:R-:W-:Y:S01]  /*7c00*/  FFMA.FTZ R19, R132, -R81.reuse, R19 ;  /* 0x8000005184137223 */ /* 0x080fe20000010013 */
[-C--:B------:R-:W-:Y:S01]  /*7c10*/  FFMA.FTZ R17, R130, -R81.reuse, R17 ;  /* 0x8000005182117223 */ /* 0x080fe20000010011 */
[-C--:B------:R-:W-:Y:S01]  /*7c20*/  FFMA.FTZ R79, R128, -R81.reuse, R79 ;  /* 0x80000051804f7223 */ /* 0x080fe2000001004f */
[----:B------:R1:W-:Y:S01]  /*7c30*/  STG.E.U16 desc[UR14][R50.64], R10 ;  /* 0x0000000a32007986 */ /* 0x0003e2000c10150e */
[----:B0-----:R-:W-:Y:S01]  /*7c40*/  PRMT R13, R15, 0x7632, R13 ;  /* 0x000076320f0d7816 */ /* 0x001fe2000000000d */
[----:B------:R-:W-:Y:S01]  /*7c50*/  FFMA.FTZ R69, R127, -R81, R69 ;  /* 0x800000517f457223 */ /* 0x000fe20000010045 */
[----:B------:R-:W-:Y:S01]  /*7c60*/  F2FP.F16.F32.PACK_AB R23, R28, R23 ;  /* 0x000000171c17723e */ /* 0x000fe200000000ff */
[----:B------:R-:W-:Y:S01]  /*7c70*/  STG.E.U16 desc[UR14][R50.64+0x2], R25 ;  /* 0x0000021932007986 */ /* 0x000fe2000c10150e */
[--C-:B------:R-:W-:Y:S01]  /*7c80*/  FFMA.FTZ R99, R0, R99, -R80.reuse ;  /* 0x0000006300637223 */ /* 0x100fe20000010850 */
[----:B------:R-:W-:Y:S01]  /*7c90*/  FFMA.FTZ R82, R3, R82, -R80 ;  /* 0x0000005203527223 */ /* 0x000fe20000010850 */
[C---:B------:R-:W-:Y:S01]  /*7ca0*/  FMUL.FTZ R145, R22.reuse, R145 ;  /* 0x0000009116917220 */ /* 0x040fe20000410000 */
[----:B------:R-:W-:Y:S01]  /*7cb0*/  STG.E.U16 desc[UR14][R50.64+0x4], R33 ;  /* 0x0000042132007986 */ /* 0x000fe2000c10150e */
[C---:B------:R-:W-:Y:S01]  /*7cc0*/  FMUL.FTZ R32, R22.reuse, R133 ;  /* 0x0000008516207220 */ /* 0x040fe20000410000 */
[C---:B------:R-:W-:Y:S01]  /*7cd0*/  FMUL.FTZ R19, R22.reuse, R19 ;  /* 0x0000001316137220 */ /* 0x040fe20000410000 */
[----:B------:R-:W-:Y:S01]  /*7ce0*/  FMUL.FTZ R30, R22, R131 ;  /* 0x00000083161e7220 */ /* 0x000fe20000410000 */
[----:B------:R0:W-:Y:S01]  /*7cf0*/  STG.E.U16 desc[UR14][R50.64+0x6], R2 ;  /* 0x0000060232007986 */ /* 0x0001e2000c10150e */
[----:B-1----:R-:W-:Y:S01]  /*7d00*/  SHF.L.U32 R10, R156, 0x1, RZ ;  /* 0x000000019c0a7819 */ /* 0x002fe200000006ff */
[----:B------:R-:W-:Y:S01]  /*7d10*/  FMUL.FTZ R17, R22, R17 ;  /* 0x0000001116117220 */ /* 0x000fe20000410000 */
[----:B------:R-:W-:Y:S01]  /*7d20*/  SHF.L.U32 R14, R155, 0x1, RZ ;  /* 0x000000019b0e7819 */ /* 0x000fe200000006ff */
[----:B------:R1:W-:Y:S01]  /*7d30*/  STG.E.U16 desc[UR14][R52.64+0x2], R11 ;  /* 0x0000020b34007986 */ /* 0x0003e2000c10150e */
[----:B------:R-:W-:Y:S01]  /*7d40*/  IADD3 R10, P3, R10, UR24, RZ ;  /* 0x000000180a0a7c10 */ /* 0x000fe2000ff7e0ff */
[C---:B------:R-:W-:Y:S01]  /*7d50*/  FMUL.FTZ R79, R22.reuse, R79 ;  /* 0x0000004f164f7220 */ /* 0x040fe20000410000 */
[----:B------:R-:W-:Y:S01]  /*7d60*/  FMUL.FTZ R68, R22, R69 ;  /* 0x0000004516447220 */ /* 0x000fe20000410000 */
[----:B------:R-:W-:Y:S01]  /*7d70*/  STG.E.U16 desc[UR14][R52.64], R31 ;  /* 0x0000001f34007986 */ /* 0x000fe2000c10150e */
[-C--:B------:R-:W-:Y:S01]  /*7d80*/  FFMA.FTZ R99, R126, -R81.reuse, R99 ;  /* 0x800000517e637223 */ /* 0x080fe20000010063 */
[----:B------:R-:W-:Y:S01]  /*7d90*/  FFMA.FTZ R125, R125, -R81, R82 ;  /* 0x800000517d7d7223 */ /* 0x000fe20000010052 */
[--C-:B------:R-:W-:Y:S01]  /*7da0*/  FFMA.FTZ R100, R4, R100, -R80.reuse ;  /* 0x0000006404647223 */ /* 0x100fe20000010850 */
[----:B------:R2:W-:Y:S01]  /*7db0*/  STG.E.U16 desc[UR14][R52.64+0x4], R15 ;  /* 0x0000040f34007986 */ /* 0x0005e2000c10150e */
[----:B0-----:R-:W-:Y:S01]  /*7dc0*/  IADD3.X R2, RZ, R158, RZ, P6, !PT ;  /* 0x0000009eff027210 */ /* 0x001fe200037fe4ff */
[--C-:B------:R-:W-:Y:S01]  /*7dd0*/  FFMA.FTZ R101, R5, R101, -R80.reuse ;  /* 0x0000006505657223 */ /* 0x100fe20000010850 */
[----:B------:R-:W-:Y:S01]  /*7de0*/  LOP3.LUT P5, RZ, R85, 0x2, RZ, 0xc0, !PT ;  /* 0x0000000255ff7812 */ /* 0x000fe200078ac0ff */
[----:B------:R0:W-:Y:S01]  /*7df0*/  STG.E.U16 desc[UR14][R52.64+0x6], R13 ;  /* 0x0000060d34007986 */ /* 0x0001e2000c10150e */
[----:B-1----:R-:W-:Y:S01]  /*7e00*/  PRMT R11, R26, 0x7632, R11 ;  /* 0x000076321a0b7816 */ /* 0x002fe2000000000b */
[----:B------:R-:W-:Y:S01]  /*7e10*/  FFMA.FTZ R104, R0, R104, -R80 ;  /* 0x0000006800687223 */ /* 0x000fe20000010850 */
[----:B------:R-:W-:Y:S01]  /*7e20*/  SHF.L.U64.HI R2, R157, 0x1, R2 ;  /* 0x000000019d027819 */ /* 0x000fe20000010202 */
[----:B------:R-:W-:Y:S01]  /*7e30*/  STG.E.U16 desc[UR14][R54.64], R20 ;  /* 0x0000001436007986 */ /* 0x000fe2000c10150e */
[----:B------:R-:W-:Y:S01]  /*7e40*/  F2FP.F16.F32.PACK_AB R32, R32, R145 ;  /* 0x000000912020723e */ /* 0x000fe200000000ff */
[--C-:B------:R-:W-:Y:S01]  /*7e50*/  FFMA.FTZ R86, R3, R86, -R80.reuse ;  /* 0x0000005603567223 */ /* 0x100fe20000010850 */
[----:B------:R-:W-:Y:S01]  /*7e60*/  F2FP.F16.F32.PACK_AB R19, R30, R19 ;  /* 0x000000131e13723e */ /* 0x000fe200000000ff */
[----:B------:R1:W-:Y:S01]  /*7e70*/  STG.E.U16 desc[UR14][R54.64+0x6], R11 ;  /* 0x0000060b36007986 */ /* 0x0003e2000c10150e */
[----:B--2---:R-:W-:Y:S01]  /*7e80*/  PRMT R15, R23, 0x7632, R15 ;  /* 0x00007632170f7816 */ /* 0x004fe2000000000f */
[C-C-:B------:R-:W-:Y:S01]  /*7e90*/  FFMA.FTZ R107, R5.reuse, R107, -R80.reuse ;  /* 0x0000006b056b7223 */ /* 0x140fe20000010850 */
[--C-:B------:R-:W-:Y:S01]  /*7ea0*/  FFMA.FTZ R91, R5, R91, -R80.reuse ;  /* 0x0000005b055b7223 */ /* 0x100fe20000010850 */
[----:B0-----:R-:W-:Y:S01]  /*7eb0*/  PRMT R13, R24, 0x7632, R13 ;  /* 0x00007632180d7816 */ /* 0x001fe2000000000d */
[----:B------:R-:W-:Y:S01]  /*7ec0*/  STG.E.U16 desc[UR14][R54.64+0x2], R27 ;  /* 0x0000021b36007986 */ /* 0x000fe2000c10150e */
[C-C-:B------:R-:W-:Y:S01]  /*7ed0*/  FFMA.FTZ R87, R4.reuse, R87, -R80.reuse ;  /* 0x0000005704577223 */ /* 0x140fe20000010850 */
[C-C-:B------:R-:W-:Y:S01]  /*7ee0*/  FFMA.FTZ R111, R3.reuse, R111, -R80.reuse ;  /* 0x0000006f036f7223 */ /* 0x140fe20000010850 */
[C-C-:B------:R-:W-:Y:S01]  /*7ef0*/  FFMA.FTZ R90, R4.reuse, R90, -R80.reuse ;  /* 0x0000005a045a7223 */ /* 0x140fe20000010850 */
[----:B------:R-:W-:Y:S01]  /*7f00*/  STG.E.U16 desc[UR14][R54.64+0x4], R26 ;  /* 0x0000041a36007986 */ /* 0x000fe2000c10150e */
[--C-:B------:R-:W-:Y:S01]  /*7f10*/  FFMA.FTZ R114, R3, R114, -R80.reuse ;  /* 0x0000007203727223 */ /* 0x100fe20000010850 */
[--C-:B------:R-:W-:Y:S01]  /*7f20*/  FFMA.FTZ R94, R4, R94, -R80.reuse ;  /* 0x0000005e045e7223 */ /* 0x100fe20000010850 */
[----:B-1----:R-:W-:Y:S01]  /*7f30*/  IADD3.X R11, R12, UR25, RZ, P3, !PT ;  /* 0x000000190c0b7c10 */ /* 0x002fe20009ffe4ff */
[--C-:B------:R-:W-:Y:S01]  /*7f40*/  FFMA.FTZ R115, R5, R115, -R80.reuse ;  /* 0x0000007305737223 */ /* 0x100fe20000010850 */
[----:B------:R-:W-:Y:S01]  /*7f50*/  SHF.L.U32 R12, R157, 0x1, RZ ;  /* 0x000000019d0c7819 */ /* 0x000fe200000006ff */
[--C-:B------:R-:W-:Y:S01]  /*7f60*/  FFMA.FTZ R95, R0, R95, -R80.reuse ;  /* 0x0000005f005f7223 */ /* 0x100fe20000010850 */
[--C-:B------:R-:W-:Y:S01]  /*7f70*/  FFMA.FTZ R116, R3, R116, -R80.reuse ;  /* 0x0000007403747223 */ /* 0x100fe20000010850 */
[----:B------:R0:W-:Y:S01]  /*7f80*/  STG.E.U16 desc[UR14][R10.64+0x2], R13 ;  /* 0x0000020d0a007986 */ /* 0x0001e2000c10150e */
[----:B------:R-:W-:Y:S01]  /*7f90*/  IADD3 R12, P3, R12, UR24, RZ ;  /* 0x000000180c0c7c10 */ /* 0x000fe2000ff7e0ff */
[--C-:B------:R-:W-:Y:S01]  /*7fa0*/  FFMA.FTZ R117, R4, R117, -R80.reuse ;  /* 0x0000007504757223 */ /* 0x100fe20000010850 */
[----:B------:R-:W-:Y:S01]  /*7fb0*/  F2FP.F16.F32.PACK_AB R17, R78, R17 ;  /* 0x000000114e11723e */ /* 0x000fe200000000ff */
[----:B------:R1:W-:Y:S01]  /*7fc0*/  STG.E.U16 desc[UR14][R10.64+0x6], R15 ;  /* 0x0000060f0a007986 */ /* 0x0003e2000c10150e */
[----:B------:R-:W-:Y:S01]  /*7fd0*/  F2FP.F16.F32.PACK_AB R68, R68, R79 ;  /* 0x0000004f4444723e */ /* 0x000fe200000000ff */
[----:B------:R-:W-:Y:S01]  /*7fe0*/  FFMA.FTZ R80, R5, R118, -R80 ;  /* 0x0000007605507223 */ /* 0x000fe20000010850 */
[C---:B------:R-:W-:Y:S01]  /*7ff0*/  FMUL.FTZ R99, R22.reuse, R99 ;  /* 0x0000006316637220 */ /* 0x040fe20000410000 */
[----:B------:R-:W-:Y:S01]  /*8000*/  FMUL.FTZ R66, R22, R125 ;  /* 0x0000007d16427220 */ /* 0x000fe20000410000 */
[----:B------:R-:W-:Y:S01]  /*8010*/  STG.E.U16 desc[UR14][R10.64], R24 ;  /* 0x000000180a007986 */ /* 0x000fe2000c10150e */
[-C--:B------:R-:W-:Y:S01]  /*8020*/  FFMA.FTZ R127, R124, -R81.reuse, R100 ;  /* 0x800000517c7f7223 */ /* 0x080fe20000010064 */
[-C--:B------:R-:W-:Y:S01]  /*8030*/  FFMA.FTZ R101, R119, -R81.reuse, R101 ;  /* 0x8000005177657223 */ /* 0x080fe20000010065 */
[----:B0-----:R-:W-:Y:S01]  /*8040*/  IADD3.X R13, R2, UR25, RZ, P3, !PT ;  /* 0x00000019020d7c10 */ /* 0x001fe20009ffe4ff */
[----:B------:R0:W-:Y:S01]  /*8050*/  STG.E.U16 desc[UR14][R10.64+0x4], R23 ;  /* 0x000004170a007986 */ /* 0x0001e2000c10150e */
[-C--:B------:R-:W-:Y:S01]  /*8060*/  IADD3.X R2, RZ, R158.reuse, RZ, P4, !PT ;  /* 0x0000009eff027210 */ /* 0x080fe200027fe4ff */
[-C--:B------:R-:W-:Y:S01]  /*8070*/  FFMA.FTZ R119, R98, -R81.reuse, R104 ;  /* 0x8000005162777223 */ /* 0x080fe20000010068 */
[----:B------:R-:W-:Y:S01]  /*8080*/  IADD3 R14, P3, R14, UR24, RZ ;  /* 0x000000180e0e7c10 */ /* 0x000fe2000ff7e0ff */
[-C--:B------:R-:W-:Y:S01]  /*8090*/  FFMA.FTZ R97, R97, -R81.reuse, R86 ;  /* 0x8000005161617223 */ /* 0x080fe20000010056 */
[----:B------:R-:W-:Y:S01]  /*80a0*/  SHF.L.U64.HI R2, R155, 0x1, R2 ;  /* 0x000000019b027819 */ /* 0x000fe20000010202 */
[-C--:B------:R-:W-:Y:S01]  /*80b0*/  FFMA.FTZ R107, R83, -R81.reuse, R107 ;  /* 0x80000051536b7223 */ /* 0x080fe2000001006b */
[----:B------:R-:W-:Y:S01]  /*80c0*/  PRMT R16, R19, 0x7632, R16 ;  /* 0x0000763213107816 */ /* 0x000fe20000000010 */
[-C--:B------:R-:W-:Y:S01]  /*80d0*/  FFMA.FTZ R91, R105, -R81.reuse, R91 ;  /* 0x80000051695b7223 */ /* 0x080fe2000001005b */
[----:B-1----:R-:W-:Y:S01]  /*80e0*/  IADD3.X R15, R2, UR25, RZ, P3, !PT ;  /* 0x00000019020f7c10 */ /* 0x002fe20009ffe4ff */
[-C--:B------:R-:W-:Y:S01]  /*80f0*/  FFMA.FTZ R87, R96, -R81.reuse, R87 ;  /* 0x8000005160577223 */ /* 0x080fe20000010057 */
[-C--:B------:R-:W-:Y:S01]  /*8100*/  IADD3.X R2, RZ, R158.reuse, RZ, P5, !PT ;  /* 0x0000009eff027210 */ /* 0x080fe20002ffe4ff */
[-C--:B------:R-:W-:Y:S01]  /*8110*/  FFMA.FTZ R111, R102, -R81.reuse, R111 ;  /* 0x80000051666f7223 */ /* 0x080fe2000001006f */
[----:B0-----:R-:W-:Y:S01]  /*8120*/  PRMT R11, R32, 0x7632, R11 ;  /* 0x00007632200b7816 */ /* 0x001fe2000000000b */
[-C--:B------:R-:W-:Y:S01]  /*8130*/  FFMA.FTZ R83, R106, -R81.reuse, R90 ;  /* 0x800000516a537223 */ /* 0x080fe2000001005a */
[----:B------:R-:W-:Y:S01]  /*8140*/  SHF.L.U32 R10, R123, 0x1, RZ ;  /* 0x000000017b0a7819 */ /* 0x000fe200000006ff */
[-C--:B------:R-:W-:Y:S01]  /*8150*/  FFMA.FTZ R105, R88, -R81.reuse, R114 ;  /* 0x8000005158697223 */ /* 0x080fe20000010072 */
[-C--:B------:R-:W-:Y:S01]  /*8160*/  FFMA.FTZ R129, R110, -R81.reuse, R94 ;  /* 0x800000516e817223 */ /* 0x080fe2000001005e */
[-C--:B------:R-:W-:Y:S01]  /*8170*/  FFMA.FTZ R115, R109, -R81.reuse, R115 ;  /* 0x800000516d737223 */ /* 0x080fe20000010073 */
[-C--:B------:R-:W-:Y:S01]  /*8180*/  FFMA.FTZ R95, R92, -R81.reuse, R95 ;  /* 0x800000515c5f7223 */ /* 0x080fe2000001005f */
[-C--:B------:R-:W-:Y:S01]  /*8190*/  FFMA.FTZ R113, R113, -R81.reuse, R116 ;  /* 0x8000005171717223 */ /* 0x080fe20000010074 */
[-C--:B------:R-:W-:Y:S01]  /*81a0*/  FFMA.FTZ R117, R112, -R81.reuse, R117 ;  /* 0x8000005170757223 */ /* 0x080fe20000010075 */
[----:B------:R-:W-:Y:S01]  /*81b0*/  LOP3.LUT P6, RZ, R85, 0x1, RZ, 0xc0, !PT ;  /* 0x0000000155ff7812 */ /* 0x000fe200078cc0ff */
[----:B------:R-:W-:Y:S01]  /*81c0*/  FFMA.FTZ R81, R93, -R81, R80 ;  /* 0x800000515d517223 */ /* 0x000fe20000010050 */
[----:B------:R-:W-:Y:S01]  /*81d0*/  PRMT R18, R17, 0x7632, R18 ;  /* 0x0000763211127816 */ /* 0x000fe20000000012 */
[----:B------:R-:W-:Y:S01]  /*81e0*/  FMUL.FTZ R127, R22, R127 ;  /* 0x0000007f167f7220 */ /* 0x000fe20000410000 */
[----:B------:R-:W-:Y:S01]  /*81f0*/  PRMT R20, R68, 0x7632, R20 ;  /* 0x0000763244147816 */ /* 0x000fe20000000014 */
[C---:B------:R-:W-:Y:S01]  /*8200*/  FMUL.FTZ R80, R22.reuse, R101 ;  /* 0x0000006516507220 */ /* 0x040fe20000410000 */
[----:B------:R-:W-:Y:S01]  /*8210*/  SHF.L.U64.HI R2, R123, 0x1, R2 ;  /* 0x000000017b027819 */ /* 0x000fe20000010202 */
[----:B------:R-:W-:Y:S01]  /*8220*/  FMUL.FTZ R119, R22, R119 ;  /* 0x0000007716777220 */ /* 0x000fe20000410000 */
[----:B------:R-:W-:Y:S01]  /*8230*/  IADD3 R10, P3, R10, UR24, RZ ;  /* 0x000000180a0a7c10 */ /* 0x000fe2000ff7e0ff */
[----:B------:R-:W-:Y:S01]  /*8240*/  FMUL.FTZ R86, R22, R97 ;  /* 0x0000006116567220 */ /* 0x000fe20000410000 */
[----:B------:R-:W-:Y:S01]  /*8250*/  F2FP.F16.F32.PACK_AB R66, R66, R99 ;  /* 0x000000634242723e */ /* 0x000fe200000000ff */
[----:B------:R-:W-:Y:S01]  /*8260*/  STG.E.U16 desc[UR14][R12.64], R32 ;  /* 0x000000200c007986 */ /* 0x000fe2000c10150e */
[----:B------:R-:W-:Y:S01]  /*8270*/  F2FP.F16.F32.PACK_AB R80, R80, R127 ;  /* 0x0000007f5050723e */ /* 0x000fe200000000ff */
[C---:B------:R-:W-:Y:S01]  /*8280*/  FMUL.FTZ R87, R22.reuse, R87 ;  /* 0x0000005716577220 */ /* 0x040fe20000410000 */
[----:B------:R-:W-:Y:S01]  /*8290*/  FMUL.FTZ R82, R22, R107 ;  /* 0x0000006b16527220 */ /* 0x000fe20000410000 */
[----:B------:R0:W-:Y:S01]  /*82a0*/  STG.E.U16 desc[UR14][R12.64+0x2], R11 ;  /* 0x0000020b0c007986 */ /* 0x0001e2000c10150e */
[----:B------:R-:W-:Y:S01]  /*82b0*/  F2FP.F16.F32.PACK_AB R86, R86, R119 ;  /* 0x000000775656723e */ /* 0x000fe200000000ff */
[C---:B------:R-:W-:Y:S01]  /*82c0*/  FMUL.FTZ R89, R22.reuse, R89 ;  /* 0x0000005916597220 */ /* 0x040fe20000410000 */
[C---:B------:R-:W-:Y:S01]  /*82d0*/  FMUL.FTZ R90, R22.reuse, R111 ;  /* 0x0000006f165a7220 */ /* 0x040fe20000410000 */
[----:B------:R-:W-:Y:S01]  /*82e0*/  STG.E.U16 desc[UR14][R12.64+0x4], R19 ;  /* 0x000004130c007986 */ /* 0x000fe2000c10150e */
[C---:B------:R-:W-:Y:S01]  /*82f0*/  FMUL.FTZ R83, R22.reuse, R83 ;  /* 0x0000005316537220 */ /* 0x040fe20000410000 */
[----:B------:R-:W-:Y:S01]  /*8300*/  FMUL.FTZ R88, R22, R91 ;  /* 0x0000005b16587220 */ /* 0x000fe20000410000 */
[----:B------:R-:W-:Y:S01]  /*8310*/  F2FP.F16.F32.PACK_AB R82, R82, R87 ;  /* 0x000000575252723e */ /* 0x000fe200000000ff */
[----:B------:R1:W-:Y:S01]  /*8320*/  STG.E.U16 desc[UR14][R12.64+0x6], R16 ;  /* 0x000006100c007986 */ /* 0x0003e2000c10150e */
[----:B------:R-:W-:Y:S01]  /*8330*/  F2FP.F16.F32.PACK_AB R89, R90, R89 ;  /* 0x000000595a59723e */ /* 0x000fe200000000ff */
[----:B------:R-:W-:Y:S01]  /*8340*/  FMUL.FTZ R103, R22, R103 ;  /* 0x0000006716677220 */ /* 0x000fe20000410000 */
[----:B------:R-:W-:Y:S01]  /*8350*/  F2FP.F16.F32.PACK_AB R83, R88, R83 ;  /* 0x000000535853723e */ /* 0x000fe200000000ff */
[----:B------:R2:W-:Y:S01]  /*8360*/  STG.E.U16 desc[UR14][R14.64], R17 ;  /* 0x000000110e007986 */ /* 0x0005e2000c10150e */
[----:B0-----:R-:W-:Y:S01]  /*8370*/  IADD3.X R11, R2, UR25, RZ, P3, !PT ;  /* 0x00000019020b7c10 */ /* 0x001fe20009ffe4ff */
[C---:B------:R-:W-:Y:S01]  /*8380*/  FMUL.FTZ R94, R22.reuse, R105 ;  /* 0x00000069165e7220 */ /* 0x040fe20000410000 */
[-C--:B------:R-:W-:Y:S01]  /*8390*/  IADD3.X R2, RZ, R158.reuse, RZ, P2, !PT ;  /* 0x0000009eff027210 */ /* 0x080fe200017fe4ff */
[----:B------:R-:W-:Y:S01]  /*83a0*/  STG.E.U16 desc[UR14][R14.64+0x2], R18 ;  /* 0x000002120e007986 */ /* 0x000fe2000c10150e */
[C---:B------:R-:W-:Y:S01]  /*83b0*/  FMUL.FTZ R129, R22.reuse, R129 ;  /* 0x0000008116817220 */ /* 0x040fe20000410000 */
[C---:B------:R-:W-:Y:S01]  /*83c0*/  FMUL.FTZ R96, R22.reuse, R115 ;  /* 0x0000007316607220 */ /* 0x040fe20000410000 */
[----:B------:R-:W-:Y:S01]  /*83d0*/  SHF.L.U64.HI R2, R121, 0x1, R2 ;  /* 0x0000000179027819 */ /* 0x000fe20000010202 */
[----:B------:R-:W-:Y:S01]  /*83e0*/  STG.E.U16 desc[UR14][R14.64+0x4], R68 ;  /* 0x000004440e007986 */ /* 0x000fe2000c10150e */
[----:B-1----:R-:W-:Y:S01]  /*83f0*/  IADD3.X R13, RZ, R158, RZ, P6, !PT ;  /* 0x0000009eff0d7210 */ /* 0x002fe200037fe4ff */
[----:B------:R-:W-:Y:S01]  /*8400*/  FMUL.FTZ R95, R22, R95 ;  /* 0x0000005f165f7220 */ /* 0x000fe20000410000 */
[C---:B------:R-:W-:Y:S01]  /*8410*/  SHF.L.U32 R12, R154.reuse, 0x1, RZ ;  /* 0x000000019a0c7819 */ /* 0x040fe200000006ff */
[----:B------:R0:W-:Y:S01]  /*8420*/  STG.E.U16 desc[UR14][R14.64+0x6], R20 ;  /* 0x000006140e007986 */ /* 0x0001e2000c10150e */
[----:B------:R-:W-:Y:S01]  /*8430*/  SHF.L.U64.HI R13, R154, 0x1, R13 ;  /* 0x000000019a0d7819 */ /* 0x000fe2000001020d */
[----:B------:R-:W-:Y:S01]  /*8440*/  FMUL.FTZ R92, R22, R113 ;  /* 0x00000071165c7220 */ /* 0x000fe20000410000 */
[----:B------:R-:W-:Y:S01]  /*8450*/  IADD3 R12, P3, R12, UR24, RZ ;  /* 0x000000180c0c7c10 */ /* 0x000fe2000ff7e0ff */
[----:B------:R-:W-:Y:S01]  /*8460*/  STG.E.U16 desc[UR14][R10.64], R66 ;  /* 0x000000420a007986 */ /* 0x000fe2000c10150e */
[----:B------:R-:W-:Y:S01]  /*8470*/  PRMT R16, R80, 0x7632, R16 ;  /* 0x0000763250107816 */ /* 0x000fe20000000010 */
[----:B------:R-:W-:Y:S01]  /*8480*/  FMUL.FTZ R117, R22, R117 ;  /* 0x0000007516757220 */ /* 0x000fe20000410000 */
[----:B------:R-:W-:Y:S01]  /*8490*/  IADD3.X R13, R13, UR25, RZ, P3, !PT ;  /* 0x000000190d0d7c10 */ /* 0x000fe20009ffe4ff */
[----:B------:R-:W-:Y:S01]  /*84a0*/  STG.E.U16 desc[UR14][R10.64+0x4], R80 ;  /* 0x000004500a007986 */ /* 0x000fe2000c10150e */
[----:B--2---:R-:W-:Y:S01]  /*84b0*/  PRMT R17, R82, 0x7632, R17 ;  /* 0x0000763252117816 */ /* 0x004fe20000000011 */
[----:B------:R-:W-:Y:S01]  /*84c0*/  FMUL.FTZ R22, R22, R81 ;  /* 0x0000005116167220 */ /* 0x000fe20000410000 */
[----:B------:R-:W-:Y:S01]  /*84d0*/  F2FP.F16.F32.PACK_AB R94, R94, R103 ;  /* 0x000000675e5e723e */ /* 0x000fe200000000ff */
[----:B------:R1:W-:Y:S01]  /*84e0*/  STG.E.U16 desc[UR14][R10.64+0x6], R16 ;  /* 0x000006100a007986 */ /* 0x0003e2000c10150e */
[----:B0-----:R-:W-:Y:S01]  /*84f0*/  PRMT R15, R66, 0x7632, R15 ;  /* 0x00007632420f7816 */ /* 0x001fe2000000000f */
[----:B------:R-:W-:Y:S01]  /*8500*/  UMOV UR12, UR10 ;  /* 0x0000000a000c7c82 */ /* 0x000fe20008000000 */
[----:B------:R-:W-:Y:S01]  /*8510*/  SHF.L.U32 R14, R121, 0x1, RZ ;  /* 0x00000001790e7819 */ /* 0x000fe200000006ff */
[----:B------:R-:W-:Y:S01]  /*8520*/  UMOV UR5, UR11 ;  /* 0x0000000b00057c82 */ /* 0x000fe20008000000 */
[----:B------:R-:W-:Y:S01]  /*8530*/  F2FP.F16.F32.PACK_AB R96, R96, R129 ;  /* 0x000000816060723e */ /* 0x000fe200000000ff */
[----:B------:R0:W-:Y:S01]  /*8540*/  STG.E.U16 desc[UR14][R10.64+0x2], R15 ;  /* 0x0000020f0a007986 */ /* 0x0001e2000c10150e */
[----:B------:R-:W-:-:S02]  /*8550*/  IADD3 R14, P2, R14, UR24, RZ ;  /* 0x000000180e0e7c10 */ /* 0x000fc4000ff5e0ff */
[----:B------:R-:W-:Y:S01]  /*8560*/  F2FP.F16.F32.PACK_AB R92, R92, R95 ;  /* 0x0000005f5c5c723e */ /* 0x000fe200000000ff */
[----:B------:R-:W-:Y:S01]  /*8570*/  STG.E.U16 desc[UR14][R12.64], R86 ;  /* 0x000000560c007986 */ /* 0x000fe2000c10150e */
[----:B------:R-:W-:Y:S02]  /*8580*/  F2FP.F16.F32.PACK_AB R22, R22, R117 ;  /* 0x000000751616723e */ /* 0x000fe400000000ff */
[----:B-1----:R-:W-:Y:S01]  /*8590*/  PRMT R16, R83, 0x7632, R16 ;  /* 0x0000763253107816 */ /* 0x002fe20000000010 */
[----:B------:R-:W-:Y:S01]  /*85a0*/  STG.E.U16 desc[UR14][R12.64+0x4], R82 ;  /* 0x000004520c007986 */ /* 0x000fe2000c10150e */
[----:B0-----:R-:W-:-:S03]  /*85b0*/  PRMT R15, R86, 0x7632, R15 ;  /* 0x00007632560f7816 */ /* 0x001fc6000000000f */
[----:B------:R-:W-:Y:S01]  /*85c0*/  STG.E.U16 desc[UR14][R12.64+0x6], R17 ;  /* 0x000006110c007986 */ /* 0x000fe2000c10150e */
[----:B------:R-:W-:Y:S02]  /*85d0*/  IADD3.X R11, RZ, R158, RZ, P1, !PT ;  /* 0x0000009eff0b7210 */ /* 0x000fe40000ffe4ff */
[C---:B------:R-:W-:Y:S01]  /*85e0*/  SHF.L.U32 R10, R122.reuse, 0x1, RZ ;  /* 0x000000017a0a7819 */ /* 0x040fe200000006ff */
[----:B------:R0:W-:Y:S01]  /*85f0*/  STG.E.U16 desc[UR14][R12.64+0x2], R15 ;  /* 0x0000020f0c007986 */ /* 0x0001e2000c10150e */
[----:B------:R-:W-:Y:S02]  /*8600*/  SHF.L.U64.HI R11, R122, 0x1, R11 ;  /* 0x000000017a0b7819 */ /* 0x000fe4000001020b */
[----:B------:R-:W-:-:S04]  /*8610*/  IADD3 R10, P1, R10, UR24, RZ ;  /* 0x000000180a0a7c10 */ /* 0x000fc8000ff3e0ff */
[----:B------:R-:W-:Y:S02]  /*8620*/  IADD3.X R11, R11, UR25, RZ, P1, !PT ;  /* 0x000000190b0b7c10 */ /* 0x000fe40008ffe4ff */
[----:B0-----:R-:W-:Y:S02]  /*8630*/  IADD3.X R15, R2, UR25, RZ, P2, !PT ;  /* 0x00000019020f7c10 */ /* 0x001fe400097fe4ff */
[----:B------:R-:W-:Y:S02]  /*8640*/  PRMT R2, R89, 0x7632, R2 ;  /* 0x0000763259027816 */ /* 0x000fe40000000002 */
[----:B------:R-:W-:Y:S01]  /*8650*/  IADD3.X R13, RZ, R158, RZ, P0, !PT ;  /* 0x0000009eff0d7210 */ /* 0x000fe200007fe4ff */
[----:B------:R-:W-:Y:S01]  /*8660*/  STG.E.U16 desc[UR14][R14.64], R89 ;  /* 0x000000590e007986 */ /* 0x000fe2000c10150e */
[C---:B------:R-:W-:Y:S02]  /*8670*/  SHF.L.U32 R12, R120.reuse, 0x1, RZ ;  /* 0x00000001780c7819 */ /* 0x040fe400000006ff */
[----:B------:R-:W-:Y:S01]  /*8680*/  SHF.L.U64.HI R13, R120, 0x1, R13 ;  /* 0x00000001780d7819 */ /* 0x000fe2000001020d */
[----:B------:R0:W-:Y:S01]  /*8690*/  STG.E.U16 desc[UR14][R14.64+0x2], R2 ;  /* 0x000002020e007986 */ /* 0x0001e2000c10150e */
[----:B------:R-:W-:-:S03]  /*86a0*/  IADD3 R12, P0, R12, UR24, RZ ;  /* 0x000000180c0c7c10 */ /* 0x000fc6000ff1e0ff */
[----:B------:R-:W-:Y:S01]  /*86b0*/  STG.E.U16 desc[UR14][R14.64+0x4], R83 ;  /* 0x000004530e007986 */ /* 0x000fe2000c10150e */
[----:B------:R-:W-:Y:S02]  /*86c0*/  IADD3.X R13, R13, UR25, RZ, P0, !PT ;  /* 0x000000190d0d7c10 */ /* 0x000fe400087fe4ff */
[----:B------:R-:W-:Y:S01]  /*86d0*/  PLOP3.LUT P0, PT, PT, PT, UP0, 0x40, 0x0 ;  /* 0x000000000000781c */ /* 0x000fe20003f0e808 */
[----:B------:R1:W-:Y:S01]  /*86e0*/  STG.E.U16 desc[UR14][R14.64+0x6], R16 ;  /* 0x000006100e007986 */ /* 0x0003e2000c10150e */
[----:B0-----:R-:W-:-:S03]  /*86f0*/  PRMT R2, R96, 0x7632, R2 ;  /* 0x0000763260027816 */ /* 0x001fc60000000002 */
[----:B------:R-:W-:Y:S04]  /*8700*/  STG.E.U16 desc[UR14][R10.64], R94 ;  /* 0x0000005e0a007986 */ /* 0x000fe8000c10150e */
[----:B------:R-:W-:Y:S01]  /*8710*/  STG.E.U16 desc[UR14][R10.64+0x4], R96 ;  /* 0x000004600a007986 */ /* 0x000fe2000c10150e */
[----:B-1----:R-:W-:-:S03]  /*8720*/  PRMT R15, R94, 0x7632, R15 ;  /* 0x000076325e0f7816 */ /* 0x002fc6000000000f */
[----:B------:R-:W-:Y:S01]  /*8730*/  STG.E.U16 desc[UR14][R10.64+0x6], R2 ;  /* 0x000006020a007986 */ /* 0x000fe2000c10150e */
[----:B------:R-:W-:-:S03]  /*8740*/  PRMT R14, R22, 0x7632, R14 ;  /* 0x00007632160e7816 */ /* 0x000fc6000000000e */
[----:B------:R0:W-:Y:S04]  /*8750*/  STG.E.U16 desc[UR14][R10.64+0x2], R15 ;  /* 0x0000020f0a007986 */ /* 0x0001e8000c10150e */
[----:B------:R1:W-:Y:S04]  /*8760*/  STG.E.U16 desc[UR14][R12.64], R92 ;  /* 0x0000005c0c007986 */ /* 0x0003e8000c10150e */
[----:B------:R1:W-:Y:S01]  /*8770*/  STG.E.U16 desc[UR14][R12.64+0x4], R22 ;  /* 0x000004160c007986 */ /* 0x0003e2000c10150e */
[----:B0-----:R-:W-:-:S03]  /*8780*/  PRMT R11, R92, 0x7632, R11 ;  /* 0x000076325c0b7816 */ /* 0x001fc6000000000b */
[----:B------:R1:W-:Y:S04]  /*8790*/  STG.E.U16 desc[UR14][R12.64+0x6], R14 ;  /* 0x0000060e0c007986 */ /* 0x0003e8000c10150e */
[----:B------:R1:W-:Y:S01]  /*87a0*/  STG.E.U16 desc[UR14][R12.64+0x2], R11 ;  /* 0x0000020b0c007986 */ /* 0x0003e2000c10150e */
[----:B------:R-:W-:Y:S05]  /*87b0*/  @P0 BRA `(.L_x_2199) ;  /* 0xffffff80008c0947 */ /* 0x000fea000383ffff */
.L_x_2185:
        /* <DEDUP_REMOVED lines=73> */
.L_x_2216:
        /* <DEDUP_REMOVED lines=43> */
.L_x_2203:
[----:B------:R-:W-:Y:S05]  /*8f00*/  BSYNC B1 ;  /* 0x0000000000017941 */ /* 0x000fea0003800000 */
.L_x_2202:
        /* <DEDUP_REMOVED lines=20> */
.L_x_2206:
        /* <DEDUP_REMOVED lines=55> */
.L_x_2205:
[----:B------:R-:W-:Y:S05]  /*93c0*/  BSYNC B1 ;  /* 0x0000000000017941 */ /* 0x000fea0003800000 */
.L_x_2204:
        /* <DEDUP_REMOVED lines=35> */
.L_x_2208:
[----:B------:R-:W-:Y:S05]  /*9600*/  BSYNC B1 ;  /* 0x0000000000017941 */ /* 0x000fea0003800000 */
.L_x_2207:
        /* <DEDUP_REMOVED lines=15> */
.L_x_2201:
[----:B------:R-:W-:Y:S05]  /*9700*/  BSYNC B0 ;  /* 0x0000000000007941 */ /* 0x000fea0003800000 */
.L_x_2200:
        /* <DEDUP_REMOVED lines=39> */
.L_x_2225:
        /* <DEDUP_REMOVED lines=43> */
.L_x_2235:
        /* <DEDUP_REMOVED lines=38> */
.L_x_2245:
[----:B0-----:R-:W-:Y:S01]  /*9e90*/  FADD.FTZ R28, R23, R28 ;  /* 0x0000001c171c7221 */ /* 0x001fe20000010000 */
[----:B------:R-:W-:-:S04]  /*9ea0*/  @!P2 F2FP.F16.F32.PACK_AB R23, RZ, R33 ;  /* 0x00000021ff17a23e */ /* 0x000fc800000000ff */
[----:B------:R-:W-:Y:S02]  /*9eb0*/  PRMT R29, R23, 0x7610, R29 ;  /* 0x00007610171d7816 */ /* 0x000fe4000000001d */
[----:B------:R-:W-:Y:S02]  /*9ec0*/  @!P2 F2FP.F16.F32.PACK_AB R28, RZ, R28 ;  /* 0x0000001cff1ca23e */ /* 0x000fe400000000ff */
[----:B------:R-:W-:Y:S01]  /*9ed0*/  MOV R23, R16 ;  /* 0x0000001000177202 */ /* 0x000fe20000000f00 */
[----:B------:R3:W-:Y:S04]  /*9ee0*/  @!P2 STG.E.U16 desc[UR14][R24.64+0x50], R29 ;  /* 0x0000501d1800a986 */ /* 0x0007e8000c10150e */
[----:B------:R3:W-:Y:S02]  /*9ef0*/  @!P2 STG.E.U16 desc[UR14][R26.64+0x50], R28 ;  /* 0x0000501c1a00a986 */ /* 0x0007e4000c10150e */
.L_x_2211:
[----:B------:R-:W-:Y:S05]  /*9f00*/  BSYNC B0 ;  /* 0x0000000000007941 */ /* 0x000fea0003800000 */
.L_x_2210:
        /* <DEDUP_REMOVED lines=145> */
.L_x_2279:
[----:B-12---:R-:W-:Y:S01]  /*a820*/  FADD.FTZ R28, R44, R23 ;  /* 0x000000172c1c7221 */ /* 0x006fe20000010000 */
[----:B------:R-:W-:-:S04]  /*a830*/  @!P0 F2FP.F16.F32.PACK_AB R23, RZ, R32 ;  /* 0x00000020ff17823e */ /* 0x000fc800000000ff */
[----:B------:R-:W-:Y:S01]  /*a840*/  @!P0 F2FP.F16.F32.PACK_AB R28, RZ, R28 ;  /* 0x0000001cff1c823e */ /* 0x000fe200000000ff */
[----:B------:R4:W-:Y:S04]  /*a850*/  @!P0 STG.E.U16 desc[UR14][R24.64+0x78], R23 ;  /* 0x0000781718008986 */ /* 0x0009e8000c10150e */
[----:B------:R4:W-:Y:S02]  /*a860*/  @!P0 STG.E.U16 desc[UR14][R26.64+0x78], R28 ;  /* 0x0000781c1a008986 */ /* 0x0009e4000c10150e */
.L_x_2209:
[----:B------:R-:W-:Y:S05]  /*a870*/  WARPSYNC.ALL ;  /* 0x0000000000007948 */ /* 0x000fea0003800000 */
[----:B------:R-:W-:Y:S01]  /*a880*/  BAR.SYNC.DEFER_BLOCKING 0x0 ;  /* 0x0000000000007b1d */ /* 0x000fe20000010000 */
[C---:B------:R-:W-:Y:S02]  /*a890*/  ISETP.GE.AND P0, PT, R20.reuse, -0xec0, PT ;  /* 0xfffff1401400780c */ /* 0x040fe40003f06270 */
[----:B------:R-:W-:-:S11]  /*a8a0*/  IADD3 R20, R20, 0x1000, RZ ;  /* 0x0000100014147810 */ /* 0x000fd60007ffe0ff */
[----:B------:R-:W-:Y:S05]  /*a8b0*/  @!P0 BRA `(.L_x_2216) ;  /* 0xffffffe000e48947 */ /* 0x000fea000383ffff */
[----:B------:R-:W-:Y:S05]  /*a8c0*/  EXIT ;  /* 0x000000000000794d */ /* 0x000fea0003800000 */
.L_x_2212:
[----:B-1----:R-:W-:Y:S02]  /*a8d0*/  MOV R50, R23 ;  /* 0x0000001700327202 */ /* 0x002fe40000000f00 */
[----:B------:R-:W-:Y:S02]  /*a8e0*/  MOV R51, 0x8 ;  /* 0x0000000800337802 */ /* 0x000fe40000000f00 */
[----:B------:R-:W-:Y:S02]  /*a8f0*/  MOV R52, 0x101f ;  /* 0x0000101f00347802 */ /* 0x000fe40000000f00 */
[----:B------:R-:W-:-:S07]  /*a900*/  MOV R49, 0xffff ;  /* 0x0000ffff00317802 */ /* 0x000fce0000000f00 */
[----:B0-2---:R-:W-:Y:S05]  /*a910*/  WARPSYNC.COLLECTIVE R49, `(.L_x_2217) ;  /* 0x0000000031087348 */ /* 0x005fea0003c00000 */
[----:B------:R1:W3:Y:S02]  /*a920*/  SHFL.BFLY P3, R47, R50, R51, R52 ;  /* 0x0c000033322f7389 */ /* 0x0002e40000060034 */
[----:B0123--:R-:W-:Y:S01]  /*a930*/  ENDCOLLECTIVE ;  /* 0x000000000000791b */ /* 0x00ffe20003800000 */
.L_x_2217:
[----:B------:R-:W-:Y:S02]  /*a940*/  MOV R50, R24 ;  /* 0x0000001800327202 */ /* 0x000fe40000000f00 */
[----:B------:R-:W-:-:S07]  /*a950*/  MOV R26, R47 ;  /* 0x0000002f001a7202 */ /* 0x000fce0000000f00 */
[----:B------:R-:W-:Y:S05]  /*a960*/  WARPSYNC.COLLECTIVE R49, `(.L_x_2218) ;  /* 0x0000000031087348 */ /* 0x000fea0003c00000 */
[----:B------:R0:W1:Y:S02]  /*a970*/  SHFL.BFLY P3, R47, R50, R51, R52 ;  /* 0x0c000033322f7389 */ /* 0x0000640000060034 */
[----:B01----:R-:W-:Y:S01]  /*a980*/  ENDCOLLECTIVE ;  /* 0x000000000000791b */ /* 0x003fe20003800000 */
.L_x_2218:
[----:B------:R-:W-:-:S05]  /*a990*/  FADD.FTZ R26, R26, R23 ;  /* 0x000000171a1a7221 */ /* 0x000fca0000010000 */
[----:B------:R-:W-:Y:S02]  /*a9a0*/  MOV R50, R26 ;  /* 0x0000001a00327202 */ /* 0x000fe40000000f00 */
[----:B------:R-:W-:Y:S02]  /*a9b0*/  MOV R51, 0x4 ;  /* 0x0000000400337802 */ /* 0x000fe40000000f00 */
[----:B------:R-:W-:-:S07]  /*a9c0*/  MOV R25, R47 ;  /* 0x0000002f00197202 */ /* 0x000fce0000000f00 */
[----:B------:R-:W-:Y:S05]  /*a9d0*/  WARPSYNC.COLLECTIVE R49, `(.L_x_2219) ;  /* 0x0000000031087348 */ /* 0x000fea0003c00000 */
[----:B------:R0:W1:Y:S02]  /*a9e0*/  SHFL.BFLY P3, R47, R50, R51, R52 ;  /* 0x0c000033322f7389 */ /* 0x0000640000060034 */
[----:B01----:R-:W-:Y:S01]  /*a9f0*/  ENDCOLLECTIVE ;  /* 0x000000000000791b */ /* 0x003fe20003800000 */
.L_x_2219:
[----:B------:R-:W-:-:S05]  /*aa00*/  FADD.FTZ R25, R25, R24 ;  /* 0x0000001819197221 */ /* 0x000fca0000010000 */
[----:B------:R-:W-:Y:S02]  /*aa10*/  MOV R50, R25 ;  /* 0x0000001900327202 */ /* 0x000fe40000000f00 */
[----:B------:R-:W-:-:S07]  /*aa20*/  MOV R27, R47 ;  /* 0x0000002f001b7202 */ /* 0x000fce0000000f00 */
[----:B------:R-:W-:Y:S05]  /*aa30*/  WARPSYNC.COLLECTIVE R49, `(.L_x_2220) ;  /* 0x0000000031087348 */ /* 0x000fea0003c00000 */
[----:B------:R0:W1:Y:S02]  /*aa40*/  SHFL.BFLY P3, R47, R50, R51, R52 ;  /* 0x0c000033322f7389 */ /* 0x0000640000060034 */
[----:B01----:R-:W-:Y:S01]  /*aa50*/  ENDCOLLECTIVE ;  /* 0x000000000000791b */ /* 0x003fe20003800000 */
.L_x_2220:
[----:B------:R-:W-:-:S05]  /*aa60*/  FADD.FTZ R27, R26, R27 ;  /* 0x0000001b1a1b7221 */ /* 0x000fca0000010000 */
[----:B------:R-:W-:Y:S02]  /*aa70*/  MOV R50, R27 ;  /* 0x0000001b00327202 */ /* 0x000fe40000000f00 */
[----:B------:R-:W-:Y:S02]  /*aa80*/  MOV R51, 0x2 ;  /* 0x0000000200337802 */ /* 0x000fe40000000f00 */
[----:B------:R-:W-:-:S07]  /*aa90*/  MOV R28, R47 ;  /* 0x0000002f001c7202 */ /* 0x000fce0000000f00 */
[----:B------:R-:W-:Y:S05]  /*aaa0*/  WARPSYNC.COLLECTIVE R49, `(.L_x_2221) ;  /* 0x0000000031087348 */ /* 0x000fea0003c00000 */
[----:B------:R0:W1:Y:S02]  /*aab0*/  SHFL.BFLY P3, R47, R50, R51, R52 ;  /* 0x0c000033322f7389 */ /* 0x0000640000060034 */
[----:B01----:R-:W-:Y:S01]  /*aac0*/  ENDCOLLECTIVE ;  /* 0x000000000000791b */ /* 0x003fe20003800000 */
.L_x_2221:
[----:B------:R-:W-:-:S05]  /*aad0*/  FADD.FTZ R28, R25, R28 ;  /* 0x0000001c191c7221 */ /* 0x000fca0000010000 */
[----:B------:R-:W-:Y:S02]  /*aae0*/  MOV R50, R28 ;  /* 0x0000001c00327202 */ /* 0x000fe40000000f00 */
[----:B------:R-:W-:-:S07]  /*aaf0*/  MOV R30, R47 ;  /* 0x0000002f001e7202 */ /* 0x000fce0000000f00 */
[----:B------:R-:W-:Y:S05]  /*ab00*/  WARPSYNC.COLLECTIVE R49, `(.L_x_2222) ;  /* 0x0000000031087348 */ /* 0x000fea0003c00000 */
[----:B------:R0:W1:Y:S02]  /*ab10*/  SHFL.BFLY P3, R47, R50, R51, R52 ;  /* 0x0c000033322f7389 */ /* 0x0000640000060034 */
[----:B01----:R-:W-:Y:S01]  /*ab20*/  ENDCOLLECTIVE ;  /* 0x000000000000791b */ /* 0x003fe20003800000 */
.L_x_2222:
[----:B------:R-:W-:-:S05]  /*ab30*/  FADD.FTZ R30, R27, R30 ;  /* 0x0000001e1b1e7221 */ /* 0x000fca0000010000 */
[----:B------:R-:W-:Y:S02]  /*ab40*/  MOV R50, R30 ;  /* 0x0000001e00327202 */ /* 0x000fe40000000f00 */
[----:B------:R-:W-:Y:S02]  /*ab50*/  MOV R51, 0x1 ;  /* 0x0000000100337802 */ /* 0x000fe40000000f00 */
[----:B------:R-:W-:-:S07]  /*ab60*/  MOV R23, R47 ;  /* 0x0000002f00177202 */ /* 0x000fce0000000f00 */
[----:B------:R-:W-:Y:S05]  /*ab70*/  WARPSYNC.COLLECTIVE R49, `(.L_x_2223) ;  /* 0x0000000031087348 */ /* 0x000fea0003c00000 */
[----:B------:R0:W1:Y:S02]  /*ab80*/  SHFL.BFLY P3, R47, R50, R51, R52 ;  /* 0x0c000033322f7389 */ /* 0x0000640000060034 */
[----:B01----:R-:W-:Y:S01]  /*ab90*/  ENDCOLLECTIVE ;  /* 0x000000000000791b */ /* 0x003fe20003800000 */
.L_x_2223:
[----:B------:R-:W-:-:S05]  /*aba0*/  FADD.FTZ R23, R28, R23 ;  /* 0x000000171c177221 */ /* 0x000fca0000010000 */
[----:B------:R-:W-:Y:S02]  /*abb0*/  MOV R50, R23 ;  /* 0x0000001700327202 */ /* 0x000fe40000000f00 */
[----:B------:R-:W-:-:S07]  /*abc0*/  MOV R29, R47 ;  /* 0x0000002f001d7202 */ /* 0x000fce0000000f00 */
[----:B------:R-:W-:Y:S05]  /*abd0*/  WARPSYNC.COLLECTIVE R49, `(.L_x_2224) ;  /* 0x0000000031087348 */ /* 0x000fea0003c00000 */
[----:B------:R0:W1:Y:S02]  /*abe0*/  SHFL.BFLY P3, R47, R50, R51, R52 ;  /* 0x0c000033322f7389 */ /* 0x0000640000060034 */
[----:B01----:R-:W-:Y:S01]  /*abf0*/  ENDCOLLECTIVE ;  /* 0x000000000000791b */ /* 0x003fe20003800000 */
.L_x_2224:
[----:B------:R-:W-:Y:S01]  /*ac00*/  FADD.FTZ R29, R30, R29 ;  /* 0x0000001d1e1d7221 */ /* 0x000fe20000010000 */
[----:B------:R-:W-:Y:S01]  /*ac10*/  MOV R32, R47 ;  /* 0x0000002f00207202 */ /* 0x000fe20000000f00 */
[----:B------:R-:W-:Y:S06]  /*ac20*/  BRA `(.L_x_2225) ;  /* 0xffffffec00547947 */ /* 0x000fec000383ffff */
.L_x_2213:
        /* <DEDUP_REMOVED lines=8> */
.L_x_2227:
[----:B------:R-:W-:Y:S05]  /*acb0*/  BSYNC B1 ;  /* 0x0000000000017941 */ /* 0x000fea0003800000 */
.L_x_2226:
        /* <DEDUP_REMOVED lines=8> */
.L_x_2228:
[----:B------:R-:W-:Y:S01]  /*ad40*/  FADD.FTZ R30, R30, R23 ;  /* 0x000000171e1e7221 */ /* 0x000fe20000010000 */
[----:B------:R-:W-:-:S04]  /*ad50*/  HFMA2.MMA R51, -RZ, RZ, 0, 2.384185791015625e-07 ;  /* 0x00000004ff337435 */ /* 0x000fc800000001ff */
[----:B------:R-:W-:Y:S02]  /*ad60*/  MOV R50, R30 ;  /* 0x0000001e00327202 */ /* 0x000fe40000000f00 */
[----:B------:R-:W-:-:S07]  /*ad70*/  MOV R29, R47 ;  /* 0x0000002f001d7202 */ /* 0x000fce0000000f00 */
[----:B------:R-:W-:Y:S05]  /*ad80*/  WARPSYNC.COLLECTIVE R49, `(.L_x_2229) ;  /* 0x0000000031087348 */ /* 0x000fea0003c00000 */
[----:B------:R0:W1:Y:S02]  /*ad90*/  SHFL.BFLY P3, R47, R50, R51, R52 ;  /* 0x0c000033322f7389 */ /* 0x0000640000060034 */
[----:B01----:R-:W-:Y:S01]  /*ada0*/  ENDCOLLECTIVE ;  /* 0x000000000000791b */ /* 0x003fe20003800000 */
.L_x_2229:
[----:B------:R-:W-:-:S05]  /*adb0*/  FADD.FTZ R29, R29, R28 ;  /* 0x0000001c1d1d7221 */ /* 0x000fca0000010000 */
[----:B------:R-:W-:Y:S02]  /*adc0*/  MOV R50, R29 ;  /* 0x0000001d00327202 */ /* 0x000fe40000000f00 */
[----:B------:R-:W-:-:S07]  /*add0*/  MOV R31, R47 ;  /* 0x0000002f001f7202 */ /* 0x000fce0000000f00 */
[----:B------:R-:W-:Y:S05]  /*ade0*/  WARPSYNC.COLLECTIVE R49, `(.L_x_2230) ;  /* 0x0000000031087348 */ /* 0x000fea0003c00000 */
[----:B------:R0:W1:Y:S02]  /*adf0*/  SHFL.BFLY P3, R47, R50, R51, R52 ;  /* 0x0c000033322f7389 */ /* 0x0000640000060034 */
[----:B01----:R-:W-:Y:S01]  /*ae00*/  ENDCOLLECTIVE ;  /* 0x000000000000791b */ /* 0x003fe20003800000 */
.L_x_2230:
[----:B------:R-:W-:Y:S01]  /*ae10*/  FADD.FTZ R31, R30, R31 ;  /* 0x0000001f1e1f7221 */ /* 0x000fe20000010000 */
[----:B------:R-:W-:-:S04]  /*ae20*/  HFMA2.MMA R51, -RZ, RZ, 0, 1.1920928955078125e-07 ;  /* 0x00000002ff337435 */ /* 0x000fc800000001ff */
[----:B------:R-:W-:Y:S02]  /*ae30*/  MOV R50, R31 ;  /* 0x0000001f00327202 */ /* 0x000fe40000000f00 */
[----:B------:R-:W-:-:S07]  /*ae40*/  MOV R32, R47 ;  /* 0x0000002f00207202 */ /* 0x000fce0000000f00 */
[----:B------:R-:W-:Y:S05]  /*ae50*/  WARPSYNC.COLLECTIVE R49, `(.L_x_2231) ;  /* 0x0000000031087348 */ /* 0x000fea0003c00000 */
[----:B------:R0:W1:Y:S02]  /*ae60*/  SHFL.BFLY P3, R47, R50, R51, R52 ;  /* 0x0c000033322f7389 */ /* 0x0000640000060034 */
[----:B01----:R-:W-:Y:S01]  /*ae70*/  ENDCOLLECTIVE ;  /* 0x000000000000791b */ /* 0x003fe20003800000 */
.L_x_2231:
[----:B------:R-:W-:-:S05]  /*ae80*/  FADD.FTZ R32, R29, R32 ;  /* 0x000000201d207221 */ /* 0x000fca0000010000 */
[----:B------:R-:W-:Y:S02]  /*ae90*/  MOV R50, R32 ;  /* 0x0000002000327202 */ /* 0x000fe40000000f00 */
[----:B------:R-:W-:-:S07]  /*aea0*/  MOV R34, R47 ;  /* 0x0000002f00227202 */ /* 0x000fce0000000f00 */
[----:B------:R-:W-:Y:S05]  /*aeb0*/  WARPSYNC.COLLECTIVE R49, `(.L_x_2232) ;  /* 0x0000000031087348 */ /* 0x000fea0003c00000 */
[----:B------:R0:W1:Y:S02]  /*aec0*/  SHFL.BFLY P3, R47, R50, R51, R52 ;  /* 0x0c000033322f7389 */ /* 0x0000640000060034 */
[----:B01----:R-:W-:Y:S01]  /*aed0*/  ENDCOLLECTIVE ;  /* 0x000000000000791b */ /* 0x003fe20003800000 */
.L_x_2232:
[----:B------:R-:W-:Y:S01]  /*aee0*/  FADD.FTZ R34, R31, R34 ;  /* 0x000000221f227221 */ /* 0x000fe20000010000 */
[----:B------:R-:W-:-:S04]  /*aef0*/  HFMA2.MMA R51, -RZ, RZ, 0, 5.9604644775390625e-08 ;  /* 0x00000001ff337435 */ /* 0x000fc800000001ff */
[----:B------:R-:W-:Y:S02]  /*af00*/  MOV R50, R34 ;  /* 0x0000002200327202 */ /* 0x000fe40000000f00 */
[----:B------:R-:W-:-:S07]  /*af10*/  MOV R23, R47 ;  /* 0x0000002f00177202 */ /* 0x000fce0000000f00 */
[----:B------:R-:W-:Y:S05]  /*af20*/  WARPSYNC.COLLECTIVE R49, `(.L_x_2233) ;  /* 0x0000000031087348 */ /* 0x000fea0003c00000 */
[----:B------:R0:W1:Y:S02]  /*af30*/  SHFL.BFLY P3, R47, R50, R51, R52 ;  /* 0x0c000033322f7389 */ /* 0x0000640000060034 */
[----:B01----:R-:W-:Y:S01]  /*af40*/  ENDCOLLECTIVE ;  /* 0x000000000000791b */ /* 0x003fe20003800000 */
.L_x_2233:
[----:B------:R-:W-:-:S05]  /*af50*/  FADD.FTZ R23, R32, R23 ;  /* 0x0000001720177221 */ /* 0x000fca0000010000 */
[----:B------:R-:W-:Y:S02]  /*af60*/  MOV R50, R23 ;  /* 0x0000001700327202 */ /* 0x000fe40000000f00 */
[----:B------:R-:W-:-:S07]  /*af70*/  MOV R33, R47 ;  /* 0x0000002f00217202 */ /* 0x000fce0000000f00 */
[----:B------:R-:W-:Y:S05]  /*af80*/  WARPSYNC.COLLECTIVE R49, `(.L_x_2234) ;  /* 0x0000000031087348 */ /* 0x000fea0003c00000 */
[----:B------:R0:W1:Y:S02]  /*af90*/  SHFL.BFLY P3, R47, R50, R51, R52 ;  /* 0x0c000033322f7389 */ /* 0x0000640000060034 */
[----:B01----:R-:W-:Y:S01]  /*afa0*/  ENDCOLLECTIVE ;  /* 0x000000000000791b */ /* 0x003fe20003800000 */
.L_x_2234:
[----:B------:R-:W-:Y:S01]  /*afb0*/  FADD.FTZ R33, R34, R33 ;  /* 0x0000002122217221 */ /* 0x000fe20000010000 */
[----:B------:R-:W-:Y:S01]  /*afc0*/  MOV R28, R47 ;  /* 0x0000002f001c7202 */ /* 0x000fe20000000f00 */
[----:B------:R-:W-:Y:S06]  /*afd0*/  BRA `(.L_x_2235) ;  /* 0xffffffec00147947 */ /* 0x000fec000383ffff */
.L_x_2214:
        /* <DEDUP_REMOVED lines=8> */
.L_x_2237:
[----:B------:R-:W-:Y:S05]  /*b060*/  BSYNC B1 ;  /* 0x0000000000017941 */ /* 0x000fea0003800000 */
.L_x_2236:
        /* <DEDUP_REMOVED lines=8> */
.L_x_2238:
[----:B------:R-:W-:Y:S01]  /*b0f0*/  FADD.FTZ R30, R30, R23 ;  /* 0x000000171e1e7221 */ /* 0x000fe20000010000 */
[----:B------:R-:W-:-:S04]  /*b100*/  HFMA2.MMA R51, -RZ, RZ, 0, 2.384185791015625e-07 ;  /* 0x00000004ff337435 */ /* 0x000fc800000001ff */
[----:B------:R-:W-:Y:S02]  /*b110*/  MOV R50, R30 ;  /* 0x0000001e00327202 */ /* 0x000fe40000000f00 */
[----:B------:R-:W-:-:S07]  /*b120*/  MOV R29, R47 ;  /* 0x0000002f001d7202 */ /* 0x000fce0000000f00 */
[----:B------:R-:W-:Y:S05]  /*b130*/  WARPSYNC.COLLECTIVE R49, `(.L_x_2239) ;  /* 0x0000000031087348 */ /* 0x000fea0003c00000 */
[----:B------:R0:W1:Y:S02]  /*b140*/  SHFL.BFLY P3, R47, R50, R51, R52 ;  /* 0x0c000033322f7389 */ /* 0x0000640000060034 */
[----:B01----:R-:W-:Y:S01]  /*b150*/  ENDCOLLECTIVE ;  /* 0x000000000000791b */ /* 0x003fe20003800000 */
.L_x_2239:
[----:B------:R-:W-:-:S05]  /*b160*/  FADD.FTZ R29, R29, R28 ;  /* 0x0000001c1d1d7221 */ /* 0x000fca0000010000 */
[----:B------:R-:W-:Y:S02]  /*b170*/  MOV R50, R29 ;  /* 0x0000001d00327202 */ /* 0x000fe40000000f00 */
[----:B------:R-:W-:-:S07]  /*b180*/  MOV R31, R47 ;  /* 0x0000002f001f7202 */ /* 0x000fce0000000f00 */
[----:B------:R-:W-:Y:S05]  /*b190*/  WARPSYNC.COLLECTIVE R49, `(.L_x_2240) ;  /* 0x0000000031087348 */ /* 0x000fea0003c00000 */
[----:B------:R0:W1:Y:S02]  /*b1a0*/  SHFL.BFLY P3, R47, R50, R51, R52 ;  /* 0x0c000033322f7389 */ /* 0x0000640000060034 */
[----:B01----:R-:W-:Y:S01]  /*b1b0*/  ENDCOLLECTIVE ;  /* 0x000000000000791b */ /* 0x003fe20003800000 */
.L_x_2240:
[----:B------:R-:W-:Y:S01]  /*b1c0*/  FADD.FTZ R31, R30, R31 ;  /* 0x0000001f1e1f7221 */ /* 0x000fe20000010000 */
[----:B------:R-:W-:-:S04]  /*b1d0*/  HFMA2.MMA R51, -RZ, RZ, 0, 1.1920928955078125e-07 ;  /* 0x00000002ff337435 */ /* 0x000fc800000001ff */
[----:B------:R-:W-:Y:S02]  /*b1e0*/  MOV R50, R31 ;  /* 0x0000001f00327202 */ /* 0x000fe40000000f00 */
[----:B------:R-:W-:-:S07]  /*b1f0*/  MOV R32, R47 ;  /* 0x0000002f00207202 */ /* 0x000fce0000000f00 */
[----:B------:R-:W-:Y:S05]  /*b200*/  WARPSYNC.COLLECTIVE R49, `(.L_x_2241) ;  /* 0x0000000031087348 */ /* 0x000fea0003c00000 */
[----:B------:R0:W1:Y:S02]  /*b210*/  SHFL.BFLY P3, R47, R50, R51, R52 ;  /* 0x0c000033322f7389 */ /* 0x0000640000060034 */
[----:B01----:R-:W-:Y:S01]  /*b220*/  ENDCOLLECTIVE ;  /* 0x000000000000791b */ /* 0x003fe20003800000 */
.L_x_2241:
[----:B------:R-:W-:-:S05]  /*b230*/  FADD.FTZ R32, R29, R32 ;  /* 0x000000201d207221 */ /* 0x000fca0000010000 */
[----:B------:R-:W-:Y:S02]  /*b240*/  MOV R50, R32 ;  /* 0x0000002000327202 */ /* 0x000fe40000000f00 */
[----:B------:R-:W-:-:S07]  /*b250*/  MOV R34, R47 ;  /* 0x0000002f00227202 */ /* 0x000fce0000000f00 */
[----:B------:R-:W-:Y:S05]  /*b260*/  WARPSYNC.COLLECTIVE R49, `(.L_x_2242) ;  /* 0x0000000031087348 */ /* 0x000fea0003c00000 */
[----:B------:R0:W1:Y:S02]  /*b270*/  SHFL.BFLY P3, R47, R50, R51, R52 ;  /* 0x0c000033322f7389 */ /* 0x0000640000060034 */
[----:B01----:R-:W-:Y:S01]  /*b280*/  ENDCOLLECTIVE ;  /* 0x000000000000791b */ /* 0x003fe20003800000 */
.L_x_2242:
[----:B------:R-:W-:Y:S01]  /*b290*/  FADD.FTZ R34, R31, R34 ;  /* 0x000000221f227221 */ /* 0x000fe20000010000 */
[----:B------:R-:W-:-:S04]  /*b2a0*/  HFMA2.MMA R51, -RZ, RZ, 0, 5.9604644775390625e-08 ;  /* 0x00000001ff337435 */ /* 0x000fc800000001ff */
[----:B------:R-:W-:Y:S02]  /*b2b0*/  MOV R50, R34 ;  /* 0x0000002200327202 */ /* 0x000fe40000000f00 */
[----:B------:R-:W-:-:S07]  /*b2c0*/  MOV R23, R47 ;  /* 0x0000002f00177202 */ /* 0x000fce0000000f00 */
[----:B------:R-:W-:Y:S05]  /*b2d0*/  WARPSYNC.COLLECTIVE R49, `(.L_x_2243) ;  /* 0x0000000031087348 */ /* 0x000fea0003c00000 */
[----:B------:R0:W1:Y:S02]  /*b2e0*/  SHFL.BFLY P3, R47, R50, R51, R52 ;  /* 0x0c000033322f7389 */ /* 0x0000640000060034 */
[----:B01----:R-:W-:Y:S01]  /*b2f0*/  ENDCOLLECTIVE ;  /* 0x000000000000791b */ /* 0x003fe20003800000 */
.L_x_2243:
[----:B------:R-:W-:-:S05]  /*b300*/  FADD.FTZ R23, R32, R23 ;  /* 0x0000001720177221 */ /* 0x000fca0000010000 */
[----:B------:R-:W-:Y:S02]  /*b310*/  MOV R50, R23 ;  /* 0x0000001700327202 */ /* 0x000fe40000000f00 */
[----:B------:R-:W-:-:S07]  /*b320*/  MOV R33, R47 ;  /* 0x0000002f00217202 */ /* 0x000fce0000000f00 */
[----:B------:R-:W-:Y:S05]  /*b330*/  WARPSYNC.COLLECTIVE R49, `(.L_x_2244) ;  /* 0x0000000031087348 */ /* 0x000fea0003c00000 */
[----:B------:R0:W1:Y:S02]  /*b340*/  SHFL.BFLY P3, R47, R50, R51, R52 ;  /* 0x0c000033322f7389 */ /* 0x0000640000060034 */
[----:B01----:R-:W-:Y:S01]  /*b350*/  ENDCOLLECTIVE ;  /* 0x000000000000791b */ /* 0x003fe20003800000 */
.L_x_2244:
[----:B------:R-:W-:Y:S01]  /*b360*/  FADD.FTZ R33, R34, R33 ;  /* 0x0000002122217221 */ /* 0x000fe20000010000 */
[----:B------:R-:W-:Y:S01]  /*b370*/  MOV R28, R47 ;  /* 0x0000002f001c7202 */ /* 0x000fe20000000f00 */
[----:B------:R-:W-:Y:S06]  /*b380*/  BRA `(.L_x_2245) ;  /* 0xffffffe800c07947 */ /* 0x000fec000383ffff */
.L_x_2215:
        /* <DEDUP_REMOVED lines=8> */
.L_x_2247:
[----:B------:R-:W-:Y:S05]  /*b410*/  BSYNC B0 ;  /* 0x0000000000007941 */ /* 0x000fea0003800000 */
.L_x_2246:
        /* <DEDUP_REMOVED lines=11> */
.L_x_2248:
        /* <DEDUP_REMOVED lines=19> */
.L_x_2249:
        /* <DEDUP_REMOVED lines=8> */
.L_x_2250:
        /* <DEDUP_REMOVED lines=11> */
.L_x_2251:
[----:B------:R-:W-:-:S05]  /*b730*/  FADD.FTZ R25, R26, R25 ;  /* 0x000000191a197221 */ /* 0x000fca0000010000 */
[----:B------:R-:W-:Y:S02]  /*b740*/  MOV R50, R25 ;  /* 0x0000001900327202 */ /* 0x000fe40000000f00 */
[----:B------:R-:W-:-:S07]  /*b750*/  MOV R27, R47 ;  /* 0x0000002f001b7202 */ /* 0x000fce0000000f00 */
[----:B------:R-:W-:Y:S05]  /*b760*/  WARPSYNC.COLLECTIVE R49, `(.L_x_2252) ;  /* 0x0000000031087348 */ /* 0x000fea0003c00000 */
[----:B------:R0:W1:Y:S02]  /*b770*/  SHFL.BFLY P3, R47, R50, R51, R52 ;  /* 0x0c000033322f7389 */ /* 0x0000640000060034 */
[----:B01----:R-:W-:Y:S01]  /*b780*/  ENDCOLLECTIVE ;  /* 0x000000000000791b */ /* 0x003fe20003800000 */
.L_x_2252:
        /* <DEDUP_REMOVED lines=8> */
.L_x_2253:
        /* <DEDUP_REMOVED lines=13> */
.L_x_2254:
        /* <DEDUP_REMOVED lines=8> */
.L_x_2255:
        /* <DEDUP_REMOVED lines=10> */
.L_x_2256:
        /* <DEDUP_REMOVED lines=12> */
.L_x_2257:
[----:B------:R-:W-:-:S05]  /*bac0*/  FADD.FTZ R34, R34, R33 ;  /* 0x0000002122227221 */ /* 0x000fca0000010000 */
[----:B------:R-:W-:Y:S02]  /*bad0*/  MOV R50, R34 ;  /* 0x0000002200327202 */ /* 0x000fe40000000f00 */
[----:B------:R-:W-:-:S07]  /*bae0*/  MOV R32, R47 ;  /* 0x0000002f00207202 */ /* 0x000fce0000000f00 */
[----:B------:R-:W-:Y:S05]  /*baf0*/  WARPSYNC.COLLECTIVE R49, `(.L_x_2258) ;  /* 0x0000000031087348 */ /* 0x000fea0003c00000 */
[----:B------:R0:W1:Y:S02]  /*bb00*/  SHFL.BFLY P3, R47, R50, R51, R52 ;  /* 0x0c000033322f7389 */ /* 0x0000640000060034 */
[----:B01----:R-:W-:Y:S01]  /*bb10*/  ENDCOLLECTIVE ;  /* 0x000000000000791b */ /* 0x003fe20003800000 */
.L_x_2258:
[----:B------:R-:W-:Y:S01]  /*bb20*/  FADD.FTZ R32, R35, R32 ;  /* 0x0000002023207221 */ /* 0x000fe20000010000 */
[----:B------:R-:W-:-:S04]  /*bb30*/  HFMA2.MMA R51, -RZ, RZ, 0, 1.1920928955078125e-07 ;  /* 0x00000002ff337435 */ /* 0x000fc800000001ff */
[----:B------:R-:W-:Y:S02]  /*bb40*/  MOV R50, R32 ;  /* 0x0000002000327202 */ /* 0x000fe40000000f00 */
[----:B------:R-:W-:-:S07]  /*bb50*/  MOV R33, R47 ;  /* 0x0000002f00217202 */ /* 0x000fce0000000f00 */
[----:B------:R-:W-:Y:S05]  /*bb60*/  WARPSYNC.COLLECTIVE R49, `(.L_x_2259) ;  /* 0x0000000031087348 */ /* 0x000fea0003c00000 */
[----:B------:R0:W1:Y:S02]  /*bb70*/  SHFL.BFLY P3, R47, R50, R51, R52 ;  /* 0x0c000033322f7389 */ /* 0x0000640000060034 */
[----:B01----:R-:W-:Y:S01]  /*bb80*/  ENDCOLLECTIVE ;  /* 0x000000000000791b */ /* 0x003fe20003800000 */
.L_x_2259:
[----:B------:R-:W-:-:S05]  /*bb90*/  FADD.FTZ R33, R34, R33 ;  /* 0x0000002122217221 */ /* 0x000fca0000010000 */
[----:B------:R-:W-:Y:S02]  /*bba0*/  MOV R50, R33 ;  /* 0x0000002100327202 */ /* 0x000fe40000000f00 */
[----:B------:R-:W-:-:S07]  /*bbb0*/  MOV R35, R47 ;  /* 0x0000002f00237202 */ /* 0x000fce0000000f00 */
[----:B------:R-:W-:Y:S05]  /*bbc0*/  WARPSYNC.COLLECTIVE R49, `(.L_x_2260) ;  /* 0x0000000031087348 */ /* 0x000fea0003c00000 */
[----:B------:R0:W1:Y:S02]  /*bbd0*/  SHFL.BFLY P3, R47, R50, R51, R52 ;  /* 0x0c000033322f7389 */ /* 0x0000640000060034 */
[----:B01----:R-:W-:Y:S01]  /*bbe0*/  ENDCOLLECTIVE ;  /* 0x000000000000791b */ /* 0x003fe20003800000 */
.L_x_2260:
[----:B------:R-:W-:Y:S01]  /*bbf0*/  FADD.FTZ R35, R32, R35 ;  /* 0x0000002320237221 */ /* 0x000fe20000010000 */
[----:B------:R-:W-:-:S04]  /*bc00*/  HFMA2.MMA R51, -RZ, RZ, 0, 5.9604644775390625e-08 ;  /* 0x00000001ff337435 */ /* 0x000fc800000001ff */
[----:B------:R-:W-:Y:S02]  /*bc10*/  MOV R50, R35 ;  /* 0x0000002300327202 */ /* 0x000fe40000000f00 */
[----:B------:R-:W-:-:S07]  /*bc20*/  MOV R34, R47 ;  /* 0x0000002f00227202 */ /* 0x000fce0000000f00 */
[----:B------:R-:W-:Y:S05]  /*bc30*/  WARPSYNC.COLLECTIVE R49, `(.L_x_2261) ;  /* 0x0000000031087348 */ /* 0x000fea0003c00000 */
[----:B------:R0:W1:Y:S02]  /*bc40*/  SHFL.BFLY P3, R47, R50, R51, R52 ;  /* 0x0c000033322f7389 */ /* 0x0000640000060034 */
[----:B01----:R-:W-:Y:S01]  /*bc50*/  ENDCOLLECTIVE ;  /* 0x000000000000791b */ /* 0x003fe20003800000 */
.L_x_2261:
[----:B------:R-:W-:-:S05]  /*bc60*/  FADD.FTZ R34, R33, R34 ;  /* 0x0000002221227221 */ /* 0x000fca0000010000 */
[----:B------:R-:W-:Y:S02]  /*bc70*/  MOV R50, R34 ;  /* 0x0000002200327202 */ /* 0x000fe40000000f00 */
[----:B------:R-:W-:-:S07]  /*bc80*/  MOV R32, R47 ;  /* 0x0000002f00207202 */ /* 0x000fce0000000f00 */
[----:B------:R-:W-:Y:S05]  /*bc90*/  WARPSYNC.COLLECTIVE R49, `(.L_x_2262) ;  /* 0x0000000031087348 */ /* 0x000fea0003c00000 */
[----:B------:R0:W1:Y:S02]  /*bca0*/  SHFL.BFLY P3, R47, R50, R51, R52 ;  /* 0x0c000033322f7389 */ /* 0x0000640000060034 */
[----:B01----:R-:W-:Y:S01]  /*bcb0*/  ENDCOLLECTIVE ;  /* 0x000000000000791b */ /* 0x003fe20003800000 */
.L_x_2262:
        /* <DEDUP_REMOVED lines=8> */
.L_x_2263:
        /* <DEDUP_REMOVED lines=8> */
.L_x_2264:
[----:B------:R-:W-:Y:S01]  /*bdc0*/  FADD.FTZ R42, R42, R39 ;  /* 0x000000272a2a7221 */ /* 0x000fe20000010000 */
[----:B------:R-:W-:-:S04]  /*bdd0*/  HFMA2.MMA R51, -RZ, RZ, 0, 2.384185791015625e-07 ;  /* 0x00000004ff337435 */ /* 0x000fc800000001ff */
[----:B------:R-:W-:Y:S02]  /*bde0*/  MOV R50, R42 ;  /* 0x0000002a00327202 */ /* 0x000fe40000000f00 */
[----:B------:R-:W-:-:S07]  /*bdf0*/  MOV R41, R47 ;  /* 0x0000002f00297202 */ /* 0x000fce0000000f00 */
[----:B------:R-:W-:Y:S05]  /*be00*/  WARPSYNC.COLLECTIVE R49, `(.L_x_2265) ;  /* 0x0000000031087348 */ /* 0x000fea0003c00000 */
[----:B------:R0:W1:Y:S02]  /*be10*/  SHFL.BFLY P3, R47, R50, R51, R52 ;  /* 0x0c000033322f7389 */ /* 0x0000640000060034 */
[----:B01----:R-:W-:Y:S01]  /*be20*/  ENDCOLLECTIVE ;  /* 0x000000000000791b */ /* 0x003fe20003800000 */
.L_x_2265:
[----:B------:R-:W-:-:S05]  /*be30*/  FADD.FTZ R41, R41, R40 ;  /* 0x0000002829297221 */ /* 0x000fca0000010000 */
[----:B------:R-:W-:Y:S02]  /*be40*/  MOV R50, R41 ;  /* 0x0000002900327202 */ /* 0x000fe40000000f00 */
[----:B------:R-:W-:-:S07]  /*be50*/  MOV R39, R47 ;  /* 0x0000002f00277202 */ /* 0x000fce0000000f00 */
[----:B------:R-:W-:Y:S05]  /*be60*/  WARPSYNC.COLLECTIVE R49, `(.L_x_2266) ;  /* 0x0000000031087348 */ /* 0x000fea0003c00000 */
[----:B------:R0:W1:Y:S02]  /*be70*/  SHFL.BFLY P3, R47, R50, R51, R52 ;  /* 0x0c000033322f7389 */ /* 0x0000640000060034 */
[----:B01----:R-:W-:Y:S01]  /*be80*/  ENDCOLLECTIVE ;  /* 0x000000000000791b */ /* 0x003fe20003800000 */
.L_x_2266:
[----:B------:R-:W-:Y:S01]  /*be90*/  FADD.FTZ R39, R42, R39 ;  /* 0x000000272a277221 */ /* 0x000fe20000010000 */
[----:B------:R-:W-:-:S04]  /*bea0*/  HFMA2.MMA R51, -RZ, RZ, 0, 1.1920928955078125e-07 ;  /* 0x00000002ff337435 */ /* 0x000fc800000001ff */
[----:B------:R-:W-:Y:S02]  /*beb0*/  MOV R50, R39 ;  /* 0x0000002700327202 */ /* 0x000fe40000000f00 */
[----:B------:R-:W-:-:S07]  /*bec0*/  MOV R40, R47 ;  /* 0x0000002f00287202 */ /* 0x000fce0000000f00 */
[----:B------:R-:W-:Y:S05]  /*bed0*/  WARPSYNC.COLLECTIVE R49, `(.L_x_2267) ;  /* 0x0000000031087348 */ /* 0x000fea0003c00000 */
[----:B------:R0:W1:Y:S02]  /*bee0*/  SHFL.BFLY P3, R47, R50, R51, R52 ;  /* 0x0c000033322f7389 */ /* 0x0000640000060034 */
[----:B01----:R-:W-:Y:S01]  /*bef0*/  ENDCOLLECTIVE ;  /* 0x000000000000791b */ /* 0x003fe20003800000 */
.L_x_2267:
[----:B------:R-:W-:-:S05]  /*bf00*/  FADD.FTZ R40, R41, R40 ;  /* 0x0000002829287221 */ /* 0x000fca0000010000 */
[----:B------:R-:W-:Y:S02]  /*bf10*/  MOV R50, R40 ;  /* 0x0000002800327202 */ /* 0x000fe40000000f00 */
[----:B------:R-:W-:-:S07]  /*bf20*/  MOV R42, R47 ;  /* 0x0000002f002a7202 */ /* 0x000fce0000000f00 */
[----:B------:R-:W-:Y:S05]  /*bf30*/  WARPSYNC.COLLECTIVE R49, `(.L_x_2268) ;  /* 0x0000000031087348 */ /* 0x000fea0003c00000 */
[----:B------:R0:W1:Y:S02]  /*bf40*/  SHFL.BFLY P3, R47, R50, R51, R52 ;  /* 0x0c000033322f7389 */ /* 0x0000640000060034 */
[----:B01----:R-:W-:Y:S01]  /*bf50*/  ENDCOLLECTIVE ;  /* 0x000000000000791b */ /* 0x003fe20003800000 */
.L_x_2268:
[----:B------:R-:W-:Y:S01]  /*bf60*/  FADD.FTZ R42, R39, R42 ;  /* 0x0000002a272a7221 */ /* 0x000fe20000010000 */
[----:B------:R-:W-:-:S04]  /*bf70*/  HFMA2.MMA R51, -RZ, RZ, 0, 5.9604644775390625e-08 ;  /* 0x00000001ff337435 */ /* 0x000fc800000001ff */
[----:B------:R-:W-:Y:S02]  /*bf80*/  MOV R50, R42 ;  /* 0x0000002a00327202 */ /* 0x000fe40000000f00 */
[----:B------:R-:W-:-:S07]  /*bf90*/  MOV R41, R47 ;  /* 0x0000002f00297202 */ /* 0x000fce0000000f00 */
[----:B------:R-:W-:Y:S05]  /*bfa0*/  WARPSYNC.COLLECTIVE R49, `(.L_x_2269) ;  /* 0x0000000031087348 */ /* 0x000fea0003c00000 */
[----:B------:R0:W1:Y:S02]  /*bfb0*/  SHFL.BFLY P3, R47, R50, R51, R52 ;  /* 0x0c000033322f7389 */ /* 0x0000640000060034 */
[----:B01----:R-:W-:Y:S01]  /*bfc0*/  ENDCOLLECTIVE ;  /* 0x000000000000791b */ /* 0x003fe20003800000 */
.L_x_2269:
[----:B------:R-:W-:-:S05]  /*bfd0*/  FADD.FTZ R40, R40, R41 ;  /* 0x0000002928287221 */ /* 0x000fca0000010000 */
[----:B------:R-:W-:Y:S02]  /*bfe0*/  MOV R50, R40 ;  /* 0x0000002800327202 */ /* 0x000fe40000000f00 */
[----:B------:R-:W-:-:S07]  /*bff0*/  MOV R39, R47 ;  /* 0x0000002f00277202 */ /* 0x000fce0000000f00 */
[----:B------:R-:W-:Y:S05]  /*c000*/  WARPSYNC.COLLECTIVE R49, `(.L_x_2270) ;  /* 0x0000000031087348 */ /* 0x000fea0003c00000 */
[----:B------:R0:W1:Y:S02]  /*c010*/  SHFL.BFLY P3, R47, R50, R51, R52 ;  /* 0x0c000033322f7389 */ /* 0x0000640000060034 */
[----:B01----:R-:W-:Y:S01]  /*c020*/  ENDCOLLECTIVE ;  /* 0x000000000000791b */ /* 0x003fe20003800000 */
.L_x_2270:
[----:B------:R-:W-:Y:S01]  /*c030*/  HFMA2.MMA R51, -RZ, RZ, 0, 4.76837158203125e-07 ;  /* 0x00000008ff337435 */ /* 0x000fe200000001ff */
[----:B------:R-:W-:Y:S02]  /*c040*/  MOV R50, R43 ;  /* 0x0000002b00327202 */ /* 0x000fe40000000f00 */
[----:B------:R-:W-:-:S08]  /*c050*/  MOV R41, R47 ;  /* 0x0000002f00297202 */ /* 0x000fd00000000f00 */
[----:B------:R-:W-:Y:S05]  /*c060*/  WARPSYNC.COLLECTIVE R49, `(.L_x_2271) ;  /* 0x0000000031087348 */ /* 0x000fea0003c00000 */
[----:B------:R0:W1:Y:S02]  /*c070*/  SHFL.BFLY P3, R47, R50, R51, R52 ;  /* 0x0c000033322f7389 */ /* 0x0000640000060034 */
[----:B01----:R-:W-:Y:S01]  /*c080*/  ENDCOLLECTIVE ;  /* 0x000000000000791b */ /* 0x003fe20003800000 */
.L_x_2271:
[----:B------:R-:W-:-:S05]  /*c090*/  FADD.FTZ R30, R40, R41 ;  /* 0x00000029281e7221 */ /* 0x000fca0000010000 */
[----:B------:R-:W-:Y:S02]  /*c0a0*/  @!P0 F2FP.F16.F32.PACK_AB R30, RZ, R30 ;  /* 0x0000001eff1e823e */ /* 0x000fe400000000ff */
[----:B------:R-:W-:Y:S02]  /*c0b0*/  MOV R50, R44 ;  /* 0x0000002c00327202 */ /* 0x000fe40000000f00 */
[----:B------:R-:W-:-:S07]  /*c0c0*/  MOV R48, R47 ;  /* 0x0000002f00307202 */ /* 0x000fce0000000f00 */
[----:B------:R-:W-:Y:S05]  /*c0d0*/  WARPSYNC.COLLECTIVE R49, `(.L_x_2272) ;  /* 0x0000000031087348 */ /* 0x000fea0003c00000 */
[----:B------:R0:W1:Y:S02]  /*c0e0*/  SHFL.BFLY P3, R47, R50, R51, R52 ;  /* 0x0c000033322f7389 */ /* 0x0000640000060034 */
[----:B01----:R-:W-:Y:S01]  /*c0f0*/  ENDCOLLECTIVE ;  /* 0x000000000000791b */ /* 0x003fe20003800000 */
.L_x_2272:
[----:B------:R-:W-:Y:S01]  /*c100*/  FADD.FTZ R48, R48, R43 ;  /* 0x0000002b30307221 */ /* 0x000fe20000010000 */
[----:B------:R-:W-:-:S04]  /*c110*/  HFMA2.MMA R51, -RZ, RZ, 0, 2.384185791015625e-07 ;  /* 0x00000004ff337435 */ /* 0x000fc800000001ff */
[----:B------:R-:W-:Y:S02]  /*c120*/  MOV R50, R48 ;  /* 0x0000003000327202 */ /* 0x000fe40000000f00 */
[----:B------:R-:W-:-:S07]  /*c130*/  MOV R45, R47 ;  /* 0x0000002f002d7202 */ /* 0x000fce0000000f00 */
[----:B------:R-:W-:Y:S05]  /*c140*/  WARPSYNC.COLLECTIVE R49, `(.L_x_2273) ;  /* 0x0000000031087348 */ /* 0x000fea0003c00000 */
[----:B------:R0:W1:Y:S02]  /*c150*/  SHFL.BFLY P3, R47, R50, R51, R52 ;  /* 0x0c000033322f7389 */ /* 0x0000640000060034 */
[----:B01----:R-:W-:Y:S01]  /*c160*/  ENDCOLLECTIVE ;  /* 0x000000000000791b */ /* 0x003fe20003800000 */
.L_x_2273:
[----:B------:R-:W-:-:S05]  /*c170*/  FADD.FTZ R45, R45, R44 ;  /* 0x0000002c2d2d7221 */ /* 0x000fca0000010000 */
[----:B------:R-:W-:Y:S02]  /*c180*/  MOV R50, R45 ;  /* 0x0000002d00327202 */ /* 0x000fe40000000f00 */
[----:B------:R-:W-:-:S07]  /*c190*/  MOV R43, R47 ;  /* 0x0000002f002b7202 */ /* 0x000fce0000000f00 */
[----:B------:R-:W-:Y:S05]  /*c1a0*/  WARPSYNC.COLLECTIVE R49, `(.L_x_2274) ;  /* 0x0000000031087348 */ /* 0x000fea0003c00000 */
[----:B------:R0:W1:Y:S02]  /*c1b0*/  SHFL.BFLY P3, R47, R50, R51, R52 ;  /* 0x0c000033322f7389 */ /* 0x0000640000060034 */
[----:B01----:R-:W-:Y:S01]  /*c1c0*/  ENDCOLLECTIVE ;  /* 0x000000000000791b */ /* 0x003fe20003800000 */
.L_x_2274:
[----:B------:R-:W-:Y:S01]  /*c1d0*/  FADD.FTZ R43, R48, R43 ;  /* 0x0000002b302b7221 */ /* 0x000fe20000010000 */
[----:B------:R-:W-:-:S04]  /*c1e0*/  HFMA2.MMA R51, -RZ, RZ, 0, 1.1920928955078125e-07 ;  /* 0x00000002ff337435 */ /* 0x000fc800000001ff */
[----:B------:R-:W-:Y:S02]  /*c1f0*/  MOV R50, R43 ;  /* 0x0000002b00327202 */ /* 0x000fe40000000f00 */
[----:B------:R-:W-:-:S07]  /*c200*/  MOV R44, R47 ;  /* 0x0000002f002c7202 */ /* 0x000fce0000000f00 */
[----:B------:R-:W-:Y:S05]  /*c210*/  WARPSYNC.COLLECTIVE R49, `(.L_x_2275) ;  /* 0x0000000031087348 */ /* 0x000fea0003c00000 */
[----:B------:R0:W1:Y:S02]  /*c220*/  SHFL.BFLY P3, R47, R50, R51, R52 ;  /* 0x0c000033322f7389 */ /* 0x0000640000060034 */
[----:B01----:R-:W-:Y:S01]  /*c230*/  ENDCOLLECTIVE ;  /* 0x000000000000791b */ /* 0x003fe20003800000 */
.L_x_2275:
[----:B------:R-:W-:-:S05]  /*c240*/  FADD.FTZ R44, R45, R44 ;  /* 0x0000002c2d2c7221 */ /* 0x000fca0000010000 */
[----:B------:R-:W-:Y:S02]  /*c250*/  MOV R50, R44 ;  /* 0x0000002c00327202 */ /* 0x000fe40000000f00 */
[----:B------:R-:W-:-:S07]  /*c260*/  MOV R46, R47 ;  /* 0x0000002f002e7202 */ /* 0x000fce0000000f00 */
[----:B------:R-:W-:Y:S05]  /*c270*/  WARPSYNC.COLLECTIVE R49, `(.L_x_2276) ;  /* 0x0000000031087348 */ /* 0x000fea0003c00000 */
[----:B------:R0:W1:Y:S02]  /*c280*/  SHFL.BFLY P3, R47, R50, R51, R52 ;  /* 0x0c000033322f7389 */ /* 0x0000640000060034 */
[----:B01----:R-:W-:Y:S01]  /*c290*/  ENDCOLLECTIVE ;  /* 0x000000000000791b */ /* 0x003fe20003800000 */
.L_x_2276:
        /* <DEDUP_REMOVED lines=12> */
.L_x_2277:
        /* <DEDUP_REMOVED lines=9> */
.L_x_2278:
[----:B------:R-:W-:Y:S01]  /*c3f0*/  FADD.FTZ R32, R43, R32 ;  /* 0x000000202b207221 */ /* 0x000fe20000010000 */
[----:B------:R-:W-:Y:S01]  /*c400*/  MOV R23, R47 ;  /* 0x0000002f00177202 */ /* 0x000fe20000000f00 */
[----:B------:R-:W-:Y:S06]  /*c410*/  BRA `(.L_x_2279) ;  /* 0xffffffe400007947 */ /* 0x000fec000383ffff */
.L_x_2280:
        /* <DEDUP_REMOVED lines=14> */
.L_x_2788:


//--------------------- .text._ZN13group_norm_v218gn_bwd_cuda_kernelI6__halfLi320ELi2ELi16ELi20ELi4096ELb1ELb1ELi32ELi320ELi320ELi4ELb1ELi2ELb0ELb0ELNS_15WgradSyncMethodE3ENS_16CompileConditionILi900EEEEEvPT_S6_S6_PKS5_S8_S8_S8_PKfflPfPj --------------------------
	.section	.text._ZN13group_norm_v218gn_bwd_cuda_kernelI6__halfLi320ELi2ELi16ELi20ELi4096ELb1ELb1ELi32ELi320ELi320ELi4ELb1ELi2ELb0ELb0ELNS_15WgradSyncMethodE3ENS_16CompileConditionILi900EEEEEvPT_S6_S6_PKS5_S8_S8_S8_PKfflPfPj,"ax",@progbits
	.align	128
        .global         _ZN13group_norm_v218gn_bwd_cuda_kernelI6__halfLi320ELi2ELi16ELi20ELi4096ELb1ELb1ELi32ELi320ELi320ELi4ELb1ELi2ELb0ELb0ELNS_15WgradSyncMethodE3ENS_16CompileConditionILi900EEEEEvPT_S6_S6_PKS5_S8_S8_S8_PKfflPfPj
        .type           _ZN13group_norm_v218gn_bwd_cuda_kernelI6__halfLi320ELi2ELi16ELi20ELi4096ELb1ELb1ELi32ELi320ELi320ELi4ELb1ELi2ELb0ELb0ELNS_15WgradSyncMethodE3ENS_16CompileConditionILi900EEEEEvPT_S6_S6_PKS5_S8_S8_S8_PKfflPfPj,@function
        .size           _ZN13group_norm_v218gn_bwd_cuda_kernelI6__halfLi320ELi2ELi16ELi20ELi4096ELb1ELb1ELi32ELi320ELi320ELi4ELb1ELi2ELb0ELb0ELNS_15WgradSyncMethodE3ENS_16CompileConditionILi900EEEEEvPT_S6_S6_PKS5_S8_S8_S8_PKfflPfPj,(.L_x_2789 - _ZN13group_norm_v218gn_bwd_cuda_kernelI6__halfLi320ELi2ELi16ELi20ELi4096ELb1ELb1ELi32ELi320ELi320ELi4ELb1ELi2ELb0ELb0ELNS_15WgradSyncMethodE3ENS_16CompileConditionILi900EEEEEvPT_S6_S6_PKS5_S8_S8_S8_PKfflPfPj)
        .other          _ZN13group_norm_v218gn_bwd_cuda_kernelI6__halfLi320ELi2ELi16ELi20ELi4096ELb1ELb1ELi32ELi320ELi320ELi4ELb1ELi2ELb0ELb0ELNS_15WgradSyncMethodE3ENS_16CompileConditionILi900EEEEEvPT_S6_S6_PKS5_S8_S8_S8_PKfflPfPj,@"STO_CUDA_ENTRY STV_DEFAULT"
_ZN13group_norm_v218gn_bwd_cuda_kernelI6__halfLi320ELi2ELi16ELi20ELi4096ELb1ELb1ELi32ELi320ELi320ELi4ELb1ELi2ELb0ELb0ELNS_15WgradSyncMethodE3ENS_16CompileConditionILi900EEEEEvPT_S6_S6_PKS5_S8_S8_S8_PKfflPfPj:
.text._ZN13group_norm_v218gn_bwd_cuda_kernelI6__halfLi320ELi2ELi16ELi20ELi4096ELb1ELb1ELi32ELi320ELi320ELi4ELb1ELi2ELb0ELb0ELNS_15WgradSyncMethodE3ENS_16CompileConditionILi900EEEEEvPT_S6_S6_PKS5_S8_S8_S8_PKfflPfPj:
        /* <DEDUP_REMOVED lines=29> */
.L_x_2283:
[----:B------:R-:W2:Y:S04]  /*01d0*/  LD.E.STRONG.GPU R0, desc[UR12][R2.64] ;  /* 0x0000000c02007980 */ /* 0x000ea8000c10f900 */
[----:B--2---:R-:W-:Y:S01]  /*01e0*/  CCTL.IVALL ;  /* 0x00000000ff00798f */ /* 0x004fe20002000000 */
[----:B------:R-:W-:Y:S05]  /*01f0*/  YIELD ;  /* 0x0000000000007946 */ /* 0x000fea0003800000 */
[----:B-----5:R-:W-:-:S04]  /*0200*/  LOP3.LUT R0, R0, R5, RZ, 0x3c, !PT ;  /* 0x0000000500007212 */ /* 0x020fc800078e3cff */
[----:B------:R-:W-:-:S13]  /*0210*/  ISETP.GT.AND P0, PT, R0, -0x1, PT ;  /* 0xffffffff0000780c */ /* 0x000fda0003f04270 */
[----:B------:R-:W-:Y:S05]  /*0220*/  @P0 BRA `(.L_x_2283) ;  /* 0xfffffffc00e80947 */ /* 0x000fea000383ffff */
.L_x_2282:
[----:B------:R-:W-:Y:S05]  /*0230*/  WARPSYNC.ALL ;  /* 0x0000000000007948 */ /* 0x000fea0003800000 */
[----:B------:R-:W-:Y:S06]  /*0240*/  BAR.SYNC.DEFER_BLOCKING 0x0 ;  /* 0x0000000000007b1d */ /* 0x000fec0000010000 */
[----:B------:R-:W-:Y:S05]  /*0250*/  BRA `(.L_x_2284) ;  /* 0x0000004c00cc7947 */ /* 0x000fea0003800000 */
.L_x_2281:
        /* <DEDUP_REMOVED lines=30> */
[----:B-----5:R-:W-:-:S02]  /*0440*/  SHF.R.S32.HI R3, RZ, 0x1f, R12 ;  /* 0x0000001fff037819 */ /* 0x020fc4000001140c */
        /* <DEDUP_REMOVED lines=9> */
[C---:B------:R-:W-:Y:S02]  /*04e0*/  LOP3.LUT R3, R8.reuse, 0x3, R3, 0x78, !PT ;  /* 0x0000000308037812 */ /* 0x040fe400078e7803 */
[----:B------:R-:W-:Y:S02]  /*04f0*/  SHF.R.U32.HI R11, RZ, 0x2, R11 ;  /* 0x00000002ff0b7819 */ /* 0x000fe4000001160b */
[----:B-1----:R-:W-:Y:S01]  /*0500*/  SHF.R.U32.HI R7, RZ, 0x2, R12 ;  /* 0x00000002ff077819 */ /* 0x002fe2000001160c */
        /* <DEDUP_REMOVED lines=12> */
[----:B------:R-:W-:Y:S02]  /*05d0*/  HADD2.F32 R6, -RZ, R16.H1_H1 ;  /* 0x30000010ff067230 */ /* 0x000fe40000004100 */
[--C-:B------:R-:W-:Y:S02]  /*05e0*/  HADD2.F32 R7, -RZ, R17.reuse.H0_H0 ;  /* 0x20000011ff077230 */ /* 0x100fe40000004100 */
[----:B------:R-:W-:-:S07]  /*05f0*/  HADD2.F32 R8, -RZ, R17.H1_H1 ;  /* 0x30000011ff087230 */ /* 0x000fce0000004100 */
.L_x_2300:
[----:B-1----:R-:W2:Y:S01]  /*0600*/  LDL R15, [R1+0x10] ;  /* 0x00001000010f7983 */ /* 0x002ea20000100800 */
[----:B------:R-:W0:Y:S01]  /*0610*/  S2R R9, SR_TID.X ;  /* 0x0000000000097919 */ /* 0x000e220000002100 */
[----:B------:R-:W-:Y:S01]  /*0620*/  USHF.L.U32 UR8, UR18, 0x5, URZ ;  /* 0x0000000512087899 */ /* 0x000fe2000800063f */
[----:B------:R-:W-:Y:S01]  /*0630*/  HFMA2.MMA R13, -RZ, RZ, 0, 0 ;  /* 0x00000000ff0d7435 */ /* 0x000fe200000001ff */
[----:B------:R-:W-:Y:S01]  /*0640*/  MOV R14, UR5 ;  /* 0x00000005000e7c02 */ /* 0x000fe20008000f00 */
[----:B------:R-:W-:Y:S01]  /*0650*/  STL [R1+0x28], R38 ;  /* 0x0000282601007387 */ /* 0x000fe20000100800 */
[----:B------:R-:W-:Y:S01]  /*0660*/  ULDC.64 UR14, c[0x0][0x248] ;  /* 0x00009200000e7ab9 */ /* 0x000fe20000000a00 */
[----:B------:R-:W-:Y:S02]  /*0670*/  ULDC UR11, c[0x0][0x250] ;  /* 0x00009400000b7ab9 */ /* 0x000fe40000000800 */
[----:B------:R1:W-:Y:S01]  /*0680*/  STL [R1+0x24], R39 ;  /* 0x0000242701007387 */ /* 0x0003e20000100800 */
[----:B------:R-:W-:Y:S01]  /*0690*/  ULOP3.LUT UR8, UR8, 0xfe0, URZ, 0xc0, !UPT ;  /* 0x00000fe008087892 */ /* 0x000fe2000f8ec03f */
[----:B0-----:R-:W-:-:S05]  /*06a0*/  IMAD.WIDE.U32 R10, R9, -0x33333333, RZ ;  /* 0xcccccccd090a7825 */ /* 0x001fca00078e00ff */
[----:B-1----:R-:W-:-:S05]  /*06b0*/  SHF.R.U32.HI R39, RZ, 0x6, R11 ;  /* 0x00000006ff277819 */ /* 0x002fca000001160b */
[C---:B------:R-:W-:Y:S01]  /*06c0*/  IMAD R38, R39.reuse, -0x50, R9 ;  /* 0xffffffb027267824 */ /* 0x040fe200078e0209 */
[----:B------:R-:W-:Y:S02]  /*06d0*/  MOV R9, UR10 ;  /* 0x0000000a00097c02 */ /* 0x000fe40008000f00 */
[----:B------:R-:W-:Y:S02]  /*06e0*/  MOV R10, UR10 ;  /* 0x0000000a000a7c02 */ /* 0x000fe40008000f00 */
[----:B------:R-:W-:Y:S02]  /*06f0*/  SHF.L.U32 R12, R38, 0x2, RZ ;  /* 0x00000002260c7819 */ /* 0x000fe400000006ff */
[----:B------:R-:W-:Y:S01]  /*0700*/  IADD3 R36, R39, UR8, RZ ;  /* 0x0000000827247c10 */ /* 0x000fe2000fffe0ff */
[----:B------:R-:W-:Y:S01]  /*0710*/  UIMAD UR8, UR5, 0x140000, URZ ;  /* 0x00140000050878a4 */ /* 0x000fe2000f8e023f */
[----:B------:R-:W-:Y:S01]  /*0720*/  MOV R11, UR10 ;  /* 0x0000000a000b7c02 */ /* 0x000fe20008000f00 */
[----:B------:R-:W-:-:S04]  /*0730*/  IMAD.WIDE.U32 R12, R9, 0x140000, R12 ;  /* 0x00140000090c7825 */ /* 0x000fc800078e000c */
[----:B------:R-:W-:Y:S01]  /*0740*/  IMAD R36, R36, 0x140, RZ ;  /* 0x0000014024247824 */ /* 0x000fe200078e02ff */
[----:B------:R-:W-:Y:S01]  /*0750*/  IADD3 R32, R13, UR8, RZ ;  /* 0x000000080d207c10 */ /* 0x000fe2000fffe0ff */
[----:B------:R-:W-:-:S03]  /*0760*/  ULDC.64 UR8, c[0x0][0x230] ;  /* 0x00008c0000087ab9 */ /* 0x000fc60000000a00 */
[----:B------:R-:W-:-:S04]  /*0770*/  IADD3 R9, P1, R36, R12, RZ ;  /* 0x0000000c24097210 */ /* 0x000fc80007f3e0ff */
[----:B------:R-:W-:-:S05]  /*0780*/  SHF.L.U32 R18, R9, 0x1, RZ ;  /* 0x0000000109127819 */ /* 0x000fca00000006ff */
[----:B------:R-:W-:Y:S01]  /*0790*/  STL [R1+0x8], R18 ;  /* 0x0000081201007387 */ /* 0x000fe20000100800 */
[----:B--2---:R-:W-:-:S04]  /*07a0*/  LEA R10, P0, R10, R15, 0x4 ;  /* 0x0000000f0a0a7211 */ /* 0x004fc800078020ff */
[----:B------:R-:W-:Y:S02]  /*07b0*/  LEA.HI.X R11, R11, RZ, R14, 0x4, P0 ;  /* 0x000000ff0b0b7211 */ /* 0x000fe400000f240e */
[----:B------:R-:W-:-:S04]  /*07c0*/  LEA R34, P0, R10, UR14, 0x3 ;  /* 0x0000000e0a227c11 */ /* 0x000fc8000f8018ff */
[----:B------:R-:W-:Y:S01]  /*07d0*/  LEA.HI.X R35, R10, UR15, R11, 0x3, P0 ;  /* 0x0000000f0a237c11 */ /* 0x000fe200080f1c0b */
[----:B------:R-:W-:Y:S01]  /*07e0*/  ULDC.64 UR14, c[0x0][0x228] ;  /* 0x00008a00000e7ab9 */ /* 0x000fe20000000a00 */
[----:B------:R-:W-:Y:S02]  /*07f0*/  IADD3.X R10, RZ, R32, RZ, P1, !PT ;  /* 0x00000020ff0a7210 */ /* 0x000fe40000ffe4ff */
[----:B------:R-:W-:Y:S02]  /*0800*/  IADD3 R26, P0, R18, UR8, RZ ;  /* 0x00000008121a7c10 */ /* 0x000fe4000ff1e0ff */
[----:B------:R-:W-:Y:S01]  /*0810*/  SHF.L.U64.HI R16, R9, 0x1, R10 ;  /* 0x0000000109107819 */ /* 0x000fe2000001020a */
[----:B------:R-:W2:Y:S03]  /*0820*/  LDG.E.64.CONSTANT R34, desc[UR12][R34.64] ;  /* 0x0000000c22227981 */ /* 0x000ea6000c1e9b00 */
        /* <DEDUP_REMOVED lines=20> */
[----:B------:R-:W5:Y:S01]  /*0970*/  LDG.E.64.CONSTANT R24, desc[UR12][R24.64] ;  /* 0x0000000c18187981 */ /* 0x000f62000c1e9b00 */
        /* <DEDUP_REMOVED lines=8> */
[----:B------:R-:W-:-:S04]  /*0a00*/  IADD3 R9, R36, 0x1400, RZ ;  /* 0x0000140024097810 */ /* 0x000fc80007ffe0ff */
[----:B------:R-:W-:Y:S01]  /*0a10*/  IADD3 R9, P0, R9, R12, RZ ;  /* 0x0000000c09097210 */ /* 0x000fe20007f1e0ff */
[----:B------:R0:W-:Y:S03]  /*0a20*/  STL [R1+0xc], R16 ;  /* 0x00000c1001007387 */ /* 0x0001e60000100800 */
[C---:B------:R-:W-:Y:S02]  /*0a30*/  SHF.L.U32 R28, R9.reuse, 0x1, RZ ;  /* 0x00000001091c7819 */ /* 0x040fe400000006ff */
[----:B0-----:R-:W-:Y:S02]  /*0a40*/  IADD3.X R16, RZ, R32, RZ, P0, !PT ;  /* 0x00000020ff107210 */ /* 0x001fe400007fe4ff */
[----:B------:R-:W-:Y:S02]  /*0a50*/  IADD3 R18, P1, R28, UR8, RZ ;  /* 0x000000081c127c10 */ /* 0x000fe4000ff3e0ff */
[----:B------:R-:W-:-:S04]  /*0a60*/  SHF.L.U64.HI R29, R9, 0x1, R16 ;  /* 0x00000001091d7819 */ /* 0x000fc80000010210 */
[----:B------:R-:W-:-:S06]  /*0a70*/  IADD3.X R19, R29, UR9, RZ, P1, !PT ;  /* 0x000000091d137c10 */ /* 0x000fcc0008ffe4ff */
[----:B------:R-:W5:Y:S01]  /*0a80*/  LDG.E.64.CONSTANT R18, desc[UR12][R18.64] ;  /* 0x0000000c12127981 */ /* 0x000f62000c1e9b00 */
[----:B------:R-:W-:-:S03]  /*0a90*/  IADD3 R16, P0, R17, UR14, RZ ;  /* 0x0000000e11107c10 */ /* 0x000fc6000ff1e0ff */
[----:B------:R0:W-:Y:S02]  /*0aa0*/  STL [R1], R17 ;  /* 0x0000001101007387 */ /* 0x0001e40000100800 */
[----:B0-----:R-:W-:-:S06]  /*0ab0*/  IADD3.X R17, R20, UR15, RZ, P0, !PT ;  /* 0x0000000f14117c10 */ /* 0x001fcc00087fe4ff */
[----:B------:R-:W5:Y:S04]  /*0ac0*/  LDG.E.64.CONSTANT R16, desc[UR12][R16.64] ;  /* 0x0000000c10107981 */ /* 0x000f68000c1e9b00 */
[----:B------:R0:W-:Y:S02]  /*0ad0*/  STL [R1+0x4], R20 ;  /* 0x0000041401007387 */ /* 0x0001e40000100800 */
[----:B0-----:R-:W-:-:S04]  /*0ae0*/  IADD3 R20, P0, R92, UR14, RZ ;  /* 0x0000000e5c147c10 */ /* 0x001fc8000ff1e0ff */
[----:B------:R-:W-:-:S06]  /*0af0*/  IADD3.X R21, R93, UR15, RZ, P0, !PT ;  /* 0x0000000f5d157c10 */ /* 0x000fcc00087fe4ff */
[----:B------:R-:W5:Y:S01]  /*0b00*/  LDG.E.64.CONSTANT R20, desc[UR12][R20.64] ;  /* 0x0000000c14147981 */ /* 0x000f62000c1e9b00 */
[----:B------:R-:W-:-:S04]  /*0b10*/  IADD3 R9, R36, 0x1900, RZ ;  /* 0x0000190024097810 */ /* 0x000fc80007ffe0ff */
[----:B------:R-:W-:Y:S02]  /*0b20*/  IADD3 R47, P0, R9, R12, RZ ;  /* 0x0000000c092f7210 */ /* 0x000fe40007f1e0ff */
[----:B------:R-:W-:Y:S02]  /*0b30*/  IADD3 R13, R36, 0x1e00, RZ ;  /* 0x00001e00240d7810 */ /* 0x000fe40007ffe0ff */
[----:B------:R-:W-:Y:S02]  /*0b40*/  IADD3.X R30, RZ, R32, RZ, P0, !PT ;  /* 0x00000020ff1e7210 */ /* 0x000fe400007fe4ff */
[----:B------:R-:W-:Y:S02]  /*0b50*/  IADD3 R22, P0, R22, UR14, RZ ;  /* 0x0000000e16167c10 */ /* 0x000fe4000ff1e0ff */
[----:B------:R-:W-:Y:S02]  /*0b60*/  SHF.L.U64.HI R33, R47, 0x1, R30 ;  /* 0x000000012f217819 */ /* 0x000fe4000001021e */
[----:B------:R-:W-:-:S02]  /*0b70*/  IADD3 R51, P1, R13, R12, RZ ;  /* 0x0000000c0d337210 */ /* 0x000fc40007f3e0ff */
[----:B------:R-:W-:Y:S02]  /*0b80*/  SHF.L.U32 R47, R47, 0x1, RZ ;  /* 0x000000012f2f7819 */ /* 0x000fe400000006ff */
[----:B------:R-:W-:-:S06]  /*0b90*/  IADD3.X R23, R23, UR15, RZ, P0, !PT ;  /* 0x0000000f17177c10 */ /* 0x000fcc00087fe4ff */
[----:B------:R-:W5:Y:S01]  /*0ba0*/  LDG.E.64.CONSTANT R22, desc[UR12][R22.64] ;  /* 0x0000000c16167981 */ /* 0x000f62000c1e9b00 */
[----:B------:R-:W-:-:S04]  /*0bb0*/  IADD3.X R30, RZ, R32, RZ, P1, !PT ;  /* 0x00000020ff1e7210 */ /* 0x000fc80000ffe4ff */
[C---:B------:R-:W-:Y:S02]  /*0bc0*/  SHF.L.U64.HI R37, R51.reuse, 0x1, R30 ;  /* 0x0000000133257819 */ /* 0x040fe4000001021e */
[----:B------:R-:W-:Y:S01]  /*0bd0*/  SHF.L.U32 R51, R51, 0x1, RZ ;  /* 0x0000000133337819 */ /* 0x000fe200000006ff */
[----:B--2---:R-:W-:-:S04]  /*0be0*/  FADD.FTZ R35, R35, UR11 ;  /* 0x0000000b23237e21 */ /* 0x004fc80008010000 */
[----:B------:R0:W1:Y:S01]  /*0bf0*/  MUFU.RSQ R9, R35 ;  /* 0x0000002300097308 */ /* 0x0000620000001400 */
[--C-:B---3--:R-:W-:Y:S02]  /*0c00*/  HADD2.F32 R13, -RZ, R26.reuse.H0_H0 ;  /* 0x2000001aff0d7230 */ /* 0x108fe40000004100 */
[----:B------:R-:W-:Y:S01]  /*0c10*/  HADD2.F32 R31, -RZ, R26.H1_H1 ;  /* 0x3000001aff1f7230 */ /* 0x000fe20000004100 */
[----:B------:R-:W-:Y:S01]  /*0c20*/  IADD3 R26, P0, R47, UR8, RZ ;  /* 0x000000082f1a7c10 */ /* 0x000fe2000ff1e0ff */
[--C-:B0-----:R-:W-:Y:S02]  /*0c30*/  HADD2.F32 R35, -RZ, R27.reuse.H1_H1 ;  /* 0x3000001bff237230 */ /* 0x101fe40000004100 */
[----:B------:R-:W-:Y:S01]  /*0c40*/  FADD.FTZ R78, -R34, R13 ;  /* 0x0000000d224e7221 */ /* 0x000fe20000010100 */
[----:B------:R-:W-:Y:S01]  /*0c50*/  HADD2.F32 R13, -RZ, R27.H0_H0 ;  /* 0x2000001bff0d7230 */ /* 0x000fe20000004100 */
[----:B------:R-:W-:-:S06]  /*0c60*/  IADD3.X R27, R33, UR9, RZ, P0, !PT ;  /* 0x00000009211b7c10 */ /* 0x000fcc00087fe4ff */
[----:B------:R-:W2:Y:S01]  /*0c70*/  LDG.E.64.CONSTANT R26, desc[UR12][R26.64] ;  /* 0x0000000c1a1a7981 */ /* 0x000ea2000c1e9b00 */
[C---:B------:R-:W-:Y:S01]  /*0c80*/  FADD.FTZ R30, -R34.reuse, R31 ;  /* 0x0000001f221e7221 */ /* 0x040fe20000010100 */
[C---:B------:R-:W-:Y:S01]  /*0c90*/  FADD.FTZ R76, -R34.reuse, R13 ;  /* 0x0000000d224c7221 */ /* 0x040fe20000010100 */
[C---:B-1----:R-:W-:Y:S01]  /*0ca0*/  FMUL.FTZ R78, R9.reuse, R78 ;  /* 0x0000004e094e7220 */ /* 0x042fe20000410000 */
[----:B------:R-:W-:Y:S01]  /*0cb0*/  FADD.FTZ R46, -R34, R35 ;  /* 0x00000023222e7221 */ /* 0x000fe20000010100 */
[C---:B------:R-:W-:Y:S01]  /*0cc0*/  FMUL.FTZ R77, R9.reuse, R30 ;  /* 0x0000001e094d7220 */ /* 0x040fe20000410000 */
[C---:B------:R-:W-:Y:S01]  /*0cd0*/  FMUL.FTZ R76, R9.reuse, R76 ;  /* 0x0000004c094c7220 */ /* 0x040fe20000410000 */
[----:B------:R-:W-:Y:S01]  /*0ce0*/  FFMA.FTZ R52, R0, R78, R5 ;  /* 0x0000004e00347223 */ /* 0x000fe20000010005 */
[----:B------:R-:W-:Y:S01]  /*0cf0*/  FMUL.FTZ R75, R9, R46 ;  /* 0x0000002e094b7220 */ /* 0x000fe20000410000 */
[----:B------:R-:W-:Y:S01]  /*0d00*/  FFMA.FTZ R59, R2, R77, R6 ;  /* 0x0000004d023b7223 */ /* 0x000fe20000010006 */
[----:B------:R-:W-:Y:S01]  /*0d10*/  FFMA.FTZ R13, R3, R76, R7 ;  /* 0x0000004c030d7223 */ /* 0x000fe20000010007 */
[----:B----4-:R-:W-:Y:S01]  /*0d20*/  HADD2.F32 R31, -RZ, R48.H0_H0 ;  /* 0x20000030ff1f7230 */ /* 0x010fe20000004100 */
[----:B------:R-:W-:Y:S01]  /*0d30*/  IADD3 R30, P1, R51, UR8, RZ ;  /* 0x00000008331e7c10 */ /* 0x000fe2000ff3e0ff */
[----:B------:R-:W-:Y:S01]  /*0d40*/  FMUL.FTZ R65, R52, -1.4426950216293334961 ;  /* 0xbfb8aa3b34417820 */ /* 0x000fe20000410000 */
[----:B------:R-:W-:Y:S01]  /*0d50*/  FMUL.FTZ R63, R59, -1.4426950216293334961 ;  /* 0xbfb8aa3b3b3f7820 */ /* 0x000fe20000410000 */
[----:B------:R-:W-:Y:S01]  /*0d60*/  IADD3 R28, P0, R28, UR14, RZ ;  /* 0x0000000e1c1c7c10 */ /* 0x000fe2000ff1e0ff */
[----:B------:R-:W-:Y:S01]  /*0d70*/  FMUL.FTZ R55, R13, -1.4426950216293334961 ;  /* 0xbfb8aa3b0d377820 */ /* 0x000fe20000410000 */
[----:B------:R-:W-:Y:S01]  /*0d80*/  FFMA.FTZ R46, R4, R75, R8 ;  /* 0x0000004b042e7223 */ /* 0x000fe20000010008 */
[----:B------:R-:W-:Y:S01]  /*0d90*/  FADD.FTZ R74, -R34, R31 ;  /* 0x0000001f224a7221 */ /* 0x000fe20000010100 */
[----:B------:R-:W-:-:S02]  /*0da0*/  IADD3.X R31, R37, UR9, RZ, P1, !PT ;  /* 0x00000009251f7c10 */ /* 0x000fc40008ffe4ff */
[----:B------:R-:W-:Y:S01]  /*0db0*/  IADD3.X R29, R29, UR15, RZ, P0, !PT ;  /* 0x0000000f1d1d7c10 */ /* 0x000fe200087fe4ff */
[----:B------:R-:W-:Y:S01]  /*0dc0*/  FMUL.FTZ R54, R46, -1.4426950216293334961 ;  /* 0xbfb8aa3b2e367820 */ /* 0x000fe20000410000 */
[----:B------:R-:W0:Y:S02]  /*0dd0*/  MUFU.EX2 R65, R65 ;  /* 0x0000004100417308 */ /* 0x000e240000000800 */
[----:B------:R-:W3:Y:S04]  /*0de0*/  LDG.E.64.CONSTANT R30, desc[UR12][R30.64] ;  /* 0x0000000c1e1e7981 */ /* 0x000ee8000c1e9b00 */
[----:B------:R-:W4:Y:S02]  /*0df0*/  LDG.E.64.CONSTANT R28, desc[UR12][R28.64] ;  /* 0x0000000c1c1c7981 */ /* 0x000f24000c1e9b00 */
[----:B------:R-:W1:Y:S08]  /*0e00*/  MUFU.EX2 R63, R63 ;  /* 0x0000003f003f7308 */ /* 0x000e700000000800 */
[----:B------:R-:W5:Y:S08]  /*0e10*/  MUFU.EX2 R55, R55 ;  /* 0x0000003700377308 */ /* 0x000f700000000800 */
[----:B------:R-:W5:Y:S01]  /*0e20*/  MUFU.EX2 R54, R54 ;  /* 0x0000003600367308 */ /* 0x000f620000000800 */
[----:B------:R-:W-:-:S02]  /*0e30*/  HADD2.F32 R35, -RZ, R48.H1_H1 ;  /* 0x30000030ff237230 */ /* 0x000fc40000004100 */
[----:B0-----:R-:W-:Y:S01]  /*0e40*/  FADD.FTZ R65, R65, 1 ;  /* 0x3f80000041417421 */ /* 0x001fe20000010000 */
[----:B-1----:R-:W-:Y:S01]  /*0e50*/  FADD.FTZ R67, R63, 1 ;  /* 0x3f8000003f437421 */ /* 0x002fe20000010000 */
[----:B------:R-:W-:Y:S01]  /*0e60*/  FMUL.FTZ R74, R9, R74 ;  /* 0x0000004a094a7220 */ /* 0x000fe20000410000 */
[----:B------:R-:W-:Y:S01]  /*0e70*/  FADD.FTZ R48, -R34, R35 ;  /* 0x0000002322307221 */ /* 0x000fe20000010100 */
[----:B-----5:R-:W-:Y:S01]  /*0e80*/  FADD.FTZ R63, R55, 1 ;  /* 0x3f800000373f7421 */ /* 0x020fe20000010000 */
[----:B------:R-:W-:Y:S01]  /*0e90*/  HADD2.F32 R53, -RZ, R49.H0_H0 ;  /* 0x20000031ff357230 */ /* 0x000fe20000004100 */
[----:B------:R0:W1:Y:S01]  /*0ea0*/  MUFU.RCP R66, R65 ;  /* 0x0000004100427308 */ /* 0x0000620000001000 */
[--C-:B------:R-:W-:Y:S02]  /*0eb0*/  HADD2.F32 R79, -RZ, R25.reuse.H0_H0 ;  /* 0x20000019ff4f7230 */ /* 0x100fe40000004100 */
[----:B------:R-:W-:Y:S02]  /*0ec0*/  HADD2.F32 R55, -RZ, R25.H1_H1 ;  /* 0x30000019ff377230 */ /* 0x000fe40000004100 */
[----:B------:R-:W-:Y:S01]  /*0ed0*/  FFMA.FTZ R35, R0, R74, R5 ;  /* 0x0000004a00237223 */ /* 0x000fe20000010005 */
[----:B------:R-:W-:Y:S01]  /*0ee0*/  FMUL.FTZ R73, R9, R48 ;  /* 0x0000003009497220 */ /* 0x000fe20000410000 */
[----:B------:R-:W-:Y:S01]  /*0ef0*/  FADD.FTZ R25, R54, 1 ;  /* 0x3f80000036197421 */ /* 0x000fe20000010000 */
[----:B------:R-:W-:Y:S01]  /*0f00*/  HADD2.F32 R57, -RZ, R24.H1_H1 ;  /* 0x30000018ff397230 */ /* 0x000fe20000004100 */
[----:B------:R-:W5:Y:S01]  /*0f10*/  MUFU.RCP R67, R67 ;  /* 0x0000004300437308 */ /* 0x000f620000001000 */
[----:B------:R-:W-:-:S02]  /*0f20*/  HADD2.F32 R49, -RZ, R49.H1_H1 ;  /* 0x30000031ff317230 */ /* 0x000fc40000004100 */
[----:B------:R-:W-:Y:S01]  /*0f30*/  FADD.FTZ R72, -R34, R53 ;  /* 0x0000003522487221 */ /* 0x000fe20000010100 */
[----:B------:R-:W-:Y:S01]  /*0f40*/  FMUL.FTZ R62, R35, -1.4426950216293334961 ;  /* 0xbfb8aa3b233e7820 */ /* 0x000fe20000410000 */
[----:B------:R-:W-:Y:S01]  /*0f50*/  FFMA.FTZ R58, R2, R73, R6 ;  /* 0x00000049023a7223 */ /* 0x000fe20000010006 */
[----:B------:R-:W-:Y:S02]  /*0f60*/  HADD2.F32 R53, -RZ, R24.H0_H0 ;  /* 0x20000018ff357230 */ /* 0x000fe40000004100 */
[----:B------:R-:W5:Y:S01]  /*0f70*/  MUFU.RCP R63, R63 ;  /* 0x0000003f003f7308 */ /* 0x000f620000001000 */
[C---:B------:R-:W-:Y:S01]  /*0f80*/  FADD.FTZ R24, -R34.reuse, R57 ;  /* 0x0000003922187221 */ /* 0x040fe20000010100 */
[----:B------:R-:W-:Y:S01]  /*0f90*/  FADD.FTZ R48, -R34, R49 ;  /* 0x0000003122307221 */ /* 0x000fe20000010100 */
[----:B------:R-:W-:Y:S01]  /*0fa0*/  FMUL.FTZ R72, R9, R72 ;  /* 0x0000004809487220 */ /* 0x000fe20000410000 */
[----:B------:R-:W-:Y:S01]  /*0fb0*/  FMUL.FTZ R64, R58, -1.4426950216293334961 ;  /* 0xbfb8aa3b3a407820 */ /* 0x000fe20000410000 */
[----:B------:R-:W-:-:S03]  /*0fc0*/  HADD2.F32 R89, -RZ, R14.H0_H0 ;  /* 0x2000000eff597230 */ /* 0x000fc60000004100 */
[----:B------:R-:W5:Y:S01]  /*0fd0*/  MUFU.RCP R25, R25 ;  /* 0x0000001900197308 */ /* 0x000f620000001000 */
[C---:B------:R-:W-:Y:S01]  /*0fe0*/  FMUL.FTZ R69, R9.reuse, R24 ;  /* 0x0000001809457220 */ /* 0x040fe20000410000 */
[C---:B------:R-:W-:Y:S01]  /*0ff0*/  FADD.FTZ R24, -R34.reuse, R79 ;  /* 0x0000004f22187221 */ /* 0x040fe20000010100 */
[----:B------:R-:W-:Y:S01]  /*1000*/  FMUL.FTZ R71, R9, R48 ;  /* 0x0000003009477220 */ /* 0x000fe20000410000 */
[----:B------:R-:W-:Y:S01]  /*1010*/  FFMA.FTZ R60, R3, R72, R7 ;  /* 0x00000048033c7223 */ /* 0x000fe20000010007 */
[----:B------:R-:W-:-:S03]  /*1020*/  FADD.FTZ R89, -R34, R89 ;  /* 0x0000005922597221 */ /* 0x000fc60000010100 */
[----:B------:R-:W5:Y:S01]  /*1030*/  MUFU.EX2 R62, R62 ;  /* 0x0000003e003e7308 */ /* 0x000f620000000800 */
[----:B------:R-:W-:Y:S01]  /*1040*/  FADD.FTZ R70, -R34, R53 ;  /* 0x0000003522467221 */ /* 0x000fe20000010100 */
[C---:B------:R-:W-:Y:S01]  /*1050*/  FMUL.FTZ R91, R9.reuse, R24 ;  /* 0x00000018095b7220 */ /* 0x040fe20000410000 */
[----:B0-----:R-:W-:Y:S01]  /*1060*/  IADD3 R65, R36, 0x2300, RZ ;  /* 0x0000230024417810 */ /* 0x001fe20007ffe0ff */
[----:B------:R-:W-:Y:S01]  /*1070*/  FFMA.FTZ R53, R4, R71, R8 ;  /* 0x0000004704357223 */ /* 0x000fe20000010008 */
[----:B-1----:R-:W-:Y:S01]  /*1080*/  FADD.FTZ R24, -R66, 1 ;  /* 0x3f80000042187421 */ /* 0x002fe20000010100 */
[----:B------:R-:W-:Y:S02]  /*1090*/  FMUL.FTZ R49, R60, -1.4426950216293334961 ;  /* 0xbfb8aa3b3c317820 */ /* 0x000fe40000410000 */
[----:B------:R-:W0:Y:S01]  /*10a0*/  MUFU.EX2 R64, R64 ;  /* 0x0000004000407308 */ /* 0x000e220000000800 */
[----:B------:R-:W-:Y:S01]  /*10b0*/  FMUL.FTZ R89, R9, R89 ;  /* 0x0000005909597220 */ /* 0x000fe20000410000 */
[----:B-----5:R-:W-:Y:S01]  /*10c0*/  FADD.FTZ R68, -R67, 1 ;  /* 0x3f80000043447421 */ /* 0x020fe20000010100 */
[----:B------:R-:W-:Y:S01]  /*10d0*/  IADD3 R65, P0, R65, R12, RZ ;  /* 0x0000000c41417210 */ /* 0x000fe20007f1e0ff */
[----:B------:R-:W-:Y:S01]  /*10e0*/  FADD.FTZ R79, -R63, 1 ;  /* 0x3f8000003f4f7421 */ /* 0x000fe20000010100 */
[----:B------:R-:W-:Y:S01]  /*10f0*/  FMUL.FTZ R48, R53, -1.4426950216293334961 ;  /* 0xbfb8aa3b35307820 */ /* 0x000fe20000410000 */
[----:B------:R-:W-:Y:S01]  /*1100*/  FFMA.FTZ R12, R52, R24, 1 ;  /* 0x3f800000340c7423 */ /* 0x000fe20000010018 */
[----:B------:R-:W-:Y:S01]  /*1110*/  FFMA.FTZ R24, R0, R89, R5 ;  /* 0x0000005900187223 */ /* 0x000fe20000010005 */
[----:B------:R-:W-:Y:S01]  /*1120*/  FFMA.FTZ R68, R59, R68, 1 ;  /* 0x3f8000003b447423 */ /* 0x000fe20000010044 */
[----:B------:R-:W1:Y:S01]  /*1130*/  MUFU.EX2 R49, R49 ;  /* 0x0000003100317308 */ /* 0x000e620000000800 */
[----:B------:R-:W-:Y:S01]  /*1140*/  FADD.FTZ R80, -R25, 1 ;  /* 0x3f80000019507421 */ /* 0x000fe20000010100 */
[----:B------:R-:W-:Y:S01]  /*1150*/  FFMA.FTZ R79, R13, R79, 1 ;  /* 0x3f8000000d4f7423 */ /* 0x000fe2000001004f */
[----:B------:R-:W-:Y:S01]  /*1160*/  FMUL.FTZ R12, R66, R12 ;  /* 0x0000000c420c7220 */ /* 0x000fe20000410000 */
[----:B------:R-:W-:-:S02]  /*1170*/  HADD2.F32 R66, -RZ, R10.H1_H1 ;  /* 0x3000000aff427230 */ /* 0x000fc40000004100 */
[----:B------:R-:W-:Y:S01]  /*1180*/  FMUL.FTZ R13, R24, -1.4426950216293334961 ;  /* 0xbfb8aa3b180d7820 */ /* 0x000fe20000410000 */
[----:B------:R-:W-:Y:S01]  /*1190*/  FMUL.FTZ R68, R67, R68 ;  /* 0x0000004443447220 */ /* 0x000fe20000410000 */
[----:B------:R-:W-:Y:S01]  /*11a0*/  FFMA.FTZ R80, R46, R80, 1 ;  /* 0x3f8000002e507423 */ /* 0x000fe20000010050 */
[----:B------:R-:W5:Y:S01]  /*11b0*/  MUFU.EX2 R48, R48 ;  /* 0x0000003000307308 */ /* 0x000f620000000800 */
[----:B------:R-:W-:Y:S01]  /*11c0*/  FMUL.FTZ R79, R63, R79 ;  /* 0x0000004f3f4f7220 */ /* 0x000fe20000410000 */
[----:B------:R-:W-:Y:S01]  /*11d0*/  FADD.FTZ R63, R62, 1 ;  /* 0x3f8000003e3f7421 */ /* 0x000fe20000010000 */
[--C-:B------:R-:W-:Y:S02]  /*11e0*/  HADD2.F32 R59, -RZ, R11.reuse.H0_H0 ;  /* 0x2000000bff3b7230 */ /* 0x100fe40000004100 */
[----:B------:R-:W-:Y:S02]  /*11f0*/  HADD2.F32 R62, -RZ, R11.H1_H1 ;  /* 0x3000000bff3e7230 */ /* 0x000fe40000004100 */
[----:B------:R-:W-:Y:S01]  /*1200*/  FMUL.FTZ R11, R66, R68 ;  /* 0x00000044420b7220 */ /* 0x000fe20000410000 */
[----:B------:R-:W-:Y:S01]  /*1210*/  IADD3.X R66, RZ, R32, RZ, P0, !PT ;  /* 0x00000020ff427210 */ /* 0x000fe200007fe4ff */
[----:B------:R1:W-:Y:S01]  /*1220*/  MUFU.EX2 R46, R13 ;  /* 0x0000000d002e7308 */ /* 0x0003e20000000800 */
[----:B0-----:R-:W-:Y:S01]  /*1230*/  FADD.FTZ R64, R64, 1 ;  /* 0x3f80000040407421 */ /* 0x001fe20000010000 */
[----:B------:R-:W-:Y:S01]  /*1240*/  IADD3 R32, P0, R47, UR14, RZ ;  /* 0x0000000e2f207c10 */ /* 0x000fe2000ff1e0ff */
[----:B------:R-:W-:Y:S01]  /*1250*/  FMUL.FTZ R70, R9, R70 ;  /* 0x0000004609467220 */ /* 0x000fe20000410000 */
[----:B-1----:R-:W-:Y:S01]  /*1260*/  FMUL.FTZ R13, R25, R80 ;  /* 0x00000050190d7220 */ /* 0x002fe20000410000 */
[----:B------:R-:W-:Y:S01]  /*1270*/  HADD2.F32 R25, -RZ, R10.H0_H0 ;  /* 0x2000000aff197230 */ /* 0x000fe20000004100 */
[----:B------:R-:W-:-:S02]  /*1280*/  IADD3.X R33, R33, UR15, RZ, P0, !PT ;  /* 0x0000000f21217c10 */ /* 0x000fc400087fe4ff */
[----:B------:R-:W-:Y:S02]  /*1290*/  FMUL.FTZ R13, R62, R13 ;  /* 0x0000000d3e0d7220 */ /* 0x000fe40000410000 */
[----:B------:R-:W0:Y:S01]  /*12a0*/  MUFU.RCP R62, R64 ;  /* 0x00000040003e7308 */ /* 0x000e220000001000 */
[----:B------:R-:W-:Y:S01]  /*12b0*/  FMUL.FTZ R10, R25, R12 ;  /* 0x0000000c190a7220 */ /* 0x000fe20000410000 */
[----:B------:R-:W-:Y:S02]  /*12c0*/  HADD2.F32 R25, -RZ, R14.H1_H1 ;  /* 0x3000000eff197230 */ /* 0x000fe40000004100 */
[----:B------:R-:W-:Y:S01]  /*12d0*/  FFMA.FTZ R61, R0, R70, R5 ;  /* 0x00000046003d7223 */ /* 0x000fe20000010005 */
[----:B------:R-:W-:Y:S01]  /*12e0*/  FADD.FTZ R14, R49, 1 ;  /* 0x3f800000310e7421 */ /* 0x000fe20000010000 */
[----:B------:R-:W4:Y:S01]  /*12f0*/  LDG.E.64.CONSTANT R32, desc[UR12][R32.64] ;  /* 0x0000000c20207981 */ /* 0x000f22000c1e9b00 */
[----:B------:R-:W-:Y:S01]  /*1300*/  SHF.L.U64.HI R47, R65, 0x1, R66 ;  /* 0x00000001412f7819 */ /* 0x000fe20000010242 */
[----:B-----5:R-:W-:Y:S01]  /*1310*/  FADD.FTZ R48, R48, 1 ;  /* 0x3f80000030307421 */ /* 0x020fe20000010000 */
[----:B------:R-:W-:Y:S01]  /*1320*/  FMUL.FTZ R57, R61, -1.4426950216293334961 ;  /* 0xbfb8aa3b3d397820 */ /* 0x000fe20000410000 */
[----:B------:R-:W-:Y:S01]  /*1330*/  SHF.L.U32 R65, R65, 0x1, RZ ;  /* 0x0000000141417819 */ /* 0x000fe200000006ff */
[----:B------:R-:W-:Y:S01]  /*1340*/  FFMA.FTZ R56, R2, R69, R6 ;  /* 0x0000004502387223 */ /* 0x000fe20000010006 */
[----:B------:R-:W1:Y:S03]  /*1350*/  MUFU.RCP R63, R63 ;  /* 0x0000003f003f7308 */ /* 0x000e660000001000 */
[----:B------:R-:W-:-:S05]  /*1360*/  FMUL.FTZ R50, R56, -1.4426950216293334961 ;  /* 0xbfb8aa3b38327820 */ /* 0x000fca0000410000 */
[----:B------:R-:W5:Y:S01]  /*1370*/  MUFU.RCP R14, R14 ;  /* 0x0000000e000e7308 */ /* 0x000f620000001000 */
[----:B0-----:R-:W-:-:S07]  /*1380*/  FADD.FTZ R68, -R62, 1 ;  /* 0x3f8000003e447421 */ /* 0x001fce0000010100 */
[----:B------:R0:W-:Y:S01]  /*1390*/  MUFU.RCP R64, R48 ;  /* 0x0000003000407308 */ /* 0x0001e20000001000 */
[----:B------:R-:W-:Y:S01]  /*13a0*/  HADD2.F32 R87, -RZ, R15.H0_H0 ;  /* 0x2000000fff577230 */ /* 0x000fe20000004100 */
[----:B0-----:R-:W-:-:S06]  /*13b0*/  IADD3 R48, P0, R65, UR8, RZ ;  /* 0x0000000841307c10 */ /* 0x001fcc000ff1e0ff */
[----:B------:R-:W0:Y:S01]  /*13c0*/  MUFU.EX2 R57, R57 ;  /* 0x0000003900397308 */ /* 0x000e220000000800 */
[----:B------:R-:W-:Y:S01]  /*13d0*/  IADD3.X R49, R47, UR9, RZ, P0, !PT ;  /* 0x000000092f317c10 */ /* 0x000fe200087fe4ff */
[----:B------:R-:W-:Y:S02]  /*13e0*/  HADD2.F32 R86, -RZ, R15.H1_H1 ;  /* 0x3000000fff567230 */ /* 0x000fe40000004100 */
[----:B------:R-:W-:-:S04]  /*13f0*/  FFMA.FTZ R15, R58, R68, 1 ;  /* 0x3f8000003a0f7423 */ /* 0x000fc80000010044 */
[----:B------:R-:W0:Y:S01]  /*1400*/  MUFU.EX2 R50, R50 ;  /* 0x0000003200327308 */ /* 0x000e220000000800 */
[----:B------:R-:W4:Y:S01]  /*1410*/  LDG.E.64.CONSTANT R48, desc[UR12][R48.64] ;  /* 0x0000000c30307981 */ /* 0x000f22000c1e9b00 */
[----:B------:R-:W-:Y:S01]  /*1420*/  FMUL.FTZ R15, R62, R15 ;  /* 0x0000000f3e0f7220 */ /* 0x000fe20000410000 */
[----:B-1----:R-:W-:Y:S01]  /*1430*/  FADD.FTZ R66, -R63, 1 ;  /* 0x3f8000003f427421 */ /* 0x002fe20000010100 */
[----:B------:R-:W-:Y:S02]  /*1440*/  HADD2.F32 R62, -RZ, R18.H0_H0 ;  /* 0x20000012ff3e7230 */ /* 0x000fe40000004100 */
[----:B------:R-:W-:Y:S01]  /*1450*/  FFMA.FTZ R54, R3, R91, R7 ;  /* 0x0000005b03367223 */ /* 0x000fe20000010007 */
[----:B-----5:R-:W-:Y:S01]  /*1460*/  FADD.FTZ R67, -R14, 1 ;  /* 0x3f8000000e437421 */ /* 0x020fe20000010100 */
[----:B------:R-:W-:Y:S01]  /*1470*/  FADD.FTZ R86, -R34, R86 ;  /* 0x0000005622567221 */ /* 0x000fe20000010100 */
[----:B------:R-:W-:Y:S01]  /*1480*/  FFMA.FTZ R66, R35, R66, 1 ;  /* 0x3f80000023427423 */ /* 0x000fe20000010042 */
[----:B------:R-:W-:Y:S01]  /*1490*/  FMUL.FTZ R36, R54, -1.4426950216293334961 ;  /* 0xbfb8aa3b36247820 */ /* 0x000fe20000410000 */
[----:B------:R-:W-:Y:S01]  /*14a0*/  FFMA.FTZ R60, R60, R67, 1 ;  /* 0x3f8000003c3c7423 */ /* 0x000fe20000010043 */
[----:B0-----:R-:W-:Y:S01]  /*14b0*/  FADD.FTZ R68, R57, 1 ;  /* 0x3f80000039447421 */ /* 0x001fe20000010000 */
[----:B------:R-:W-:Y:S01]  /*14c0*/  FADD.FTZ R62, -R34, R62 ;  /* 0x0000003e223e7221 */ /* 0x000fe20000010100 */
[----:B------:R-:W-:Y:S01]  /*14d0*/  FADD.FTZ R67, -R64, 1 ;  /* 0x3f80000040437421 */ /* 0x000fe20000010100 */
[----:B------:R-:W-:Y:S01]  /*14e0*/  FADD.FTZ R90, -R34, R55 ;  /* 0x00000037225a7221 */ /* 0x000fe20000010100 */
[----:B------:R-:W-:Y:S01]  /*14f0*/  FMUL.FTZ R86, R9, R86 ;  /* 0x0000005609567220 */ /* 0x000fe20000410000 */
[----:B------:R-:W-:Y:S01]  /*1500*/  FMUL.FTZ R66, R63, R66 ;  /* 0x000000423f427220 */ /* 0x000fe20000410000 */
[----:B------:R-:W-:Y:S01]  /*1510*/  FMUL.FTZ R85, R9, R62 ;  /* 0x0000003e09557220 */ /* 0x000fe20000410000 */
[----:B------:R-:W0:Y:S01]  /*1520*/  MUFU.RCP R63, R68 ;  /* 0x00000044003f7308 */ /* 0x000e220000001000 */
[----:B------:R-:W-:Y:S01]  /*1530*/  FFMA.FTZ R57, R53, R67, 1 ;  /* 0x3f80000035397423 */ /* 0x000fe20000010043 */
[----:B------:R-:W-:Y:S01]  /*1540*/  FADD.FTZ R62, R50, 1 ;  /* 0x3f800000323e7421 */ /* 0x000fe20000010000 */
[----:B------:R-:W-:Y:S01]  /*1550*/  FMUL.FTZ R90, R9, R90 ;  /* 0x0000005a095a7220 */ /* 0x000fe20000410000 */
[----:B------:R-:W-:-:S04]  /*1560*/  FFMA.FTZ R53, R4, R86, R8 ;  /* 0x0000005604357223 */ /* 0x000fc80000010008 */
[----:B------:R-:W1:Y:S01]  /*1570*/  MUFU.EX2 R36, R36 ;  /* 0x0000002400247308 */ /* 0x000e620000000800 */
[----:B------:R-:W-:Y:S01]  /*1580*/  FFMA.FTZ R55, R4, R90, R8 ;  /* 0x0000005a04377223 */ /* 0x000fe20000010008 */
[----:B------:R-:W-:Y:S01]  /*1590*/  FMUL.FTZ R67, R53, -1.4426950216293334961 ;  /* 0xbfb8aa3b35437820 */ /* 0x000fe20000410000 */
[----:B------:R-:W-:Y:S01]  /*15a0*/  FMUL.FTZ R64, R64, R57 ;  /* 0x0000003940407220 */ /* 0x000fe20000410000 */
[----:B------:R-:W-:Y:S02]  /*15b0*/  HADD2.F32 R84, -RZ, R18.H1_H1 ;  /* 0x30000012ff547230 */ /* 0x000fe40000004100 */
[----:B------:R-:W-:Y:S02]  /*15c0*/  FMUL.FTZ R52, R55, -1.4426950216293334961 ;  /* 0xbfb8aa3b37347820 */ /* 0x000fe40000410000 */
[----:B------:R-:W5:Y:S01]  /*15d0*/  MUFU.RCP R62, R62 ;  /* 0x0000003e003e7308 */ /* 0x000f620000001000 */
[----:B------:R-:W-:Y:S01]  /*15e0*/  FMUL.FTZ R60, R14, R60 ;  /* 0x0000003c0e3c7220 */ /* 0x000fe20000410000 */
[----:B------:R-:W-:-:S02]  /*15f0*/  HADD2.F32 R14, -RZ, R16.H0_H0 ;  /* 0x20000010ff0e7230 */ /* 0x000fc40000004100 */
[----:B------:R-:W-:-:S04]  /*1600*/  FADD.FTZ R84, -R34, R84 ;  /* 0x0000005422547221 */ /* 0x000fc80000010100 */
[----:B------:R1:W-:Y:S01]  /*1610*/  MUFU.EX2 R57, R67 ;  /* 0x0000004300397308 */ /* 0x0003e20000000800 */
[----:B0-----:R-:W-:Y:S01]  /*1620*/  FADD.FTZ R18, -R63, 1 ;  /* 0x3f8000003f127421 */ /* 0x001fe20000010100 */
[----:B------:R-:W-:Y:S01]  /*1630*/  FMUL.FTZ R84, R9, R84 ;  /* 0x0000005409547220 */ /* 0x000fe20000410000 */
[----:B-1----:R-:W-:Y:S02]  /*1640*/  HADD2.F32 R67, -RZ, R16.H1_H1 ;  /* 0x30000010ff437230 */ /* 0x002fe40000004100 */
[--C-:B------:R-:W-:Y:S02]  /*1650*/  HADD2.F32 R16, -RZ, R17.reuse.H0_H0 ;  /* 0x20000011ff107230 */ /* 0x100fe40000004100 */
[----:B------:R-:W-:Y:S01]  /*1660*/  HADD2.F32 R17, -RZ, R17.H1_H1 ;  /* 0x30000011ff117230 */ /* 0x000fe20000004100 */
[----:B------:R-:W0:Y:S01]  /*1670*/  MUFU.EX2 R52, R52 ;  /* 0x0000003400347308 */ /* 0x000e220000000800 */
[----:B------:R-:W-:-:S03]  /*1680*/  FFMA.FTZ R18, R61, R18, 1 ;  /* 0x3f8000003d127423 */ /* 0x000fc60000010012 */
[----:B------:R-:W-:Y:S01]  /*1690*/  FMUL.FTZ R17, R17, R64 ;  /* 0x0000004011117220 */ /* 0x000fe20000410000 */
[----:B------:R-:W-:Y:S01]  /*16a0*/  FADD.FTZ R64, R36, 1 ;  /* 0x3f80000024407421 */ /* 0x000fe20000010000 */
[----:B------:R-:W-:Y:S01]  /*16b0*/  IADD3 R36, P0, R51, UR14, RZ ;  /* 0x0000000e33247c10 */ /* 0x000fe2000ff1e0ff */
[----:B------:R-:W-:Y:S01]  /*16c0*/  FFMA.FTZ R51, R2, R84, R6 ;  /* 0x0000005402337223 */ /* 0x000fe20000010006 */
[----:B-----5:R-:W-:Y:S01]  /*16d0*/  FADD.FTZ R61, -R62, 1 ;  /* 0x3f8000003e3d7421 */ /* 0x020fe20000010100 */
[----:B------:R-:W-:Y:S01]  /*16e0*/  FMUL.FTZ R18, R63, R18 ;  /* 0x000000123f127220 */ /* 0x000fe20000410000 */
[----:B------:R-:W-:Y:S01]  /*16f0*/  IADD3.X R37, R37, UR15, RZ, P0, !PT ;  /* 0x0000000f25257c10 */ /* 0x000fe200087fe4ff */
[----:B------:R-:W-:Y:S01]  /*1700*/  FMUL.FTZ R63, R51, -1.4426950216293334961 ;  /* 0xbfb8aa3b333f7820 */ /* 0x000fe20000410000 */
[----:B------:R-:W-:Y:S01]  /*1710*/  FFMA.FTZ R61, R56, R61, 1 ;  /* 0x3f800000383d7423 */ /* 0x000fe2000001003d */
[----:B------:R-:W-:Y:S01]  /*1720*/  FMUL.FTZ R14, R14, R66 ;  /* 0x000000420e0e7220 */ /* 0x000fe20000410000 */
[--C-:B------:R-:W-:Y:S01]  /*1730*/  HADD2.F32 R66, -RZ, R19.reuse.H0_H0 ;  /* 0x20000013ff427230 */ /* 0x100fe20000004100 */
[----:B------:R1:W-:Y:S01]  /*1740*/  MUFU.EX2 R56, R63 ;  /* 0x0000003f00387308 */ /* 0x0003e20000000800 */
[----:B------:R-:W5:Y:S01]  /*1750*/  LDG.E.64.CONSTANT R36, desc[UR12][R36.64] ;  /* 0x0000000c24247981 */ /* 0x000f62000c1e9b00 */
[----:B-1----:R-:W-:-:S02]  /*1760*/  HADD2.F32 R63, -RZ, R19.H1_H1 ;  /* 0x30000013ff3f7230 */ /* 0x002fc40000004100 */
[----:B------:R-:W-:Y:S01]  /*1770*/  FMUL.FTZ R19, R62, R61 ;  /* 0x0000003d3e137220 */ /* 0x000fe20000410000 */
[----:B0-----:R-:W-:Y:S02]  /*1780*/  FADD.FTZ R61, R52, 1 ;  /* 0x3f800000343d7421 */ /* 0x001fe40000010000 */
[C---:B------:R-:W-:Y:S02]  /*1790*/  FADD.FTZ R82, -R34.reuse, R63 ;  /* 0x0000003f22527221 */ /* 0x040fe40000010100 */
[----:B------:R-:W0:Y:S01]  /*17a0*/  MUFU.RCP R63, R61 ;  /* 0x0000003d003f7308 */ /* 0x000e220000001000 */
[----:B------:R-:W-:Y:S01]  /*17b0*/  FADD.FTZ R66, -R34, R66 ;  /* 0x0000004222427221 */ /* 0x000fe20000010100 */
[----:B------:R-:W-:-:S03]  /*17c0*/  FADD.FTZ R46, R46, 1 ;  /* 0x3f8000002e2e7421 */ /* 0x000fc60000010000 */
[----:B------:R-:W-:Y:S01]  /*17d0*/  FMUL.FTZ R83, R9, R66 ;  /* 0x0000004209537220 */ /* 0x000fe20000410000 */
[----:B0-----:R-:W-:-:S04]  /*17e0*/  FADD.FTZ R66, -R63, 1 ;  /* 0x3f8000003f427421 */ /* 0x001fc80000010100 */
[----:B------:R-:W-:Y:S02]  /*17f0*/  FFMA.FTZ R66, R55, R66, 1 ;  /* 0x3f80000037427423 */ /* 0x000fe40000010042 */
[----:B------:R0:W-:Y:S02]  /*1800*/  MUFU.RCP R55, R46 ;  /* 0x0000002e00377308 */ /* 0x0001e40000001000 */
[----:B0-----:R-:W-:-:S04]  /*1810*/  IADD3 R46, P0, R65, UR14, RZ ;  /* 0x0000000e412e7c10 */ /* 0x001fc8000ff1e0ff */
[----:B------:R-:W-:Y:S01]  /*1820*/  IADD3.X R47, R47, UR15, RZ, P0, !PT ;  /* 0x0000000f2f2f7c10 */ /* 0x000fe200087fe4ff */
[C---:B------:R-:W-:Y:S01]  /*1830*/  FADD.FTZ R88, -R34.reuse, R25 ;  /* 0x0000001922587221 */ /* 0x040fe20000010100 */
[----:B------:R-:W-:Y:S01]  /*1840*/  FMUL.FTZ R12, R59, R79 ;  /* 0x0000004f3b0c7220 */ /* 0x000fe20000410000 */
[----:B------:R-:W-:Y:S01]  /*1850*/  FADD.FTZ R87, -R34, R87 ;  /* 0x0000005722577221 */ /* 0x000fe20000010100 */
[----:B------:R-:W0:Y:S01]  /*1860*/  MUFU.RCP R64, R64 ;  /* 0x0000004000407308 */ /* 0x000e220000001000 */
[----:B------:R-:W-:Y:S01]  /*1870*/  FFMA.FTZ R50, R0, R85, R5 ;  /* 0x0000005500327223 */ /* 0x000fe20000010005 */
[----:B------:R-:W5:Y:S01]  /*1880*/  LDG.E.64.CONSTANT R46, desc[UR12][R46.64] ;  /* 0x0000000c2e2e7981 */ /* 0x000f62000c1e9b00 */
[----:B------:R-:W-:Y:S01]  /*1890*/  FMUL.FTZ R88, R9, R88 ;  /* 0x0000005809587220 */ /* 0x000fe20000410000 */
[----:B------:R-:W-:Y:S01]  /*18a0*/  FMUL.FTZ R16, R16, R60 ;  /* 0x0000003c10107220 */ /* 0x000fe20000410000 */
[----:B------:R-:W-:Y:S01]  /*18b0*/  FMUL.FTZ R15, R67, R15 ;  /* 0x0000000f430f7220 */ /* 0x000fe20000410000 */
[C---:B------:R-:W-:Y:S01]  /*18c0*/  FMUL.FTZ R82, R9.reuse, R82 ;  /* 0x0000005209527220 */ /* 0x040fe20000410000 */
[----:B------:R-:W-:Y:S01]  /*18d0*/  FFMA.FTZ R25, R2, R88, R6 ;  /* 0x0000005802197223 */ /* 0x000fe20000010006 */
[----:B------:R-:W-:Y:S01]  /*18e0*/  FMUL.FTZ R87, R9, R87 ;  /* 0x0000005709577220 */ /* 0x000fe20000410000 */
[----:B------:R-:W-:Y:S01]  /*18f0*/  FFMA.FTZ R52, R3, R83, R7 ;  /* 0x0000005303347223 */ /* 0x000fe20000010007 */
[----:B------:R-:W-:-:S02]  /*1900*/  HADD2.F32 R65, -RZ, R20.H0_H0 ;  /* 0x20000014ff417230 */ /* 0x000fc40000004100 */
[----:B------:R-:W-:Y:S01]  /*1910*/  FMUL.FTZ R59, R25, -1.4426950216293334961 ;  /* 0xbfb8aa3b193b7820 */ /* 0x000fe20000410000 */
[----:B------:R-:W-:Y:S01]  /*1920*/  FFMA.FTZ R35, R3, R87, R7 ;  /* 0x0000005703237223 */ /* 0x000fe20000010007 */
[----:B------:R-:W-:Y:S01]  /*1930*/  FADD.FTZ R57, R57, 1 ;  /* 0x3f80000039397421 */ /* 0x000fe20000010000 */
[----:B------:R-:W-:Y:S01]  /*1940*/  FMUL.FTZ R63, R63, R66 ;  /* 0x000000423f3f7220 */ /* 0x000fe20000410000 */
[----:B------:R-:W-:Y:S01]  /*1950*/  FADD.FTZ R56, R56, 1 ;  /* 0x3f80000038387421 */ /* 0x000fe20000010000 */
[----:B------:R-:W-:Y:S01]  /*1960*/  UIADD3 UR8, UP0, UR10, 0x2, URZ ;  /* 0x000000020a087890 */ /* 0x000fe2000ff1e03f */
[----:B------:R-:W1:Y:S01]  /*1970*/  MUFU.EX2 R59, R59 ;  /* 0x0000003b003b7308 */ /* 0x000e620000000800 */
[----:B------:R-:W-:Y:S01]  /*1980*/  FMUL.FTZ R58, R35, -1.4426950216293334961 ;  /* 0xbfb8aa3b233a7820 */ /* 0x000fe20000410000 */
[----:B------:R-:W-:Y:S01]  /*1990*/  FMUL.FTZ R60, R50, -1.4426950216293334961 ;  /* 0xbfb8aa3b323c7820 */ /* 0x000fe20000410000 */
[----:B------:R-:W-:Y:S01]  /*19a0*/  FFMA.FTZ R44, R78, R10, R44 ;  /* 0x0000000a4e2c7223 */ /* 0x000fe2000001002c */
[----:B------:R-:W-:Y:S01]  /*19b0*/  FADD.FTZ R45, R10, R45 ;  /* 0x0000002d0a2d7221 */ /* 0x000fe20000010000 */
[----:B------:R-:W-:Y:S01]  /*19c0*/  FFMA.FTZ R42, R77, R11, R42 ;  /* 0x0000000b4d2a7223 */ /* 0x000fe2000001002a */
[----:B------:R-:W-:Y:S01]  /*19d0*/  FADD.FTZ R43, R11, R43 ;  /* 0x0000002b0b2b7221 */ /* 0x000fe20000010000 */
[----:B------:R-:W-:Y:S01]  /*19e0*/  ULDC.64 UR14, c[0x0][0x258] ;  /* 0x00009600000e7ab9 */ /* 0x000fe20000000a00 */
[----:B------:R-:W2:Y:S01]  /*19f0*/  MUFU.EX2 R58, R58 ;  /* 0x0000003a003a7308 */ /* 0x000ea20000000800 */
[----:B0-----:R-:W-:Y:S01]  /*1a00*/  FADD.FTZ R67, -R64, 1 ;  /* 0x3f80000040437421 */ /* 0x001fe20000010100 */
[----:B------:R-:W-:-:S03]  /*1a10*/  FMUL.FTZ R61, R52, -1.4426950216293334961 ;  /* 0xbfb8aa3b343d7820 */ /* 0x000fc60000410000 */
[----:B------:R-:W-:Y:S01]  /*1a20*/  FFMA.FTZ R67, R54, R67, 1 ;  /* 0x3f80000036437423 */ /* 0x000fe20000010043 */
[----:B-1----:R-:W-:Y:S02]  /*1a30*/  FADD.FTZ R59, R59, 1 ;  /* 0x3f8000003b3b7421 */ /* 0x002fe40000010000 */
[----:B------:R-:W0:Y:S01]  /*1a40*/  MUFU.EX2 R60, R60 ;  /* 0x0000003c003c7308 */ /* 0x000e220000000800 */
[----:B------:R-:W-:Y:S01]  /*1a50*/  FFMA.FTZ R54, R4, R82, R8 ;  /* 0x0000005204367223 */ /* 0x000fe20000010008 */
[----:B------:R-:W-:Y:S01]  /*1a60*/  FMUL.FTZ R18, R65, R18 ;  /* 0x0000001241127220 */ /* 0x000fe20000410000 */
[----:B------:R-:W-:Y:S02]  /*1a70*/  HADD2.F32 R20, -RZ, R20.H1_H1 ;  /* 0x30000014ff147230 */ /* 0x000fe40000004100 */
[----:B------:R-:W-:-:S03]  /*1a80*/  FMUL.FTZ R62, R54, -1.4426950216293334961 ;  /* 0xbfb8aa3b363e7820 */ /* 0x000fc60000410000 */
[----:B------:R-:W1:Y:S01]  /*1a90*/  MUFU.RCP R59, R59 ;  /* 0x0000003b003b7308 */ /* 0x000e620000001000 */
[----:B--2---:R-:W-:Y:S01]  /*1aa0*/  FADD.FTZ R58, R58, 1 ;  /* 0x3f8000003a3a7421 */ /* 0x004fe20000010000 */
[----:B------:R-:W-:Y:S01]  /*1ab0*/  FMUL.FTZ R19, R20, R19 ;  /* 0x0000001314137220 */ /* 0x000fe20000410000 */
[----:B------:R-:W-:-:S05]  /*1ac0*/  HADD2.F32 R20, -RZ, R21.H0_H0 ;  /* 0x20000015ff147230 */ /* 0x000fca0000004100 */
[----:B------:R0:W-:Y:S01]  /*1ad0*/  MUFU.RCP R65, R57 ;  /* 0x0000003900417308 */ /* 0x0001e20000001000 */
[----:B------:R-:W-:-:S07]  /*1ae0*/  HADD2.F32 R21, -RZ, R21.H1_H1 ;  /* 0x30000015ff157230 */ /* 0x000fce0000004100 */
[----:B------:R-:W2:Y:S01]  /*1af0*/  MUFU.EX2 R61, R61 ;  /* 0x0000003d003d7308 */ /* 0x000ea20000000800 */
[----:B0-----:R-:W-:-:S07]  /*1b00*/  FADD.FTZ R57, R60, 1 ;  /* 0x3f8000003c397421 */ /* 0x001fce0000010000 */
[----:B------:R-:W0:Y:S01]  /*1b10*/  MUFU.EX2 R62, R62 ;  /* 0x0000003e003e7308 */ /* 0x000e220000000800 */
[----:B------:R-:W-:Y:S01]  /*1b20*/  FMUL.FTZ R21, R21, R63 ;  /* 0x0000003f15157220 */ /* 0x000fe20000410000 */
[----:B-1----:R-:W-:-:S06]  /*1b30*/  FADD.FTZ R60, -R59, 1 ;  /* 0x3f8000003b3c7421 */ /* 0x002fcc0000010100 */
[----:B------:R-:W1:Y:S01]  /*1b40*/  MUFU.RCP R58, R58 ;  /* 0x0000003a003a7308 */ /* 0x000e620000001000 */
[----:B------:R-:W-:Y:S01]  /*1b50*/  FADD.FTZ R63, -R55, 1 ;  /* 0x3f800000373f7421 */ /* 0x000fe20000010100 */
[----:B------:R-:W-:Y:S01]  /*1b60*/  FFMA.FTZ R60, R25, R60, 1 ;  /* 0x3f800000193c7423 */ /* 0x000fe2000001003c */
[----:B--2---:R-:W-:Y:S02]  /*1b70*/  FADD.FTZ R61, R61, 1 ;  /* 0x3f8000003d3d7421 */ /* 0x004fe40000010000 */
[----:B------:R-:W-:Y:S01]  /*1b80*/  FFMA.FTZ R63, R24, R63, 1 ;  /* 0x3f800000183f7423 */ /* 0x000fe2000001003f */
[----:B------:R-:W-:Y:S01]  /*1b90*/  FADD.FTZ R24, -R65, 1 ;  /* 0x3f80000041187421 */ /* 0x000fe20000010100 */
[----:B------:R-:W-:Y:S01]  /*1ba0*/  FMUL.FTZ R60, R59, R60 ;  /* 0x0000003c3b3c7220 */ /* 0x000fe20000410000 */
[----:B------:R-:W2:Y:S01]  /*1bb0*/  MUFU.RCP R56, R56 ;  /* 0x0000003800387308 */ /* 0x000ea20000001000 */
[----:B0-----:R-:W-:Y:S01]  /*1bc0*/  FADD.FTZ R59, R62, 1 ;  /* 0x3f8000003e3b7421 */ /* 0x001fe20000010000 */
[----:B------:R-:W-:-:S06]  /*1bd0*/  FFMA.FTZ R24, R53, R24, 1 ;  /* 0x3f80000035187423 */ /* 0x000fcc0000010018 */
[----:B------:R-:W0:Y:S01]  /*1be0*/  MUFU.RCP R53, R61 ;  /* 0x0000003d00357308 */ /* 0x000e220000001000 */
[----:B-1----:R-:W-:Y:S01]  /*1bf0*/  FADD.FTZ R25, -R58, 1 ;  /* 0x3f8000003a197421 */ /* 0x002fe20000010100 */
[----:B------:R-:W-:-:S03]  /*1c00*/  FMUL.FTZ R63, R55, R63 ;  /* 0x0000003f373f7220 */ /* 0x000fc60000410000 */
[----:B------:R-:W-:Y:S01]  /*1c10*/  FFMA.FTZ R25, R35, R25, 1 ;  /* 0x3f80000023197423 */ /* 0x000fe20000010019 */
[--C-:B------:R-:W-:Y:S02]  /*1c20*/  HADD2.F32 R35, -RZ, R22.reuse.H0_H0 ;  /* 0x20000016ff237230 */ /* 0x100fe40000004100 */
[----:B------:R-:W1:Y:S01]  /*1c30*/  MUFU.RCP R59, R59 ;  /* 0x0000003b003b7308 */ /* 0x000e620000001000 */
[----:B------:R-:W-:Y:S01]  /*1c40*/  FMUL.FTZ R25, R58, R25 ;  /* 0x000000193a197220 */ /* 0x000fe20000410000 */
[----:B------:R-:W-:Y:S01]  /*1c50*/  FMUL.FTZ R65, R65, R24 ;  /* 0x0000001841417220 */ /* 0x000fe20000410000 */
[----:B------:R-:W-:-:S05]  /*1c60*/  HADD2.F32 R24, -RZ, R22.H1_H1 ;  /* 0x30000016ff187230 */ /* 0x000fca0000004100 */
[----:B------:R-:W3:Y:S01]  /*1c70*/  MUFU.RCP R57, R57 ;  /* 0x0000003900397308 */ /* 0x000ee20000001000 */
[--C-:B------:R-:W-:Y:S02]  /*1c80*/  HADD2.F32 R58, -RZ, R26.reuse.H0_H0 ;  /* 0x2000001aff3a7230 */ /* 0x100fe40000004100 */
[----:B------:R-:W-:Y:S01]  /*1c90*/  FMUL.FTZ R22, R35, R63 ;  /* 0x0000003f23167220 */ /* 0x000fe20000410000 */
[--C-:B------:R-:W-:Y:S02]  /*1ca0*/  HADD2.F32 R55, -RZ, R23.reuse.H0_H0 ;  /* 0x20000017ff377230 */ /* 0x100fe40000004100 */
[----:B------:R-:W-:Y:S02]  /*1cb0*/  HADD2.F32 R35, -RZ, R23.H1_H1 ;  /* 0x30000017ff237230 */ /* 0x000fe40000004100 */
[----:B------:R-:W-:Y:S01]  /*1cc0*/  FMUL.FTZ R23, R24, R60 ;  /* 0x0000003c18177220 */ /* 0x000fe20000410000 */
[----:B------:R-:W-:Y:S01]  /*1cd0*/  FADD.FTZ R58, -R34, R58 ;  /* 0x0000003a223a7221 */ /* 0x000fe20000010100 */
[----:B------:R-:W-:Y:S01]  /*1ce0*/  FMUL.FTZ R24, R55, R25 ;  /* 0x0000001937187220 */ /* 0x000fe20000410000 */
[----:B--2---:R-:W-:Y:S01]  /*1cf0*/  FADD.FTZ R55, -R56, 1 ;  /* 0x3f80000038377421 */ /* 0x004fe20000010100 */
[----:B------:R-:W-:Y:S01]  /*1d00*/  FMUL.FTZ R25, R35, R65 ;  /* 0x0000004123197220 */ /* 0x000fe20000410000 */
[----:B0-----:R-:W-:Y:S01]  /*1d10*/  FADD.FTZ R35, -R53, 1 ;  /* 0x3f80000035237421 */ /* 0x001fe20000010100 */
[----:B------:R-:W-:-:S02]  /*1d20*/  HADD2.F32 R26, -RZ, R26.H1_H1 ;  /* 0x3000001aff1a7230 */ /* 0x000fc40000004100 */
[----:B------:R-:W-:Y:S01]  /*1d30*/  FMUL.FTZ R81, R9, R58 ;  /* 0x0000003a09517220 */ /* 0x000fe20000410000 */
[----:B------:R-:W-:Y:S01]  /*1d40*/  FFMA.FTZ R55, R51, R55, 1 ;  /* 0x3f80000033377423 */ /* 0x000fe20000010037 */
[----:B------:R-:W-:Y:S01]  /*1d50*/  FFMA.FTZ R52, R52, R35, 1 ;  /* 0x3f80000034347423 */ /* 0x000fe20000010023 */
[----:B-1----:R-:W-:Y:S01]  /*1d60*/  FADD.FTZ R51, -R59, 1 ;  /* 0x3f8000003b337421 */ /* 0x002fe20000010100 */
[----:B---3--:R-:W-:Y:S01]  /*1d70*/  FADD.FTZ R60, -R57, 1 ;  /* 0x3f800000393c7421 */ /* 0x008fe20000010100 */
[----:B------:R-:W-:Y:S01]  /*1d80*/  FFMA.FTZ R35, R0, R81, R5 ;  /* 0x0000005100237223 */ /* 0x000fe20000010005 */
[----:B------:R-:W-:Y:S01]  /*1d90*/  FADD.FTZ R26, -R34, R26 ;  /* 0x0000001a221a7221 */ /* 0x000fe20000010100 */
[--C-:B------:R-:W-:Y:S02]  /*1da0*/  HADD2.F32 R79, -RZ, R27.reuse.H0_H0 ;  /* 0x2000001bff4f7230 */ /* 0x100fe40000004100 */
[----:B------:R-:W-:Y:S01]  /*1db0*/  FFMA.FTZ R54, R54, R51, 1 ;  /* 0x3f80000036367423 */ /* 0x000fe20000010033 */
[----:B------:R-:W-:Y:S01]  /*1dc0*/  FFMA.FTZ R50, R50, R60, 1 ;  /* 0x3f80000032327423 */ /* 0x000fe2000001003c */
[----:B------:R-:W-:Y:S01]  /*1dd0*/  FMUL.FTZ R51, R35, -1.4426950216293334961 ;  /* 0xbfb8aa3b23337820 */ /* 0x000fe20000410000 */
[----:B------:R-:W-:Y:S01]  /*1de0*/  FMUL.FTZ R80, R9, R26 ;  /* 0x0000001a09507220 */ /* 0x000fe20000410000 */
[----:B------:R-:W-:Y:S01]  /*1df0*/  FADD.FTZ R79, -R34, R79 ;  /* 0x0000004f224f7221 */ /* 0x000fe20000010100 */
[----:B------:R-:W-:Y:S01]  /*1e00*/  FMUL.FTZ R26, R57, R50 ;  /* 0x00000032391a7220 */ /* 0x000fe20000410000 */
[----:B------:R-:W-:-:S02]  /*1e10*/  HADD2.F32 R57, -RZ, R27.H1_H1 ;  /* 0x3000001bff397230 */ /* 0x000fc40000004100 */
[----:B------:R-:W-:Y:S01]  /*1e20*/  FFMA.FTZ R50, R2, R80, R6 ;  /* 0x0000005002327223 */ /* 0x000fe20000010006 */
[----:B------:R-:W0:Y:S01]  /*1e30*/  MUFU.EX2 R51, R51 ;  /* 0x0000003300337308 */ /* 0x000e220000000800 */
[----:B------:R-:W-:Y:S01]  /*1e40*/  FMUL.FTZ R79, R9, R79 ;  /* 0x0000004f094f7220 */ /* 0x000fe20000410000 */
[----:B------:R-:W-:Y:S01]  /*1e50*/  FMUL.FTZ R27, R56, R55 ;  /* 0x00000037381b7220 */ /* 0x000fe20000410000 */
[----:B------:R-:W-:Y:S01]  /*1e60*/  FMUL.FTZ R58, R50, -1.4426950216293334961 ;  /* 0xbfb8aa3b323a7820 */ /* 0x000fe20000410000 */
[----:B------:R-:W-:Y:S01]  /*1e70*/  FADD.FTZ R57, -R34, R57 ;  /* 0x0000003922397221 */ /* 0x000fe20000010100 */
[----:B------:R-:W-:-:S03]  /*1e80*/  FFMA.FTZ R55, R3, R79, R7 ;  /* 0x0000004f03377223 */ /* 0x000fc60000010007 */
[----:B------:R-:W-:Y:S01]  /*1e90*/  FMUL.FTZ R68, R9, R57 ;  /* 0x0000003909447220 */ /* 0x000fe20000410000 */
[----:B------:R-:W1:Y:S01]  /*1ea0*/  MUFU.EX2 R58, R58 ;  /* 0x0000003a003a7308 */ /* 0x000e620000000800 */
[----:B------:R-:W-:Y:S01]  /*1eb0*/  FMUL.FTZ R57, R55, -1.4426950216293334961 ;  /* 0xbfb8aa3b37397820 */ /* 0x000fe20000410000 */
[----:B------:R-:W-:Y:S01]  /*1ec0*/  FMUL.FTZ R52, R53, R52 ;  /* 0x0000003435347220 */ /* 0x000fe20000410000 */
[----:B------:R-:W-:Y:S01]  /*1ed0*/  FMUL.FTZ R59, R59, R54 ;  /* 0x000000363b3b7220 */ /* 0x000fe20000410000 */
[----:B------:R-:W-:Y:S01]  /*1ee0*/  FMUL.FTZ R64, R64, R67 ;  /* 0x0000004340407220 */ /* 0x000fe20000410000 */
[----:B------:R-:W-:Y:S01]  /*1ef0*/  FFMA.FTZ R53, R4, R68, R8 ;  /* 0x0000004404357223 */ /* 0x000fe20000010008 */
[----:B------:R-:W-:Y:S02]  /*1f00*/  HADD2.F32 R67, -RZ, R30.H0_H0 ;  /* 0x2000001eff437230 */ /* 0x000fe40000004100 */
[----:B------:R2:W3:Y:S01]  /*1f10*/  MUFU.EX2 R54, R57 ;  /* 0x0000003900367308 */ /* 0x0004e20000000800 */
[----:B----4-:R-:W-:-:S02]  /*1f20*/  HADD2.F32 R56, -RZ, R28.H0_H0 ;  /* 0x2000001cff387230 */ /* 0x010fc40000004100 */
[----:B0-----:R-:W-:Y:S01]  /*1f30*/  FADD.FTZ R51, R51, 1 ;  /* 0x3f80000033337421 */ /* 0x001fe20000010000 */
[----:B------:R-:W-:Y:S02]  /*1f40*/  HADD2.F32 R30, -RZ, R30.H1_H1 ;  /* 0x3000001eff1e7230 */ /* 0x000fe40000004100 */
[----:B------:R-:W-:Y:S01]  /*1f50*/  FADD.FTZ R67, -R34, R67 ;  /* 0x0000004322437221 */ /* 0x000fe20000010100 */
[----:B------:R-:W-:Y:S01]  /*1f60*/  FMUL.FTZ R26, R56, R26 ;  /* 0x0000001a381a7220 */ /* 0x000fe20000410000 */
[----:B--2---:R-:W-:Y:S01]  /*1f70*/  FMUL.FTZ R57, R53, -1.4426950216293334961 ;  /* 0xbfb8aa3b35397820 */ /* 0x004fe20000410000 */
[----:B------:R-:W-:Y:S01]  /*1f80*/  HADD2.F32 R56, -RZ, R28.H1_H1 ;  /* 0x3000001cff387230 */ /* 0x000fe20000004100 */
[----:B------:R0:W2:Y:S01]  /*1f90*/  MUFU.RCP R60, R51 ;  /* 0x00000033003c7308 */ /* 0x0000a20000001000 */
[----:B------:R-:W-:Y:S01]  /*1fa0*/  FMUL.FTZ R67, R9, R67 ;  /* 0x0000004309437220 */ /* 0x000fe20000410000 */
[----:B------:R-:W-:Y:S01]  /*1fb0*/  FADD.FTZ R30, -R34, R30 ;  /* 0x0000001e221e7221 */ /* 0x000fe20000010100 */
[----:B------:R-:W-:-:S02]  /*1fc0*/  HADD2.F32 R65, -RZ, R31.H0_H0 ;  /* 0x2000001fff417230 */ /* 0x000fc40000004100 */
[----:B------:R-:W-:Y:S01]  /*1fd0*/  FMUL.FTZ R27, R56, R27 ;  /* 0x0000001b381b7220 */ /* 0x000fe20000410000 */
[--C-:B------:R-:W-:Y:S02]  /*1fe0*/  HADD2.F32 R28, -RZ, R29.reuse.H0_H0 ;  /* 0x2000001dff1c7230 */ /* 0x100fe40000004100 */
[----:B------:R-:W4:Y:S01]  /*1ff0*/  MUFU.EX2 R57, R57 ;  /* 0x0000003900397308 */ /* 0x000f220000000800 */
[----:B-1----:R-:W-:Y:S01]  /*2000*/  FADD.FTZ R58, R58, 1 ;  /* 0x3f8000003a3a7421 */ /* 0x002fe20000010000 */
[----:B------:R-:W-:Y:S01]  /*2010*/  FFMA.FTZ R56, R0, R67, R5 ;  /* 0x0000004300387223 */ /* 0x000fe20000010005 */
[C---:B------:R-:W-:Y:S01]  /*2020*/  FMUL.FTZ R66, R9.reuse, R30 ;  /* 0x0000001e09427220 */ /* 0x040fe20000410000 */
[----:B------:R-:W-:Y:S02]  /*2030*/  HADD2.F32 R29, -RZ, R29.H1_H1 ;  /* 0x3000001dff1d7230 */ /* 0x000fe40000004100 */
[----:B------:R-:W-:Y:S01]  /*2040*/  FADD.FTZ R65, -R34, R65 ;  /* 0x0000004122417221 */ /* 0x000fe20000010100 */
[----:B------:R-:W-:Y:S01]  /*2050*/  FMUL.FTZ R28, R28, R52 ;  /* 0x000000341c1c7220 */ /* 0x000fe20000410000 */
[----:B---3--:R-:W-:Y:S01]  /*2060*/  FADD.FTZ R54, R54, 1 ;  /* 0x3f80000036367421 */ /* 0x008fe20000010000 */
[----:B------:R-:W1:Y:S01]  /*2070*/  MUFU.RCP R61, R58 ;  /* 0x0000003a003d7308 */ /* 0x000e620000001000 */
[----:B------:R-:W-:Y:S01]  /*2080*/  FMUL.FTZ R52, R56, -1.4426950216293334961 ;  /* 0xbfb8aa3b38347820 */ /* 0x000fe20000410000 */
[----:B0-----:R-:W-:Y:S01]  /*2090*/  FFMA.FTZ R51, R2, R66, R6 ;  /* 0x0000004202337223 */ /* 0x001fe20000010006 */
[----:B------:R-:W-:Y:S01]  /*20a0*/  FMUL.FTZ R65, R9, R65 ;  /* 0x0000004109417220 */ /* 0x000fe20000410000 */
[----:B------:R-:W-:-:S02]  /*20b0*/  FMUL.FTZ R29, R29, R59 ;  /* 0x0000003b1d1d7220 */ /* 0x000fc40000410000 */
[----:B------:R-:W-:Y:S02]  /*20c0*/  FMUL.FTZ R30, R51, -1.4426950216293334961 ;  /* 0xbfb8aa3b331e7820 */ /* 0x000fe40000410000 */
[----:B------:R0:W3:Y:S01]  /*20d0*/  MUFU.EX2 R59, R52 ;  /* 0x00000034003b7308 */ /* 0x0000e20000000800 */
[----:B--2---:R-:W-:Y:S01]  /*20e0*/  FADD.FTZ R62, -R60, 1 ;  /* 0x3f8000003c3e7421 */ /* 0x004fe20000010100 */
[----:B------:R-:W-:Y:S01]  /*20f0*/  FMUL.FTZ R20, R20, R64 ;  /* 0x0000004014147220 */ /* 0x000fe20000410000 */
[----:B------:R-:W-:Y:S02]  /*2100*/  HADD2.F32 R64, -RZ, R31.H1_H1 ;  /* 0x3000001fff407230 */ /* 0x000fe40000004100 */
[----:B----4-:R-:W-:-:S03]  /*2110*/  FADD.FTZ R57, R57, 1 ;  /* 0x3f80000039397421 */ /* 0x010fc60000010000 */
[----:B------:R-:W2:Y:S01]  /*2120*/  MUFU.RCP R54, R54 ;  /* 0x0000003600367308 */ /* 0x000ea20000001000 */
[----:B0-----:R-:W-:Y:S01]  /*2130*/  FFMA.FTZ R52, R3, R65, R7 ;  /* 0x0000004103347223 */ /* 0x001fe20000010007 */
[----:B------:R-:W-:-:S03]  /*2140*/  FFMA.FTZ R62, R35, R62, 1 ;  /* 0x3f800000233e7423 */ /* 0x000fc6000001003e */
[----:B------:R-:W-:-:S03]  /*2150*/  FMUL.FTZ R31, R52, -1.4426950216293334961 ;  /* 0xbfb8aa3b341f7820 */ /* 0x000fc60000410000 */
[----:B------:R-:W0:Y:S01]  /*2160*/  MUFU.EX2 R30, R30 ;  /* 0x0000001e001e7308 */ /* 0x000e220000000800 */
[----:B------:R-:W-:Y:S01]  /*2170*/  FMUL.FTZ R62, R60, R62 ;  /* 0x0000003e3c3e7220 */ /* 0x000fe20000410000 */
[----:B-1----:R-:W-:Y:S01]  /*2180*/  FADD.FTZ R60, -R61, 1 ;  /* 0x3f8000003d3c7421 */ /* 0x002fe20000010100 */
[----:B------:R-:W-:-:S05]  /*2190*/  FADD.FTZ R64, -R34, R64 ;  /* 0x0000004022407221 */ /* 0x000fca0000010100 */
[----:B------:R-:W-:Y:S01]  /*21a0*/  MUFU.RCP R57, R57 ;  /* 0x0000003900397308 */ /* 0x000fe20000001000 */
[----:B------:R-:W-:Y:S01]  /*21b0*/  FFMA.FTZ R60, R50, R60, 1 ;  /* 0x3f800000323c7423 */ /* 0x000fe2000001003c */
[----:B---3--:R-:W-:-:S06]  /*21c0*/  FADD.FTZ R50, R59, 1 ;  /* 0x3f8000003b327421 */ /* 0x008fcc0000010000 */
[----:B------:R-:W1:Y:S01]  /*21d0*/  MUFU.EX2 R31, R31 ;  /* 0x0000001f001f7308 */ /* 0x000e620000000800 */
[----:B--2---:R-:W-:Y:S01]  /*21e0*/  FADD.FTZ R59, -R54, 1 ;  /* 0x3f800000363b7421 */ /* 0x004fe20000010100 */
[----:B------:R-:W-:Y:S01]  /*21f0*/  FMUL.FTZ R64, R9, R64 ;  /* 0x0000004009407220 */ /* 0x000fe20000410000 */
[----:B0-----:R-:W-:Y:S02]  /*2200*/  FADD.FTZ R30, R30, 1 ;  /* 0x3f8000001e1e7421 */ /* 0x001fe40000010000 */
[----:B------:R-:W-:Y:S01]  /*2210*/  FFMA.FTZ R55, R55, R59, 1 ;  /* 0x3f80000037377423 */ /* 0x000fe2000001003b */
[----:B------:R-:W-:Y:S02]  /*2220*/  FFMA.FTZ R35, R4, R64, R8 ;  /* 0x0000004004237223 */ /* 0x000fe40000010008 */
[----:B------:R-:W0:Y:S01]  /*2230*/  MUFU.RCP R50, R50 ;  /* 0x0000003200327308 */ /* 0x000e220000001000 */
[----:B------:R-:W-:Y:S01]  /*2240*/  FMUL.FTZ R55, R54, R55 ;  /* 0x0000003736377220 */ /* 0x000fe20000410000 */
[----:B------:R-:W-:-:S06]  /*2250*/  FMUL.FTZ R58, R35, -1.4426950216293334961 ;  /* 0xbfb8aa3b233a7820 */ /* 0x000fcc0000410000 */
[----:B------:R2:W-:Y:S01]  /*2260*/  MUFU.RCP R54, R30 ;  /* 0x0000001e00367308 */ /* 0x0005e20000001000 */
[----:B-1----:R-:W-:Y:S01]  /*2270*/  FADD.FTZ R31, R31, 1 ;  /* 0x3f8000001f1f7421 */ /* 0x002fe20000010000 */
[----:B--2---:R-:W-:-:S06]  /*2280*/  FADD.FTZ R30, -R57, 1 ;  /* 0x3f800000391e7421 */ /* 0x004fcc0000010100 */
[----:B------:R-:W1:Y:S01]  /*2290*/  MUFU.EX2 R58, R58 ;  /* 0x0000003a003a7308 */ /* 0x000e620000000800 */
[----:B------:R-:W-:-:S07]  /*22a0*/  FFMA.FTZ R30, R53, R30, 1 ;  /* 0x3f800000351e7423 */ /* 0x000fce000001001e */
[----:B------:R2:W3:Y:S01]  /*22b0*/  MUFU.RCP R53, R31 ;  /* 0x0000001f00357308 */ /* 0x0004e20000001000 */
[----:B------:R-:W-:Y:S01]  /*22c0*/  FMUL.FTZ R57, R57, R30 ;  /* 0x0000001e39397220 */ /* 0x000fe20000410000 */
[--C-:B------:R-:W-:Y:S02]  /*22d0*/  HADD2.F32 R30, -RZ, R32.reuse.H0_H0 ;  /* 0x20000020ff1e7230 */ /* 0x100fe40000004100 */
[----:B------:R-:W-:Y:S02]  /*22e0*/  HADD2.F32 R59, -RZ, R33.H0_H0 ;  /* 0x20000021ff3b7230 */ /* 0x000fe40000004100 */
[----:B--2---:R-:W-:Y:S02]  /*22f0*/  HADD2.F32 R31, -RZ, R32.H1_H1 ;  /* 0x30000020ff1f7230 */ /* 0x004fe40000004100 */
[----:B0-----:R-:W-:-:S04]  /*2300*/  FADD.FTZ R32, -R50, 1 ;  /* 0x3f80000032207421 */ /* 0x001fc80000010100 */
[----:B------:R-:W-:Y:S01]  /*2310*/  FFMA.FTZ R56, R56, R32, 1 ;  /* 0x3f80000038387423 */ /* 0x000fe20000010020 */
[----:B------:R-:W-:Y:S01]  /*2320*/  FMUL.FTZ R32, R59, R55 ;  /* 0x000000373b207220 */ /* 0x000fe20000410000 */
[----:B-1----:R-:W-:Y:S02]  /*2330*/  FADD.FTZ R58, R58, 1 ;  /* 0x3f8000003a3a7421 */ /* 0x002fe40000010000 */
[----:B------:R-:W-:Y:S01]  /*2340*/  FMUL.FTZ R50, R50, R56 ;  /* 0x0000003832327220 */ /* 0x000fe20000410000 */
[----:B---3--:R-:W-:Y:S01]  /*2350*/  FADD.FTZ R56, -R53, 1 ;  /* 0x3f80000035387421 */ /* 0x008fe20000010100 */
[----:B------:R-:W-:-:S03]  /*2360*/  FADD.FTZ R55, -R54, 1 ;  /* 0x3f80000036377421 */ /* 0x000fc60000010100 */
[----:B------:R-:W-:Y:S01]  /*2370*/  FFMA.FTZ R56, R52, R56, 1 ;  /* 0x3f80000034387423 */ /* 0x000fe20000010038 */
[----:B------:R-:W-:Y:S01]  /*2380*/  FFMA.FTZ R51, R51, R55, 1 ;  /* 0x3f80000033337423 */ /* 0x000fe20000010037 */
[----:B------:R-:W0:Y:S01]  /*2390*/  MUFU.RCP R52, R58 ;  /* 0x0000003a00347308 */ /* 0x000e220000001000 */
[--C-:B------:R-:W-:Y:S02]  /*23a0*/  HADD2.F32 R55, -RZ, R48.reuse.H0_H0 ;  /* 0x20000030ff377230 */ /* 0x100fe40000004100 */
[----:B------:R-:W-:Y:S01]  /*23b0*/  FMUL.FTZ R30, R30, R62 ;  /* 0x0000003e1e1e7220 */ /* 0x000fe20000410000 */
[----:B------:R-:W-:Y:S02]  /*23c0*/  HADD2.F32 R62, -RZ, R48.H1_H1 ;  /* 0x30000030ff3e7230 */ /* 0x000fe40000004100 */
[----:B------:R-:W-:Y:S01]  /*23d0*/  FMUL.FTZ R61, R61, R60 ;  /* 0x0000003c3d3d7220 */ /* 0x000fe20000410000 */
[----:B------:R-:W-:Y:S01]  /*23e0*/  FADD.FTZ R55, -R34, R55 ;  /* 0x0000003722377221 */ /* 0x000fe20000010100 */
[----:B------:R-:W-:-:S02]  /*23f0*/  HADD2.F32 R60, -RZ, R49.H1_H1 ;  /* 0x30000031ff3c7230 */ /* 0x000fc40000004100 */
[----:B------:R-:W-:Y:S01]  /*2400*/  FMUL.FTZ R31, R31, R61 ;  /* 0x0000003d1f1f7220 */ /* 0x000fe20000410000 */
[----:B------:R-:W-:Y:S01]  /*2410*/  FADD.FTZ R62, -R34, R62 ;  /* 0x0000003e223e7221 */ /* 0x000fe20000010100 */
[C---:B------:R-:W-:Y:S01]  /*2420*/  FMUL.FTZ R63, R9.reuse, R55 ;  /* 0x00000037093f7220 */ /* 0x040fe20000410000 */
[----:B------:R-:W-:Y:S02]  /*2430*/  HADD2.F32 R61, -RZ, R49.H0_H0 ;  /* 0x20000031ff3d7230 */ /* 0x000fe40000004100 */
[C---:B------:R-:W-:Y:S01]  /*2440*/  FMUL.FTZ R62, R9.reuse, R62 ;  /* 0x0000003e093e7220 */ /* 0x040fe20000410000 */
[----:B------:R-:W-:Y:S01]  /*2450*/  FFMA.FTZ R48, R0, R63, R5 ;  /* 0x0000003f00307223 */ /* 0x000fe20000010005 */
[C---:B------:R-:W-:Y:S01]  /*2460*/  FADD.FTZ R60, -R34.reuse, R60 ;  /* 0x0000003c223c7221 */ /* 0x040fe20000010100 */
[----:B------:R-:W-:Y:S01]  /*2470*/  FADD.FTZ R61, -R34, R61 ;  /* 0x0000003d223d7221 */ /* 0x000fe20000010100 */
[----:B0-----:R-:W-:Y:S01]  /*2480*/  FADD.FTZ R58, -R52, 1 ;  /* 0x3f800000343a7421 */ /* 0x001fe20000010100 */
[----:B------:R-:W-:Y:S01]  /*2490*/  FMUL.FTZ R34, R48, -1.4426950216293334961 ;  /* 0xbfb8aa3b30227820 */ /* 0x000fe20000410000 */
[----:B------:R-:W-:Y:S01]  /*24a0*/  FFMA.FTZ R55, R2, R62, R6 ;  /* 0x0000003e02377223 */ /* 0x000fe20000010006 */
[----:B------:R-:W-:Y:S01]  /*24b0*/  FMUL.FTZ R61, R9, R61 ;  /* 0x0000003d093d7220 */ /* 0x000fe20000410000 */
[----:B------:R-:W-:Y:S01]  /*24c0*/  FFMA.FTZ R58, R35, R58, 1 ;  /* 0x3f800000233a7423 */ /* 0x000fe2000001003a */
[----:B------:R-:W-:Y:S01]  /*24d0*/  HADD2.F32 R33, -RZ, R33.H1_H1 ;  /* 0x30000021ff217230 */ /* 0x000fe20000004100 */
[----:B------:R0:W1:Y:S01]  /*24e0*/  MUFU.EX2 R35, R34 ;  /* 0x0000002200237308 */ /* 0x0000620000000800 */
[----:B------:R-:W-:Y:S01]  /*24f0*/  FMUL.FTZ R54, R54, R51 ;  /* 0x0000003336367220 */ /* 0x000fe20000410000 */
[----:B------:R-:W-:Y:S01]  /*2500*/  FMUL.FTZ R51, R53, R56 ;  /* 0x0000003835337220 */ /* 0x000fe20000410000 */
[----:B------:R-:W-:Y:S01]  /*2510*/  FFMA.FTZ R56, R3, R61, R7 ;  /* 0x0000003d03387223 */ /* 0x000fe20000010007 */
[----:B------:R-:W-:Y:S01]  /*2520*/  FMUL.FTZ R33, R33, R57 ;  /* 0x0000003921217220 */ /* 0x000fe20000410000 */
[----:B0-----:R-:W-:-:S02]  /*2530*/  FMUL.FTZ R34, R55, -1.4426950216293334961 ;  /* 0xbfb8aa3b37227820 */ /* 0x001fc40000410000 */
[----:B------:R-:W-:-:S04]  /*2540*/  FMUL.FTZ R57, R56, -1.4426950216293334961 ;  /* 0xbfb8aa3b38397820 */ /* 0x000fc80000410000 */
[----:B------:R-:W0:Y:S01]  /*2550*/  MUFU.EX2 R34, R34 ;  /* 0x0000002200227308 */ /* 0x000e220000000800 */
[----:B-1----:R-:W-:-:S07]  /*2560*/  FADD.FTZ R35, R35, 1 ;  /* 0x3f80000023237421 */ /* 0x002fce0000010000 */
[----:B------:R-:W1:Y:S01]  /*2570*/  MUFU.EX2 R57, R57 ;  /* 0x0000003900397308 */ /* 0x000e620000000800 */
[----:B------:R-:W-:Y:S01]  /*2580*/  FMUL.FTZ R58, R52, R58 ;  /* 0x0000003a343a7220 */ /* 0x000fe20000410000 */
[--C-:B-----5:R-:W-:Y:S02]  /*2590*/  HADD2.F32 R59, -RZ, R36.reuse.H0_H0 ;  /* 0x20000024ff3b7230 */ /* 0x120fe40000004100 */
[----:B------:R-:W-:-:S04]  /*25a0*/  HADD2.F32 R36, -RZ, R36.H1_H1 ;  /* 0x30000024ff247230 */ /* 0x000fc80000004100 */
[----:B------:R0:W2:Y:S02]  /*25b0*/  MUFU.RCP R52, R35 ;  /* 0x0000002300347308 */ /* 0x0000a40000001000 */
[----:B0-----:R-:W-:Y:S01]  /*25c0*/  FADD.FTZ R35, R34, 1 ;  /* 0x3f80000022237421 */ /* 0x001fe20000010000 */
[----:B------:R-:W-:-:S05]  /*25d0*/  FMUL.FTZ R34, R59, R50 ;  /* 0x000000323b227220 */ /* 0x000fca0000410000 */
[----:B------:R0:W3:Y:S02]  /*25e0*/  MUFU.RCP R50, R35 ;  /* 0x0000002300327308 */ /* 0x0000e40000001000 */
[----:B0-----:R-:W-:Y:S01]  /*25f0*/  FMUL.FTZ R35, R36, R54 ;  /* 0x0000003624237220 */ /* 0x001fe20000410000 */
[----:B-1----:R-:W-:Y:S01]  /*2600*/  FADD.FTZ R54, R57, 1 ;  /* 0x3f80000039367421 */ /* 0x002fe20000010000 */
[----:B------:R-:W-:-:S05]  /*2610*/  HADD2.F32 R36, -RZ, R37.H0_H0 ;  /* 0x20000025ff247230 */ /* 0x000fca0000004100 */
[----:B------:R-:W0:Y:S01]  /*2620*/  MUFU.RCP R54, R54 ;  /* 0x0000003600367308 */ /* 0x000e220000001000 */
[----:B------:R-:W-:Y:S01]  /*2630*/  FMUL.FTZ R36, R36, R51 ;  /* 0x0000003324247220 */ /* 0x000fe20000410000 */
[----:B--2---:R-:W-:Y:S01]  /*2640*/  FADD.FTZ R51, -R52, 1 ;  /* 0x3f80000034337421 */ /* 0x004fe20000010100 */
[----:B------:R-:W-:-:S03]  /*2650*/  FMUL.FTZ R60, R9, R60 ;  /* 0x0000003c093c7220 */ /* 0x000fc60000410000 */
[----:B------:R-:W-:Y:S01]  /*2660*/  FFMA.FTZ R48, R48, R51, 1 ;  /* 0x3f80000030307423 */ /* 0x000fe20000010033 */
[----:B------:R-:W-:Y:S01]  /*2670*/  FFMA.FTZ R49, R4, R60, R8 ;  /* 0x0000003c04317223 */ /* 0x000fe20000010008 */
[----:B---3--:R-:W-:-:S03]  /*2680*/  FADD.FTZ R51, -R50, 1 ;  /* 0x3f80000032337421 */ /* 0x008fc60000010100 */
[----:B------:R-:W-:Y:S01]  /*2690*/  FMUL.FTZ R53, R49, -1.4426950216293334961 ;  /* 0xbfb8aa3b31357820 */ /* 0x000fe20000410000 */
[----:B------:R-:W-:Y:S01]  /*26a0*/  FFMA.FTZ R51, R55, R51, 1 ;  /* 0x3f80000037337423 */ /* 0x000fe20000010033 */
[----:B------:R-:W-:Y:S02]  /*26b0*/  HADD2.F32 R55, -RZ, R37.H1_H1 ;  /* 0x30000025ff377230 */ /* 0x000fe40000004100 */
[----:B0-----:R-:W-:Y:S02]  /*26c0*/  FADD.FTZ R37, -R54, 1 ;  /* 0x3f80000036257421 */ /* 0x001fe40000010100 */
[----:B------:R-:W0:Y:S02]  /*26d0*/  MUFU.EX2 R53, R53 ;  /* 0x0000003500357308 */ /* 0x000e240000000800 */
[----:B------:R-:W-:Y:S01]  /*26e0*/  FFMA.FTZ R56, R56, R37, 1 ;  /* 0x3f80000038387423 */ /* 0x000fe20000010025 */
[----:B------:R-:W-:Y:S01]  /*26f0*/  FMUL.FTZ R37, R55, R58 ;  /* 0x0000003a37257220 */ /* 0x000fe20000410000 */
[----:B------:R-:W-:-:S02]  /*2700*/  FMUL.FTZ R48, R52, R48 ;  /* 0x0000003034307220 */ /* 0x000fc40000410000 */
[----:B------:R-:W-:Y:S01]  /*2710*/  FMUL.FTZ R58, R54, R56 ;  /* 0x00000038363a7220 */ /* 0x000fe20000410000 */
[--C-:B------:R-:W-:Y:S02]  /*2720*/  HADD2.F32 R56, -RZ, R46.reuse.H0_H0 ;  /* 0x2000002eff387230 */ /* 0x100fe40000004100 */
[----:B------:R-:W-:Y:S02]  /*2730*/  HADD2.F32 R57, -RZ, R46.H1_H1 ;  /* 0x3000002eff397230 */ /* 0x000fe40000004100 */
[----:B------:R-:W-:Y:S01]  /*2740*/  FMUL.FTZ R46, R0, R10 ;  /* 0x0000000a002e7220 */ /* 0x000fe20000410000 */
[----:B------:R-:W-:Y:S01]  /*2750*/  FMUL.FTZ R56, R56, R48 ;  /* 0x0000003038387220 */ /* 0x000fe20000410000 */
[----:B------:R-:W-:Y:S02]  /*2760*/  FMUL.FTZ R48, R2, R11 ;  /* 0x0000000b02307220 */ /* 0x000fe40000410000 */
[----:B------:R-:W-:Y:S01]  /*2770*/  FFMA.FTZ R46, R78, R46, RZ ;  /* 0x0000002e4e2e7223 */ /* 0x000fe200000100ff */
[----:B0-----:R-:W-:-:S03]  /*2780*/  FADD.FTZ R53, R53, 1 ;  /* 0x3f80000035357421 */ /* 0x001fc60000010000 */
[----:B------:R-:W-:Y:S01]  /*2790*/  FFMA.FTZ R46, R77, R48, R46 ;  /* 0x000000304d2e7223 */ /* 0x000fe2000001002e */
[----:B------:R-:W-:-:S04]  /*27a0*/  FMUL.FTZ R48, R3, R12 ;  /* 0x0000000c03307220 */ /* 0x000fc80000410000 */
[----:B------:R-:W-:Y:S01]  /*27b0*/  FFMA.FTZ R46, R76, R48, R46 ;  /* 0x000000304c2e7223 */ /* 0x000fe2000001002e */
[----:B------:R-:W-:Y:S01]  /*27c0*/  FMUL.FTZ R48, R4, R13 ;  /* 0x0000000d04307220 */ /* 0x000fe20000410000 */
[----:B------:R-:W0:Y:S03]  /*27d0*/  MUFU.RCP R53, R53 ;  /* 0x0000003500357308 */ /* 0x000e260000001000 */
[----:B------:R-:W-:Y:S01]  /*27e0*/  FFMA.FTZ R46, R75, R48, R46 ;  /* 0x000000304b2e7223 */ /* 0x000fe2000001002e */
[----:B------:R-:W-:-:S04]  /*27f0*/  FMUL.FTZ R48, R0, R14 ;  /* 0x0000000e00307220 */ /* 0x000fc80000410000 */
[----:B------:R-:W-:Y:S01]  /*2800*/  FFMA.FTZ R46, R74, R48, R46 ;  /* 0x000000304a2e7223 */ /* 0x000fe2000001002e */
[----:B------:R-:W-:-:S04]  /*2810*/  FMUL.FTZ R48, R2, R15 ;  /* 0x0000000f02307220 */ /* 0x000fc80000410000 */
[----:B------:R-:W-:Y:S01]  /*2820*/  FFMA.FTZ R48, R73, R48, R46 ;  /* 0x0000003049307223 */ /* 0x000fe2000001002e */
[----:B------:R-:W-:Y:S01]  /*2830*/  FMUL.FTZ R46, R3, R16 ;  /* 0x00000010032e7220 */ /* 0x000fe20000410000 */
[----:B------:R-:W-:Y:S01]  /*2840*/  FMUL.FTZ R51, R50, R51 ;  /* 0x0000003332337220 */ /* 0x000fe20000410000 */
[----:B0-----:R-:W-:Y:S02]  /*2850*/  FADD.FTZ R50, -R53, 1 ;  /* 0x3f80000035327421 */ /* 0x001fe40000010100 */
[----:B------:R-:W-:Y:S01]  /*2860*/  FFMA.FTZ R48, R72, R46, R48 ;  /* 0x0000002e48307223 */ /* 0x000fe20000010030 */
[----:B------:R-:W-:Y:S02]  /*2870*/  HADD2.F32 R46, -RZ, R47.H0_H0 ;  /* 0x2000002fff2e7230 */ /* 0x000fe40000004100 */
[----:B------:R-:W-:-:S03]  /*2880*/  FFMA.FTZ R50, R49, R50, 1 ;  /* 0x3f80000031327423 */ /* 0x000fc60000010032 */
[----:B------:R-:W-:Y:S01]  /*2890*/  FMUL.FTZ R58, R46, R58 ;  /* 0x0000003a2e3a7220 */ /* 0x000fe20000410000 */
[----:B------:R-:W-:Y:S02]  /*28a0*/  HADD2.F32 R46, -RZ, R47.H1_H1 ;  /* 0x3000002fff2e7230 */ /* 0x000fe40000004100 */
[----:B------:R-:W-:Y:S01]  /*28b0*/  FMUL.FTZ R59, R53, R50 ;  /* 0x00000032353b7220 */ /* 0x000fe20000410000 */
[----:B------:R-:W-:Y:S01]  /*28c0*/  FMUL.FTZ R49, R4, R17 ;  /* 0x0000001104317220 */ /* 0x000fe20000410000 */
[----:B------:R-:W-:Y:S02]  /*28d0*/  FMUL.FTZ R47, R0, R18 ;  /* 0x00000012002f7220 */ /* 0x000fe40000410000 */
[----:B------:R-:W-:Y:S01]  /*28e0*/  FMUL.FTZ R59, R46, R59 ;  /* 0x0000003b2e3b7220 */ /* 0x000fe20000410000 */
[----:B------:R-:W-:Y:S01]  /*28f0*/  FFMA.FTZ R46, R0, R10, RZ ;  /* 0x0000000a002e7223 */ /* 0x000fe200000100ff */
[----:B------:R-:W-:-:S03]  /*2900*/  FFMA.FTZ R48, R71, R49, R48 ;  /* 0x0000003147307223 */ /* 0x000fc60000010030 */
        /* <DEDUP_REMOVED lines=60> */
[----:B------:R-:W-:Y:S01]  /*2cd0*/  FFMA.FTZ R47, R0, R34, R46 ;  /* 0x00000022002f7223 */ /* 0x000fe2000001002e */
[----:B------:R-:W-:-:S04]  /*2ce0*/  FMUL.FTZ R46, R4, R37 ;  /* 0x00000025042e7220 */ /* 0x000fc80000410000 */
[----:B------:R-:W-:Y:S01]  /*2cf0*/  FFMA.FTZ R46, R64, R46, R48 ;  /* 0x0000002e402e7223 */ /* 0x000fe20000010030 */
[----:B------:R-:W-:-:S04]  /*2d00*/  FMUL.FTZ R48, R0, R56 ;  /* 0x0000003800307220 */ /* 0x000fc80000410000 */
[----:B------:R-:W-:Y:S01]  /*2d10*/  FFMA.FTZ R46, R63, R48, R46 ;  /* 0x000000303f2e7223 */ /* 0x000fe2000001002e */
[----:B------:R-:W-:-:S05]  /*2d20*/  MOV R48, 0x28 ;  /* 0x0000002800307802 */ /* 0x000fca0000000f00 */
[----:B------:R-:W-:Y:S02]  /*2d30*/  IMAD R48, R38, R48, UR7 ;  /* 0x0000000726307e24 */ /* 0x000fe4000f8e0230 */
[----:B------:R-:W2:Y:S03]  /*2d40*/  LDL.LU R38, [R1+0x28] ;  /* 0x0000280001267983 */ /* 0x000ea60000300800 */
[----:B------:R-:W-:Y:S02]  /*2d50*/  LEA R48, R39, R48, 0x3 ;  /* 0x0000003027307211 */ /* 0x000fe400078e18ff */
[----:B------:R-:W3:Y:S01]  /*2d60*/  LDL.LU R39, [R1+0x24] ;  /* 0x0000240001277983 */ /* 0x000ee20000300800 */
[----:B------:R-:W-:Y:S01]  /*2d70*/  FFMA.FTZ R47, R2, R35, R47 ;  /* 0x00000023022f7223 */ /* 0x000fe2000001002f */
[----:B------:R-:W0:Y:S03]  /*2d80*/  S2R R55, SR_TID.X ;  /* 0x0000000000377919 */ /* 0x000e260000002100 */
[----:B------:R-:W-:Y:S01]  /*2d90*/  FFMA.FTZ R47, R3, R36, R47 ;  /* 0x00000024032f7223 */ /* 0x000fe2000001002f */
[----:B------:R-:W-:Y:S01]  /*2da0*/  FMUL.FTZ R57, R57, R51 ;  /* 0x0000003339397220 */ /* 0x000fe20000410000 */
[----:B------:R-:W-:Y:S01]  /*2db0*/  FFMA.FTZ R40, R76, R12, R40 ;  /* 0x0000000c4c287223 */ /* 0x000fe20000010028 */
[----:B------:R-:W-:Y:S01]  /*2dc0*/  FADD.FTZ R41, R12, R41 ;  /* 0x000000290c297221 */ /* 0x000fe20000010000 */
[----:B------:R-:W-:Y:S01]  /*2dd0*/  UIADD3.X UR9, URZ, UR5, URZ, UP0, !UPT ;  /* 0x000000053f097290 */ /* 0x000fe200087fe43f */
[----:B------:R-:W-:Y:S01]  /*2de0*/  FFMA.FTZ R47, R4, R37, R47 ;  /* 0x00000025042f7223 */ /* 0x000fe2000001002f */
[----:B------:R-:W-:Y:S01]  /*2df0*/  UISETP.GE.U32.AND UP0, UPT, UR8, UR14, UPT ;  /* 0x0000000e0800728c */ /* 0x000fe2000bf06070 */
        /* <DEDUP_REMOVED lines=8> */
[----:B------:R-:W-:Y:S01]  /*2e80*/  UISETP.GE.AND.EX UP0, UPT, UR9, UR15, UPT, UP0 ;  /* 0x0000000f0900728c */ /* 0x000fe2000bf06300 */
        /* <DEDUP_REMOVED lines=16> */
[----:B------:R-:W-:Y:S01]  /*2f90*/  PLOP3.LUT P0, PT, PT, PT, UP0, 0x80, 0x0 ;  /* 0x000000000000781c */ /* 0x000fe20003f0f008 */
        /* <DEDUP_REMOVED lines=31> */
[----:B------:R-:W-:Y:S01]  /*3190*/  BAR.SYNC.DEFER_BLOCKING 0x0 ;  /* 0x0000000000007b1d */ /* 0x000fe20000010000 */
[----:B--2---:R-:W-:Y:S01]  /*31a0*/  FFMA.FTZ R38, R75, R13, R38 ;  /* 0x0000000d4b267223 */ /* 0x004fe20000010026 */
[----:B---3--:R-:W-:-:S03]  /*31b0*/  FADD.FTZ R39, R13, R39 ;  /* 0x000000270d277221 */ /* 0x008fc60000010000 */
        /* <DEDUP_REMOVED lines=13> */
[----:B------:R-:W-:Y:S01]  /*3290*/  FADD.FTZ R39, R39, R59 ;  /* 0x0000003b27277221 */ /* 0x000fe20000010000 */
[----:B-1----:R-:W-:Y:S06]  /*32a0*/  @!P0 BRA `(.L_x_2285) ;  /* 0x0000000000cc8947 */ /* 0x002fec0003800000 */
        /* <DEDUP_REMOVED lines=51> */
.L_x_2285:
        /* <DEDUP_REMOVED lines=46> */
.L_x_2287:
[----:B------:R-:W-:Y:S05]  /*38c0*/  BSYNC B0 ;  /* 0x0000000000007941 */ /* 0x000fea0003800000 */
.L_x_2286:
        /* <DEDUP_REMOVED lines=23> */
.L_x_2289:
[----:B------:R-:W-:Y:S05]  /*3a40*/  BSYNC B0 ;  /* 0x0000000000007941 */ /* 0x000fea0003800000 */
.L_x_2288:
        /* <DEDUP_REMOVED lines=17> */
.L_x_2292:
[----:B------:R-:W2:Y:S04]  /*3b60*/  LD.E.STRONG.GPU R49, desc[UR12][R46.64] ;  /* 0x0000000c2e317980 */ /* 0x000ea8000c10f900 */
[----:B--2---:R-:W-:Y:S01]  /*3b70*/  CCTL.IVALL ;  /* 0x00000000ff00798f */ /* 0x004fe20002000000 */
[----:B------:R-:W-:Y:S05]  /*3b80*/  YIELD ;  /* 0x0000000000007946 */ /* 0x000fea0003800000 */
[----:B-----5:R-:W-:-:S04]  /*3b90*/  LOP3.LUT R49, R49, R48, RZ, 0x3c, !PT ;  /* 0x0000003031317212 */ /* 0x020fc800078e3cff */
[----:B------:R-:W-:-:S13]  /*3ba0*/  ISETP.GT.AND P1, PT, R49, -0x1, PT ;  /* 0xffffffff3100780c */ /* 0x000fda0003f24270 */
[----:B------:R-:W-:Y:S05]  /*3bb0*/  @P1 BRA `(.L_x_2292) ;  /* 0xfffffffc00e81947 */ /* 0x000fea000383ffff */
.L_x_2291:
[----:B------:R-:W-:Y:S05]  /*3bc0*/  WARPSYNC.ALL ;  /* 0x0000000000007948 */ /* 0x000fea0003800000 */
[----:B------:R-:W-:Y:S06]  /*3bd0*/  BAR.SYNC.DEFER_BLOCKING 0x0 ;  /* 0x0000000000007b1d */ /* 0x000fec0000010000 */
[----:B------:R-:W-:Y:S05]  /*3be0*/  BRA `(.L_x_2293) ;  /* 0x0000000000647947 */ /* 0x000fea0003800000 */
.L_x_2290:
        /* <DEDUP_REMOVED lines=17> */
.L_x_2295:
[----:B------:R-:W2:Y:S04]  /*3d00*/  LD.E.STRONG.GPU R49, desc[UR12][R46.64] ;  /* 0x0000000c2e317980 */ /* 0x000ea8000c10f900 */
[----:B--2---:R-:W-:Y:S01]  /*3d10*/  CCTL.IVALL ;  /* 0x00000000ff00798f */ /* 0x004fe20002000000 */
[----:B------:R-:W-:Y:S05]  /*3d20*/  YIELD ;  /* 0x0000000000007946 */ /* 0x000fea0003800000 */
[----:B-----5:R-:W-:-:S04]  /*3d30*/  LOP3.LUT R49, R49, R48, RZ, 0x3c, !PT ;  /* 0x0000003031317212 */ /* 0x020fc800078e3cff */
[----:B------:R-:W-:-:S13]  /*3d40*/  ISETP.GT.AND P1, PT, R49, -0x1, PT ;  /* 0xffffffff3100780c */ /* 0x000fda0003f24270 */
[----:B------:R-:W-:Y:S05]  /*3d50*/  @P1 BRA `(.L_x_2295) ;  /* 0xfffffffc00e81947 */ /* 0x000fea000383ffff */
.L_x_2294:
[----:B------:R-:W-:Y:S05]  /*3d60*/  WARPSYNC.ALL ;  /* 0x0000000000007948 */ /* 0x000fea0003800000 */
[----:B------:R-:W-:Y:S06]  /*3d70*/  BAR.SYNC.DEFER_BLOCKING 0x0 ;  /* 0x0000000000007b1d */ /* 0x000fec0000010000 */
.L_x_2293:
        /* <DEDUP_REMOVED lines=9> */
[----:B------:R-:W-:Y:S01]  /*3e10*/  LOP3.LUT R48, R48, 0xf, RZ, 0xc0, !PT ;  /* 0x0000000f30307812 */ /* 0x000fe200078ec0ff */
[----:B------:R1:W-:Y:S01]  /*3e20*/  STL [R1+0x24], R0 ;  /* 0x0000240001007387 */ /* 0x0003e20000100800 */
[----:B------:R-:W-:-:S03]  /*3e30*/  LOP3.LUT R47, R47, 0x7fffff80, RZ, 0xc0, !PT ;  /* 0x7fffff802f2f7812 */ /* 0x000fc600078ec0ff */
[----:B------:R-:W-:Y:S01]  /*3e40*/  MOV R46, UR5 ;  /* 0x00000005002e7c02 */ /* 0x000fe20008000f00 */
[----:B0-----:R-:W0:Y:S03]  /*3e50*/  LDC.64 R2, c[0x0][0x260] ;  /* 0x00009800ff027b82 */ /* 0x001e260000000a00 */
[----:B------:R-:W-:-:S04]  /*3e60*/  LEA R46, R46, R47, 0xb ;  /* 0x0000002f2e2e7211 */ /* 0x000fc800078e58ff */
[----:B------:R-:W-:-:S04]  /*3e70*/  IADD3 R46, R46, R48, RZ ;  /* 0x000000302e2e7210 */ /* 0x000fc80007ffe0ff */
[----:B------:R-:W-:-:S04]  /*3e80*/  SHF.L.U32 R54, R46, 0x1, RZ ;  /* 0x000000012e367819 */ /* 0x000fc800000006ff */
[C---:B------:R-:W-:Y:S02]  /*3e90*/  IADD3 R50, R54.reuse, 0x20, RZ ;  /* 0x0000002036327810 */ /* 0x040fe40007ffe0ff */
[C---:B------:R-:W-:Y:S02]  /*3ea0*/  IADD3 R52, R54.reuse, 0x40, RZ ;  /* 0x0000004036347810 */ /* 0x040fe40007ffe0ff */
[C---:B------:R-:W-:Y:S01]  /*3eb0*/  IADD3 R46, R54.reuse, 0x60, RZ ;  /* 0x00000060362e7810 */ /* 0x040fe20007ffe0ff */
[----:B0-----:R-:W-:-:S04]  /*3ec0*/  IMAD.WIDE.U32 R48, R54, 0x4, R2 ;  /* 0x0000000436307825 */ /* 0x001fc800078e0002 */
        /* <DEDUP_REMOVED lines=37> */
.L_x_2297:
[----:B------:R-:W-:Y:S05]  /*4120*/  BSYNC B0 ;  /* 0x0000000000007941 */ /* 0x000fea0003800000 */
.L_x_2296:
        /* <DEDUP_REMOVED lines=29> */
.L_x_2299:
[----:B------:R-:W-:Y:S05]  /*4300*/  BSYNC B0 ;  /* 0x0000000000007941 */ /* 0x000fea0003800000 */
.L_x_2298:
[----:B0-----:R-:W2:Y:S01]  /*4310*/  LDL R46, [R1+0x10] ;  /* 0x00001000012e7983 */ /* 0x001ea20000100800 */
[----:B------:R-:W0:Y:S01]  /*4320*/  S2UR UR16, SR_CgaCtaId ;  /* 0x00000000001079c3 */ /* 0x000e220000008800 */
[----:B------:R-:W-:Y:S02]  /*4330*/  UMOV UR5, 0x400 ;  /* 0x0000040000057882 */ /* 0x000fe40000000000 */
[----:B------:R-:W-:-:S04]  /*4340*/  UIADD3 UR5, UR5, 0x3480, URZ ;  /* 0x0000348005057890 */ /* 0x000fc8000fffe03f */
[----:B0-----:R-:W-:Y:S01]  /*4350*/  ULEA UR5, UR16, UR5, 0x18 ;  /* 0x0000000510057291 */ /* 0x001fe2000f8ec03f */
[----:B------:R-:W-:Y:S05]  /*4360*/  BAR.SYNC.DEFER_BLOCKING 0x0 ;  /* 0x0000000000007b1d */ /* 0x000fea0000010000 */
[----:B--2---:R-:W-:Y:S01]  /*4370*/  LEA R46, R46, UR5, 0x3 ;  /* 0x000000052e2e7c11 */ /* 0x004fe2000f8e18ff */
[----:B------:R-:W-:-:S04]  /*4380*/  USHF.L.U32 UR5, UR18, 0x5, URZ ;  /* 0x0000000512057899 */ /* 0x000fc8000800063f */
[----:B------:R-:W-:Y:S01]  /*4390*/  ULOP3.LUT UR5, UR5, 0xfe0, URZ, 0xc0, !UPT ;  /* 0x00000fe005057892 */ /* 0x000fe2000f8ec03f */
[----:B------:R-:W0:Y:S02]  /*43a0*/  LDS.64 R46, [R46] ;  /* 0x000000002e2e7984 */ /* 0x000e240000000a00 */
[--C-:B0----5:R-:W-:Y:S01]  /*43b0*/  FFMA.FTZ R10, R0, R10, -R46.reuse ;  /* 0x0000000a000a7223 */ /* 0x121fe2000001082e */
[----:B------:R-:W-:-:S03]  /*43c0*/  FFMA.FTZ R11, R2, R11, -R46 ;  /* 0x0000000b020b7223 */ /* 0x000fc6000001082e */
[-C--:B------:R-:W-:Y:S01]  /*43d0*/  FFMA.FTZ R10, R78, -R47.reuse, R10 ;  /* 0x8000002f4e0a7223 */ /* 0x080fe2000001000a */
[----:B------:R-:W-:-:S03]  /*43e0*/  FFMA.FTZ R11, R77, -R47, R11 ;  /* 0x8000002f4d0b7223 */ /* 0x000fc6000001000b */
[C---:B------:R-:W-:Y:S01]  /*43f0*/  FMUL.FTZ R48, R9.reuse, R10 ;  /* 0x0000000a09307220 */ /* 0x040fe20000410000 */
[----:B------:R-:W-:Y:S01]  /*4400*/  FMUL.FTZ R11, R9, R11 ;  /* 0x0000000b090b7220 */ /* 0x000fe20000410000 */
[C-C-:B------:R-:W-:Y:S01]  /*4410*/  FFMA.FTZ R21, R4.reuse, R21, -R46.reuse ;  /* 0x0000001504157223 */ /* 0x140fe2000001082e */
[----:B------:R-:W-:-:S03]  /*4420*/  FFMA.FTZ R10, R4, R13, -R46 ;  /* 0x0000000d040a7223 */ /* 0x000fc6000001082e */
[----:B------:R-:W-:Y:S01]  /*4430*/  F2FP.F16.F32.PACK_AB R48, R11, R48 ;  /* 0x000000300b30723e */ /* 0x000fe200000000ff */
[----:B------:R-:W-:Y:S01]  /*4440*/  FFMA.FTZ R11, R3, R12, -R46 ;  /* 0x0000000c030b7223 */ /* 0x000fe2000001082e */
[-C--:B------:R-:W-:Y:S01]  /*4450*/  FFMA.FTZ R90, R90, -R47.reuse, R21 ;  /* 0x8000002f5a5a7223 */ /* 0x080fe20000010015 */
[----:B------:R-:W-:Y:S01]  /*4460*/  FFMA.FTZ R75, R75, -R47, R10 ;  /* 0x8000002f4b4b7223 */ /* 0x000fe2000001000a */
[--C-:B------:R-:W-:Y:S01]  /*4470*/  FFMA.FTZ R10, R2, R15, -R46.reuse ;  /* 0x0000000f020a7223 */ /* 0x100fe2000001082e */
[----:B------:R-:W-:Y:S01]  /*4480*/  FFMA.FTZ R76, R76, -R47, R11 ;  /* 0x8000002f4c4c7223 */ /* 0x000fe2000001000b */
[--C-:B------:R-:W-:Y:S01]  /*4490*/  FFMA.FTZ R11, R0, R14, -R46.reuse ;  /* 0x0000000e000b7223 */ /* 0x100fe2000001082e */
[----:B------:R-:W-:Y:S01]  /*44a0*/  FFMA.FTZ R14, R2, R19, -R46 ;  /* 0x00000013020e7223 */ /* 0x000fe2000001082e */
[-C--:B------:R-:W-:Y:S01]  /*44b0*/  FFMA.FTZ R73, R73, -R47.reuse, R10 ;  /* 0x8000002f49497223 */ /* 0x080fe2000001000a */
[----:B------:R-:W-:Y:S01]  /*44c0*/  MOV R13, UR10 ;  /* 0x0000000a000d7c02 */ /* 0x000fe20008000f00 */
[----:B------:R-:W-:Y:S01]  /*44d0*/  FFMA.FTZ R74, R74, -R47, R11 ;  /* 0x8000002f4a4a7223 */ /* 0x000fe2000001000b */
[--C-:B------:R-:W-:Y:S01]  /*44e0*/  FFMA.FTZ R11, R3, R16, -R46.reuse ;  /* 0x00000010030b7223 */ /* 0x100fe2000001082e */
[----:B------:R-:W-:Y:S01]  /*44f0*/  UIMAD UR11, UR11, 0x140000, URZ ;  /* 0x001400000b0b78a4 */ /* 0x000fe2000f8e023f */
[--C-:B------:R-:W-:Y:S01]  /*4500*/  FFMA.FTZ R12, R4, R17, -R46.reuse ;  /* 0x00000011040c7223 */ /* 0x100fe2000001082e */
[--C-:B------:R-:W-:Y:S01]  /*4510*/  FFMA.FTZ R23, R2, R23, -R46.reuse ;  /* 0x0000001702177223 */ /* 0x100fe2000001082e */
[-C--:B------:R-:W-:Y:S01]  /*4520*/  FFMA.FTZ R72, R72, -R47.reuse, R11 ;  /* 0x8000002f48487223 */ /* 0x080fe2000001000b */
[----:B------:R-:W-:Y:S01]  /*4530*/  FFMA.FTZ R11, R0, R18, -R46 ;  /* 0x00000012000b7223 */ /* 0x000fe2000001082e */
[-C--:B------:R-:W-:Y:S01]  /*4540*/  FFMA.FTZ R12, R71, -R47.reuse, R12 ;  /* 0x8000002f470c7223 */ /* 0x080fe2000001000c */
[----:B------:R-:W2:Y:S01]  /*4550*/  LDL.LU R18, [R1+0x8] ;  /* 0x0000080001127983 */ /* 0x000ea20000300800 */
[--C-:B------:R-:W-:Y:S01]  /*4560*/  FFMA.FTZ R20, R3, R20, -R46.reuse ;  /* 0x0000001403147223 */ /* 0x100fe2000001082e */
[----:B------:R-:W-:Y:S01]  /*4570*/  FFMA.FTZ R70, R70, -R47, R11 ;  /* 0x8000002f46467223 */ /* 0x000fe2000001000b */
[----:B------:R-:W-:Y:S01]  /*4580*/  IMAD.WIDE.U32 R10, R49, -0x33333333, RZ ;  /* 0xcccccccd310a7825 */ /* 0x000fe200078e00ff */
[----:B------:R-:W3:Y:S03]  /*4590*/  LDL.LU R51, [R1+0xc] ;  /* 0x00000c0001337983 */ /* 0x000ee60000300800 */
[C---:B------:R-:W-:Y:S01]  /*45a0*/  FMUL.FTZ R76, R9.reuse, R76 ;  /* 0x0000004c094c7220 */ /* 0x040fe20000410000 */
[----:B------:R-:W-:Y:S01]  /*45b0*/  FMUL.FTZ R75, R9, R75 ;  /* 0x0000004b094b7220 */ /* 0x000fe20000410000 */
[----:B------:R-:W-:Y:S01]  /*45c0*/  FFMA.FTZ R29, R4, R29, -R46 ;  /* 0x0000001d041d7223 */ /* 0x000fe2000001082e */
[----:B------:R-:W4:Y:S01]  /*45d0*/  LDL.LU R21, [R1] ;  /* 0x0000000001157983 */ /* 0x000f220000300800 */
[----:B------:R-:W-:Y:S01]  /*45e0*/  SHF.R.U32.HI R10, RZ, 0x6, R11 ;  /* 0x00000006ff0a7819 */ /* 0x000fe2000001160b */
[----:B------:R-:W-:-:S02]  /*45f0*/  FFMA.FTZ R14, R69, -R47, R14 ;  /* 0x8000002f450e7223 */ /* 0x000fc4000001000e */
[----:B------:R-:W4:Y:S02]  /*4600*/  LDL.LU R52, [R1+0x4] ;  /* 0x0000040001347983 */ /* 0x000f240000300800 */
[C---:B------:R-:W-:Y:S01]  /*4610*/  IMAD R11, R10.reuse, -0x50, R49 ;  /* 0xffffffb00a0b7824 */ /* 0x040fe200078e0231 */
[----:B------:R-:W-:-:S04]  /*4620*/  IADD3 R19, R10, UR5, RZ ;  /* 0x000000050a137c10 */ /* 0x000fc8000fffe0ff */
[----:B------:R-:W-:Y:S01]  /*4630*/  SHF.L.U32 R10, R11, 0x2, RZ ;  /* 0x000000020b0a7819 */ /* 0x000fe200000006ff */
[----:B------:R-:W-:Y:S01]  /*4640*/  HFMA2.MMA R11, -RZ, RZ, 0, 0 ;  /* 0x00000000ff0b7435 */ /* 0x000fe200000001ff */
[----:B------:R-:W-:Y:S02]  /*4650*/  IMAD R19, R19, 0x140, RZ ;  /* 0x0000014013137824 */ /* 0x000fe400078e02ff */
[----:B------:R-:W-:-:S05]  /*4660*/  FFMA.FTZ R88, R88, -R47, R23 ;  /* 0x8000002f58587223 */ /* 0x000fca0000010017 */
[----:B------:R-:W-:Y:S01]  /*4670*/  IMAD.WIDE.U32 R10, R13, 0x140000, R10 ;  /* 0x001400000d0a7825 */ /* 0x000fe200078e000a */
[C---:B------:R-:W-:Y:S02]  /*4680*/  IADD3 R49, R19.reuse, 0xf00, RZ ;  /* 0x00000f0013317810 */ /* 0x040fe40007ffe0ff */
[----:B------:R-:W-:Y:S02]  /*4690*/  IADD3 R17, R19, 0x1400, RZ ;  /* 0x0000140013117810 */ /* 0x000fe40007ffe0ff */
[----:B------:R-:W-:Y:S01]  /*46a0*/  IADD3 R11, R11, UR11, RZ ;  /* 0x0000000b0b0b7c10 */ /* 0x000fe2000fffe0ff */
[----:B------:R-:W-:Y:S01]  /*46b0*/  ULDC.64 UR10, c[0x0][0x210] ;  /* 0x00008400000a7ab9 */ /* 0x000fe20000000a00 */
[C---:B------:R-:W-:Y:S02]  /*46c0*/  IADD3 R15, R19.reuse, 0x1e00, RZ ;  /* 0x00001e00130f7810 */ /* 0x040fe40007ffe0ff */
[C---:B------:R-:W-:Y:S02]  /*46d0*/  IADD3 R13, R19.reuse, 0x2300, RZ ;  /* 0x00002300130d7810 */ /* 0x040fe40007ffe0ff */
[----:B------:R-:W-:Y:S01]  /*46e0*/  IADD3 R19, R19, 0x1900, RZ ;  /* 0x0000190013137810 */ /* 0x000fe20007ffe0ff */
[----:B------:R-:W-:Y:S01]  /*46f0*/  FFMA.FTZ R20, R91, -R47, R20 ;  /* 0x8000002f5b147223 */ /* 0x000fe20000010014 */
[C---:B------:R-:W-:Y:S01]  /*4700*/  FMUL.FTZ R74, R9.reuse, R74 ;  /* 0x0000004a094a7220 */ /* 0x040fe20000410000 */
[C---:B------:R-:W-:Y:S01]  /*4710*/  FMUL.FTZ R73, R9.reuse, R73 ;  /* 0x0000004909497220 */ /* 0x040fe20000410000 */
[C---:B------:R-:W-:Y:S01]  /*4720*/  FMUL.FTZ R72, R9.reuse, R72 ;  /* 0x0000004809487220 */ /* 0x040fe20000410000 */
[----:B------:R-:W-:Y:S01]  /*4730*/  FMUL.FTZ R23, R9, R12 ;  /* 0x0000000c09177220 */ /* 0x000fe20000410000 */
[-C--:B------:R-:W-:Y:S01]  /*4740*/  IADD3 R16, P5, R49, R10.reuse, RZ ;  /* 0x0000000a31107210 */ /* 0x080fe20007fbe0ff */
[----:B------:R-:W-:Y:S01]  /*4750*/  FFMA.FTZ R27, R2, R27, -R46 ;  /* 0x0000001b021b7223 */ /* 0x000fe2000001082e */
[----:B------:R-:W-:-:S02]  /*4760*/  IADD3 R17, P4, R17, R10, RZ ;  /* 0x0000000a11117210 */ /* 0x000fc40007f9e0ff */
[-C--:B------:R-:W-:Y:S02]  /*4770*/  IADD3 R15, P2, R15, R10.reuse, RZ ;  /* 0x0000000a0f0f7210 */ /* 0x080fe40007f5e0ff */
[----:B------:R-:W-:Y:S02]  /*4780*/  IADD3 R13, P1, R13, R10, RZ ;  /* 0x0000000a0d0d7210 */ /* 0x000fe40007f3e0ff */
[----:B------:R-:W-:Y:S01]  /*4790*/  F2FP.F16.F32.PACK_AB R75, R75, R76 ;  /* 0x0000004c4b4b723e */ /* 0x000fe200000000ff */
[----:B------:R-:W-:Y:S01]  /*47a0*/  FFMA.FTZ R82, R82, -R47, R29 ;  /* 0x8000002f52527223 */ /* 0x000fe2000001001d */
[----:B------:R-:W-:Y:S01]  /*47b0*/  IADD3 R10, P3, R19, R10, RZ ;  /* 0x0000000a130a7210 */ /* 0x000fe20007f7e0ff */
[--C-:B------:R-:W-:Y:S01]  /*47c0*/  FFMA.FTZ R22, R0, R22, -R46.reuse ;  /* 0x0000001600167223 */ /* 0x100fe2000001082e */
[C-C-:B------:R-:W-:Y:S01]  /*47d0*/  FFMA.FTZ R24, R3.reuse, R24, -R46.reuse ;  /* 0x0000001803187223 */ /* 0x140fe2000001082e */
[--C-:B------:R-:W-:Y:S01]  /*47e0*/  FFMA.FTZ R25, R4, R25, -R46.reuse ;  /* 0x0000001904197223 */ /* 0x100fe2000001082e */
[C-C-:B------:R-:W-:Y:S01]  /*47f0*/  FFMA.FTZ R26, R0.reuse, R26, -R46.reuse ;  /* 0x0000001a001a7223 */ /* 0x140fe2000001082e */
[C-C-:B------:R-:W-:Y:S01]  /*4800*/  FFMA.FTZ R28, R3.reuse, R28, -R46.reuse ;  /* 0x0000001c031c7223 */ /* 0x140fe2000001082e */
[--C-:B------:R-:W-:Y:S01]  /*4810*/  FFMA.FTZ R30, R0, R30, -R46.reuse ;  /* 0x0000001e001e7223 */ /* 0x100fe2000001082e */
[--C-:B------:R-:W-:Y:S01]  /*4820*/  FFMA.FTZ R31, R2, R31, -R46.reuse ;  /* 0x0000001f021f7223 */ /* 0x100fe2000001082e */
        /* <DEDUP_REMOVED lines=9> */
[----:B------:R-:W-:Y:S01]  /*48c0*/  FFMA.FTZ R59, R4, R59, -R46 ;  /* 0x0000003b043b7223 */ /* 0x000fe2000001082e */
[C---:B------:R-:W-:Y:S01]  /*48d0*/  FMUL.FTZ R29, R9.reuse, R14 ;  /* 0x0000000e091d7220 */ /* 0x040fe20000410000 */
[----:B------:R-:W-:Y:S01]  /*48e0*/  FMUL.FTZ R12, R9, R20 ;  /* 0x00000014090c7220 */ /* 0x000fe20000410000 */
[----:B------:R-:W-:Y:S01]  /*48f0*/  FFMA.FTZ R84, R84, -R47, R27 ;  /* 0x8000002f54547223 */ /* 0x000fe2000001001b */
[----:B------:R-:W-:Y:S01]  /*4900*/  F2FP.F16.F32.PACK_AB R73, R73, R74 ;  /* 0x0000004a4949723e */ /* 0x000fe200000000ff */
[----:B------:R-:W-:Y:S01]  /*4910*/  FMUL.FTZ R27, R9, R90 ;  /* 0x0000005a091b7220 */ /* 0x000fe20000410000 */
[----:B------:R-:W-:-:S02]  /*4920*/  PRMT R14, R48, 0x7632, R14 ;  /* 0x00007632300e7816 */ /* 0x000fc4000000000e */
[----:B------:R-:W-:Y:S02]  /*4930*/  PRMT R46, R75, 0x7632, R46 ;  /* 0x000076324b2e7816 */ /* 0x000fe4000000002e */
[----:B------:R-:W-:Y:S01]  /*4940*/  F2FP.F16.F32.PACK_AB R23, R23, R72 ;  /* 0x000000481717723e */ /* 0x000fe200000000ff */
[-C--:B------:R-:W-:Y:S01]  /*4950*/  FFMA.FTZ R22, R89, -R47.reuse, R22 ;  /* 0x8000002f59167223 */ /* 0x080fe20000010016 */
[----:B------:R-:W-:Y:S02]  /*4960*/  F2FP.F16.F32.PACK_AB R12, R27, R12 ;  /* 0x0000000c1b0c723e */ /* 0x000fe400000000ff */
[----:B------:R-:W-:Y:S01]  /*4970*/  PRMT R50, R23, 0x7632, R50 ;  /* 0x0000763217327816 */ /* 0x000fe20000000032 */
[-C--:B------:R-:W-:Y:S01]  /*4980*/  FFMA.FTZ R86, R86, -R47.reuse, R25 ;  /* 0x8000002f56567223 */ /* 0x080fe20000010019 */
[C---:B------:R-:W-:Y:S01]  /*4990*/  FMUL.FTZ R70, R9.reuse, R70 ;  /* 0x0000004609467220 */ /* 0x040fe20000410000 */
[C---:B------:R-:W-:Y:S01]  /*49a0*/  FMUL.FTZ R22, R9.reuse, R22 ;  /* 0x0000001609167220 */ /* 0x040fe20000410000 */
[----:B------:R-:W-:Y:S01]  /*49b0*/  FMUL.FTZ R25, R9, R88 ;  /* 0x0000005809197220 */ /* 0x000fe20000410000 */
[----:B------:R-:W-:-:S02]  /*49c0*/  FFMA.FTZ R24, R87, -R47, R24 ;  /* 0x8000002f57187223 */ /* 0x000fc40000010018 */
[----:B------:R-:W-:Y:S02]  /*49d0*/  F2FP.F16.F32.PACK_AB R29, R29, R70 ;  /* 0x000000461d1d723e */ /* 0x000fe400000000ff */
[----:B------:R-:W-:Y:S01]  /*49e0*/  F2FP.F16.F32.PACK_AB R22, R25, R22 ;  /* 0x000000161916723e */ /* 0x000fe200000000ff */
[-C--:B------:R-:W-:Y:S01]  /*49f0*/  FFMA.FTZ R80, R80, -R47.reuse, R31 ;  /* 0x8000002f50507223 */ /* 0x080fe2000001001f */
[C---:B------:R-:W-:Y:S01]  /*4a00*/  FMUL.FTZ R24, R9.reuse, R24 ;  /* 0x0000001809187220 */ /* 0x040fe20000410000 */
[----:B------:R-:W-:Y:S01]  /*4a10*/  FMUL.FTZ R31, R9, R86 ;  /* 0x00000056091f7220 */ /* 0x000fe20000410000 */
[-C--:B------:R-:W-:Y:S01]  /*4a20*/  FFMA.FTZ R26, R85, -R47.reuse, R26 ;  /* 0x8000002f551a7223 */ /* 0x080fe2000001001a */
[----:B------:R-:W-:-:S03]  /*4a30*/  FFMA.FTZ R28, R83, -R47, R28 ;  /* 0x8000002f531c7223 */ /* 0x000fc6000001001c */
[----:B------:R-:W-:Y:S01]  /*4a40*/  F2FP.F16.F32.PACK_AB R24, R31, R24 ;  /* 0x000000181f18723e */ /* 0x000fe200000000ff */
[-C--:B------:R-:W-:Y:S01]  /*4a50*/  FFMA.FTZ R68, R68, -R47.reuse, R33 ;  /* 0x8000002f44447223 */ /* 0x080fe20000010021 */
[-C--:B------:R-:W-:Y:S01]  /*4a60*/  FFMA.FTZ R66, R66, -R47.reuse, R35 ;  /* 0x8000002f42427223 */ /* 0x080fe20000010023 */
[C---:B------:R-:W-:Y:S01]  /*4a70*/  FMUL.FTZ R26, R9.reuse, R26 ;  /* 0x0000001a091a7220 */ /* 0x040fe20000410000 */
[C---:B------:R-:W-:Y:S01]  /*4a80*/  FMUL.FTZ R35, R9.reuse, R84 ;  /* 0x0000005409237220 */ /* 0x040fe20000410000 */
[C---:B------:R-:W-:Y:S01]  /*4a90*/  FMUL.FTZ R28, R9.reuse, R28 ;  /* 0x0000001c091c7220 */ /* 0x040fe20000410000 */
[----:B------:R-:W-:Y:S01]  /*4aa0*/  FMUL.FTZ R33, R9, R82 ;  /* 0x0000005209217220 */ /* 0x000fe20000410000 */
[-C--:B------:R-:W-:Y:S01]  /*4ab0*/  FFMA.FTZ R30, R81, -R47.reuse, R30 ;  /* 0x8000002f511e7223 */ /* 0x080fe2000001001e */
[-C--:B------:R-:W-:Y:S01]  /*4ac0*/  FFMA.FTZ R32, R79, -R47.reuse, R32 ;  /* 0x8000002f4f207223 */ /* 0x080fe20000010020 */
[-C--:B------:R-:W-:Y:S01]  /*4ad0*/  FFMA.FTZ R34, R67, -R47.reuse, R34 ;  /* 0x8000002f43227223 */ /* 0x080fe20000010022 */
[-C--:B------:R-:W-:Y:S01]  /*4ae0*/  FFMA.FTZ R36, R65, -R47.reuse, R36 ;  /* 0x8000002f41247223 */ /* 0x080fe20000010024 */
[-C--:B------:R-:W-:Y:S01]  /*4af0*/  FFMA.FTZ R64, R64, -R47.reuse, R37 ;  /* 0x8000002f40407223 */ /* 0x080fe20000010025 */
[-C--:B------:R-:W-:Y:S01]  /*4b00*/  FFMA.FTZ R56, R63, -R47.reuse, R56 ;  /* 0x8000002f3f387223 */ /* 0x080fe20000010038 */
[-C--:B------:R-:W-:Y:S01]  /*4b10*/  FFMA.FTZ R62, R62, -R47.reuse, R57 ;  /* 0x8000002f3e3e7223 */ /* 0x080fe20000010039 */
[-C--:B------:R-:W-:Y:S01]  /*4b20*/  FFMA.FTZ R58, R61, -R47.reuse, R58 ;  /* 0x8000002f3d3a7223 */ /* 0x080fe2000001003a */
[----:B------:R-:W-:Y:S01]  /*4b30*/  FFMA.FTZ R60, R60, -R47, R59 ;  /* 0x8000002f3c3c7223 */ /* 0x000fe2000001003b */
[----:B------:R-:W-:Y:S01]  /*4b40*/  F2FP.F16.F32.PACK_AB R26, R35, R26 ;  /* 0x0000001a231a723e */ /* 0x000fe200000000ff */
[----:B------:R-:W-:Y:S01]  /*4b50*/  FMUL.FTZ R30, R9, R30 ;  /* 0x0000001e091e7220 */ /* 0x000fe20000410000 */
[----:B------:R-:W-:Y:S01]  /*4b60*/  F2FP.F16.F32.PACK_AB R28, R33, R28 ;  /* 0x0000001c211c723e */ /* 0x000fe200000000ff */
[C---:B------:R-:W-:Y:S01]  /*4b70*/  FMUL.FTZ R47, R9.reuse, R80 ;  /* 0x00000050092f7220 */ /* 0x040fe20000410000 */
[C---:B------:R-:W-:Y:S01]  /*4b80*/  FMUL.FTZ R32, R9.reuse, R32 ;  /* 0x0000002009207220 */ /* 0x040fe20000410000 */
[C---:B------:R-:W-:Y:S01]  /*4b90*/  FMUL.FTZ R37, R9.reuse, R68 ;  /* 0x0000004409257220 */ /* 0x040fe20000410000 */
[C---:B------:R-:W-:Y:S01]  /*4ba0*/  FMUL.FTZ R34, R9.reuse, R34 ;  /* 0x0000002209227220 */ /* 0x040fe20000410000 */
[C---:B------:R-:W-:Y:S01]  /*4bb0*/  FMUL.FTZ R36, R9.reuse, R36 ;  /* 0x0000002409247220 */ /* 0x040fe20000410000 */
[----:B------:R-:W-:Y:S01]  /*4bc0*/  FMUL.FTZ R53, R9, R64 ;  /* 0x0000004009357220 */ /* 0x000fe20000410000 */
[----:B------:R-:W-:Y:S01]  /*4bd0*/  F2FP.F16.F32.PACK_AB R30, R47, R30 ;  /* 0x0000001e2f1e723e */ /* 0x000fe200000000ff */
[----:B------:R-:W-:Y:S01]  /*4be0*/  FMUL.FTZ R56, R9, R56 ;  /* 0x0000003809387220 */ /* 0x000fe20000410000 */
[----:B------:R-:W-:Y:S01]  /*4bf0*/  F2FP.F16.F32.PACK_AB R32, R37, R32 ;  /* 0x000000202520723e */ /* 0x000fe200000000ff */
[C---:B------:R-:W-:Y:S01]  /*4c00*/  FMUL.FTZ R49, R9.reuse, R62 ;  /* 0x0000003e09317220 */ /* 0x040fe20000410000 */
[----:B------:R-:W-:Y:S01]  /*4c10*/  FMUL.FTZ R58, R9, R58 ;  /* 0x0000003a093a7220 */ /* 0x000fe20000410000 */
[----:B------:R-:W-:-:S03]  /*4c20*/  F2FP.F16.F32.PACK_AB R36, R53, R36 ;  /* 0x000000243524723e */ /* 0x000fc600000000ff */
[----:B------:R-:W-:Y:S01]  /*4c30*/  F2FP.F16.F32.PACK_AB R49, R49, R56 ;  /* 0x000000383131723e */ /* 0x000fe200000000ff */
[----:B------:R-:W-:Y:S01]  /*4c40*/  ULOP3.LUT UR4, UR4, 0x1, URZ, 0x3c, !UPT ;  /* 0x0000000104047892 */ /* 0x000fe2000f8e3c3f */
[----:B------:R-:W-:Y:S01]  /*4c50*/  UMOV UR5, UR9 ;  /* 0x0000000900057c82 */ /* 0x000fe20008000000 */
[----:B--2---:R-:W-:-:S04]  /*4c60*/  IADD3 R18, P6, R18, UR10, RZ ;  /* 0x0000000a12127c10 */ /* 0x004fc8000ffde0ff */
[----:B---3--:R-:W-:Y:S02]  /*4c70*/  IADD3.X R19, R51, UR11, RZ, P6, !PT ;  /* 0x0000000b33137c10 */ /* 0x008fe4000b7fe4ff */
[----:B----4-:R-:W-:-:S03]  /*4c80*/  IADD3 R20, P6, R21, UR10, RZ ;  /* 0x0000000a15147c10 */ /* 0x010fc6000ffde0ff */
[----:B------:R0:W-:Y:S01]  /*4c90*/  STG.E.U16 desc[UR12][R18.64], R48 ;  /* 0x0000003012007986 */ /* 0x0001e2000c10150c */
[----:B------:R-:W-:-:S03]  /*4ca0*/  IADD3.X R21, R52, UR11, RZ, P6, !PT ;  /* 0x0000000b34157c10 */ /* 0x000fc6000b7fe4ff */
[----:B------:R-:W-:Y:S01]  /*4cb0*/  STG.E.U16 desc[UR12][R18.64+0x2], R14 ;  /* 0x0000020e12007986 */ /* 0x000fe2000c10150c */
[----:B------:R-:W-:-:S03]  /*4cc0*/  IADD3 R92, P6, R92, UR10, RZ ;  /* 0x0000000a5c5c7c10 */ /* 0x000fc6000ffde0ff */
[----:B------:R-:W-:Y:S01]  /*4cd0*/  STG.E.U16 desc[UR12][R18.64+0x4], R75 ;  /* 0x0000044b12007986 */ /* 0x000fe2000c10150c */
[----:B0-----:R-:W-:-:S03]  /*4ce0*/  PRMT R48, R73, 0x7632, R48 ;  /* 0x0000763249307816 */ /* 0x001fc60000000030 */
[----:B------:R0:W-:Y:S01]  /*4cf0*/  STG.E.U16 desc[UR12][R18.64+0x6], R46 ;  /* 0x0000062e12007986 */ /* 0x0001e2000c10150c */
[----:B------:R-:W-:-:S03]  /*4d00*/  IADD3.X R93, R93, UR11, RZ, P6, !PT ;  /* 0x0000000b5d5d7c10 */ /* 0x000fc6000b7fe4ff */
[----:B------:R-:W-:Y:S04]  /*4d10*/  STG.E.U16 desc[UR12][R20.64], R73 ;  /* 0x0000004914007986 */ /* 0x000fe8000c10150c */
[----:B------:R-:W-:Y:S01]  /*4d20*/  STG.E.U16 desc[UR12][R20.64+0x2], R48 ;  /* 0x0000023014007986 */ /* 0x000fe2000c10150c */
[----:B0-----:R-:W-:-:S03]  /*4d30*/  IADD3.X R19, RZ, R11, RZ, P5, !PT ;  /* 0x0000000bff137210 */ /* 0x001fc60002ffe4ff */
[----:B------:R-:W-:Y:S01]  /*4d40*/  STG.E.U16 desc[UR12][R20.64+0x4], R23 ;  /* 0x0000041714007986 */ /* 0x000fe2000c10150c */
[----:B------:R-:W-:-:S03]  /*4d50*/  SHF.L.U64.HI R19, R16, 0x1, R19 ;  /* 0x0000000110137819 */ /* 0x000fc60000010213 */
[----:B------:R0:W-:Y:S01]  /*4d60*/  STG.E.U16 desc[UR12][R20.64+0x6], R50 ;  /* 0x0000063214007986 */ /* 0x0001e2000c10150c */
[----:B------:R-:W-:-:S04]  /*4d70*/  SHF.L.U32 R16, R16, 0x1, RZ ;  /* 0x0000000110107819 */ /* 0x000fc800000006ff */
[----:B------:R-:W-:Y:S02]  /*4d80*/  IADD3 R18, P5, R16, UR10, RZ ;  /* 0x0000000a10127c10 */ /* 0x000fe4000ffbe0ff */
[----:B0-----:R-:W-:Y:S02]  /*4d90*/  PRMT R21, R12, 0x7632, R21 ;  /* 0x000076320c157816 */ /* 0x001fe40000000015 */
[----:B------:R-:W-:-:S03]  /*4da0*/  PRMT R46, R29, 0x7632, R46 ;  /* 0x000076321d2e7816 */ /* 0x000fc6000000002e */
[----:B------:R0:W-:Y:S01]  /*4db0*/  STG.E.U16 desc[UR12][R92.64+0x6], R21 ;  /* 0x000006155c007986 */ /* 0x0001e2000c10150c */
[----:B------:R-:W-:Y:S02]  /*4dc0*/  PRMT R14, R12, 0x7610, R14 ;  /* 0x000076100c0e7816 */ /* 0x000fe4000000000e */
[----:B------:R-:W-:Y:S02]  /*4dd0*/  IADD3.X R19, R19, UR11, RZ, P5, !PT ;  /* 0x0000000b13137c10 */ /* 0x000fe4000affe4ff */
[----:B------:R-:W-:Y:S02]  /*4de0*/  PRMT R20, R22, 0x7632, R20 ;  /* 0x0000763216147816 */ /* 0x000fe40000000014 */
[----:B0-----:R-:W-:Y:S01]  /*4df0*/  IADD3.X R21, RZ, R11, RZ, P3, !PT ;  /* 0x0000000bff157210 */ /* 0x001fe20001ffe4ff */
[----:B------:R-:W-:Y:S03]  /*4e00*/  STG.E.U16 desc[UR12][R92.64], R29 ;  /* 0x0000001d5c007986 */ /* 0x000fe6000c10150c */
[----:B------:R-:W-:-:S02]  /*4e10*/  SHF.L.U64.HI R21, R10, 0x1, R21 ;  /* 0x000000010a157819 */ /* 0x000fc40000010215 */
[----:B------:R-:W-:Y:S01]  /*4e20*/  SHF.L.U32 R10, R10, 0x1, RZ ;  /* 0x000000010a0a7819 */ /* 0x000fe200000006ff */
[----:B------:R-:W-:Y:S01]  /*4e30*/  STG.E.U16 desc[UR12][R92.64+0x2], R46 ;  /* 0x0000022e5c007986 */ /* 0x000fe2000c10150c */
[----:B------:R-:W-:-:S03]  /*4e40*/  IADD3.X R12, RZ, R11, RZ, P4, !PT ;  /* 0x0000000bff0c7210 */ /* 0x000fc600027fe4ff */
[----:B------:R0:W-:Y:S04]  /*4e50*/  STG.E.U16 desc[UR12][R92.64+0x4], R14 ;  /* 0x0000040e5c007986 */ /* 0x0001e8000c10150c */
[----:B------:R1:W-:Y:S01]  /*4e60*/  STG.E.U16 desc[UR12][R18.64+0x2], R20 ;  /* 0x0000021412007986 */ /* 0x0003e2000c10150c */
[C---:B------:R-:W-:Y:S02]  /*4e70*/  SHF.L.U64.HI R12, R17.reuse, 0x1, R12 ;  /* 0x00000001110c7819 */ /* 0x040fe4000001020c */
[----:B------:R-:W-:Y:S02]  /*4e80*/  SHF.L.U32 R17, R17, 0x1, RZ ;  /* 0x0000000111117819 */ /* 0x000fe400000006ff */
[----:B0-----:R-:W-:Y:S02]  /*4e90*/  PRMT R14, R24, 0x7632, R14 ;  /* 0x00007632180e7816 */ /* 0x001fe4000000000e */
[----:B-1----:R-:W-:-:S02]  /*4ea0*/  IADD3 R20, P3, R10, UR10, RZ ;  /* 0x0000000a0a147c10 */ /* 0x002fc4000ff7e0ff */
[----:B------:R-:W-:-:S04]  /*4eb0*/  IADD3.X R10, RZ, R11, RZ, P2, !PT ;  /* 0x0000000bff0a7210 */ /* 0x000fc800017fe4ff */
[C---:B------:R-:W-:Y:S02]  /*4ec0*/  SHF.L.U64.HI R10, R15.reuse, 0x1, R10 ;  /* 0x000000010f0a7819 */ /* 0x040fe4000001020a */
[----:B------:R-:W-:Y:S01]  /*4ed0*/  SHF.L.U32 R15, R15, 0x1, RZ ;  /* 0x000000010f0f7819 */ /* 0x000fe200000006ff */
[----:B------:R0:W-:Y:S01]  /*4ee0*/  STG.E.U16 desc[UR12][R18.64+0x6], R14 ;  /* 0x0000060e12007986 */ /* 0x0001e2000c10150c */
[----:B------:R-:W-:Y:S01]  /*4ef0*/  IADD3 R16, P4, R17, UR10, RZ ;  /* 0x0000000a11107c10 */ /* 0x000fe2000ff9e0ff */
[----:B------:R-:W-:Y:S02]  /*4f00*/  FMUL.FTZ R51, R9, R66 ;  /* 0x0000004209337220 */ /* 0x000fe40000410000 */
[----:B------:R-:W-:Y:S01]  /*4f10*/  STG.E.U16 desc[UR12][R18.64], R22 ;  /* 0x0000001612007986 */ /* 0x000fe2000c10150c */
[----:B------:R-:W-:Y:S02]  /*4f20*/  IADD3.X R17, R12, UR11, RZ, P4, !PT ;  /* 0x0000000b0c117c10 */ /* 0x000fe4000a7fe4ff */
[----:B------:R-:W-:Y:S01]  /*4f30*/  PRMT R12, R26, 0x7632, R12 ;  /* 0x000076321a0c7816 */ /* 0x000fe2000000000c */
[----:B------:R1:W-:Y:S01]  /*4f40*/  STG.E.U16 desc[UR12][R18.64+0x4], R24 ;  /* 0x0000041812007986 */ /* 0x0003e2000c10150c */
[----:B0-----:R-:W-:-:S04]  /*4f50*/  IADD3 R14, P2, R15, UR10, RZ ;  /* 0x0000000a0f0e7c10 */ /* 0x001fc8000ff5e0ff */
[----:B------:R-:W-:Y:S02]  /*4f60*/  IADD3.X R15, R10, UR11, RZ, P2, !PT ;  /* 0x0000000b0a0f7c10 */ /* 0x000fe400097fe4ff */
[----:B------:R-:W-:Y:S02]  /*4f70*/  IADD3.X R10, RZ, R11, RZ, P1, !PT ;  /* 0x0000000bff0a7210 */ /* 0x000fe40000ffe4ff */
[----:B-1----:R-:W-:Y:S01]  /*4f80*/  PRMT R19, R28, 0x7632, R19 ;  /* 0x000076321c137816 */ /* 0x002fe20000000013 */
[----:B------:R-:W-:Y:S01]  /*4f90*/  FMUL.FTZ R9, R9, R60 ;  /* 0x0000003c09097220 */ /* 0x000fe20000410000 */
[----:B------:R-:W-:Y:S01]  /*4fa0*/  F2FP.F16.F32.PACK_AB R34, R51, R34 ;  /* 0x000000223322723e */ /* 0x000fe200000000ff */
[----:B------:R-:W-:Y:S01]  /*4fb0*/  STG.E.U16 desc[UR12][R16.64], R26 ;  /* 0x0000001a10007986 */ /* 0x000fe2000c10150c */
[C---:B------:R-:W-:Y:S02]  /*4fc0*/  SHF.L.U64.HI R11, R13.reuse, 0x1, R10 ;  /* 0x000000010d0b7819 */ /* 0x040fe4000001020a */
[----:B------:R-:W-:Y:S01]  /*4fd0*/  SHF.L.U32 R10, R13, 0x1, RZ ;  /* 0x000000010d0a7819 */ /* 0x000fe200000006ff */
[----:B------:R0:W-:Y:S01]  /*4fe0*/  STG.E.U16 desc[UR12][R16.64+0x2], R12 ;  /* 0x0000020c10007986 */ /* 0x0001e2000c10150c */
[----:B------:R-:W-:-:S03]  /*4ff0*/  IADD3.X R21, R21, UR11, RZ, P3, !PT ;  /* 0x0000000b15157c10 */ /* 0x000fc60009ffe4ff */
[----:B------:R-:W-:Y:S01]  /*5000*/  STG.E.U16 desc[UR12][R16.64+0x4], R28 ;  /* 0x0000041c10007986 */ /* 0x000fe2000c10150c */
[----:B------:R-:W-:-:S03]  /*5010*/  PRMT R13, R36, 0x7632, R13 ;  /* 0x00007632240d7816 */ /* 0x000fc6000000000d */
[----:B------:R1:W-:Y:S01]  /*5020*/  STG.E.U16 desc[UR12][R16.64+0x6], R19 ;  /* 0x0000061310007986 */ /* 0x0003e2000c10150c */
[----:B------:R-:W-:Y:S02]  /*5030*/  IADD3 R10, P1, R10, UR10, RZ ;  /* 0x0000000a0a0a7c10 */ /* 0x000fe4000ff3e0ff */
[----:B0-----:R-:W-:Y:S02]  /*5040*/  PRMT R12, R32, 0x7632, R12 ;  /* 0x00007632200c7816 */ /* 0x001fe4000000000c */
[----:B------:R-:W-:Y:S01]  /*5050*/  F2FP.F16.F32.PACK_AB R9, R9, R58 ;  /* 0x0000003a0909723e */ /* 0x000fe200000000ff */
[----:B------:R-:W-:Y:S01]  /*5060*/  STG.E.U16 desc[UR12][R20.64], R30 ;  /* 0x0000001e14007986 */ /* 0x000fe2000c10150c */
[----:B-1----:R-:W-:Y:S02]  /*5070*/  PRMT R17, R30, 0x7632, R17 ;  /* 0x000076321e117816 */ /* 0x002fe40000000011 */
[----:B------:R-:W-:Y:S01]  /*5080*/  PRMT R16, R34, 0x7632, R16 ;  /* 0x0000763222107816 */ /* 0x000fe20000000010 */
[----:B------:R-:W-:Y:S01]  /*5090*/  STG.E.U16 desc[UR12][R20.64+0x4], R32 ;  /* 0x0000042014007986 */ /* 0x000fe2000c10150c */
[----:B------:R-:W-:-:S03]  /*50a0*/  IADD3.X R11, R11, UR11, RZ, P1, !PT ;  /* 0x0000000b0b0b7c10 */ /* 0x000fc60008ffe4ff */
[----:B------:R-:W-:Y:S04]  /*50b0*/  STG.E.U16 desc[UR12][R20.64+0x2], R17 ;  /* 0x0000021114007986 */ /* 0x000fe8000c10150c */
[----:B------:R0:W-:Y:S04]  /*50c0*/  STG.E.U16 desc[UR12][R20.64+0x6], R12 ;  /* 0x0000060c14007986 */ /* 0x0001e8000c10150c */
[----:B------:R-:W-:Y:S04]  /*50d0*/  STG.E.U16 desc[UR12][R14.64], R34 ;  /* 0x000000220e007986 */ /* 0x000fe8000c10150c */
[----:B------:R-:W-:Y:S04]  /*50e0*/  STG.E.U16 desc[UR12][R14.64+0x2], R16 ;  /* 0x000002100e007986 */ /* 0x000fe8000c10150c */
[----:B------:R-:W-:Y:S01]  /*50f0*/  STG.E.U16 desc[UR12][R14.64+0x4], R36 ;  /* 0x000004240e007986 */ /* 0x000fe2000c10150c */
[----:B0-----:R-:W-:-:S03]  /*5100*/  PRMT R12, R49, 0x7632, R12 ;  /* 0x00007632310c7816 */ /* 0x001fc6000000000c */
[----:B------:R0:W-:Y:S04]  /*5110*/  STG.E.U16 desc[UR12][R14.64+0x6], R13 ;  /* 0x0000060d0e007986 */ /* 0x0001e8000c10150c */
[----:B------:R1:W-:Y:S01]  /*5120*/  STG.E.U16 desc[UR12][R10.64], R49 ;  /* 0x000000310a007986 */ /* 0x0003e2000c10150c */
[----:B0-----:R-:W-:-:S03]  /*5130*/  PRMT R15, R9, 0x7632, R15 ;  /* 0x00007632090f7816 */ /* 0x001fc6000000000f */
[----:B------:R1:W-:Y:S04]  /*5140*/  STG.E.U16 desc[UR12][R10.64+0x2], R12 ;  /* 0x0000020c0a007986 */ /* 0x0003e8000c10150c */
[----:B------:R1:W-:Y:S04]  /*5150*/  STG.E.U16 desc[UR12][R10.64+0x4], R9 ;  /* 0x000004090a007986 */ /* 0x0003e8000c10150c */
[----:B------:R1:W-:Y:S01]  /*5160*/  STG.E.U16 desc[UR12][R10.64+0x6], R15 ;  /* 0x0000060f0a007986 */ /* 0x0003e2000c10150c */
[----:B------:R-:W-:Y:S01]  /*5170*/  UMOV UR10, UR8 ;  /* 0x00000008000a7c82 */ /* 0x000fe20008000000 */
[----:B------:R-:W-:Y:S05]  /*5180*/  @!P0 BRA `(.L_x_2300) ;  /* 0xffffffb4001c8947 */ /* 0x000fea000383ffff */
.L_x_2284:
        /* <DEDUP_REMOVED lines=41> */
[----:B-1----:R-:W-:Y:S01]  /*5420*/  LOP3.LUT R9, RZ, R39, RZ, 0x33, !PT ;  /* 0x00000027ff097212 */ /* 0x002fe200078e33ff */
        /* <DEDUP_REMOVED lines=32> */
.L_x_2317:
        /* <DEDUP_REMOVED lines=42> */
.L_x_2304:
[----:B------:R-:W-:Y:S05]  /*58d0*/  BSYNC B1 ;  /* 0x0000000000017941 */ /* 0x000fea0003800000 */
.L_x_2303:
        /* <DEDUP_REMOVED lines=20> */
.L_x_2307:
        /* <DEDUP_REMOVED lines=55> */
.L_x_2306:
[----:B------:R-:W-:Y:S05]  /*5d90*/  BSYNC B1 ;  /* 0x0000000000017941 */ /* 0x000fea0003800000 */
.L_x_2305:
        /* <DEDUP_REMOVED lines=35> */
.L_x_2309:
[----:B------:R-:W-:Y:S05]  /*5fd0*/  BSYNC B1 ;  /* 0x0000000000017941 */ /* 0x000fea0003800000 */
.L_x_2308:
        /* <DEDUP_REMOVED lines=15> */
.L_x_2302:
[----:B------:R-:W-:Y:S05]  /*60d0*/  BSYNC B0 ;  /* 0x0000000000007941 */ /* 0x000fea0003800000 */
.L_x_2301:
        /* <DEDUP_REMOVED lines=37> */
.L_x_2326:
        /* <DEDUP_REMOVED lines=41> */
.L_x_2336:
        /* <DEDUP_REMOVED lines=35> */
.L_x_2346:
[----:B----4-:R-:W-:Y:S01]  /*67f0*/  FADD.FTZ R7, R19, R9 ;  /* 0x0000000913077221 */ /* 0x010fe20000010000 */
[----:B------:R-:W-:Y:S02]  /*6800*/  @!P2 F2FP.F16.F32.PACK_AB R6, RZ, R10 ;  /* 0x0000000aff06a23e */ /* 0x000fe400000000ff */
[----:B------:R-:W-:Y:S02]  /*6810*/  MOV R13, R52 ;  /* 0x00000034000d7202 */ /* 0x000fe40000000f00 */
[----:B------:R-:W-:Y:S01]  /*6820*/  @!P2 F2FP.F16.F32.PACK_AB R7, RZ, R7 ;  /* 0x00000007ff07a23e */ /* 0x000fe200000000ff */
[----:B------:R0:W-:Y:S04]  /*6830*/  @!P2 STG.E.U16 desc[UR12][R2.64+0x50], R6 ;  /* 0x000050060200a986 */ /* 0x0001e8000c10150c */
[----:B------:R0:W-:Y:S02]  /*6840*/  @!P2 STG.E.U16 desc[UR12][R4.64+0x50], R7 ;  /* 0x000050070400a986 */ /* 0x0001e4000c10150c */
.L_x_2312:
[----:B------:R-:W-:Y:S05]  /*6850*/  BSYNC B0 ;  /* 0x0000000000007941 */ /* 0x000fea0003800000 */
.L_x_2311:
        /* <DEDUP_REMOVED lines=149> */
.L_x_2380:
[----:B01----:R-:W-:Y:S01]  /*71b0*/  FADD.FTZ R7, R26, R9 ;  /* 0x000000091a077221 */ /* 0x003fe20000010000 */
[----:B------:R-:W-:-:S04]  /*71c0*/  @!P0 F2FP.F16.F32.PACK_AB R6, RZ, R13 ;  /* 0x0000000dff06823e */ /* 0x000fc800000000ff */
[----:B------:R-:W-:Y:S01]  /*71d0*/  @!P0 F2FP.F16.F32.PACK_AB R7, RZ, R7 ;  /* 0x00000007ff07823e */ /* 0x000fe200000000ff */
[----:B------:R0:W-:Y:S04]  /*71e0*/  @!P0 STG.E.U16 desc[UR12][R4.64+0x78], R6 ;  /* 0x0000780604008986 */ /* 0x0001e8000c10150c */
[----:B------:R0:W-:Y:S02]  /*71f0*/  @!P0 STG.E.U16 desc[UR12][R2.64+0x78], R7 ;  /* 0x0000780702008986 */ /* 0x0001e4000c10150c */
.L_x_2310:
[----:B------:R-:W-:Y:S05]  /*7200*/  WARPSYNC.ALL ;  /* 0x0000000000007948 */ /* 0x000fea0003800000 */
[----:B------:R-:W-:Y:S01]  /*7210*/  BAR.SYNC.DEFER_BLOCKING 0x0 ;  /* 0x0000000000007b1d */ /* 0x000fe20000010000 */
[C---:B------:R-:W-:Y:S02]  /*7220*/  ISETP.GE.AND P0, PT, R48.reuse, -0x1ec0, PT ;  /* 0xffffe1403000780c */ /* 0x040fe40003f06270 */
[----:B------:R-:W-:-:S11]  /*7230*/  IADD3 R48, R48, 0x2000, RZ ;  /* 0x0000200030307810 */ /* 0x000fd60007ffe0ff */
[----:B------:R-:W-:Y:S05]  /*7240*/  @!P0 BRA `(.L_x_2317) ;  /* 0xffffffe000f88947 */ /* 0x000fea000383ffff */
[----:B------:R-:W-:Y:S05]  /*7250*/  EXIT ;  /* 0x000000000000794d */ /* 0x000fea0003800000 */
.L_x_2313:
[----:B------:R-:W-:Y:S01]  /*7260*/  HFMA2.MMA R8, -RZ, RZ, 0, 4.76837158203125e-07 ;  /* 0x00000008ff087435 */ /* 0x000fe200000001ff */
[----:B--2---:R-:W-:Y:S02]  /*7270*/  MOV R11, R2 ;  /* 0x00000002000b7202 */ /* 0x004fe40000000f00 */
[----:B------:R-:W-:Y:S02]  /*7280*/  MOV R7, 0x101f ;  /* 0x0000101f00077802 */ /* 0x000fe40000000f00 */
[----:B------:R-:W-:-:S07]  /*7290*/  MOV R6, 0xffff ;  /* 0x0000ffff00067802 */ /* 0x000fce0000000f00 */
[----:B01-3--:R-:W-:Y:S05]  /*72a0*/  WARPSYNC.COLLECTIVE R6, `(.L_x_2318) ;  /* 0x0000000006087348 */ /* 0x00bfea0003c00000 */
[----:B------:R2:W4:Y:S02]  /*72b0*/  SHFL.BFLY P3, R9, R11, R8, R7 ;  /* 0x0c0000080b097389 */ /* 0x0005240000060007 */
[----:B01234-:R-:W-:Y:S01]  /*72c0*/  ENDCOLLECTIVE ;  /* 0x000000000000791b */ /* 0x01ffe20003800000 */
.L_x_2318:
[----:B------:R-:W-:Y:S02]  /*72d0*/  MOV R11, R3 ;  /* 0x00000003000b7202 */ /* 0x000fe40000000f00 */
[----:B------:R-:W-:-:S07]  /*72e0*/  MOV R5, R9 ;  /* 0x0000000900057202 */ /* 0x000fce0000000f00 */
[----:B------:R-:W-:Y:S05]  /*72f0*/  WARPSYNC.COLLECTIVE R6, `(.L_x_2319) ;  /* 0x0000000006087348 */ /* 0x000fea0003c00000 */
[----:B------:R0:W1:Y:S02]  /*7300*/  SHFL.BFLY P3, R9, R11, R8, R7 ;  /* 0x0c0000080b097389 */ /* 0x0000640000060007 */
[----:B01----:R-:W-:Y:S01]  /*7310*/  ENDCOLLECTIVE ;  /* 0x000000000000791b */ /* 0x003fe20003800000 */
.L_x_2319:
[----:B------:R-:W-:Y:S01]  /*7320*/  FADD.FTZ R5, R5, R2 ;  /* 0x0000000205057221 */ /* 0x000fe20000010000 */
[----:B------:R-:W-:-:S04]  /*7330*/  HFMA2.MMA R8, -RZ, RZ, 0, 2.384185791015625e-07 ;  /* 0x00000004ff087435 */ /* 0x000fc800000001ff */
[----:B------:R-:W-:Y:S02]  /*7340*/  MOV R11, R5 ;  /* 0x00000005000b7202 */ /* 0x000fe40000000f00 */
[----:B------:R-:W-:-:S07]  /*7350*/  MOV R4, R9 ;  /* 0x0000000900047202 */ /* 0x000fce0000000f00 */
[----:B------:R-:W-:Y:S05]  /*7360*/  WARPSYNC.COLLECTIVE R6, `(.L_x_2320) ;  /* 0x0000000006087348 */ /* 0x000fea0003c00000 */
[----:B------:R0:W1:Y:S02]  /*7370*/  SHFL.BFLY P3, R9, R11, R8, R7 ;  /* 0x0c0000080b097389 */ /* 0x0000640000060007 */
[----:B01----:R-:W-:Y:S01]  /*7380*/  ENDCOLLECTIVE ;  /* 0x000000000000791b */ /* 0x003fe20003800000 */
.L_x_2320:
[----:B------:R-:W-:-:S05]  /*7390*/  FADD.FTZ R4, R4, R3 ;  /* 0x0000000304047221 */ /* 0x000fca0000010000 */
[----:B------:R-:W-:Y:S02]  /*73a0*/  MOV R11, R4 ;  /* 0x00000004000b7202 */ /* 0x000fe40000000f00 */
[----:B------:R-:W-:-:S07]  /*73b0*/  MOV R10, R9 ;  /* 0x00000009000a7202 */ /* 0x000fce0000000f00 */
[----:B------:R-:W-:Y:S05]  /*73c0*/  WARPSYNC.COLLECTIVE R6, `(.L_x_2321) ;  /* 0x0000000006087348 */ /* 0x000fea0003c00000 */
[----:B------:R0:W1:Y:S02]  /*73d0*/  SHFL.BFLY P3, R9, R11, R8, R7 ;  /* 0x0c0000080b097389 */ /* 0x0000640000060007 */
[----:B01----:R-:W-:Y:S01]  /*73e0*/  ENDCOLLECTIVE ;  /* 0x000000000000791b */ /* 0x003fe20003800000 */
.L_x_2321:
[----:B------:R-:W-:Y:S01]  /*73f0*/  FADD.FTZ R10, R5, R10 ;  /* 0x0000000a050a7221 */ /* 0x000fe20000010000 */
[----:B------:R-:W-:-:S04]  /*7400*/  HFMA2.MMA R8, -RZ, RZ, 0, 1.1920928955078125e-07 ;  /* 0x00000002ff087435 */ /* 0x000fc800000001ff */
[----:B------:R-:W-:Y:S02]  /*7410*/  MOV R11, R10 ;  /* 0x0000000a000b7202 */ /* 0x000fe40000000f00 */
[----:B------:R-:W-:-:S07]  /*7420*/  MOV R13, R9 ;  /* 0x00000009000d7202 */ /* 0x000fce0000000f00 */
[----:B------:R-:W-:Y:S05]  /*7430*/  WARPSYNC.COLLECTIVE R6, `(.L_x_2322) ;  /* 0x0000000006087348 */ /* 0x000fea0003c00000 */
[----:B------:R0:W1:Y:S02]  /*7440*/  SHFL.BFLY P3, R9, R11, R8, R7 ;  /* 0x0c0000080b097389 */ /* 0x0000640000060007 */
[----:B01----:R-:W-:Y:S01]  /*7450*/  ENDCOLLECTIVE ;  /* 0x000000000000791b */ /* 0x003fe20003800000 */
.L_x_2322:
[----:B------:R-:W-:-:S05]  /*7460*/  FADD.FTZ R13, R4, R13 ;  /* 0x0000000d040d7221 */ /* 0x000fca0000010000 */
[----:B------:R-:W-:Y:S02]  /*7470*/  MOV R11, R13 ;  /* 0x0000000d000b7202 */ /* 0x000fe40000000f00 */
[----:B------:R-:W-:-:S07]  /*7480*/  MOV R15, R9 ;  /* 0x00000009000f7202 */ /* 0x000fce0000000f00 */
[----:B------:R-:W-:Y:S05]  /*7490*/  WARPSYNC.COLLECTIVE R6, `(.L_x_2323) ;  /* 0x0000000006087348 */ /* 0x000fea0003c00000 */
[----:B------:R0:W1:Y:S02]  /*74a0*/  SHFL.BFLY P3, R9, R11, R8, R7 ;  /* 0x0c0000080b097389 */ /* 0x0000640000060007 */
[----:B01----:R-:W-:Y:S01]  /*74b0*/  ENDCOLLECTIVE ;  /* 0x000000000000791b */ /* 0x003fe20003800000 */
.L_x_2323:
[----:B------:R-:W-:Y:S01]  /*74c0*/  FADD.FTZ R15, R10, R15 ;  /* 0x0000000f0a0f7221 */ /* 0x000fe20000010000 */
[----:B------:R-:W-:-:S04]  /*74d0*/  HFMA2.MMA R8, -RZ, RZ, 0, 5.9604644775390625e-08 ;  /* 0x00000001ff087435 */ /* 0x000fc800000001ff */
[----:B------:R-:W-:Y:S02]  /*74e0*/  MOV R11, R15 ;  /* 0x0000000f000b7202 */ /* 0x000fe40000000f00 */
[----:B------:R-:W-:-:S07]  /*74f0*/  MOV R2, R9 ;  /* 0x0000000900027202 */ /* 0x000fce0000000f00 */
[----:B------:R-:W-:Y:S05]  /*7500*/  WARPSYNC.COLLECTIVE R6, `(.L_x_2324) ;  /* 0x0000000006087348 */ /* 0x000fea0003c00000 */
[----:B------:R0:W1:Y:S02]  /*7510*/  SHFL.BFLY P3, R9, R11, R8, R7 ;  /* 0x0c0000080b097389 */ /* 0x0000640000060007 */
[----:B01----:R-:W-:Y:S01]  /*7520*/  ENDCOLLECTIVE ;  /* 0x000000000000791b */ /* 0x003fe20003800000 */
.L_x_2324:
[----:B------:R-:W-:-:S05]  /*7530*/  FADD.FTZ R12, R13, R2 ;  /* 0x000000020d0c7221 */ /* 0x000fca0000010000 */
[----:B------:R-:W-:Y:S02]  /*7540*/  MOV R11, R12 ;  /* 0x0000000c000b7202 */ /* 0x000fe40000000f00 */
[----:B------:R-:W-:-:S07]  /*7550*/  MOV R14, R9 ;  /* 0x00000009000e7202 */ /* 0x000fce0000000f00 */
[----:B------:R-:W-:Y:S05]  /*7560*/  WARPSYNC.COLLECTIVE R6, `(.L_x_2325) ;  /* 0x0000000006087348 */ /* 0x000fea0003c00000 */
[----:B------:R0:W1:Y:S02]  /*7570*/  SHFL.BFLY P3, R9, R11, R8, R7 ;  /* 0x0c0000080b097389 */ /* 0x0000640000060007 */
[----:B01----:R-:W-:Y:S01]  /*7580*/  ENDCOLLECTIVE ;  /* 0x000000000000791b */ /* 0x003fe20003800000 */
.L_x_2325:
[----:B------:R-:W-:Y:S01]  /*7590*/  FADD.FTZ R14, R15, R14 ;  /* 0x0000000e0f0e7221 */ /* 0x000fe20000010000 */
[----:B------:R-:W-:Y:S06]  /*75a0*/  BRA `(.L_x_2326) ;  /* 0xffffffec00607947 */ /* 0x000fec000383ffff */
.L_x_2314:
        /* <DEDUP_REMOVED lines=8> */
.L_x_2328:
[----:B------:R-:W-:Y:S05]  /*7630*/  BSYNC B1 ;  /* 0x0000000000017941 */ /* 0x000fea0003800000 */
.L_x_2327:
        /* <DEDUP_REMOVED lines=8> */
.L_x_2329:
[----:B------:R-:W-:Y:S01]  /*76c0*/  FADD.FTZ R13, R13, R10 ;  /* 0x0000000a0d0d7221 */ /* 0x000fe20000010000 */
[----:B------:R-:W-:-:S04]  /*76d0*/  HFMA2.MMA R8, -RZ, RZ, 0, 2.384185791015625e-07 ;  /* 0x00000004ff087435 */ /* 0x000fc800000001ff */
[----:B------:R-:W-:Y:S02]  /*76e0*/  MOV R11, R13 ;  /* 0x0000000d000b7202 */ /* 0x000fe40000000f00 */
[----:B------:R-:W-:-:S07]  /*76f0*/  MOV R15, R9 ;  /* 0x00000009000f7202 */ /* 0x000fce0000000f00 */
[----:B------:R-:W-:Y:S05]  /*7700*/  WARPSYNC.COLLECTIVE R6, `(.L_x_2330) ;  /* 0x0000000006087348 */ /* 0x000fea0003c00000 */
[----:B------:R0:W1:Y:S02]  /*7710*/  SHFL.BFLY P3, R9, R11, R8, R7 ;  /* 0x0c0000080b097389 */ /* 0x0000640000060007 */
[----:B01----:R-:W-:Y:S01]  /*7720*/  ENDCOLLECTIVE ;  /* 0x000000000000791b */ /* 0x003fe20003800000 */
.L_x_2330:
[----:B------:R-:W-:-:S05]  /*7730*/  FADD.FTZ R15, R15, R12 ;  /* 0x0000000c0f0f7221 */ /* 0x000fca0000010000 */
[----:B------:R-:W-:Y:S02]  /*7740*/  MOV R11, R15 ;  /* 0x0000000f000b7202 */ /* 0x000fe40000000f00 */
[----:B------:R-:W-:-:S07]  /*7750*/  MOV R14, R9 ;  /* 0x00000009000e7202 */ /* 0x000fce0000000f00 */
[----:B------:R-:W-:Y:S05]  /*7760*/  WARPSYNC.COLLECTIVE R6, `(.L_x_2331) ;  /* 0x0000000006087348 */ /* 0x000fea0003c00000 */
[----:B------:R0:W1:Y:S02]  /*7770*/  SHFL.BFLY P3, R9, R11, R8, R7 ;  /* 0x0c0000080b097389 */ /* 0x0000640000060007 */
[----:B01----:R-:W-:Y:S01]  /*7780*/  ENDCOLLECTIVE ;  /* 0x000000000000791b */ /* 0x003fe20003800000 */
.L_x_2331:
[----:B------:R-:W-:Y:S01]  /*7790*/  FADD.FTZ R14, R13, R14 ;  /* 0x0000000e0d0e7221 */ /* 0x000fe20000010000 */
[----:B------:R-:W-:-:S04]  /*77a0*/  HFMA2.MMA R8, -RZ, RZ, 0, 1.1920928955078125e-07 ;  /* 0x00000002ff087435 */ /* 0x000fc800000001ff */
[----:B------:R-:W-:Y:S02]  /*77b0*/  MOV R11, R14 ;  /* 0x0000000e000b7202 */ /* 0x000fe40000000f00 */
[----:B------:R-:W-:-:S07]  /*77c0*/  MOV R16, R9 ;  /* 0x0000000900107202 */ /* 0x000fce0000000f00 */
[----:B------:R-:W-:Y:S05]  /*77d0*/  WARPSYNC.COLLECTIVE R6, `(.L_x_2332) ;  /* 0x0000000006087348 */ /* 0x000fea0003c00000 */
[----:B------:R0:W1:Y:S02]  /*77e0*/  SHFL.BFLY P3, R9, R11, R8, R7 ;  /* 0x0c0000080b097389 */ /* 0x0000640000060007 */
[----:B01----:R-:W-:Y:S01]  /*77f0*/  ENDCOLLECTIVE ;  /* 0x000000000000791b */ /* 0x003fe20003800000 */
.L_x_2332:
[----:B------:R-:W-:-:S05]  /*7800*/  FADD.FTZ R16, R15, R16 ;  /* 0x000000100f107221 */ /* 0x000fca0000010000 */
[----:B------:R-:W-:Y:S02]  /*7810*/  MOV R11, R16 ;  /* 0x00000010000b7202 */ /* 0x000fe40000000f00 */
[----:B------:R-:W-:-:S07]  /*7820*/  MOV R17, R9 ;  /* 0x0000000900117202 */ /* 0x000fce0000000f00 */
[----:B------:R-:W-:Y:S05]  /*7830*/  WARPSYNC.COLLECTIVE R6, `(.L_x_2333) ;  /* 0x0000000006087348 */ /* 0x000fea0003c00000 */
[----:B------:R0:W1:Y:S02]  /*7840*/  SHFL.BFLY P3, R9, R11, R8, R7 ;  /* 0x0c0000080b097389 */ /* 0x0000640000060007 */
[----:B01----:R-:W-:Y:S01]  /*7850*/  ENDCOLLECTIVE ;  /* 0x000000000000791b */ /* 0x003fe20003800000 */
.L_x_2333:
[----:B------:R-:W-:Y:S01]  /*7860*/  FADD.FTZ R17, R14, R17 ;  /* 0x000000110e117221 */ /* 0x000fe20000010000 */
[----:B------:R-:W-:-:S04]  /*7870*/  HFMA2.MMA R8, -RZ, RZ, 0, 5.9604644775390625e-08 ;  /* 0x00000001ff087435 */ /* 0x000fc800000001ff */
[----:B------:R-:W-:Y:S02]  /*7880*/  MOV R11, R17 ;  /* 0x00000011000b7202 */ /* 0x000fe40000000f00 */
[----:B------:R-:W-:-:S07]  /*7890*/  MOV R19, R9 ;  /* 0x0000000900137202 */ /* 0x000fce0000000f00 */
[----:B------:R-:W-:Y:S05]  /*78a0*/  WARPSYNC.COLLECTIVE R6, `(.L_x_2334) ;  /* 0x0000000006087348 */ /* 0x000fea0003c00000 */
[----:B------:R0:W1:Y:S02]  /*78b0*/  SHFL.BFLY P3, R9, R11, R8, R7 ;  /* 0x0c0000080b097389 */ /* 0x0000640000060007 */
[----:B01----:R-:W-:Y:S01]  /*78c0*/  ENDCOLLECTIVE ;  /* 0x000000000000791b */ /* 0x003fe20003800000 */
.L_x_2334:
[----:B------:R-:W-:-:S05]  /*78d0*/  FADD.FTZ R19, R16, R19 ;  /* 0x0000001310137221 */ /* 0x000fca0000010000 */
[----:B------:R-:W-:Y:S02]  /*78e0*/  MOV R11, R19 ;  /* 0x00000013000b7202 */ /* 0x000fe40000000f00 */
[----:B------:R-:W-:-:S07]  /*78f0*/  MOV R10, R9 ;  /* 0x00000009000a7202 */ /* 0x000fce0000000f00 */
[----:B------:R-:W-:Y:S05]  /*7900*/  WARPSYNC.COLLECTIVE R6, `(.L_x_2335) ;  /* 0x0000000006087348 */ /* 0x000fea0003c00000 */
[----:B------:R0:W1:Y:S02]  /*7910*/  SHFL.BFLY P3, R9, R11, R8, R7 ;  /* 0x0c0000080b097389 */ /* 0x0000640000060007 */
[----:B01----:R-:W-:Y:S01]  /*7920*/  ENDCOLLECTIVE ;  /* 0x000000000000791b */ /* 0x003fe20003800000 */
.L_x_2335:
[----:B------:R-:W-:Y:S01]  /*7930*/  FADD.FTZ R10, R17, R10 ;  /* 0x0000000a110a7221 */ /* 0x000fe20000010000 */
[----:B------:R-:W-:Y:S06]  /*7940*/  BRA `(.L_x_2336) ;  /* 0xffffffec001c7947 */ /* 0x000fec000383ffff */
.L_x_2315:
        /* <DEDUP_REMOVED lines=8> */
.L_x_2338:
[----:B------:R-:W-:Y:S05]  /*79d0*/  BSYNC B1 ;  /* 0x0000000000017941 */ /* 0x000fea0003800000 */
.L_x_2337:
        /* <DEDUP_REMOVED lines=8> */
.L_x_2339:
[----:B------:R-:W-:Y:S01]  /*7a60*/  FADD.FTZ R13, R13, R10 ;  /* 0x0000000a0d0d7221 */ /* 0x000fe20000010000 */
[----:B------:R-:W-:-:S04]  /*7a70*/  HFMA2.MMA R8, -RZ, RZ, 0, 2.384185791015625e-07 ;  /* 0x00000004ff087435 */ /* 0x000fc800000001ff */
[----:B------:R-:W-:Y:S02]  /*7a80*/  MOV R11, R13 ;  /* 0x0000000d000b7202 */ /* 0x000fe40000000f00 */
[----:B------:R-:W-:-:S07]  /*7a90*/  MOV R15, R9 ;  /* 0x00000009000f7202 */ /* 0x000fce0000000f00 */
[----:B------:R-:W-:Y:S05]  /*7aa0*/  WARPSYNC.COLLECTIVE R6, `(.L_x_2340) ;  /* 0x0000000006087348 */ /* 0x000fea0003c00000 */
[----:B------:R0:W1:Y:S02]  /*7ab0*/  SHFL.BFLY P3, R9, R11, R8, R7 ;  /* 0x0c0000080b097389 */ /* 0x0000640000060007 */
[----:B01----:R-:W-:Y:S01]  /*7ac0*/  ENDCOLLECTIVE ;  /* 0x000000000000791b */ /* 0x003fe20003800000 */
.L_x_2340:
[----:B------:R-:W-:-:S05]  /*7ad0*/  FADD.FTZ R15, R15, R12 ;  /* 0x0000000c0f0f7221 */ /* 0x000fca0000010000 */
[----:B------:R-:W-:Y:S02]  /*7ae0*/  MOV R11, R15 ;  /* 0x0000000f000b7202 */ /* 0x000fe40000000f00 */
[----:B------:R-:W-:-:S07]  /*7af0*/  MOV R14, R9 ;  /* 0x00000009000e7202 */ /* 0x000fce0000000f00 */
[----:B------:R-:W-:Y:S05]  /*7b00*/  WARPSYNC.COLLECTIVE R6, `(.L_x_2341) ;  /* 0x0000000006087348 */ /* 0x000fea0003c00000 */
[----:B------:R0:W1:Y:S02]  /*7b10*/  SHFL.BFLY P3, R9, R11, R8, R7 ;  /* 0x0c0000080b097389 */ /* 0x0000640000060007 */
[----:B01----:R-:W-:Y:S01]  /*7b20*/  ENDCOLLECTIVE ;  /* 0x000000000000791b */ /* 0x003fe20003800000 */
.L_x_2341:
[----:B------:R-:W-:Y:S01]  /*7b30*/  FADD.FTZ R14, R13, R14 ;  /* 0x0000000e0d0e7221 */ /* 0x000fe20000010000 */
[----:B------:R-:W-:-:S04]  /*7b40*/  HFMA2.MMA R8, -RZ, RZ, 0, 1.1920928955078125e-07 ;  /* 0x00000002ff087435 */ /* 0x000fc800000001ff */
[----:B------:R-:W-:Y:S02]  /*7b50*/  MOV R11, R14 ;  /* 0x0000000e000b7202 */ /* 0x000fe40000000f00 */
[----:B------:R-:W-:-:S07]  /*7b60*/  MOV R16, R9 ;  /* 0x0000000900107202 */ /* 0x000fce0000000f00 */
[----:B------:R-:W-:Y:S05]  /*7b70*/  WARPSYNC.COLLECTIVE R6, `(.L_x_2342) ;  /* 0x0000000006087348 */ /* 0x000fea0003c00000 */
[----:B------:R0:W1:Y:S02]  /*7b80*/  SHFL.BFLY P3, R9, R11, R8, R7 ;  /* 0x0c0000080b097389 */ /* 0x0000640000060007 */
[----:B01----:R-:W-:Y:S01]  /*7b90*/  ENDCOLLECTIVE ;  /* 0x000000000000791b */ /* 0x003fe20003800000 */
.L_x_2342:
[----:B------:R-:W-:-:S05]  /*7ba0*/  FADD.FTZ R16, R15, R16 ;  /* 0x000000100f107221 */ /* 0x000fca0000010000 */
[----:B------:R-:W-:Y:S02]  /*7bb0*/  MOV R11, R16 ;  /* 0x00000010000b7202 */ /* 0x000fe40000000f00 */
[----:B------:R-:W-:-:S07]  /*7bc0*/  MOV R17, R9 ;  /* 0x0000000900117202 */ /* 0x000fce0000000f00 */
[----:B------:R-:W-:Y:S05]  /*7bd0*/  WARPSYNC.COLLECTIVE R6, `(.L_x_2343) ;  /* 0x0000000006087348 */ /* 0x000fea0003c00000 */
[----:B------:R0:W1:Y:S02]  /*7be0*/  SHFL.BFLY P3, R9, R11, R8, R7 ;  /* 0x0c0000080b097389 */ /* 0x0000640000060007 */
[----:B01----:R-:W-:Y:S01]  /*7bf0*/  ENDCOLLECTIVE ;  /* 0x000000000000791b */ /* 0x003fe20003800000 */
.L_x_2343:
[----:B------:R-:W-:Y:S01]  /*7c00*/  FADD.FTZ R17, R14, R17 ;  /* 0x000000110e117221 */ /* 0x000fe20000010000 */
[----:B------:R-:W-:-:S04]  /*7c10*/  HFMA2.MMA R8, -RZ, RZ, 0, 5.9604644775390625e-08 ;  /* 0x00000001ff087435 */ /* 0x000fc800000001ff */
[----:B------:R-:W-:Y:S02]  /*7c20*/  MOV R11, R17 ;  /* 0x00000011000b7202 */ /* 0x000fe40000000f00 */
[----:B------:R-:W-:-:S07]  /*7c30*/  MOV R19, R9 ;  /* 0x0000000900137202 */ /* 0x000fce0000000f00 */
[----:B------:R-:W-:Y:S05]  /*7c40*/  WARPSYNC.COLLECTIVE R6, `(.L_x_2344) ;  /* 0x0000000006087348 */ /* 0x000fea0003c00000 */
[----:B------:R0:W1:Y:S02]  /*7c50*/  SHFL.BFLY P3, R9, R11, R8, R7 ;  /* 0x0c0000080b097389 */ /* 0x0000640000060007 */
[----:B01----:R-:W-:Y:S01]  /*7c60*/  ENDCOLLECTIVE ;  /* 0x000000000000791b */ /* 0x003fe20003800000 */
.L_x_2344:
[----:B------:R-:W-:-:S05]  /*7c70*/  FADD.FTZ R19, R16, R19 ;  /* 0x0000001310137221 */ /* 0x000fca0000010000 */
[----:B------:R-:W-:Y:S02]  /*7c80*/  MOV R11, R19 ;  /* 0x00000013000b7202 */ /* 0x000fe40000000f00 */
[----:B------:R-:W-:-:S07]  /*7c90*/  MOV R10, R9 ;  /* 0x00000009000a7202 */ /* 0x000fce0000000f00 */
[----:B------:R-:W-:Y:S05]  /*7ca0*/  WARPSYNC.COLLECTIVE R6, `(.L_x_2345) ;  /* 0x0000000006087348 */ /* 0x000fea0003c00000 */
[----:B------:R0:W1:Y:S02]  /*7cb0*/  SHFL.BFLY P3, R9, R11, R8, R7 ;  /* 0x0c0000080b097389 */ /* 0x0000640000060007 */
[----:B01----:R-:W-:Y:S01]  /*7cc0*/  ENDCOLLECTIVE ;  /* 0x000000000000791b */ /* 0x003fe20003800000 */
.L_x_2345:
[----:B------:R-:W-:Y:S01]  /*7cd0*/  FADD.FTZ R10, R17, R10 ;  /* 0x0000000a110a7221 */ /* 0x000fe20000010000 */
[----:B------:R-:W-:Y:S06]  /*7ce0*/  BRA `(.L_x_2346) ;  /* 0xffffffe800c07947 */ /* 0x000fec000383ffff */
.L_x_2316:
        /* <DEDUP_REMOVED lines=8> */
.L_x_2348:
[----:B------:R-:W-:Y:S05]  /*7d70*/  BSYNC B0 ;  /* 0x0000000000007941 */ /* 0x000fea0003800000 */
.L_x_2347:
        /* <DEDUP_REMOVED lines=13> */
.L_x_2349:
        /* <DEDUP_REMOVED lines=14> */
.L_x_2350:
[----:B------:R-:W-:Y:S02]  /*7f30*/  MOV R11, R4 ;  /* 0x00000004000b7202 */ /* 0x000fe40000000f00 */
[----:B------:R-:W-:-:S07]  /*7f40*/  MOV R2, R9 ;  /* 0x0000000900027202 */ /* 0x000fce0000000f00 */
[----:B------:R-:W-:Y:S05]  /*7f50*/  WARPSYNC.COLLECTIVE R6, `(.L_x_2351) ;  /* 0x0000000006087348 */ /* 0x000fea0003c00000 */
[----:B------:R0:W1:Y:S02]  /*7f60*/  SHFL.BFLY P3, R9, R11, R8, R7 ;  /* 0x0c0000080b097389 */ /* 0x0000640000060007 */
[----:B01----:R-:W-:Y:S01]  /*7f70*/  ENDCOLLECTIVE ;  /* 0x000000000000791b */ /* 0x003fe20003800000 */
.L_x_2351:
        /* <DEDUP_REMOVED lines=10> */
.L_x_2352:
[----:B------:R-:W-:Y:S02]  /*8020*/  @!P0 LOP3.LUT R4, R4, R43, RZ, 0x3c, !PT ;  /* 0x0000002b04048212 */ /* 0x000fe400078e3cff */
[----:B------:R-:W-:Y:S02]  /*8030*/  MOV R11, R3 ;  /* 0x00000003000b7202 */ /* 0x000fe40000000f00 */
[----:B------:R-:W-:-:S07]  /*8040*/  MOV R5, R9 ;  /* 0x0000000900057202 */ /* 0x000fce0000000f00 */
[----:B------:R-:W-:Y:S05]  /*8050*/  WARPSYNC.COLLECTIVE R6, `(.L_x_2353) ;  /* 0x0000000006087348 */ /* 0x000fea0003c00000 */
[----:B------:R0:W1:Y:S02]  /*8060*/  SHFL.BFLY P3, R9, R11, R8, R7 ;  /* 0x0c0000080b097389 */ /* 0x0000640000060007 */
[----:B01----:R-:W-:Y:S01]  /*8070*/  ENDCOLLECTIVE ;  /* 0x000000000000791b */ /* 0x003fe20003800000 */
.L_x_2353:
        /* <DEDUP_REMOVED lines=11> */
.L_x_2354:
[----:B------:R-:W0:Y:S01]  /*8130*/  LDC.64 R2, c[0x0][0x220] ;  /* 0x00008800ff027b82 */ /* 0x000e220000000a00 */
[----:B------:R-:W-:Y:S02]  /*8140*/  MOV R11, R12 ;  /* 0x0000000c000b7202 */ /* 0x000fe40000000f00 */
[----:B------:R-:W-:-:S07]  /*8150*/  MOV R17, R9 ;  /* 0x0000000900117202 */ /* 0x000fce0000000f00 */
[----:B0-----:R-:W-:Y:S05]  /*8160*/  WARPSYNC.COLLECTIVE R6, `(.L_x_2355) ;  /* 0x0000000006087348 */ /* 0x001fea0003c00000 */
[----:B------:R1:W2:Y:S02]  /*8170*/  SHFL.BFLY P3, R9, R11, R8, R7 ;  /* 0x0c0000080b097389 */ /* 0x0002a40000060007 */
[----:B012---:R-:W-:Y:S01]  /*8180*/  ENDCOLLECTIVE ;  /* 0x000000000000791b */ /* 0x007fe20003800000 */
.L_x_2355:
        /* <DEDUP_REMOVED lines=10> */
.L_x_2356:
[----:B------:R-:W-:Y:S01]  /*8230*/  FADD.FTZ R12, R12, R15 ;  /* 0x0000000f0c0c7221 */ /* 0x000fe20000010000 */
[----:B------:R-:W-:Y:S02]  /*8240*/  MOV R11, R16 ;  /* 0x00000010000b7202 */ /* 0x000fe40000000f00 */
[----:B------:R-:W-:-:S07]  /*8250*/  MOV R19, R9 ;  /* 0x0000000900137202 */ /* 0x000fce0000000f00 */
[----:B------:R-:W-:Y:S05]  /*8260*/  WARPSYNC.COLLECTIVE R6, `(.L_x_2357) ;  /* 0x0000000006087348 */ /* 0x000fea0003c00000 */
[----:B------:R0:W1:Y:S02]  /*8270*/  SHFL.BFLY P3, R9, R11, R8, R7 ;  /* 0x0c0000080b097389 */ /* 0x0000640000060007 */
[----:B01----:R-:W-:Y:S01]  /*8280*/  ENDCOLLECTIVE ;  /* 0x000000000000791b */ /* 0x003fe20003800000 */
.L_x_2357:
[----:B------:R-:W-:Y:S01]  /*8290*/  FADD.FTZ R19, R19, R14 ;  /* 0x0000000e13137221 */ /* 0x000fe20000010000 */
[----:B------:R-:W-:-:S04]  /*82a0*/  HFMA2.MMA R8, -RZ, RZ, 0, 2.384185791015625e-07 ;  /* 0x00000004ff087435 */ /* 0x000fc800000001ff */
[----:B------:R-:W-:Y:S02]  /*82b0*/  MOV R11, R19 ;  /* 0x00000013000b7202 */ /* 0x000fe40000000f00 */
[----:B------:R-:W-:-:S07]  /*82c0*/  MOV R21, R9 ;  /* 0x0000000900157202 */ /* 0x000fce0000000f00 */
[----:B------:R-:W-:Y:S05]  /*82d0*/  WARPSYNC.COLLECTIVE R6, `(.L_x_2358) ;  /* 0x0000000006087348 */ /* 0x000fea0003c00000 */
[----:B------:R0:W1:Y:S02]  /*82e0*/  SHFL.BFLY P3, R9, R11, R8, R7 ;  /* 0x0c0000080b097389 */ /* 0x0000640000060007 */
[----:B01----:R-:W-:Y:S01]  /*82f0*/  ENDCOLLECTIVE ;  /* 0x000000000000791b */ /* 0x003fe20003800000 */
.L_x_2358:
[----:B------:R-:W-:-:S05]  /*8300*/  FADD.FTZ R21, R21, R16 ;  /* 0x0000001015157221 */ /* 0x000fca0000010000 */
[----:B------:R-:W-:Y:S02]  /*8310*/  MOV R11, R21 ;  /* 0x00000015000b7202 */ /* 0x000fe40000000f00 */
[----:B------:R-:W-:-:S07]  /*8320*/  MOV R14, R9 ;  /* 0x00000009000e7202 */ /* 0x000fce0000000f00 */
[----:B------:R-:W-:Y:S05]  /*8330*/  WARPSYNC.COLLECTIVE R6, `(.L_x_2359) ;  /* 0x0000000006087348 */ /* 0x000fea0003c00000 */
[----:B------:R0:W1:Y:S02]  /*8340*/  SHFL.BFLY P3, R9, R11, R8, R7 ;  /* 0x0c0000080b097389 */ /* 0x0000640000060007 */
[----:B01----:R-:W-:Y:S01]  /*8350*/  ENDCOLLECTIVE ;  /* 0x000000000000791b */ /* 0x003fe20003800000 */
.L_x_2359:
[----:B------:R-:W-:Y:S01]  /*8360*/  FADD.FTZ R16, R19, R14 ;  /* 0x0000000e13107221 */ /* 0x000fe20000010000 */
[----:B------:R-:W-:-:S04]  /*8370*/  HFMA2.MMA R8, -RZ, RZ, 0, 1.1920928955078125e-07 ;  /* 0x00000002ff087435 */ /* 0x000fc800000001ff */
[----:B------:R-:W-:Y:S02]  /*8380*/  MOV R11, R16 ;  /* 0x00000010000b7202 */ /* 0x000fe40000000f00 */
[----:B------:R-:W-:-:S07]  /*8390*/  MOV R18, R9 ;  /* 0x0000000900127202 */ /* 0x000fce0000000f00 */
[----:B------:R-:W-:Y:S05]  /*83a0*/  WARPSYNC.COLLECTIVE R6, `(.L_x_2360) ;  /* 0x0000000006087348 */ /* 0x000fea0003c00000 */
[----:B------:R0:W1:Y:S02]  /*83b0*/  SHFL.BFLY P3, R9, R11, R8, R7 ;  /* 0x0c0000080b097389 */ /* 0x0000640000060007 */
[----:B01----:R-:W-:Y:S01]  /*83c0*/  ENDCOLLECTIVE ;  /* 0x000000000000791b */ /* 0x003fe20003800000 */
.L_x_2360:
[----:B------:R-:W-:-:S05]  /*83d0*/  FADD.FTZ R18, R21, R18 ;  /* 0x0000001215127221 */ /* 0x000fca0000010000 */
[----:B------:R-:W-:Y:S02]  /*83e0*/  MOV R11, R18 ;  /* 0x00000012000b7202 */ /* 0x000fe40000000f00 */
[----:B------:R-:W-:-:S07]  /*83f0*/  MOV R19, R9 ;  /* 0x0000000900137202 */ /* 0x000fce0000000f00 */
[----:B------:R-:W-:Y:S05]  /*8400*/  WARPSYNC.COLLECTIVE R6, `(.L_x_2361) ;  /* 0x0000000006087348 */ /* 0x000fea0003c00000 */
[----:B------:R0:W1:Y:S02]  /*8410*/  SHFL.BFLY P3, R9, R11, R8, R7 ;  /* 0x0c0000080b097389 */ /* 0x0000640000060007 */
[----:B01----:R-:W-:Y:S01]  /*8420*/  ENDCOLLECTIVE ;  /* 0x000000000000791b */ /* 0x003fe20003800000 */
.L_x_2361:
[----:B------:R-:W-:Y:S01]  /*8430*/  FADD.FTZ R14, R16, R19 ;  /* 0x00000013100e7221 */ /* 0x000fe20000010000 */
[----:B------:R-:W-:-:S04]  /*8440*/  HFMA2.MMA R8, -RZ, RZ, 0, 5.9604644775390625e-08 ;  /* 0x00000001ff087435 */ /* 0x000fc800000001ff */
[----:B------:R-:W-:Y:S02]  /*8450*/  MOV R11, R14 ;  /* 0x0000000e000b7202 */ /* 0x000fe40000000f00 */
[----:B------:R-:W-:-:S07]  /*8460*/  MOV R21, R9 ;  /* 0x0000000900157202 */ /* 0x000fce0000000f00 */
[----:B------:R-:W-:Y:S05]  /*8470*/  WARPSYNC.COLLECTIVE R6, `(.L_x_2362) ;  /* 0x0000000006087348 */ /* 0x000fea0003c00000 */
[----:B------:R0:W1:Y:S02]  /*8480*/  SHFL.BFLY P3, R9, R11, R8, R7 ;  /* 0x0c0000080b097389 */ /* 0x0000640000060007 */
[----:B01----:R-:W-:Y:S01]  /*8490*/  ENDCOLLECTIVE ;  /* 0x000000000000791b */ /* 0x003fe20003800000 */
.L_x_2362:
        /* <DEDUP_REMOVED lines=11> */
.L_x_2363:
[----:B------:R-:W-:Y:S01]  /*8550*/  FADD.FTZ R14, R14, R21 ;  /* 0x000000150e0e7221 */ /* 0x000fe20000010000 */
[----:B------:R-:W-:Y:S01]  /*8560*/  HFMA2.MMA R8, -RZ, RZ, 0, 4.76837158203125e-07 ;  /* 0x00000008ff087435 */ /* 0x000fe200000001ff */
[----:B------:R-:W-:Y:S02]  /*8570*/  MOV R11, R20 ;  /* 0x00000014000b7202 */ /* 0x000fe40000000f00 */
[----:B------:R-:W-:-:S08]  /*8580*/  MOV R19, R9 ;  /* 0x0000000900137202 */ /* 0x000fd00000000f00 */
[----:B------:R-:W-:Y:S05]  /*8590*/  WARPSYNC.COLLECTIVE R6, `(.L_x_2364) ;  /* 0x0000000006087348 */ /* 0x000fea0003c00000 */
[----:B------:R0:W1:Y:S02]  /*85a0*/  SHFL.BFLY P3, R9, R11, R8, R7 ;  /* 0x0c0000080b097389 */ /* 0x0000640000060007 */
[----:B01----:R-:W-:Y:S01]  /*85b0*/  ENDCOLLECTIVE ;  /* 0x000000000000791b */ /* 0x003fe20003800000 */
.L_x_2364:
[----:B------:R-:W-:Y:S01]  /*85c0*/  FADD.FTZ R16, R16, R19 ;  /* 0x0000001310107221 */ /* 0x000fe20000010000 */
[----:B------:R-:W-:Y:S02]  /*85d0*/  MOV R11, R22 ;  /* 0x00000016000b7202 */ /* 0x000fe40000000f00 */
[----:B------:R-:W-:-:S07]  /*85e0*/  MOV R23, R9 ;  /* 0x0000000900177202 */ /* 0x000fce0000000f00 */
[----:B------:R-:W-:Y:S05]  /*85f0*/  WARPSYNC.COLLECTIVE R6, `(.L_x_2365) ;  /* 0x0000000006087348 */ /* 0x000fea0003c00000 */
[----:B------:R0:W1:Y:S02]  /*8600*/  SHFL.BFLY P3, R9, R11, R8, R7 ;  /* 0x0c0000080b097389 */ /* 0x0000640000060007 */
[----:B01----:R-:W-:Y:S01]  /*8610*/  ENDCOLLECTIVE ;  /* 0x000000000000791b */ /* 0x003fe20003800000 */
.L_x_2365:
[----:B------:R-:W-:Y:S01]  /*8620*/  FADD.FTZ R23, R23, R20 ;  /* 0x0000001417177221 */ /* 0x000fe20000010000 */
[----:B------:R-:W-:-:S04]  /*8630*/  HFMA2.MMA R8, -RZ, RZ, 0, 2.384185791015625e-07 ;  /* 0x00000004ff087435 */ /* 0x000fc800000001ff */
[----:B------:R-:W-:Y:S02]  /*8640*/  MOV R11, R23 ;  /* 0x00000017000b7202 */ /* 0x000fe40000000f00 */
[----:B------:R-:W-:-:S07]  /*8650*/  MOV R25, R9 ;  /* 0x0000000900197202 */ /* 0x000fce0000000f00 */
[----:B------:R-:W-:Y:S05]  /*8660*/  WARPSYNC.COLLECTIVE R6, `(.L_x_2366) ;  /* 0x0000000006087348 */ /* 0x000fea0003c00000 */
[----:B------:R0:W1:Y:S02]  /*8670*/  SHFL.BFLY P3, R9, R11, R8, R7 ;  /* 0x0c0000080b097389 */ /* 0x0000640000060007 */
[----:B01----:R-:W-:Y:S01]  /*8680*/  ENDCOLLECTIVE ;  /* 0x000000000000791b */ /* 0x003fe20003800000 */
.L_x_2366:
[----:B------:R-:W-:-:S05]  /*8690*/  FADD.FTZ R25, R25, R22 ;  /* 0x0000001619197221 */ /* 0x000fca0000010000 */
[----:B------:R-:W-:Y:S02]  /*86a0*/  MOV R11, R25 ;  /* 0x00000019000b7202 */ /* 0x000fe40000000f00 */
[----:B------:R-:W-:-:S07]  /*86b0*/  MOV R20, R9 ;  /* 0x0000000900147202 */ /* 0x000fce0000000f00 */
[----:B------:R-:W-:Y:S05]  /*86c0*/  WARPSYNC.COLLECTIVE R6, `(.L_x_2367) ;  /* 0x0000000006087348 */ /* 0x000fea0003c00000 */
[----:B------:R0:W1:Y:S02]  /*86d0*/  SHFL.BFLY P3, R9, R11, R8, R7 ;  /* 0x0c0000080b097389 */ /* 0x0000640000060007 */
[----:B01----:R-:W-:Y:S01]  /*86e0*/  ENDCOLLECTIVE ;  /* 0x000000000000791b */ /* 0x003fe20003800000 */
.L_x_2367:
        /* <DEDUP_REMOVED lines=10> */
.L_x_2368:
[----:B------:R0:W1:Y:S04]  /*8790*/  @!P0 LDS R27, [R18] ;  /* 0x00000000121b8984 */ /* 0x0000680000000800 */
[----:B------:R0:W2:Y:S01]  /*87a0*/  @!P0 LDS R28, [R18+0x500] ;  /* 0x00050000121c8984 */ /* 0x0000a20000000800 */
[----:B------:R-:W-:Y:S02]  /*87b0*/  MOV R11, R22 ;  /* 0x00000016000b7202 */ /* 0x000fe40000000f00 */
[----:B------:R-:W-:-:S07]  /*87c0*/  MOV R23, R9 ;  /* 0x0000000900177202 */ /* 0x000fce0000000f00 */
[----:B012---:R-:W-:Y:S05]  /*87d0*/  WARPSYNC.COLLECTIVE R6, `(.L_x_2369) ;  /* 0x0000000006087348 */ /* 0x007fea0003c00000 */
[----:B------:R3:W4:Y:S02]  /*87e0*/  SHFL.BFLY P3, R9, R11, R8, R7 ;  /* 0x0c0000080b097389 */ /* 0x0007240000060007 */
[----:B01234-:R-:W-:Y:S01]  /*87f0*/  ENDCOLLECTIVE ;  /* 0x000000000000791b */ /* 0x01ffe20003800000 */
.L_x_2369:
        /* <DEDUP_REMOVED lines=9> */
.L_x_2370:
[----:B------:R-:W-:Y:S01]  /*8890*/  ISETP.NE.AND P0, PT, R63, RZ, PT ;  /* 0x000000ff3f00720c */ /* 0x000fe20003f05270 */
[----:B------:R-:W-:-:S05]  /*88a0*/  FADD.FTZ R22, R22, R25 ;  /* 0x0000001916167221 */ /* 0x000fca0000010000 */
[----:B------:R-:W-:Y:S02]  /*88b0*/  MOV R11, R22 ;  /* 0x00000016000b7202 */ /* 0x000fe40000000f00 */
[----:B------:R-:W-:-:S07]  /*88c0*/  MOV R18, R9 ;  /* 0x0000000900127202 */ /* 0x000fce0000000f00 */
[----:B------:R-:W-:Y:S05]  /*88d0*/  WARPSYNC.COLLECTIVE R6, `(.L_x_2371) ;  /* 0x0000000006087348 */ /* 0x000fea0003c00000 */
[----:B------:R0:W1:Y:S02]  /*88e0*/  SHFL.BFLY P3, R9, R11, R8, R7 ;  /* 0x0c0000080b097389 */ /* 0x0000640000060007 */
[----:B01----:R-:W-:Y:S01]  /*88f0*/  ENDCOLLECTIVE ;  /* 0x000000000000791b */ /* 0x003fe20003800000 */
.L_x_2371:
[----:B------:R-:W-:Y:S01]  /*8900*/  HFMA2.MMA R8, -RZ, RZ, 0, 4.76837158203125e-07 ;  /* 0x00000008ff087435 */ /* 0x000fe200000001ff */
[----:B------:R-:W-:Y:S02]  /*8910*/  MOV R11, R24 ;  /* 0x00000018000b7202 */ /* 0x000fe40000000f00 */
[----:B------:R-:W-:-:S08]  /*8920*/  MOV R25, R9 ;  /* 0x0000000900197202 */ /* 0x000fd00000000f00 */
[----:B------:R-:W-:Y:S05]  /*8930*/  WARPSYNC.COLLECTIVE R6, `(.L_x_2372) ;  /* 0x0000000006087348 */ /* 0x000fea0003c00000 */
[----:B------:R0:W1:Y:S02]  /*8940*/  SHFL.BFLY P3, R9, R11, R8, R7 ;  /* 0x0c0000080b097389 */ /* 0x0000640000060007 */
[----:B01----:R-:W-:Y:S01]  /*8950*/  ENDCOLLECTIVE ;  /* 0x000000000000791b */ /* 0x003fe20003800000 */
.L_x_2372:
[----:B------:R-:W-:Y:S02]  /*8960*/  MOV R11, R26 ;  /* 0x0000001a000b7202 */ /* 0x000fe40000000f00 */
[----:B------:R-:W-:-:S07]  /*8970*/  MOV R27, R9 ;  /* 0x00000009001b7202 */ /* 0x000fce0000000f00 */
[----:B------:R-:W-:Y:S05]  /*8980*/  WARPSYNC.COLLECTIVE R6, `(.L_x_2373) ;  /* 0x0000000006087348 */ /* 0x000fea0003c00000 */
[----:B------:R0:W1:Y:S02]  /*8990*/  SHFL.BFLY P3, R9, R11, R8, R7 ;  /* 0x0c0000080b097389 */ /* 0x0000640000060007 */
[----:B01----:R-:W-:Y:S01]  /*89a0*/  ENDCOLLECTIVE ;  /* 0x000000000000791b */ /* 0x003fe20003800000 */
.L_x_2373:
[----:B------:R-:W-:Y:S01]  /*89b0*/  FADD.FTZ R27, R27, R24 ;  /* 0x000000181b1b7221 */ /* 0x000fe20000010000 */
[----:B------:R-:W-:-:S04]  /*89c0*/  HFMA2.MMA R8, -RZ, RZ, 0, 2.384185791015625e-07 ;  /* 0x00000004ff087435 */ /* 0x000fc800000001ff */
[----:B------:R-:W-:Y:S02]  /*89d0*/  MOV R11, R27 ;  /* 0x0000001b000b7202 */ /* 0x000fe40000000f00 */
[----:B------:R-:W-:-:S07]  /*89e0*/  MOV R29, R9 ;  /* 0x00000009001d7202 */ /* 0x000fce0000000f00 */
[----:B------:R-:W-:Y:S05]  /*89f0*/  WARPSYNC.COLLECTIVE R6, `(.L_x_2374) ;  /* 0x0000000006087348 */ /* 0x000fea0003c00000 */
[----:B------:R0:W1:Y:S02]  /*8a00*/  SHFL.BFLY P3, R9, R11, R8, R7 ;  /* 0x0c0000080b097389 */ /* 0x0000640000060007 */
[----:B01----:R-:W-:Y:S01]  /*8a10*/  ENDCOLLECTIVE ;  /* 0x000000000000791b */ /* 0x003fe20003800000 */
.L_x_2374:
[----:B------:R-:W-:-:S05]  /*8a20*/  FADD.FTZ R29, R29, R26 ;  /* 0x0000001a1d1d7221 */ /* 0x000fca0000010000 */
[----:B------:R-:W-:Y:S02]  /*8a30*/  MOV R11, R29 ;  /* 0x0000001d000b7202 */ /* 0x000fe40000000f00 */
[----:B------:R-:W-:-:S07]  /*8a40*/  MOV R24, R9 ;  /* 0x0000000900187202 */ /* 0x000fce0000000f00 */
[----:B------:R-:W-:Y:S05]  /*8a50*/  WARPSYNC.COLLECTIVE R6, `(.L_x_2375) ;  /* 0x0000000006087348 */ /* 0x000fea0003c00000 */
[----:B------:R0:W1:Y:S02]  /*8a60*/  SHFL.BFLY P3, R9, R11, R8, R7 ;  /* 0x0c0000080b097389 */ /* 0x0000640000060007 */
[----:B01----:R-:W-:Y:S01]  /*8a70*/  ENDCOLLECTIVE ;  /* 0x000000000000791b */ /* 0x003fe20003800000 */
.L_x_2375:
[----:B------:R-:W-:Y:S01]  /*8a80*/  FADD.FTZ R24, R27, R24 ;  /* 0x000000181b187221 */ /* 0x000fe20000010000 */
[----:B------:R-:W-:-:S04]  /*8a90*/  HFMA2.MMA R8, -RZ, RZ, 0, 1.1920928955078125e-07 ;  /* 0x00000002ff087435 */ /* 0x000fc800000001ff */
[----:B------:R-:W-:Y:S02]  /*8aa0*/  MOV R11, R24 ;  /* 0x00000018000b7202 */ /* 0x000fe40000000f00 */
[----:B------:R-:W-:-:S07]  /*8ab0*/  MOV R26, R9 ;  /* 0x00000009001a7202 */ /* 0x000fce0000000f00 */
[----:B------:R-:W-:Y:S05]  /*8ac0*/  WARPSYNC.COLLECTIVE R6, `(.L_x_2376) ;  /* 0x0000000006087348 */ /* 0x000fea0003c00000 */
[----:B------:R0:W1:Y:S02]  /*8ad0*/  SHFL.BFLY P3, R9, R11, R8, R7 ;  /* 0x0c0000080b097389 */ /* 0x0000640000060007 */
[----:B01----:R-:W-:Y:S01]  /*8ae0*/  ENDCOLLECTIVE ;  /* 0x000000000000791b */ /* 0x003fe20003800000 */
.L_x_2376:
[----:B------:R-:W-:-:S05]  /*8af0*/  FADD.FTZ R26, R29, R26 ;  /* 0x0000001a1d1a7221 */ /* 0x000fca0000010000 */
[----:B------:R-:W-:Y:S02]  /*8b00*/  MOV R11, R26 ;  /* 0x0000001a000b7202 */ /* 0x000fe40000000f00 */
[----:B------:R-:W-:-:S07]  /*8b10*/  MOV R27, R9 ;  /* 0x00000009001b7202 */ /* 0x000fce0000000f00 */
[----:B------:R-:W-:Y:S05]  /*8b20*/  WARPSYNC.COLLECTIVE R6, `(.L_x_2377) ;  /* 0x0000000006087348 */ /* 0x000fea0003c00000 */
[----:B------:R0:W1:Y:S02]  /*8b30*/  SHFL.BFLY P3, R9, R11, R8, R7 ;  /* 0x0c0000080b097389 */ /* 0x0000640000060007 */
[----:B01----:R-:W-:Y:S01]  /*8b40*/  ENDCOLLECTIVE ;  /* 0x000000000000791b */ /* 0x003fe20003800000 */
.L_x_2377:
        /* <DEDUP_REMOVED lines=20> */
.L_x_2378:
        /* <DEDUP_REMOVED lines=13> */
.L_x_2379:
[----:B------:R-:W-:Y:S01]  /*8d60*/  FADD.FTZ R13, R24, R13 ;  /* 0x0000000d180d7221 */ /* 0x000fe20000010000 */
[----:B------:R-:W-:Y:S06]  /*8d70*/  BRA `(.L_x_2380) ;  /* 0xffffffe4000c7947 */ /* 0x000fec000383ffff */
.L_x_2381:
        /* <DEDUP_REMOVED lines=16> */
.L_x_2789:


//--------------------- .text._ZN13group_norm_v218gn_bwd_cuda_kernelI6__halfLi320ELi3ELi16ELi20ELi4096ELb1ELb1ELi32ELi320ELi320ELi4ELb1ELi2ELb0ELb0ELNS_15WgradSyncMethodE3ENS_16CompileConditionILi900EEEEEvPT_S6_S6_PKS5_S8_S8_S8_PKfflPfPj --------------------------
	.section	.text._ZN13group_norm_v218gn_bwd_cuda_kernelI6__halfLi320ELi3ELi16ELi20ELi4096ELb1ELb1ELi32ELi320ELi320ELi4ELb1ELi2ELb0ELb0ELNS_15WgradSyncMethodE3ENS_16CompileConditionILi900EEEEEvPT_S6_S6_PKS5_S8_S8_S8_PKfflPfPj,"ax",@progbits
	.align	128
        .global         _ZN13group_norm_v218gn_bwd_cuda_kernelI6__halfLi320ELi3ELi16ELi20ELi4096ELb1ELb1ELi32ELi320ELi320ELi4ELb1ELi2ELb0ELb0ELNS_15WgradSyncMethodE3ENS_16CompileConditionILi900EEEEEvPT_S6_S6_PKS5_S8_S8_S8_PKfflPfPj
        .type           _ZN13group_norm_v218gn_bwd_cuda_kernelI6__halfLi320ELi3ELi16ELi20ELi4096ELb1ELb1ELi32ELi320ELi320ELi4ELb1ELi2ELb0ELb0ELNS_15WgradSyncMethodE3ENS_16CompileConditionILi900EEEEEvPT_S6_S6_PKS5_S8_S8_S8_PKfflPfPj,@function
        .size           _ZN13group_norm_v218gn_bwd_cuda_kernelI6__halfLi320ELi3ELi16ELi20ELi4096ELb1ELb1ELi32ELi320ELi320ELi4ELb1ELi2ELb0ELb0ELNS_15WgradSyncMethodE3ENS_16CompileConditionILi900EEEEEvPT_S6_S6_PKS5_S8_S8_S8_PKfflPfPj,(.L_x_2790 - _ZN13group_norm_v218gn_bwd_cuda_kernelI6__halfLi320ELi3ELi16ELi20ELi4096ELb1ELb1ELi32ELi320ELi320ELi4ELb1ELi2ELb0ELb0ELNS_15WgradSyncMethodE3ENS_16CompileConditionILi900EEEEEvPT_S6_S6_PKS5_S8_S8_S8_PKfflPfPj)
        .other          _ZN13group_norm_v218gn_bwd_cuda_kernelI6__halfLi320ELi3ELi16ELi20ELi4096ELb1ELb1ELi32ELi320ELi320ELi4ELb1ELi2ELb0ELb0ELNS_15WgradSyncMethodE3ENS_16CompileConditionILi900EEEEEvPT_S6_S6_PKS5_S8_S8_S8_PKfflPfPj,@"STO_CUDA_ENTRY STV_DEFAULT"
_ZN13group_norm_v218gn_bwd_cuda_kernelI6__halfLi320ELi3ELi16ELi20ELi4096ELb1ELb1ELi32ELi320ELi320ELi4ELb1ELi2ELb0ELb0ELNS_15WgradSyncMethodE3ENS_16CompileConditionILi900EEEEEvPT_S6_S6_PKS5_S8_S8_S8_PKfflPfPj:
.text._ZN13group_norm_v218gn_bwd_cuda_kernelI6__halfLi320ELi3ELi16ELi20ELi4096ELb1ELb1ELi32ELi320ELi320ELi4ELb1ELi2ELb0ELb0ELNS_15WgradSyncMethodE3ENS_16CompileConditionILi900EEEEEvPT_S6_S6_PKS5_S8_S8_S8_PKfflPfPj:
        /* <DEDUP_REMOVED lines=29> */
.L_x_2384:
[----:B------:R-:W2:Y:S04]  /*01d0*/  LD.E.STRONG.GPU R0, desc[UR10][R2.64] ;  /* 0x0000000a02007980 */ /* 0x000ea8000c10f900 */
[----:B--2---:R-:W-:Y:S01]  /*01e0*/  CCTL.IVALL ;  /* 0x00000000ff00798f */ /* 0x004fe20002000000 */
[----:B------:R-:W-:Y:S05]  /*01f0*/  YIELD ;  /* 0x0000000000007946 */ /* 0x000fea0003800000 */
[----:B-----5:R-:W-:-:S04]  /*0200*/  LOP3.LUT R0, R0, R5, RZ, 0x3c, !PT ;  /* 0x0000000500007212 */ /* 0x020fc800078e3cff */
[----:B------:R-:W-:-:S13]  /*0210*/  ISETP.GT.AND P0, PT, R0, -0x1, PT ;  /* 0xffffffff0000780c */ /* 0x000fda0003f04270 */
[----:B------:R-:W-:Y:S05]  /*0220*/  @P0 BRA `(.L_x_2384) ;  /* 0xfffffffc00e80947 */ /* 0x000fea000383ffff */
.L_x_2383:
[----:B------:R-:W-:Y:S05]  /*0230*/  WARPSYNC.ALL ;  /* 0x0000000000007948 */ /* 0x000fea0003800000 */
[----:B------:R-:W-:Y:S06]  /*0240*/  BAR.SYNC.DEFER_BLOCKING 0x0 ;  /* 0x0000000000007b1d */ /* 0x000fec0000010000 */
[----:B------:R-:W-:Y:S05]  /*0250*/  BRA `(.L_x_2385) ;  /* 0x00000058004c7947 */ /* 0x000fea0003800000 */
.L_x_2382:
        /* <DEDUP_REMOVED lines=25> */
[----:B------:R-:W-:Y:S02]  /*03f0*/  LOP3.LUT R6, R6, 0xfffffffc, RZ, 0xc0, !PT ;  /* 0xfffffffc06067812 */ /* 0x000fe400078ec0ff */
[----:B-1----:R-:W-:Y:S02]  /*0400*/  SHF.R.S32.HI R3, RZ, 0x1f, R12 ;  /* 0x0000001fff037819 */ /* 0x002fe4000001140c */
[----:B------:R-:W-:Y:S02]  /*0410*/  SHF.R.S32.HI R11, RZ, 0x1f, R10 ;  /* 0x0000001fff0b7819 */ /* 0x000fe4000001140a */
[----:B------:R-:W-:Y:S01]  /*0420*/  LEA.HI R12, R3, R12, RZ, 0x2 ;  /* 0x0000000c030c7211 */ /* 0x000fe200078f10ff */
[----:B0-----:R-:W-:Y:S01]  /*0430*/  ULEA UR6, UR6, UR4, 0x18 ;  /* 0x0000000406067291 */ /* 0x001fe2000f8ec03f */
[----:B------:R-:W-:Y:S02]  /*0440*/  LEA.HI R2, R2, R7, RZ, 0x2 ;  /* 0x0000000702027211 */ /* 0x000fe400078f10ff */
[----:B------:R-:W-:Y:S01]  /*0450*/  SHF.R.U32.HI R3, RZ, 0x4, R0 ;  /* 0x00000004ff037819 */ /* 0x000fe20000011600 */
[----:B------:R-:W-:Y:S01]  /*0460*/  UMOV UR4, URZ ;  /* 0x0000003f00047c82 */ /* 0x000fe20008000000 */
[----:B------:R-:W-:-:S02]  /*0470*/  IADD3 R6, -R6, R13, RZ ;  /* 0x0000000d06067210 */ /* 0x000fc40007ffe1ff */
[----:B------:R-:W-:Y:S02]  /*0480*/  LEA.HI R11, R11, R10, RZ, 0x2 ;  /* 0x0000000a0b0b7211 */ /* 0x000fe400078f10ff */
[----:B------:R-:W-:Y:S02]  /*0490*/  SHF.R.U32.HI R7, RZ, 0x2, R2 ;  /* 0x00000002ff077819 */ /* 0x000fe40000011602 */
[C---:B------:R-:W-:Y:S02]  /*04a0*/  LOP3.LUT R3, R6.reuse, 0x3, R3, 0x78, !PT ;  /* 0x0000000306037812 */ /* 0x040fe400078e7803 */
[----:B------:R-:W-:Y:S02]  /*04b0*/  SHF.R.U32.HI R11, RZ, 0x2, R11 ;  /* 0x00000002ff0b7819 */ /* 0x000fe4000001160b */
[----:B------:R-:W-:Y:S01]  /*04c0*/  SHF.R.U32.HI R13, RZ, 0x2, R12 ;  /* 0x00000002ff0d7819 */ /* 0x000fe2000001160c */
[----:B------:R0:W-:Y:S01]  /*04d0*/  STL [R1+0xcc], R3 ;  /* 0x0000cc0301007387 */ /* 0x0001e20000100800 */
[----:B------:R-:W-:-:S02]  /*04e0*/  LOP3.LUT R0, R6, 0x3, R7, 0x78, !PT ;  /* 0x0000000306007812 */ /* 0x000fc400078e7807 */
[----:B------:R-:W-:-:S03]  /*04f0*/  LOP3.LUT R2, R6, 0x3, R11, 0x78, !PT ;  /* 0x0000000306027812 */ /* 0x000fc600078e780b */
[----:B------:R2:W-:Y:S01]  /*0500*/  STL [R1+0xc8], R0 ;  /* 0x0000c80001007387 */ /* 0x0005e20000100800 */
[----:B0-----:R-:W-:-:S03]  /*0510*/  LOP3.LUT R3, R6, 0x3, R13, 0x78, !PT ;  /* 0x0000000306037812 */ /* 0x001fc600078e780d */
[----:B------:R0:W-:Y:S04]  /*0520*/  STL [R1+0xc4], R2 ;  /* 0x0000c40201007387 */ /* 0x0001e80000100800 */
[----:B------:R1:W-:Y:S04]  /*0530*/  STL [R1+0xc0], R3 ;  /* 0x0000c00301007387 */ /* 0x0003e80000100800 */
[----:B------:R4:W-:Y:S04]  /*0540*/  STL [R1+0x64], RZ ;  /* 0x000064ff01007387 */ /* 0x0009e80000100800 */
[----:B------:R4:W-:Y:S04]  /*0550*/  STL [R1+0x4c], RZ ;  /* 0x00004cff01007387 */ /* 0x0009e80000100800 */
[----:B------:R4:W-:Y:S04]  /*0560*/  STL [R1+0x3c], RZ ;  /* 0x00003cff01007387 */ /* 0x0009e80000100800 */
[----:B------:R4:W-:Y:S04]  /*0570*/  STL [R1+0x34], RZ ;  /* 0x000034ff01007387 */ /* 0x0009e80000100800 */
[----:B------:R4:W-:Y:S04]  /*0580*/  STL [R1+0x60], RZ ;  /* 0x000060ff01007387 */ /* 0x0009e80000100800 */
[----:B------:R4:W-:Y:S04]  /*0590*/  STL [R1+0x48], RZ ;  /* 0x000048ff01007387 */ /* 0x0009e80000100800 */
[----:B------:R4:W-:Y:S04]  /*05a0*/  STL [R1+0x38], RZ ;  /* 0x000038ff01007387 */ /* 0x0009e80000100800 */
[----:B------:R4:W-:Y:S01]  /*05b0*/  STL [R1+0x30], RZ ;  /* 0x000030ff01007387 */ /* 0x0009e20000100800 */
[----:B--2---:R-:W-:-:S02]  /*05c0*/  HADD2.F32 R0, -RZ, R4.H0_H0 ;  /* 0x20000004ff007230 */ /* 0x004fc40000004100 */
[----:B0-----:R-:W-:Y:S02]  /*05d0*/  HADD2.F32 R2, -RZ, R4.H1_H1 ;  /* 0x30000004ff027230 */ /* 0x001fe40000004100 */
[--C-:B-1----:R-:W-:Y:S02]  /*05e0*/  HADD2.F32 R3, -RZ, R5.reuse.H0_H0 ;  /* 0x20000005ff037230 */ /* 0x102fe40000004100 */
[----:B------:R-:W-:Y:S02]  /*05f0*/  HADD2.F32 R4, -RZ, R5.H1_H1 ;  /* 0x30000005ff047230 */ /* 0x000fe40000004100 */
[--C-:B---3--:R-:W-:Y:S02]  /*0600*/  HADD2.F32 R5, -RZ, R8.reuse.H0_H0 ;  /* 0x20000008ff057230 */ /* 0x108fe40000004100 */
[----:B------:R-:W-:Y:S02]  /*0610*/  HADD2.F32 R6, -RZ, R8.H1_H1 ;  /* 0x30000008ff067230 */ /* 0x000fe40000004100 */
[----:B------:R-:W-:-:S02]  /*0620*/  HADD2.F32 R7, -RZ, R9.H0_H0 ;  /* 0x20000009ff077230 */ /* 0x000fc40000004100 */
[----:B----4-:R-:W-:-:S07]  /*0630*/  HADD2.F32 R8, -RZ, R9.H1_H1 ;  /* 0x30000009ff087230 */ /* 0x010fce0000004100 */
.L_x_2401:
[----:B-1----:R-:W2:Y:S01]  /*0640*/  LDL R15, [R1+0xbc] ;  /* 0x0000bc00010f7983 */ /* 0x002ea20000100800 */
[----:B------:R-:W0:Y:S01]  /*0650*/  S2R R9, SR_TID.X ;  /* 0x0000000000097919 */ /* 0x000e220000002100 */
[----:B------:R-:W-:Y:S01]  /*0660*/  USHF.L.U32 UR7, UR16, 0x5, URZ ;  /* 0x0000000510077899 */ /* 0x000fe2000800063f */
[----:B------:R-:W-:Y:S01]  /*0670*/  MOV R12, UR9 ;  /* 0x00000009000c7c02 */ /* 0x000fe20008000f00 */
[----:B------:R-:W-:Y:S01]  /*0680*/  ULDC.64 UR12, c[0x0][0x248] ;  /* 0x00009200000c7ab9 */ /* 0x000fe20000000a00 */
[----:B------:R-:W-:Y:S01]  /*0690*/  MOV R13, UR9 ;  /* 0x00000009000d7c02 */ /* 0x000fe20008000f00 */
[----:B------:R-:W-:Y:S01]  /*06a0*/  ULOP3.LUT UR7, UR7, 0xfe0, URZ, 0xc0, !UPT ;  /* 0x00000fe007077892 */ /* 0x000fe2000f8ec03f */
[----:B------:R-:W-:Y:S01]  /*06b0*/  MOV R14, UR5 ;  /* 0x00000005000e7c02 */ /* 0x000fe20008000f00 */
[----:B------:R-:W-:Y:S01]  /*06c0*/  ULDC.64 UR14, c[0x0][0x228] ;  /* 0x00008a00000e7ab9 */ /* 0x000fe20000000a00 */
[----:B0-----:R-:W-:-:S05]  /*06d0*/  IMAD.WIDE.U32 R10, R9, -0x33333333, RZ ;  /* 0xcccccccd090a7825 */ /* 0x001fca00078e00ff */
[----:B------:R-:W-:Y:S01]  /*06e0*/  SHF.R.U32.HI R59, RZ, 0x6, R11 ;  /* 0x00000006ff3b7819 */ /* 0x000fe2000001160b */
[----:B------:R-:W-:-:S04]  /*06f0*/  HFMA2.MMA R11, -RZ, RZ, 0, 0 ;  /* 0x00000000ff0b7435 */ /* 0x000fc800000001ff */
[C---:B------:R-:W-:Y:S01]  /*0700*/  IMAD R61, R59.reuse, -0x50, R9 ;  /* 0xffffffb03b3d7824 */ /* 0x040fe200078e0209 */
[----:B------:R-:W-:Y:S02]  /*0710*/  MOV R9, UR9 ;  /* 0x0000000900097c02 */ /* 0x000fe40008000f00 */
[----:B------:R-:W-:Y:S02]  /*0720*/  IADD3 R30, R59, UR7, RZ ;  /* 0x000000073b1e7c10 */ /* 0x000fe4000fffe0ff */
[----:B------:R-:W-:Y:S01]  /*0730*/  SHF.L.U32 R10, R61, 0x2, RZ ;  /* 0x000000023d0a7819 */ /* 0x000fe200000006ff */
[----:B------:R-:W-:Y:S02]  /*0740*/  UIMAD UR7, UR5, 0x140000, URZ ;  /* 0x00140000050778a4 */ /* 0x000fe4000f8e023f */
[----:B------:R-:W-:Y:S02]  /*0750*/  IMAD R30, R30, 0x140, RZ ;  /* 0x000001401e1e7824 */ /* 0x000fe400078e02ff */
[----:B------:R-:W-:-:S05]  /*0760*/  IMAD.WIDE.U32 R10, R9, 0x140000, R10 ;  /* 0x00140000090a7825 */ /* 0x000fca00078e000a */
[----:B------:R-:W-:Y:S01]  /*0770*/  IADD3 R53, R11, UR7, RZ ;  /* 0x000000070b357c10 */ /* 0x000fe2000fffe0ff */
[----:B------:R-:W-:Y:S01]  /*0780*/  ULDC UR7, c[0x0][0x250] ;  /* 0x0000940000077ab9 */ /* 0x000fe20000000800 */
[----:B------:R-:W-:-:S04]  /*0790*/  IADD3 R9, P1, R30, R10, RZ ;  /* 0x0000000a1e097210 */ /* 0x000fc80007f3e0ff */
[----:B------:R-:W-:-:S05]  /*07a0*/  SHF.L.U32 R24, R9, 0x1, RZ ;  /* 0x0000000109187819 */ /* 0x000fca00000006ff */
[----:B------:R0:W-:Y:S01]  /*07b0*/  STL [R1+0x88], R24 ;  /* 0x0000881801007387 */ /* 0x0001e20000100800 */
        /* <DEDUP_REMOVED lines=8> */
[----:B------:R-:W2:Y:S01]  /*0840*/  LDG.E.64.CONSTANT R22, desc[UR10][R22.64] ;  /* 0x0000000a16167981 */ /* 0x000ea2000c1e9b00 */
[----:B------:R-:W-:Y:S02]  /*0850*/  IADD3 R9, R30, 0x500, RZ ;  /* 0x000005001e097810 */ /* 0x000fe40007ffe0ff */
[----:B------:R-:W-:-:S02]  /*0860*/  IADD3.X R17, R27, UR13, RZ, P0, !PT ;  /* 0x0000000d1b117c10 */ /* 0x000fc400087fe4ff */
[----:B------:R-:W-:-:S04]  /*0870*/  IADD3 R9, P0, R9, R10, RZ ;  /* 0x0000000a09097210 */ /* 0x000fc80007f1e0ff */
[----:B------:R-:W-:Y:S01]  /*0880*/  IADD3.X R12, RZ, R53, RZ, P0, !PT ;  /* 0x00000035ff0c7210 */ /* 0x000fe200007fe4ff */
[----:B------:R-:W-:Y:S01]  /*0890*/  STL [R1+0x90], R27 ;  /* 0x0000901b01007387 */ /* 0x000fe20000100800 */
[C---:B------:R-:W-:Y:S02]  /*08a0*/  SHF.L.U32 R26, R9.reuse, 0x1, RZ ;  /* 0x00000001091a7819 */ /* 0x040fe400000006ff */
[----:B------:R-:W-:Y:S01]  /*08b0*/  SHF.L.U64.HI R33, R9, 0x1, R12 ;  /* 0x0000000109217819 */ /* 0x000fe2000001020c */
[----:B------:R-:W3:Y:S01]  /*08c0*/  LDG.E.64.CONSTANT R16, desc[UR10][R16.64] ;  /* 0x0000000a10107981 */ /* 0x000ee2000c1e9b00 */
[----:B------:R-:W-:Y:S02]  /*08d0*/  IADD3 R18, P0, R26, UR12, RZ ;  /* 0x0000000c1a127c10 */ /* 0x000fe4000ff1e0ff */
[----:B------:R-:W-:Y:S02]  /*08e0*/  IADD3 R9, R30, 0xa00, RZ ;  /* 0x00000a001e097810 */ /* 0x000fe40007ffe0ff */
[----:B------:R-:W-:-:S02]  /*08f0*/  IADD3.X R19, R33, UR13, RZ, P0, !PT ;  /* 0x0000000d21137c10 */ /* 0x000fc400087fe4ff */
[----:B------:R-:W-:-:S04]  /*0900*/  IADD3 R9, P0, R9, R10, RZ ;  /* 0x0000000a09097210 */ /* 0x000fc80007f1e0ff */
[----:B------:R-:W-:Y:S01]  /*0910*/  IADD3.X R12, RZ, R53, RZ, P0, !PT ;  /* 0x00000035ff0c7210 */ /* 0x000fe200007fe4ff */
[----:B------:R1:W-:Y:S01]  /*0920*/  STL [R1+0x8c], R26 ;  /* 0x00008c1a01007387 */ /* 0x0003e20000100800 */
[C---:B------:R-:W-:Y:S02]  /*0930*/  SHF.L.U32 R32, R9.reuse, 0x1, RZ ;  /* 0x0000000109207819 */ /* 0x040fe400000006ff */
[----:B------:R-:W-:Y:S01]  /*0940*/  SHF.L.U64.HI R15, R9, 0x1, R12 ;  /* 0x00000001090f7819 */ /* 0x000fe2000001020c */
[----:B------:R-:W4:Y:S01]  /*0950*/  LDG.E.64.CONSTANT R18, desc[UR10][R18.64] ;  /* 0x0000000a12127981 */ /* 0x000f22000c1e9b00 */
[----:B------:R-:W-:Y:S02]  /*0960*/  IADD3 R28, P0, R32, UR12, RZ ;  /* 0x0000000c201c7c10 */ /* 0x000fe4000ff1e0ff */
[----:B------:R-:W-:Y:S02]  /*0970*/  IADD3 R9, R30, 0xf00, RZ ;  /* 0x00000f001e097810 */ /* 0x000fe40007ffe0ff */
[----:B------:R-:W-:-:S02]  /*0980*/  IADD3.X R29, R15, UR13, RZ, P0, !PT ;  /* 0x0000000d0f1d7c10 */ /* 0x000fc400087fe4ff */
[----:B------:R-:W-:-:S04]  /*0990*/  IADD3 R9, P0, R9, R10, RZ ;  /* 0x0000000a09097210 */ /* 0x000fc80007f1e0ff */
[----:B------:R-:W-:Y:S01]  /*09a0*/  IADD3.X R12, RZ, R53, RZ, P0, !PT ;  /* 0x00000035ff0c7210 */ /* 0x000fe200007fe4ff */
[----:B------:R-:W-:Y:S01]  /*09b0*/  STL [R1+0x9c], R33 ;  /* 0x00009c2101007387 */ /* 0x000fe20000100800 */
[C---:B------:R-:W-:Y:S02]  /*09c0*/  SHF.L.U32 R20, R9.reuse, 0x1, RZ ;  /* 0x0000000109147819 */ /* 0x040fe400000006ff */
[----:B------:R-:W-:Y:S01]  /*09d0*/  SHF.L.U64.HI R21, R9, 0x1, R12 ;  /* 0x0000000109157819 */ /* 0x000fe2000001020c */
[----:B------:R-:W4:Y:S01]  /*09e0*/  LDG.E.64.CONSTANT R28, desc[UR10][R28.64] ;  /* 0x0000000a1c1c7981 */ /* 0x000f22000c1e9b00 */
[----:B------:R-:W-:Y:S02]  /*09f0*/  IADD3 R36, P0, R20, UR12, RZ ;  /* 0x0000000c14247c10 */ /* 0x000fe4000ff1e0ff */
[----:B------:R-:W-:Y:S02]  /*0a00*/  IADD3 R9, R30, 0x1400, RZ ;  /* 0x000014001e097810 */ /* 0x000fe40007ffe0ff */
[----:B------:R-:W-:-:S02]  /*0a10*/  IADD3.X R37, R21, UR13, RZ, P0, !PT ;  /* 0x0000000d15257c10 */ /* 0x000fc400087fe4ff */
[----:B0-----:R-:W-:-:S04]  /*0a20*/  IADD3 R24, P0, R24, UR14, RZ ;  /* 0x0000000e18187c10 */ /* 0x001fc8000ff1e0ff */
[----:B------:R-:W-:Y:S01]  /*0a30*/  IADD3.X R25, R27, UR15, RZ, P0, !PT ;  /* 0x0000000f1b197c10 */ /* 0x000fe200087fe4ff */
[----:B------:R0:W-:Y:S01]  /*0a40*/  STL [R1+0x98], R32 ;  /* 0x0000982001007387 */ /* 0x0001e20000100800 */
[----:B------:R-:W-:-:S03]  /*0a50*/  IADD3 R9, P0, R9, R10, RZ ;  /* 0x0000000a09097210 */ /* 0x000fc60007f1e0ff */
[----:B------:R-:W4:Y:S01]  /*0a60*/  LDG.E.64.CONSTANT R36, desc[UR10][R36.64] ;  /* 0x0000000a24247981 */ /* 0x000f22000c1e9b00 */
[----:B------:R-:W-:Y:S02]  /*0a70*/  IADD3.X R12, RZ, R53, RZ, P0, !PT ;  /* 0x00000035ff0c7210 */ /* 0x000fe400007fe4ff */
[C---:B------:R-:W-:Y:S01]  /*0a80*/  SHF.L.U32 R38, R9.reuse, 0x1, RZ ;  /* 0x0000000109267819 */ /* 0x040fe200000006ff */
[----:B------:R-:W4:Y:S01]  /*0a90*/  LDG.E.64.CONSTANT R24, desc[UR10][R24.64] ;  /* 0x0000000a18187981 */ /* 0x000f22000c1e9b00 */
[----:B------:R-:W-:Y:S02]  /*0aa0*/  SHF.L.U64.HI R31, R9, 0x1, R12 ;  /* 0x00000001091f7819 */ /* 0x000fe4000001020c */
[----:B------:R-:W-:-:S04]  /*0ab0*/  IADD3 R34, P0, R38, UR12, RZ ;  /* 0x0000000c26227c10 */ /* 0x000fc8000ff1e0ff */
[----:B------:R-:W-:Y:S02]  /*0ac0*/  IADD3.X R35, R31, UR13, RZ, P0, !PT ;  /* 0x0000000d1f237c10 */ /* 0x000fe400087fe4ff */
[----:B-1----:R-:W-:-:S04]  /*0ad0*/  IADD3 R26, P0, R26, UR14, RZ ;  /* 0x0000000e1a1a7c10 */ /* 0x002fc8000ff1e0ff */
[----:B------:R-:W-:Y:S01]  /*0ae0*/  IADD3.X R27, R33, UR15, RZ, P0, !PT ;  /* 0x0000000f211b7c10 */ /* 0x000fe200087fe4ff */
[----:B------:R-:W4:Y:S01]  /*0af0*/  LDG.E.64.CONSTANT R34, desc[UR10][R34.64] ;  /* 0x0000000a22227981 */ /* 0x000f22000c1e9b00 */
[----:B0-----:R-:W-:-:S04]  /*0b00*/  IADD3 R32, P0, R32, UR14, RZ ;  /* 0x0000000e20207c10 */ /* 0x001fc8000ff1e0ff */
[----:B------:R-:W-:Y:S01]  /*0b10*/  IADD3.X R33, R15, UR15, RZ, P0, !PT ;  /* 0x0000000f0f217c10 */ /* 0x000fe200087fe4ff */
[----:B------:R-:W4:Y:S05]  /*0b20*/  LDG.E.64.CONSTANT R26, desc[UR10][R26.64] ;  /* 0x0000000a1a1a7981 */ /* 0x000f2a000c1e9b00 */
[----:B------:R-:W4:Y:S01]  /*0b30*/  LDG.E.64.CONSTANT R32, desc[UR10][R32.64] ;  /* 0x0000000a20207981 */ /* 0x000f22000c1e9b00 */
[----:B------:R-:W-:-:S04]  /*0b40*/  IADD3 R11, R30, 0x1900, RZ ;  /* 0x000019001e0b7810 */ /* 0x000fc80007ffe0ff */
[----:B------:R-:W-:Y:S01]  /*0b50*/  IADD3 R11, P0, R11, R10, RZ ;  /* 0x0000000a0b0b7210 */ /* 0x000fe20007f1e0ff */
[----:B------:R-:W-:Y:S03]  /*0b60*/  STL [R1+0xac], R15 ;  /* 0x0000ac0f01007387 */ /* 0x000fe60000100800 */
[----:B------:R-:W-:Y:S01]  /*0b70*/  IADD3.X R12, RZ, R53, RZ, P0, !PT ;  /* 0x00000035ff0c7210 */ /* 0x000fe200007fe4ff */
[----:B------:R3:W-:Y:S04]  /*0b80*/  STL [R1+0xa4], R20 ;  /* 0x0000a41401007387 */ /* 0x0007e80000100800 */
[----:B------:R0:W-:Y:S01]  /*0b90*/  STL [R1+0xb8], R21 ;  /* 0x0000b81501007387 */ /* 0x0001e20000100800 */
[----:B------:R-:W-:-:S03]  /*0ba0*/  SHF.L.U64.HI R58, R11, 0x1, R12 ;  /* 0x000000010b3a7819 */ /* 0x000fc6000001020c */
[----:B------:R-:W-:Y:S01]  /*0bb0*/  STL [R1+0xb0], R38 ;  /* 0x0000b02601007387 */ /* 0x000fe20000100800 */
[----:B------:R-:W-:-:S03]  /*0bc0*/  IADD3 R12, P0, R20, UR14, RZ ;  /* 0x0000000e140c7c10 */ /* 0x000fc6000ff1e0ff */
[----:B------:R-:W-:Y:S01]  /*0bd0*/  STL [R1+0xb4], R31 ;  /* 0x0000b41f01007387 */ /* 0x000fe20000100800 */
[----:B------:R-:W-:-:S06]  /*0be0*/  IADD3.X R13, R21, UR15, RZ, P0, !PT ;  /* 0x0000000f150d7c10 */ /* 0x000fcc00087fe4ff */
[----:B------:R-:W4:Y:S01]  /*0bf0*/  LDG.E.64.CONSTANT R12, desc[UR10][R12.64] ;  /* 0x0000000a0c0c7981 */ /* 0x000f22000c1e9b00 */
[----:B--2---:R-:W-:-:S06]  /*0c00*/  FADD.FTZ R9, R23, UR7 ;  /* 0x0000000717097e21 */ /* 0x004fcc0008010000 */
[----:B------:R-:W0:Y:S01]  /*0c10*/  MUFU.RSQ R9, R9 ;  /* 0x0000000900097308 */ /* 0x000e220000001400 */
[--C-:B---3--:R-:W-:Y:S02]  /*0c20*/  HADD2.F32 R20, -RZ, R16.reuse.H0_H0 ;  /* 0x20000010ff147230 */ /* 0x108fe40000004100 */
[----:B------:R-:W-:-:S03]  /*0c30*/  HADD2.F32 R23, -RZ, R16.H1_H1 ;  /* 0x30000010ff177230 */ /* 0x000fc60000004100 */
[----:B------:R-:W-:-:S04]  /*0c40*/  FADD.FTZ R20, -R22, R20 ;  /* 0x0000001416147221 */ /* 0x000fc80000010100 */
[----:B0-----:R-:W-:Y:S01]  /*0c50*/  FMUL.FTZ R21, R9, R20 ;  /* 0x0000001409157220 */ /* 0x001fe20000410000 */
[----:B------:R-:W-:Y:S02]  /*0c60*/  HADD2.F32 R20, -RZ, R17.H0_H0 ;  /* 0x20000011ff147230 */ /* 0x000fe40000004100 */
[----:B------:R-:W-:Y:S01]  /*0c70*/  FADD.FTZ R23, -R22, R23 ;  /* 0x0000001716177221 */ /* 0x000fe20000010100 */
[----:B-----5:R-:W-:-:S03]  /*0c80*/  FFMA.FTZ R48, R0, R21, R5 ;  /* 0x0000001500307223 */ /* 0x020fc60000010005 */
[----:B------:R-:W-:-:S04]  /*0c90*/  FMUL.FTZ R23, R9, R23 ;  /* 0x0000001709177220 */ /* 0x000fc80000410000 */
[----:B------:R-:W-:Y:S01]  /*0ca0*/  FFMA.FTZ R49, R2, R23, R6 ;  /* 0x0000001702317223 */ /* 0x000fe20000010006 */
[----:B----4-:R-:W-:Y:S04]  /*0cb0*/  STL [R1+0x130], R35 ;  /* 0x0001302301007387 */ /* 0x010fe80000100800 */
[----:B------:R-:W-:Y:S04]  /*0cc0*/  STL [R1+0x134], R27 ;  /* 0x0001341b01007387 */ /* 0x000fe80000100800 */
[----:B------:R0:W-:Y:S02]  /*0cd0*/  STL [R1+0x12c], R32 ;  /* 0x00012c2001007387 */ /* 0x0001e40000100800 */
[----:B0-----:R-:W-:-:S02]  /*0ce0*/  SHF.L.U32 R32, R11, 0x1, RZ ;  /* 0x000000010b207819 */ /* 0x001fc400000006ff */
[----:B------:R-:W-:Y:S02]  /*0cf0*/  IADD3 R11, R30, 0x1e00, RZ ;  /* 0x00001e001e0b7810 */ /* 0x000fe40007ffe0ff */
[----:B------:R-:W-:Y:S01]  /*0d00*/  IADD3 R14, P1, R32, UR12, RZ ;  /* 0x0000000c200e7c10 */ /* 0x000fe2000ff3e0ff */
[----:B------:R-:W-:Y:S03]  /*0d10*/  STL [R1+0x128], R33 ;  /* 0x0001282101007387 */ /* 0x000fe60000100800 */
[----:B------:R-:W-:Y:S02]  /*0d20*/  IADD3.X R15, R58, UR13, RZ, P1, !PT ;  /* 0x0000000d3a0f7c10 */ /* 0x000fe40008ffe4ff */
[----:B------:R-:W-:Y:S01]  /*0d30*/  IADD3 R11, P1, R11, R10, RZ ;  /* 0x0000000a0b0b7210 */ /* 0x000fe20007f3e0ff */
[----:B------:R-:W-:Y:S03]  /*0d40*/  STL [R1+0xa0], R32 ;  /* 0x0000a02001007387 */ /* 0x000fe60000100800 */
[----:B------:R-:W-:Y:S01]  /*0d50*/  IADD3.X R16, RZ, R53, RZ, P1, !PT ;  /* 0x00000035ff107210 */ /* 0x000fe20000ffe4ff */
[----:B------:R-:W-:Y:S04]  /*0d60*/  STL [R1+0xa8], R58 ;  /* 0x0000a83a01007387 */ /* 0x000fe80000100800 */
[----:B------:R0:W-:Y:S01]  /*0d70*/  STL [R1+0x24], R21 ;  /* 0x0000241501007387 */ /* 0x0001e20000100800 */
[----:B------:R-:W-:-:S02]  /*0d80*/  SHF.L.U64.HI R35, R11, 0x1, R16 ;  /* 0x000000010b237819 */ /* 0x000fc40000010210 */
[----:B------:R-:W-:Y:S01]  /*0d90*/  SHF.L.U32 R27, R11, 0x1, RZ ;  /* 0x000000010b1b7819 */ /* 0x000fe200000006ff */
[----:B------:R-:W-:Y:S01]  /*0da0*/  FMUL.FTZ R52, R49, -1.4426950216293334961 ;  /* 0xbfb8aa3b31347820 */ /* 0x000fe20000410000 */
[----:B------:R-:W-:Y:S01]  /*0db0*/  FMUL.FTZ R51, R48, -1.4426950216293334961 ;  /* 0xbfb8aa3b30337820 */ /* 0x000fe20000410000 */
[----:B------:R-:W2:Y:S01]  /*0dc0*/  LDG.E.64.CONSTANT R14, desc[UR10][R14.64] ;  /* 0x0000000a0e0e7981 */ /* 0x000ea2000c1e9b00 */
[----:B0-----:R-:W-:Y:S02]  /*0dd0*/  HADD2.F32 R21, -RZ, R17.H1_H1 ;  /* 0x30000011ff157230 */ /* 0x001fe40000004100 */
[----:B------:R-:W-:Y:S01]  /*0de0*/  FADD.FTZ R17, -R22, R20 ;  /* 0x0000001416117221 */ /* 0x000fe20000010100 */
[----:B------:R0:W-:Y:S03]  /*0df0*/  STL [R1+0x28], R23 ;  /* 0x0000281701007387 */ /* 0x0001e60000100800 */
[----:B------:R-:W-:Y:S01]  /*0e00*/  FMUL.FTZ R11, R9, R17 ;  /* 0x00000011090b7220 */ /* 0x000fe20000410000 */
[----:B------:R-:W-:Y:S01]  /*0e10*/  STL [R1+0x94], R35 ;  /* 0x0000942301007387 */ /* 0x000fe20000100800 */
[----:B------:R-:W-:Y:S01]  /*0e20*/  IADD3 R16, P0, R38, UR14, RZ ;  /* 0x0000000e26107c10 */ /* 0x000fe2000ff1e0ff */
[----:B------:R-:W-:Y:S01]  /*0e30*/  FADD.FTZ R21, -R22, R21 ;  /* 0x0000001516157221 */ /* 0x000fe20000010100 */
[----:B------:R-:W-:Y:S01]  /*0e40*/  FFMA.FTZ R38, R3, R11, R7 ;  /* 0x0000000b03267223 */ /* 0x000fe20000010007 */
[----:B------:R-:W-:Y:S04]  /*0e50*/  STL [R1+0x84], R27 ;  /* 0x0000841b01007387 */ /* 0x000fe80000100800 */
[----:B------:R1:W-:Y:S01]  /*0e60*/  STL [R1+0x70], R11 ;  /* 0x0000700b01007387 */ /* 0x0003e20000100800 */
[----:B0-----:R-:W-:Y:S01]  /*0e70*/  FMUL.FTZ R23, R9, R21 ;  /* 0x0000001509177220 */ /* 0x001fe20000410000 */
[----:B-1----:R-:W-:-:S04]  /*0e80*/  HADD2.F32 R11, -RZ, R18.H0_H0 ;  /* 0x20000012ff0b7230 */ /* 0x002fc80000004100 */
[----:B------:R0:W-:Y:S01]  /*0e90*/  STL [R1+0x78], R23 ;  /* 0x0000781701007387 */ /* 0x0001e20000100800 */
[----:B------:R-:W-:Y:S01]  /*0ea0*/  FFMA.FTZ R40, R4, R23, R8 ;  /* 0x0000001704287223 */ /* 0x000fe20000010008 */
[----:B------:R-:W-:-:S04]  /*0eb0*/  FADD.FTZ R11, -R22, R11 ;  /* 0x0000000b160b7221 */ /* 0x000fc80000010100 */
[----:B------:R-:W-:Y:S01]  /*0ec0*/  FMUL.FTZ R11, R9, R11 ;  /* 0x0000000b090b7220 */ /* 0x000fe20000410000 */
[----:B0-----:R-:W-:-:S03]  /*0ed0*/  HADD2.F32 R23, -RZ, R18.H1_H1 ;  /* 0x30000012ff177230 */ /* 0x001fc60000004100 */
[----:B------:R-:W-:Y:S01]  /*0ee0*/  FFMA.FTZ R18, R0, R11, R5 ;  /* 0x0000000b00127223 */ /* 0x000fe20000010005 */
[----:B------:R0:W-:Y:S01]  /*0ef0*/  STL [R1+0x74], R11 ;  /* 0x0000740b01007387 */ /* 0x0001e20000100800 */
[----:B------:R-:W-:-:S04]  /*0f00*/  FADD.FTZ R23, -R22, R23 ;  /* 0x0000001716177221 */ /* 0x000fc80000010100 */
[----:B------:R-:W-:Y:S01]  /*0f10*/  FMUL.FTZ R23, R9, R23 ;  /* 0x0000001709177220 */ /* 0x000fe20000410000 */
[----:B0-----:R-:W-:-:S04]  /*0f20*/  HADD2.F32 R11, -RZ, R19.H0_H0 ;  /* 0x20000013ff0b7230 */ /* 0x001fc80000004100 */
[----:B------:R0:W-:Y:S01]  /*0f30*/  STL [R1+0x6c], R23 ;  /* 0x00006c1701007387 */ /* 0x0001e20000100800 */
[----:B------:R-:W-:Y:S01]  /*0f40*/  FFMA.FTZ R39, R2, R23, R6 ;  /* 0x0000001702277223 */ /* 0x000fe20000010006 */
[----:B------:R-:W-:-:S04]  /*0f50*/  FADD.FTZ R11, -R22, R11 ;  /* 0x0000000b160b7221 */ /* 0x000fc80000010100 */
[----:B0-----:R-:W-:Y:S01]  /*0f60*/  FMUL.FTZ R23, R9, R11 ;  /* 0x0000000b09177220 */ /* 0x001fe20000410000 */
[--C-:B------:R-:W-:Y:S02]  /*0f70*/  HADD2.F32 R11, -RZ, R28.reuse.H0_H0 ;  /* 0x2000001cff0b7230 */ /* 0x100fe40000004100 */
[----:B------:R-:W-:Y:S01]  /*0f80*/  HADD2.F32 R28, -RZ, R28.H1_H1 ;  /* 0x3000001cff1c7230 */ /* 0x000fe20000004100 */
[----:B------:R-:W-:Y:S02]  /*0f90*/  IADD3.X R17, R31, UR15, RZ, P0, !PT ;  /* 0x0000000f1f117c10 */ /* 0x000fe400087fe4ff */
[C---:B------:R-:W-:Y:S01]  /*0fa0*/  FADD.FTZ R11, -R22.reuse, R11 ;  /* 0x0000000b160b7221 */ /* 0x040fe20000010100 */
[----:B------:R-:W-:Y:S02]  /*0fb0*/  HADD2.F32 R19, -RZ, R19.H1_H1 ;  /* 0x30000013ff137230 */ /* 0x000fe40000004100 */
[----:B------:R-:W-:Y:S01]  /*0fc0*/  FADD.FTZ R28, -R22, R28 ;  /* 0x0000001c161c7221 */ /* 0x000fe20000010100 */
[----:B------:R-:W-:Y:S01]  /*0fd0*/  FMUL.FTZ R31, R38, -1.4426950216293334961 ;  /* 0xbfb8aa3b261f7820 */ /* 0x000fe20000410000 */
[----:B------:R0:W-:Y:S01]  /*0fe0*/  STL [R1+0x68], R23 ;  /* 0x0000681701007387 */ /* 0x0001e20000100800 */
[----:B------:R-:W-:Y:S01]  /*0ff0*/  FFMA.FTZ R45, R3, R23, R7 ;  /* 0x00000017032d7223 */ /* 0x000fe20000010007 */
[----:B------:R-:W1:Y:S01]  /*1000*/  MUFU.EX2 R52, R52 ;  /* 0x0000003400347308 */ /* 0x000e620000000800 */
[----:B------:R-:W-:Y:S01]  /*1010*/  FMUL.FTZ R33, R9, R28 ;  /* 0x0000001c09217220 */ /* 0x000fe20000410000 */
[----:B------:R-:W-:-:S02]  /*1020*/  HADD2.F32 R28, -RZ, R29.H1_H1 ;  /* 0x3000001dff1c7230 */ /* 0x000fc40000004100 */
[----:B------:R-:W-:Y:S01]  /*1030*/  FADD.FTZ R19, -R22, R19 ;  /* 0x0000001316137221 */ /* 0x000fe20000010100 */
[----:B------:R-:W-:-:S03]  /*1040*/  FMUL.FTZ R54, R40, -1.4426950216293334961 ;  /* 0xbfb8aa3b28367820 */ /* 0x000fc60000410000 */
[----:B------:R-:W3:Y:S01]  /*1050*/  MUFU.EX2 R51, R51 ;  /* 0x0000003300337308 */ /* 0x000ee20000000800 */
[C---:B0-----:R-:W-:Y:S01]  /*1060*/  FMUL.FTZ R23, R9.reuse, R11 ;  /* 0x0000000b09177220 */ /* 0x041fe20000410000 */
[----:B------:R-:W-:Y:S02]  /*1070*/  HADD2.F32 R11, -RZ, R29.H0_H0 ;  /* 0x2000001dff0b7230 */ /* 0x000fe40000004100 */
[----:B------:R-:W-:Y:S01]  /*1080*/  FMUL.FTZ R19, R9, R19 ;  /* 0x0000001309137220 */ /* 0x000fe20000410000 */
[----:B------:R-:W-:Y:S01]  /*1090*/  FADD.FTZ R28, -R22, R28 ;  /* 0x0000001c161c7221 */ /* 0x000fe20000010100 */
[----:B------:R-:W-:Y:S01]  /*10a0*/  IADD3 R20, P1, R27, UR12, RZ ;  /* 0x0000000c1b147c10 */ /* 0x000fe2000ff3e0ff */
[----:B------:R-:W-:Y:S01]  /*10b0*/  FMUL.FTZ R50, R18, -1.4426950216293334961 ;  /* 0xbfb8aa3b12327820 */ /* 0x000fe20000410000 */
[----:B------:R-:W-:Y:S01]  /*10c0*/  FADD.FTZ R11, -R22, R11 ;  /* 0x0000000b160b7221 */ /* 0x000fe20000010100 */
[----:B------:R-:W0:Y:S01]  /*10d0*/  MUFU.EX2 R31, R31 ;  /* 0x0000001f001f7308 */ /* 0x000e220000000800 */
[----:B------:R-:W-:Y:S01]  /*10e0*/  FMUL.FTZ R28, R9, R28 ;  /* 0x0000001c091c7220 */ /* 0x000fe20000410000 */
[----:B------:R-:W-:Y:S01]  /*10f0*/  FMUL.FTZ R41, R39, -1.4426950216293334961 ;  /* 0xbfb8aa3b27297820 */ /* 0x000fe20000410000 */
[----:B------:R-:W-:Y:S01]  /*1100*/  FMUL.FTZ R29, R9, R11 ;  /* 0x0000000b091d7220 */ /* 0x000fe20000410000 */
[----:B------:R-:W-:Y:S04]  /*1110*/  STL [R1+0x5c], R19 ;  /* 0x00005c1301007387 */ /* 0x000fe80000100800 */
[----:B------:R-:W4:Y:S01]  /*1120*/  MUFU.EX2 R54, R54 ;  /* 0x0000003600367308 */ /* 0x000f220000000800 */
[----:B------:R-:W-:Y:S01]  /*1130*/  STL [R1+0x58], R23 ;  /* 0x0000581701007387 */ /* 0x000fe20000100800 */
[----:B------:R-:W-:-:S02]  /*1140*/  HADD2.F32 R11, -RZ, R36.H0_H0 ;  /* 0x20000024ff0b7230 */ /* 0x000fc40000004100 */
[----:B------:R-:W-:Y:S01]  /*1150*/  FFMA.FTZ R42, R4, R28, R8 ;  /* 0x0000001c042a7223 */ /* 0x000fe20000010008 */
[----:B------:R-:W-:Y:S01]  /*1160*/  STL [R1+0x54], R33 ;  /* 0x0000542101007387 */ /* 0x000fe20000100800 */
[----:B-1----:R-:W-:-:S03]  /*1170*/  FADD.FTZ R52, R52, 1 ;  /* 0x3f80000034347421 */ /* 0x002fc60000010000 */
[----:B------:R-:W-:Y:S01]  /*1180*/  STL [R1+0x50], R29 ;  /* 0x0000501d01007387 */ /* 0x000fe20000100800 */
[----:B------:R-:W-:-:S03]  /*1190*/  HADD2.F32 R36, -RZ, R36.H1_H1 ;  /* 0x30000024ff247230 */ /* 0x000fc60000004100 */
[----:B------:R1:W-:Y:S01]  /*11a0*/  STL [R1+0x44], R28 ;  /* 0x0000441c01007387 */ /* 0x0003e20000100800 */
[----:B---3--:R-:W-:Y:S01]  /*11b0*/  FADD.FTZ R51, R51, 1 ;  /* 0x3f80000033337421 */ /* 0x008fe20000010000 */
[----:B------:R-:W-:Y:S01]  /*11c0*/  IADD3.X R21, R35, UR13, RZ, P1, !PT ;  /* 0x0000000d23157c10 */ /* 0x000fe20008ffe4ff */
[----:B------:R-:W-:Y:S01]  /*11d0*/  FADD.FTZ R11, -R22, R11 ;  /* 0x0000000b160b7221 */ /* 0x000fe20000010100 */
[----:B------:R-:W-:Y:S01]  /*11e0*/  FFMA.FTZ R44, R3, R29, R7 ;  /* 0x0000001d032c7223 */ /* 0x000fe20000010007 */
[----:B------:R-:W3:Y:S01]  /*11f0*/  LDG.E.64.CONSTANT R16, desc[UR10][R16.64] ;  /* 0x0000000a10107981 */ /* 0x000ee2000c1e9b00 */
[----:B-1----:R-:W-:Y:S01]  /*1200*/  IADD3 R28, R30, 0x2300, RZ ;  /* 0x000023001e1c7810 */ /* 0x002fe20007ffe0ff */
[----:B------:R-:W-:Y:S01]  /*1210*/  MUFU.RCP R52, R52 ;  /* 0x0000003400347308 */ /* 0x000fe20000001000 */
[----:B------:R-:W-:Y:S01]  /*1220*/  FADD.FTZ R36, -R22, R36 ;  /* 0x0000002416247221 */ /* 0x000fe20000010100 */
[----:B------:R-:W-:Y:S01]  /*1230*/  FFMA.FTZ R43, R2, R33, R6 ;  /* 0x00000021022b7223 */ /* 0x000fe20000010006 */
[----:B------:R-:W-:Y:S01]  /*1240*/  IADD3 R28, P1, R28, R10, RZ ;  /* 0x0000000a1c1c7210 */ /* 0x000fe20007f3e0ff */
[----:B0-----:R-:W-:Y:S01]  /*1250*/  FADD.FTZ R10, R31, 1 ;  /* 0x3f8000001f0a7421 */ /* 0x001fe20000010000 */
[----:B------:R-:W-:Y:S01]  /*1260*/  MOV R29, 0x28 ;  /* 0x00000028001d7802 */ /* 0x000fe20000000f00 */
[----:B------:R-:W-:Y:S01]  /*1270*/  FMUL.FTZ R11, R9, R11 ;  /* 0x0000000b090b7220 */ /* 0x000fe20000410000 */
[----:B------:R-:W-:Y:S01]  /*1280*/  IADD3 R30, P0, R32, UR14, RZ ;  /* 0x0000000e201e7c10 */ /* 0x000fe2000ff1e0ff */
[----:B------:R-:W0:Y:S01]  /*1290*/  MUFU.RCP R51, R51 ;  /* 0x0000003300337308 */ /* 0x000e220000001000 */
[----:B------:R-:W-:Y:S01]  /*12a0*/  SHF.L.U32 R32, R28, 0x1, RZ ;  /* 0x000000011c207819 */ /* 0x000fe200000006ff */
[----:B------:R-:W-:Y:S01]  /*12b0*/  FMUL.FTZ R46, R45, -1.4426950216293334961 ;  /* 0xbfb8aa3b2d2e7820 */ /* 0x000fe20000410000 */
[----:B------:R-:W-:Y:S01]  /*12c0*/  FMUL.FTZ R33, R9, R36 ;  /* 0x0000002409217220 */ /* 0x000fe20000410000 */
[----:B----4-:R-:W-:Y:S01]  /*12d0*/  FADD.FTZ R54, R54, 1 ;  /* 0x3f80000036367421 */ /* 0x010fe20000010000 */
[----:B------:R-:W-:-:S03]  /*12e0*/  FFMA.FTZ R19, R4, R19, R8 ;  /* 0x0000001304137223 */ /* 0x000fc60000010008 */
[----:B------:R-:W1:Y:S01]  /*12f0*/  MUFU.EX2 R50, R50 ;  /* 0x0000003200327308 */ /* 0x000e620000000800 */
[----:B------:R-:W-:Y:S01]  /*1300*/  IADD3.X R53, RZ, R53, RZ, P1, !PT ;  /* 0x00000035ff357210 */ /* 0x000fe20000ffe4ff */
[----:B------:R-:W-:Y:S01]  /*1310*/  IMAD R29, R61, R29, UR6 ;  /* 0x000000063d1d7e24 */ /* 0x000fe2000f8e021d */
[----:B------:R-:W-:Y:S01]  /*1320*/  STL [R1+0x40], R11 ;  /* 0x0000400b01007387 */ /* 0x000fe20000100800 */
[----:B------:R-:W-:-:S04]  /*1330*/  IADD3.X R31, R58, UR15, RZ, P0, !PT ;  /* 0x0000000f3a1f7c10 */ /* 0x000fc800087fe4ff */
[----:B------:R-:W-:Y:S01]  /*1340*/  MUFU.EX2 R41, R41 ;  /* 0x0000002900297308 */ /* 0x000fe20000000800 */
[----:B------:R-:W-:Y:S01]  /*1350*/  STL [R1+0x80], R32 ;  /* 0x0000802001007387 */ /* 0x000fe20000100800 */
[----:B------:R-:W-:Y:S01]  /*1360*/  FMUL.FTZ R47, R19, -1.4426950216293334961 ;  /* 0xbfb8aa3b132f7820 */ /* 0x000fe20000410000 */
[----:B------:R-:W-:Y:S01]  /*1370*/  FFMA.FTZ R36, R2, R33, R6 ;  /* 0x0000002102247223 */ /* 0x000fe20000010006 */
[----:B------:R-:W-:Y:S01]  /*1380*/  FFMA.FTZ R23, R0, R23, R5 ;  /* 0x0000001700177223 */ /* 0x000fe20000010005 */
[----:B------:R-:W4:Y:S03]  /*1390*/  LDG.E.64.CONSTANT R20, desc[UR10][R20.64] ;  /* 0x0000000a14147981 */ /* 0x000f26000c1e9b00 */
[----:B------:R-:W1:Y:S01]  /*13a0*/  MUFU.RCP R10, R10 ;  /* 0x0000000a000a7308 */ /* 0x000e620000001000 */
[----:B------:R0:W-:Y:S07]  /*13b0*/  STL [R1+0x2c], R33 ;  /* 0x00002c2101007387 */ /* 0x0001ee0000100800 */
[----:B------:R-:W1:Y:S01]  /*13c0*/  MUFU.EX2 R46, R46 ;  /* 0x0000002e002e7308 */ /* 0x000e620000000800 */
[----:B0-----:R-:W-:Y:S01]  /*13d0*/  FADD.FTZ R61, -R51, 1 ;  /* 0x3f800000333d7421 */ /* 0x001fe20000010100 */
[----:B------:R-:W-:Y:S01]  /*13e0*/  FMUL.FTZ R56, R43, -1.4426950216293334961 ;  /* 0xbfb8aa3b2b387820 */ /* 0x000fe20000410000 */
[----:B------:R-:W-:Y:S01]  /*13f0*/  SHF.L.U64.HI R33, R28, 0x1, R53 ;  /* 0x000000011c217819 */ /* 0x000fe20000010235 */
[----:B------:R-:W-:Y:S01]  /*1400*/  FMUL.FTZ R57, R44, -1.4426950216293334961 ;  /* 0xbfb8aa3b2c397820 */ /* 0x000fe20000410000 */
[----:B------:R-:W3:Y:S03]  /*1410*/  LDG.E.64.CONSTANT R30, desc[UR10][R30.64] ;  /* 0x0000000a1e1e7981 */ /* 0x000ee6000c1e9b00 */
[----:B------:R0:W1:Y:S01]  /*1420*/  MUFU.RCP R58, R54 ;  /* 0x00000036003a7308 */ /* 0x0000620000001000 */
[----:B------:R-:W-:Y:S01]  /*1430*/  STL [R1+0x7c], R33 ;  /* 0x00007c2101007387 */ /* 0x000fe20000100800 */
[----:B0-----:R-:W-:-:S06]  /*1440*/  LEA R54, R59, R29, 0x3 ;  /* 0x0000001d3b367211 */ /* 0x001fcc00078e18ff */
[----:B------:R-:W0:Y:S01]  /*1450*/  MUFU.EX2 R47, R47 ;  /* 0x0000002f002f7308 */ /* 0x000e220000000800 */
[----:B------:R0:W-:Y:S01]  /*1460*/  STL [R1+0x10], R54 ;  /* 0x0000103601007387 */ /* 0x0001e20000100800 */
[----:B-1----:R-:W-:Y:S01]  /*1470*/  FADD.FTZ R59, R50, 1 ;  /* 0x3f800000323b7421 */ /* 0x002fe20000010000 */
[----:B------:R-:W-:Y:S01]  /*1480*/  FFMA.FTZ R50, R48, R61, 1 ;  /* 0x3f80000030327423 */ /* 0x000fe2000001003d */
[----:B0-----:R-:W-:-:S04]  /*1490*/  FADD.FTZ R54, -R52, 1 ;  /* 0x3f80000034367421 */ /* 0x001fc80000010100 */
[----:B------:R0:W-:Y:S01]  /*14a0*/  MUFU.RCP R48, R59 ;  /* 0x0000003b00307308 */ /* 0x0001e20000001000 */
[----:B------:R-:W-:Y:S01]  /*14b0*/  FFMA.FTZ R49, R49, R54, 1 ;  /* 0x3f80000031317423 */ /* 0x000fe20000010036 */
[----:B------:R-:W-:Y:S01]  /*14c0*/  FADD.FTZ R54, -R10, 1 ;  /* 0x3f8000000a367421 */ /* 0x000fe20000010100 */
[----:B------:R-:W-:-:S03]  /*14d0*/  FADD.FTZ R46, R46, 1 ;  /* 0x3f8000002e2e7421 */ /* 0x000fc60000010000 */
[----:B------:R-:W-:Y:S01]  /*14e0*/  FFMA.FTZ R38, R38, R54, 1 ;  /* 0x3f80000026267423 */ /* 0x000fe20000010036 */
[----:B0-----:R-:W-:Y:S01]  /*14f0*/  FADD.FTZ R59, -R58, 1 ;  /* 0x3f8000003a3b7421 */ /* 0x001fe20000010100 */
[----:B------:R-:W-:Y:S02]  /*1500*/  FMUL.FTZ R51, R51, R50 ;  /* 0x0000003233337220 */ /* 0x000fe40000410000 */
[----:B------:R-:W-:Y:S01]  /*1510*/  FMUL.FTZ R50, R10, R38 ;  /* 0x000000260a327220 */ /* 0x000fe20000410000 */
[----:B------:R-:W-:Y:S01]  /*1520*/  FFMA.FTZ R59, R40, R59, 1 ;  /* 0x3f800000283b7423 */ /* 0x000fe2000001003b */
[----:B------:R-:W-:Y:S02]  /*1530*/  HADD2.F32 R40, -RZ, R37.H0_H0 ;  /* 0x20000025ff287230 */ /* 0x000fe40000004100 */
[--C-:B------:R-:W-:Y:S02]  /*1540*/  HADD2.F32 R10, -RZ, R24.reuse.H0_H0 ;  /* 0x20000018ff0a7230 */ /* 0x100fe40000004100 */
[----:B------:R-:W-:-:S02]  /*1550*/  HADD2.F32 R38, -RZ, R24.H1_H1 ;  /* 0x30000018ff267230 */ /* 0x000fc40000004100 */
[----:B------:R-:W-:Y:S01]  /*1560*/  FADD.FTZ R24, R47, 1 ;  /* 0x3f8000002f187421 */ /* 0x000fe20000010000 */
[----:B------:R-:W0:Y:S01]  /*1570*/  MUFU.RCP R46, R46 ;  /* 0x0000002e002e7308 */ /* 0x000e220000001000 */
[----:B------:R-:W-:Y:S01]  /*1580*/  FADD.FTZ R40, -R22, R40 ;  /* 0x0000002816287221 */ /* 0x000fe20000010100 */
[----:B------:R-:W-:-:S03]  /*1590*/  HADD2.F32 R37, -RZ, R37.H1_H1 ;  /* 0x30000025ff257230 */ /* 0x000fc60000004100 */
[----:B------:R-:W-:-:S03]  /*15a0*/  FMUL.FTZ R61, R9, R40 ;  /* 0x00000028093d7220 */ /* 0x000fc60000410000 */
[----:B------:R-:W1:Y:S01]  /*15b0*/  MUFU.RCP R24, R24 ;  /* 0x0000001800187308 */ /* 0x000e620000001000 */
[----:B------:R-:W-:Y:S01]  /*15c0*/  FADD.FTZ R40, -R22, R37 ;  /* 0x0000002516287221 */ /* 0x000fe20000010100 */
[----:B------:R-:W-:-:S03]  /*15d0*/  FMUL.FTZ R49, R52, R49 ;  /* 0x0000003134317220 */ /* 0x000fc60000410000 */
[----:B------:R-:W-:Y:S01]  /*15e0*/  FMUL.FTZ R52, R9, R40 ;  /* 0x0000002809347220 */ /* 0x000fe20000410000 */
[----:B------:R-:W-:Y:S01]  /*15f0*/  FMUL.FTZ R10, R10, R51 ;  /* 0x000000330a0a7220 */ /* 0x000fe20000410000 */
[----:B------:R-:W-:Y:S01]  /*1600*/  STL [R1+0x20], R61 ;  /* 0x0000203d01007387 */ /* 0x000fe20000100800 */
[----:B------:R-:W-:Y:S01]  /*1610*/  FMUL.FTZ R51, R38, R49 ;  /* 0x0000003126337220 */ /* 0x000fe20000410000 */
[----:B------:R-:W-:Y:S02]  /*1620*/  FFMA.FTZ R38, R4, R52, R8 ;  /* 0x0000003404267223 */ /* 0x000fe40000010008 */
[----:B------:R0:W-:Y:S01]  /*1630*/  STL [R1+0x1c], R52 ;  /* 0x00001c3401007387 */ /* 0x0001e20000100800 */
[----:B------:R-:W-:Y:S01]  /*1640*/  FADD.FTZ R41, R41, 1 ;  /* 0x3f80000029297421 */ /* 0x000fe20000010000 */
[----:B------:R-:W-:-:S03]  /*1650*/  HADD2.F32 R47, -RZ, R34.H0_H0 ;  /* 0x20000022ff2f7230 */ /* 0x000fc60000004100 */
[----:B------:R1:W1:Y:S01]  /*1660*/  MUFU.RCP R54, R41 ;  /* 0x0000002900367308 */ /* 0x0002620000001000 */
[----:B0-----:R-:W-:-:S04]  /*1670*/  FADD.FTZ R52, -R46, 1 ;  /* 0x3f8000002e347421 */ /* 0x001fc80000010100 */
[----:B------:R-:W-:Y:S01]  /*1680*/  FFMA.FTZ R45, R45, R52, 1 ;  /* 0x3f8000002d2d7423 */ /* 0x000fe20000010034 */
[----:B-1----:R-:W-:Y:S01]  /*1690*/  FADD.FTZ R52, -R24, 1 ;  /* 0x3f80000018347421 */ /* 0x002fe20000010100 */
[--C-:B------:R-:W-:Y:S02]  /*16a0*/  HADD2.F32 R41, -RZ, R25.reuse.H0_H0 ;  /* 0x20000019ff297230 */ /* 0x100fe40000004100 */
[----:B------:R-:W-:Y:S01]  /*16b0*/  FADD.FTZ R47, -R22, R47 ;  /* 0x0000002f162f7221 */ /* 0x000fe20000010100 */
[----:B------:R-:W-:Y:S01]  /*16c0*/  HADD2.F32 R49, -RZ, R25.H1_H1 ;  /* 0x30000019ff317230 */ /* 0x000fe20000004100 */
[----:B------:R-:W-:Y:S01]  /*16d0*/  IADD3 R28, P0, R32, UR12, RZ ;  /* 0x0000000c201c7c10 */ /* 0x000fe2000ff1e0ff */
[----:B------:R-:W-:Y:S01]  /*16e0*/  FADD.FTZ R25, -R48, 1 ;  /* 0x3f80000030197421 */ /* 0x000fe20000010100 */
[----:B------:R-:W-:Y:S01]  /*16f0*/  FFMA.FTZ R19, R19, R52, 1 ;  /* 0x3f80000013137423 */ /* 0x000fe20000010034 */
[----:B------:R-:W-:Y:S01]  /*1700*/  FMUL.FTZ R59, R58, R59 ;  /* 0x0000003b3a3b7220 */ /* 0x000fe20000410000 */
[----:B------:R-:W-:Y:S01]  /*1710*/  FMUL.FTZ R50, R41, R50 ;  /* 0x0000003229327220 */ /* 0x000fe20000410000 */
[----:B------:R-:W-:Y:S01]  /*1720*/  FMUL.FTZ R58, R9, R47 ;  /* 0x0000002f093a7220 */ /* 0x000fe20000410000 */
[----:B------:R-:W-:Y:S01]  /*1730*/  FMUL.FTZ R46, R46, R45 ;  /* 0x0000002d2e2e7220 */ /* 0x000fe20000410000 */
[----:B------:R-:W-:Y:S01]  /*1740*/  IADD3.X R29, R33, UR13, RZ, P0, !PT ;  /* 0x0000000d211d7c10 */ /* 0x000fe200087fe4ff */
[----:B------:R-:W-:Y:S01]  /*1750*/  FFMA.FTZ R25, R18, R25, 1 ;  /* 0x3f80000012197423 */ /* 0x000fe20000010019 */
[----:B------:R-:W-:Y:S01]  /*1760*/  FMUL.FTZ R45, R24, R19 ;  /* 0x00000013182d7220 */ /* 0x000fe20000410000 */
[----:B------:R-:W-:Y:S01]  /*1770*/  IADD3 R24, P0, R27, UR14, RZ ;  /* 0x0000000e1b187c10 */ /* 0x000fe2000ff1e0ff */
[----:B------:R0:W-:Y:S01]  /*1780*/  STL [R1+0x124], R50 ;  /* 0x0001243201007387 */ /* 0x0001e20000100800 */
[----:B------:R-:W-:Y:S01]  /*1790*/  FMUL.FTZ R48, R48, R25 ;  /* 0x0000001930307220 */ /* 0x000fe20000410000 */
[----:B------:R-:W-:Y:S01]  /*17a0*/  FMUL.FTZ R55, R23, -1.4426950216293334961 ;  /* 0xbfb8aa3b17377820 */ /* 0x000fe20000410000 */
[----:B------:R-:W-:Y:S01]  /*17b0*/  IADD3.X R25, R35, UR15, RZ, P0, !PT ;  /* 0x0000000f23197c10 */ /* 0x000fe200087fe4ff */
[----:B------:R-:W-:Y:S01]  /*17c0*/  STL [R1+0x18], R58 ;  /* 0x0000183a01007387 */ /* 0x000fe20000100800 */
[----:B------:R-:W1:Y:S01]  /*17d0*/  MUFU.EX2 R56, R56 ;  /* 0x0000003800387308 */ /* 0x000e620000000800 */
[----:B------:R-:W-:-:S07]  /*17e0*/  FADD.FTZ R47, -R54, 1 ;  /* 0x3f800000362f7421 */ /* 0x000fce0000010100 */
[----:B------:R-:W-:Y:S01]  /*17f0*/  MUFU.EX2 R57, R57 ;  /* 0x0000003900397308 */ /* 0x000fe20000000800 */
[----:B------:R-:W2:Y:S01]  /*1800*/  LDL.LU R27, [R1+0x134] ;  /* 0x00013400011b7983 */ /* 0x000ea20000300800 */
[----:B------:R-:W-:Y:S02]  /*1810*/  HADD2.F32 R34, -RZ, R34.H1_H1 ;  /* 0x30000022ff227230 */ /* 0x000fe40000004100 */
[----:B------:R-:W-:Y:S01]  /*1820*/  FMUL.FTZ R60, R42, -1.4426950216293334961 ;  /* 0xbfb8aa3b2a3c7820 */ /* 0x000fe20000410000 */
[----:B------:R-:W-:Y:S01]  /*1830*/  FFMA.FTZ R11, R0, R11, R5 ;  /* 0x0000000b000b7223 */ /* 0x000fe20000010005 */
[----:B------:R-:W4:Y:S01]  /*1840*/  LDL.LU R35, [R1+0x130] ;  /* 0x0001300001237983 */ /* 0x000f220000300800 */
[----:B------:R-:W-:Y:S01]  /*1850*/  FFMA.FTZ R37, R3, R61, R7 ;  /* 0x0000003d03257223 */ /* 0x000fe20000010007 */
[----:B------:R-:W-:Y:S01]  /*1860*/  FMUL.FTZ R53, R36, -1.4426950216293334961 ;  /* 0xbfb8aa3b24357820 */ /* 0x000fe20000410000 */
[----:B------:R-:W0:Y:S01]  /*1870*/  MUFU.EX2 R55, R55 ;  /* 0x0000003700377308 */ /* 0x000e220000000800 */
[----:B------:R-:W-:Y:S01]  /*1880*/  FFMA.FTZ R47, R39, R47, 1 ;  /* 0x3f800000272f7423 */ /* 0x000fe2000001002f */
[----:B-1----:R-:W-:Y:S01]  /*1890*/  FADD.FTZ R56, R56, 1 ;  /* 0x3f80000038387421 */ /* 0x002fe20000010000 */
[--C-:B------:R-:W-:Y:S01]  /*18a0*/  HADD2.F32 R19, -RZ, R26.reuse.H0_H0 ;  /* 0x2000001aff137230 */ /* 0x100fe20000004100 */
[----:B------:R-:W3:Y:S01]  /*18b0*/  LDG.E.64.CONSTANT R28, desc[UR10][R28.64] ;  /* 0x0000000a1c1c7981 */ /* 0x000ee2000c1e9b00 */
[----:B------:R-:W-:Y:S01]  /*18c0*/  FMUL.FTZ R47, R54, R47 ;  /* 0x0000002f362f7220 */ /* 0x000fe20000410000 */
[----:B------:R-:W-:-:S02]  /*18d0*/  HADD2.F32 R54, -RZ, R26.H1_H1 ;  /* 0x3000001aff367230 */ /* 0x000fc40000004100 */
[----:B------:R-:W-:Y:S01]  /*18e0*/  FMUL.FTZ R41, R38, -1.4426950216293334961 ;  /* 0xbfb8aa3b26297820 */ /* 0x000fe20000410000 */
[----:B------:R-:W1:Y:S01]  /*18f0*/  MUFU.RCP R26, R56 ;  /* 0x00000038001a7308 */ /* 0x000e620000001000 */
[----:B------:R-:W-:Y:S01]  /*1900*/  FFMA.FTZ R18, R0, R58, R5 ;  /* 0x0000003a00127223 */ /* 0x000fe20000010005 */
[----:B------:R-:W3:Y:S01]  /*1910*/  LDG.E.64.CONSTANT R24, desc[UR10][R24.64] ;  /* 0x0000000a18187981 */ /* 0x000ee2000c1e9b00 */
[----:B------:R-:W-:Y:S01]  /*1920*/  FMUL.FTZ R49, R49, R59 ;  /* 0x0000003b31317220 */ /* 0x000fe20000410000 */
[----:B------:R-:W-:Y:S01]  /*1930*/  UIADD3 UR7, UP0, UR9, 0x2, URZ ;  /* 0x0000000209077890 */ /* 0x000fe2000ff1e03f */
[----:B------:R-:W-:Y:S01]  /*1940*/  ULDC.64 UR12, c[0x0][0x258] ;  /* 0x00009600000c7ab9 */ /* 0x000fe20000000a00 */
[----:B0-----:R-:W-:Y:S01]  /*1950*/  FADD.FTZ R52, R55, 1 ;  /* 0x3f80000037347421 */ /* 0x001fe20000010000 */
[----:B------:R-:W-:-:S05]  /*1960*/  FADD.FTZ R55, R57, 1 ;  /* 0x3f80000039377421 */ /* 0x000fca0000010000 */
[----:B------:R-:W0:Y:S01]  /*1970*/  MUFU.RCP R52, R52 ;  /* 0x0000003400347308 */ /* 0x000e220000001000 */
[----:B------:R-:W-:Y:S01]  /*1980*/  FMUL.FTZ R47, R54, R47 ;  /* 0x0000002f362f7220 */ /* 0x000fe20000410000 */
[----:B------:R-:W-:-:S06]  /*1990*/  FADD.FTZ R34, -R22, R34 ;  /* 0x0000002216227221 */ /* 0x000fcc0000010100 */
[----:B------:R-:W0:Y:S01]  /*19a0*/  MUFU.RCP R55, R55 ;  /* 0x0000003700377308 */ /* 0x000e220000001000 */
[----:B------:R-:W-:Y:S01]  /*19b0*/  FMUL.FTZ R50, R9, R34 ;  /* 0x0000002209327220 */ /* 0x000fe20000410000 */
[----:B-1----:R-:W-:Y:S01]  /*19c0*/  FADD.FTZ R57, -R26, 1 ;  /* 0x3f8000001a397421 */ /* 0x002fe20000010100 */
[----:B------:R-:W-:Y:S02]  /*19d0*/  FMUL.FTZ R48, R19, R48 ;  /* 0x0000003013307220 */ /* 0x000fe40000410000 */
[----:B------:R-:W-:Y:S01]  /*19e0*/  FFMA.FTZ R19, R2, R50, R6 ;  /* 0x0000003202137223 */ /* 0x000fe20000010006 */
[----:B------:R1:W-:Y:S01]  /*19f0*/  STL [R1+0x14], R50 ;  /* 0x0000143201007387 */ /* 0x0003e20000100800 */
[----:B------:R-:W-:-:S04]  /*1a00*/  FFMA.FTZ R57, R43, R57, 1 ;  /* 0x3f8000002b397423 */ /* 0x000fc80000010039 */
[----:B------:R-:W-:Y:S01]  /*1a10*/  FMUL.FTZ R57, R26, R57 ;  /* 0x000000391a397220 */ /* 0x000fe20000410000 */
[----:B------:R-:W-:Y:S01]  /*1a20*/  IADD3 R26, P0, R32, UR14, RZ ;  /* 0x0000000e201a7c10 */ /* 0x000fe2000ff1e0ff */
[--C-:B--2---:R-:W-:Y:S02]  /*1a30*/  HADD2.F32 R54, -RZ, R27.reuse.H0_H0 ;  /* 0x2000001bff367230 */ /* 0x104fe40000004100 */
[----:B------:R-:W-:Y:S02]  /*1a40*/  HADD2.F32 R56, -RZ, R27.H1_H1 ;  /* 0x3000001bff387230 */ /* 0x000fe40000004100 */
[----:B----4-:R-:W-:Y:S02]  /*1a50*/  HADD2.F32 R27, -RZ, R35.H0_H0 ;  /* 0x20000023ff1b7230 */ /* 0x010fe40000004100 */
[----:B------:R-:W-:-:S03]  /*1a60*/  FMUL.FTZ R46, R54, R46 ;  /* 0x0000002e362e7220 */ /* 0x000fc60000410000 */
[----:B------:R-:W-:Y:S01]  /*1a70*/  FADD.FTZ R54, -R22, R27 ;  /* 0x0000001b16367221 */ /* 0x000fe20000010100 */
[----:B0-----:R-:W-:-:S03]  /*1a80*/  FADD.FTZ R27, -R52, 1 ;  /* 0x3f800000341b7421 */ /* 0x001fc60000010100 */
[----:B-1----:R-:W-:Y:S01]  /*1a90*/  FMUL.FTZ R50, R9, R54 ;  /* 0x0000003609327220 */ /* 0x002fe20000410000 */
[----:B------:R-:W-:-:S04]  /*1aa0*/  FFMA.FTZ R27, R23, R27, 1 ;  /* 0x3f800000171b7423 */ /* 0x000fc8000001001b */
[----:B------:R0:W-:Y:S01]  /*1ab0*/  STL [R1+0xc], R50 ;  /* 0x00000c3201007387 */ /* 0x0001e20000100800 */
[----:B------:R-:W-:Y:S01]  /*1ac0*/  FMUL.FTZ R43, R52, R27 ;  /* 0x0000001b342b7220 */ /* 0x000fe20000410000 */
[----:B------:R-:W-:Y:S02]  /*1ad0*/  FADD.FTZ R27, -R55, 1 ;  /* 0x3f800000371b7421 */ /* 0x000fe40000010100 */
[----:B------:R-:W2:Y:S02]  /*1ae0*/  LDL.LU R32, [R1+0x12c] ;  /* 0x00012c0001207983 */ /* 0x000ea40000300800 */
[----:B------:R-:W-:Y:S01]  /*1af0*/  FFMA.FTZ R44, R44, R27, 1 ;  /* 0x3f8000002c2c7423 */ /* 0x000fe2000001001b */
[----:B------:R-:W-:Y:S02]  /*1b00*/  IADD3.X R27, R33, UR15, RZ, P0, !PT ;  /* 0x0000000f211b7c10 */ /* 0x000fe400087fe4ff */
[----:B------:R-:W4:Y:S01]  /*1b10*/  LDL.LU R33, [R1+0x128] ;  /* 0x0001280001217983 */ /* 0x000f220000300800 */
[----:B------:R-:W1:Y:S01]  /*1b20*/  MUFU.EX2 R60, R60 ;  /* 0x0000003c003c7308 */ /* 0x000e620000000800 */
[----:B------:R-:W-:Y:S01]  /*1b30*/  FMUL.FTZ R40, R37, -1.4426950216293334961 ;  /* 0xbfb8aa3b25287820 */ /* 0x000fe20000410000 */
[----:B------:R-:W-:Y:S01]  /*1b40*/  FMUL.FTZ R61, R11, -1.4426950216293334961 ;  /* 0xbfb8aa3b0b3d7820 */ /* 0x000fe20000410000 */
[----:B------:R-:W-:-:S05]  /*1b50*/  FMUL.FTZ R45, R56, R45 ;  /* 0x0000002d382d7220 */ /* 0x000fca0000410000 */
[----:B------:R-:W3:Y:S08]  /*1b60*/  MUFU.EX2 R53, R53 ;  /* 0x0000003500357308 */ /* 0x000ef00000000800 */
[----:B------:R-:W-:Y:S01]  /*1b70*/  MUFU.EX2 R41, R41 ;  /* 0x0000002900297308 */ /* 0x000fe20000000800 */
[----:B-1----:R-:W-:Y:S01]  /*1b80*/  FADD.FTZ R56, R60, 1 ;  /* 0x3f8000003c387421 */ /* 0x002fe20000010000 */
[----:B------:R-:W-:Y:S01]  /*1b90*/  FMUL.FTZ R39, R18, -1.4426950216293334961 ;  /* 0xbfb8aa3b12277820 */ /* 0x000fe20000410000 */
[----:B------:R-:W-:-:S02]  /*1ba0*/  HADD2.F32 R35, -RZ, R35.H1_H1 ;  /* 0x30000023ff237230 */ /* 0x000fc40000004100 */
[----:B------:R-:W-:Y:S01]  /*1bb0*/  FMUL.FTZ R55, R55, R44 ;  /* 0x0000002c37377220 */ /* 0x000fe20000410000 */
[----:B------:R-:W-:Y:S01]  /*1bc0*/  FFMA.FTZ R23, R3, R50, R7 ;  /* 0x0000003203177223 */ /* 0x000fe20000010007 */
[----:B------:R-:W4:Y:S01]  /*1bd0*/  LDG.E.64.CONSTANT R26, desc[UR10][R26.64] ;  /* 0x0000000a1a1a7981 */ /* 0x000f22000c1e9b00 */
[----:B------:R-:W1:Y:S08]  /*1be0*/  MUFU.EX2 R40, R40 ;  /* 0x0000002800287308 */ /* 0x000e700000000800 */
[----:B------:R-:W0:Y:S08]  /*1bf0*/  MUFU.EX2 R61, R61 ;  /* 0x0000003d003d7308 */ /* 0x000e300000000800 */
[----:B------:R-:W0:Y:S01]  /*1c00*/  MUFU.RCP R56, R56 ;  /* 0x0000003800387308 */ /* 0x000e220000001000 */
[----:B---3--:R-:W-:Y:S01]  /*1c10*/  FADD.FTZ R53, R53, 1 ;  /* 0x3f80000035357421 */ /* 0x008fe20000010000 */
[----:B-1----:R-:W-:Y:S01]  /*1c20*/  FADD.FTZ R40, R40, 1 ;  /* 0x3f80000028287421 */ /* 0x002fe20000010000 */
[----:B------:R-:W-:Y:S01]  /*1c30*/  FADD.FTZ R58, -R22, R35 ;  /* 0x00000023163a7221 */ /* 0x000fe20000010100 */
[----:B0-----:R-:W-:-:S04]  /*1c40*/  FADD.FTZ R54, R61, 1 ;  /* 0x3f8000003d367421 */ /* 0x001fc80000010000 */
[----:B------:R-:W-:Y:S01]  /*1c50*/  MUFU.EX2 R39, R39 ;  /* 0x0000002700277308 */ /* 0x000fe20000000800 */
[----:B------:R-:W-:Y:S01]  /*1c60*/  FMUL.FTZ R52, R23, -1.4426950216293334961 ;  /* 0xbfb8aa3b17347820 */ /* 0x000fe20000410000 */
[----:B------:R-:W-:-:S06]  /*1c70*/  FADD.FTZ R44, -R56, 1 ;  /* 0x3f800000382c7421 */ /* 0x000fcc0000010100 */
[----:B------:R0:W-:Y:S01]  /*1c80*/  MUFU.RCP R35, R40 ;  /* 0x0000002800237308 */ /* 0x0001e20000001000 */
[----:B------:R-:W-:-:S07]  /*1c90*/  FFMA.FTZ R42, R42, R44, 1 ;  /* 0x3f8000002a2a7423 */ /* 0x000fce000001002c */
[----:B------:R-:W-:Y:S01]  /*1ca0*/  MUFU.RCP R53, R53 ;  /* 0x0000003500357308 */ /* 0x000fe20000001000 */
[----:B0-----:R-:W-:Y:S01]  /*1cb0*/  FADD.FTZ R40, R41, 1 ;  /* 0x3f80000029287421 */ /* 0x001fe20000010000 */
[----:B------:R-:W-:-:S06]  /*1cc0*/  FMUL.FTZ R56, R56, R42 ;  /* 0x0000002a38387220 */ /* 0x000fcc0000410000 */
[----:B------:R-:W-:Y:S08]  /*1cd0*/  MUFU.RCP R54, R54 ;  /* 0x0000003600367308 */ /* 0x000ff00000001000 */
[----:B------:R-:W-:Y:S08]  /*1ce0*/  MUFU.RCP R40, R40 ;  /* 0x0000002800287308 */ /* 0x000ff00000001000 */
[----:B------:R-:W-:Y:S01]  /*1cf0*/  MUFU.EX2 R52, R52 ;  /* 0x0000003400347308 */ /* 0x000fe20000000800 */
[----:B------:R-:W-:Y:S01]  /*1d00*/  FMUL.FTZ R50, R9, R58 ;  /* 0x0000003a09327220 */ /* 0x000fe20000410000 */
[----:B------:R-:W-:-:S06]  /*1d10*/  FMUL.FTZ R34, R19, -1.4426950216293334961 ;  /* 0xbfb8aa3b13227820 */ /* 0x000fcc0000410000 */
[----:B------:R-:W0:Y:S02]  /*1d20*/  MUFU.EX2 R34, R34 ;  /* 0x0000002200227308 */ /* 0x000e240000000800 */
[----:B0-----:R-:W-:-:S06]  /*1d30*/  FADD.FTZ R34, R34, 1 ;  /* 0x3f80000022227421 */ /* 0x001fcc0000010000 */
[----:B------:R-:W-:Y:S01]  /*1d40*/  MUFU.RCP R34, R34 ;  /* 0x0000002200227308 */ /* 0x000fe20000001000 */
[----:B------:R-:W-:Y:S02]  /*1d50*/  HADD2.F32 R59, -RZ, R20.H0_H0 ;  /* 0x20000014ff3b7230 */ /* 0x000fe40000004100 */
[--C-:B--2---:R-:W-:Y:S02]  /*1d60*/  HADD2.F32 R44, -RZ, R32.reuse.H0_H0 ;  /* 0x20000020ff2c7230 */ /* 0x104fe40000004100 */
[----:B------:R-:W-:-:S03]  /*1d70*/  HADD2.F32 R42, -RZ, R32.H1_H1 ;  /* 0x30000020ff2a7230 */ /* 0x000fc60000004100 */
[----:B------:R-:W-:Y:S02]  /*1d80*/  FMUL.FTZ R44, R44, R43 ;  /* 0x0000002b2c2c7220 */ /* 0x000fe40000410000 */
[----:B------:R-:W-:Y:S01]  /*1d90*/  FMUL.FTZ R43, R42, R57 ;  /* 0x000000392a2b7220 */ /* 0x000fe20000410000 */
[--C-:B----4-:R-:W-:Y:S02]  /*1da0*/  HADD2.F32 R42, -RZ, R33.reuse.H0_H0 ;  /* 0x20000021ff2a7230 */ /* 0x110fe40000004100 */
[----:B------:R-:W-:Y:S02]  /*1db0*/  HADD2.F32 R41, -RZ, R33.H1_H1 ;  /* 0x30000021ff297230 */ /* 0x000fe40000004100 */
[----:B------:R-:W-:Y:S01]  /*1dc0*/  FADD.FTZ R33, R39, 1 ;  /* 0x3f80000027217421 */ /* 0x000fe20000010000 */
[----:B------:R-:W-:Y:S01]  /*1dd0*/  FADD.FTZ R39, -R53, 1 ;  /* 0x3f80000035277421 */ /* 0x000fe20000010100 */
[----:B------:R-:W-:Y:S01]  /*1de0*/  FMUL.FTZ R42, R42, R55 ;  /* 0x000000372a2a7220 */ /* 0x000fe20000410000 */
[----:B------:R-:W-:-:S02]  /*1df0*/  FADD.FTZ R55, -R54, 1 ;  /* 0x3f80000036377421 */ /* 0x000fc40000010100 */
[----:B------:R-:W-:Y:S01]  /*1e00*/  FFMA.FTZ R36, R36, R39, 1 ;  /* 0x3f80000024247423 */ /* 0x000fe20000010027 */
[----:B------:R-:W-:Y:S01]  /*1e10*/  FADD.FTZ R39, -R40, 1 ;  /* 0x3f80000028277421 */ /* 0x000fe20000010100 */
[----:B------:R-:W-:Y:S01]  /*1e20*/  FFMA.FTZ R11, R11, R55, 1 ;  /* 0x3f8000000b0b7423 */ /* 0x000fe20000010037 */
[----:B------:R-:W-:Y:S01]  /*1e30*/  FADD.FTZ R55, -R35, 1 ;  /* 0x3f80000023377421 */ /* 0x000fe20000010100 */
[----:B------:R-:W-:Y:S01]  /*1e40*/  FMUL.FTZ R53, R53, R36 ;  /* 0x0000002435357220 */ /* 0x000fe20000410000 */
[----:B------:R-:W-:Y:S01]  /*1e50*/  FADD.FTZ R36, R52, 1 ;  /* 0x3f80000034247421 */ /* 0x000fe20000010000 */
[----:B------:R-:W-:Y:S01]  /*1e60*/  FFMA.FTZ R39, R38, R39, 1 ;  /* 0x3f80000026277423 */ /* 0x000fe20000010027 */
[----:B------:R-:W-:Y:S01]  /*1e70*/  FFMA.FTZ R37, R37, R55, 1 ;  /* 0x3f80000025257423 */ /* 0x000fe20000010037 */
[--C-:B------:R-:W-:Y:S02]  /*1e80*/  HADD2.F32 R52, -RZ, R14.reuse.H0_H0 ;  /* 0x2000000eff347230 */ /* 0x100fe40000004100 */
[----:B------:R-:W-:-:S02]  /*1e90*/  HADD2.F32 R14, -RZ, R14.H1_H1 ;  /* 0x3000000eff0e7230 */ /* 0x000fc40000004100 */
[----:B------:R-:W-:Y:S01]  /*1ea0*/  FMUL.FTZ R41, R41, R56 ;  /* 0x0000003829297220 */ /* 0x000fe20000410000 */
[----:B------:R-:W-:Y:S01]  /*1eb0*/  FMUL.FTZ R38, R35, R37 ;  /* 0x0000002523267220 */ /* 0x000fe20000410000 */
[----:B------:R-:W-:Y:S01]  /*1ec0*/  FMUL.FTZ R39, R40, R39 ;  /* 0x0000002728277220 */ /* 0x000fe20000410000 */
[C---:B------:R-:W-:Y:S01]  /*1ed0*/  FADD.FTZ R52, -R22.reuse, R52 ;  /* 0x0000003416347221 */ /* 0x040fe20000010100 */
[--C-:B------:R-:W-:Y:S01]  /*1ee0*/  HADD2.F32 R40, -RZ, R12.reuse.H0_H0 ;  /* 0x2000000cff287230 */ /* 0x100fe20000004100 */
[----:B------:R0:W-:Y:S01]  /*1ef0*/  STL [R1+0x120], R44 ;  /* 0x0001202c01007387 */ /* 0x0001e20000100800 */
[----:B------:R-:W-:Y:S02]  /*1f00*/  HADD2.F32 R35, -RZ, R12.H1_H1 ;  /* 0x3000000cff237230 */ /* 0x000fe40000004100 */
[----:B------:R-:W-:Y:S01]  /*1f10*/  FADD.FTZ R12, -R22, R14 ;  /* 0x0000000e160c7221 */ /* 0x000fe20000010100 */
[----:B------:R-:W-:Y:S01]  /*1f20*/  STL [R1+0x8], R50 ;  /* 0x0000083201007387 */ /* 0x000fe20000100800 */
[----:B------:R-:W-:-:S03]  /*1f30*/  FMUL.FTZ R11, R54, R11 ;  /* 0x0000000b360b7220 */ /* 0x000fc60000410000 */
[----:B------:R-:W-:Y:S01]  /*1f40*/  STL [R1+0x11c], R42 ;  /* 0x00011c2a01007387 */ /* 0x000fe20000100800 */
[----:B0-----:R-:W-:-:S03]  /*1f50*/  FMUL.FTZ R44, R9, R52 ;  /* 0x00000034092c7220 */ /* 0x001fc60000410000 */
[----:B------:R0:W-:Y:S01]  /*1f60*/  STL [R1+0x118], R41 ;  /* 0x0001182901007387 */ /* 0x0001e20000100800 */
[----:B------:R-:W-:Y:S01]  /*1f70*/  FMUL.FTZ R40, R40, R11 ;  /* 0x0000000b28287220 */ /* 0x000fe20000410000 */
[----:B------:R-:W-:Y:S02]  /*1f80*/  FMUL.FTZ R11, R35, R53 ;  /* 0x00000035230b7220 */ /* 0x000fe40000410000 */
[----:B------:R-:W-:Y:S01]  /*1f90*/  STL [R1+0x4], R44 ;  /* 0x0000042c01007387 */ /* 0x000fe20000100800 */
[----:B0-----:R-:W-:-:S04]  /*1fa0*/  FMUL.FTZ R41, R9, R12 ;  /* 0x0000000c09297220 */ /* 0x001fc80000410000 */
[----:B------:R-:W-:Y:S01]  /*1fb0*/  FFMA.FTZ R35, R2, R41, R6 ;  /* 0x0000002902237223 */ /* 0x000fe20000010006 */
[----:B------:R0:W-:Y:S01]  /*1fc0*/  STL [R1], R41 ;  /* 0x0000002901007387 */ /* 0x0001e20000100800 */
[----:B------:R-:W-:-:S03]  /*1fd0*/  FFMA.FTZ R32, R4, R50, R8 ;  /* 0x0000003204207223 */ /* 0x000fc60000010008 */
[----:B------:R-:W2:Y:S01]  /*1fe0*/  LDL R50, [R1+0x28] ;  /* 0x0000280001327983 */ /* 0x000ea20000100800 */
[----:B------:R-:W1:Y:S01]  /*1ff0*/  MUFU.RCP R33, R33 ;  /* 0x0000002100217308 */ /* 0x000e620000001000 */
[----:B------:R-:W-:Y:S01]  /*2000*/  FFMA.FTZ R37, R0, R44, R5 ;  /* 0x0000002c00257223 */ /* 0x000fe20000010005 */
[----:B------:R-:W-:Y:S02]  /*2010*/  HADD2.F32 R12, -RZ, R13.H0_H0 ;  /* 0x2000000dff0c7230 */ /* 0x000fe40000004100 */
[----:B------:R-:W-:Y:S01]  /*2020*/  FADD.FTZ R59, -R22, R59 ;  /* 0x0000003b163b7221 */ /* 0x000fe20000010100 */
[----:B------:R-:W3:Y:S04]  /*2030*/  LDL R42, [R1+0x54] ;  /* 0x00005400012a7983 */ /* 0x000ee80000100800 */
[----:B0-----:R-:W4:Y:S01]  /*2040*/  LDL R41, [R1+0x24] ;  /* 0x0000240001297983 */ /* 0x001f220000100800 */
[----:B------:R-:W-:Y:S01]  /*2050*/  FMUL.FTZ R57, R32, -1.4426950216293334961 ;  /* 0xbfb8aa3b20397820 */ /* 0x000fe20000410000 */
[----:B------:R-:W-:Y:S02]  /*2060*/  MUFU.RCP R36, R36 ;  /* 0x0000002400247308 */ /* 0x000fe40000001000 */
[----:B------:R-:W3:Y:S06]  /*2070*/  LDL R44, [R1+0x5c] ;  /* 0x00005c00012c7983 */ /* 0x000eec0000100800 */
[----:B------:R-:W0:Y:S01]  /*2080*/  MUFU.EX2 R57, R57 ;  /* 0x0000003900397308 */ /* 0x000e220000000800 */
[----:B------:R-:W-:Y:S01]  /*2090*/  FMUL.FTZ R52, R37, -1.4426950216293334961 ;  /* 0xbfb8aa3b25347820 */ /* 0x000fe20000410000 */
[----:B-1----:R-:W-:Y:S01]  /*20a0*/  FADD.FTZ R53, -R33, 1 ;  /* 0x3f80000021357421 */ /* 0x002fe20000010100 */
[----:B------:R-:W-:Y:S01]  /*20b0*/  FMUL.FTZ R12, R12, R38 ;  /* 0x000000260c0c7220 */ /* 0x000fe20000410000 */
[----:B------:R-:W-:-:S02]  /*20c0*/  FMUL.FTZ R38, R35, -1.4426950216293334961 ;  /* 0xbfb8aa3b23267820 */ /* 0x000fc40000410000 */
[----:B------:R-:W-:Y:S01]  /*20d0*/  FFMA.FTZ R53, R18, R53, 1 ;  /* 0x3f80000012357423 */ /* 0x000fe20000010035 */
[----:B0-----:R-:W-:-:S04]  /*20e0*/  FADD.FTZ R57, R57, 1 ;  /* 0x3f80000039397421 */ /* 0x001fc80000010000 */
[----:B------:R-:W0:Y:S01]  /*20f0*/  MUFU.RCP R14, R57 ;  /* 0x00000039000e7308 */ /* 0x000e220000001000 */
[----:B------:R-:W-:Y:S01]  /*2100*/  FADD.FTZ R18, -R34, 1 ;  /* 0x3f80000022127421 */ /* 0x000fe20000010100 */
[----:B------:R-:W-:-:S06]  /*2110*/  HADD2.F32 R13, -RZ, R13.H1_H1 ;  /* 0x3000000dff0d7230 */ /* 0x000fcc0000004100 */
[----:B------:R-:W1:Y:S01]  /*2120*/  MUFU.EX2 R52, R52 ;  /* 0x0000003400347308 */ /* 0x000e620000000800 */
[----:B------:R-:W-:Y:S01]  /*2130*/  FFMA.FTZ R18, R19, R18, 1 ;  /* 0x3f80000013127423 */ /* 0x000fe20000010012 */
[----:B------:R-:W-:-:S03]  /*2140*/  FMUL.FTZ R13, R13, R39 ;  /* 0x000000270d0d7220 */ /* 0x000fc60000410000 */
[----:B------:R-:W-:-:S03]  /*2150*/  FMUL.FTZ R19, R34, R18 ;  /* 0x0000001222137220 */ /* 0x000fc60000410000 */
[----:B------:R-:W1:Y:S01]  /*2160*/  MUFU.EX2 R38, R38 ;  /* 0x0000002600267308 */ /* 0x000e620000000800 */
[----:B------:R-:W-:Y:S02]  /*2170*/  HADD2.F32 R18, -RZ, R15.H0_H0 ;  /* 0x2000000fff127230 */ /* 0x000fe40000004100 */
[----:B0-----:R-:W-:Y:S01]  /*2180*/  FADD.FTZ R54, -R14, 1 ;  /* 0x3f8000000e367421 */ /* 0x001fe20000010100 */
[----:B------:R-:W-:-:S03]  /*2190*/  FADD.FTZ R39, -R36, 1 ;  /* 0x3f80000024277421 */ /* 0x000fc60000010100 */
[----:B------:R-:W-:Y:S01]  /*21a0*/  FFMA.FTZ R54, R32, R54, 1 ;  /* 0x3f80000020367423 */ /* 0x000fe20000010036 */
[----:B------:R-:W-:Y:S01]  /*21b0*/  FADD.FTZ R61, -R22, R18 ;  /* 0x00000012163d7221 */ /* 0x000fe20000010100 */
[----:B------:R-:W-:Y:S01]  /*21c0*/  FFMA.FTZ R39, R23, R39, 1 ;  /* 0x3f80000017277423 */ /* 0x000fe20000010027 */
[----:B------:R-:W-:Y:S02]  /*21d0*/  HADD2.F32 R23, -RZ, R15.H1_H1 ;  /* 0x3000000fff177230 */ /* 0x000fe40000004100 */
[----:B------:R-:W-:Y:S01]  /*21e0*/  FMUL.FTZ R53, R33, R53 ;  /* 0x0000003521357220 */ /* 0x000fe20000410000 */
[----:B-1----:R-:W-:Y:S01]  /*21f0*/  FADD.FTZ R52, R52, 1 ;  /* 0x3f80000034347421 */ /* 0x002fe20000010000 */
[----:B------:R-:W-:Y:S01]  /*2200*/  FMUL.FTZ R33, R14, R54 ;  /* 0x000000360e217220 */ /* 0x000fe20000410000 */
[----:B------:R-:W-:Y:S01]  /*2210*/  FMUL.FTZ R61, R9, R61 ;  /* 0x0000003d093d7220 */ /* 0x000fe20000410000 */
[--C-:B------:R-:W-:Y:S01]  /*2220*/  HADD2.F32 R14, -RZ, R16.reuse.H0_H0 ;  /* 0x20000010ff0e7230 */ /* 0x100fe20000004100 */
[----:B------:R-:W0:Y:S01]  /*2230*/  MUFU.RCP R18, R52 ;  /* 0x0000003400127308 */ /* 0x000e220000001000 */
[----:B------:R-:W-:-:S02]  /*2240*/  HADD2.F32 R16, -RZ, R16.H1_H1 ;  /* 0x30000010ff107230 */ /* 0x000fc40000004100 */
[----:B------:R-:W-:Y:S01]  /*2250*/  FADD.FTZ R60, -R22, R23 ;  /* 0x00000017163c7221 */ /* 0x000fe20000010100 */
[----:B------:R-:W-:Y:S01]  /*2260*/  FADD.FTZ R38, R38, 1 ;  /* 0x3f80000026267421 */ /* 0x000fe20000010000 */
[----:B------:R-:W-:Y:S01]  /*2270*/  FFMA.FTZ R23, R3, R61, R7 ;  /* 0x0000003d03177223 */ /* 0x000fe20000010007 */
[----:B------:R-:W-:Y:S01]  /*2280*/  FMUL.FTZ R15, R16, R19 ;  /* 0x00000013100f7220 */ /* 0x000fe20000410000 */
[----:B------:R-:W-:Y:S01]  /*2290*/  FMUL.FTZ R60, R9, R60 ;  /* 0x0000003c093c7220 */ /* 0x000fe20000410000 */
[----:B------:R1:W0:Y:S01]  /*22a0*/  MUFU.RCP R19, R38 ;  /* 0x0000002600137308 */ /* 0x0002220000001000 */
[----:B------:R-:W-:Y:S01]  /*22b0*/  FMUL.FTZ R32, R23, -1.4426950216293334961 ;  /* 0xbfb8aa3b17207820 */ /* 0x000fe20000410000 */
[----:B------:R-:W-:Y:S01]  /*22c0*/  FMUL.FTZ R34, R36, R39 ;  /* 0x0000002724227220 */ /* 0x000fe20000410000 */
[--C-:B------:R-:W-:Y:S02]  /*22d0*/  HADD2.F32 R16, -RZ, R17.reuse.H0_H0 ;  /* 0x20000011ff107230 */ /* 0x100fe40000004100 */
[----:B------:R-:W-:Y:S01]  /*22e0*/  FFMA.FTZ R36, R4, R60, R8 ;  /* 0x0000003c04247223 */ /* 0x000fe20000010008 */
[----:B------:R-:W-:-:S02]  /*22f0*/  HADD2.F32 R17, -RZ, R17.H1_H1 ;  /* 0x30000011ff117230 */ /* 0x000fc40000004100 */
[----:B------:R-:W0:Y:S01]  /*2300*/  MUFU.EX2 R32, R32 ;  /* 0x0000002000207308 */ /* 0x000e220000000800 */
[----:B-1----:R-:W-:Y:S02]  /*2310*/  HADD2.F32 R38, -RZ, R20.H1_H1 ;  /* 0x30000014ff267230 */ /* 0x002fe40000004100 */
[----:B------:R-:W-:Y:S01]  /*2320*/  FMUL.FTZ R20, R36, -1.4426950216293334961 ;  /* 0xbfb8aa3b24147820 */ /* 0x000fe20000410000 */
[----:B------:R-:W-:Y:S01]  /*2330*/  FMUL.FTZ R17, R17, R33 ;  /* 0x0000002111117220 */ /* 0x000fe20000410000 */
[----:B0-----:R-:W-:Y:S01]  /*2340*/  FADD.FTZ R33, -R18, 1 ;  /* 0x3f80000012217421 */ /* 0x001fe20000010100 */
[----:B------:R-:W-:-:S03]  /*2350*/  FADD.FTZ R38, -R22, R38 ;  /* 0x0000002616267221 */ /* 0x000fc60000010100 */
[----:B------:R-:W0:Y:S01]  /*2360*/  MUFU.EX2 R20, R20 ;  /* 0x0000001400147308 */ /* 0x000e220000000800 */
[----:B------:R-:W-:Y:S01]  /*2370*/  FFMA.FTZ R33, R37, R33, 1 ;  /* 0x3f80000025217423 */ /* 0x000fe20000010021 */
[----:B------:R-:W-:Y:S01]  /*2380*/  FADD.FTZ R37, -R19, 1 ;  /* 0x3f80000013257421 */ /* 0x000fe20000010100 */
[----:B------:R-:W-:Y:S01]  /*2390*/  FMUL.FTZ R58, R9, R38 ;  /* 0x00000026093a7220 */ /* 0x000fe20000410000 */
[----:B------:R-:W-:Y:S02]  /*23a0*/  HADD2.F32 R57, -RZ, R21.H0_H0 ;  /* 0x20000015ff397230 */ /* 0x000fe40000004100 */
[----:B------:R-:W-:Y:S01]  /*23b0*/  FFMA.FTZ R35, R35, R37, 1 ;  /* 0x3f80000023237423 */ /* 0x000fe20000010025 */
[----:B------:R-:W-:Y:S01]  /*23c0*/  FMUL.FTZ R59, R9, R59 ;  /* 0x0000003b093b7220 */ /* 0x000fe20000410000 */
[----:B------:R-:W-:Y:S01]  /*23d0*/  FMUL.FTZ R18, R18, R33 ;  /* 0x0000002112127220 */ /* 0x000fe20000410000 */
[----:B------:R-:W-:Y:S01]  /*23e0*/  FADD.FTZ R32, R32, 1 ;  /* 0x3f80000020207421 */ /* 0x000fe20000010000 */
[----:B------:R-:W-:Y:S01]  /*23f0*/  FFMA.FTZ R33, R2, R58, R6 ;  /* 0x0000003a02217223 */ /* 0x000fe20000010006 */
[----:B------:R-:W-:Y:S01]  /*2400*/  FMUL.FTZ R19, R19, R35 ;  /* 0x0000002313137220 */ /* 0x000fe20000410000 */
[----:B------:R-:W-:Y:S01]  /*2410*/  FMUL.FTZ R16, R16, R34 ;  /* 0x0000002210107220 */ /* 0x000fe20000410000 */
[----:B------:R1:W1:Y:S01]  /*2420*/  MUFU.RCP R35, R32 ;  /* 0x0000002000237308 */ /* 0x0002620000001000 */
[----:B------:R-:W-:Y:S01]  /*2430*/  FFMA.FTZ R34, R0, R59, R5 ;  /* 0x0000003b00227223 */ /* 0x000fe20000010005 */
[----:B------:R-:W-:Y:S01]  /*2440*/  FADD.FTZ R57, -R22, R57 ;  /* 0x0000003916397221 */ /* 0x000fe20000010100 */
[----:B------:R-:W-:Y:S01]  /*2450*/  FMUL.FTZ R38, R33, -1.4426950216293334961 ;  /* 0xbfb8aa3b21267820 */ /* 0x000fe20000410000 */
[----:B0-----:R-:W-:Y:S01]  /*2460*/  FADD.FTZ R20, R20, 1 ;  /* 0x3f80000014147421 */ /* 0x001fe20000010000 */
[----:B------:R-:W-:Y:S01]  /*2470*/  FMUL.FTZ R39, R34, -1.4426950216293334961 ;  /* 0xbfb8aa3b22277820 */ /* 0x000fe20000410000 */
[----:B------:R-:W-:-:S02]  /*2480*/  FMUL.FTZ R57, R9, R57 ;  /* 0x0000003909397220 */ /* 0x000fc40000410000 */
[----:B------:R0:W-:Y:S02]  /*2490*/  MUFU.RCP R37, R20 ;  /* 0x0000001400257308 */ /* 0x0001e40000001000 */
[----:B-1----:R-:W-:-:S06]  /*24a0*/  FFMA.FTZ R32, R3, R57, R7 ;  /* 0x0000003903207223 */ /* 0x002fcc0000010007 */
[----:B------:R-:W1:Y:S01]  /*24b0*/  MUFU.EX2 R38, R38 ;  /* 0x0000002600267308 */ /* 0x000e620000000800 */
[----:B0-----:R-:W-:Y:S01]  /*24c0*/  FMUL.FTZ R20, R32, -1.4426950216293334961 ;  /* 0xbfb8aa3b20147820 */ /* 0x001fe20000410000 */
[----:B------:R-:W-:-:S06]  /*24d0*/  FADD.FTZ R52, -R35, 1 ;  /* 0x3f80000023347421 */ /* 0x000fcc0000010100 */
[----:B------:R-:W0:Y:S01]  /*24e0*/  MUFU.EX2 R39, R39 ;  /* 0x0000002700277308 */ /* 0x000e220000000800 */
[----:B------:R-:W-:-:S07]  /*24f0*/  FFMA.FTZ R52, R23, R52, 1 ;  /* 0x3f80000017347423 */ /* 0x000fce0000010034 */
[----:B------:R-:W0:Y:S01]  /*2500*/  MUFU.EX2 R20, R20 ;  /* 0x0000001400147308 */ /* 0x000e220000000800 */
[----:B------:R-:W-:Y:S01]  /*2510*/  FMUL.FTZ R35, R35, R52 ;  /* 0x0000003423237220 */ /* 0x000fe20000410000 */
[----:B-1----:R-:W-:Y:S01]  /*2520*/  FADD.FTZ R38, R38, 1 ;  /* 0x3f80000026267421 */ /* 0x002fe20000010000 */
[----:B------:R-:W-:-:S04]  /*2530*/  FADD.FTZ R52, -R37, 1 ;  /* 0x3f80000025347421 */ /* 0x000fc80000010100 */
[----:B------:R-:W-:Y:S01]  /*2540*/  FFMA.FTZ R52, R36, R52, 1 ;  /* 0x3f80000024347423 */ /* 0x000fe20000010034 */
[----:B0-----:R-:W-:Y:S01]  /*2550*/  FADD.FTZ R23, R39, 1 ;  /* 0x3f80000027177421 */ /* 0x001fe20000010000 */
[--C-:B------:R-:W-:Y:S01]  /*2560*/  HADD2.F32 R39, -RZ, R30.reuse.H1_H1 ;  /* 0x3000001eff277230 */ /* 0x100fe20000004100 */
[----:B------:R-:W0:Y:S01]  /*2570*/  MUFU.RCP R38, R38 ;  /* 0x0000002600267308 */ /* 0x000e220000001000 */
[----:B------:R-:W-:-:S03]  /*2580*/  HADD2.F32 R36, -RZ, R30.H0_H0 ;  /* 0x2000001eff247230 */ /* 0x000fc60000004100 */
[----:B------:R-:W-:Y:S02]  /*2590*/  FMUL.FTZ R19, R39, R19 ;  /* 0x0000001327137220 */ /* 0x000fe40000410000 */
[----:B------:R-:W-:Y:S02]  /*25a0*/  FMUL.FTZ R18, R36, R18 ;  /* 0x0000001224127220 */ /* 0x000fe40000410000 */
[----:B------:R-:W1:Y:S01]  /*25b0*/  MUFU.RCP R23, R23 ;  /* 0x0000001700177308 */ /* 0x000e620000001000 */
[----:B------:R-:W-:Y:S01]  /*25c0*/  FADD.FTZ R39, R20, 1 ;  /* 0x3f80000014277421 */ /* 0x000fe20000010000 */
[--C-:B------:R-:W-:Y:S02]  /*25d0*/  HADD2.F32 R36, -RZ, R31.reuse.H0_H0 ;  /* 0x2000001fff247230 */ /* 0x100fe40000004100 */
[----:B------:R-:W-:Y:S01]  /*25e0*/  FMUL.FTZ R30, R37, R52 ;  /* 0x00000034251e7220 */ /* 0x000fe20000410000 */
[----:B------:R-:W-:Y:S02]  /*25f0*/  HADD2.F32 R31, -RZ, R31.H1_H1 ;  /* 0x3000001fff1f7230 */ /* 0x000fe40000004100 */
[----:B------:R-:W-:Y:S01]  /*2600*/  FMUL.FTZ R20, R36, R35 ;  /* 0x0000002324147220 */ /* 0x000fe20000410000 */
[----:B------:R-:W1:Y:S01]  /*2610*/  MUFU.RCP R39, R39 ;  /* 0x0000002700277308 */ /* 0x000e620000001000 */
[----:B------:R-:W-:-:S02]  /*2620*/  HADD2.F32 R35, -RZ, R21.H1_H1 ;  /* 0x30000015ff237230 */ /* 0x000fc40000004100 */
[----:B------:R-:W-:Y:S01]  /*2630*/  FMUL.FTZ R21, R31, R30 ;  /* 0x0000001e1f157220 */ /* 0x000fe20000410000 */
[----:B0-----:R-:W-:Y:S02]  /*2640*/  FADD.FTZ R30, -R38, 1 ;  /* 0x3f800000261e7421 */ /* 0x001fe40000010100 */
[----:B------:R-:W-:Y:S02]  /*2650*/  FADD.FTZ R35, -R22, R35 ;  /* 0x0000002316237221 */ /* 0x000fe40000010100 */
[----:B------:R-:W-:Y:S01]  /*2660*/  FFMA.FTZ R33, R33, R30, 1 ;  /* 0x3f80000021217423 */ /* 0x000fe2000001001e */
[----:B-1----:R-:W-:Y:S01]  /*2670*/  FADD.FTZ R31, -R23, 1 ;  /* 0x3f800000171f7421 */ /* 0x002fe20000010100 */
[----:B------:R-:W-:Y:S01]  /*2680*/  FMUL.FTZ R56, R9, R35 ;  /* 0x0000002309387220 */ /* 0x000fe20000410000 */
[--C-:B------:R-:W-:Y:S02]  /*2690*/  HADD2.F32 R30, -RZ, R28.reuse.H0_H0 ;  /* 0x2000001cff1e7230 */ /* 0x100fe40000004100 */
[----:B------:R-:W-:Y:S01]  /*26a0*/  FFMA.FTZ R34, R34, R31, 1 ;  /* 0x3f80000022227423 */ /* 0x000fe2000001001f */
[----:B------:R-:W-:Y:S01]  /*26b0*/  FFMA.FTZ R31, R4, R56, R8 ;  /* 0x00000038041f7223 */ /* 0x000fe20000010008 */
[----:B------:R-:W-:Y:S01]  /*26c0*/  FMUL.FTZ R38, R38, R33 ;  /* 0x0000002126267220 */ /* 0x000fe20000410000 */
[----:B------:R-:W-:Y:S01]  /*26d0*/  FADD.FTZ R55, -R22, R30 ;  /* 0x0000001e16377221 */ /* 0x000fe20000010100 */
[----:B------:R-:W-:-:S02]  /*26e0*/  HADD2.F32 R30, -RZ, R28.H1_H1 ;  /* 0x3000001cff1e7230 */ /* 0x000fc40000004100 */
[----:B------:R-:W-:Y:S01]  /*26f0*/  FADD.FTZ R33, -R39, 1 ;  /* 0x3f80000027217421 */ /* 0x000fe20000010100 */
[----:B------:R-:W-:-:S03]  /*2700*/  FMUL.FTZ R28, R31, -1.4426950216293334961 ;  /* 0xbfb8aa3b1f1c7820 */ /* 0x000fc60000410000 */
[----:B------:R-:W-:Y:S02]  /*2710*/  FFMA.FTZ R33, R32, R33, 1 ;  /* 0x3f80000020217423 */ /* 0x000fe40000010021 */
[----:B------:R0:W1:Y:S01]  /*2720*/  MUFU.EX2 R32, R28 ;  /* 0x0000001c00207308 */ /* 0x0000620000000800 */
[----:B------:R-:W-:Y:S01]  /*2730*/  FMUL.FTZ R14, R14, R53 ;  /* 0x000000350e0e7220 */ /* 0x000fe20000410000 */
[--C-:B------:R-:W-:Y:S02]  /*2740*/  HADD2.F32 R53, -RZ, R29.reuse.H0_H0 ;  /* 0x2000001dff357230 */ /* 0x100fe40000004100 */
[----:B------:R-:W-:Y:S02]  /*2750*/  HADD2.F32 R52, -RZ, R29.H1_H1 ;  /* 0x3000001dff347230 */ /* 0x000fe40000004100 */
[C---:B------:R-:W-:Y:S01]  /*2760*/  FMUL.FTZ R55, R9.reuse, R55 ;  /* 0x0000003709377220 */ /* 0x040fe20000410000 */
[C---:B------:R-:W-:Y:S01]  /*2770*/  FADD.FTZ R30, -R22.reuse, R30 ;  /* 0x0000001e161e7221 */ /* 0x040fe20000010100 */
[C---:B------:R-:W-:Y:S01]  /*2780*/  FADD.FTZ R53, -R22.reuse, R53 ;  /* 0x0000003516357221 */ /* 0x040fe20000010100 */
[----:B------:R-:W-:Y:S01]  /*2790*/  FADD.FTZ R52, -R22, R52 ;  /* 0x0000003416347221 */ /* 0x000fe20000010100 */
[----:B0-----:R-:W-:Y:S01]  /*27a0*/  FFMA.FTZ R28, R0, R55, R5 ;  /* 0x00000037001c7223 */ /* 0x001fe20000010005 */
[----:B------:R-:W-:Y:S01]  /*27b0*/  FMUL.FTZ R54, R9, R30 ;  /* 0x0000001e09367220 */ /* 0x000fe20000410000 */
[----:B------:R-:W-:Y:S01]  /*27c0*/  FMUL.FTZ R23, R23, R34 ;  /* 0x0000002217177220 */ /* 0x000fe20000410000 */
[----:B-1----:R-:W-:Y:S01]  /*27d0*/  FADD.FTZ R22, R32, 1 ;  /* 0x3f80000020167421 */ /* 0x002fe20000010000 */
[----:B------:R-:W-:Y:S01]  /*27e0*/  FMUL.FTZ R34, R28, -1.4426950216293334961 ;  /* 0xbfb8aa3b1c227820 */ /* 0x000fe20000410000 */
[----:B------:R-:W-:-:S04]  /*27f0*/  FFMA.FTZ R30, R2, R54, R6 ;  /* 0x00000036021e7223 */ /* 0x000fc80000010006 */
[----:B------:R-:W0:Y:S01]  /*2800*/  MUFU.RCP R22, R22 ;  /* 0x0000001600167308 */ /* 0x000e220000001000 */
[----:B------:R-:W-:Y:S01]  /*2810*/  FMUL.FTZ R36, R30, -1.4426950216293334961 ;  /* 0xbfb8aa3b1e247820 */ /* 0x000fe20000410000 */
[----:B------:R-:W-:-:S06]  /*2820*/  FMUL.FTZ R53, R9, R53 ;  /* 0x0000003509357220 */ /* 0x000fcc0000410000 */
[----:B------:R-:W1:Y:S01]  /*2830*/  MUFU.EX2 R34, R34 ;  /* 0x0000002200227308 */ /* 0x000e620000000800 */
[----:B------:R-:W-:Y:S01]  /*2840*/  FFMA.FTZ R32, R3, R53, R7 ;  /* 0x0000003503207223 */ /* 0x000fe20000010007 */
[----:B------:R-:W-:-:S03]  /*2850*/  FMUL.FTZ R52, R9, R52 ;  /* 0x0000003409347220 */ /* 0x000fc60000410000 */
[----:B------:R-:W-:-:S03]  /*2860*/  FMUL.FTZ R35, R32, -1.4426950216293334961 ;  /* 0xbfb8aa3b20237820 */ /* 0x000fc60000410000 */
[----:B------:R-:W1:Y:S01]  /*2870*/  MUFU.EX2 R36, R36 ;  /* 0x0000002400247308 */ /* 0x000e620000000800 */
[----:B------:R-:W-:Y:S01]  /*2880*/  FFMA.FTZ R29, R4, R52, R8 ;  /* 0x00000034041d7223 */ /* 0x000fe20000010008 */
[----:B0-----:R-:W-:Y:S01]  /*2890*/  FADD.FTZ R37, -R22, 1 ;  /* 0x3f80000016257421 */ /* 0x001fe20000010100 */
[----:B------:R-:W-:Y:S02]  /*28a0*/  FMUL.FTZ R39, R39, R33 ;  /* 0x0000002127277220 */ /* 0x000fe40000410000 */
[----:B------:R-:W-:Y:S01]  /*28b0*/  FMUL.FTZ R33, R29, -1.4426950216293334961 ;  /* 0xbfb8aa3b1d217820 */ /* 0x000fe20000410000 */
[----:B------:R-:W-:Y:S02]  /*28c0*/  FFMA.FTZ R37, R31, R37, 1 ;  /* 0x3f8000001f257423 */ /* 0x000fe40000010025 */
[----:B------:R-:W0:Y:S01]  /*28d0*/  MUFU.EX2 R35, R35 ;  /* 0x0000002300237308 */ /* 0x000e220000000800 */
[----:B-1----:R-:W-:-:S07]  /*28e0*/  FADD.FTZ R31, R34, 1 ;  /* 0x3f800000221f7421 */ /* 0x002fce0000010000 */
[----:B------:R-:W1:Y:S01]  /*28f0*/  MUFU.EX2 R33, R33 ;  /* 0x0000002100217308 */ /* 0x000e620000000800 */
[----:B------:R-:W-:-:S07]  /*2900*/  FADD.FTZ R36, R36, 1 ;  /* 0x3f80000024247421 */ /* 0x000fce0000010000 */
[----:B------:R-:W1:Y:S01]  /*2910*/  MUFU.RCP R31, R31 ;  /* 0x0000001f001f7308 */ /* 0x000e620000001000 */
[----:B0-----:R-:W-:-:S07]  /*2920*/  FADD.FTZ R35, R35, 1 ;  /* 0x3f80000023237421 */ /* 0x001fce0000010000 */
[----:B------:R-:W0:Y:S01]  /*2930*/  MUFU.RCP R36, R36 ;  /* 0x0000002400247308 */ /* 0x000e220000001000 */
[----:B-1----:R-:W-:Y:S01]  /*2940*/  FADD.FTZ R33, R33, 1 ;  /* 0x3f80000021217421 */ /* 0x002fe20000010000 */
[----:B------:R-:W-:-:S06]  /*2950*/  FMUL.FTZ R34, R22, R37 ;  /* 0x0000002516227220 */ /* 0x000fcc0000410000 */
[----:B------:R-:W1:Y:S01]  /*2960*/  MUFU.RCP R35, R35 ;  /* 0x0000002300237308 */ /* 0x000e620000001000 */
[----:B------:R-:W-:Y:S01]  /*2970*/  FADD.FTZ R37, -R31, 1 ;  /* 0x3f8000001f257421 */ /* 0x000fe20000010100 */
[----:B------:R-:W-:-:S03]  /*2980*/  HADD2.F32 R22, -RZ, R24.H0_H0 ;  /* 0x20000018ff167230 */ /* 0x000fc60000004100 */
[----:B------:R-:W-:-:S03]  /*2990*/  FFMA.FTZ R28, R28, R37, 1 ;  /* 0x3f8000001c1c7423 */ /* 0x000fc60000010025 */
[----:B------:R-:W2:Y:S01]  /*29a0*/  MUFU.RCP R33, R33 ;  /* 0x0000002100217308 */ /* 0x000ea20000001000 */
[----:B0-----:R-:W-:Y:S01]  /*29b0*/  FADD.FTZ R37, -R36, 1 ;  /* 0x3f80000024257421 */ /* 0x001fe20000010100 */
[----:B------:R-:W-:Y:S02]  /*29c0*/  HADD2.F32 R24, -RZ, R24.H1_H1 ;  /* 0x30000018ff187230 */ /* 0x000fe40000004100 */
[----:B------:R-:W-:Y:S01]  /*29d0*/  FMUL.FTZ R22, R22, R23 ;  /* 0x0000001716167220 */ /* 0x000fe20000410000 */
[----:B------:R-:W-:Y:S01]  /*29e0*/  FFMA.FTZ R37, R30, R37, 1 ;  /* 0x3f8000001e257423 */ /* 0x000fe20000010025 */
[--C-:B------:R-:W-:Y:S02]  /*29f0*/  HADD2.F32 R30, -RZ, R25.reuse.H1_H1 ;  /* 0x30000019ff1e7230 */ /* 0x100fe40000004100 */
[----:B------:R-:W-:Y:S01]  /*2a00*/  FMUL.FTZ R23, R24, R38 ;  /* 0x0000002618177220 */ /* 0x000fe20000410000 */
[----:B------:R-:W-:Y:S02]  /*2a10*/  HADD2.F32 R24, -RZ, R25.H0_H0 ;  /* 0x20000019ff187230 */ /* 0x000fe40000004100 */
[----:B------:R-:W-:Y:S01]  /*2a20*/  FMUL.FTZ R37, R36, R37 ;  /* 0x0000002524257220 */ /* 0x000fe20000410000 */
[----:B-1----:R-:W-:Y:S01]  /*2a30*/  FADD.FTZ R25, -R35, 1 ;  /* 0x3f80000023197421 */ /* 0x002fe20000010100 */
[----:B------:R-:W-:-:S02]  /*2a40*/  HADD2.F32 R36, -RZ, R26.H0_H0 ;  /* 0x2000001aff247230 */ /* 0x000fc40000004100 */
[----:B------:R-:W-:Y:S01]  /*2a50*/  FMUL.FTZ R28, R31, R28 ;  /* 0x0000001c1f1c7220 */ /* 0x000fe20000410000 */
[----:B------:R-:W-:Y:S01]  /*2a60*/  FFMA.FTZ R32, R32, R25, 1 ;  /* 0x3f80000020207423 */ /* 0x000fe20000010019 */
[----:B------:R-:W-:Y:S02]  /*2a70*/  FMUL.FTZ R25, R30, R34 ;  /* 0x000000221e197220 */ /* 0x000fe40000410000 */
[----:B------:R-:W-:Y:S01]  /*2a80*/  FMUL.FTZ R36, R36, R28 ;  /* 0x0000001c24247220 */ /* 0x000fe20000410000 */
[----:B--2---:R-:W-:Y:S01]  /*2a90*/  FADD.FTZ R30, -R33, 1 ;  /* 0x3f800000211e7421 */ /* 0x004fe20000010100 */
[----:B------:R-:W-:Y:S01]  /*2aa0*/  HADD2.F32 R28, -RZ, R26.H1_H1 ;  /* 0x3000001aff1c7230 */ /* 0x000fe20000004100 */
[----:B------:R0:W-:Y:S01]  /*2ab0*/  STL [R1+0xd0], R5 ;  /* 0x0000d00501007387 */ /* 0x0001e20000100800 */
[----:B------:R-:W-:Y:S01]  /*2ac0*/  FMUL.FTZ R26, R0, R10 ;  /* 0x0000000a001a7220 */ /* 0x000fe20000410000 */
[----:B------:R-:W-:Y:S02]  /*2ad0*/  FFMA.FTZ R30, R29, R30, 1 ;  /* 0x3f8000001d1e7423 */ /* 0x000fe4000001001e */
[----:B------:R-:W-:Y:S01]  /*2ae0*/  FMUL.FTZ R37, R28, R37 ;  /* 0x000000251c257220 */ /* 0x000fe20000410000 */
[----:B------:R-:W-:Y:S01]  /*2af0*/  FMUL.FTZ R28, R2, R51 ;  /* 0x00000033021c7220 */ /* 0x000fe20000410000 */
[----:B0-----:R-:W2:Y:S04]  /*2b00*/  LDL R5, [R1+0x4] ;  /* 0x0000040001057983 */ /* 0x001ea80000100800 */
[----:B------:R0:W-:Y:S01]  /*2b10*/  STL [R1+0xd4], R6 ;  /* 0x0000d40601007387 */ /* 0x0001e20000100800 */
[----:B----4-:R-:W-:Y:S01]  /*2b20*/  FFMA.FTZ R26, R41, R26, RZ ;  /* 0x0000001a291a7223 */ /* 0x010fe200000100ff */
[----:B------:R-:W-:Y:S01]  /*2b30*/  FMUL.FTZ R24, R24, R39 ;  /* 0x0000002718187220 */ /* 0x000fe20000410000 */
[----:B------:R-:W-:Y:S01]  /*2b40*/  FMUL.FTZ R32, R35, R32 ;  /* 0x0000002023207220 */ /* 0x000fe20000410000 */
[----:B------:R-:W-:Y:S01]  /*2b50*/  FMUL.FTZ R39, R33, R30 ;  /* 0x0000001e21277220 */ /* 0x000fe20000410000 */
[----:B0-----:R-:W4:Y:S04]  /*2b60*/  LDL R6, [R1+0x8] ;  /* 0x0000080001067983 */ /* 0x001f280000100800 */
[----:B------:R0:W-:Y:S01]  /*2b70*/  STL [R1+0xd8], R7 ;  /* 0x0000d80701007387 */ /* 0x0001e20000100800 */
[----:B------:R-:W-:-:S03]  /*2b80*/  FFMA.FTZ R26, R50, R28, R26 ;  /* 0x0000001c321a7223 */ /* 0x000fc6000001001a */
[----:B0-----:R-:W2:Y:S04]  /*2b90*/  LDL R7, [R1+0xc] ;  /* 0x00000c0001077983 */ /* 0x001ea80000100800 */
[----:B------:R0:W-:Y:S04]  /*2ba0*/  STL [R1+0xdc], R9 ;  /* 0x0000dc0901007387 */ /* 0x0001e80000100800 */
[----:B0-----:R-:W4:Y:S04]  /*2bb0*/  LDL R9, [R1+0x14] ;  /* 0x0000140001097983 */ /* 0x001f280000100800 */
[----:B------:R0:W-:Y:S04]  /*2bc0*/  STL [R1+0xe0], R8 ;  /* 0x0000e00801007387 */ /* 0x0001e80000100800 */
[----:B------:R-:W3:Y:S04]  /*2bd0*/  LDL R38, [R1+0x68] ;  /* 0x0000680001267983 */ /* 0x000ee80000100800 */
[----:B------:R-:W2:Y:S04]  /*2be0*/  LDL R34, [R1+0x70] ;  /* 0x0000700001227983 */ /* 0x000ea80000100800 */
[----:B0-----:R-:W4:Y:S04]  /*2bf0*/  LDL R8, [R1+0x18] ;  /* 0x0000180001087983 */ /* 0x001f280000100800 */
[----:B------:R-:W4:Y:S04]  /*2c00*/  LDL R31, [R1+0x58] ;  /* 0x00005800011f7983 */ /* 0x000f280000100800 */
[----:B------:R-:W4:Y:S04]  /*2c10*/  LDL R35, [R1] ;  /* 0x0000000001237983 */ /* 0x000f280000100800 */
[----:B------:R-:W3:Y:S04]  /*2c20*/  LDL R29, [R1+0x6c] ;  /* 0x00006c00011d7983 */ /* 0x000ee80000100800 */
[----:B------:R-:W4:Y:S04]  /*2c30*/  LDL R33, [R1+0x78] ;  /* 0x0000780001217983 */ /* 0x000f280000100800 */
[----:B------:R-:W3:Y:S04]  /*2c40*/  LDL R30, [R1+0x74] ;  /* 0x00007400011e7983 */ /* 0x000ee80000100800 */
[----:B------:R-:W3:Y:S04]  /*2c50*/  LDL R41, [R1+0x50] ;  /* 0x0000500001297983 */ /* 0x000ee80000100800 */
[----:B------:R-:W2:Y:S02]  /*2c60*/  LDL.LU R50, [R1+0x124] ;  /* 0x0001240001327983 */ /* 0x000ea40000300800 */
[----:B--2---:R-:W-:-:S04]  /*2c70*/  FMUL.FTZ R28, R3, R50 ;  /* 0x00000032031c7220 */ /* 0x004fc80000410000 */
[----:B------:R-:W-:Y:S01]  /*2c80*/  FFMA.FTZ R26, R34, R28, R26 ;  /* 0x0000001c221a7223 */ /* 0x000fe2000001001a */
[----:B------:R-:W-:-:S04]  /*2c90*/  FMUL.FTZ R28, R4, R49 ;  /* 0x00000031041c7220 */ /* 0x000fc80000410000 */
[----:B----4-:R-:W-:Y:S01]  /*2ca0*/  FFMA.FTZ R26, R33, R28, R26 ;  /* 0x0000001c211a7223 */ /* 0x010fe2000001001a */
[----:B------:R-:W-:Y:S01]  /*2cb0*/  FMUL.FTZ R28, R0, R48 ;  /* 0x00000030001c7220 */ /* 0x000fe20000410000 */
[----:B------:R-:W2:Y:S03]  /*2cc0*/  LDL R33, [R1+0x40] ;  /* 0x0000400001217983 */ /* 0x000ea60000100800 */
[----:B---3--:R-:W-:Y:S01]  /*2cd0*/  FFMA.FTZ R26, R30, R28, R26 ;  /* 0x0000001c1e1a7223 */ /* 0x008fe2000001001a */
[----:B------:R-:W-:Y:S01]  /*2ce0*/  FMUL.FTZ R28, R2, R47 ;  /* 0x0000002f021c7220 */ /* 0x000fe20000410000 */
[----:B------:R-:W3:Y:S03]  /*2cf0*/  LDL R30, [R1+0x2c] ;  /* 0x00002c00011e7983 */ /* 0x000ee60000100800 */
[----:B------:R-:W-:Y:S01]  /*2d00*/  FFMA.FTZ R26, R29, R28, R26 ;  /* 0x0000001c1d1a7223 */ /* 0x000fe2000001001a */
[----:B------:R-:W-:Y:S01]  /*2d10*/  FMUL.FTZ R28, R3, R46 ;  /* 0x0000002e031c7220 */ /* 0x000fe20000410000 */
[----:B------:R-:W4:Y:S03]  /*2d20*/  LDL R29, [R1+0x20] ;  /* 0x00002000011d7983 */ /* 0x000f260000100800 */
[----:B------:R-:W-:Y:S01]  /*2d30*/  FFMA.FTZ R26, R38, R28, R26 ;  /* 0x0000001c261a7223 */ /* 0x000fe2000001001a */
[----:B------:R-:W-:-:S04]  /*2d40*/  FMUL.FTZ R28, R4, R45 ;  /* 0x0000002d041c7220 */ /* 0x000fc80000410000 */
[----:B------:R-:W-:Y:S02]  /*2d50*/  FFMA.FTZ R26, R44, R28, R26 ;  /* 0x0000001c2c1a7223 */ /* 0x000fe4000001001a */
[----:B------:R-:W2:Y:S01]  /*2d60*/  LDL.LU R44, [R1+0x120] ;  /* 0x00012000012c7983 */ /* 0x000ea20000300800 */
[--C-:B------:R-:W-:Y:S02]  /*2d70*/  HADD2.F32 R28, -RZ, R27.reuse.H1_H1 ;  /* 0x3000001bff1c7230 */ /* 0x100fe40000004100 */
[----:B------:R-:W-:-:S03]  /*2d80*/  HADD2.F32 R38, -RZ, R27.H0_H0 ;  /* 0x2000001bff267230 */ /* 0x000fc60000004100 */
[----:B------:R-:W-:Y:S01]  /*2d90*/  FMUL.FTZ R39, R28, R39 ;  /* 0x000000271c277220 */ /* 0x000fe20000410000 */
[----:B------:R-:W-:Y:S01]  /*2da0*/  FMUL.FTZ R28, R2, R43 ;  /* 0x0000002b021c7220 */ /* 0x000fe20000410000 */
[----:B------:R-:W-:Y:S02]  /*2db0*/  FMUL.FTZ R38, R38, R32 ;  /* 0x0000002026267220 */ /* 0x000fe40000410000 */
[----:B------:R-:W3:Y:S01]  /*2dc0*/  LDL R32, [R1+0x44] ;  /* 0x0000440001207983 */ /* 0x000ee20000100800 */
[----:B--2---:R-:W-:-:S04]  /*2dd0*/  FMUL.FTZ R27, R0, R44 ;  /* 0x0000002c001b7220 */ /* 0x004fc80000410000 */
[----:B------:R-:W-:Y:S02]  /*2de0*/  FFMA.FTZ R27, R31, R27, R26 ;  /* 0x0000001b1f1b7223 */ /* 0x000fe4000001001a */
[----:B------:R-:W2:Y:S02]  /*2df0*/  LDL R31, [R1+0x1c] ;  /* 0x00001c00011f7983 */ /* 0x000ea40000100800 */
[----:B------:R-:W-:Y:S02]  /*2e00*/  FFMA.FTZ R27, R42, R28, R27 ;  /* 0x0000001c2a1b7223 */ /* 0x000fe4000001001b */
[----:B------:R-:W4:Y:S02]  /*2e10*/  LDL.LU R42, [R1+0x11c] ;  /* 0x00011c00012a7983 */ /* 0x000f240000300800 */
[----:B----4-:R-:W-:-:S04]  /*2e20*/  FMUL.FTZ R28, R3, R42 ;  /* 0x0000002a031c7220 */ /* 0x010fc80000410000 */
[----:B------:R-:W-:Y:S02]  /*2e30*/  FFMA.FTZ R28, R41, R28, R27 ;  /* 0x0000001c291c7223 */ /* 0x000fe4000001001b */
[----:B------:R-:W4:Y:S01]  /*2e40*/  LDL.LU R41, [R1+0x118] ;  /* 0x0001180001297983 */ /* 0x000f220000300800 */
[----:B------:R-:W-:-:S04]  /*2e50*/  FFMA.FTZ R26, R0, R10, RZ ;  /* 0x0000000a001a7223 */ /* 0x000fc800000100ff */
[----:B------:R-:W-:-:S04]  /*2e60*/  FFMA.FTZ R26, R2, R51, R26 ;  /* 0x00000033021a7223 */ /* 0x000fc8000001001a */
[----:B------:R-:W-:-:S04]  /*2e70*/  FFMA.FTZ R26, R3, R50, R26 ;  /* 0x00000032031a7223 */ /* 0x000fc8000001001a */
[----:B------:R-:W-:-:S04]  /*2e80*/  FFMA.FTZ R26, R4, R49, R26 ;  /* 0x00000031041a7223 */ /* 0x000fc8000001001a */
[----:B------:R-:W-:-:S04]  /*2e90*/  FFMA.FTZ R26, R0, R48, R26 ;  /* 0x00000030001a7223 */ /* 0x000fc8000001001a */
[----:B------:R-:W-:-:S04]  /*2ea0*/  FFMA.FTZ R26, R2, R47, R26 ;  /* 0x0000002f021a7223 */ /* 0x000fc8000001001a */
[----:B------:R-:W-:Y:S01]  /*2eb0*/  FFMA.FTZ R26, R3, R46, R26 ;  /* 0x0000002e031a7223 */ /* 0x000fe2000001001a */
[----:B------:R0:W-:Y:S03]  /*2ec0*/  STL [R1+0x114], R48 ;  /* 0x0001143001007387 */ /* 0x0001e60000100800 */
[----:B------:R-:W-:Y:S01]  /*2ed0*/  FFMA.FTZ R26, R4, R45, R26 ;  /* 0x0000002d041a7223 */ /* 0x000fe2000001001a */
[----:B------:R1:W-:Y:S03]  /*2ee0*/  STL [R1+0x110], R47 ;  /* 0x0001102f01007387 */ /* 0x0003e60000100800 */
[----:B------:R-:W-:Y:S01]  /*2ef0*/  FFMA.FTZ R26, R0, R44, R26 ;  /* 0x0000002c001a7223 */ /* 0x000fe2000001001a */
[----:B------:R1:W-:Y:S04]  /*2f00*/  STL [R1+0x10c], R46 ;  /* 0x00010c2e01007387 */ /* 0x0003e80000100800 */
[----:B------:R1:W-:Y:S01]  /*2f10*/  STL [R1+0x108], R45 ;  /* 0x0001082d01007387 */ /* 0x0003e20000100800 */
[----:B------:R-:W-:-:S03]  /*2f20*/  FFMA.FTZ R26, R2, R43, R26 ;  /* 0x0000002b021a7223 */ /* 0x000fc6000001001a */
[----:B------:R1:W-:Y:S04]  /*2f30*/  STL [R1+0x104], R44 ;  /* 0x0001042c01007387 */ /* 0x0003e80000100800 */
[----:B------:R1:W-:Y:S01]  /*2f40*/  STL [R1+0x100], R43 ;  /* 0x0001002b01007387 */ /* 0x0003e20000100800 */
[----:B------:R-:W-:Y:S01]  /*2f50*/  FFMA.FTZ R26, R3, R42, R26 ;  /* 0x0000002a031a7223 */ /* 0x000fe2000001001a */
[----:B----4-:R-:W-:-:S04]  /*2f60*/  FMUL.FTZ R27, R4, R41 ;  /* 0x00000029041b7220 */ /* 0x010fc80000410000 */
[----:B---3--:R-:W-:Y:S01]  /*2f70*/  FFMA.FTZ R27, R32, R27, R28 ;  /* 0x0000001b201b7223 */ /* 0x008fe2000001001c */
[----:B------:R-:W-:-:S04]  /*2f80*/  FMUL.FTZ R28, R0, R40 ;  /* 0x00000028001c7220 */ /* 0x000fc80000410000 */
[----:B------:R-:W-:Y:S01]  /*2f90*/  FFMA.FTZ R27, R33, R28, R27 ;  /* 0x0000001c211b7223 */ /* 0x000fe2000001001b */
[----:B------:R-:W-:-:S04]  /*2fa0*/  FMUL.FTZ R28, R2, R11 ;  /* 0x0000000b021c7220 */ /* 0x000fc80000410000 */
[----:B------:R-:W-:Y:S01]  /*2fb0*/  FFMA.FTZ R28, R30, R28, R27 ;  /* 0x0000001c1e1c7223 */ /* 0x000fe2000001001b */
[----:B------:R-:W-:-:S04]  /*2fc0*/  FMUL.FTZ R27, R3, R12 ;  /* 0x0000000c031b7220 */ /* 0x000fc80000410000 */
[----:B------:R-:W-:Y:S01]  /*2fd0*/  FFMA.FTZ R27, R29, R27, R28 ;  /* 0x0000001b1d1b7223 */ /* 0x000fe2000001001c */
[----:B------:R-:W-:Y:S01]  /*2fe0*/  FMUL.FTZ R28, R4, R13 ;  /* 0x0000000d041c7220 */ /* 0x000fe20000410000 */
[----:B------:R-:W3:Y:S03]  /*2ff0*/  LDL.LU R29, [R1+0x4c] ;  /* 0x00004c00011d7983 */ /* 0x000ee60000300800 */
[----:B--2---:R-:W-:Y:S01]  /*3000*/  FFMA.FTZ R27, R31, R28, R27 ;  /* 0x0000001c1f1b7223 */ /* 0x004fe2000001001b */
[----:B------:R-:W-:Y:S01]  /*3010*/  FMUL.FTZ R28, R0, R14 ;  /* 0x0000000e001c7220 */ /* 0x000fe20000410000 */
[----:B------:R-:W2:Y:S03]  /*3020*/  LDL.LU R30, [R1+0x38] ;  /* 0x00003800011e7983 */ /* 0x000ea60000300800 */
[----:B------:R-:W-:Y:S01]  /*3030*/  FFMA.FTZ R28, R8, R28, R27 ;  /* 0x0000001c081c7223 */ /* 0x000fe2000001001b */
[----:B------:R-:W-:Y:S01]  /*3040*/  FMUL.FTZ R27, R2, R15 ;  /* 0x0000000f021b7220 */ /* 0x000fe20000410000 */
[----:B------:R-:W4:Y:S03]  /*3050*/  LDL.LU R31, [R1+0x3c] ;  /* 0x00003c00011f7983 */ /* 0x000f260000300800 */
[----:B------:R-:W-:Y:S01]  /*3060*/  FFMA.FTZ R27, R9, R27, R28 ;  /* 0x0000001b091b7223 */ /* 0x000fe2000001001c */
[----:B------:R-:W-:Y:S01]  /*3070*/  FMUL.FTZ R28, R3, R16 ;  /* 0x00000010031c7220 */ /* 0x000fe20000410000 */
[----:B0-----:R-:W3:Y:S03]  /*3080*/  LDL.LU R48, [R1+0x30] ;  /* 0x0000300001307983 */ /* 0x001ee60000300800 */
[----:B------:R-:W-:Y:S01]  /*3090*/  FFMA.FTZ R27, R7, R28, R27 ;  /* 0x0000001c071b7223 */ /* 0x000fe2000001001b */
[----:B------:R-:W-:Y:S01]  /*30a0*/  FMUL.FTZ R28, R4, R17 ;  /* 0x00000011041c7220 */ /* 0x000fe20000410000 */
[----:B------:R-:W3:Y:S03]  /*30b0*/  LDL R32, [R1+0x78] ;  /* 0x0000780001207983 */ /* 0x000ee60000100800 */
[----:B------:R-:W-:Y:S01]  /*30c0*/  FFMA.FTZ R28, R6, R28, R27 ;  /* 0x0000001c061c7223 */ /* 0x000fe2000001001b */
[----:B------:R-:W-:Y:S01]  /*30d0*/  FMUL.FTZ R27, R0, R18 ;  /* 0x00000012001b7220 */ /* 0x000fe20000410000 */
[----:B------:R-:W4:Y:S03]  /*30e0*/  LDL.LU R33, [R1+0x34] ;  /* 0x0000340001217983 */ /* 0x000f260000300800 */
[----:B------:R-:W-:Y:S01]  /*30f0*/  FFMA.FTZ R27, R5, R27, R28 ;  /* 0x0000001b051b7223 */ /* 0x000fe2000001001c */
[----:B------:R-:W-:Y:S01]  /*3100*/  FMUL.FTZ R28, R2, R19 ;  /* 0x00000013021c7220 */ /* 0x000fe20000410000 */
[----:B-1----:R-:W4:Y:S03]  /*3110*/  LDL R47, [R1+0x74] ;  /* 0x00007400012f7983 */ /* 0x002f260000100800 */
[----:B------:R-:W-:Y:S01]  /*3120*/  FFMA.FTZ R27, R35, R28, R27 ;  /* 0x0000001c231b7223 */ /* 0x000fe2000001001b */
[----:B------:R-:W-:Y:S01]  /*3130*/  FMUL.FTZ R28, R3, R20 ;  /* 0x00000014031c7220 */ /* 0x000fe20000410000 */
[----:B------:R-:W4:Y:S03]  /*3140*/  LDL R46, [R1+0x6c] ;  /* 0x00006c00012e7983 */ /* 0x000f260000100800 */
        /* <DEDUP_REMOVED lines=10> */
[----:B------:R-:W-:-:S04]  /*31f0*/  FMUL.FTZ R27, R3, R24 ;  /* 0x00000018031b7220 */ /* 0x000fc80000410000 */
[----:B------:R-:W-:Y:S01]  /*3200*/  FFMA.FTZ R27, R57, R27, R28 ;  /* 0x0000001b391b7223 */ /* 0x000fe2000001001c */
[----:B------:R-:W-:-:S04]  /*3210*/  FMUL.FTZ R28, R4, R25 ;  /* 0x00000019041c7220 */ /* 0x000fc80000410000 */
[----:B------:R-:W-:Y:S01]  /*3220*/  FFMA.FTZ R27, R56, R28, R27 ;  /* 0x0000001c381b7223 */ /* 0x000fe2000001001b */
[----:B------:R-:W-:Y:S01]  /*3230*/  FMUL.FTZ R28, R0, R36 ;  /* 0x00000024001c7220 */ /* 0x000fe20000410000 */
[----:B------:R0:W-:Y:S03]  /*3240*/  STL [R1+0xfc], R42 ;  /* 0x0000fc2a01007387 */ /* 0x0001e60000100800 */
[----:B------:R-:W-:Y:S01]  /*3250*/  FFMA.FTZ R28, R55, R28, R27 ;  /* 0x0000001c371c7223 */ /* 0x000fe2000001001b */
[----:B------:R-:W-:Y:S01]  /*3260*/  FMUL.FTZ R27, R2, R37 ;  /* 0x00000025021b7220 */ /* 0x000fe20000410000 */
[----:B------:R-:W-:-:S03]  /*3270*/  FFMA.FTZ R26, R4, R41, R26 ;  /* 0x00000029041a7223 */ /* 0x000fc6000001001a */
[----:B------:R-:W-:Y:S01]  /*3280*/  FFMA.FTZ R27, R54, R27, R28 ;  /* 0x0000001b361b7223 */ /* 0x000fe2000001001c */
[----:B0-----:R-:W4:Y:S01]  /*3290*/  LDL R42, [R1+0x54] ;  /* 0x00005400012a7983 */ /* 0x001f220000100800 */
[----:B------:R-:W-:-:S03]  /*32a0*/  FMUL.FTZ R28, R3, R38 ;  /* 0x00000026031c7220 */ /* 0x000fc60000410000 */
[----:B------:R0:W-:Y:S01]  /*32b0*/  STL [R1+0xe4], R8 ;  /* 0x0000e40801007387 */ /* 0x0001e20000100800 */
[----:B------:R-:W-:Y:S01]  /*32c0*/  FFMA.FTZ R26, R0, R40, R26 ;  /* 0x00000028001a7223 */ /* 0x000fe2000001001a */
[----:B------:R-:W-:Y:S01]  /*32d0*/  FFMA.FTZ R27, R53, R28, R27 ;  /* 0x0000001c351b7223 */ /* 0x000fe2000001001b */
[----:B------:R-:W-:Y:S01]  /*32e0*/  FMUL.FTZ R28, R4, R39 ;  /* 0x00000027041c7220 */ /* 0x000fe20000410000 */
[----:B0-----:R-:W2:Y:S04]  /*32f0*/  LDL R8, [R1+0x28] ;  /* 0x0000280001087983 */ /* 0x001ea80000100800 */
[----:B------:R0:W-:Y:S01]  /*3300*/  STL [R1+0xf8], R41 ;  /* 0x0000f82901007387 */ /* 0x0001e20000100800 */
[----:B------:R-:W-:Y:S01]  /*3310*/  FFMA.FTZ R26, R2, R11, R26 ;  /* 0x0000000b021a7223 */ /* 0x000fe2000001001a */
[----:B------:R-:W-:-:S02]  /*3320*/  FFMA.FTZ R27, R52, R28, R27 ;  /* 0x0000001c341b7223 */ /* 0x000fc4000001001b */
[----:B0-----:R-:W4:Y:S04]  /*3330*/  LDL R41, [R1+0x50] ;  /* 0x0000500001297983 */ /* 0x001f280000100800 */
[----:B------:R0:W-:Y:S04]  /*3340*/  STL [R1+0xe8], R9 ;  /* 0x0000e80901007387 */ /* 0x0001e80000100800 */
[----:B0-----:R-:W2:Y:S04]  /*3350*/  LDL.LU R9, [R1+0x48] ;  /* 0x0000480001097983 */ /* 0x001ea80000300800 */
[----:B------:R0:W-:Y:S04]  /*3360*/  STL [R1+0xf4], R40 ;  /* 0x0000f42801007387 */ /* 0x0001e80000100800 */
[----:B0-----:R-:W4:Y:S04]  /*3370*/  LDL.LU R40, [R1+0x10] ;  /* 0x0000100001287983 */ /* 0x001f280000300800 */
[----:B------:R0:W-:Y:S04]  /*3380*/  STL [R1+0xf0], R11 ;  /* 0x0000f00b01007387 */ /* 0x0001e80000100800 */
[----:B0-----:R-:W2:Y:S04]  /*3390*/  LDL R11, [R1+0x24] ;  /* 0x00002400010b7983 */ /* 0x001ea80000100800 */
[----:B------:R0:W-:Y:S04]  /*33a0*/  STL [R1+0xec], R7 ;  /* 0x0000ec0701007387 */ /* 0x0001e80000100800 */
[----:B0-----:R-:W2:Y:S04]  /*33b0*/  LDL.LU R7, [R1+0x64] ;  /* 0x0000640001077983 */ /* 0x001ea80000300800 */
[----:B------:R-:W2:Y:S01]  /*33c0*/  LDL.LU R28, [R1+0x60] ;  /* 0x00006000011c7983 */ /* 0x000ea20000300800 */
        /* <DEDUP_REMOVED lines=18> */
[----:B---3--:R-:W-:-:S04]  /*34f0*/  FFMA.FTZ R32, R32, R49, R48 ;  /* 0x0000003120207223 */ /* 0x008fc80000010030 */
[----:B----4-:R0:W-:Y:S04]  /*3500*/  STS.64 [R40], R26 ;  /* 0x0000001a28007388 */ /* 0x0101e80000000a00 */
[----:B0-----:R-:W3:Y:S01]  /*3510*/  LDL R40, [R1+0x44] ;  /* 0x0000440001287983 */ /* 0x001ee20000100800 */
[----:B--2---:R-:W-:-:S03]  /*3520*/  FADD.FTZ R27, R10, R7 ;  /* 0x000000070a1b7221 */ /* 0x004fc60000010000 */
[----:B------:R-:W2:Y:S01]  /*3530*/  LDL R7, [R1+0x2c] ;  /* 0x00002c0001077983 */ /* 0x000ea20000100800 */
[----:B------:R-:W-:Y:S01]  /*3540*/  FFMA.FTZ R26, R11, R10, R28 ;  /* 0x0000000a0b1a7223 */ /* 0x000fe2000001001c */
[----:B------:R-:W-:Y:S02]  /*3550*/  FFMA.FTZ R28, R8, R51, R9 ;  /* 0x00000033081c7223 */ /* 0x000fe40000010009 */
[----:B------:R-:W4:Y:S04]  /*3560*/  LDL R11, [R1+0x40] ;  /* 0x00004000010b7983 */ /* 0x000f280000100800 */
[----:B------:R-:W2:Y:S04]  /*3570*/  LDL R9, [R1+0x20] ;  /* 0x0000200001097983 */ /* 0x000ea80000100800 */
[----:B------:R-:W2:Y:S04]  /*3580*/  LDL R8, [R1+0x1c] ;  /* 0x00001c0001087983 */ /* 0x000ea80000100800 */
[----:B------:R-:W3:Y:S01]  /*3590*/  LDL.LU R48, [R1+0x114] ;  /* 0x0001140001307983 */ /* 0x000ee20000300800 */
[----:B------:R-:W-:Y:S01]  /*35a0*/  FFMA.FTZ R30, R34, R50, R30 ;  /* 0x00000032221e7223 */ /* 0x000fe2000001001e */
[----:B------:R-:W-:Y:S01]  /*35b0*/  FADD.FTZ R29, R51, R29 ;  /* 0x0000001d331d7221 */ /* 0x000fe20000010000 */
[----:B------:R-:W-:Y:S01]  /*35c0*/  FADD.FTZ R31, R50, R31 ;  /* 0x0000001f321f7221 */ /* 0x000fe20000010000 */
[----:B------:R-:W-:Y:S01]  /*35d0*/  FADD.FTZ R33, R49, R33 ;  /* 0x0000002131217221 */ /* 0x000fe20000010000 */
[----:B------:R-:W-:Y:S01]  /*35e0*/  UIADD3.X UR9, URZ, UR5, URZ, UP0, !UPT ;  /* 0x000000053f097290 */ /* 0x000fe200087fe43f */
[----:B------:R-:W-:Y:S01]  /*35f0*/  BAR.SYNC.DEFER_BLOCKING 0x0 ;  /* 0x0000000000007b1d */ /* 0x000fe20000010000 */
[----:B---3--:R-:W-:-:S05]  /*3600*/  FFMA.FTZ R26, R47, R48, R26 ;  /* 0x000000302f1a7223 */ /* 0x008fca000001001a */
[----:B------:R-:W3:Y:S02]  /*3610*/  LDL.LU R47, [R1+0x110] ;  /* 0x00011000012f7983 */ /* 0x000ee40000300800 */
[----:B---3--:R-:W-:Y:S02]  /*3620*/  FFMA.FTZ R28, R46, R47, R28 ;  /* 0x0000002f2e1c7223 */ /* 0x008fe4000001001c */
[----:B------:R-:W3:Y:S02]  /*3630*/  LDL.LU R46, [R1+0x10c] ;  /* 0x00010c00012e7983 */ /* 0x000ee40000300800 */
[----:B---3--:R-:W-:Y:S02]  /*3640*/  FFMA.FTZ R30, R45, R46, R30 ;  /* 0x0000002e2d1e7223 */ /* 0x008fe4000001001e */
[----:B------:R-:W3:Y:S02]  /*3650*/  LDL.LU R45, [R1+0x108] ;  /* 0x00010800012d7983 */ /* 0x000ee40000300800 */
[----:B---3--:R-:W-:-:S02]  /*3660*/  FFMA.FTZ R32, R44, R45, R32 ;  /* 0x0000002d2c207223 */ /* 0x008fc40000010020 */
        /* <DEDUP_REMOVED lines=8> */
[----:B------:R-:W4:Y:S02]  /*36f0*/  LDL.LU R40, [R1+0xf4] ;  /* 0x0000f40001287983 */ /* 0x000f240000300800 */
[----:B----4-:R-:W-:Y:S02]  /*3700*/  FFMA.FTZ R26, R11, R40, R26 ;  /* 0x000000280b1a7223 */ /* 0x010fe4000001001a */
[----:B------:R-:W3:Y:S01]  /*3710*/  LDL.LU R11, [R1+0xf0] ;  /* 0x0000f000010b7983 */ /* 0x000ee20000300800 */
[----:B--2---:R-:W-:Y:S01]  /*3720*/  FFMA.FTZ R30, R9, R12, R30 ;  /* 0x0000000c091e7223 */ /* 0x004fe2000001001e */
[----:B------:R-:W-:Y:S01]  /*3730*/  FFMA.FTZ R32, R8, R13, R32 ;  /* 0x0000000d08207223 */ /* 0x000fe20000010020 */
[----:B------:R-:W-:Y:S01]  /*3740*/  FADD.FTZ R27, R27, R48 ;  /* 0x000000301b1b7221 */ /* 0x000fe20000010000 */
[----:B------:R-:W-:Y:S01]  /*3750*/  FADD.FTZ R29, R29, R47 ;  /* 0x0000002f1d1d7221 */ /* 0x000fe20000010000 */
[----:B---3--:R-:W-:-:S02]  /*3760*/  FFMA.FTZ R28, R7, R11, R28 ;  /* 0x0000000b071c7223 */ /* 0x008fc4000001001c */
[----:B------:R-:W2:Y:S04]  /*3770*/  LDL.LU R7, [R1+0xec] ;  /* 0x0000ec0001077983 */ /* 0x000ea80000300800 */
[----:B------:R-:W3:Y:S04]  /*3780*/  LDL.LU R9, [R1+0xe8] ;  /* 0x0000e80001097983 */ /* 0x000ee80000300800 */
[----:B------:R-:W4:Y:S01]  /*3790*/  LDL.LU R8, [R1+0xe4] ;  /* 0x0000e40001087983 */ /* 0x000f220000300800 */
        /* <DEDUP_REMOVED lines=14> */
[----:B------:R-:W-:Y:S01]  /*3880*/  FFMA.FTZ R32, R6, R17, R32 ;  /* 0x0000001106207223 */ /* 0x000fe20000010020 */
[----:B------:R-:W-:Y:S01]  /*3890*/  FADD.FTZ R33, R33, R17 ;  /* 0x0000001121217221 */ /* 0x000fe20000010000 */
[----:B------:R-:W-:Y:S01]  /*38a0*/  FADD.FTZ R29, R29, R19 ;  /* 0x000000131d1d7221 */ /* 0x000fe20000010000 */
[----:B------:R-:W-:Y:S01]  /*38b0*/  FADD.FTZ R31, R31, R20 ;  /* 0x000000141f1f7221 */ /* 0x000fe20000010000 */
[----:B------:R-:W-:Y:S01]  /*38c0*/  FADD.FTZ R27, R27, R22 ;  /* 0x000000161b1b7221 */ /* 0x000fe20000010000 */
[----:B------:R-:W-:Y:S01]  /*38d0*/  FFMA.FTZ R32, R60, R21, R32 ;  /* 0x000000153c207223 */ /* 0x000fe20000010020 */
[----:B------:R-:W-:Y:S01]  /*38e0*/  FADD.FTZ R33, R33, R21 ;  /* 0x0000001521217221 */ /* 0x000fe20000010000 */
[----:B------:R-:W-:Y:S01]  /*38f0*/  FADD.FTZ R29, R29, R23 ;  /* 0x000000171d1d7221 */ /* 0x000fe20000010000 */
[----:B------:R-:W0:Y:S01]  /*3900*/  S2R R34, SR_TID.X ;  /* 0x0000000000227919 */ /* 0x000e220000002100 */
[----:B------:R-:W-:Y:S01]  /*3910*/  FADD.FTZ R31, R31, R24 ;  /* 0x000000181f1f7221 */ /* 0x000fe20000010000 */
[----:B------:R-:W-:Y:S01]  /*3920*/  FADD.FTZ R27, R27, R36 ;  /* 0x000000241b1b7221 */ /* 0x000fe20000010000 */
[----:B------:R-:W-:Y:S01]  /*3930*/  FFMA.FTZ R32, R56, R25, R32 ;  /* 0x0000001938207223 */ /* 0x000fe20000010020 */
[----:B------:R-:W-:Y:S01]  /*3940*/  FADD.FTZ R33, R33, R25 ;  /* 0x0000001921217221 */ /* 0x000fe20000010000 */
[----:B------:R-:W-:Y:S01]  /*3950*/  FADD.FTZ R29, R29, R37 ;  /* 0x000000251d1d7221 */ /* 0x000fe20000010000 */
[----:B------:R-:W-:Y:S01]  /*3960*/  FADD.FTZ R31, R31, R38 ;  /* 0x000000261f1f7221 */ /* 0x000fe20000010000 */
[----:B------:R-:W-:-:S04]  /*3970*/  UISETP.GE.U32.AND UP0, UPT, UR7, UR12, UPT ;  /* 0x0000000c0700728c */ /* 0x000fc8000bf06070 */
[----:B------:R-:W-:-:S06]  /*3980*/  UISETP.GE.AND.EX UP0, UPT, UR9, UR13, UPT, UP0 ;  /* 0x0000000d0900728c */ /* 0x000fcc000bf06300 */
[----:B------:R-:W-:Y:S02]  /*3990*/  PLOP3.LUT P0, PT, PT, PT, UP0, 0x80, 0x0 ;  /* 0x000000000000781c */ /* 0x000fe40003f0f008 */
[----:B0-----:R-:W-:Y:S01]  /*39a0*/  ISETP.GT.U32.AND P1, PT, R34, 0x3f, PT ;  /* 0x0000003f2200780c */ /* 0x001fe20003f24070 */
[----:B--2---:R-:W-:Y:S01]  /*39b0*/  FFMA.FTZ R30, R7, R16, R30 ;  /* 0x00000010071e7223 */ /* 0x004fe2000001001e */
[----:B---3--:R-:W-:Y:S01]  /*39c0*/  FFMA.FTZ R28, R9, R15, R28 ;  /* 0x0000000f091c7223 */ /* 0x008fe2000001001c */
[----:B----4-:R-:W-:-:S03]  /*39d0*/  FFMA.FTZ R26, R8, R14, R26 ;  /* 0x0000000e081a7223 */ /* 0x010fc6000001001a */
[----:B------:R-:W-:Y:S01]  /*39e0*/  FFMA.FTZ R28, R35, R19, R28 ;  /* 0x00000013231c7223 */ /* 0x000fe2000001001c */
[----:B------:R-:W-:Y:S01]  /*39f0*/  FFMA.FTZ R30, R61, R20, R30 ;  /* 0x000000143d1e7223 */ /* 0x000fe2000001001e */
[----:B------:R0:W5:Y:S01]  /*3a00*/  LDL.LU R8, [R1+0xe0] ;  /* 0x0000e00001087983 */ /* 0x0001620000300800 */
[----:B------:R-:W-:Y:S01]  /*3a10*/  FFMA.FTZ R26, R5, R18, R26 ;  /* 0x00000012051a7223 */ /* 0x000fe2000001001a */
[----:B------:R-:W-:Y:S01]  /*3a20*/  FFMA.FTZ R28, R58, R23, R28 ;  /* 0x000000173a1c7223 */ /* 0x000fe2000001001c */
[----:B------:R-:W-:Y:S01]  /*3a30*/  FFMA.FTZ R30, R57, R24, R30 ;  /* 0x00000018391e7223 */ /* 0x000fe2000001001e */
[----:B------:R0:W5:Y:S01]  /*3a40*/  LDL.LU R9, [R1+0xdc] ;  /* 0x0000dc0001097983 */ /* 0x0001620000300800 */
[----:B------:R-:W-:Y:S01]  /*3a50*/  FFMA.FTZ R26, R59, R22, R26 ;  /* 0x000000163b1a7223 */ /* 0x000fe2000001001a */
[----:B------:R-:W-:Y:S02]  /*3a60*/  FFMA.FTZ R28, R54, R37, R28 ;  /* 0x00000025361c7223 */ /* 0x000fe4000001001c */
[----:B------:R0:W5:Y:S01]  /*3a70*/  LDL.LU R7, [R1+0xd8] ;  /* 0x0000d80001077983 */ /* 0x0001620000300800 */
[----:B------:R-:W-:Y:S01]  /*3a80*/  FFMA.FTZ R26, R55, R36, R26 ;  /* 0x00000024371a7223 */ /* 0x000fe2000001001a */
[----:B------:R-:W-:-:S02]  /*3a90*/  FFMA.FTZ R30, R53, R38, R30 ;  /* 0x00000026351e7223 */ /* 0x000fc4000001001e */
[----:B------:R0:W5:Y:S01]  /*3aa0*/  LDL.LU R6, [R1+0xd4] ;  /* 0x0000d40001067983 */ /* 0x0001620000300800 */
[----:B------:R-:W-:-:S03]  /*3ab0*/  FADD.FTZ R35, R33, R39 ;  /* 0x0000002721237221 */ /* 0x000fc60000010000 */
[----:B------:R0:W5:Y:S04]  /*3ac0*/  LDL.LU R5, [R1+0xd0] ;  /* 0x0000d00001057983 */ /* 0x0001680000300800 */
[----:B------:R1:W-:Y:S04]  /*3ad0*/  STL [R1+0x60], R26 ;  /* 0x0000601a01007387 */ /* 0x0003e80000100800 */
[----:B------:R0:W-:Y:S04]  /*3ae0*/  STL [R1+0x64], R27 ;  /* 0x0000641b01007387 */ /* 0x0001e80000100800 */
[----:B------:R0:W-:Y:S01]  /*3af0*/  STL [R1+0x48], R28 ;  /* 0x0000481c01007387 */ /* 0x0001e20000100800 */
[----:B-1----:R-:W-:-:S03]  /*3b00*/  FFMA.FTZ R26, R52, R39, R32 ;  /* 0x00000027341a7223 */ /* 0x002fc60000010020 */
[----:B------:R0:W-:Y:S04]  /*3b10*/  STL [R1+0x4c], R29 ;  /* 0x00004c1d01007387 */ /* 0x0001e80000100800 */
[----:B------:R0:W-:Y:S04]  /*3b20*/  STL [R1+0x38], R30 ;  /* 0x0000381e01007387 */ /* 0x0001e80000100800 */
[----:B------:R0:W-:Y:S04]  /*3b30*/  STL [R1+0x3c], R31 ;  /* 0x00003c1f01007387 */ /* 0x0001e80000100800 */
[----:B------:R0:W-:Y:S04]  /*3b40*/  STL [R1+0x30], R26 ;  /* 0x0000301a01007387 */ /* 0x0001e80000100800 */
[----:B------:R0:W-:Y:S01]  /*3b50*/  STL [R1+0x34], R35 ;  /* 0x0000342301007387 */ /* 0x0001e20000100800 */
[----:B------:R-:W-:Y:S05]  /*3b60*/  @!P0 BRA `(.L_x_2386) ;  /* 0x0000000000f48947 */ /* 0x000fea0003800000 */
[----:B-----5:R1:W-:Y:S04]  /*3b70*/  STL.64 [R1+0xd8], R4 ;  /* 0x0000d80401007387 */ /* 0x0203e80000100a00 */
[----:B-1----:R-:W2:Y:S01]  /*3b80*/  LDL R4, [R1+0x60] ;  /* 0x0000600001047983 */ /* 0x002ea20000100800 */
[----:B------:R-:W-:Y:S01]  /*3b90*/  MOV R33, R29 ;  /* 0x0000001d00217202 */ /* 0x000fe20000000f00 */
[----:B------:R-:W1:Y:S01]  /*3ba0*/  S2UR UR14, SR_CgaCtaId ;  /* 0x00000000000e79c3 */ /* 0x000e620000008800 */
[----:B------:R-:W-:Y:S01]  /*3bb0*/  UMOV UR5, 0x400 ;  /* 0x0000040000057882 */ /* 0x000fe20000000000 */
[----:B------:R3:W-:Y:S01]  /*3bc0*/  STL.64 [R1+0xd0], R2 ;  /* 0x0000d00201007387 */ /* 0x0007e20000100a00 */
[----:B------:R-:W-:Y:S02]  /*3bd0*/  MOV R5, R27 ;  /* 0x0000001b00057202 */ /* 0x000fe40000000f00 */
[----:B------:R-:W-:Y:S01]  /*3be0*/  MOV R32, R28 ;  /* 0x0000001c00207202 */ /* 0x000fe20000000f00 */
[----:B0-----:R-:W4:Y:S01]  /*3bf0*/  LDL R29, [R1+0xcc] ;  /* 0x0000cc00011d7983 */ /* 0x001f220000100800 */
[----:B---3--:R-:W-:-:S03]  /*3c00*/  MOV R3, R35 ;  /* 0x0000002300037202 */ /* 0x008fc60000000f00 */
[----:B------:R-:W3:Y:S01]  /*3c10*/  LDL R35, [R1+0xc8] ;  /* 0x0000c80001237983 */ /* 0x000ee20000100800 */
[----:B------:R-:W-:Y:S02]  /*3c20*/  SHF.L.U32 R27, R34, 0x1, RZ ;  /* 0x00000001221b7819 */ /* 0x000fe400000006ff */
[----:B------:R-:W-:Y:S01]  /*3c30*/  MOV R2, R26 ;  /* 0x0000001a00027202 */ /* 0x000fe20000000f00 */
[----:B-1----:R-:W-:Y:S01]  /*3c40*/  ULEA UR5, UR14, UR5, 0x18 ;  /* 0x000000050e057291 */ /* 0x002fe2000f8ec03f */
[----:B------:R-:W-:-:S05]  /*3c50*/  LOP3.LUT R27, R27, 0x18, RZ, 0xc0, !PT ;  /* 0x000000181b1b7812 */ /* 0x000fca00078ec0ff */
[----:B------:R-:W-:-:S04]  /*3c60*/  LEA R26, R34, UR5, 0x5 ;  /* 0x00000005221a7c11 */ /* 0x000fc8000f8e28ff */
[----:B------:R-:W-:-:S05]  /*3c70*/  IADD3 R28, R26, R27, RZ ;  /* 0x0000001b1a1c7210 */ /* 0x000fca0007ffe0ff */
[----:B--2---:R0:W-:Y:S02]  /*3c80*/  STS.64 [R28], R4 ;  /* 0x000000041c007388 */ /* 0x0041e40000000a00 */
[----:B0-----:R-:W-:Y:S02]  /*3c90*/  LOP3.LUT R28, R27, 0x8, RZ, 0x3c, !PT ;  /* 0x000000081b1c7812 */ /* 0x001fe400078e3cff */
[----:B------:R1:W5:Y:S02]  /*3ca0*/  LDL.LU.64 R4, [R1+0xd8] ;  /* 0x0000d80001047983 */ /* 0x0003640000300a00 */
[----:B------:R-:W-:-:S05]  /*3cb0*/  IADD3 R28, R26, R28, RZ ;  /* 0x0000001c1a1c7210 */ /* 0x000fca0007ffe0ff */
[----:B------:R0:W-:Y:S04]  /*3cc0*/  STS.64 [R28], R32 ;  /* 0x000000201c007388 */ /* 0x0001e80000000a00 */
[----:B0-----:R-:W2:Y:S01]  /*3cd0*/  LDL R32, [R1+0xc4] ;  /* 0x0000c40001207983 */ /* 0x001ea20000100800 */
[----:B------:R-:W-:-:S04]  /*3ce0*/  LOP3.LUT R28, R27, 0x10, RZ, 0x3c, !PT ;  /* 0x000000101b1c7812 */ /* 0x000fc800078e3cff */
[----:B------:R-:W-:-:S05]  /*3cf0*/  IADD3 R28, R26, R28, RZ ;  /* 0x0000001c1a1c7210 */ /* 0x000fca0007ffe0ff */
[----:B------:R0:W-:Y:S04]  /*3d00*/  STS.64 [R28], R30 ;  /* 0x0000001e1c007388 */ /* 0x0001e80000000a00 */
[----:B0-----:R-:W2:Y:S01]  /*3d10*/  LDL R31, [R1+0xc0] ;  /* 0x0000c000011f7983 */ /* 0x001ea20000100800 */
[----:B------:R-:W-:-:S04]  /*3d20*/  LOP3.LUT R27, R27, 0x18, RZ, 0x3c, !PT ;  /* 0x000000181b1b7812 */ /* 0x000fc800078e3cff */
[----:B------:R-:W-:-:S05]  /*3d30*/  IADD3 R27, R26, R27, RZ ;  /* 0x0000001b1a1b7210 */ /* 0x000fca0007ffe0ff */
[----:B------:R0:W-:Y:S04]  /*3d40*/  STS.64 [R27], R2 ;  /* 0x000000021b007388 */ /* 0x0001e80000000a00 */
[----:B0-----:R1:W5:Y:S01]  /*3d50*/  LDL.LU.64 R2, [R1+0xd0] ;  /* 0x0000d00001027983 */ /* 0x0013620000300a00 */
[----:B------:R-:W0:Y:S02]  /*3d60*/  S2R R33, SR_TID.X ;  /* 0x0000000000217919 */ /* 0x000e240000002100 */
[----:B0-----:R-:W-:-:S04]  /*3d70*/  SHF.R.S32.HI R30, RZ, 0x1f, R33 ;  /* 0x0000001fff1e7819 */ /* 0x001fc80000011421 */
[----:B------:R-:W-:-:S04]  /*3d80*/  LEA.HI R30, R30, R33, RZ, 0x2 ;  /* 0x000000211e1e7211 */ /* 0x000fc800078f10ff */
[----:B------:R-:W-:-:S04]  /*3d90*/  SHF.R.S32.HI R30, RZ, 0x2, R30 ;  /* 0x00000002ff1e7819 */ /* 0x000fc8000001141e */
[----:B------:R-:W-:-:S04]  /*3da0*/  LEA R30, R30, UR5, 0x5 ;  /* 0x000000051e1e7c11 */ /* 0x000fc8000f8e28ff */
[-C--:B----4-:R-:W-:Y:S01]  /*3db0*/  LEA R26, R29, R30.reuse, 0x3 ;  /* 0x0000001e1d1a7211 */ /* 0x090fe200078e18ff */
[----:B------:R-:W-:Y:S01]  /*3dc0*/  BAR.SYNC.DEFER_BLOCKING 0x0 ;  /* 0x0000000000007b1d */ /* 0x000fe20000010000 */
[----:B---3--:R-:W-:-:S05]  /*3dd0*/  LEA R28, R35, R30, 0x3 ;  /* 0x0000001e231c7211 */ /* 0x008fca00078e18ff */
[----:B------:R-:W0:Y:S04]  /*3de0*/  LDS.64 R26, [R26] ;  /* 0x000000001a1a7984 */ /* 0x000e280000000a00 */
[----:B------:R-:W3:Y:S01]  /*3df0*/  LDS.64 R28, [R28+0xa00] ;  /* 0x000a00001c1c7984 */ /* 0x000ee20000000a00 */
[----:B0-----:R-:W-:Y:S01]  /*3e00*/  FADD.FTZ R26, RZ, R26 ;  /* 0x0000001aff1a7221 */ /* 0x001fe20000010000 */
[----:B------:R-:W-:-:S03]  /*3e10*/  FADD.FTZ R27, RZ, R27 ;  /* 0x0000001bff1b7221 */ /* 0x000fc60000010000 */
[----:B---3--:R-:W-:Y:S01]  /*3e20*/  FADD.FTZ R28, R26, R28 ;  /* 0x0000001c1a1c7221 */ /* 0x008fe20000010000 */
[----:B------:R-:W-:Y:S01]  /*3e30*/  FADD.FTZ R29, R27, R29 ;  /* 0x0000001d1b1d7221 */ /* 0x000fe20000010000 */
[----:B------:R-:W-:-:S04]  /*3e40*/  USHF.L.U32 UR5, UR8, 0x7, URZ ;  /* 0x0000000708057899 */ /* 0x000fc8000800063f */
[----:B------:R-:W-:Y:S01]  /*3e50*/  ULOP3.LUT UR5, UR5, 0xffffff80, UR16, 0xe2, !UPT ;  /* 0xffffff8005057892 */ /* 0x000fe2000f8ee210 */
[----:B--2---:R-:W-:-:S06]  /*3e60*/  LEA R26, R32, R30, 0x3 ;  /* 0x0000001e201a7211 */ /* 0x004fcc00078e18ff */
[----:B------:R-:W0:Y:S02]  /*3e70*/  LDS.64 R26, [R26+0x1400] ;  /* 0x001400001a1a7984 */ /* 0x000e240000000a00 */
[----:B0-----:R-:W-:Y:S01]  /*3e80*/  FADD.FTZ R28, R28, R26 ;  /* 0x0000001a1c1c7221 */ /* 0x001fe20000010000 */
[----:B------:R-:W-:Y:S01]  /*3e90*/  LEA R26, R31, R30, 0x3 ;  /* 0x0000001e1f1a7211 */ /* 0x000fe200078e18ff */
[----:B------:R-:W-:Y:S01]  /*3ea0*/  FADD.FTZ R29, R29, R27 ;  /* 0x0000001b1d1d7221 */ /* 0x000fe20000010000 */
[----:B------:R-:W0:Y:S04]  /*3eb0*/  LDC.64 R30, c[0x0][0x260] ;  /* 0x00009800ff1e7b82 */ /* 0x000e280000000a00 */
[----:B------:R-:W2:Y:S02]  /*3ec0*/  LDS.64 R26, [R26+0x1e00] ;  /* 0x001e00001a1a7984 */ /* 0x000ea40000000a00 */
[----:B--2---:R-:W-:Y:S01]  /*3ed0*/  FADD.FTZ R26, R28, R26 ;  /* 0x0000001a1c1a7221 */ /* 0x004fe20000010000 */
[----:B------:R-:W-:-:S05]  /*3ee0*/  MOV R28, UR5 ;  /* 0x00000005001c7c02 */ /* 0x000fca0008000f00 */
[----:B------:R-:W-:Y:S02]  /*3ef0*/  IMAD R28, R28, 0x140, R34 ;  /* 0x000001401c1c7824 */ /* 0x000fe400078e0222 */
[----:B------:R-:W-:-:S03]  /*3f00*/  FADD.FTZ R27, R29, R27 ;  /* 0x0000001b1d1b7221 */ /* 0x000fc60000010000 */
[----:B------:R-:W-:-:S05]  /*3f10*/  SHF.L.U32 R28, R28, 0x1, RZ ;  /* 0x000000011c1c7819 */ /* 0x000fca00000006ff */
[----:B0-----:R-:W-:-:S05]  /*3f20*/  IMAD.WIDE.U32 R28, R28, 0x4, R30 ;  /* 0x000000041c1c7825 */ /* 0x001fca00078e001e */
[----:B------:R1:W-:Y:S02]  /*3f30*/  STG.E.64 desc[UR10][R28.64+0x10000], R26 ;  /* 0x0100001a1c007986 */ /* 0x0003e4000c101b0a */
.L_x_2386:
[----:B------:R-:W-:Y:S01]  /*3f40*/  BSSY B0, `(.L_x_2387) ;  /* 0x000002e000007945 */ /* 0x000fe20003800000 */
[----:B01----:R-:W-:-:S03]  /*3f50*/  CS2R R26, SRZ ;  /* 0x00000000001a7805 */ /* 0x003fc6000001ff00 */
        /* <DEDUP_REMOVED lines=44> */
.L_x_2388:
[----:B------:R-:W-:Y:S05]  /*4220*/  BSYNC B0 ;  /* 0x0000000000007941 */ /* 0x000fea0003800000 */
.L_x_2387:
        /* <DEDUP_REMOVED lines=23> */
.L_x_2390:
[----:B------:R-:W-:Y:S05]  /*43a0*/  BSYNC B0 ;  /* 0x0000000000007941 */ /* 0x000fea0003800000 */
.L_x_2389:
        /* <DEDUP_REMOVED lines=17> */
.L_x_2393:
[----:B------:R-:W2:Y:S04]  /*44c0*/  LD.E.STRONG.GPU R29, desc[UR10][R26.64] ;  /* 0x0000000a1a1d7980 */ /* 0x000ea8000c10f900 */
[----:B--2---:R-:W-:Y:S01]  /*44d0*/  CCTL.IVALL ;  /* 0x00000000ff00798f */ /* 0x004fe20002000000 */
[----:B------:R-:W-:Y:S05]  /*44e0*/  YIELD ;  /* 0x0000000000007946 */ /* 0x000fea0003800000 */
[----:B-----5:R-:W-:-:S04]  /*44f0*/  LOP3.LUT R29, R29, R28, RZ, 0x3c, !PT ;  /* 0x0000001c1d1d7212 */ /* 0x020fc800078e3cff */
[----:B------:R-:W-:-:S13]  /*4500*/  ISETP.GT.AND P1, PT, R29, -0x1, PT ;  /* 0xffffffff1d00780c */ /* 0x000fda0003f24270 */
[----:B------:R-:W-:Y:S05]  /*4510*/  @P1 BRA `(.L_x_2393) ;  /* 0xfffffffc00e81947 */ /* 0x000fea000383ffff */
.L_x_2392:
[----:B------:R-:W-:Y:S05]  /*4520*/  WARPSYNC.ALL ;  /* 0x0000000000007948 */ /* 0x000fea0003800000 */
[----:B------:R-:W-:Y:S06]  /*4530*/  BAR.SYNC.DEFER_BLOCKING 0x0 ;  /* 0x0000000000007b1d */ /* 0x000fec0000010000 */
[----:B------:R-:W-:Y:S05]  /*4540*/  BRA `(.L_x_2394) ;  /* 0x0000000000647947 */ /* 0x000fea0003800000 */
.L_x_2391:
        /* <DEDUP_REMOVED lines=17> */
.L_x_2396:
[----:B------:R-:W2:Y:S04]  /*4660*/  LD.E.STRONG.GPU R29, desc[UR10][R26.64] ;  /* 0x0000000a1a1d7980 */ /* 0x000ea8000c10f900 */
[----:B--2---:R-:W-:Y:S01]  /*4670*/  CCTL.IVALL ;  /* 0x00000000ff00798f */ /* 0x004fe20002000000 */
[----:B------:R-:W-:Y:S05]  /*4680*/  YIELD ;  /* 0x0000000000007946 */ /* 0x000fea0003800000 */
[----:B-----5:R-:W-:-:S04]  /*4690*/  LOP3.LUT R29, R29, R28, RZ, 0x3c, !PT ;  /* 0x0000001c1d1d7212 */ /* 0x020fc800078e3cff */
[----:B------:R-:W-:-:S13]  /*46a0*/  ISETP.GT.AND P1, PT, R29, -0x1, PT ;  /* 0xffffffff1d00780c */ /* 0x000fda0003f24270 */
[----:B------:R-:W-:Y:S05]  /*46b0*/  @P1 BRA `(.L_x_2396) ;  /* 0xfffffffc00e81947 */ /* 0x000fea000383ffff */
.L_x_2395:
[----:B------:R-:W-:Y:S05]  /*46c0*/  WARPSYNC.ALL ;  /* 0x0000000000007948 */ /* 0x000fea0003800000 */
[----:B------:R-:W-:Y:S06]  /*46d0*/  BAR.SYNC.DEFER_BLOCKING 0x0 ;  /* 0x0000000000007b1d */ /* 0x000fec0000010000 */
.L_x_2394:
[----:B0-----:R-:W0:Y:S01]  /*46e0*/  S2R R29, SR_TID.X ;  /* 0x00000000001d7919 */ /* 0x001e220000002100 */
[----:B------:R-:W-:Y:S01]  /*46f0*/  BSSY B0, `(.L_x_2397) ;  /* 0x000003a000007945 */ /* 0x000fe20003800000 */
[----:B------:R-:W-:Y:S01]  /*4700*/  HFMA2.MMA R27, -RZ, RZ, 0, 0 ;  /* 0x00000000ff1b7435 */ /* 0x000fe200000001ff */
[----:B------:R-:W-:Y:S02]  /*4710*/  MOV R28, RZ ;  /* 0x000000ff001c7202 */ /* 0x000fe40000000f00 */
[----:B0-----:R-:W-:-:S13]  /*4720*/  ISETP.GT.U32.AND P1, PT, R29, 0xff, PT ;  /* 0x000000ff1d00780c */ /* 0x001fda0003f24070 */
[----:B------:R-:W-:Y:S05]  /*4730*/  @P1 BRA `(.L_x_2398) ;  /* 0x0000000000d41947 */ /* 0x000fea0003800000 */
[----:B------:R-:W-:Y:S01]  /*4740*/  ULDC UR5, c[0x0][0x10] ;  /* 0x0000040000057ab9 */ /* 0x000fe20000000800 */
[----:B-----5:R0:W-:Y:S01]  /*4750*/  STL.64 [R1+0xd8], R2 ;  /* 0x0000d80201007387 */ /* 0x0201e20000100a00 */
        /* <DEDUP_REMOVED lines=29> */
[----:B-1----:R-:W-:Y:S01]  /*4930*/  FADD.FTZ R0, R33, R31 ;  /* 0x0000001f21007221 */ /* 0x002fe20000010000 */
        /* <DEDUP_REMOVED lines=10> */
[----:B------:R-:W3:Y:S04]  /*49e0*/  LDG.E.64 R34, desc[UR10][R34.64] ;  /* 0x0000000a22227981 */ /* 0x000ee8000c1e1b00 */
[----:B------:R0:W5:Y:S04]  /*49f0*/  LDL.LU.64 R2, [R1+0xd8] ;  /* 0x0000d80001027983 */ /* 0x0001680000300a00 */
[----:B------:R0:W5:Y:S01]  /*4a00*/  LDL.LU R0, [R1+0xd0] ;  /* 0x0000d00001007983 */ /* 0x0001620000300800 */
[----:B--2---:R-:W-:Y:S01]  /*4a10*/  FADD.FTZ R28, R28, R26 ;  /* 0x0000001a1c1c7221 */ /* 0x004fe20000010000 */
[----:B------:R-:W-:-:S03]  /*4a20*/  FADD.FTZ R27, R29, R27 ;  /* 0x0000001b1d1b7221 */ /* 0x000fc60000010000 */
[----:B----4-:R-:W-:Y:S01]  /*4a30*/  FADD.FTZ R28, R30, R28 ;  /* 0x0000001c1e1c7221 */ /* 0x010fe20000010000 */
[----:B------:R-:W-:-:S03]  /*4a40*/  FADD.FTZ R27, R31, R27 ;  /* 0x0000001b1f1b7221 */ /* 0x000fc60000010000 */
[----:B---3--:R-:W-:Y:S01]  /*4a50*/  FADD.FTZ R28, R32, R28 ;  /* 0x0000001c201c7221 */ /* 0x008fe20000010000 */
[----:B------:R-:W-:-:S03]  /*4a60*/  FADD.FTZ R27, R33, R27 ;  /* 0x0000001b211b7221 */ /* 0x000fc60000010000 */
[----:B------:R-:W-:Y:S01]  /*4a70*/  FADD.FTZ R28, R34, R28 ;  /* 0x0000001c221c7221 */ /* 0x000fe20000010000 */
[----:B0-----:R-:W-:-:S07]  /*4a80*/  FADD.FTZ R27, R35, R27 ;  /* 0x0000001b231b7221 */ /* 0x001fce0000010000 */
.L_x_2398:
[----:B------:R-:W-:Y:S05]  /*4a90*/  BSYNC B0 ;  /* 0x0000000000007941 */ /* 0x000fea0003800000 */
.L_x_2397:
        /* <DEDUP_REMOVED lines=29> */
.L_x_2400:
[----:B------:R-:W-:Y:S05]  /*4c70*/  BSYNC B0 ;  /* 0x0000000000007941 */ /* 0x000fea0003800000 */
.L_x_2399:
[----:B0-----:R-:W2:Y:S04]  /*4c80*/  LDL R26, [R1+0xbc] ;  /* 0x0000bc00011a7983 */ /* 0x001ea80000100800 */
[----:B------:R-:W3:Y:S04]  /*4c90*/  LDL.LU R29, [R1+0x24] ;  /* 0x00002400011d7983 */ /* 0x000ee80000300800 */
[----:B------:R-:W4:Y:S01]  /*4ca0*/  LDL.LU R28, [R1+0x28] ;  /* 0x00002800011c7983 */ /* 0x000f220000300800 */
[----:B------:R-:W0:Y:S01]  /*4cb0*/  S2UR UR14, SR_CgaCtaId ;  /* 0x00000000000e79c3 */ /* 0x000e220000008800 */
[----:B------:R-:W-:-:S02]  /*4cc0*/  UMOV UR5, 0x400 ;  /* 0x0000040000057882 */ /* 0x000fc40000000000 */
[----:B------:R-:W-:Y:S01]  /*4cd0*/  STL [R1+0xe8], R52 ;  /* 0x0000e83401007387 */ /* 0x000fe20000100800 */
[----:B------:R-:W-:-:S03]  /*4ce0*/  UIADD3 UR5, UR5, 0x3480, URZ ;  /* 0x0000348005057890 */ /* 0x000fc6000fffe03f */
[----:B------:R-:W-:Y:S04]  /*4cf0*/  STL [R1+0xe4], R31 ;  /* 0x0000e41f01007387 */ /* 0x000fe80000100800 */
[----:B------:R-:W-:Y:S04]  /*4d00*/  STL [R1+0xe0], R32 ;  /* 0x0000e02001007387 */ /* 0x000fe80000100800 */
[----:B-----5:R-:W-:Y:S04]  /*4d10*/  STL [R1+0xdc], R8 ;  /* 0x0000dc0801007387 */ /* 0x020fe80000100800 */
[----:B------:R1:W-:Y:S04]  /*4d20*/  STL [R1+0xd8], R7 ;  /* 0x0000d80701007387 */ /* 0x0003e80000100800 */
[----:B------:R1:W-:Y:S01]  /*4d30*/  STL [R1+0xd4], R6 ;  /* 0x0000d40601007387 */ /* 0x0003e20000100800 */
[----:B0-----:R-:W-:-:S03]  /*4d40*/  ULEA UR5, UR14, UR5, 0x18 ;  /* 0x000000050e057291 */ /* 0x001fc6000f8ec03f */
[----:B------:R0:W-:Y:S01]  /*4d50*/  STL [R1+0xd0], R5 ;  /* 0x0000d00501007387 */ /* 0x0001e20000100800 */
[----:B------:R-:W-:-:S03]  /*4d60*/  ULDC.64 UR14, c[0x0][0x210] ;  /* 0x00008400000e7ab9 */ /* 0x000fc60000000a00 */
[----:B-1----:R-:W4:Y:S04]  /*4d70*/  LDL.LU R7, [R1+0x70] ;  /* 0x0000700001077983 */ /* 0x002f280000300800 */
[----:B------:R-:W4:Y:S04]  /*4d80*/  LDL.LU R6, [R1+0x78] ;  /* 0x0000780001067983 */ /* 0x000f280000300800 */
[----:B0-----:R-:W4:Y:S01]  /*4d90*/  LDL.LU R5, [R1+0x74] ;  /* 0x0000740001057983 */ /* 0x001f220000300800 */
[----:B------:R-:W-:Y:S01]  /*4da0*/  BAR.SYNC.DEFER_BLOCKING 0x0 ;  /* 0x0000000000007b1d */ /* 0x000fe20000010000 */
[----:B--2---:R-:W-:-:S06]  /*4db0*/  LEA R26, R26, UR5, 0x3 ;  /* 0x000000051a1a7c11 */ /* 0x004fcc000f8e18ff */
[----:B------:R-:W0:Y:S02]  /*4dc0*/  LDS.64 R26, [R26] ;  /* 0x000000001a1a7984 */ /* 0x000e240000000a00 */
[--C-:B0-----:R-:W-:Y:S01]  /*4dd0*/  FFMA.FTZ R10, R0, R10, -R26.reuse ;  /* 0x0000000a000a7223 */ /* 0x101fe2000001081a */
[----:B------:R-:W-:-:S03]  /*4de0*/  FFMA.FTZ R51, R2, R51, -R26 ;  /* 0x0000003302337223 */ /* 0x000fc6000001081a */
[-C--:B---3--:R-:W-:Y:S01]  /*4df0*/  FFMA.FTZ R10, R29, -R27.reuse, R10 ;  /* 0x8000001b1d0a7223 */ /* 0x088fe2000001000a */
[----:B----4-:R-:W-:Y:S01]  /*4e00*/  FFMA.FTZ R51, R28, -R27, R51 ;  /* 0x8000001b1c337223 */ /* 0x010fe20000010033 */
[----:B------:R-:W2:Y:S01]  /*4e10*/  LDL.LU R29, [R1+0x6c] ;  /* 0x00006c00011d7983 */ /* 0x000ea20000300800 */
[--C-:B------:R-:W-:Y:S01]  /*4e20*/  FFMA.FTZ R50, R3, R50, -R26.reuse ;  /* 0x0000003203327223 */ /* 0x100fe2000001081a */
[--C-:B------:R-:W-:Y:S02]  /*4e30*/  FFMA.FTZ R49, R4, R49, -R26.reuse ;  /* 0x0000003104317223 */ /* 0x100fe4000001081a */
[----:B------:R-:W3:Y:S01]  /*4e40*/  LDL.LU R28, [R1+0x68] ;  /* 0x00006800011c7983 */ /* 0x000ee20000300800 */
[C---:B------:R-:W-:Y:S01]  /*4e50*/  FMUL.FTZ R10, R9.reuse, R10 ;  /* 0x0000000a090a7220 */ /* 0x040fe20000410000 */
[----:B------:R-:W-:Y:S01]  /*4e60*/  FMUL.FTZ R51, R9, R51 ;  /* 0x0000003309337220 */ /* 0x000fe20000410000 */
[----:B------:R-:W-:Y:S01]  /*4e70*/  FFMA.FTZ R48, R0, R48, -R26 ;  /* 0x0000003000307223 */ /* 0x000fe2000001081a */
[----:B------:R-:W4:Y:S01]  /*4e80*/  LDL.LU R52, [R1+0x5c] ;  /* 0x00005c0001347983 */ /* 0x000f220000300800 */
[----:B------:R-:W-:-:S03]  /*4e90*/  FFMA.FTZ R50, R7, -R27, R50 ;  /* 0x8000001b07327223 */ /* 0x000fc60000010032 */
[----:B------:R-:W4:Y:S01]  /*4ea0*/  LDL.LU R31, [R1+0x58] ;  /* 0x00005800011f7983 */ /* 0x000f220000300800 */
[----:B------:R-:W-:-:S03]  /*4eb0*/  FFMA.FTZ R49, R6, -R27, R49 ;  /* 0x8000001b06317223 */ /* 0x000fc60000010031 */
[----:B------:R-:W4:Y:S01]  /*4ec0*/  LDL.LU R32, [R1+0x54] ;  /* 0x0000540001207983 */ /* 0x000f220000300800 */
[----:B------:R-:W-:-:S03]  /*4ed0*/  FFMA.FTZ R48, R5, -R27, R48 ;  /* 0x8000001b05307223 */ /* 0x000fc60000010030 */
[----:B------:R-:W4:Y:S01]  /*4ee0*/  LDL.LU R8, [R1+0x50] ;  /* 0x0000500001087983 */ /* 0x000f220000300800 */
[----:B------:R-:W-:Y:S01]  /*4ef0*/  F2FP.F16.F32.PACK_AB R10, R51, R10 ;  /* 0x0000000a330a723e */ /* 0x000fe200000000ff */
[--C-:B------:R-:W-:Y:S02]  /*4f00*/  FFMA.FTZ R47, R2, R47, -R26.reuse ;  /* 0x0000002f022f7223 */ /* 0x100fe4000001081a */
[----:B------:R-:W4:Y:S01]  /*4f10*/  LDL.LU R7, [R1+0x44] ;  /* 0x0000440001077983 */ /* 0x000f220000300800 */
[C-C-:B------:R-:W-:Y:S01]  /*4f20*/  FFMA.FTZ R46, R3.reuse, R46, -R26.reuse ;  /* 0x0000002e032e7223 */ /* 0x140fe2000001081a */
[--C-:B------:R-:W-:Y:S01]  /*4f30*/  FFMA.FTZ R45, R4, R45, -R26.reuse ;  /* 0x0000002d042d7223 */ /* 0x100fe2000001081a */
[--C-:B------:R-:W-:Y:S01]  /*4f40*/  FFMA.FTZ R44, R0, R44, -R26.reuse ;  /* 0x0000002c002c7223 */ /* 0x100fe2000001081a */
[----:B------:R-:W4:Y:S01]  /*4f50*/  LDL.LU R6, [R1+0x40] ;  /* 0x0000400001067983 */ /* 0x000f220000300800 */
        /* <DEDUP_REMOVED lines=22> */
[----:B------:R-:W4:Y:S01]  /*50c0*/  LDL.LU R5, [R1+0x2c] ;  /* 0x00002c0001057983 */ /* 0x000f220000300800 */
[----:B------:R-:W-:-:S03]  /*50d0*/  FFMA.FTZ R26, R4, R39, -R26 ;  /* 0x00000027041a7223 */ /* 0x000fc6000001081a */
[----:B------:R-:W4:Y:S04]  /*50e0*/  LDL.LU R51, [R1+0x20] ;  /* 0x0000200001337983 */ /* 0x000f280000300800 */
[----:B------:R-:W4:Y:S04]  /*50f0*/  LDL.LU R39, [R1+0x1c] ;  /* 0x00001c0001277983 */ /* 0x000f280000300800 */
[----:B------:R-:W4:Y:S04]  /*5100*/  LDL.LU R33, [R1+0x18] ;  /* 0x0000180001217983 */ /* 0x000f280000300800 */
[----:B------:R-:W4:Y:S01]  /*5110*/  LDL.LU R30, [R1+0x14] ;  /* 0x00001400011e7983 */ /* 0x000f220000300800 */
[-C--:B--2---:R-:W-:Y:S01]  /*5120*/  FFMA.FTZ R47, R29, -R27.reuse, R47 ;  /* 0x8000001b1d2f7223 */ /* 0x084fe2000001002f */
[----:B---3--:R-:W-:-:S02]  /*5130*/  FFMA.FTZ R46, R28, -R27, R46 ;  /* 0x8000001b1c2e7223 */ /* 0x008fc4000001002e */
[----:B------:R-:W2:Y:S01]  /*5140*/  LDL.LU R28, [R1+0xc] ;  /* 0x00000c00011c7983 */ /* 0x000ea20000300800 */
[----:B----4-:R-:W-:-:S03]  /*5150*/  FFMA.FTZ R45, R52, -R27, R45 ;  /* 0x8000001b342d7223 */ /* 0x010fc6000001002d */
[----:B------:R-:W3:Y:S01]  /*5160*/  LDL.LU R29, [R1+0x8] ;  /* 0x00000800011d7983 */ /* 0x000ee20000300800 */
[----:B------:R-:W-:-:S03]  /*5170*/  FFMA.FTZ R44, R31, -R27, R44 ;  /* 0x8000001b1f2c7223 */ /* 0x000fc6000001002c */
[----:B------:R-:W4:Y:S01]  /*5180*/  LDL.LU R35, [R1+0x4] ;  /* 0x0000040001237983 */ /* 0x000f220000300800 */
[----:B------:R-:W-:-:S03]  /*5190*/  FFMA.FTZ R43, R32, -R27, R43 ;  /* 0x8000001b202b7223 */ /* 0x000fc6000001002b */
[----:B------:R-:W3:Y:S01]  /*51a0*/  LDL.LU R34, [R1] ;  /* 0x0000000001227983 */ /* 0x000ee20000300800 */
[----:B------:R-:W-:-:S03]  /*51b0*/  FFMA.FTZ R42, R8, -R27, R42 ;  /* 0x8000001b082a7223 */ /* 0x000fc6000001002a */
[----:B------:R-:W3:Y:S01]  /*51c0*/  LDL.LU R52, [R1+0xe8] ;  /* 0x0000e80001347983 */ /* 0x000ee20000300800 */
[----:B------:R-:W-:-:S03]  /*51d0*/  FFMA.FTZ R41, R7, -R27, R41 ;  /* 0x8000001b07297223 */ /* 0x000fc60000010029 */
[----:B------:R-:W3:Y:S01]  /*51e0*/  LDL.LU R31, [R1+0xe4] ;  /* 0x0000e400011f7983 */ /* 0x000ee20000300800 */
[----:B------:R-:W-:-:S03]  /*51f0*/  FFMA.FTZ R40, R6, -R27, R40 ;  /* 0x8000001b06287223 */ /* 0x000fc60000010028 */
[----:B------:R-:W3:Y:S04]  /*5200*/  LDL.LU R32, [R1+0xe0] ;  /* 0x0000e00001207983 */ /* 0x000ee80000300800 */
[----:B------:R1:W5:Y:S04]  /*5210*/  LDL.LU R8, [R1+0xdc] ;  /* 0x0000dc0001087983 */ /* 0x0003680000300800 */
[----:B------:R1:W5:Y:S04]  /*5220*/  LDL.LU R7, [R1+0xd8] ;  /* 0x0000d80001077983 */ /* 0x0003680000300800 */
[----:B------:R1:W5:Y:S01]  /*5230*/  LDL.LU R6, [R1+0xd4] ;  /* 0x0000d40001067983 */ /* 0x0003620000300800 */
[----:B------:R-:W-:-:S03]  /*5240*/  FFMA.FTZ R11, R5, -R27, R11 ;  /* 0x8000001b050b7223 */ /* 0x000fc6000001000b */
[----:B------:R1:W5:Y:S01]  /*5250*/  LDL.LU R5, [R1+0xd0] ;  /* 0x0000d00001057983 */ /* 0x0003620000300800 */
[----:B------:R-:W-:-:S03]  /*5260*/  FFMA.FTZ R14, R33, -R27, R14 ;  /* 0x8000001b210e7223 */ /* 0x000fc6000001000e */
[----:B------:R-:W3:Y:S01]  /*5270*/  LDL.LU R33, [R1+0x88] ;  /* 0x0000880001217983 */ /* 0x000ee20000300800 */
[C---:B------:R-:W-:Y:S01]  /*5280*/  FMUL.FTZ R50, R9.reuse, R50 ;  /* 0x0000003209327220 */ /* 0x040fe20000410000 */
[----:B------:R-:W-:Y:S01]  /*5290*/  FFMA.FTZ R15, R30, -R27, R15 ;  /* 0x8000001b1e0f7223 */ /* 0x000fe2000001000f */
[----:B------:R-:W-:Y:S01]  /*52a0*/  FMUL.FTZ R49, R9, R49 ;  /* 0x0000003109317220 */ /* 0x000fe20000410000 */
[----:B------:R-:W3:Y:S04]  /*52b0*/  LDL.LU R30, [R1+0x90] ;  /* 0x00009000011e7983 */ /* 0x000ee80000300800 */
[----:B------:R-:W-:Y:S02]  /*52c0*/  F2FP.F16.F32.PACK_AB R49, R49, R50 ;  /* 0x000000323131723e */ /* 0x000fe400000000ff */
[----:B------:R-:W3:Y:S01]  /*52d0*/  LDL.LU R50, [R1+0x8c] ;  /* 0x00008c0001327983 */ /* 0x000ee20000300800 */
[----:B------:R-:W-:-:S03]  /*52e0*/  FFMA.FTZ R13, R39, -R27, R13 ;  /* 0x8000001b270d7223 */ /* 0x000fc6000001000d */
[----:B------:R-:W3:Y:S01]  /*52f0*/  LDL.LU R39, [R1+0x9c] ;  /* 0x00009c0001277983 */ /* 0x000ee20000300800 */
[-C--:B--2---:R-:W-:Y:S01]  /*5300*/  FFMA.FTZ R28, R28, -R27.reuse, R16 ;  /* 0x8000001b1c1c7223 */ /* 0x084fe20000010010 */
[-C--:B----4-:R-:W-:Y:S02]  /*5310*/  FFMA.FTZ R18, R35, -R27.reuse, R18 ;  /* 0x8000001b23127223 */ /* 0x090fe40000010012 */
[----:B------:R-:W2:Y:S01]  /*5320*/  LDL.LU R35, [R1+0x98] ;  /* 0x0000980001237983 */ /* 0x000ea20000300800 */
[----:B---3--:R-:W-:-:S03]  /*5330*/  FFMA.FTZ R19, R34, -R27, R19 ;  /* 0x8000001b22137223 */ /* 0x008fc60000010013 */
[----:B------:R-:W3:Y:S01]  /*5340*/  LDL.LU R34, [R1+0xac] ;  /* 0x0000ac0001227983 */ /* 0x000ee20000300800 */
[----:B------:R-:W-:-:S03]  /*5350*/  IADD3 R16, P1, R33, UR14, RZ ;  /* 0x0000000e21107c10 */ /* 0x000fc6000ff3e0ff */
[----:B------:R-:W4:Y:S01]  /*5360*/  LDL.LU R33, [R1+0xa4] ;  /* 0x0000a40001217983 */ /* 0x000f220000300800 */
        /* <DEDUP_REMOVED lines=12> */
[----:B------:R-:W-:Y:S01]  /*5430*/  FMUL.FTZ R27, R9, R14 ;  /* 0x0000000e091b7220 */ /* 0x000fe20000410000 */
[----:B------:R-:W-:-:S02]  /*5440*/  IADD3.X R17, R30, UR15, RZ, P1, !PT ;  /* 0x0000000f1e117c10 */ /* 0x000fc40008ffe4ff */
        /* <DEDUP_REMOVED lines=28> */
[----:B------:R0:W-:Y:S01]  /*5610*/  STG.E.U16 desc[UR10][R16.64+0x2], R14 ;  /* 0x0000020e10007986 */ /* 0x0001e2000c10150a */
[----:B------:R-:W-:-:S02]  /*5620*/  PRMT R9, R49, 0x7632, R9 ;  /* 0x0000763231097816 */ /* 0x000fc40000000009 */
[----:B------:R-:W-:Y:S01]  /*5630*/  F2FP.F16.F32.PACK_AB R47, R47, R48 ;  /* 0x000000302f2f723e */ /* 0x000fe200000000ff */
[----:B------:R1:W-:Y:S01]  /*5640*/  STG.E.U16 desc[UR10][R16.64], R10 ;  /* 0x0000000a10007986 */ /* 0x0003e2000c10150a */
[----:B------:R-:W-:Y:S02]  /*5650*/  F2FP.F16.F32.PACK_AB R45, R45, R46 ;  /* 0x0000002e2d2d723e */ /* 0x000fe400000000ff */
[----:B------:R-:W-:Y:S01]  /*5660*/  F2FP.F16.F32.PACK_AB R43, R43, R44 ;  /* 0x0000002c2b2b723e */ /* 0x000fe200000000ff */
[----:B------:R-:W-:Y:S01]  /*5670*/  STG.E.U16 desc[UR10][R16.64+0x4], R49 ;  /* 0x0000043110007986 */ /* 0x000fe2000c10150a */
[----:B0-----:R-:W-:-:S03]  /*5680*/  IADD3 R14, P1, R50, UR14, RZ ;  /* 0x0000000e320e7c10 */ /* 0x001fc6000ff3e0ff */
[----:B------:R0:W-:Y:S01]  /*5690*/  STG.E.U16 desc[UR10][R16.64+0x6], R9 ;  /* 0x0000060910007986 */ /* 0x0001e2000c10150a */
[----:B------:R-:W-:-:S03]  /*56a0*/  IADD3.X R15, R39, UR15, RZ, P1, !PT ;  /* 0x0000000f270f7c10 */ /* 0x000fc60008ffe4ff */
[----:B------:R-:W4:Y:S01]  /*56b0*/  LDL.LU R50, [R1+0xb8] ;  /* 0x0000b80001327983 */ /* 0x000f220000300800 */
[----:B-1----:R-:W-:-:S03]  /*56c0*/  PRMT R10, R47, 0x7632, R10 ;  /* 0x000076322f0a7816 */ /* 0x002fc6000000000a */
[----:B------:R-:W4:Y:S01]  /*56d0*/  LDL.LU R39, [R1+0xb0] ;  /* 0x0000b00001277983 */ /* 0x000f220000300800 */
[----:B------:R-:W-:Y:S02]  /*56e0*/  PRMT R31, R45, 0x7632, R31 ;  /* 0x000076322d1f7816 */ /* 0x000fe4000000001f */
[----:B------:R-:W-:Y:S01]  /*56f0*/  PRMT R32, R43, 0x7632, R32 ;  /* 0x000076322b207816 */ /* 0x000fe20000000020 */
[----:B------:R4:W-:Y:S01]  /*5700*/  STG.E.U16 desc[UR10][R14.64+0x2], R10 ;  /* 0x0000020a0e007986 */ /* 0x0009e2000c10150a */
[----:B------:R-:W-:-:S03]  /*5710*/  F2FP.F16.F32.PACK_AB R41, R41, R42 ;  /* 0x0000002a2929723e */ /* 0x000fc600000000ff */
[----:B------:R-:W-:Y:S04]  /*5720*/  STG.E.U16 desc[UR10][R14.64], R47 ;  /* 0x0000002f0e007986 */ /* 0x000fe8000c10150a */
[----:B------:R-:W-:Y:S04]  /*5730*/  STG.E.U16 desc[UR10][R14.64+0x4], R45 ;  /* 0x0000042d0e007986 */ /* 0x000fe8000c10150a */
[----:B------:R-:W-:Y:S01]  /*5740*/  STG.E.U16 desc[UR10][R14.64+0x6], R31 ;  /* 0x0000061f0e007986 */ /* 0x000fe2000c10150a */
[----:B0-----:R-:W-:Y:S02]  /*5750*/  PRMT R9, R41, 0x7632, R9 ;  /* 0x0000763229097816 */ /* 0x001fe40000000009 */
[----:B------:R-:W-:-:S02]  /*5760*/  F2FP.F16.F32.PACK_AB R27, R30, R27 ;  /* 0x0000001b1e1b723e */ /* 0x000fc400000000ff */
[----:B--2---:R-:W-:Y:S02]  /*5770*/  IADD3 R16, P1, R35, UR14, RZ ;  /* 0x0000000e23107c10 */ /* 0x004fe4000ff3e0ff */
[----:B------:R-:W2:Y:S02]  /*5780*/  LDL.LU R35, [R1+0xb4] ;  /* 0x0000b40001237983 */ /* 0x000ea40000300800 */
[----:B---3--:R-:W-:Y:S02]  /*5790*/  IADD3.X R17, R34, UR15, RZ, P1, !PT ;  /* 0x0000000f22117c10 */ /* 0x008fe40008ffe4ff */
[----:B------:R-:W3:Y:S04]  /*57a0*/  LDL.LU R34, [R1+0xa0] ;  /* 0x0000a00001227983 */ /* 0x000ee80000300800 */
[----:B------:R0:W-:Y:S04]  /*57b0*/  STG.E.U16 desc[UR10][R16.64+0x2], R32 ;  /* 0x0000022010007986 */ /* 0x0001e8000c10150a */
[----:B------:R-:W-:Y:S04]  /*57c0*/  STG.E.U16 desc[UR10][R16.64], R43 ;  /* 0x0000002b10007986 */ /* 0x000fe8000c10150a */
[----:B------:R-:W-:Y:S04]  /*57d0*/  STG.E.U16 desc[UR10][R16.64+0x4], R41 ;  /* 0x0000042910007986 */ /* 0x000fe8000c10150a */
[----:B------:R1:W-:Y:S01]  /*57e0*/  STG.E.U16 desc[UR10][R16.64+0x6], R9 ;  /* 0x0000060910007986 */ /* 0x0003e2000c10150a */
[----:B----4-:R-:W-:-:S03]  /*57f0*/  IADD3 R10, P1, R33, UR14, RZ ;  /* 0x0000000e210a7c10 */ /* 0x010fc6000ff3e0ff */
[----:B------:R-:W4:Y:S04]  /*5800*/  LDL.LU R33, [R1+0xa8] ;  /* 0x0000a80001217983 */ /* 0x000f280000300800 */
[----:B0-----:R-:W4:Y:S04]  /*5810*/  LDL.LU R32, [R1+0x84] ;  /* 0x0000840001207983 */ /* 0x001f280000300800 */
[----:B------:R-:W4:Y:S04]  /*5820*/  LDL.LU R31, [R1+0x94] ;  /* 0x00009400011f7983 */ /* 0x000f280000300800 */
[----:B------:R-:W4:Y:S04]  /*5830*/  LDL.LU R30, [R1+0x80] ;  /* 0x00008000011e7983 */ /* 0x000f280000300800 */
[----:B-1----:R-:W4:Y:S01]  /*5840*/  LDL.LU R17, [R1+0x7c] ;  /* 0x00007c0001117983 */ /* 0x002f220000300800 */
[----:B------:R-:W-:-:S02]  /*5850*/  F2FP.F16.F32.PACK_AB R40, R11, R40 ;  /* 0x000000280b28723e */ /* 0x000fc400000000ff */
[----:B------:R-:W-:Y:S02]  /*5860*/  F2FP.F16.F32.PACK_AB R13, R13, R12 ;  /* 0x0000000c0d0d723e */ /* 0x000fe400000000ff */
[----:B------:R-:W-:Y:S02]  /*5870*/  PRMT R15, R40, 0x7632, R15 ;  /* 0x00007632280f7816 */ /* 0x000fe4000000000f */
[----:B------:R-:W-:Y:S02]  /*5880*/  PRMT R14, R13, 0x7632, R14 ;  /* 0x000076320d0e7816 */ /* 0x000fe4000000000e */
[----:B------:R-:W-:Y:S02]  /*5890*/  F2FP.F16.F32.PACK_AB R28, R29, R28 ;  /* 0x0000001c1d1c723e */ /* 0x000fe400000000ff */
[----:B------:R-:W-:Y:S02]  /*58a0*/  PRMT R9, R27, 0x7632, R9 ;  /* 0x000076321b097816 */ /* 0x000fe40000000009 */
[----:B------:R-:W-:-:S02]  /*58b0*/  F2FP.F16.F32.PACK_AB R18, R19, R18 ;  /* 0x000000121312723e */ /* 0x000fc400000000ff */
[----:B------:R-:W-:Y:S02]  /*58c0*/  F2FP.F16.F32.PACK_AB R20, R21, R20 ;  /* 0x000000141514723e */ /* 0x000fe400000000ff */
[----:B------:R-:W-:Y:S02]  /*58d0*/  F2FP.F16.F32.PACK_AB R24, R25, R24 ;  /* 0x000000181918723e */ /* 0x000fe400000000ff */
[----:B------:R-:W-:Y:S02]  /*58e0*/  PRMT R16, R18, 0x7632, R16 ;  /* 0x0000763212107816 */ /* 0x000fe40000000010 */
[----:B------:R-:W-:Y:S02]  /*58f0*/  F2FP.F16.F32.PACK_AB R22, R23, R22 ;  /* 0x000000161716723e */ /* 0x000fe400000000ff */
[----:B------:R-:W-:Y:S02]  /*5900*/  F2FP.F16.F32.PACK_AB R36, R37, R36 ;  /* 0x000000242524723e */ /* 0x000fe400000000ff */
[----:B------:R-:W-:-:S02]  /*5910*/  F2FP.F16.F32.PACK_AB R26, R26, R38 ;  /* 0x000000261a1a723e */ /* 0x000fc400000000ff */
[----:B------:R-:W-:Y:S02]  /*5920*/  IADD3.X R11, R50, UR15, RZ, P1, !PT ;  /* 0x0000000f320b7c10 */ /* 0x000fe40008ffe4ff */
[----:B------:R-:W-:-:S03]  /*5930*/  IADD3 R12, P1, R39, UR14, RZ ;  /* 0x0000000e270c7c10 */ /* 0x000fc6000ff3e0ff */
[----:B------:R-:W-:Y:S04]  /*5940*/  STG.E.U16 desc[UR10][R10.64+0x4], R13 ;  /* 0x0000040d0a007986 */ /* 0x000fe8000c10150a */
[----:B------:R-:W-:Y:S04]  /*5950*/  STG.E.U16 desc[UR10][R10.64], R40 ;  /* 0x000000280a007986 */ /* 0x000fe8000c10150a */
[----:B------:R0:W-:Y:S04]  /*5960*/  STG.E.U16 desc[UR10][R10.64+0x2], R15 ;  /* 0x0000020f0a007986 */ /* 0x0001e8000c10150a */
[----:B------:R3:W-:Y:S01]  /*5970*/  STG.E.U16 desc[UR10][R10.64+0x6], R14 ;  /* 0x0000060e0a007986 */ /* 0x0007e2000c10150a */
[----:B0-----:R-:W-:Y:S01]  /*5980*/  PRMT R15, R28, 0x7632, R15 ;  /* 0x000076321c0f7816 */ /* 0x001fe2000000000f */
[----:B------:R-:W-:Y:S01]  /*5990*/  UMOV UR5, UR9 ;  /* 0x0000000900057c82 */ /* 0x000fe20008000000 */
[----:B------:R-:W-:Y:S01]  /*59a0*/  ULOP3.LUT UR4, UR4, 0x1, URZ, 0x3c, !UPT ;  /* 0x0000000104047892 */ /* 0x000fe2000f8e3c3f */
[----:B------:R-:W-:Y:S01]  /*59b0*/  UMOV UR9, UR7 ;  /* 0x0000000700097c82 */ /* 0x000fe20008000000 */
[----:B--2---:R-:W-:-:S02]  /*59c0*/  IADD3.X R13, R35, UR15, RZ, P1, !PT ;  /* 0x0000000f230d7c10 */ /* 0x004fc40008ffe4ff */
[----:B---3--:R-:W-:-:S03]  /*59d0*/  IADD3 R10, P1, R34, UR14, RZ ;  /* 0x0000000e220a7c10 */ /* 0x008fc6000ff3e0ff */
[----:B------:R0:W-:Y:S04]  /*59e0*/  STG.E.U16 desc[UR10][R12.64+0x2], R9 ;  /* 0x000002090c007986 */ /* 0x0001e8000c10150a */
[----:B------:R-:W-:Y:S04]  /*59f0*/  STG.E.U16 desc[UR10][R12.64], R27 ;  /* 0x0000001b0c007986 */ /* 0x000fe8000c10150a */
[----:B------:R-:W-:Y:S04]  /*5a00*/  STG.E.U16 desc[UR10][R12.64+0x4], R28 ;  /* 0x0000041c0c007986 */ /* 0x000fe8000c10150a */
[----:B------:R1:W-:Y:S01]  /*5a10*/  STG.E.U16 desc[UR10][R12.64+0x6], R15 ;  /* 0x0000060f0c007986 */ /* 0x0003e2000c10150a */
[----:B0-----:R-:W-:-:S02]  /*5a20*/  PRMT R9, R20, 0x7632, R9 ;  /* 0x0000763214097816 */ /* 0x001fc40000000009 */
[----:B-1----:R-:W-:Y:S02]  /*5a30*/  PRMT R13, R24, 0x7632, R13 ;  /* 0x00007632180d7816 */ /* 0x002fe4000000000d */
[----:B----4-:R-:W-:Y:S02]  /*5a40*/  IADD3.X R11, R33, UR15, RZ, P1, !PT ;  /* 0x0000000f210b7c10 */ /* 0x010fe40008ffe4ff */
[----:B------:R-:W-:-:S04]  /*5a50*/  IADD3 R14, P1, R32, UR14, RZ ;  /* 0x0000000e200e7c10 */ /* 0x000fc8000ff3e0ff */
[----:B------:R-:W-:Y:S01]  /*5a60*/  IADD3.X R15, R31, UR15, RZ, P1, !PT ;  /* 0x0000000f1f0f7c10 */ /* 0x000fe20008ffe4ff */
[----:B------:R-:W-:Y:S01]  /*5a70*/  STG.E.U16 desc[UR10][R10.64], R18 ;  /* 0x000000120a007986 */ /* 0x000fe2000c10150a */
[----:B------:R-:W-:-:S03]  /*5a80*/  IADD3 R12, P1, R30, UR14, RZ ;  /* 0x0000000e1e0c7c10 */ /* 0x000fc6000ff3e0ff */
        /* <DEDUP_REMOVED lines=16> */
.L_x_2385:
        /* <DEDUP_REMOVED lines=27> */
[----:B-----5:R-:W-:Y:S02]  /*5d40*/  SHF.L.U32 R6, R49, 0x1, RZ ;  /* 0x0000000131067819 */ /* 0x020fe400000006ff */
[----:B------:R-:W-:-:S02]  /*5d50*/  IADD3.X R2, ~R2, -0x1, R3, P0, P1 ;  /* 0xffffffff02027810 */ /* 0x000fc400007e2503 */
[----:B------:R-:W-:Y:S02]  /*5d60*/  IADD3 R51, R50, 0x14, RZ ;  /* 0x0000001432337810 */ /* 0x000fe40007ffe0ff */
[----:B------:R-:W-:Y:S01]  /*5d70*/  LOP3.LUT R3, R6, 0x1f, R57, 0x78, !PT ;  /* 0x0000001f06037812 */ /* 0x000fe200078e7839 */
[----:B------:R-:W-:Y:S01]  /*5d80*/  IMAD.WIDE.U32 R4, R2, -0x33333333, RZ ;  /* 0xcccccccd02047825 */ /* 0x000fe200078e00ff */
[----:B------:R-:W-:Y:S02]  /*5d90*/  LEA R8, R49, UR8, 0x7 ;  /* 0x0000000831087c11 */ /* 0x000fe4000f8e38ff */
[----:B-1----:R-:W-:Y:S02]  /*5da0*/  LOP3.LUT R10, RZ, R50, RZ, 0x33, !PT ;  /* 0x00000032ff0a7212 */ /* 0x002fe400078e33ff */
        /* <DEDUP_REMOVED lines=40> */
.L_x_2418:
        /* <DEDUP_REMOVED lines=41> */
.L_x_2405:
[----:B------:R-:W-:Y:S05]  /*62c0*/  BSYNC B1 ;  /* 0x0000000000017941 */ /* 0x000fea0003800000 */
.L_x_2404:
        /* <DEDUP_REMOVED lines=20> */
.L_x_2408:
        /* <DEDUP_REMOVED lines=55> */
.L_x_2407:
[----:B------:R-:W-:Y:S05]  /*6780*/  BSYNC B1 ;  /* 0x0000000000017941 */ /* 0x000fea0003800000 */
.L_x_2406:
        /* <DEDUP_REMOVED lines=35> */
.L_x_2410:
[----:B------:R-:W-:Y:S05]  /*69c0*/  BSYNC B1 ;  /* 0x0000000000017941 */ /* 0x000fea0003800000 */
.L_x_2409:
        /* <DEDUP_REMOVED lines=15> */
.L_x_2403:
[----:B------:R-:W-:Y:S05]  /*6ac0*/  BSYNC B0 ;  /* 0x0000000000007941 */ /* 0x000fea0003800000 */
.L_x_2402:
        /* <DEDUP_REMOVED lines=38> */
.L_x_2427:
        /* <DEDUP_REMOVED lines=42> */
.L_x_2437:
        /* <DEDUP_REMOVED lines=36> */
.L_x_2447:
[----:B0-----:R-:W-:Y:S01]  /*7210*/  FADD.FTZ R23, R22, R38 ;  /* 0x0000002616177221 */ /* 0x001fe20000010000 */
[----:B------:R-:W-:Y:S02]  /*7220*/  @!P1 F2FP.F16.F32.PACK_AB R22, RZ, R28 ;  /* 0x0000001cff16923e */ /* 0x000fe400000000ff */
[----:B------:R-:W-:Y:S02]  /*7230*/  MOV R29, R55 ;  /* 0x00000037001d7202 */ /* 0x000fe40000000f00 */
[----:B------:R-:W-:Y:S01]  /*7240*/  @!P1 F2FP.F16.F32.PACK_AB R23, RZ, R23 ;  /* 0x00000017ff17923e */ /* 0x000fe200000000ff */
[----:B------:R4:W-:Y:S04]  /*7250*/  @!P1 STG.E.U16 desc[UR10][R18.64+0x50], R22 ;  /* 0x0000501612009986 */ /* 0x0009e8000c10150a */
[----:B------:R4:W-:Y:S02]  /*7260*/  @!P1 STG.E.U16 desc[UR10][R20.64+0x50], R23 ;  /* 0x0000501714009986 */ /* 0x0009e4000c10150a */
.L_x_2413:
[----:B------:R-:W-:Y:S05]  /*7270*/  BSYNC B0 ;  /* 0x0000000000007941 */ /* 0x000fea0003800000 */
.L_x_2412:
        /* <DEDUP_REMOVED lines=127> */
[----:B------:R-:W-:Y:S01]  /*7a70*/  @!P0 F2FP.F16.F32.PACK_AB R34, RZ, R36 ;  /* 0x00000024ff22823e */ /* 0x000fe200000000ff */
[----:B-1----:R-:W-:-:S04]  /*7a80*/  IMAD.WIDE R18, R29, 0x2, R18 ;  /* 0x000000021d127825 */ /* 0x002fc800078e0212 */
[----:B------:R-:W-:Y:S01]  /*7a90*/  FADD.FTZ R31, R22, R31 ;  /* 0x0000001f161f7221 */ /* 0x000fe20000010000 */
[----:B------:R-:W-:Y:S02]  /*7aa0*/  @!P0 F2FP.F16.F32.PACK_AB R22, RZ, R25 ;  /* 0x00000019ff16823e */ /* 0x000fe400000000ff */
[----:B------:R-:W-:Y:S01]  /*7ab0*/  @!P0 F2FP.F16.F32.PACK_AB R36, RZ, R37 ;  /* 0x00000025ff24823e */ /* 0x000fe200000000ff */
[----:B0-----:R-:W-:Y:S01]  /*7ac0*/  FADD.FTZ R28, R23, R28 ;  /* 0x0000001c171c7221 */ /* 0x001fe20000010000 */
[----:B------:R-:W-:Y:S01]  /*7ad0*/  @!P0 F2FP.F16.F32.PACK_AB R23, RZ, R24 ;  /* 0x00000018ff17823e */ /* 0x000fe200000000ff */
[----:B------:R-:W-:Y:S01]  /*7ae0*/  @!P0 STG.E.U16 desc[UR10][R18.64], R34 ;  /* 0x0000002212008986 */ /* 0x000fe2000c10150a */
[----:B--2---:R-:W-:-:S04]  /*7af0*/  IMAD.WIDE R20, R29, 0x2, R20 ;  /* 0x000000021d147825 */ /* 0x004fc800078e0214 */
[----:B------:R-:W-:Y:S01]  /*7b00*/  FADD.FTZ R42, R43, R42 ;  /* 0x0000002a2b2a7221 */ /* 0x000fe20000010000 */
[----:B------:R-:W-:Y:S02]  /*7b10*/  @!P0 F2FP.F16.F32.PACK_AB R24, RZ, R28 ;  /* 0x0000001cff18823e */ /* 0x000fe400000000ff */
[----:B------:R-:W-:Y:S01]  /*7b20*/  PRMT R26, R22, 0x7610, R26 ;  /* 0x00007610161a7816 */ /* 0x000fe2000000001a */
[----:B---3--:R-:W-:Y:S01]  /*7b30*/  FADD.FTZ R40, R41, R40 ;  /* 0x0000002829287221 */ /* 0x008fe20000010000 */
[----:B------:R-:W-:Y:S01]  /*7b40*/  PRMT R28, R23, 0x7610, R28 ;  /* 0x00007610171c7816 */ /* 0x000fe2000000001c */
[----:B------:R-:W-:Y:S01]  /*7b50*/  @!P0 STG.E.U16 desc[UR10][R20.64], R36 ;  /* 0x0000002414008986 */ /* 0x000fe2000c10150a */
[----:B------:R-:W-:Y:S02]  /*7b60*/  @!P0 F2FP.F16.F32.PACK_AB R25, RZ, R31 ;  /* 0x0000001fff19823e */ /* 0x000fe400000000ff */
        /* <DEDUP_REMOVED lines=8> */
.L_x_2481:
[----:B--2---:R-:W-:Y:S01]  /*7bf0*/  FADD.FTZ R23, R40, R38 ;  /* 0x0000002628177221 */ /* 0x004fe20000010000 */
[----:B------:R-:W-:-:S04]  /*7c00*/  @!P0 F2FP.F16.F32.PACK_AB R22, RZ, R22 ;  /* 0x00000016ff16823e */ /* 0x000fc800000000ff */
[----:B------:R-:W-:Y:S01]  /*7c10*/  @!P0 F2FP.F16.F32.PACK_AB R23, RZ, R23 ;  /* 0x00000017ff17823e */ /* 0x000fe200000000ff */
[----:B------:R0:W-:Y:S04]  /*7c20*/  @!P0 STG.E.U16 desc[UR10][R18.64+0x78], R22 ;  /* 0x0000781612008986 */ /* 0x0001e8000c10150a */
[----:B------:R0:W-:Y:S02]  /*7c30*/  @!P0 STG.E.U16 desc[UR10][R20.64+0x78], R23 ;  /* 0x0000781714008986 */ /* 0x0001e4000c10150a */
.L_x_2411:
[----:B------:R-:W-:Y:S05]  /*7c40*/  WARPSYNC.ALL ;  /* 0x0000000000007948 */ /* 0x000fea0003800000 */
[----:B------:R-:W-:Y:S01]  /*7c50*/  BAR.SYNC.DEFER_BLOCKING 0x0 ;  /* 0x0000000000007b1d */ /* 0x000fe20000010000 */
[C---:B------:R-:W-:Y:S02]  /*7c60*/  ISETP.GE.AND P0, PT, R8.reuse, -0x1ec0, PT ;  /* 0xffffe1400800780c */ /* 0x040fe40003f06270 */
[----:B------:R-:W-:-:S11]  /*7c70*/  IADD3 R8, R8, 0x2000, RZ ;  /* 0x0000200008087810 */ /* 0x000fd60007ffe0ff */
[----:B------:R-:W-:Y:S05]  /*7c80*/  @!P0 BRA `(.L_x_2418) ;  /* 0xffffffe000e88947 */ /* 0x000fea000383ffff */
[----:B------:R-:W-:Y:S05]  /*7c90*/  EXIT ;  /* 0x000000000000794d */ /* 0x000fea0003800000 */
.L_x_2414:
[----:B------:R-:W-:Y:S01]  /*7ca0*/  HFMA2.MMA R32, -RZ, RZ, 0, 4.76837158203125e-07 ;  /* 0x00000008ff207435 */ /* 0x000fe200000001ff */
[----:B--2---:R-:W-:Y:S02]  /*7cb0*/  MOV R35, R18 ;  /* 0x0000001200237202 */ /* 0x004fe40000000f00 */
[----:B------:R-:W-:Y:S02]  /*7cc0*/  MOV R33, 0x101f ;  /* 0x0000101f00217802 */ /* 0x000fe40000000f00 */
[----:B------:R-:W-:-:S07]  /*7cd0*/  MOV R30, 0xffff ;  /* 0x0000ffff001e7802 */ /* 0x000fce0000000f00 */
[----:B01-3--:R-:W-:Y:S05]  /*7ce0*/  WARPSYNC.COLLECTIVE R30, `(.L_x_2419) ;  /* 0x000000001e087348 */ /* 0x00bfea0003c00000 */
[----:B------:R2:W4:Y:S02]  /*7cf0*/  SHFL.BFLY P2, R38, R35, R32, R33 ;  /* 0x0c00002023267389 */ /* 0x0005240000040021 */
[----:B01234-:R-:W-:Y:S01]  /*7d00*/  ENDCOLLECTIVE ;  /* 0x000000000000791b */ /* 0x01ffe20003800000 */
.L_x_2419:
[----:B------:R-:W-:Y:S02]  /*7d10*/  MOV R35, R19 ;  /* 0x0000001300237202 */ /* 0x000fe40000000f00 */
[----:B------:R-:W-:-:S07]  /*7d20*/  MOV R21, R38 ;  /* 0x0000002600157202 */ /* 0x000fce0000000f00 */
[----:B------:R-:W-:Y:S05]  /*7d30*/  WARPSYNC.COLLECTIVE R30, `(.L_x_2420) ;  /* 0x000000001e087348 */ /* 0x000fea0003c00000 */
[----:B------:R0:W1:Y:S02]  /*7d40*/  SHFL.BFLY P2, R38, R35, R32, R33 ;  /* 0x0c00002023267389 */ /* 0x0000640000040021 */
[----:B01----:R-:W-:Y:S01]  /*7d50*/  ENDCOLLECTIVE ;  /* 0x000000000000791b */ /* 0x003fe20003800000 */
.L_x_2420:
[----:B------:R-:W-:Y:S01]  /*7d60*/  FADD.FTZ R21, R21, R18 ;  /* 0x0000001215157221 */ /* 0x000fe20000010000 */
[----:B------:R-:W-:-:S04]  /*7d70*/  HFMA2.MMA R32, -RZ, RZ, 0, 2.384185791015625e-07 ;  /* 0x00000004ff207435 */ /* 0x000fc800000001ff */
[----:B------:R-:W-:Y:S02]  /*7d80*/  MOV R35, R21 ;  /* 0x0000001500237202 */ /* 0x000fe40000000f00 */
[----:B------:R-:W-:-:S07]  /*7d90*/  MOV R20, R38 ;  /* 0x0000002600147202 */ /* 0x000fce0000000f00 */
[----:B------:R-:W-:Y:S05]  /*7da0*/  WARPSYNC.COLLECTIVE R30, `(.L_x_2421) ;  /* 0x000000001e087348 */ /* 0x000fea0003c00000 */
[----:B------:R0:W1:Y:S02]  /*7db0*/  SHFL.BFLY P2, R38, R35, R32, R33 ;  /* 0x0c00002023267389 */ /* 0x0000640000040021 */
[----:B01----:R-:W-:Y:S01]  /*7dc0*/  ENDCOLLECTIVE ;  /* 0x000000000000791b */ /* 0x003fe20003800000 */
.L_x_2421:
[----:B------:R-:W-:-:S05]  /*7dd0*/  FADD.FTZ R20, R20, R19 ;  /* 0x0000001314147221 */ /* 0x000fca0000010000 */
[----:B------:R-:W-:Y:S02]  /*7de0*/  MOV R35, R20 ;  /* 0x0000001400237202 */ /* 0x000fe40000000f00 */
[----:B------:R-:W-:-:S07]  /*7df0*/  MOV R22, R38 ;  /* 0x0000002600167202 */ /* 0x000fce0000000f00 */
[----:B------:R-:W-:Y:S05]  /*7e00*/  WARPSYNC.COLLECTIVE R30, `(.L_x_2422) ;  /* 0x000000001e087348 */ /* 0x000fea0003c00000 */
[----:B------:R0:W1:Y:S02]  /*7e10*/  SHFL.BFLY P2, R38, R35, R32, R33 ;  /* 0x0c00002023267389 */ /* 0x0000640000040021 */
[----:B01----:R-:W-:Y:S01]  /*7e20*/  ENDCOLLECTIVE ;  /* 0x000000000000791b */ /* 0x003fe20003800000 */
.L_x_2422:
[----:B------:R-:W-:Y:S01]  /*7e30*/  FADD.FTZ R22, R21, R22 ;  /* 0x0000001615167221 */ /* 0x000fe20000010000 */
[----:B------:R-:W-:-:S04]  /*7e40*/  HFMA2.MMA R32, -RZ, RZ, 0, 1.1920928955078125e-07 ;  /* 0x00000002ff207435 */ /* 0x000fc800000001ff */
[----:B------:R-:W-:Y:S02]  /*7e50*/  MOV R35, R22 ;  /* 0x0000001600237202 */ /* 0x000fe40000000f00 */
[----:B------:R-:W-:-:S07]  /*7e60*/  MOV R23, R38 ;  /* 0x0000002600177202 */ /* 0x000fce0000000f00 */
[----:B------:R-:W-:Y:S05]  /*7e70*/  WARPSYNC.COLLECTIVE R30, `(.L_x_2423) ;  /* 0x000000001e087348 */ /* 0x000fea0003c00000 */
[----:B------:R0:W1:Y:S02]  /*7e80*/  SHFL.BFLY P2, R38, R35, R32, R33 ;  /* 0x0c00002023267389 */ /* 0x0000640000040021 */
[----:B01----:R-:W-:Y:S01]  /*7e90*/  ENDCOLLECTIVE ;  /* 0x000000000000791b */ /* 0x003fe20003800000 */
.L_x_2423:
[----:B------:R-:W-:-:S05]  /*7ea0*/  FADD.FTZ R23, R20, R23 ;  /* 0x0000001714177221 */ /* 0x000fca0000010000 */
[----:B------:R-:W-:Y:S02]  /*7eb0*/  MOV R35, R23 ;  /* 0x0000001700237202 */ /* 0x000fe40000000f00 */
[----:B------:R-:W-:-:S07]  /*7ec0*/  MOV R25, R38 ;  /* 0x0000002600197202 */ /* 0x000fce0000000f00 */
[----:B------:R-:W-:Y:S05]  /*7ed0*/  WARPSYNC.COLLECTIVE R30, `(.L_x_2424) ;  /* 0x000000001e087348 */ /* 0x000fea0003c00000 */
[----:B------:R0:W1:Y:S02]  /*7ee0*/  SHFL.BFLY P2, R38, R35, R32, R33 ;  /* 0x0c00002023267389 */ /* 0x0000640000040021 */
[----:B01----:R-:W-:Y:S01]  /*7ef0*/  ENDCOLLECTIVE ;  /* 0x000000000000791b */ /* 0x003fe20003800000 */
.L_x_2424:
[----:B------:R-:W-:Y:S01]  /*7f00*/  FADD.FTZ R25, R22, R25 ;  /* 0x0000001916197221 */ /* 0x000fe20000010000 */
[----:B------:R-:W-:-:S04]  /*7f10*/  HFMA2.MMA R32, -RZ, RZ, 0, 5.9604644775390625e-08 ;  /* 0x00000001ff207435 */ /* 0x000fc800000001ff */
[----:B------:R-:W-:Y:S02]  /*7f20*/  MOV R35, R25 ;  /* 0x0000001900237202 */ /* 0x000fe40000000f00 */
[----:B------:R-:W-:-:S07]  /*7f30*/  MOV R18, R38 ;  /* 0x0000002600127202 */ /* 0x000fce0000000f00 */
[----:B------:R-:W-:Y:S05]  /*7f40*/  WARPSYNC.COLLECTIVE R30, `(.L_x_2425) ;  /* 0x000000001e087348 */ /* 0x000fea0003c00000 */
[----:B------:R0:W1:Y:S02]  /*7f50*/  SHFL.BFLY P2, R38, R35, R32, R33 ;  /* 0x0c00002023267389 */ /* 0x0000640000040021 */
[----:B01----:R-:W-:Y:S01]  /*7f60*/  ENDCOLLECTIVE ;  /* 0x000000000000791b */ /* 0x003fe20003800000 */
.L_x_2425:
[----:B------:R-:W-:-:S05]  /*7f70*/  FADD.FTZ R24, R23, R18 ;  /* 0x0000001217187221 */ /* 0x000fca0000010000 */
[----:B------:R-:W-:Y:S02]  /*7f80*/  MOV R35, R24 ;  /* 0x0000001800237202 */ /* 0x000fe40000000f00 */
[----:B------:R-:W-:-:S07]  /*7f90*/  MOV R26, R38 ;  /* 0x00000026001a7202 */ /* 0x000fce0000000f00 */
[----:B------:R-:W-:Y:S05]  /*7fa0*/  WARPSYNC.COLLECTIVE R30, `(.L_x_2426) ;  /* 0x000000001e087348 */ /* 0x000fea0003c00000 */
[----:B------:R0:W1:Y:S02]  /*7fb0*/  SHFL.BFLY P2, R38, R35, R32, R33 ;  /* 0x0c00002023267389 */ /* 0x0000640000040021 */
[----:B01----:R-:W-:Y:S01]  /*7fc0*/  ENDCOLLECTIVE ;  /* 0x000000000000791b */ /* 0x003fe20003800000 */
.L_x_2426:
[----:B------:R-:W-:Y:S01]  /*7fd0*/  FADD.FTZ R26, R25, R26 ;  /* 0x0000001a191a7221 */ /* 0x000fe20000010000 */
[----:B------:R-:W-:Y:S06]  /*7fe0*/  BRA `(.L_x_2427) ;  /* 0xffffffec00507947 */ /* 0x000fec000383ffff */
.L_x_2415:
        /* <DEDUP_REMOVED lines=8> */
.L_x_2429:
[----:B------:R-:W-:Y:S05]  /*8070*/  BSYNC B1 ;  /* 0x0000000000017941 */ /* 0x000fea0003800000 */
.L_x_2428:
        /* <DEDUP_REMOVED lines=8> */
.L_x_2430:
[----:B------:R-:W-:Y:S01]  /*8100*/  FADD.FTZ R25, R25, R22 ;  /* 0x0000001619197221 */ /* 0x000fe20000010000 */
[----:B------:R-:W-:-:S04]  /*8110*/  HFMA2.MMA R32, -RZ, RZ, 0, 2.384185791015625e-07 ;  /* 0x00000004ff207435 */ /* 0x000fc800000001ff */
[----:B------:R-:W-:Y:S02]  /*8120*/  MOV R35, R25 ;  /* 0x0000001900237202 */ /* 0x000fe40000000f00 */
[----:B------:R-:W-:-:S07]  /*8130*/  MOV R24, R38 ;  /* 0x0000002600187202 */ /* 0x000fce0000000f00 */
[----:B------:R-:W-:Y:S05]  /*8140*/  WARPSYNC.COLLECTIVE R30, `(.L_x_2431) ;  /* 0x000000001e087348 */ /* 0x000fea0003c00000 */
[----:B------:R0:W1:Y:S02]  /*8150*/  SHFL.BFLY P2, R38, R35, R32, R33 ;  /* 0x0c00002023267389 */ /* 0x0000640000040021 */
[----:B01----:R-:W-:Y:S01]  /*8160*/  ENDCOLLECTIVE ;  /* 0x000000000000791b */ /* 0x003fe20003800000 */
.L_x_2431:
[----:B------:R-:W-:-:S05]  /*8170*/  FADD.FTZ R24, R24, R23 ;  /* 0x0000001718187221 */ /* 0x000fca0000010000 */
[----:B------:R-:W-:Y:S02]  /*8180*/  MOV R35, R24 ;  /* 0x0000001800237202 */ /* 0x000fe40000000f00 */
[----:B------:R-:W-:-:S07]  /*8190*/  MOV R26, R38 ;  /* 0x00000026001a7202 */ /* 0x000fce0000000f00 */
[----:B------:R-:W-:Y:S05]  /*81a0*/  WARPSYNC.COLLECTIVE R30, `(.L_x_2432) ;  /* 0x000000001e087348 */ /* 0x000fea0003c00000 */
[----:B------:R0:W1:Y:S02]  /*81b0*/  SHFL.BFLY P2, R38, R35, R32, R33 ;  /* 0x0c00002023267389 */ /* 0x0000640000040021 */
[----:B01----:R-:W-:Y:S01]  /*81c0*/  ENDCOLLECTIVE ;  /* 0x000000000000791b */ /* 0x003fe20003800000 */
.L_x_2432:
[----:B------:R-:W-:Y:S01]  /*81d0*/  FADD.FTZ R26, R25, R26 ;  /* 0x0000001a191a7221 */ /* 0x000fe20000010000 */
[----:B------:R-:W-:-:S04]  /*81e0*/  HFMA2.MMA R32, -RZ, RZ, 0, 1.1920928955078125e-07 ;  /* 0x00000002ff207435 */ /* 0x000fc800000001ff */
[----:B------:R-:W-:Y:S02]  /*81f0*/  MOV R35, R26 ;  /* 0x0000001a00237202 */ /* 0x000fe40000000f00 */
[----:B------:R-:W-:-:S07]  /*8200*/  MOV R27, R38 ;  /* 0x00000026001b7202 */ /* 0x000fce0000000f00 */
[----:B------:R-:W-:Y:S05]  /*8210*/  WARPSYNC.COLLECTIVE R30, `(.L_x_2433) ;  /* 0x000000001e087348 */ /* 0x000fea0003c00000 */
[----:B------:R0:W1:Y:S02]  /*8220*/  SHFL.BFLY P2, R38, R35, R32, R33 ;  /* 0x0c00002023267389 */ /* 0x0000640000040021 */
[----:B01----:R-:W-:Y:S01]  /*8230*/  ENDCOLLECTIVE ;  /* 0x000000000000791b */ /* 0x003fe20003800000 */
.L_x_2433:
[----:B------:R-:W-:-:S05]  /*8240*/  FADD.FTZ R27, R24, R27 ;  /* 0x0000001b181b7221 */ /* 0x000fca0000010000 */
[----:B------:R-:W-:Y:S02]  /*8250*/  MOV R35, R27 ;  /* 0x0000001b00237202 */ /* 0x000fe40000000f00 */
[----:B------:R-:W-:-:S07]  /*8260*/  MOV R29, R38 ;  /* 0x00000026001d7202 */ /* 0x000fce0000000f00 */
[----:B------:R-:W-:Y:S05]  /*8270*/  WARPSYNC.COLLECTIVE R30, `(.L_x_2434) ;  /* 0x000000001e087348 */ /* 0x000fea0003c00000 */
[----:B------:R0:W1:Y:S02]  /*8280*/  SHFL.BFLY P2, R38, R35, R32, R33 ;  /* 0x0c00002023267389 */ /* 0x0000640000040021 */
[----:B01----:R-:W-:Y:S01]  /*8290*/  ENDCOLLECTIVE ;  /* 0x000000000000791b */ /* 0x003fe20003800000 */
.L_x_2434:
[----:B------:R-:W-:Y:S01]  /*82a0*/  FADD.FTZ R29, R26, R29 ;  /* 0x0000001d1a1d7221 */ /* 0x000fe20000010000 */
[----:B------:R-:W-:-:S04]  /*82b0*/  HFMA2.MMA R32, -RZ, RZ, 0, 5.9604644775390625e-08 ;  /* 0x00000001ff207435 */ /* 0x000fc800000001ff */
[----:B------:R-:W-:Y:S02]  /*82c0*/  MOV R35, R29 ;  /* 0x0000001d00237202 */ /* 0x000fe40000000f00 */
[----:B------:R-:W-:-:S07]  /*82d0*/  MOV R22, R38 ;  /* 0x0000002600167202 */ /* 0x000fce0000000f00 */
[----:B------:R-:W-:Y:S05]  /*82e0*/  WARPSYNC.COLLECTIVE R30, `(.L_x_2435) ;  /* 0x000000001e087348 */ /* 0x000fea0003c00000 */
[----:B------:R0:W1:Y:S02]  /*82f0*/  SHFL.BFLY P2, R38, R35, R32, R33 ;  /* 0x0c00002023267389 */ /* 0x0000640000040021 */
[----:B01----:R-:W-:Y:S01]  /*8300*/  ENDCOLLECTIVE ;  /* 0x000000000000791b */ /* 0x003fe20003800000 */
.L_x_2435:
[----:B------:R-:W-:-:S05]  /*8310*/  FADD.FTZ R22, R27, R22 ;  /* 0x000000161b167221 */ /* 0x000fca0000010000 */
[----:B------:R-:W-:Y:S02]  /*8320*/  MOV R35, R22 ;  /* 0x0000001600237202 */ /* 0x000fe40000000f00 */
[----:B------:R-:W-:-:S07]  /*8330*/  MOV R28, R38 ;  /* 0x00000026001c7202 */ /* 0x000fce0000000f00 */
[----:B------:R-:W-:Y:S05]  /*8340*/  WARPSYNC.COLLECTIVE R30, `(.L_x_2436) ;  /* 0x000000001e087348 */ /* 0x000fea0003c00000 */
[----:B------:R0:W1:Y:S02]  /*8350*/  SHFL.BFLY P2, R38, R35, R32, R33 ;  /* 0x0c00002023267389 */ /* 0x0000640000040021 */
[----:B01----:R-:W-:Y:S01]  /*8360*/  ENDCOLLECTIVE ;  /* 0x000000000000791b */ /* 0x003fe20003800000 */
.L_x_2436:
[----:B------:R-:W-:Y:S01]  /*8370*/  FADD.FTZ R28, R29, R28 ;  /* 0x0000001c1d1c7221 */ /* 0x000fe20000010000 */
[----:B------:R-:W-:Y:S06]  /*8380*/  BRA `(.L_x_2437) ;  /* 0xffffffec00107947 */ /* 0x000fec000383ffff */
.L_x_2416:
        /* <DEDUP_REMOVED lines=8> */
.L_x_2439:
[----:B------:R-:W-:Y:S05]  /*8410*/  BSYNC B1 ;  /* 0x0000000000017941 */ /* 0x000fea0003800000 */
.L_x_2438:
        /* <DEDUP_REMOVED lines=8> */
.L_x_2440:
[----:B------:R-:W-:Y:S01]  /*84a0*/  FADD.FTZ R25, R25, R22 ;  /* 0x0000001619197221 */ /* 0x000fe20000010000 */
[----:B------:R-:W-:-:S04]  /*84b0*/  HFMA2.MMA R32, -RZ, RZ, 0, 2.384185791015625e-07 ;  /* 0x00000004ff207435 */ /* 0x000fc800000001ff */
[----:B------:R-:W-:Y:S02]  /*84c0*/  MOV R35, R25 ;  /* 0x0000001900237202 */ /* 0x000fe40000000f00 */
[----:B------:R-:W-:-:S07]  /*84d0*/  MOV R24, R38 ;  /* 0x0000002600187202 */ /* 0x000fce0000000f00 */
[----:B------:R-:W-:Y:S05]  /*84e0*/  WARPSYNC.COLLECTIVE R30, `(.L_x_2441) ;  /* 0x000000001e087348 */ /* 0x000fea0003c00000 */
[----:B------:R0:W1:Y:S02]  /*84f0*/  SHFL.BFLY P2, R38, R35, R32, R33 ;  /* 0x0c00002023267389 */ /* 0x0000640000040021 */
[----:B01----:R-:W-:Y:S01]  /*8500*/  ENDCOLLECTIVE ;  /* 0x000000000000791b */ /* 0x003fe20003800000 */
.L_x_2441:
[----:B------:R-:W-:-:S05]  /*8510*/  FADD.FTZ R24, R24, R23 ;  /* 0x0000001718187221 */ /* 0x000fca0000010000 */
[----:B------:R-:W-:Y:S02]  /*8520*/  MOV R35, R24 ;  /* 0x0000001800237202 */ /* 0x000fe40000000f00 */
[----:B------:R-:W-:-:S07]  /*8530*/  MOV R26, R38 ;  /* 0x00000026001a7202 */ /* 0x000fce0000000f00 */
[----:B------:R-:W-:Y:S05]  /*8540*/  WARPSYNC.COLLECTIVE R30, `(.L_x_2442) ;  /* 0x000000001e087348 */ /* 0x000fea0003c00000 */
[----:B------:R0:W1:Y:S02]  /*8550*/  SHFL.BFLY P2, R38, R35, R32, R33 ;  /* 0x0c00002023267389 */ /* 0x0000640000040021 */
[----:B01----:R-:W-:Y:S01]  /*8560*/  ENDCOLLECTIVE ;  /* 0x000000000000791b */ /* 0x003fe20003800000 */
.L_x_2442:
[----:B------:R-:W-:Y:S01]  /*8570*/  FADD.FTZ R26, R25, R26 ;  /* 0x0000001a191a7221 */ /* 0x000fe20000010000 */
[----:B------:R-:W-:-:S04]  /*8580*/  HFMA2.MMA R32, -RZ, RZ, 0, 1.1920928955078125e-07 ;  /* 0x00000002ff207435 */ /* 0x000fc800000001ff */
[----:B------:R-:W-:Y:S02]  /*8590*/  MOV R35, R26 ;  /* 0x0000001a00237202 */ /* 0x000fe40000000f00 */
[----:B------:R-:W-:-:S07]  /*85a0*/  MOV R27, R38 ;  /* 0x00000026001b7202 */ /* 0x000fce0000000f00 */
[----:B------:R-:W-:Y:S05]  /*85b0*/  WARPSYNC.COLLECTIVE R30, `(.L_x_2443) ;  /* 0x000000001e087348 */ /* 0x000fea0003c00000 */
[----:B------:R0:W1:Y:S02]  /*85c0*/  SHFL.BFLY P2, R38, R35, R32, R33 ;  /* 0x0c00002023267389 */ /* 0x0000640000040021 */
[----:B01----:R-:W-:Y:S01]  /*85d0*/  ENDCOLLECTIVE ;  /* 0x000000000000791b */ /* 0x003fe20003800000 */
.L_x_2443:
[----:B------:R-:W-:-:S05]  /*85e0*/  FADD.FTZ R27, R24, R27 ;  /* 0x0000001b181b7221 */ /* 0x000fca0000010000 */
[----:B------:R-:W-:Y:S02]  /*85f0*/  MOV R35, R27 ;  /* 0x0000001b00237202 */ /* 0x000fe40000000f00 */
[----:B------:R-:W-:-:S07]  /*8600*/  MOV R29, R38 ;  /* 0x00000026001d7202 */ /* 0x000fce0000000f00 */
[----:B------:R-:W-:Y:S05]  /*8610*/  WARPSYNC.COLLECTIVE R30, `(.L_x_2444) ;  /* 0x000000001e087348 */ /* 0x000fea0003c00000 */
[----:B------:R0:W1:Y:S02]  /*8620*/  SHFL.BFLY P2, R38, R35, R32, R33 ;  /* 0x0c00002023267389 */ /* 0x0000640000040021 */
[----:B01----:R-:W-:Y:S01]  /*8630*/  ENDCOLLECTIVE ;  /* 0x000000000000791b */ /* 0x003fe20003800000 */
.L_x_2444:
[----:B------:R-:W-:Y:S01]  /*8640*/  FADD.FTZ R29, R26, R29 ;  /* 0x0000001d1a1d7221 */ /* 0x000fe20000010000 */
[----:B------:R-:W-:-:S04]  /*8650*/  HFMA2.MMA R32, -RZ, RZ, 0, 5.9604644775390625e-08 ;  /* 0x00000001ff207435 */ /* 0x000fc800000001ff */
[----:B------:R-:W-:Y:S02]  /*8660*/  MOV R35, R29 ;  /* 0x0000001d00237202 */ /* 0x000fe40000000f00 */
[----:B------:R-:W-:-:S07]  /*8670*/  MOV R22, R38 ;  /* 0x0000002600167202 */ /* 0x000fce0000000f00 */
[----:B------:R-:W-:Y:S05]  /*8680*/  WARPSYNC.COLLECTIVE R30, `(.L_x_2445) ;  /* 0x000000001e087348 */ /* 0x000fea0003c00000 */
[----:B------:R0:W1:Y:S02]  /*8690*/  SHFL.BFLY P2, R38, R35, R32, R33 ;  /* 0x0c00002023267389 */ /* 0x0000640000040021 */
[----:B01----:R-:W-:Y:S01]  /*86a0*/  ENDCOLLECTIVE ;  /* 0x000000000000791b */ /* 0x003fe20003800000 */
.L_x_2445:
[----:B------:R-:W-:-:S05]  /*86b0*/  FADD.FTZ R22, R27, R22 ;  /* 0x000000161b167221 */ /* 0x000fca0000010000 */
[----:B------:R-:W-:Y:S02]  /*86c0*/  MOV R35, R22 ;  /* 0x0000001600237202 */ /* 0x000fe40000000f00 */
[----:B------:R-:W-:-:S07]  /*86d0*/  MOV R28, R38 ;  /* 0x00000026001c7202 */ /* 0x000fce0000000f00 */
[----:B------:R-:W-:Y:S05]  /*86e0*/  WARPSYNC.COLLECTIVE R30, `(.L_x_2446) ;  /* 0x000000001e087348 */ /* 0x000fea0003c00000 */
[----:B------:R0:W1:Y:S02]  /*86f0*/  SHFL.BFLY P2, R38, R35, R32, R33 ;  /* 0x0c00002023267389 */ /* 0x0000640000040021 */
[----:B01----:R-:W-:Y:S01]  /*8700*/  ENDCOLLECTIVE ;  /* 0x000000000000791b */ /* 0x003fe20003800000 */
.L_x_2446:
[----:B------:R-:W-:Y:S01]  /*8710*/  FADD.FTZ R28, R29, R28 ;  /* 0x0000001c1d1c7221 */ /* 0x000fe20000010000 */
[----:B------:R-:W-:Y:S06]  /*8720*/  BRA `(.L_x_2447) ;  /* 0xffffffe800b87947 */ /* 0x000fec000383ffff */
.L_x_2417:
        /* <DEDUP_REMOVED lines=8> */
.L_x_2449:
[----:B------:R-:W-:Y:S05]  /*87b0*/  BSYNC B0 ;  /* 0x0000000000007941 */ /* 0x000fea0003800000 */
.L_x_2448:
        /* <DEDUP_REMOVED lines=10> */
.L_x_2450:
        /* <DEDUP_REMOVED lines=15> */
.L_x_2451:
[----:B------:R-:W-:Y:S02]  /*8950*/  MOV R35, R34 ;  /* 0x0000002200237202 */ /* 0x000fe40000000f00 */
[----:B------:R-:W-:-:S07]  /*8960*/  MOV R23, R38 ;  /* 0x0000002600177202 */ /* 0x000fce0000000f00 */
[----:B------:R-:W-:Y:S05]  /*8970*/  WARPSYNC.COLLECTIVE R30, `(.L_x_2452) ;  /* 0x000000001e087348 */ /* 0x000fea0003c00000 */
[----:B------:R0:W1:Y:S02]  /*8980*/  SHFL.BFLY P2, R38, R35, R32, R33 ;  /* 0x0c00002023267389 */ /* 0x0000640000040021 */
[----:B01----:R-:W-:Y:S01]  /*8990*/  ENDCOLLECTIVE ;  /* 0x000000000000791b */ /* 0x003fe20003800000 */
.L_x_2452:
        /* <DEDUP_REMOVED lines=10> */
.L_x_2453:
[----:B------:R-:W-:-:S05]  /*8a40*/  FADD.FTZ R23, R34, R37 ;  /* 0x0000002522177221 */ /* 0x000fca0000010000 */
[----:B------:R-:W-:Y:S02]  /*8a50*/  MOV R35, R23 ;  /* 0x0000001700237202 */ /* 0x000fe40000000f00 */
[----:B------:R-:W-:-:S07]  /*8a60*/  MOV R39, R38 ;  /* 0x0000002600277202 */ /* 0x000fce0000000f00 */
[----:B------:R-:W-:Y:S05]  /*8a70*/  WARPSYNC.COLLECTIVE R30, `(.L_x_2454) ;  /* 0x000000001e087348 */ /* 0x000fea0003c00000 */
[----:B------:R0:W1:Y:S02]  /*8a80*/  SHFL.BFLY P2, R38, R35, R32, R33 ;  /* 0x0c00002023267389 */ /* 0x0000640000040021 */
[----:B01----:R-:W-:Y:S01]  /*8a90*/  ENDCOLLECTIVE ;  /* 0x000000000000791b */ /* 0x003fe20003800000 */
.L_x_2454:
        /* <DEDUP_REMOVED lines=8> */
.L_x_2455:
        /* <DEDUP_REMOVED lines=10> */
.L_x_2456:
[----:B------:R-:W-:Y:S01]  /*8bc0*/  FADD.FTZ R36, R39, R36 ;  /* 0x0000002427247221 */ /* 0x000fe20000010000 */
[----:B------:R-:W-:Y:S01]  /*8bd0*/  HFMA2.MMA R32, -RZ, RZ, 0, 4.76837158203125e-07 ;  /* 0x00000008ff207435 */ /* 0x000fe200000001ff */
[----:B------:R-:W-:Y:S02]  /*8be0*/  MOV R35, R31 ;  /* 0x0000001f00237202 */ /* 0x000fe40000000f00 */
[----:B------:R-:W-:-:S08]  /*8bf0*/  MOV R34, R38 ;  /* 0x0000002600227202 */ /* 0x000fd00000000f00 */
[----:B------:R-:W-:Y:S05]  /*8c00*/  WARPSYNC.COLLECTIVE R30, `(.L_x_2457) ;  /* 0x000000001e087348 */ /* 0x000fea0003c00000 */
[----:B------:R0:W1:Y:S02]  /*8c10*/  SHFL.BFLY P2, R38, R35, R32, R33 ;  /* 0x0c00002023267389 */ /* 0x0000640000040021 */
[----:B01----:R-:W-:Y:S01]  /*8c20*/  ENDCOLLECTIVE ;  /* 0x000000000000791b */ /* 0x003fe20003800000 */
.L_x_2457:
        /* <DEDUP_REMOVED lines=8> */
.L_x_2458:
[----:B------:R-:W-:Y:S01]  /*8cb0*/  FADD.FTZ R26, R26, R31 ;  /* 0x0000001f1a1a7221 */ /* 0x000fe20000010000 */
[----:B------:R-:W-:-:S04]  /*8cc0*/  HFMA2.MMA R32, -RZ, RZ, 0, 2.384185791015625e-07 ;  /* 0x00000004ff207435 */ /* 0x000fc800000001ff */
[----:B------:R-:W-:Y:S02]  /*8cd0*/  MOV R35, R26 ;  /* 0x0000001a00237202 */ /* 0x000fe40000000f00 */
[----:B------:R-:W-:-:S07]  /*8ce0*/  MOV R27, R38 ;  /* 0x00000026001b7202 */ /* 0x000fce0000000f00 */
[----:B------:R-:W-:Y:S05]  /*8cf0*/  WARPSYNC.COLLECTIVE R30, `(.L_x_2459) ;  /* 0x000000001e087348 */ /* 0x000fea0003c00000 */
[----:B------:R0:W1:Y:S02]  /*8d00*/  SHFL.BFLY P2, R38, R35, R32, R33 ;  /* 0x0c00002023267389 */ /* 0x0000640000040021 */
[----:B01----:R-:W-:Y:S01]  /*8d10*/  ENDCOLLECTIVE ;  /* 0x000000000000791b */ /* 0x003fe20003800000 */
.L_x_2459:
[----:B------:R-:W-:-:S05]  /*8d20*/  FADD.FTZ R27, R27, R40 ;  /* 0x000000281b1b7221 */ /* 0x000fca0000010000 */
[----:B------:R-:W-:Y:S02]  /*8d30*/  MOV R35, R27 ;  /* 0x0000001b00237202 */ /* 0x000fe40000000f00 */
[----:B------:R-:W-:-:S07]  /*8d40*/  MOV R25, R38 ;  /* 0x0000002600197202 */ /* 0x000fce0000000f00 */
[----:B------:R-:W-:Y:S05]  /*8d50*/  WARPSYNC.COLLECTIVE R30, `(.L_x_2460) ;  /* 0x000000001e087348 */ /* 0x000fea0003c00000 */
[----:B------:R0:W1:Y:S02]  /*8d60*/  SHFL.BFLY P2, R38, R35, R32, R33 ;  /* 0x0c00002023267389 */ /* 0x0000640000040021 */
[----:B01----:R-:W-:Y:S01]  /*8d70*/  ENDCOLLECTIVE ;  /* 0x000000000000791b */ /* 0x003fe20003800000 */
.L_x_2460:
[----:B------:R-:W-:Y:S01]  /*8d80*/  FADD.FTZ R25, R26, R25 ;  /* 0x000000191a197221 */ /* 0x000fe20000010000 */
[----:B------:R-:W-:-:S04]  /*8d90*/  HFMA2.MMA R32, -RZ, RZ, 0, 1.1920928955078125e-07 ;  /* 0x00000002ff207435 */ /* 0x000fc800000001ff */
[----:B------:R-:W-:Y:S02]  /*8da0*/  MOV R35, R25 ;  /* 0x0000001900237202 */ /* 0x000fe40000000f00 */
[----:B------:R-:W-:-:S07]  /*8db0*/  MOV R40, R38 ;  /* 0x0000002600287202 */ /* 0x000fce0000000f00 */
[----:B------:R-:W-:Y:S05]  /*8dc0*/  WARPSYNC.COLLECTIVE R30, `(.L_x_2461) ;  /* 0x000000001e087348 */ /* 0x000fea0003c00000 */
[----:B------:R0:W1:Y:S02]  /*8dd0*/  SHFL.BFLY P2, R38, R35, R32, R33 ;  /* 0x0c00002023267389 */ /* 0x0000640000040021 */
[----:B01----:R-:W-:Y:S01]  /*8de0*/  ENDCOLLECTIVE ;  /* 0x000000000000791b */ /* 0x003fe20003800000 */
.L_x_2461:
[----:B------:R-:W-:-:S05]  /*8df0*/  FADD.FTZ R24, R27, R40 ;  /* 0x000000281b187221 */ /* 0x000fca0000010000 */
[----:B------:R-:W-:Y:S02]  /*8e00*/  MOV R35, R24 ;  /* 0x0000001800237202 */ /* 0x000fe40000000f00 */
[----:B------:R-:W-:-:S07]  /*8e10*/  MOV R26, R38 ;  /* 0x00000026001a7202 */ /* 0x000fce0000000f00 */
[----:B------:R-:W-:Y:S05]  /*8e20*/  WARPSYNC.COLLECTIVE R30, `(.L_x_2462) ;  /* 0x000000001e087348 */ /* 0x000fea0003c00000 */
[----:B------:R0:W1:Y:S02]  /*8e30*/  SHFL.BFLY P2, R38, R35, R32, R33 ;  /* 0x0c00002023267389 */ /* 0x0000640000040021 */
[----:B01----:R-:W-:Y:S01]  /*8e40*/  ENDCOLLECTIVE ;  /* 0x000000000000791b */ /* 0x003fe20003800000 */
.L_x_2462:
[----:B------:R-:W-:Y:S01]  /*8e50*/  FADD.FTZ R26, R25, R26 ;  /* 0x0000001a191a7221 */ /* 0x000fe20000010000 */
[----:B------:R-:W-:-:S04]  /*8e60*/  HFMA2.MMA R32, -RZ, RZ, 0, 5.9604644775390625e-08 ;  /* 0x00000001ff207435 */ /* 0x000fc800000001ff */
[----:B------:R-:W-:Y:S02]  /*8e70*/  MOV R35, R26 ;  /* 0x0000001a00237202 */ /* 0x000fe40000000f00 */
[----:B------:R-:W-:-:S07]  /*8e80*/  MOV R27, R38 ;  /* 0x00000026001b7202 */ /* 0x000fce0000000f00 */
[----:B------:R-:W-:Y:S05]  /*8e90*/  WARPSYNC.COLLECTIVE R30, `(.L_x_2463) ;  /* 0x000000001e087348 */ /* 0x000fea0003c00000 */
[----:B------:R0:W1:Y:S02]  /*8ea0*/  SHFL.BFLY P2, R38, R35, R32, R33 ;  /* 0x0c00002023267389 */ /* 0x0000640000040021 */
[----:B01----:R-:W-:Y:S01]  /*8eb0*/  ENDCOLLECTIVE ;  /* 0x000000000000791b */ /* 0x003fe20003800000 */
.L_x_2463:
[----:B------:R-:W-:-:S05]  /*8ec0*/  FADD.FTZ R27, R24, R27 ;  /* 0x0000001b181b7221 */ /* 0x000fca0000010000 */
[----:B------:R-:W-:Y:S02]  /*8ed0*/  MOV R35, R27 ;  /* 0x0000001b00237202 */ /* 0x000fe40000000f00 */
[----:B------:R-:W-:-:S07]  /*8ee0*/  MOV R25, R38 ;  /* 0x0000002600197202 */ /* 0x000fce0000000f00 */
[----:B------:R-:W-:Y:S05]  /*8ef0*/  WARPSYNC.COLLECTIVE R30, `(.L_x_2464) ;  /* 0x000000001e087348 */ /* 0x000fea0003c00000 */
[----:B------:R0:W1:Y:S02]  /*8f00*/  SHFL.BFLY P2, R38, R35, R32, R33 ;  /* 0x0c00002023267389 */ /* 0x0000640000040021 */
[----:B01----:R-:W-:Y:S01]  /*8f10*/  ENDCOLLECTIVE ;  /* 0x000000000000791b */ /* 0x003fe20003800000 */
.L_x_2464:
[----:B------:R-:W-:Y:S01]  /*8f20*/  FADD.FTZ R25, R26, R25 ;  /* 0x000000191a197221 */ /* 0x000fe20000010000 */
[----:B------:R-:W-:Y:S01]  /*8f30*/  HFMA2.MMA R32, -RZ, RZ, 0, 4.76837158203125e-07 ;  /* 0x00000008ff207435 */ /* 0x000fe200000001ff */
[----:B------:R-:W-:Y:S02]  /*8f40*/  MOV R35, R23 ;  /* 0x0000001700237202 */ /* 0x000fe40000000f00 */
[----:B------:R-:W-:-:S08]  /*8f50*/  MOV R24, R38 ;  /* 0x0000002600187202 */ /* 0x000fd00000000f00 */
[----:B------:R-:W-:Y:S05]  /*8f60*/  WARPSYNC.COLLECTIVE R30, `(.L_x_2465) ;  /* 0x000000001e087348 */ /* 0x000fea0003c00000 */
[----:B------:R0:W1:Y:S02]  /*8f70*/  SHFL.BFLY P2, R38, R35, R32, R33 ;  /* 0x0c00002023267389 */ /* 0x0000640000040021 */
[----:B01----:R-:W-:Y:S01]  /*8f80*/  ENDCOLLECTIVE ;  /* 0x000000000000791b */ /* 0x003fe20003800000 */
.L_x_2465:
[----:B------:R-:W-:Y:S01]  /*8f90*/  FADD.FTZ R24, R27, R24 ;  /* 0x000000181b187221 */ /* 0x000fe20000010000 */
[----:B------:R-:W-:Y:S02]  /*8fa0*/  MOV R35, R22 ;  /* 0x0000001600237202 */ /* 0x000fe40000000f00 */
[----:B------:R-:W-:-:S07]  /*8fb0*/  MOV R28, R38 ;  /* 0x00000026001c7202 */ /* 0x000fce0000000f00 */
[----:B------:R-:W-:Y:S05]  /*8fc0*/  WARPSYNC.COLLECTIVE R30, `(.L_x_2466) ;  /* 0x000000001e087348 */ /* 0x000fea0003c00000 */
[----:B------:R0:W1:Y:S02]  /*8fd0*/  SHFL.BFLY P2, R38, R35, R32, R33 ;  /* 0x0c00002023267389 */ /* 0x0000640000040021 */
[----:B01----:R-:W-:Y:S01]  /*8fe0*/  ENDCOLLECTIVE ;  /* 0x000000000000791b */ /* 0x003fe20003800000 */
.L_x_2466:
        /* <DEDUP_REMOVED lines=13> */
.L_x_2467:
[----:B------:R-:W-:-:S05]  /*90c0*/  FADD.FTZ R31, R41, R22 ;  /* 0x00000016291f7221 */ /* 0x000fca0000010000 */
[----:B------:R-:W-:Y:S02]  /*90d0*/  MOV R35, R31 ;  /* 0x0000001f00237202 */ /* 0x000fe40000000f00 */
[----:B------:R-:W-:-:S07]  /*90e0*/  MOV R41, R38 ;  /* 0x0000002600297202 */ /* 0x000fce0000000f00 */
[----:B------:R-:W-:Y:S05]  /*90f0*/  WARPSYNC.COLLECTIVE R30, `(.L_x_2468) ;  /* 0x000000001e087348 */ /* 0x000fea0003c00000 */
[----:B------:R0:W1:Y:S02]  /*9100*/  SHFL.BFLY P2, R38, R35, R32, R33 ;  /* 0x0c00002023267389 */ /* 0x0000640000040021 */
[----:B01----:R-:W-:Y:S01]  /*9110*/  ENDCOLLECTIVE ;  /* 0x000000000000791b */ /* 0x003fe20003800000 */
.L_x_2468:
        /* <DEDUP_REMOVED lines=8> */
.L_x_2469:
[----:B------:R-:W-:Y:S02]  /*91a0*/  MOV R35, R43 ;  /* 0x0000002b00237202 */ /* 0x000fe40000000f00 */
[----:B------:R-:W-:-:S07]  /*91b0*/  MOV R19, R38 ;  /* 0x0000002600137202 */ /* 0x000fce0000000f00 */
[----:B------:R-:W-:Y:S05]  /*91c0*/  WARPSYNC.COLLECTIVE R30, `(.L_x_2470) ;  /* 0x000000001e087348 */ /* 0x000fea0003c00000 */
[----:B------:R0:W1:Y:S02]  /*91d0*/  SHFL.BFLY P2, R38, R35, R32, R33 ;  /* 0x0c00002023267389 */ /* 0x0000640000040021 */
[----:B01----:R-:W-:Y:S01]  /*91e0*/  ENDCOLLECTIVE ;  /* 0x000000000000791b */ /* 0x003fe20003800000 */
.L_x_2470:
        /* <DEDUP_REMOVED lines=10> */
.L_x_2471:
        /* <DEDUP_REMOVED lines=8> */
.L_x_2472:
        /* <DEDUP_REMOVED lines=9> */
.L_x_2473:
        /* <DEDUP_REMOVED lines=9> */
.L_x_2474:
[----:B------:R-:W-:Y:S01]  /*9430*/  FADD.FTZ R21, R21, R18 ;  /* 0x0000001215157221 */ /* 0x000fe20000010000 */
[----:B------:R-:W-:-:S04]  /*9440*/  HFMA2.MMA R32, -RZ, RZ, 0, 2.384185791015625e-07 ;  /* 0x00000004ff207435 */ /* 0x000fc800000001ff */
[----:B------:R-:W-:Y:S02]  /*9450*/  MOV R35, R21 ;  /* 0x0000001500237202 */ /* 0x000fe40000000f00 */
[----:B------:R-:W-:-:S07]  /*9460*/  MOV R20, R38 ;  /* 0x0000002600147202 */ /* 0x000fce0000000f00 */
[----:B------:R-:W-:Y:S05]  /*9470*/  WARPSYNC.COLLECTIVE R30, `(.L_x_2475) ;  /* 0x000000001e087348 */ /* 0x000fea0003c00000 */
[----:B------:R0:W1:Y:S02]  /*9480*/  SHFL.BFLY P2, R38, R35, R32, R33 ;  /* 0x0c00002023267389 */ /* 0x0000640000040021 */
[----:B01----:R-:W-:Y:S01]  /*9490*/  ENDCOLLECTIVE ;  /* 0x000000000000791b */ /* 0x003fe20003800000 */
.L_x_2475:
[----:B------:R-:W-:-:S05]  /*94a0*/  FADD.FTZ R40, R20, R19 ;  /* 0x0000001314287221 */ /* 0x000fca0000010000 */
[----:B------:R-:W-:Y:S02]  /*94b0*/  MOV R35, R40 ;  /* 0x0000002800237202 */ /* 0x000fe40000000f00 */
[----:B------:R-:W-:-:S07]  /*94c0*/  MOV R18, R38 ;  /* 0x0000002600127202 */ /* 0x000fce0000000f00 */
[----:B------:R-:W-:Y:S05]  /*94d0*/  WARPSYNC.COLLECTIVE R30, `(.L_x_2476) ;  /* 0x000000001e087348 */ /* 0x000fea0003c00000 */
[----:B------:R0:W1:Y:S02]  /*94e0*/  SHFL.BFLY P2, R38, R35, R32, R33 ;  /* 0x0c00002023267389 */ /* 0x0000640000040021 */
[----:B01----:R-:W-:Y:S01]  /*94f0*/  ENDCOLLECTIVE ;  /* 0x000000000000791b */ /* 0x003fe20003800000 */
.L_x_2476:
        /* <DEDUP_REMOVED lines=9> */
.L_x_2477:
        /* <DEDUP_REMOVED lines=12> */
.L_x_2478:
        /* <DEDUP_REMOVED lines=9> */
.L_x_2479:
[----:B------:R-:W-:-:S05]  /*96e0*/  FADD.FTZ R40, R41, R40 ;  /* 0x0000002829287221 */ /* 0x000fca0000010000 */
[----:B------:R-:W-:Y:S02]  /*96f0*/  MOV R35, R40 ;  /* 0x0000002800237202 */ /* 0x000fe40000000f00 */
[----:B------:R-:W-:-:S07]  /*9700*/  MOV R27, R38 ;  /* 0x00000026001b7202 */ /* 0x000fce0000000f00 */
[----:B------:R-:W-:Y:S05]  /*9710*/  WARPSYNC.COLLECTIVE R30, `(.L_x_2480) ;  /* 0x000000001e087348 */ /* 0x000fea0003c00000 */
[----:B------:R0:W1:Y:S02]  /*9720*/  SHFL.BFLY P2, R38, R35, R32, R33 ;  /* 0x0c00002023267389 */ /* 0x0000640000040021 */
[----:B01----:R-:W-:Y:S01]  /*9730*/  ENDCOLLECTIVE ;  /* 0x000000000000791b */ /* 0x003fe20003800000 */
.L_x_2480:
[----:B------:R-:W-:Y:S01]  /*9740*/  FADD.FTZ R22, R42, R27 ;  /* 0x0000001b2a167221 */ /* 0x000fe20000010000 */
[----:B------:R-:W-:Y:S06]  /*9750*/  BRA `(.L_x_2481) ;  /* 0xffffffe400247947 */ /* 0x000fec000383ffff */
.L_x_2482:
        /* <DEDUP_REMOVED lines=10> */
.L_x_2790:


//--------------------- .text._ZN13group_norm_v218gn_bwd_cuda_kernelI6__halfLi320ELi3ELi16ELi20ELi4096ELb1ELb1ELi32ELi320ELi320ELi4ELb1ELi3ELb0ELb0ELNS_15WgradSyncMethodE3ENS_16CompileConditionILi900EEEEEvPT_S6_S6_PKS5_S8_S8_S8_PKfflPfPj --------------------------
	.section	.text._ZN13group_norm_v218gn_bwd_cuda_kernelI6__halfLi320ELi3ELi16ELi20ELi4096ELb1ELb1ELi32ELi320ELi320ELi4ELb1ELi3ELb0ELb0ELNS_15WgradSyncMethodE3ENS_16CompileConditionILi900EEEEEvPT_S6_S6_PKS5_S8_S8_S8_PKfflPfPj,"ax",@progbits
	.align	128
        .global         _ZN13group_norm_v218gn_bwd_cuda_kernelI6__halfLi320ELi3ELi16ELi20ELi4096ELb1ELb1ELi32ELi320ELi320ELi4ELb1ELi3ELb0ELb0ELNS_15WgradSyncMethodE3ENS_16CompileConditionILi900EEEEEvPT_S6_S6_PKS5_S8_S8_S8_PKfflPfPj
        .type           _ZN13group_norm_v218gn_bwd_cuda_kernelI6__halfLi320ELi3ELi16ELi20ELi4096ELb1ELb1ELi32ELi320ELi320ELi4ELb1ELi3ELb0ELb0ELNS_15WgradSyncMethodE3ENS_16CompileConditionILi900EEEEEvPT_S6_S6_PKS5_S8_S8_S8_PKfflPfPj,@function
        .size           _ZN13group_norm_v218gn_bwd_cuda_kernelI6__halfLi320ELi3ELi16ELi20ELi4096ELb1ELb1ELi32ELi320ELi320ELi4ELb1ELi3ELb0ELb0ELNS_15WgradSyncMethodE3ENS_16CompileConditionILi900EEEEEvPT_S6_S6_PKS5_S8_S8_S8_PKfflPfPj,(.L_x_2791 - _ZN13group_norm_v218gn_bwd_cuda_kernelI6__halfLi320ELi3ELi16ELi20ELi4096ELb1ELb1ELi32ELi320ELi320ELi4ELb1ELi3ELb0ELb0ELNS_15WgradSyncMethodE3ENS_16CompileConditionILi900EEEEEvPT_S6_S6_PKS5_S8_S8_S8_PKfflPfPj)
        .other          _ZN13group_norm_v218gn_bwd_cuda_kernelI6__halfLi320ELi3ELi16ELi20ELi4096ELb1ELb1ELi32ELi320ELi320ELi4ELb1ELi3ELb0ELb0ELNS_15WgradSyncMethodE3ENS_16CompileConditionILi900EEEEEvPT_S6_S6_PKS5_S8_S8_S8_PKfflPfPj,@"STO_CUDA_ENTRY STV_DEFAULT"
_ZN13group_norm_v218gn_bwd_cuda_kernelI6__halfLi320ELi3ELi16ELi20ELi4096ELb1ELb1ELi32ELi320ELi320ELi4ELb1ELi3ELb0ELb0ELNS_15WgradSyncMethodE3ENS_16CompileConditionILi900EEEEEvPT_S6_S6_PKS5_S8_S8_S8_PKfflPfPj:
.text._ZN13group_norm_v218gn_bwd_cuda_kernelI6__halfLi320ELi3ELi16ELi20ELi4096ELb1ELb1ELi32ELi320ELi320ELi4ELb1ELi3ELb0ELb0ELNS_15WgradSyncMethodE3ENS_16CompileConditionILi900EEEEEvPT_S6_S6_PKS5_S8_S8_S8_PKfflPfPj:
        /* <DEDUP_REMOVED lines=29> */
.L_x_2485:
[----:B------:R-:W2:Y:S04]  /*01d0*/  LD.E.STRONG.GPU R0, desc[UR10][R2.64] ;  /* 0x0000000a02007980 */ /* 0x000ea8000c10f900 */
[----:B--2---:R-:W-:Y:S01]  /*01e0*/  CCTL.IVALL ;  /* 0x00000000ff00798f */ /* 0x004fe20002000000 */
[----:B------:R-:W-:Y:S05]  /*01f0*/  YIELD ;  /* 0x0000000000007946 */ /* 0x000fea0003800000 */
[----:B-----5:R-:W-:-:S04]  /*0200*/  LOP3.LUT R0, R0, R5, RZ, 0x3c, !PT ;  /* 0x0000000500007212 */ /* 0x020fc800078e3cff */
[----:B------:R-:W-:-:S13]  /*0210*/  ISETP.GT.AND P0, PT, R0, -0x1, PT ;  /* 0xffffffff0000780c */ /* 0x000fda0003f04270 */
[----:B------:R-:W-:Y:S05]  /*0220*/  @P0 BRA `(.L_x_2485) ;  /* 0xfffffffc00e80947 */ /* 0x000fea000383ffff */
.L_x_2484:
[----:B------:R-:W-:Y:S05]  /*0230*/  WARPSYNC.ALL ;  /* 0x0000000000007948 */ /* 0x000fea0003800000 */
[----:B------:R-:W-:Y:S06]  /*0240*/  BAR.SYNC.DEFER_BLOCKING 0x0 ;  /* 0x0000000000007b1d */ /* 0x000fec0000010000 */
[----:B------:R-:W-:Y:S05]  /*0250*/  BRA `(.L_x_2486) ;  /* 0x00000058004c7947 */ /* 0x000fea0003800000 */
.L_x_2483:
        /* <DEDUP_REMOVED lines=62> */
.L_x_2502:
        /* <DEDUP_REMOVED lines=912> */
.L_x_2487:
        /* <DEDUP_REMOVED lines=46> */
.L_x_2489:
[----:B------:R-:W-:Y:S05]  /*4220*/  BSYNC B0 ;  /* 0x0000000000007941 */ /* 0x000fea0003800000 */
.L_x_2488:
        /* <DEDUP_REMOVED lines=23> */
.L_x_2491:
[----:B------:R-:W-:Y:S05]  /*43a0*/  BSYNC B0 ;  /* 0x0000000000007941 */ /* 0x000fea0003800000 */
.L_x_2490:
        /* <DEDUP_REMOVED lines=17> */
.L_x_2494:
[----:B------:R-:W2:Y:S04]  /*44c0*/  LD.E.STRONG.GPU R29, desc[UR10][R26.64] ;  /* 0x0000000a1a1d7980 */ /* 0x000ea8000c10f900 */
[----:B--2---:R-:W-:Y:S01]  /*44d0*/  CCTL.IVALL ;  /* 0x00000000ff00798f */ /* 0x004fe20002000000 */
[----:B------:R-:W-:Y:S05]  /*44e0*/  YIELD ;  /* 0x0000000000007946 */ /* 0x000fea0003800000 */
[----:B-----5:R-:W-:-:S04]  /*44f0*/  LOP3.LUT R29, R29, R28, RZ, 0x3c, !PT ;  /* 0x0000001c1d1d7212 */ /* 0x020fc800078e3cff */
[----:B------:R-:W-:-:S13]  /*4500*/  ISETP.GT.AND P1, PT, R29, -0x1, PT ;  /* 0xffffffff1d00780c */ /* 0x000fda0003f24270 */
[----:B------:R-:W-:Y:S05]  /*4510*/  @P1 BRA `(.L_x_2494) ;  /* 0xfffffffc00e81947 */ /* 0x000fea000383ffff */
.L_x_2493:
[----:B------:R-:W-:Y:S05]  /*4520*/  WARPSYNC.ALL ;  /* 0x0000000000007948 */ /* 0x000fea0003800000 */
[----:B------:R-:W-:Y:S06]  /*4530*/  BAR.SYNC.DEFER_BLOCKING 0x0 ;  /* 0x0000000000007b1d */ /* 0x000fec0000010000 */
[----:B------:R-:W-:Y:S05]  /*4540*/  BRA `(.L_x_2495) ;  /* 0x0000000000647947 */ /* 0x000fea0003800000 */
.L_x_2492:
        /* <DEDUP_REMOVED lines=17> */
.L_x_2497:
[----:B------:R-:W2:Y:S04]  /*4660*/  LD.E.STRONG.GPU R29, desc[UR10][R26.64] ;  /* 0x0000000a1a1d7980 */ /* 0x000ea8000c10f900 */
[----:B--2---:R-:W-:Y:S01]  /*4670*/  CCTL.IVALL ;  /* 0x00000000ff00798f */ /* 0x004fe20002000000 */
[----:B------:R-:W-:Y:S05]  /*4680*/  YIELD ;  /* 0x0000000000007946 */ /* 0x000fea0003800000 */
[----:B-----5:R-:W-:-:S04]  /*4690*/  LOP3.LUT R29, R29, R28, RZ, 0x3c, !PT ;  /* 0x0000001c1d1d7212 */ /* 0x020fc800078e3cff */
[----:B------:R-:W-:-:S13]  /*46a0*/  ISETP.GT.AND P1, PT, R29, -0x1, PT ;  /* 0xffffffff1d00780c */ /* 0x000fda0003f24270 */
[----:B------:R-:W-:Y:S05]  /*46b0*/  @P1 BRA `(.L_x_2497) ;  /* 0xfffffffc00e81947 */ /* 0x000fea000383ffff */
.L_x_2496:
[----:B------:R-:W-:Y:S05]  /*46c0*/  WARPSYNC.ALL ;  /* 0x0000000000007948 */ /* 0x000fea0003800000 */
[----:B------:R-:W-:Y:S06]  /*46d0*/  BAR.SYNC.DEFER_BLOCKING 0x0 ;  /* 0x0000000000007b1d */ /* 0x000fec0000010000 */
.L_x_2495:
        /* <DEDUP_REMOVED lines=59> */
.L_x_2499:
[----:B------:R-:W-:Y:S05]  /*4a90*/  BSYNC B0 ;  /* 0x0000000000007941 */ /* 0x000fea0003800000 */
.L_x_2498:
        /* <DEDUP_REMOVED lines=29> */
.L_x_2501:
[----:B------:R-:W-:Y:S05]  /*4c70*/  BSYNC B0 ;  /* 0x0000000000007941 */ /* 0x000fea0003800000 */
.L_x_2500:
        /* <DEDUP_REMOVED lines=241> */
.L_x_2486:
        /* <DEDUP_REMOVED lines=30> */
[----:B-----5:R-:W-:Y:S01]  /*5d70*/  LEA R8, R49, UR8, 0x7 ;  /* 0x0000000831087c11 */ /* 0x020fe2000f8e38ff */
[----:B------:R-:W-:Y:S01]  /*5d80*/  IMAD.WIDE.U32 R4, R2, -0x33333333, RZ ;  /* 0xcccccccd02047825 */ /* 0x000fe200078e00ff */
[----:B------:R-:W-:Y:S02]  /*5d90*/  LOP3.LUT R3, R3, 0x1f, R56, 0x78, !PT ;  /* 0x0000001f03037812 */ /* 0x000fe400078e7838 */
        /* <DEDUP_REMOVED lines=41> */
.L_x_2519:
        /* <DEDUP_REMOVED lines=42> */
.L_x_2506:
[----:B------:R-:W-:Y:S05]  /*62d0*/  BSYNC B1 ;  /* 0x0000000000017941 */ /* 0x000fea0003800000 */
.L_x_2505:
        /* <DEDUP_REMOVED lines=20> */
.L_x_2509:
        /* <DEDUP_REMOVED lines=55> */
.L_x_2508:
[----:B------:R-:W-:Y:S05]  /*6790*/  BSYNC B1 ;  /* 0x0000000000017941 */ /* 0x000fea0003800000 */
.L_x_2507:
        /* <DEDUP_REMOVED lines=35> */
.L_x_2511:
[----:B------:R-:W-:Y:S05]  /*69d0*/  BSYNC B1 ;  /* 0x0000000000017941 */ /* 0x000fea0003800000 */
.L_x_2510:
        /* <DEDUP_REMOVED lines=15> */
.L_x_2504:
[----:B------:R-:W-:Y:S05]  /*6ad0*/  BSYNC B0 ;  /* 0x0000000000007941 */ /* 0x000fea0003800000 */
.L_x_2503:
        /* <DEDUP_REMOVED lines=38> */
.L_x_2528:
        /* <DEDUP_REMOVED lines=42> */
.L_x_2538:
        /* <DEDUP_REMOVED lines=36> */
.L_x_2548:
[----:B0-----:R-:W-:Y:S01]  /*7220*/  FADD.FTZ R23, R22, R38 ;  /* 0x0000002616177221 */ /* 0x001fe20000010000 */
[----:B------:R-:W-:Y:S02]  /*7230*/  @!P1 F2FP.F16.F32.PACK_AB R22, RZ, R28 ;  /* 0x0000001cff16923e */ /* 0x000fe400000000ff */
[----:B------:R-:W-:Y:S02]  /*7240*/  MOV R29, R55 ;  /* 0x00000037001d7202 */ /* 0x000fe40000000f00 */
[----:B------:R-:W-:Y:S01]  /*7250*/  @!P1 F2FP.F16.F32.PACK_AB R23, RZ, R23 ;  /* 0x00000017ff17923e */ /* 0x000fe200000000ff */
[----:B------:R4:W-:Y:S04]  /*7260*/  @!P1 STG.E.U16 desc[UR10][R18.64+0x50], R22 ;  /* 0x0000501612009986 */ /* 0x0009e8000c10150a */
[----:B------:R4:W-:Y:S02]  /*7270*/  @!P1 STG.E.U16 desc[UR10][R20.64+0x50], R23 ;  /* 0x0000501714009986 */ /* 0x0009e4000c10150a */
.L_x_2514:
[----:B------:R-:W-:Y:S05]  /*7280*/  BSYNC B0 ;  /* 0x0000000000007941 */ /* 0x000fea0003800000 */
.L_x_2513:
        /* <DEDUP_REMOVED lines=151> */
.L_x_2582:
[----:B--2---:R-:W-:Y:S01]  /*7c00*/  FADD.FTZ R23, R40, R38 ;  /* 0x0000002628177221 */ /* 0x004fe20000010000 */
[----:B------:R-:W-:-:S04]  /*7c10*/  @!P0 F2FP.F16.F32.PACK_AB R22, RZ, R22 ;  /* 0x00000016ff16823e */ /* 0x000fc800000000ff */
[----:B------:R-:W-:Y:S01]  /*7c20*/  @!P0 F2FP.F16.F32.PACK_AB R23, RZ, R23 ;  /* 0x00000017ff17823e */ /* 0x000fe200000000ff */
[----:B------:R0:W-:Y:S04]  /*7c30*/  @!P0 STG.E.U16 desc[UR10][R18.64+0x78], R22 ;  /* 0x0000781612008986 */ /* 0x0001e8000c10150a */
[----:B------:R0:W-:Y:S02]  /*7c40*/  @!P0 STG.E.U16 desc[UR10][R20.64+0x78], R23 ;  /* 0x0000781714008986 */ /* 0x0001e4000c10150a */
.L_x_2512:
[----:B------:R-:W-:Y:S05]  /*7c50*/  WARPSYNC.ALL ;  /* 0x0000000000007948 */ /* 0x000fea0003800000 */
[----:B------:R-:W-:Y:S01]  /*7c60*/  BAR.SYNC.DEFER_BLOCKING 0x0 ;  /* 0x0000000000007b1d */ /* 0x000fe20000010000 */
[C---:B------:R-:W-:Y:S02]  /*7c70*/  ISETP.GE.AND P0, PT, R8.reuse, -0x2ec0, PT ;  /* 0xffffd1400800780c */ /* 0x040fe40003f06270 */
[----:B------:R-:W-:-:S11]  /*7c80*/  IADD3 R8, R8, 0x3000, RZ ;  /* 0x0000300008087810 */ /* 0x000fd60007ffe0ff */
[----:B------:R-:W-:Y:S05]  /*7c90*/  @!P0 BRA `(.L_x_2519) ;  /* 0xffffffe000e48947 */ /* 0x000fea000383ffff */
[----:B------:R-:W-:Y:S05]  /*7ca0*/  EXIT ;  /* 0x000000000000794d */ /* 0x000fea0003800000 */
.L_x_2515:
[----:B------:R-:W-:Y:S01]  /*7cb0*/  HFMA2.MMA R32, -RZ, RZ, 0, 4.76837158203125e-07 ;  /* 0x00000008ff207435 */ /* 0x000fe200000001ff */
[----:B--2---:R-:W-:Y:S02]  /*7cc0*/  MOV R35, R18 ;  /* 0x0000001200237202 */ /* 0x004fe40000000f00 */
[----:B------:R-:W-:Y:S02]  /*7cd0*/  MOV R33, 0x101f ;  /* 0x0000101f00217802 */ /* 0x000fe40000000f00 */
[----:B------:R-:W-:-:S07]  /*7ce0*/  MOV R30, 0xffff ;  /* 0x0000ffff001e7802 */ /* 0x000fce0000000f00 */
[----:B01-3--:R-:W-:Y:S05]  /*7cf0*/  WARPSYNC.COLLECTIVE R30, `(.L_x_2520) ;  /* 0x000000001e087348 */ /* 0x00bfea0003c00000 */
[----:B------:R2:W4:Y:S02]  /*7d00*/  SHFL.BFLY P2, R38, R35, R32, R33 ;  /* 0x0c00002023267389 */ /* 0x0005240000040021 */
[----:B01234-:R-:W-:Y:S01]  /*7d10*/  ENDCOLLECTIVE ;  /* 0x000000000000791b */ /* 0x01ffe20003800000 */
.L_x_2520:
[----:B------:R-:W-:Y:S02]  /*7d20*/  MOV R35, R19 ;  /* 0x0000001300237202 */ /* 0x000fe40000000f00 */
[----:B------:R-:W-:-:S07]  /*7d30*/  MOV R21, R38 ;  /* 0x0000002600157202 */ /* 0x000fce0000000f00 */
[----:B------:R-:W-:Y:S05]  /*7d40*/  WARPSYNC.COLLECTIVE R30, `(.L_x_2521) ;  /* 0x000000001e087348 */ /* 0x000fea0003c00000 */
[----:B------:R0:W1:Y:S02]  /*7d50*/  SHFL.BFLY P2, R38, R35, R32, R33 ;  /* 0x0c00002023267389 */ /* 0x0000640000040021 */
[----:B01----:R-:W-:Y:S01]  /*7d60*/  ENDCOLLECTIVE ;  /* 0x000000000000791b */ /* 0x003fe20003800000 */
.L_x_2521:
[----:B------:R-:W-:Y:S01]  /*7d70*/  FADD.FTZ R21, R21, R18 ;  /* 0x0000001215157221 */ /* 0x000fe20000010000 */
[----:B------:R-:W-:-:S04]  /*7d80*/  HFMA2.MMA R32, -RZ, RZ, 0, 2.384185791015625e-07 ;  /* 0x00000004ff207435 */ /* 0x000fc800000001ff */
[----:B------:R-:W-:Y:S02]  /*7d90*/  MOV R35, R21 ;  /* 0x0000001500237202 */ /* 0x000fe40000000f00 */
[----:B------:R-:W-:-:S07]  /*7da0*/  MOV R20, R38 ;  /* 0x0000002600147202 */ /* 0x000fce0000000f00 */
[----:B------:R-:W-:Y:S05]  /*7db0*/  WARPSYNC.COLLECTIVE R30, `(.L_x_2522) ;  /* 0x000000001e087348 */ /* 0x000fea0003c00000 */
[----:B------:R0:W1:Y:S02]  /*7dc0*/  SHFL.BFLY P2, R38, R35, R32, R33 ;  /* 0x0c00002023267389 */ /* 0x0000640000040021 */
[----:B01----:R-:W-:Y:S01]  /*7dd0*/  ENDCOLLECTIVE ;  /* 0x000000000000791b */ /* 0x003fe20003800000 */
.L_x_2522:
[----:B------:R-:W-:-:S05]  /*7de0*/  FADD.FTZ R20, R20, R19 ;  /* 0x0000001314147221 */ /* 0x000fca0000010000 */
[----:B------:R-:W-:Y:S02]  /*7df0*/  MOV R35, R20 ;  /* 0x0000001400237202 */ /* 0x000fe40000000f00 */
[----:B------:R-:W-:-:S07]  /*7e00*/  MOV R22, R38 ;  /* 0x0000002600167202 */ /* 0x000fce0000000f00 */
[----:B------:R-:W-:Y:S05]  /*7e10*/  WARPSYNC.COLLECTIVE R30, `(.L_x_2523) ;  /* 0x000000001e087348 */ /* 0x000fea0003c00000 */
[----:B------:R0:W1:Y:S02]  /*7e20*/  SHFL.BFLY P2, R38, R35, R32, R33 ;  /* 0x0c00002023267389 */ /* 0x0000640000040021 */
[----:B01----:R-:W-:Y:S01]  /*7e30*/  ENDCOLLECTIVE ;  /* 0x000000000000791b */ /* 0x003fe20003800000 */
.L_x_2523:
[----:B------:R-:W-:Y:S01]  /*7e40*/  FADD.FTZ R22, R21, R22 ;  /* 0x0000001615167221 */ /* 0x000fe20000010000 */
[----:B------:R-:W-:-:S04]  /*7e50*/  HFMA2.MMA R32, -RZ, RZ, 0, 1.1920928955078125e-07 ;  /* 0x00000002ff207435 */ /* 0x000fc800000001ff */
[----:B------:R-:W-:Y:S02]  /*7e60*/  MOV R35, R22 ;  /* 0x0000001600237202 */ /* 0x000fe40000000f00 */
[----:B------:R-:W-:-:S07]  /*7e70*/  MOV R23, R38 ;  /* 0x0000002600177202 */ /* 0x000fce0000000f00 */
[----:B------:R-:W-:Y:S05]  /*7e80*/  WARPSYNC.COLLECTIVE R30, `(.L_x_2524) ;  /* 0x000000001e087348 */ /* 0x000fea0003c00000 */
[----:B------:R0:W1:Y:S02]  /*7e90*/  SHFL.BFLY P2, R38, R35, R32, R33 ;  /* 0x0c00002023267389 */ /* 0x0000640000040021 */
[----:B01----:R-:W-:Y:S01]  /*7ea0*/  ENDCOLLECTIVE ;  /* 0x000000000000791b */ /* 0x003fe20003800000 */
.L_x_2524:
[----:B------:R-:W-:-:S05]  /*7eb0*/  FADD.FTZ R23, R20, R23 ;  /* 0x0000001714177221 */ /* 0x000fca0000010000 */
[----:B------:R-:W-:Y:S02]  /*7ec0*/  MOV R35, R23 ;  /* 0x0000001700237202 */ /* 0x000fe40000000f00 */
[----:B------:R-:W-:-:S07]  /*7ed0*/  MOV R25, R38 ;  /* 0x0000002600197202 */ /* 0x000fce0000000f00 */
[----:B------:R-:W-:Y:S05]  /*7ee0*/  WARPSYNC.COLLECTIVE R30, `(.L_x_2525) ;  /* 0x000000001e087348 */ /* 0x000fea0003c00000 */
[----:B------:R0:W1:Y:S02]  /*7ef0*/  SHFL.BFLY P2, R38, R35, R32, R33 ;  /* 0x0c00002023267389 */ /* 0x0000640000040021 */
[----:B01----:R-:W-:Y:S01]  /*7f00*/  ENDCOLLECTIVE ;  /* 0x000000000000791b */ /* 0x003fe20003800000 */
.L_x_2525:
[----:B------:R-:W-:Y:S01]  /*7f10*/  FADD.FTZ R25, R22, R25 ;  /* 0x0000001916197221 */ /* 0x000fe20000010000 */
[----:B------:R-:W-:-:S04]  /*7f20*/  HFMA2.MMA R32, -RZ, RZ, 0, 5.9604644775390625e-08 ;  /* 0x00000001ff207435 */ /* 0x000fc800000001ff */
[----:B------:R-:W-:Y:S02]  /*7f30*/  MOV R35, R25 ;  /* 0x0000001900237202 */ /* 0x000fe40000000f00 */
[----:B------:R-:W-:-:S07]  /*7f40*/  MOV R18, R38 ;  /* 0x0000002600127202 */ /* 0x000fce0000000f00 */
[----:B------:R-:W-:Y:S05]  /*7f50*/  WARPSYNC.COLLECTIVE R30, `(.L_x_2526) ;  /* 0x000000001e087348 */ /* 0x000fea0003c00000 */
[----:B------:R0:W1:Y:S02]  /*7f60*/  SHFL.BFLY P2, R38, R35, R32, R33 ;  /* 0x0c00002023267389 */ /* 0x0000640000040021 */
[----:B01----:R-:W-:Y:S01]  /*7f70*/  ENDCOLLECTIVE ;  /* 0x000000000000791b */ /* 0x003fe20003800000 */
.L_x_2526:
[----:B------:R-:W-:-:S05]  /*7f80*/  FADD.FTZ R24, R23, R18 ;  /* 0x0000001217187221 */ /* 0x000fca0000010000 */
[----:B------:R-:W-:Y:S02]  /*7f90*/  MOV R35, R24 ;  /* 0x0000001800237202 */ /* 0x000fe40000000f00 */
[----:B------:R-:W-:-:S07]  /*7fa0*/  MOV R26, R38 ;  /* 0x00000026001a7202 */ /* 0x000fce0000000f00 */
[----:B------:R-:W-:Y:S05]  /*7fb0*/  WARPSYNC.COLLECTIVE R30, `(.L_x_2527) ;  /* 0x000000001e087348 */ /* 0x000fea0003c00000 */
[----:B------:R0:W1:Y:S02]  /*7fc0*/  SHFL.BFLY P2, R38, R35, R32, R33 ;  /* 0x0c00002023267389 */ /* 0x0000640000040021 */
[----:B01----:R-:W-:Y:S01]  /*7fd0*/  ENDCOLLECTIVE ;  /* 0x000000000000791b */ /* 0x003fe20003800000 */
.L_x_2527:
[----:B------:R-:W-:Y:S01]  /*7fe0*/  FADD.FTZ R26, R25, R26 ;  /* 0x0000001a191a7221 */ /* 0x000fe20000010000 */
[----:B------:R-:W-:Y:S06]  /*7ff0*/  BRA `(.L_x_2528) ;  /* 0xffffffec00507947 */ /* 0x000fec000383ffff */
.L_x_2516:
        /* <DEDUP_REMOVED lines=8> */
.L_x_2530:
[----:B------:R-:W-:Y:S05]  /*8080*/  BSYNC B1 ;  /* 0x0000000000017941 */ /* 0x000fea0003800000 */
.L_x_2529:
        /* <DEDUP_REMOVED lines=8> */
.L_x_2531:
[----:B------:R-:W-:Y:S01]  /*8110*/  FADD.FTZ R25, R25, R22 ;  /* 0x0000001619197221 */ /* 0x000fe20000010000 */
[----:B------:R-:W-:-:S04]  /*8120*/  HFMA2.MMA R32, -RZ, RZ, 0, 2.384185791015625e-07 ;  /* 0x00000004ff207435 */ /* 0x000fc800000001ff */
[----:B------:R-:W-:Y:S02]  /*8130*/  MOV R35, R25 ;  /* 0x0000001900237202 */ /* 0x000fe40000000f00 */
[----:B------:R-:W-:-:S07]  /*8140*/  MOV R24, R38 ;  /* 0x0000002600187202 */ /* 0x000fce0000000f00 */
[----:B------:R-:W-:Y:S05]  /*8150*/  WARPSYNC.COLLECTIVE R30, `(.L_x_2532) ;  /* 0x000000001e087348 */ /* 0x000fea0003c00000 */
[----:B------:R0:W1:Y:S02]  /*8160*/  SHFL.BFLY P2, R38, R35, R32, R33 ;  /* 0x0c00002023267389 */ /* 0x0000640000040021 */
[----:B01----:R-:W-:Y:S01]  /*8170*/  ENDCOLLECTIVE ;  /* 0x000000000000791b */ /* 0x003fe20003800000 */
.L_x_2532:
[----:B------:R-:W-:-:S05]  /*8180*/  FADD.FTZ R24, R24, R23 ;  /* 0x0000001718187221 */ /* 0x000fca0000010000 */
[----:B------:R-:W-:Y:S02]  /*8190*/  MOV R35, R24 ;  /* 0x0000001800237202 */ /* 0x000fe40000000f00 */
[----:B------:R-:W-:-:S07]  /*81a0*/  MOV R26, R38 ;  /* 0x00000026001a7202 */ /* 0x000fce0000000f00 */
[----:B------:R-:W-:Y:S05]  /*81b0*/  WARPSYNC.COLLECTIVE R30, `(.L_x_2533) ;  /* 0x000000001e087348 */ /* 0x000fea0003c00000 */
[----:B------:R0:W1:Y:S02]  /*81c0*/  SHFL.BFLY P2, R38, R35, R32, R33 ;  /* 0x0c00002023267389 */ /* 0x0000640000040021 */
[----:B01----:R-:W-:Y:S01]  /*81d0*/  ENDCOLLECTIVE ;  /* 0x000000000000791b */ /* 0x003fe20003800000 */
.L_x_2533:
[----:B------:R-:W-:Y:S01]  /*81e0*/  FADD.FTZ R26, R25, R26 ;  /* 0x0000001a191a7221 */ /* 0x000fe20000010000 */
[----:B------:R-:W-:-:S04]  /*81f0*/  HFMA2.MMA R32, -RZ, RZ, 0, 1.1920928955078125e-07 ;  /* 0x00000002ff207435 */ /* 0x000fc800000001ff */
[----:B------:R-:W-:Y:S02]  /*8200*/  MOV R35, R26 ;  /* 0x0000001a00237202 */ /* 0x000fe40000000f00 */
[----:B------:R-:W-:-:S07]  /*8210*/  MOV R27, R38 ;  /* 0x00000026001b7202 */ /* 0x000fce0000000f00 */
[----:B------:R-:W-:Y:S05]  /*8220*/  WARPSYNC.COLLECTIVE R30, `(.L_x_2534) ;  /* 0x000000001e087348 */ /* 0x000fea0003c00000 */
[----:B------:R0:W1:Y:S02]  /*8230*/  SHFL.BFLY P2, R38, R35, R32, R33 ;  /* 0x0c00002023267389 */ /* 0x0000640000040021 */
[----:B01----:R-:W-:Y:S01]  /*8240*/  ENDCOLLECTIVE ;  /* 0x000000000000791b */ /* 0x003fe20003800000 */
.L_x_2534:
[----:B------:R-:W-:-:S05]  /*8250*/  FADD.FTZ R27, R24, R27 ;  /* 0x0000001b181b7221 */ /* 0x000fca0000010000 */
[----:B------:R-:W-:Y:S02]  /*8260*/  MOV R35, R27 ;  /* 0x0000001b00237202 */ /* 0x000fe40000000f00 */
[----:B------:R-:W-:-:S07]  /*8270*/  MOV R29, R38 ;  /* 0x00000026001d7202 */ /* 0x000fce0000000f00 */
[----:B------:R-:W-:Y:S05]  /*8280*/  WARPSYNC.COLLECTIVE R30, `(.L_x_2535) ;  /* 0x000000001e087348 */ /* 0x000fea0003c00000 */
[----:B------:R0:W1:Y:S02]  /*8290*/  SHFL.BFLY P2, R38, R35, R32, R33 ;  /* 0x0c00002023267389 */ /* 0x0000640000040021 */
[----:B01----:R-:W-:Y:S01]  /*82a0*/  ENDCOLLECTIVE ;  /* 0x000000000000791b */ /* 0x003fe20003800000 */
.L_x_2535:
[----:B------:R-:W-:Y:S01]  /*82b0*/  FADD.FTZ R29, R26, R29 ;  /* 0x0000001d1a1d7221 */ /* 0x000fe20000010000 */
[----:B------:R-:W-:-:S04]  /*82c0*/  HFMA2.MMA R32, -RZ, RZ, 0, 5.9604644775390625e-08 ;  /* 0x00000001ff207435 */ /* 0x000fc800000001ff */
[----:B------:R-:W-:Y:S02]  /*82d0*/  MOV R35, R29 ;  /* 0x0000001d00237202 */ /* 0x000fe40000000f00 */
[----:B------:R-:W-:-:S07]  /*82e0*/  MOV R22, R38 ;  /* 0x0000002600167202 */ /* 0x000fce0000000f00 */
[----:B------:R-:W-:Y:S05]  /*82f0*/  WARPSYNC.COLLECTIVE R30, `(.L_x_2536) ;  /* 0x000000001e087348 */ /* 0x000fea0003c00000 */
[----:B------:R0:W1:Y:S02]  /*8300*/  SHFL.BFLY P2, R38, R35, R32, R33 ;  /* 0x0c00002023267389 */ /* 0x0000640000040021 */
[----:B01----:R-:W-:Y:S01]  /*8310*/  ENDCOLLECTIVE ;  /* 0x000000000000791b */ /* 0x003fe20003800000 */
.L_x_2536:
[----:B------:R-:W-:-:S05]  /*8320*/  FADD.FTZ R22, R27, R22 ;  /* 0x000000161b167221 */ /* 0x000fca0000010000 */
[----:B------:R-:W-:Y:S02]  /*8330*/  MOV R35, R22 ;  /* 0x0000001600237202 */ /* 0x000fe40000000f00 */
[----:B------:R-:W-:-:S07]  /*8340*/  MOV R28, R38 ;  /* 0x00000026001c7202 */ /* 0x000fce0000000f00 */
[----:B------:R-:W-:Y:S05]  /*8350*/  WARPSYNC.COLLECTIVE R30, `(.L_x_2537) ;  /* 0x000000001e087348 */ /* 0x000fea0003c00000 */
[----:B------:R0:W1:Y:S02]  /*8360*/  SHFL.BFLY P2, R38, R35, R32, R33 ;  /* 0x0c00002023267389 */ /* 0x0000640000040021 */
[----:B01----:R-:W-:Y:S01]  /*8370*/  ENDCOLLECTIVE ;  /* 0x000000000000791b */ /* 0x003fe20003800000 */
.L_x_2537:
[----:B------:R-:W-:Y:S01]  /*8380*/  FADD.FTZ R28, R29, R28 ;  /* 0x0000001c1d1c7221 */ /* 0x000fe20000010000 */
[----:B------:R-:W-:Y:S06]  /*8390*/  BRA `(.L_x_2538) ;  /* 0xffffffec00107947 */ /* 0x000fec000383ffff */
.L_x_2517:
        /* <DEDUP_REMOVED lines=8> */
.L_x_2540:
[----:B------:R-:W-:Y:S05]  /*8420*/  BSYNC B1 ;  /* 0x0000000000017941 */ /* 0x000fea0003800000 */
.L_x_2539:
        /* <DEDUP_REMOVED lines=8> */
.L_x_2541:
[----:B------:R-:W-:Y:S01]  /*84b0*/  FADD.FTZ R25, R25, R22 ;  /* 0x0000001619197221 */ /* 0x000fe20000010000 */
[----:B------:R-:W-:-:S04]  /*84c0*/  HFMA2.MMA R32, -RZ, RZ, 0, 2.384185791015625e-07 ;  /* 0x00000004ff207435 */ /* 0x000fc800000001ff */
[----:B------:R-:W-:Y:S02]  /*84d0*/  MOV R35, R25 ;  /* 0x0000001900237202 */ /* 0x000fe40000000f00 */
[----:B------:R-:W-:-:S07]  /*84e0*/  MOV R24, R38 ;  /* 0x0000002600187202 */ /* 0x000fce0000000f00 */
[----:B------:R-:W-:Y:S05]  /*84f0*/  WARPSYNC.COLLECTIVE R30, `(.L_x_2542) ;  /* 0x000000001e087348 */ /* 0x000fea0003c00000 */
[----:B------:R0:W1:Y:S02]  /*8500*/  SHFL.BFLY P2, R38, R35, R32, R33 ;  /* 0x0c00002023267389 */ /* 0x0000640000040021 */
[----:B01----:R-:W-:Y:S01]  /*8510*/  ENDCOLLECTIVE ;  /* 0x000000000000791b */ /* 0x003fe20003800000 */
.L_x_2542:
[----:B------:R-:W-:-:S05]  /*8520*/  FADD.FTZ R24, R24, R23 ;  /* 0x0000001718187221 */ /* 0x000fca0000010000 */
[----:B------:R-:W-:Y:S02]  /*8530*/  MOV R35, R24 ;  /* 0x0000001800237202 */ /* 0x000fe40000000f00 */
[----:B------:R-:W-:-:S07]  /*8540*/  MOV R26, R38 ;  /* 0x00000026001a7202 */ /* 0x000fce0000000f00 */
[----:B------:R-:W-:Y:S05]  /*8550*/  WARPSYNC.COLLECTIVE R30, `(.L_x_2543) ;  /* 0x000000001e087348 */ /* 0x000fea0003c00000 */
[----:B------:R0:W1:Y:S02]  /*8560*/  SHFL.BFLY P2, R38, R35, R32, R33 ;  /* 0x0c00002023267389 */ /* 0x0000640000040021 */
[----:B01----:R-:W-:Y:S01]  /*8570*/  ENDCOLLECTIVE ;  /* 0x000000000000791b */ /* 0x003fe20003800000 */
.L_x_2543:
[----:B------:R-:W-:Y:S01]  /*8580*/  FADD.FTZ R26, R25, R26 ;  /* 0x0000001a191a7221 */ /* 0x000fe20000010000 */
[----:B------:R-:W-:-:S04]  /*8590*/  HFMA2.MMA R32, -RZ, RZ, 0, 1.1920928955078125e-07 ;  /* 0x00000002ff207435 */ /* 0x000fc800000001ff */
[----:B------:R-:W-:Y:S02]  /*85a0*/  MOV R35, R26 ;  /* 0x0000001a00237202 */ /* 0x000fe40000000f00 */
[----:B------:R-:W-:-:S07]  /*85b0*/  MOV R27, R38 ;  /* 0x00000026001b7202 */ /* 0x000fce0000000f00 */
[----:B------:R-:W-:Y:S05]  /*85c0*/  WARPSYNC.COLLECTIVE R30, `(.L_x_2544) ;  /* 0x000000001e087348 */ /* 0x000fea0003c00000 */
[----:B------:R0:W1:Y:S02]  /*85d0*/  SHFL.BFLY P2, R38, R35, R32, R33 ;  /* 0x0c00002023267389 */ /* 0x0000640000040021 */
[----:B01----:R-:W-:Y:S01]  /*85e0*/  ENDCOLLECTIVE ;  /* 0x000000000000791b */ /* 0x003fe20003800000 */
.L_x_2544:
[----:B------:R-:W-:-:S05]  /*85f0*/  FADD.FTZ R27, R24, R27 ;  /* 0x0000001b181b7221 */ /* 0x000fca0000010000 */
[----:B------:R-:W-:Y:S02]  /*8600*/  MOV R35, R27 ;  /* 0x0000001b00237202 */ /* 0x000fe40000000f00 */
[----:B------:R-:W-:-:S07]  /*8610*/  MOV R29, R38 ;  /* 0x00000026001d7202 */ /* 0x000fce0000000f00 */
[----:B------:R-:W-:Y:S05]  /*8620*/  WARPSYNC.COLLECTIVE R30, `(.L_x_2545) ;  /* 0x000000001e087348 */ /* 0x000fea0003c00000 */
[----:B------:R0:W1:Y:S02]  /*8630*/  SHFL.BFLY P2, R38, R35, R32, R33 ;  /* 0x0c00002023267389 */ /* 0x0000640000040021 */
[----:B01----:R-:W-:Y:S01]  /*8640*/  ENDCOLLECTIVE ;  /* 0x000000000000791b */ /* 0x003fe20003800000 */
.L_x_2545:
[----:B------:R-:W-:Y:S01]  /*8650*/  FADD.FTZ R29, R26, R29 ;  /* 0x0000001d1a1d7221 */ /* 0x000fe20000010000 */
[----:B------:R-:W-:-:S04]  /*8660*/  HFMA2.MMA R32, -RZ, RZ, 0, 5.9604644775390625e-08 ;  /* 0x00000001ff207435 */ /* 0x000fc800000001ff */
[----:B------:R-:W-:Y:S02]  /*8670*/  MOV R35, R29 ;  /* 0x0000001d00237202 */ /* 0x000fe40000000f00 */
[----:B------:R-:W-:-:S07]  /*8680*/  MOV R22, R38 ;  /* 0x0000002600167202 */ /* 0x000fce0000000f00 */
[----:B------:R-:W-:Y:S05]  /*8690*/  WARPSYNC.COLLECTIVE R30, `(.L_x_2546) ;  /* 0x000000001e087348 */ /* 0x000fea0003c00000 */
[----:B------:R0:W1:Y:S02]  /*86a0*/  SHFL.BFLY P2, R38, R35, R32, R33 ;  /* 0x0c00002023267389 */ /* 0x0000640000040021 */
[----:B01----:R-:W-:Y:S01]  /*86b0*/  ENDCOLLECTIVE ;  /* 0x000000000000791b */ /* 0x003fe20003800000 */
.L_x_2546:
[----:B------:R-:W-:-:S05]  /*86c0*/  FADD.FTZ R22, R27, R22 ;  /* 0x000000161b167221 */ /* 0x000fca0000010000 */
[----:B------:R-:W-:Y:S02]  /*86d0*/  MOV R35, R22 ;  /* 0x0000001600237202 */ /* 0x000fe40000000f00 */
[----:B------:R-:W-:-:S07]  /*86e0*/  MOV R28, R38 ;  /* 0x00000026001c7202 */ /* 0x000fce0000000f00 */
[----:B------:R-:W-:Y:S05]  /*86f0*/  WARPSYNC.COLLECTIVE R30, `(.L_x_2547) ;  /* 0x000000001e087348 */ /* 0x000fea0003c00000 */
[----:B------:R0:W1:Y:S02]  /*8700*/  SHFL.BFLY P2, R38, R35, R32, R33 ;  /* 0x0c00002023267389 */ /* 0x0000640000040021 */
[----:B01----:R-:W-:Y:S01]  /*8710*/  ENDCOLLECTIVE ;  /* 0x000000000000791b */ /* 0x003fe20003800000 */
.L_x_2547:
[----:B------:R-:W-:Y:S01]  /*8720*/  FADD.FTZ R28, R29, R28 ;  /* 0x0000001c1d1c7221 */ /* 0x000fe20000010000 */
[----:B------:R-:W-:Y:S06]  /*8730*/  BRA `(.L_x_2548) ;  /* 0xffffffe800b87947 */ /* 0x000fec000383ffff */
.L_x_2518:
        /* <DEDUP_REMOVED lines=8> */
.L_x_2550:
[----:B------:R-:W-:Y:S05]  /*87c0*/  BSYNC B0 ;  /* 0x0000000000007941 */ /* 0x000fea0003800000 */
.L_x_2549:
        /* <DEDUP_REMOVED lines=10> */
.L_x_2551:
        /* <DEDUP_REMOVED lines=15> */
.L_x_2552:
[----:B------:R-:W-:Y:S02]  /*8960*/  MOV R35, R34 ;  /* 0x0000002200237202 */ /* 0x000fe40000000f00 */
[----:B------:R-:W-:-:S07]  /*8970*/  MOV R23, R38 ;  /* 0x0000002600177202 */ /* 0x000fce0000000f00 */
[----:B------:R-:W-:Y:S05]  /*8980*/  WARPSYNC.COLLECTIVE R30, `(.L_x_2553) ;  /* 0x000000001e087348 */ /* 0x000fea0003c00000 */
[----:B------:R0:W1:Y:S02]  /*8990*/  SHFL.BFLY P2, R38, R35, R32, R33 ;  /* 0x0c00002023267389 */ /* 0x0000640000040021 */
[----:B01----:R-:W-:Y:S01]  /*89a0*/  ENDCOLLECTIVE ;  /* 0x000000000000791b */ /* 0x003fe20003800000 */
.L_x_2553:
        /* <DEDUP_REMOVED lines=10> */
.L_x_2554:
[----:B------:R-:W-:-:S05]  /*8a50*/  FADD.FTZ R23, R34, R37 ;  /* 0x0000002522177221 */ /* 0x000fca0000010000 */
[----:B------:R-:W-:Y:S02]  /*8a60*/  MOV R35, R23 ;  /* 0x0000001700237202 */ /* 0x000fe40000000f00 */
[----:B------:R-:W-:-:S07]  /*8a70*/  MOV R39, R38 ;  /* 0x0000002600277202 */ /* 0x000fce0000000f00 */
[----:B------:R-:W-:Y:S05]  /*8a80*/  WARPSYNC.COLLECTIVE R30, `(.L_x_2555) ;  /* 0x000000001e087348 */ /* 0x000fea0003c00000 */
[----:B------:R0:W1:Y:S02]  /*8a90*/  SHFL.BFLY P2, R38, R35, R32, R33 ;  /* 0x0c00002023267389 */ /* 0x0000640000040021 */
[----:B01----:R-:W-:Y:S01]  /*8aa0*/  ENDCOLLECTIVE ;  /* 0x000000000000791b */ /* 0x003fe20003800000 */
.L_x_2555:
        /* <DEDUP_REMOVED lines=8> */
.L_x_2556:
        /* <DEDUP_REMOVED lines=10> */
.L_x_2557:
[----:B------:R-:W-:Y:S01]  /*8bd0*/  FADD.FTZ R36, R39, R36 ;  /* 0x0000002427247221 */ /* 0x000fe20000010000 */
[----:B------:R-:W-:Y:S01]  /*8be0*/  HFMA2.MMA R32, -RZ, RZ, 0, 4.76837158203125e-07 ;  /* 0x00000008ff207435 */ /* 0x000fe200000001ff */
[----:B------:R-:W-:Y:S02]  /*8bf0*/  MOV R35, R31 ;  /* 0x0000001f00237202 */ /* 0x000fe40000000f00 */
[----:B------:R-:W-:-:S08]  /*8c00*/  MOV R34, R38 ;  /* 0x0000002600227202 */ /* 0x000fd00000000f00 */
[----:B------:R-:W-:Y:S05]  /*8c10*/  WARPSYNC.COLLECTIVE R30, `(.L_x_2558) ;  /* 0x000000001e087348 */ /* 0x000fea0003c00000 */
[----:B------:R0:W1:Y:S02]  /*8c20*/  SHFL.BFLY P2, R38, R35, R32, R33 ;  /* 0x0c00002023267389 */ /* 0x0000640000040021 */
[----:B01----:R-:W-:Y:S01]  /*8c30*/  ENDCOLLECTIVE ;  /* 0x000000000000791b */ /* 0x003fe20003800000 */
.L_x_2558:
        /* <DEDUP_REMOVED lines=8> */
.L_x_2559:
[----:B------:R-:W-:Y:S01]  /*8cc0*/  FADD.FTZ R26, R26, R31 ;  /* 0x0000001f1a1a7221 */ /* 0x000fe20000010000 */
[----:B------:R-:W-:-:S04]  /*8cd0*/  HFMA2.MMA R32, -RZ, RZ, 0, 2.384185791015625e-07 ;  /* 0x00000004ff207435 */ /* 0x000fc800000001ff */
[----:B------:R-:W-:Y:S02]  /*8ce0*/  MOV R35, R26 ;  /* 0x0000001a00237202 */ /* 0x000fe40000000f00 */
[----:B------:R-:W-:-:S07]  /*8cf0*/  MOV R27, R38 ;  /* 0x00000026001b7202 */ /* 0x000fce0000000f00 */
[----:B------:R-:W-:Y:S05]  /*8d00*/  WARPSYNC.COLLECTIVE R30, `(.L_x_2560) ;  /* 0x000000001e087348 */ /* 0x000fea0003c00000 */
[----:B------:R0:W1:Y:S02]  /*8d10*/  SHFL.BFLY P2, R38, R35, R32, R33 ;  /* 0x0c00002023267389 */ /* 0x0000640000040021 */
[----:B01----:R-:W-:Y:S01]  /*8d20*/  ENDCOLLECTIVE ;  /* 0x000000000000791b */ /* 0x003fe20003800000 */
.L_x_2560:
[----:B------:R-:W-:-:S05]  /*8d30*/  FADD.FTZ R27, R27, R40 ;  /* 0x000000281b1b7221 */ /* 0x000fca0000010000 */
[----:B------:R-:W-:Y:S02]  /*8d40*/  MOV R35, R27 ;  /* 0x0000001b00237202 */ /* 0x000fe40000000f00 */
[----:B------:R-:W-:-:S07]  /*8d50*/  MOV R25, R38 ;  /* 0x0000002600197202 */ /* 0x000fce0000000f00 */
[----:B------:R-:W-:Y:S05]  /*8d60*/  WARPSYNC.COLLECTIVE R30, `(.L_x_2561) ;  /* 0x000000001e087348 */ /* 0x000fea0003c00000 */
[----:B------:R0:W1:Y:S02]  /*8d70*/  SHFL.BFLY P2, R38, R35, R32, R33 ;  /* 0x0c00002023267389 */ /* 0x0000640000040021 */
[----:B01----:R-:W-:Y:S01]  /*8d80*/  ENDCOLLECTIVE ;  /* 0x000000000000791b */ /* 0x003fe20003800000 */
.L_x_2561:
[----:B------:R-:W-:Y:S01]  /*8d90*/  FADD.FTZ R25, R26, R25 ;  /* 0x000000191a197221 */ /* 0x000fe20000010000 */
[----:B------:R-:W-:-:S04]  /*8da0*/  HFMA2.MMA R32, -RZ, RZ, 0, 1.1920928955078125e-07 ;  /* 0x00000002ff207435 */ /* 0x000fc800000001ff */
[----:B------:R-:W-:Y:S02]  /*8db0*/  MOV R35, R25 ;  /* 0x0000001900237202 */ /* 0x000fe40000000f00 */
[----:B------:R-:W-:-:S07]  /*8dc0*/  MOV R40, R38 ;  /* 0x0000002600287202 */ /* 0x000fce0000000f00 */
[----:B------:R-:W-:Y:S05]  /*8dd0*/  WARPSYNC.COLLECTIVE R30, `(.L_x_2562) ;  /* 0x000000001e087348 */ /* 0x000fea0003c00000 */
[----:B------:R0:W1:Y:S02]  /*8de0*/  SHFL.BFLY P2, R38, R35, R32, R33 ;  /* 0x0c00002023267389 */ /* 0x0000640000040021 */
[----:B01----:R-:W-:Y:S01]  /*8df0*/  ENDCOLLECTIVE ;  /* 0x000000000000791b */ /* 0x003fe20003800000 */
.L_x_2562:
[----:B------:R-:W-:-:S05]  /*8e00*/  FADD.FTZ R24, R27, R40 ;  /* 0x000000281b187221 */ /* 0x000fca0000010000 */
[----:B------:R-:W-:Y:S02]  /*8e10*/  MOV R35, R24 ;  /* 0x0000001800237202 */ /* 0x000fe40000000f00 */
[----:B------:R-:W-:-:S07]  /*8e20*/  MOV R26, R38 ;  /* 0x00000026001a7202 */ /* 0x000fce0000000f00 */
[----:B------:R-:W-:Y:S05]  /*8e30*/  WARPSYNC.COLLECTIVE R30, `(.L_x_2563) ;  /* 0x000000001e087348 */ /* 0x000fea0003c00000 */
[----:B------:R0:W1:Y:S02]  /*8e40*/  SHFL.BFLY P2, R38, R35, R32, R33 ;  /* 0x0c00002023267389 */ /* 0x0000640000040021 */
[----:B01----:R-:W-:Y:S01]  /*8e50*/  ENDCOLLECTIVE ;  /* 0x000000000000791b */ /* 0x003fe20003800000 */
.L_x_2563:
[----:B------:R-:W-:Y:S01]  /*8e60*/  FADD.FTZ R26, R25, R26 ;  /* 0x0000001a191a7221 */ /* 0x000fe20000010000 */
[----:B------:R-:W-:-:S04]  /*8e70*/  HFMA2.MMA R32, -RZ, RZ, 0, 5.9604644775390625e-08 ;  /* 0x00000001ff207435 */ /* 0x000fc800000001ff */
[----:B------:R-:W-:Y:S02]  /*8e80*/  MOV R35, R26 ;  /* 0x0000001a00237202 */ /* 0x000fe40000000f00 */
[----:B------:R-:W-:-:S07]  /*8e90*/  MOV R27, R38 ;  /* 0x00000026001b7202 */ /* 0x000fce0000000f00 */
[----:B------:R-:W-:Y:S05]  /*8ea0*/  WARPSYNC.COLLECTIVE R30, `(.L_x_2564) ;  /* 0x000000001e087348 */ /* 0x000fea0003c00000 */
[----:B------:R0:W1:Y:S02]  /*8eb0*/  SHFL.BFLY P2, R38, R35, R32, R33 ;  /* 0x0c00002023267389 */ /* 0x0000640000040021 */
[----:B01----:R-:W-:Y:S01]  /*8ec0*/  ENDCOLLECTIVE ;  /* 0x000000000000791b */ /* 0x003fe20003800000 */
.L_x_2564:
[----:B------:R-:W-:-:S05]  /*8ed0*/  FADD.FTZ R27, R24, R27 ;  /* 0x0000001b181b7221 */ /* 0x000fca0000010000 */
[----:B------:R-:W-:Y:S02]  /*8ee0*/  MOV R35, R27 ;  /* 0x0000001b00237202 */ /* 0x000fe40000000f00 */
[----:B------:R-:W-:-:S07]  /*8ef0*/  MOV R25, R38 ;  /* 0x0000002600197202 */ /* 0x000fce0000000f00 */
[----:B------:R-:W-:Y:S05]  /*8f00*/  WARPSYNC.COLLECTIVE R30, `(.L_x_2565) ;  /* 0x000000001e087348 */ /* 0x000fea0003c00000 */
[----:B------:R0:W1:Y:S02]  /*8f10*/  SHFL.BFLY P2, R38, R35, R32, R33 ;  /* 0x0c00002023267389 */ /* 0x0000640000040021 */
[----:B01----:R-:W-:Y:S01]  /*8f20*/  ENDCOLLECTIVE ;  /* 0x000000000000791b */ /* 0x003fe20003800000 */
.L_x_2565:
[----:B------:R-:W-:Y:S01]  /*8f30*/  FADD.FTZ R25, R26, R25 ;  /* 0x000000191a197221 */ /* 0x000fe20000010000 */
[----:B------:R-:W-:Y:S01]  /*8f40*/  HFMA2.MMA R32, -RZ, RZ, 0, 4.76837158203125e-07 ;  /* 0x00000008ff207435 */ /* 0x000fe200000001ff */
[----:B------:R-:W-:Y:S02]  /*8f50*/  MOV R35, R23 ;  /* 0x0000001700237202 */ /* 0x000fe40000000f00 */
[----:B------:R-:W-:-:S08]  /*8f60*/  MOV R24, R38 ;  /* 0x0000002600187202 */ /* 0x000fd00000000f00 */
[----:B------:R-:W-:Y:S05]  /*8f70*/  WARPSYNC.COLLECTIVE R30, `(.L_x_2566) ;  /* 0x000000001e087348 */ /* 0x000fea0003c00000 */
[----:B------:R0:W1:Y:S02]  /*8f80*/  SHFL.BFLY P2, R38, R35, R32, R33 ;  /* 0x0c00002023267389 */ /* 0x0000640000040021 */
[----:B01----:R-:W-:Y:S01]  /*8f90*/  ENDCOLLECTIVE ;  /* 0x000000000000791b */ /* 0x003fe20003800000 */
.L_x_2566:
[----:B------:R-:W-:Y:S01]  /*8fa0*/  FADD.FTZ R24, R27, R24 ;  /* 0x000000181b187221 */ /* 0x000fe20000010000 */
[----:B------:R-:W-:Y:S02]  /*8fb0*/  MOV R35, R22 ;  /* 0x0000001600237202 */ /* 0x000fe40000000f00 */
[----:B------:R-:W-:-:S07]  /*8fc0*/  MOV R28, R38 ;  /* 0x00000026001c7202 */ /* 0x000fce0000000f00 */
[----:B------:R-:W-:Y:S05]  /*8fd0*/  WARPSYNC.COLLECTIVE R30, `(.L_x_2567) ;  /* 0x000000001e087348 */ /* 0x000fea0003c00000 */
[----:B------:R0:W1:Y:S02]  /*8fe0*/  SHFL.BFLY P2, R38, R35, R32, R33 ;  /* 0x0c00002023267389 */ /* 0x0000640000040021 */
[----:B01----:R-:W-:Y:S01]  /*8ff0*/  ENDCOLLECTIVE ;  /* 0x000000000000791b */ /* 0x003fe20003800000 */
.L_x_2567:
        /* <DEDUP_REMOVED lines=13> */
.L_x_2568:
[----:B------:R-:W-:-:S05]  /*90d0*/  FADD.FTZ R31, R41, R22 ;  /* 0x00000016291f7221 */ /* 0x000fca0000010000 */
[----:B------:R-:W-:Y:S02]  /*90e0*/  MOV R35, R31 ;  /* 0x0000001f00237202 */ /* 0x000fe40000000f00 */
[----:B------:R-:W-:-:S07]  /*90f0*/  MOV R41, R38 ;  /* 0x0000002600297202 */ /* 0x000fce0000000f00 */
[----:B------:R-:W-:Y:S05]  /*9100*/  WARPSYNC.COLLECTIVE R30, `(.L_x_2569) ;  /* 0x000000001e087348 */ /* 0x000fea0003c00000 */
[----:B------:R0:W1:Y:S02]  /*9110*/  SHFL.BFLY P2, R38, R35, R32, R33 ;  /* 0x0c00002023267389 */ /* 0x0000640000040021 */
[----:B01----:R-:W-:Y:S01]  /*9120*/  ENDCOLLECTIVE ;  /* 0x000000000000791b */ /* 0x003fe20003800000 */
.L_x_2569:
        /* <DEDUP_REMOVED lines=8> */
.L_x_2570:
[----:B------:R-:W-:Y:S02]  /*91b0*/  MOV R35, R43 ;  /* 0x0000002b00237202 */ /* 0x000fe40000000f00 */
[----:B------:R-:W-:-:S07]  /*91c0*/  MOV R19, R38 ;  /* 0x0000002600137202 */ /* 0x000fce0000000f00 */
[----:B------:R-:W-:Y:S05]  /*91d0*/  WARPSYNC.COLLECTIVE R30, `(.L_x_2571) ;  /* 0x000000001e087348 */ /* 0x000fea0003c00000 */
[----:B------:R0:W1:Y:S02]  /*91e0*/  SHFL.BFLY P2, R38, R35, R32, R33 ;  /* 0x0c00002023267389 */ /* 0x0000640000040021 */
[----:B01----:R-:W-:Y:S01]  /*91f0*/  ENDCOLLECTIVE ;  /* 0x000000000000791b */ /* 0x003fe20003800000 */
.L_x_2571:
        /* <DEDUP_REMOVED lines=10> */
.L_x_2572:
        /* <DEDUP_REMOVED lines=8> */
.L_x_2573:
        /* <DEDUP_REMOVED lines=9> */
.L_x_2574:
        /* <DEDUP_REMOVED lines=9> */
.L_x_2575:
[----:B------:R-:W-:Y:S01]  /*9440*/  FADD.FTZ R21, R21, R18 ;  /* 0x0000001215157221 */ /* 0x000fe20000010000 */
[----:B------:R-:W-:-:S04]  /*9450*/  HFMA2.MMA R32, -RZ, RZ, 0, 2.384185791015625e-07 ;  /* 0x00000004ff207435 */ /* 0x000fc800000001ff */
[----:B------:R-:W-:Y:S02]  /*9460*/  MOV R35, R21 ;  /* 0x0000001500237202 */ /* 0x000fe40000000f00 */
[----:B------:R-:W-:-:S07]  /*9470*/  MOV R20, R38 ;  /* 0x0000002600147202 */ /* 0x000fce0000000f00 */
[----:B------:R-:W-:Y:S05]  /*9480*/  WARPSYNC.COLLECTIVE R30, `(.L_x_2576) ;  /* 0x000000001e087348 */ /* 0x000fea0003c00000 */
[----:B------:R0:W1:Y:S02]  /*9490*/  SHFL.BFLY P2, R38, R35, R32, R33 ;  /* 0x0c00002023267389 */ /* 0x0000640000040021 */
[----:B01----:R-:W-:Y:S01]  /*94a0*/  ENDCOLLECTIVE ;  /* 0x000000000000791b */ /* 0x003fe20003800000 */
.L_x_2576:
[----:B------:R-:W-:-:S05]  /*94b0*/  FADD.FTZ R40, R20, R19 ;  /* 0x0000001314287221 */ /* 0x000fca0000010000 */
[----:B------:R-:W-:Y:S02]  /*94c0*/  MOV R35, R40 ;  /* 0x0000002800237202 */ /* 0x000fe40000000f00 */
[----:B------:R-:W-:-:S07]  /*94d0*/  MOV R18, R38 ;  /* 0x0000002600127202 */ /* 0x000fce0000000f00 */
[----:B------:R-:W-:Y:S05]  /*94e0*/  WARPSYNC.COLLECTIVE R30, `(.L_x_2577) ;  /* 0x000000001e087348 */ /* 0x000fea0003c00000 */
[----:B------:R0:W1:Y:S02]  /*94f0*/  SHFL.BFLY P2, R38, R35, R32, R33 ;  /* 0x0c00002023267389 */ /* 0x0000640000040021 */
[----:B01----:R-:W-:Y:S01]  /*9500*/  ENDCOLLECTIVE ;  /* 0x000000000000791b */ /* 0x003fe20003800000 */
.L_x_2577:
        /* <DEDUP_REMOVED lines=9> */
.L_x_2578:
        /* <DEDUP_REMOVED lines=12> */
.L_x_2579:
        /* <DEDUP_REMOVED lines=9> */
.L_x_2580:
[----:B------:R-:W-:-:S05]  /*96f0*/  FADD.FTZ R40, R41, R40 ;  /* 0x0000002829287221 */ /* 0x000fca0000010000 */
[----:B------:R-:W-:Y:S02]  /*9700*/  MOV R35, R40 ;  /* 0x0000002800237202 */ /* 0x000fe40000000f00 */
[----:B------:R-:W-:-:S07]  /*9710*/  MOV R27, R38 ;  /* 0x00000026001b7202 */ /* 0x000fce0000000f00 */
[----:B------:R-:W-:Y:S05]  /*9720*/  WARPSYNC.COLLECTIVE R30, `(.L_x_2581) ;  /* 0x000000001e087348 */ /* 0x000fea0003c00000 */
[----:B------:R0:W1:Y:S02]  /*9730*/  SHFL.BFLY P2, R38, R35, R32, R33 ;  /* 0x0c00002023267389 */ /* 0x0000640000040021 */
[----:B01----:R-:W-:Y:S01]  /*9740*/  ENDCOLLECTIVE ;  /* 0x000000000000791b */ /* 0x003fe20003800000 */
.L_x_2581:
[----:B------:R-:W-:Y:S01]  /*9750*/  FADD.FTZ R22, R42, R27 ;  /* 0x0000001b2a167221 */ /* 0x000fe20000010000 */
[----:B------:R-:W-:Y:S06]  /*9760*/  BRA `(.L_x_2582) ;  /* 0xffffffe400247947 */ /* 0x000fec000383ffff */
.L_x_2583:
        /* <DEDUP_REMOVED lines=9> */
.L_x_2791:


//--------------------- .text._ZN13group_norm_v214gn_cuda_kernelI6__halfLi320ELi3ELi32ELi10ELi4096ELb0ELi16ELi320ELi320ELi4ELb1ELi1ELb0ELb0ENS_16CompileConditionILi900EEEEEvPT_PKS4_S7_S7_flPfS8_Pj --------------------------
	.section	.text._ZN13group_norm_v214gn_cuda_kernelI6__halfLi320ELi3ELi32ELi10ELi4096ELb0ELi16ELi320ELi320ELi4ELb1ELi1ELb0ELb0ENS_16CompileConditionILi900EEEEEvPT_PKS4_S7_S7_flPfS8_Pj,"ax",@progbits
	.align	128
        .global         _ZN13group_norm_v214gn_cuda_kernelI6__halfLi320ELi3ELi32ELi10ELi4096ELb0ELi16ELi320ELi320ELi4ELb1ELi1ELb0ELb0ENS_16CompileConditionILi900EEEEEvPT_PKS4_S7_S7_flPfS8_Pj
        .type           _ZN13group_norm_v214gn_cuda_kernelI6__halfLi320ELi3ELi32ELi10ELi4096ELb0ELi16ELi320ELi320ELi4ELb1ELi1ELb0ELb0ENS_16CompileConditionILi900EEEEEvPT_PKS4_S7_S7_flPfS8_Pj,@function
        .size           _ZN13group_norm_v214gn_cuda_kernelI6__halfLi320ELi3ELi32ELi10ELi4096ELb0ELi16ELi320ELi320ELi4ELb1ELi1ELb0ELb0ENS_16CompileConditionILi900EEEEEvPT_PKS4_S7_S7_flPfS8_Pj,(.L_x_2792 - _ZN13group_norm_v214gn_cuda_kernelI6__halfLi320ELi3ELi32ELi10ELi4096ELb0ELi16ELi320ELi320ELi4ELb1ELi1ELb0ELb0ENS_16CompileConditionILi900EEEEEvPT_PKS4_S7_S7_flPfS8_Pj)
        .other          _ZN13group_norm_v214gn_cuda_kernelI6__halfLi320ELi3ELi32ELi10ELi4096ELb0ELi16ELi320ELi320ELi4ELb1ELi1ELb0ELb0ENS_16CompileConditionILi900EEEEEvPT_PKS4_S7_S7_flPfS8_Pj,@"STO_CUDA_ENTRY STV_DEFAULT"
_ZN13group_norm_v214gn_cuda_kernelI6__halfLi320ELi3ELi32ELi10ELi4096ELb0ELi16ELi320ELi320ELi4ELb1ELi1ELb0ELb0ENS_16CompileConditionILi900EEEEEvPT_PKS4_S7_S7_flPfS8_Pj:
.text._ZN13group_norm_v214gn_cuda_kernelI6__halfLi320ELi3ELi32ELi10ELi4096ELb0ELi16ELi320ELi320ELi4ELb1ELi1ELb0ELb0ENS_16CompileConditionILi900EEEEEvPT_PKS4_S7_S7_flPfS8_Pj:
        /* <DEDUP_REMOVED lines=20> */
.L_x_2594:
[----:B0-----:R-:W-:Y:S01]  /*0140*/  IMAD.WIDE.U32 R6, R2, -0x33333333, RZ ;  /* 0xcccccccd02067825 */ /* 0x001fe200078e00ff */
[----:B------:R-:W-:Y:S01]  /*0150*/  SHF.L.U32 R6, R3, 0x4, RZ ;  /* 0x0000000403067819 */ /* 0x000fe200000006ff */
[----:B------:R-:W-:Y:S01]  /*0160*/  ULDC.64 UR6, c[0x0][0x218] ;  /* 0x0000860000067ab9 */ /* 0x000fe20000000a00 */
[----:B------:R-:W-:Y:S01]  /*0170*/  MOV R19, RZ ;  /* 0x000000ff00137202 */ /* 0x000fe20000000f00 */
[----:B------:R-:W-:Y:S01]  /*0180*/  IMAD R15, R5, 0x140000, RZ ;  /* 0x00140000050f7824 */ /* 0x000fe200078e02ff */
[----:B------:R-:W-:Y:S01]  /*0190*/  SHF.R.U32.HI R7, RZ, 0x6, R7 ;  /* 0x00000006ff077819 */ /* 0x000fe20000011607 */
[----:B------:R-:W-:Y:S01]  /*01a0*/  ULDC.64 UR10, c[0x0][0x228] ;  /* 0x00008a00000a7ab9 */ /* 0x000fe20000000a00 */
[----:B------:R-:W-:-:S03]  /*01b0*/  LOP3.LUT R6, R6, 0xff0, RZ, 0xc0, !PT ;  /* 0x00000ff006067812 */ /* 0x000fc600078ec0ff */
[----:B------:R-:W-:Y:S01]  /*01c0*/  IMAD R18, R7, -0x50, R2 ;  /* 0xffffffb007127824 */ /* 0x000fe200078e0202 */
[----:B------:R-:W-:-:S04]  /*01d0*/  IADD3 R6, R6, R7, RZ ;  /* 0x0000000706067210 */ /* 0x000fc80007ffe0ff */
[----:B------:R-:W-:Y:S01]  /*01e0*/  SHF.L.U32 R18, R18, 0x2, RZ ;  /* 0x0000000212127819 */ /* 0x000fe200000006ff */
[----:B------:R-:W-:-:S04]  /*01f0*/  IMAD R7, R6, 0x140, RZ ;  /* 0x0000014006077824 */ /* 0x000fc800078e02ff */
[----:B------:R-:W-:Y:S01]  /*0200*/  IMAD.WIDE.U32 R10, R4, 0x140000, R18 ;  /* 0x00140000040a7825 */ /* 0x000fe200078e0012 */
[C---:B------:R-:W-:Y:S02]  /*0210*/  IADD3 R9, R7.reuse, 0x500, RZ ;  /* 0x0000050007097810 */ /* 0x040fe40007ffe0ff */
[----:B------:R-:W-:Y:S02]  /*0220*/  IADD3 R13, R7, 0xa00, RZ ;  /* 0x00000a00070d7810 */ /* 0x000fe40007ffe0ff */
[----:B------:R-:W-:Y:S02]  /*0230*/  IADD3 R12, R11, R15, RZ ;  /* 0x0000000f0b0c7210 */ /* 0x000fe40007ffe0ff */
[CC--:B------:R-:W-:Y:S02]  /*0240*/  IADD3 R15, P0, R7.reuse, R10.reuse, RZ ;  /* 0x0000000a070f7210 */ /* 0x0c0fe40007f1e0ff */
[----:B------:R-:W-:Y:S02]  /*0250*/  IADD3 R11, R7, 0xf00, RZ ;  /* 0x00000f00070b7810 */ /* 0x000fe40007ffe0ff */
[----:B------:R-:W-:-:S02]  /*0260*/  IADD3 R6, P3, R9, R10, RZ ;  /* 0x0000000a09067210 */ /* 0x000fc40007f7e0ff */
[----:B------:R-:W-:Y:S02]  /*0270*/  IADD3 R7, P1, R13, R10, RZ ;  /* 0x0000000a0d077210 */ /* 0x000fe40007f3e0ff */
[----:B------:R-:W-:Y:S02]  /*0280*/  IADD3.X R8, RZ, R12, RZ, P0, !PT ;  /* 0x0000000cff087210 */ /* 0x000fe400007fe4ff */
[----:B------:R-:W-:Y:S02]  /*0290*/  LEA R20, P2, R15, UR6, 0x1 ;  /* 0x000000060f147c11 */ /* 0x000fe4000f8408ff */
[----:B------:R-:W-:Y:S02]  /*02a0*/  IADD3 R9, P0, R11, R10, RZ ;  /* 0x0000000a0b097210 */ /* 0x000fe40007f1e0ff */
[-C--:B------:R-:W-:Y:S02]  /*02b0*/  IADD3.X R10, RZ, R12.reuse, RZ, P3, !PT ;  /* 0x0000000cff0a7210 */ /* 0x080fe40001ffe4ff */
[----:B------:R-:W-:-:S02]  /*02c0*/  IADD3.X R11, RZ, R12, RZ, P1, !PT ;  /* 0x0000000cff0b7210 */ /* 0x000fc40000ffe4ff */
[----:B------:R-:W-:Y:S02]  /*02d0*/  LEA.HI.X R21, R15, UR7, R8, 0x1, P2 ;  /* 0x000000070f157c11 */ /* 0x000fe400090f0c08 */
[----:B------:R-:W-:Y:S02]  /*02e0*/  IADD3.X R12, RZ, R12, RZ, P0, !PT ;  /* 0x0000000cff0c7210 */ /* 0x000fe400007fe4ff */
[----:B------:R-:W-:Y:S01]  /*02f0*/  LEA R22, P1, R9, UR6, 0x1 ;  /* 0x0000000609167c11 */ /* 0x000fe2000f8208ff */
[----:B------:R0:W2:Y:S01]  /*0300*/  LDG.E.64.CONSTANT R26, desc[UR8][R20.64] ;  /* 0x00000008141a7981 */ /* 0x0000a2000c1e9b00 */
[----:B------:R-:W-:Y:S02]  /*0310*/  LEA R14, P3, R6, UR6, 0x1 ;  /* 0x00000006060e7c11 */ /* 0x000fe4000f8608ff */
[----:B------:R-:W-:Y:S02]  /*0320*/  LEA R16, P0, R7, UR6, 0x1 ;  /* 0x0000000607107c11 */ /* 0x000fe4000f8008ff */
[----:B------:R-:W-:-:S02]  /*0330*/  LEA.HI.X R23, R9, UR7, R12, 0x1, P1 ;  /* 0x0000000709177c11 */ /* 0x000fc400088f0c0c */
[----:B------:R-:W-:Y:S02]  /*0340*/  LEA.HI.X R15, R6, UR7, R10, 0x1, P3 ;  /* 0x00000007060f7c11 */ /* 0x000fe400098f0c0a */
[----:B------:R-:W-:Y:S01]  /*0350*/  LEA.HI.X R17, R7, UR7, R11, 0x1, P0 ;  /* 0x0000000707117c11 */ /* 0x000fe200080f0c0b */
[----:B------:R-:W-:Y:S01]  /*0360*/  ULDC.64 UR6, c[0x0][0x220] ;  /* 0x0000880000067ab9 */ /* 0x000fe20000000a00 */
[----:B------:R-:W3:Y:S04]  /*0370*/  LDG.E.64.CONSTANT R22, desc[UR8][R22.64] ;  /* 0x0000000816167981 */ /* 0x000ee8000c1e9b00 */
[----:B------:R-:W4:Y:S04]  /*0380*/  LDG.E.64.CONSTANT R14, desc[UR8][R14.64] ;  /* 0x000000080e0e7981 */ /* 0x000f28000c1e9b00 */
[----:B------:R-:W4:Y:S01]  /*0390*/  LDG.E.64.CONSTANT R16, desc[UR8][R16.64] ;  /* 0x0000000810107981 */ /* 0x000f22000c1e9b00 */
[----:B------:R-:W-:-:S02]  /*03a0*/  SHF.L.U32 R13, R18, 0x1, RZ ;  /* 0x00000001120d7819 */ /* 0x000fc400000006ff */
[----:B------:R-:W-:Y:S02]  /*03b0*/  SHF.R.U32.HI R24, RZ, 0x1f, R18 ;  /* 0x0000001fff187819 */ /* 0x000fe40000011612 */
[C---:B------:R-:W-:Y:S02]  /*03c0*/  IADD3 R18, P0, R13.reuse, UR6, RZ ;  /* 0x000000060d127c10 */ /* 0x040fe4000ff1e0ff */
[----:B0-----:R-:W-:Y:S02]  /*03d0*/  IADD3 R20, P1, R13, UR10, RZ ;  /* 0x0000000a0d147c10 */ /* 0x001fe4000ff3e0ff */
[C---:B------:R-:W-:Y:S02]  /*03e0*/  IADD3.X R19, R24.reuse, UR7, RZ, P0, !PT ;  /* 0x0000000718137c10 */ /* 0x040fe400087fe4ff */
[----:B------:R-:W-:-:S04]  /*03f0*/  IADD3.X R21, R24, UR11, RZ, P1, !PT ;  /* 0x0000000b18157c10 */ /* 0x000fc80008ffe4ff */
[----:B------:R-:W5:Y:S04]  /*0400*/  LDG.E.64.CONSTANT R18, desc[UR8][R18.64] ;  /* 0x0000000812127981 */ /* 0x000f68000c1e9b00 */
[----:B------:R-:W5:Y:S01]  /*0410*/  LDG.E.64.CONSTANT R20, desc[UR8][R20.64] ;  /* 0x0000000814147981 */ /* 0x000f62000c1e9b00 */
[----:B------:R-:W-:Y:S01]  /*0420*/  ISETP.GT.U32.AND P0, PT, R2, 0x7f, PT ;  /* 0x0000007f0200780c */ /* 0x000fe20003f04070 */
[----:B------:R-:W-:Y:S01]  /*0430*/  BSSY B0, `(.L_x_2584) ;  /* 0x000006e000007945 */ /* 0x000fe20003800000 */
[----:B------:R-:W-:Y:S01]  /*0440*/  CS2R R30, SRZ ;  /* 0x00000000001e7805 */ /* 0x000fe2000001ff00 */
[----:B--2---:R-:W-:Y:S02]  /*0450*/  HADD2.F32 R52, -RZ, R26.H0_H0 ;  /* 0x2000001aff347230 */ /* 0x004fe40000004100 */
[----:B------:R-:W-:-:S02]  /*0460*/  HADD2.F32 R45, -RZ, R27.H0_H0 ;  /* 0x2000001bff2d7230 */ /* 0x000fc40000004100 */
[----:B------:R-:W-:Y:S02]  /*0470*/  HADD2.F32 R51, -RZ, R26.H1_H1 ;  /* 0x3000001aff337230 */ /* 0x000fe40000004100 */
[----:B------:R-:W-:Y:S01]  /*0480*/  FFMA.FTZ R24, R52, R52, RZ ;  /* 0x0000003434187223 */ /* 0x000fe200000100ff */
[----:B------:R-:W-:Y:S02]  /*0490*/  HADD2.F32 R44, -RZ, R27.H1_H1 ;  /* 0x3000001bff2c7230 */ /* 0x000fe40000004100 */
[----:B------:R-:W-:Y:S01]  /*04a0*/  FFMA.FTZ R29, R45, R45, RZ ;  /* 0x0000002d2d1d7223 */ /* 0x000fe200000100ff */
[----:B------:R-:W-:Y:S01]  /*04b0*/  FADD.FTZ R27, RZ, R45 ;  /* 0x0000002dff1b7221 */ /* 0x000fe20000010000 */
[--C-:B---3--:R-:W-:Y:S02]  /*04c0*/  HADD2.F32 R46, -RZ, R22.reuse.H0_H0 ;  /* 0x20000016ff2e7230 */ /* 0x108fe40000004100 */
[----:B------:R-:W-:Y:S02]  /*04d0*/  HADD2.F32 R54, -RZ, R22.H1_H1 ;  /* 0x30000016ff367230 */ /* 0x000fe40000004100 */
[----:B------:R-:W-:Y:S01]  /*04e0*/  FADD.FTZ R22, RZ, R52 ;  /* 0x00000034ff167221 */ /* 0x000fe20000010000 */
[----:B----4-:R-:W-:-:S02]  /*04f0*/  HADD2.F32 R50, -RZ, R14.H0_H0 ;  /* 0x2000000eff327230 */ /* 0x010fc40000004100 */
[----:B------:R-:W-:Y:S02]  /*0500*/  HADD2.F32 R49, -RZ, R14.H1_H1 ;  /* 0x3000000eff317230 */ /* 0x000fe40000004100 */
[--C-:B------:R-:W-:Y:S02]  /*0510*/  HADD2.F32 R13, -RZ, R15.reuse.H0_H0 ;  /* 0x2000000fff0d7230 */ /* 0x100fe40000004100 */
[----:B------:R-:W-:Y:S02]  /*0520*/  HADD2.F32 R14, -RZ, R15.H1_H1 ;  /* 0x3000000fff0e7230 */ /* 0x000fe40000004100 */
[--C-:B------:R-:W-:Y:S02]  /*0530*/  HADD2.F32 R48, -RZ, R16.reuse.H0_H0 ;  /* 0x20000010ff307230 */ /* 0x100fe40000004100 */
[----:B------:R-:W-:Y:S02]  /*0540*/  HADD2.F32 R47, -RZ, R16.H1_H1 ;  /* 0x30000010ff2f7230 */ /* 0x000fe40000004100 */
[----:B------:R-:W-:Y:S01]  /*0550*/  FFMA.FTZ R25, R51, R51, R24 ;  /* 0x0000003333197223 */ /* 0x000fe20000010018 */
[----:B------:R-:W-:-:S02]  /*0560*/  HADD2.F32 R15, -RZ, R17.H0_H0 ;  /* 0x20000011ff0f7230 */ /* 0x000fc40000004100 */
[----:B------:R-:W-:Y:S02]  /*0570*/  HADD2.F32 R16, -RZ, R17.H1_H1 ;  /* 0x30000011ff107230 */ /* 0x000fe40000004100 */
[----:B------:R-:W-:Y:S01]  /*0580*/  FFMA.FTZ R28, R44, R44, R29 ;  /* 0x0000002c2c1c7223 */ /* 0x000fe2000001001d */
[--C-:B------:R-:W-:Y:S02]  /*0590*/  HADD2.F32 R17, -RZ, R23.reuse.H0_H0 ;  /* 0x20000017ff117230 */ /* 0x100fe40000004100 */
[----:B------:R-:W-:Y:S02]  /*05a0*/  HADD2.F32 R55, -RZ, R23.H1_H1 ;  /* 0x30000017ff377230 */ /* 0x000fe40000004100 */
        /* <DEDUP_REMOVED lines=22> */
[----:B------:R-:W-:-:S02]  /*0710*/  FFMA.FTZ R23, R54, R54, R27 ;  /* 0x0000003636177223 */ /* 0x000fc4000001001b */
[----:B------:R-:W-:Y:S01]  /*0720*/  FADD.FTZ R22, R25, R54 ;  /* 0x0000003619167221 */ /* 0x000fe20000010000 */
[----:B------:R-:W-:Y:S01]  /*0730*/  FFMA.FTZ R25, R55, R55, R26 ;  /* 0x0000003737197223 */ /* 0x000fe2000001001a */
[----:B------:R-:W-:-:S03]  /*0740*/  FADD.FTZ R24, R24, R55 ;  /* 0x0000003718187221 */ /* 0x000fc60000010000 */
[----:B------:R0:W-:Y:S04]  /*0750*/  STS.64 [R53], R22 ;  /* 0x0000001635007388 */ /* 0x0001e80000000a00 */
[----:B------:R0:W-:Y:S01]  /*0760*/  STS.64 [R53+0xc80], R24 ;  /* 0x000c801835007388 */ /* 0x0001e20000000a00 */
        /* <DEDUP_REMOVED lines=58> */
.L_x_2585:
[----:B------:R-:W-:Y:S05]  /*0b10*/  BSYNC B0 ;  /* 0x0000000000007941 */ /* 0x000fea0003800000 */
.L_x_2584:
        /* <DEDUP_REMOVED lines=23> */
.L_x_2587:
[----:B------:R-:W-:Y:S05]  /*0c90*/  BSYNC B0 ;  /* 0x0000000000007941 */ /* 0x000fea0003800000 */
.L_x_2586:
        /* <DEDUP_REMOVED lines=12> */
.L_x_2589:
[----:B------:R-:W2:Y:S04]  /*0d60*/  LD.E.STRONG.GPU R24, desc[UR8][R22.64] ;  /* 0x0000000816187980 */ /* 0x000ea8000c10f900 */
[----:B--2---:R-:W-:Y:S01]  /*0d70*/  CCTL.IVALL ;  /* 0x00000000ff00798f */ /* 0x004fe20002000000 */
[----:B------:R-:W-:Y:S05]  /*0d80*/  YIELD ;  /* 0x0000000000007946 */ /* 0x000fea0003800000 */
[----:B-----5:R-:W-:-:S04]  /*0d90*/  LOP3.LUT R24, R24, R25, RZ, 0x3c, !PT ;  /* 0x0000001918187212 */ /* 0x020fc800078e3cff */
[----:B------:R-:W-:-:S13]  /*0da0*/  ISETP.GT.AND P1, PT, R24, -0x1, PT ;  /* 0xffffffff1800780c */ /* 0x000fda0003f24270 */
[----:B------:R-:W-:Y:S05]  /*0db0*/  @P1 BRA `(.L_x_2589) ;  /* 0xfffffffc00e81947 */ /* 0x000fea000383ffff */
.L_x_2588:
        /* <DEDUP_REMOVED lines=172> */
.L_x_2591:
[----:B------:R-:W-:Y:S05]  /*1880*/  BSYNC B0 ;  /* 0x0000000000007941 */ /* 0x000fea0003800000 */
.L_x_2590:
[----:B0-----:R-:W0:Y:S01]  /*1890*/  SHFL.BFLY PT, R23, R42, 0x4, 0x1f ;  /* 0x0c801f002a177f89 */ /* 0x001e2200000e0000 */
[----:B------:R-:W1:Y:S01]  /*18a0*/  S2UR UR6, SR_CgaCtaId ;  /* 0x00000000000679c3 */ /* 0x000e620000008800 */
[----:B------:R-:W-:Y:S01]  /*18b0*/  LOP3.LUT P0, RZ, R2, 0xffffff07, RZ, 0xc0, !PT ;  /* 0xffffff0702ff7812 */ /* 0x000fe2000780c0ff */
[----:B------:R-:W-:Y:S01]  /*18c0*/  UMOV UR5, 0x400 ;  /* 0x0000040000057882 */ /* 0x000fe20000000000 */
[----:B------:R-:W2:Y:S01]  /*18d0*/  SHFL.BFLY PT, R22, R43, 0x4, 0x1f ;  /* 0x0c801f002b167f89 */ /* 0x000ea200000e0000 */
[----:B------:R-:W-:Y:S01]  /*18e0*/  UIADD3 UR5, UR5, 0x1900, URZ ;  /* 0x0000190005057890 */ /* 0x000fe2000fffe03f */
[----:B------:R-:W-:Y:S01]  /*18f0*/  BSSY B0, `(.L_x_2592) ;  /* 0x0000021000007945 */ /* 0x000fe20003800000 */
[----:B0-----:R-:W-:Y:S02]  /*1900*/  FADD.FTZ R23, R23, R42 ;  /* 0x0000002a17177221 */ /* 0x001fe40000010000 */
[----:B-1----:R-:W-:Y:S01]  /*1910*/  ULEA UR5, UR6, UR5, 0x18 ;  /* 0x0000000506057291 */ /* 0x002fe2000f8ec03f */
[----:B--2---:R-:W-:-:S02]  /*1920*/  FADD.FTZ R24, R22, R43 ;  /* 0x0000002b16187221 */ /* 0x004fc40000010000 */
[----:B------:R-:W0:Y:S01]  /*1930*/  SHFL.BFLY PT, R26, R23, 0x2, 0x1f ;  /* 0x0c401f00171a7f89 */ /* 0x000e2200000e0000 */
[----:B------:R-:W-:Y:S02]  /*1940*/  ULDC.64 UR6, c[0x0][0x240] ;  /* 0x0000900000067ab9 */ /* 0x000fe40000000a00 */
[----:B------:R-:W-:Y:S01]  /*1950*/  ISETP.EQ.U32.AND P1, PT, RZ, UR6, PT ;  /* 0x00000006ff007c0c */ /* 0x000fe2000bf22070 */
[----:B------:R-:W1:Y:S01]  /*1960*/  SHFL.BFLY PT, R25, R24, 0x2, 0x1f ;  /* 0x0c401f0018197f89 */ /* 0x000e6200000e0000 */
[----:B0-----:R-:W-:Y:S01]  /*1970*/  FADD.FTZ R26, R23, R26 ;  /* 0x0000001a171a7221 */ /* 0x001fe20000010000 */
[----:B-1----:R-:W-:-:S04]  /*1980*/  FADD.FTZ R25, R24, R25 ;  /* 0x0000001918197221 */ /* 0x002fc80000010000 */
[----:B------:R-:W0:Y:S01]  /*1990*/  SHFL.BFLY PT, R27, R26, 0x1, 0x1f ;  /* 0x0c201f001a1b7f89 */ /* 0x000e2200000e0000 */
[----:B------:R-:W-:-:S03]  /*19a0*/  @!P0 LOP3.LUT R24, R2, 0xfffffff8, RZ, 0xc0, !PT ;  /* 0xfffffff802188812 */ /* 0x000fc600078ec0ff */
[----:B------:R-:W1:Y:S01]  /*19b0*/  SHFL.BFLY PT, R28, R25, 0x1, 0x1f ;  /* 0x0c201f00191c7f89 */ /* 0x000e6200000e0000 */
[----:B0-----:R-:W-:-:S04]  /*19c0*/  FADD.FTZ R22, R26, R27 ;  /* 0x0000001b1a167221 */ /* 0x001fc80000010000 */
[----:B------:R-:W-:Y:S01]  /*19d0*/  @!P0 FMUL.FTZ R22, R22, 2.4414062863797880709e-05 ;  /* 0x37cccccd16168820 */ /* 0x000fe20000410000 */
[----:B-1----:R-:W-:-:S03]  /*19e0*/  FADD.FTZ R28, R25, R28 ;  /* 0x0000001c191c7221 */ /* 0x002fc60000010000 */
[----:B------:R-:W-:-:S04]  /*19f0*/  @!P0 FMUL.FTZ R23, R22, R22 ;  /* 0x0000001616178220 */ /* 0x000fc80000410000 */
[----:B------:R-:W-:-:S05]  /*1a00*/  @!P0 FFMA.FTZ R23, R28, 2.4414062863797880709e-05, -R23 ;  /* 0x37cccccd1c178823 */ /* 0x000fca0000010817 */
[----:B------:R-:W-:-:S05]  /*1a10*/  @!P0 FMNMX.FTZ R23, RZ, R23, !PT ;  /* 0x00000017ff178209 */ /* 0x000fca0007810000 */
[----:B------:R0:W-:Y:S01]  /*1a20*/  @!P0 STS.64 [R24+UR5], R22 ;  /* 0x0000001618008988 */ /* 0x0001e20008000a05 */
[----:B------:R-:W-:Y:S01]  /*1a30*/  BAR.SYNC.DEFER_BLOCKING 0x0 ;  /* 0x0000000000007b1d */ /* 0x000fe20000010000 */
[----:B------:R-:W-:-:S04]  /*1a40*/  LOP3.LUT P0, RZ, R3, 0xff, RZ, 0xc0, !PT ;  /* 0x000000ff03ff7812 */ /* 0x000fc8000780c0ff */
[----:B------:R-:W-:-:S04]  /*1a50*/  ISETP.GT.U32.OR P0, PT, R2, 0x1f, P0 ;  /* 0x0000001f0200780c */ /* 0x000fc80000704470 */
[----:B------:R-:W-:-:S13]  /*1a60*/  ISETP.EQ.OR.EX P0, PT, RZ, UR7, P0, P1 ;  /* 0x00000007ff007c0c */ /* 0x000fda0008702710 */
[----:B0-----:R-:W-:Y:S05]  /*1a70*/  @P0 BRA `(.L_x_2593) ;  /* 0x0000000000200947 */ /* 0x001fea0003800000 */
        /* <DEDUP_REMOVED lines=8> */
.L_x_2593:
[----:B------:R-:W-:Y:S05]  /*1b00*/  BSYNC B0 ;  /* 0x0000000000007941 */ /* 0x000fea0003800000 */
.L_x_2592:
[C---:B0-----:R-:W-:Y:S01]  /*1b10*/  IMAD.WIDE.U32 R22, R2.reuse, -0x33333333, RZ ;  /* 0xcccccccd02167825 */ /* 0x041fe200078e00ff */
[----:B------:R-:W-:Y:S01]  /*1b20*/  SHF.L.U32 R28, R3, 0x4, RZ ;  /* 0x00000004031c7819 */ /* 0x000fe200000006ff */
[----:B------:R-:W-:Y:S01]  /*1b30*/  ULDC.64 UR6, c[0x0][0x210] ;  /* 0x0000840000067ab9 */ /* 0x000fe20000000a00 */
[----:B------:R-:W-:Y:S01]  /*1b40*/  ULOP3.LUT UR4, UR4, 0x1, URZ, 0x3c, !UPT ;  /* 0x0000000104047892 */ /* 0x000fe2000f8e3c3f */
[----:B------:R-:W-:Y:S01]  /*1b50*/  IMAD.WIDE.U32 R24, R2, -0x33333333, RZ ;  /* 0xcccccccd02187825 */ /* 0x000fe200078e00ff */
[----:B------:R-:W-:Y:S02]  /*1b60*/  SHF.R.U32.HI R23, RZ, 0x6, R23 ;  /* 0x00000006ff177819 */ /* 0x000fe40000011617 */
[----:B------:R-:W-:Y:S01]  /*1b70*/  LOP3.LUT R28, R28, 0xff0, RZ, 0xc0, !PT ;  /* 0x00000ff01c1c7812 */ /* 0x000fe200078ec0ff */
[----:B-----5:R-:W-:Y:S01]  /*1b80*/  HADD2.F32 R35, -RZ, R18.H1_H1 ;  /* 0x30000012ff237230 */ /* 0x020fe20000004100 */
[----:B------:R-:W-:Y:S01]  /*1b90*/  SHF.R.U32.HI R27, RZ, 0x6, R25 ;  /* 0x00000006ff1b7819 */ /* 0x000fe20000011619 */
[----:B------:R-:W-:Y:S01]  /*1ba0*/  IMAD R23, R23, -0x50, R2 ;  /* 0xffffffb017177824 */ /* 0x000fe200078e0202 */
[----:B------:R-:W-:-:S02]  /*1bb0*/  LEA R30, P1, R6, UR6, 0x1 ;  /* 0x00000006061e7c11 */ /* 0x000fc4000f8208ff */
[----:B------:R-:W-:Y:S02]  /*1bc0*/  IADD3 R28, R28, R27, RZ ;  /* 0x0000001b1c1c7210 */ /* 0x000fe40007ffe0ff */
[----:B------:R-:W-:Y:S02]  /*1bd0*/  SHF.L.U32 R26, R23, 0x2, RZ ;  /* 0x00000002171a7819 */ /* 0x000fe400000006ff */
[----:B------:R-:W-:Y:S01]  /*1be0*/  LEA.HI.X R31, R6, UR7, R10, 0x1, P1 ;  /* 0x00000007061f7c11 */ /* 0x000fe200088f0c0a */
[----:B------:R-:W-:Y:S01]  /*1bf0*/  IMAD R28, R28, 0x140, RZ ;  /* 0x000001401c1c7824 */ /* 0x000fe200078e02ff */
[C---:B------:R-:W-:Y:S01]  /*1c00*/  IADD3 R24, R26.reuse, 0x2, RZ ;  /* 0x000000021a187810 */ /* 0x040fe20007ffe0ff */
[----:B------:R-:W-:-:S04]  /*1c10*/  IMAD.WIDE.U32 R22, R26, -0x33333333, RZ ;  /* 0xcccccccd1a167825 */ /* 0x000fc800078e00ff */
[----:B------:R-:W-:Y:S01]  /*1c20*/  IMAD.WIDE.U32 R24, R24, -0x33333333, RZ ;  /* 0xcccccccd18187825 */ /* 0x000fe200078e00ff */
[----:B------:R-:W-:-:S03]  /*1c30*/  LOP3.LUT R22, R23, 0x1f8, RZ, 0xc0, !PT ;  /* 0x000001f817167812 */ /* 0x000fc600078ec0ff */
[----:B------:R-:W-:Y:S01]  /*1c40*/  IMAD R26, R27, -0x50, R2 ;  /* 0xffffffb01b1a7824 */ /* 0x000fe200078e0202 */
[----:B------:R-:W-:Y:S01]  /*1c50*/  LOP3.LUT R24, R25, 0xfffffff8, RZ, 0xc0, !PT ;  /* 0xfffffff819187812 */ /* 0x000fe200078ec0ff */
[--C-:B------:R-:W-:Y:S01]  /*1c60*/  HADD2.F32 R10, -RZ, R20.reuse.H0_H0 ;  /* 0x20000014ff0a7230 */ /* 0x100fe20000004100 */
[----:B------:R-:W0:Y:S01]  /*1c70*/  LDS.64 R22, [R22+UR5] ;  /* 0x0000000516167984 */ /* 0x000e220008000a00 */
[----:B------:R-:W-:Y:S01]  /*1c80*/  HADD2.F32 R20, -RZ, R20.H1_H1 ;  /* 0x30000014ff147230 */ /* 0x000fe20000004100 */
[----:B------:R-:W-:Y:S02]  /*1c90*/  SHF.L.U32 R27, R26, 0x2, RZ ;  /* 0x000000021a1b7819 */ /* 0x000fe400000006ff */
[----:B------:R-:W1:Y:S01]  /*1ca0*/  LDS.64 R24, [R24+UR5] ;  /* 0x0000000518187984 */ /* 0x000e620008000a00 */
[----:B------:R-:W-:Y:S01]  /*1cb0*/  ULDC UR5, c[0x0][0x230] ;  /* 0x00008c0000057ab9 */ /* 0x000fe20000000800 */
[----:B------:R-:W-:Y:S01]  /*1cc0*/  LEA R26, P3, R9, UR6, 0x1 ;  /* 0x00000006091a7c11 */ /* 0x000fe2000f8608ff */
[----:B------:R-:W-:-:S05]  /*1cd0*/  IMAD R27, R4, 0x140000, R27 ;  /* 0x00140000041b7824 */ /* 0x000fca00078e021b */
[----:B------:R-:W-:Y:S02]  /*1ce0*/  IADD3 R33, R28, R27, RZ ;  /* 0x0000001b1c217210 */ /* 0x000fe40007ffe0ff */
[----:B------:R-:W-:Y:S02]  /*1cf0*/  LEA.HI.X R27, R9, UR7, R12, 0x1, P3 ;  /* 0x00000007091b7c11 */ /* 0x000fe400098f0c0c */
[----:B------:R-:W-:Y:S02]  /*1d00*/  LEA R28, P2, R7, UR6, 0x1 ;  /* 0x00000006071c7c11 */ /* 0x000fe4000f8408ff */
[----:B------:R-:W-:Y:S02]  /*1d10*/  LEA R32, P0, R33, UR6, 0x1 ;  /* 0x0000000621207c11 */ /* 0x000fe4000f8008ff */
[----:B------:R-:W-:Y:S01]  /*1d20*/  LEA.HI.X R29, R7, UR7, R11, 0x1, P2 ;  /* 0x00000007071d7c11 */ /* 0x000fe200090f0c0b */
[----:B------:R-:W-:Y:S01]  /*1d30*/  HADD2.F32 R7, -RZ, R18.H0_H0 ;  /* 0x20000012ff077230 */ /* 0x000fe20000004100 */
[----:B------:R-:W-:Y:S01]  /*1d40*/  LEA.HI.X R33, R33, UR7, R8, 0x1, P0 ;  /* 0x0000000721217c11 */ /* 0x000fe200080f0c08 */
[----:B------:R-:W-:Y:S01]  /*1d50*/  ULDC.64 UR6, c[0x0][0x238] ;  /* 0x00008e0000067ab9 */ /* 0x000fe20000000a00 */
[----:B------:R-:W-:-:S04]  /*1d60*/  IADD3 R4, P0, R4, 0x1, RZ ;  /* 0x0000000104047810 */ /* 0x000fc80007f1e0ff */
[----:B------:R-:W-:Y:S02]  /*1d70*/  IADD3.X R5, RZ, R5, RZ, P0, !PT ;  /* 0x00000005ff057210 */ /* 0x000fe400007fe4ff */
[----:B------:R-:W-:-:S04]  /*1d80*/  ISETP.GE.U32.AND P0, PT, R4, UR6, PT ;  /* 0x0000000604007c0c */ /* 0x000fc8000bf06070 */
[----:B------:R-:W-:Y:S01]  /*1d90*/  ISETP.GE.AND.EX P0, PT, R5, UR7, PT, P0 ;  /* 0x0000000705007c0c */ /* 0x000fe2000bf06300 */
[----:B0-----:R-:W-:Y:S01]  /*1da0*/  FADD.FTZ R23, R23, UR5 ;  /* 0x0000000517177e21 */ /* 0x001fe20008010000 */
[--C-:B------:R-:W-:Y:S01]  /*1db0*/  FADD.FTZ R12, R49, -R22.reuse ;  /* 0x80000016310c7221 */ /* 0x100fe20000010000 */
[--C-:B------:R-:W-:Y:S01]  /*1dc0*/  FADD.FTZ R52, R52, -R22.reuse ;  /* 0x8000001634347221 */ /* 0x100fe20000010000 */
[--C-:B------:R-:W-:Y:S01]  /*1dd0*/  FADD.FTZ R6, R51, -R22.reuse ;  /* 0x8000001633067221 */ /* 0x100fe20000010000 */
[----:B-1----:R-:W-:Y:S01]  /*1de0*/  FADD.FTZ R25, R25, UR5 ;  /* 0x0000000519197e21 */ /* 0x002fe20008010000 */
[--C-:B------:R-:W-:Y:S01]  /*1df0*/  FADD.FTZ R50, R50, -R22.reuse ;  /* 0x8000001632327221 */ /* 0x100fe20000010000 */
[----:B------:R-:W0:Y:S01]  /*1e00*/  MUFU.RSQ R23, R23 ;  /* 0x0000001700177308 */ /* 0x000e220000001400 */
[--C-:B------:R-:W-:Y:S01]  /*1e10*/  FADD.FTZ R48, R48, -R22.reuse ;  /* 0x8000001630307221 */ /* 0x100fe20000010000 */
[--C-:B------:R-:W-:Y:S01]  /*1e20*/  FADD.FTZ R34, R47, -R22.reuse ;  /* 0x800000162f227221 */ /* 0x100fe20000010000 */
[--C-:B------:R-:W-:Y:S01]  /*1e30*/  FADD.FTZ R46, R46, -R22.reuse ;  /* 0x800000162e2e7221 */ /* 0x100fe20000010000 */
[----:B------:R-:W-:Y:S01]  /*1e40*/  FADD.FTZ R22, R54, -R22 ;  /* 0x8000001636167221 */ /* 0x000fe20000010000 */
[--C-:B------:R-:W-:Y:S01]  /*1e50*/  FADD.FTZ R45, R45, -R24.reuse ;  /* 0x800000182d2d7221 */ /* 0x100fe20000010000 */
[--C-:B------:R-:W-:Y:S01]  /*1e60*/  FADD.FTZ R15, R15, -R24.reuse ;  /* 0x800000180f0f7221 */ /* 0x100fe20000010000 */
[--C-:B------:R-:W-:Y:S01]  /*1e70*/  FADD.FTZ R17, R17, -R24.reuse ;  /* 0x8000001811117221 */ /* 0x100fe20000010000 */
[----:B------:R-:W-:Y:S01]  /*1e80*/  FADD.FTZ R55, R55, -R24 ;  /* 0x8000001837377221 */ /* 0x000fe20000010000 */
[C---:B0-----:R-:W-:Y:S01]  /*1e90*/  FMUL.FTZ R11, R23.reuse, R12 ;  /* 0x0000000c170b7220 */ /* 0x041fe20000410000 */
[----:B------:R-:W-:Y:S01]  /*1ea0*/  FMUL.FTZ R52, R52, R23 ;  /* 0x0000001734347220 */ /* 0x000fe20000410000 */
[----:B------:R0:W1:Y:S01]  /*1eb0*/  MUFU.RSQ R12, R25 ;  /* 0x00000019000c7308 */ /* 0x0000620000001400 */
[C---:B------:R-:W-:Y:S01]  /*1ec0*/  FMUL.FTZ R6, R23.reuse, R6 ;  /* 0x0000000617067220 */ /* 0x040fe20000410000 */
[C---:B------:R-:W-:Y:S01]  /*1ed0*/  FMUL.FTZ R8, R23.reuse, R50 ;  /* 0x0000003217087220 */ /* 0x040fe20000410000 */
[----:B------:R-:W-:Y:S01]  /*1ee0*/  FFMA.FTZ R52, R52, R7, R10 ;  /* 0x0000000734347223 */ /* 0x000fe2000001000a */
[C---:B------:R-:W-:Y:S01]  /*1ef0*/  FMUL.FTZ R37, R23.reuse, R48 ;  /* 0x0000003017257220 */ /* 0x040fe20000410000 */
[----:B------:R-:W-:Y:S01]  /*1f00*/  FFMA.FTZ R9, R6, R35, R20 ;  /* 0x0000002306097223 */ /* 0x000fe20000010014 */
[C---:B------:R-:W-:Y:S01]  /*1f10*/  FMUL.FTZ R39, R23.reuse, R34 ;  /* 0x0000002217277220 */ /* 0x040fe20000410000 */
[C---:B------:R-:W-:Y:S01]  /*1f20*/  FMUL.FTZ R41, R23.reuse, R46 ;  /* 0x0000002e17297220 */ /* 0x040fe20000410000 */
[----:B------:R-:W-:Y:S01]  /*1f30*/  FMUL.FTZ R23, R23, R22 ;  /* 0x0000001617177220 */ /* 0x000fe20000410000 */
[C-C-:B------:R-:W-:Y:S01]  /*1f40*/  FFMA.FTZ R8, R7.reuse, R8, R10.reuse ;  /* 0x0000000807087223 */ /* 0x140fe2000001000a */
[--C-:B------:R-:W-:Y:S01]  /*1f50*/  FFMA.FTZ R6, R7, R37, R10.reuse ;  /* 0x0000002507067223 */ /* 0x100fe2000001000a */
[----:B------:R-:W-:Y:S01]  /*1f60*/  F2FP.F16.F32.PACK_AB R52, R9, R52 ;  /* 0x000000340934723e */ /* 0x000fe200000000ff */
[----:B------:R-:W-:Y:S01]  /*1f70*/  FFMA.FTZ R7, R7, R41, R10 ;  /* 0x0000002907077223 */ /* 0x000fe2000001000a */
[C-C-:B------:R-:W-:Y:S01]  /*1f80*/  FFMA.FTZ R10, R35.reuse, R23, R20.reuse ;  /* 0x00000017230a7223 */ /* 0x140fe20000010014 */
[C-C-:B------:R-:W-:Y:S01]  /*1f90*/  FFMA.FTZ R11, R35.reuse, R11, R20.reuse ;  /* 0x0000000b230b7223 */ /* 0x140fe20000010014 */
[----:B------:R-:W-:Y:S01]  /*1fa0*/  FFMA.FTZ R9, R35, R39, R20 ;  /* 0x0000002723097223 */ /* 0x000fe20000010014 */
[--C-:B------:R-:W-:Y:S01]  /*1fb0*/  FADD.FTZ R23, R44, -R24.reuse ;  /* 0x800000182c177221 */ /* 0x100fe20000010000 */
[----:B------:R-:W-:Y:S01]  /*1fc0*/  FADD.FTZ R35, R13, -R24 ;  /* 0x800000180d237221 */ /* 0x000fe20000010000 */
[----:B------:R-:W-:Y:S01]  /*1fd0*/  PRMT R18, R52, 0x7632, R18 ;  /* 0x0000763234127816 */ /* 0x000fe20000000012 */
[--C-:B0-----:R-:W-:Y:S01]  /*1fe0*/  FADD.FTZ R25, R14, -R24.reuse ;  /* 0x800000180e197221 */ /* 0x101fe20000010000 */
[----:B------:R-:W-:Y:S01]  /*1ff0*/  FADD.FTZ R37, R16, -R24 ;  /* 0x8000001810257221 */ /* 0x000fe20000010000 */
[----:B------:R-:W-:-:S02]  /*2000*/  HADD2.F32 R13, -RZ, R21.H0_H0 ;  /* 0x20000015ff0d7230 */ /* 0x000fc40000004100 */
[----:B-1----:R-:W-:Y:S01]  /*2010*/  FMUL.FTZ R45, R45, R12 ;  /* 0x0000000c2d2d7220 */ /* 0x002fe20000410000 */
[--C-:B------:R-:W-:Y:S02]  /*2020*/  HADD2.F32 R14, -RZ, R19.reuse.H0_H0 ;  /* 0x20000013ff0e7230 */ /* 0x100fe40000004100 */
[C---:B------:R-:W-:Y:S01]  /*2030*/  FMUL.FTZ R23, R12.reuse, R23 ;  /* 0x000000170c177220 */ /* 0x040fe20000410000 */
[----:B------:R-:W-:Y:S02]  /*2040*/  HADD2.F32 R16, -RZ, R19.H1_H1 ;  /* 0x30000013ff107230 */ /* 0x000fe40000004100 */
[C---:B------:R-:W-:Y:S01]  /*2050*/  FMUL.FTZ R35, R12.reuse, R35 ;  /* 0x000000230c237220 */ /* 0x040fe20000410000 */
[----:B------:R-:W-:Y:S02]  /*2060*/  HADD2.F32 R21, -RZ, R21.H1_H1 ;  /* 0x30000015ff157230 */ /* 0x000fe40000004100 */
[C---:B------:R-:W-:Y:S01]  /*2070*/  FMUL.FTZ R25, R12.reuse, R25 ;  /* 0x000000190c197220 */ /* 0x040fe20000410000 */
[----:B------:R0:W-:Y:S01]  /*2080*/  STG.E.U16 desc[UR8][R32.64+0x2], R18 ;  /* 0x0000021220007986 */ /* 0x0001e2000c101508 */
[--C-:B------:R-:W-:Y:S01]  /*2090*/  FFMA.FTZ R45, R45, R14, R13.reuse ;  /* 0x0000000e2d2d7223 */ /* 0x100fe2000001000d */
[C---:B------:R-:W-:Y:S01]  /*20a0*/  FMUL.FTZ R20, R12.reuse, R15 ;  /* 0x0000000f0c147220 */ /* 0x040fe20000410000 */
[C---:B------:R-:W-:Y:S01]  /*20b0*/  FMUL.FTZ R22, R12.reuse, R37 ;  /* 0x000000250c167220 */ /* 0x040fe20000410000 */
[C---:B------:R-:W-:Y:S01]  /*20c0*/  FMUL.FTZ R24, R12.reuse, R17 ;  /* 0x000000110c187220 */ /* 0x040fe20000410000 */
[----:B------:R-:W-:Y:S01]  /*20d0*/  FMUL.FTZ R34, R12, R55 ;  /* 0x000000370c227220 */ /* 0x000fe20000410000 */
[----:B------:R-:W-:Y:S01]  /*20e0*/  FFMA.FTZ R35, R14, R35, R13 ;  /* 0x000000230e237223 */ /* 0x000fe2000001000d */
[----:B------:R-:W-:Y:S01]  /*20f0*/  FFMA.FTZ R12, R16, R25, R21 ;  /* 0x00000019100c7223 */ /* 0x000fe20000010015 */
[----:B------:R-:W-:Y:S01]  /*2100*/  F2FP.F16.F32.PACK_AB R8, R11, R8 ;  /* 0x000000080b08723e */ /* 0x000fe200000000ff */
[----:B------:R-:W-:Y:S01]  /*2110*/  FFMA.FTZ R20, R14, R20, R13 ;  /* 0x000000140e147223 */ /* 0x000fe2000001000d */
[----:B------:R-:W-:Y:S01]  /*2120*/  FFMA.FTZ R11, R16, R22, R21 ;  /* 0x00000016100b7223 */ /* 0x000fe20000010015 */
[----:B------:R-:W-:Y:S01]  /*2130*/  FFMA.FTZ R24, R14, R24, R13 ;  /* 0x000000180e187223 */ /* 0x000fe2000001000d */
[--C-:B0-----:R-:W-:Y:S01]  /*2140*/  FFMA.FTZ R18, R23, R16, R21.reuse ;  /* 0x0000001017127223 */ /* 0x101fe20000010015 */
[----:B------:R-:W-:Y:S01]  /*2150*/  F2FP.F16.F32.PACK_AB R35, R12, R35 ;  /* 0x000000230c23723e */ /* 0x000fe200000000ff */
[----:B------:R-:W-:Y:S01]  /*2160*/  FFMA.FTZ R21, R16, R34, R21 ;  /* 0x0000002210157223 */ /* 0x000fe20000010015 */
[----:B------:R-:W-:Y:S01]  /*2170*/  F2FP.F16.F32.PACK_AB R6, R9, R6 ;  /* 0x000000060906723e */ /* 0x000fe200000000ff */
[----:B------:R-:W-:Y:S01]  /*2180*/  STG.E.U16 desc[UR8][R32.64], R52 ;  /* 0x0000003420007986 */ /* 0x000fe2000c101508 */
[----:B------:R-:W-:-:S02]  /*2190*/  F2FP.F16.F32.PACK_AB R45, R18, R45 ;  /* 0x0000002d122d723e */ /* 0x000fc400000000ff */
[----:B------:R-:W-:Y:S02]  /*21a0*/  PRMT R9, R35, 0x7632, R9 ;  /* 0x0000763223097816 */ /* 0x000fe40000000009 */
[----:B------:R-:W-:Y:S01]  /*21b0*/  PRMT R13, R45, 0x7632, R13 ;  /* 0x000076322d0d7816 */ /* 0x000fe2000000000d */
[----:B------:R-:W-:Y:S01]  /*21c0*/  STG.E.U16 desc[UR8][R32.64+0x4], R45 ;  /* 0x0000042d20007986 */ /* 0x000fe2000c101508 */
[----:B------:R-:W-:Y:S02]  /*21d0*/  F2FP.F16.F32.PACK_AB R20, R11, R20 ;  /* 0x000000140b14723e */ /* 0x000fe400000000ff */
[----:B------:R-:W-:Y:S01]  /*21e0*/  F2FP.F16.F32.PACK_AB R7, R10, R7 ;  /* 0x000000070a07723e */ /* 0x000fe200000000ff */
[----:B------:R0:W-:Y:S01]  /*21f0*/  STG.E.U16 desc[UR8][R32.64+0x6], R13 ;  /* 0x0000060d20007986 */ /* 0x0001e2000c101508 */
[----:B------:R-:W-:Y:S02]  /*2200*/  F2FP.F16.F32.PACK_AB R24, R21, R24 ;  /* 0x000000181518723e */ /* 0x000fe400000000ff */
[----:B------:R-:W-:Y:S01]  /*2210*/  PRMT R15, R8, 0x7632, R15 ;  /* 0x00007632080f7816 */ /* 0x000fe2000000000f */
[----:B------:R1:W-:Y:S01]  /*2220*/  STG.E.U16 desc[UR8][R30.64], R8 ;  /* 0x000000081e007986 */ /* 0x0003e2000c101508 */
[----:B------:R-:W-:-:S03]  /*2230*/  PRMT R14, R6, 0x7632, R14 ;  /* 0x00007632060e7816 */ /* 0x000fc6000000000e */
        /* <DEDUP_REMOVED lines=16> */
.L_x_2595:
        /* <DEDUP_REMOVED lines=12> */
.L_x_2792:


//--------------------- .text._ZN13group_norm_v214gn_cuda_kernelI6__halfLi320ELi1ELi32ELi10ELi4096ELb0ELi32ELi320ELi320ELi4ELb1ELi1ELb0ELb0ENS_16CompileConditionILi900EEEEEvPT_PKS4_S7_S7_flPfS8_Pj --------------------------
	.section	.text._ZN13group_norm_v214gn_cuda_kernelI6__halfLi320ELi1ELi32ELi10ELi4096ELb0ELi32ELi320ELi320ELi4ELb1ELi1ELb0ELb0ENS_16CompileConditionILi900EEEEEvPT_PKS4_S7_S7_flPfS8_Pj,"ax",@progbits
	.align	128
        .global         _ZN13group_norm_v214gn_cuda_kernelI6__halfLi320ELi1ELi32ELi10ELi4096ELb0ELi32ELi320ELi320ELi4ELb1ELi1ELb0ELb0ENS_16CompileConditionILi900EEEEEvPT_PKS4_S7_S7_flPfS8_Pj
        .type           _ZN13group_norm_v214gn_cuda_kernelI6__halfLi320ELi1ELi32ELi10ELi4096ELb0ELi32ELi320ELi320ELi4ELb1ELi1ELb0ELb0ENS_16CompileConditionILi900EEEEEvPT_PKS4_S7_S7_flPfS8_Pj,@function
        .size           _ZN13group_norm_v214gn_cuda_kernelI6__halfLi320ELi1ELi32ELi10ELi4096ELb0ELi32ELi320ELi320ELi4ELb1ELi1ELb0ELb0ENS_16CompileConditionILi900EEEEEvPT_PKS4_S7_S7_flPfS8_Pj,(.L_x_2793 - _ZN13group_norm_v214gn_cuda_kernelI6__halfLi320ELi1ELi32ELi10ELi4096ELb0ELi32ELi320ELi320ELi4ELb1ELi1ELb0ELb0ENS_16CompileConditionILi900EEEEEvPT_PKS4_S7_S7_flPfS8_Pj)
        .other          _ZN13group_norm_v214gn_cuda_kernelI6__halfLi320ELi1ELi32ELi10ELi4096ELb0ELi32ELi320ELi320ELi4ELb1ELi1ELb0ELb0ENS_16CompileConditionILi900EEEEEvPT_PKS4_S7_S7_flPfS8_Pj,@"STO_CUDA_ENTRY STV_DEFAULT"
_ZN13group_norm_v214gn_cuda_kernelI6__halfLi320ELi1ELi32ELi10ELi4096ELb0ELi32ELi320ELi320ELi4ELb1ELi1ELb0ELb0ENS_16CompileConditionILi900EEEEEvPT_PKS4_S7_S7_flPfS8_Pj:
.text._ZN13group_norm_v214gn_cuda_kernelI6__halfLi320ELi1ELi32ELi10ELi4096ELb0ELi32ELi320ELi320ELi4ELb1ELi1ELb0ELb0ENS_16CompileConditionILi900EEEEEvPT_PKS4_S7_S7_flPfS8_Pj:
        /* <DEDUP_REMOVED lines=9> */
[----:B------:R-:W-:Y:S01]  /*0090*/  HFMA2.MMA R30, -RZ, RZ, 0, 0 ;  /* 0x00000000ff1e7435 */ /* 0x000fe200000001ff */
[----:B------:R-:W2:Y:S01]  /*00a0*/  S2R R6, SR_CTAID.X ;  /* 0x0000000000067919 */ /* 0x000ea20000002500 */
[----:B------:R-:W-:Y:S02]  /*00b0*/  MOV R115, UR8 ;  /* 0x0000000800737c02 */ /* 0x000fe40008000f00 */
[----:B------:R-:W-:Y:S02]  /*00c0*/  MOV R18, RZ ;  /* 0x000000ff00127202 */ /* 0x000fe40000000f00 */
[----:B------:R-:W3:Y:S01]  /*00d0*/  LDC.64 R72, c[0x0][0x250] ;  /* 0x00009400ff487b82 */ /* 0x000ee20000000a00 */
[----:B-1----:R-:W-:-:S02]  /*00e0*/  ULEA UR6, UR5, UR4, 0x18 ;  /* 0x0000000405067291 */ /* 0x002fc4000f8ec03f */
[----:B------:R-:W-:-:S04]  /*00f0*/  UIADD3 UR4, UR4, 0x1900, URZ ;  /* 0x0000190004047890 */ /* 0x000fc8000fffe03f */
[----:B------:R-:W-:Y:S01]  /*0100*/  MOV R20, UR6 ;  /* 0x0000000600147c02 */ /* 0x000fe20008000f00 */
[----:B0-----:R-:W-:Y:S01]  /*0110*/  IMAD.WIDE.U32 R2, R40, -0x33333333, RZ ;  /* 0xcccccccd28027825 */ /* 0x001fe200078e00ff */
[--C-:B------:R-:W-:Y:S01]  /*0120*/  SHF.R.U32.HI R2, RZ, 0x2, R40.reuse ;  /* 0x00000002ff027819 */ /* 0x100fe20000011628 */
[----:B------:R-:W-:Y:S01]  /*0130*/  ULDC.64 UR6, c[0x0][0x240] ;  /* 0x0000900000067ab9 */ /* 0x000fe20000000a00 */
[--C-:B------:R-:W-:Y:S01]  /*0140*/  SHF.R.S32.HI R16, RZ, 0x1f, R40.reuse ;  /* 0x0000001fff107819 */ /* 0x100fe20000011428 */
[----:B------:R-:W-:Y:S01]  /*0150*/  ULEA UR4, UR5, UR4, 0x18 ;  /* 0x0000000405047291 */ /* 0x000fe2000f8ec03f */
[----:B------:R-:W-:Y:S01]  /*0160*/  SHF.R.U32.HI R7, RZ, 0x6, R3 ;  /* 0x00000006ff077819 */ /* 0x000fe20000011603 */
[----:B------:R-:W-:Y:S01]  /*0170*/  IMAD R3, R2, 0xa, RZ ;  /* 0x0000000a02037824 */ /* 0x000fe200078e02ff */
[----:B--2---:R-:W-:Y:S02]  /*0180*/  LOP3.LUT R38, R6, 0x7f, RZ, 0xc0, !PT ;  /* 0x0000007f06267812 */ /* 0x004fe400078ec0ff */
[----:B------:R-:W-:Y:S01]  /*0190*/  SHF.L.U32 R9, R2, 0x7, RZ ;  /* 0x0000000702097819 */ /* 0x000fe200000006ff */
[----:B------:R-:W-:Y:S01]  /*01a0*/  IMAD R0, R7, -0x50, R40 ;  /* 0xffffffb007007824 */ /* 0x000fe200078e0228 */
[----:B------:R-:W-:-:S02]  /*01b0*/  SHF.R.U32.HI R4, RZ, 0x1, R3 ;  /* 0x00000001ff047819 */ /* 0x000fc40000011603 */
[----:B------:R-:W-:Y:S01]  /*01c0*/  SHF.R.U32.HI R5, RZ, 0x2, R3 ;  /* 0x00000002ff057819 */ /* 0x000fe20000011603 */
[----:B------:R-:W-:Y:S01]  /*01d0*/  IMAD R36, R0, 0x28, R20 ;  /* 0x0000002800247824 */ /* 0x000fe200078e0214 */
[----:B------:R-:W-:Y:S02]  /*01e0*/  LOP3.LUT R4, R4, 0x1, RZ, 0xc0, !PT ;  /* 0x0000000104047812 */ /* 0x000fe400078ec0ff */
[----:B------:R-:W-:Y:S02]  /*01f0*/  LOP3.LUT R38, R9, 0xffffff80, R38, 0xe2, !PT ;  /* 0xffffff8009267812 */ /* 0x000fe400078ee226 */
[----:B------:R-:W-:Y:S01]  /*0200*/  LEA R36, R7, R36, 0x3 ;  /* 0x0000002407247211 */ /* 0x000fe200078e18ff */
[----:B------:R-:W-:Y:S01]  /*0210*/  IMAD R4, R4, 0x50, R5 ;  /* 0x0000005004047824 */ /* 0x000fe200078e0205 */
[C---:B------:R-:W-:Y:S02]  /*0220*/  IADD3 R2, R3.reuse, 0x2, RZ ;  /* 0x0000000203027810 */ /* 0x040fe40007ffe0ff */
[C---:B------:R-:W-:Y:S01]  /*0230*/  IADD3 R5, R3.reuse, 0x4, RZ ;  /* 0x0000000403057810 */ /* 0x040fe20007ffe0ff */
[----:B------:R-:W-:Y:S01]  /*0240*/  IMAD R4, R4, 0x28, R20 ;  /* 0x0000002804047824 */ /* 0x000fe200078e0214 */
[----:B------:R-:W-:-:S02]  /*0250*/  IADD3 R7, R3, 0x6, RZ ;  /* 0x0000000603077810 */ /* 0x000fc40007ffe0ff */
[----:B------:R-:W-:Y:S02]  /*0260*/  IADD3 R9, R3, 0x8, RZ ;  /* 0x0000000803097810 */ /* 0x000fe40007ffe0ff */
[----:B------:R-:W-:Y:S02]  /*0270*/  LOP3.LUT P0, RZ, R6, 0x7f, RZ, 0xc0, !PT ;  /* 0x0000007f06ff7812 */ /* 0x000fe4000780c0ff */
[----:B------:R-:W-:Y:S02]  /*0280*/  SHF.R.U32.HI R3, RZ, 0x1, R2 ;  /* 0x00000001ff037819 */ /* 0x000fe40000011602 */
[----:B------:R-:W-:Y:S02]  /*0290*/  SHF.R.U32.HI R6, RZ, 0x1, R5 ;  /* 0x00000001ff067819 */ /* 0x000fe40000011605 */
[----:B------:R-:W-:Y:S02]  /*02a0*/  SHF.R.U32.HI R8, RZ, 0x1, R7 ;  /* 0x00000001ff087819 */ /* 0x000fe40000011607 */
[----:B------:R-:W-:-:S02]  /*02b0*/  SHF.R.U32.HI R10, RZ, 0x1, R9 ;  /* 0x00000001ff0a7819 */ /* 0x000fc40000011609 */
[----:B------:R-:W-:Y:S02]  /*02c0*/  SHF.R.U32.HI R2, RZ, 0x2, R2 ;  /* 0x00000002ff027819 */ /* 0x000fe40000011602 */
[----:B------:R-:W-:Y:S02]  /*02d0*/  SHF.R.U32.HI R5, RZ, 0x2, R5 ;  /* 0x00000002ff057819 */ /* 0x000fe40000011605 */
[----:B------:R-:W-:Y:S02]  /*02e0*/  SHF.R.U32.HI R7, RZ, 0x2, R7 ;  /* 0x00000002ff077819 */ /* 0x000fe40000011607 */
[----:B------:R-:W-:Y:S02]  /*02f0*/  LOP3.LUT R3, R3, 0x1, RZ, 0xc0, !PT ;  /* 0x0000000103037812 */ /* 0x000fe400078ec0ff */
[----:B------:R-:W-:Y:S02]  /*0300*/  LOP3.LUT R6, R6, 0x1, RZ, 0xc0, !PT ;  /* 0x0000000106067812 */ /* 0x000fe400078ec0ff */
[----:B------:R-:W-:Y:S01]  /*0310*/  LOP3.LUT R8, R8, 0x1, RZ, 0xc0, !PT ;  /* 0x0000000108087812 */ /* 0x000fe200078ec0ff */
[----:B------:R-:W-:Y:S01]  /*0320*/  IMAD R2, R3, 0x50, R2 ;  /* 0x0000005003027824 */ /* 0x000fe200078e0202 */
[----:B------:R-:W-:Y:S01]  /*0330*/  SHF.L.U32 R0, R0, 0x2, RZ ;  /* 0x0000000200007819 */ /* 0x000fe200000006ff */
[----:B------:R-:W-:Y:S01]  /*0340*/  IMAD R5, R6, 0x50, R5 ;  /* 0x0000005006057824 */ /* 0x000fe200078e0205 */
[----:B------:R-:W-:Y:S01]  /*0350*/  SHF.R.U32.HI R9, RZ, 0x2, R9 ;  /* 0x00000002ff097819 */ /* 0x000fe20000011609 */
[----:B------:R-:W-:Y:S01]  /*0360*/  IMAD R7, R8, 0x50, R7 ;  /* 0x0000005008077824 */ /* 0x000fe200078e0207 */
[----:B------:R-:W-:Y:S01]  /*0370*/  LOP3.LUT R10, R10, 0x1, RZ, 0xc0, !PT ;  /* 0x000000010a0a7812 */ /* 0x000fe200078ec0ff */
[C---:B------:R-:W-:Y:S01]  /*0380*/  IMAD.WIDE.U32 R34, R0.reuse, -0x33333333, RZ ;  /* 0xcccccccd00227825 */ /* 0x040fe200078e00ff */
[----:B------:R-:W-:-:S02]  /*0390*/  IADD3 R32, R0, 0x2, RZ ;  /* 0x0000000200207810 */ /* 0x000fc40007ffe0ff */
[----:B------:R-:W-:Y:S01]  /*03a0*/  ISETP.EQ.U32.AND P1, PT, RZ, UR6, PT ;  /* 0x00000006ff007c0c */ /* 0x000fe2000bf22070 */
[----:B------:R-:W-:Y:S01]  /*03b0*/  IMAD R9, R10, 0x50, R9 ;  /* 0x000000500a097824 */ /* 0x000fe200078e0209 */
[----:B------:R-:W-:Y:S01]  /*03c0*/  ISETP.GT.U32.OR P0, PT, R40, 0x1f, P0 ;  /* 0x0000001f2800780c */ /* 0x000fe20000704470 */
[--C-:B------:R-:W-:Y:S01]  /*03d0*/  IMAD R2, R2, 0x28, R20.reuse ;  /* 0x0000002802027824 */ /* 0x100fe200078e0214 */
[----:B------:R-:W-:Y:S01]  /*03e0*/  SHF.L.U32 R0, R40, 0x3, RZ ;  /* 0x0000000328007819 */ /* 0x000fe200000006ff */
[--C-:B------:R-:W-:Y:S01]  /*03f0*/  IMAD R24, R5, 0x28, R20.reuse ;  /* 0x0000002805187824 */ /* 0x100fe200078e0214 */
[----:B------:R-:W-:Y:S01]  /*0400*/  ISETP.EQ.OR.EX P0, PT, RZ, UR7, P0, P1 ;  /* 0x00000007ff007c0c */ /* 0x000fe20008702710 */
[--C-:B------:R-:W-:Y:S01]  /*0410*/  IMAD R22, R7, 0x28, R20.reuse ;  /* 0x0000002807167824 */ /* 0x100fe200078e0214 */
[----:B------:R-:W-:Y:S01]  /*0420*/  LOP3.LUT R3, R0, 0x18, RZ, 0xc0, !PT ;  /* 0x0000001800037812 */ /* 0x000fe200078ec0ff */
[----:B------:R-:W-:Y:S01]  /*0430*/  IMAD.WIDE.U32 R32, R32, -0x33333333, RZ ;  /* 0xcccccccd20207825 */ /* 0x000fe200078e00ff */
[----:B---3--:R-:W-:Y:S01]  /*0440*/  LEA R72, P1, R115, R72, 0x2 ;  /* 0x0000004873487211 */ /* 0x008fe200078210ff */
[----:B------:R-:W-:Y:S01]  /*0450*/  ULDC.64 UR6, c[0x0][0x208] ;  /* 0x0000820000067ab9 */ /* 0x000fe20000000a00 */
[----:B------:R-:W-:Y:S01]  /*0460*/  LOP3.LUT R34, R35, 0x1f8, RZ, 0xc0, !PT ;  /* 0x000001f823227812 */ /* 0x000fe200078ec0ff */
[----:B------:R-:W-:Y:S01]  /*0470*/  IMAD R20, R9, 0x28, R20 ;  /* 0x0000002809147824 */ /* 0x000fe200078e0214 */
[----:B------:R-:W-:-:S02]  /*0480*/  LOP3.LUT R32, R33, 0xfffffff8, RZ, 0xc0, !PT ;  /* 0xfffffff821207812 */ /* 0x000fc400078ec0ff */
[----:B------:R-:W-:Y:S02]  /*0490*/  IADD3 R28, R4, R3, RZ ;  /* 0x00000003041c7210 */ /* 0x000fe40007ffe0ff */
[C---:B------:R-:W-:Y:S02]  /*04a0*/  IADD3 R26, R3.reuse, R2, RZ ;  /* 0x00000002031a7210 */ /* 0x040fe40007ffe0ff */
[C---:B------:R-:W-:Y:S02]  /*04b0*/  IADD3 R24, R3.reuse, R24, RZ ;  /* 0x0000001803187210 */ /* 0x040fe40007ffe0ff */
[C---:B------:R-:W-:Y:S02]  /*04c0*/  IADD3 R22, R3.reuse, R22, RZ ;  /* 0x0000001603167210 */ /* 0x040fe40007ffe0ff */
[----:B------:R-:W-:Y:S02]  /*04d0*/  IADD3 R20, R3, R20, RZ ;  /* 0x0000001403147210 */ /* 0x000fe40007ffe0ff */
[----:B------:R-:W-:-:S07]  /*04e0*/  LEA.HI.X R73, R115, R73, R30, 0x2, P1 ;  /* 0x0000004973497211 */ /* 0x000fce00008f141e */
.L_x_2602:
[----:B------:R-:W0:Y:S01]  /*04f0*/  S2UR UR14, SR_CTAID.X ;  /* 0x00000000000e79c3 */ /* 0x000e220000002500 */
[----:B--2---:R-:W-:Y:S01]  /*0500*/  IMAD.WIDE.U32 R2, R40, -0x33333333, RZ ;  /* 0xcccccccd28027825 */ /* 0x004fe200078e00ff */
[----:B------:R-:W-:Y:S01]  /*0510*/  MOV R43, RZ ;  /* 0x000000ff002b7202 */ /* 0x000fe20000000f00 */
[----:B------:R-:W-:Y:S01]  /*0520*/  ULDC.64 UR10, c[0x0][0x218] ;  /* 0x00008600000a7ab9 */ /* 0x000fe20000000a00 */
[----:B------:R-:W-:Y:S01]  /*0530*/  ULDC.64 UR12, c[0x0][0x228] ;  /* 0x00008a00000c7ab9 */ /* 0x000fe20000000a00 */
[----:B------:R-:W-:Y:S01]  /*0540*/  IMAD R5, R30, 0x140000, RZ ;  /* 0x001400001e057824 */ /* 0x000fe200078e02ff */
[----:B------:R-:W-:-:S05]  /*0550*/  SHF.R.U32.HI R3, RZ, 0x6, R3 ;  /* 0x00000006ff037819 */ /* 0x000fca0000011603 */
[----:B------:R-:W-:-:S05]  /*0560*/  IMAD R42, R3, -0x50, R40 ;  /* 0xffffffb0032a7824 */ /* 0x000fca00078e0228 */
[----:B------:R-:W-:Y:S01]  /*0570*/  SHF.L.U32 R42, R42, 0x2, RZ ;  /* 0x000000022a2a7819 */ /* 0x000fe200000006ff */
[----:B0-----:R-:W-:-:S04]  /*0580*/  USHF.L.U32 UR5, UR14, 0x5, URZ ;  /* 0x000000050e057899 */ /* 0x001fc8000800063f */
[----:B------:R-:W-:-:S06]  /*0590*/  ULOP3.LUT UR5, UR5, 0xfe0, URZ, 0xc0, !UPT ;  /* 0x00000fe005057892 */ /* 0x000fcc000f8ec03f */
[----:B------:R-:W-:Y:S01]  /*05a0*/  IADD3 R0, R3, UR5, RZ ;  /* 0x0000000503007c10 */ /* 0x000fe2000fffe0ff */
[----:B------:R-:W-:-:S04]  /*05b0*/  IMAD.WIDE.U32 R2, R115, 0x140000, R42 ;  /* 0x0014000073027825 */ /* 0x000fc800078e002a */
[----:B------:R-:W-:Y:S01]  /*05c0*/  IMAD R65, R0, 0x140, RZ ;  /* 0x0000014000417824 */ /* 0x000fe200078e02ff */
[----:B------:R-:W-:-:S04]  /*05d0*/  IADD3 R0, R3, R5, RZ ;  /* 0x0000000503007210 */ /* 0x000fc80007ffe0ff */
[C---:B------:R-:W-:Y:S02]  /*05e0*/  IADD3 R71, R65.reuse, 0xf00, RZ ;  /* 0x00000f0041477810 */ /* 0x040fe40007ffe0ff */
[C---:B------:R-:W-:Y:S02]  /*05f0*/  IADD3 R113, R65.reuse, 0x500, RZ ;  /* 0x0000050041717810 */ /* 0x040fe40007ffe0ff */
[C---:B------:R-:W-:Y:S02]  /*0600*/  IADD3 R111, R65.reuse, 0xa00, RZ ;  /* 0x00000a00416f7810 */ /* 0x040fe40007ffe0ff */
[C---:B------:R-:W-:Y:S02]  /*0610*/  IADD3 R69, R65.reuse, 0x1400, RZ ;  /* 0x0000140041457810 */ /* 0x040fe40007ffe0ff */
[C---:B------:R-:W-:Y:S02]  /*0620*/  IADD3 R67, R65.reuse, 0x1900, RZ ;  /* 0x0000190041437810 */ /* 0x040fe40007ffe0ff */
[----:B------:R-:W-:-:S02]  /*0630*/  IADD3 R63, R65, 0x1e00, RZ ;  /* 0x00001e00413f7810 */ /* 0x000fc40007ffe0ff */
[----:B------:R-:W-:Y:S02]  /*0640*/  IADD3 R61, R65, 0x2300, RZ ;  /* 0x00002300413d7810 */ /* 0x000fe40007ffe0ff */
[-C--:B------:R-:W-:Y:S02]  /*0650*/  IADD3 R71, P1, R71, R2.reuse, RZ ;  /* 0x0000000247477210 */ /* 0x080fe40007f3e0ff */
[-C--:B------:R-:W-:Y:S02]  /*0660*/  IADD3 R65, P4, R65, R2.reuse, RZ ;  /* 0x0000000241417210 */ /* 0x080fe40007f9e0ff */
[----:B------:R-:W-:Y:S02]  /*0670*/  IADD3 R69, P2, R69, R2, RZ ;  /* 0x0000000245457210 */ /* 0x000fe40007f5e0ff */
[----:B------:R-:W-:Y:S02]  /*0680*/  IADD3.X R10, RZ, R0, RZ, P1, !PT ;  /* 0x00000000ff0a7210 */ /* 0x000fe40000ffe4ff */
[----:B------:R-:W-:-:S02]  /*0690*/  IADD3 R113, P5, R113, R2, RZ ;  /* 0x0000000271717210 */ /* 0x000fc40007fbe0ff */
[-C--:B------:R-:W-:Y:S02]  /*06a0*/  IADD3.X R8, RZ, R0.reuse, RZ, P4, !PT ;  /* 0x00000000ff087210 */ /* 0x080fe400027fe4ff */
[----:B------:R-:W-:Y:S02]  /*06b0*/  LEA R44, P1, R65, UR10, 0x1 ;  /* 0x0000000a412c7c11 */ /* 0x000fe4000f8208ff */
[-C--:B------:R-:W-:Y:S02]  /*06c0*/  IADD3.X R6, RZ, R0.reuse, RZ, P2, !PT ;  /* 0x00000000ff067210 */ /* 0x080fe400017fe4ff */
[----:B------:R-:W-:Y:S02]  /*06d0*/  IADD3.X R14, RZ, R0, RZ, P5, !PT ;  /* 0x00000000ff0e7210 */ /* 0x000fe40002ffe4ff */
[----:B------:R-:W-:Y:S02]  /*06e0*/  LEA R46, P2, R113, UR10, 0x1 ;  /* 0x0000000a712e7c11 */ /* 0x000fe4000f8408ff */
[----:B------:R-:W-:-:S02]  /*06f0*/  LEA.HI.X R45, R65, UR11, R8, 0x1, P1 ;  /* 0x0000000b412d7c11 */ /* 0x000fc400088f0c08 */
[----:B------:R-:W-:Y:S02]  /*0700*/  LEA.HI.X R47, R113, UR11, R14, 0x1, P2 ;  /* 0x0000000b712f7c11 */ /* 0x000fe400090f0c0e */
[-C--:B------:R-:W-:Y:S02]  /*0710*/  IADD3 R111, P6, R111, R2.reuse, RZ ;  /* 0x000000026f6f7210 */ /* 0x080fe40007fde0ff */
[----:B------:R-:W2:Y:S01]  /*0720*/  LDG.E.64.CONSTANT R44, desc[UR6][R44.64] ;  /* 0x000000062c2c7981 */ /* 0x000ea2000c1e9b00 */
[----:B------:R-:W-:Y:S02]  /*0730*/  IADD3 R67, P3, R67, R2, RZ ;  /* 0x0000000243437210 */ /* 0x000fe40007f7e0ff */
[----:B------:R-:W-:Y:S01]  /*0740*/  IADD3.X R12, RZ, R0, RZ, P6, !PT ;  /* 0x00000000ff0c7210 */ /* 0x000fe200037fe4ff */
[----:B------:R-:W3:Y:S01]  /*0750*/  LDG.E.64.CONSTANT R46, desc[UR6][R46.64] ;  /* 0x000000062e2e7981 */ /* 0x000ee2000c1e9b00 */
[----:B------:R-:W-:Y:S02]  /*0760*/  LEA R48, P1, R111, UR10, 0x1 ;  /* 0x0000000a6f307c11 */ /* 0x000fe4000f8208ff */
[----:B------:R-:W-:-:S02]  /*0770*/  LEA R86, P2, R71, UR10, 0x1 ;  /* 0x0000000a47567c11 */ /* 0x000fc4000f8408ff */
[----:B------:R-:W-:Y:S02]  /*0780*/  LEA.HI.X R49, R111, UR11, R12, 0x1, P1 ;  /* 0x0000000b6f317c11 */ /* 0x000fe400088f0c0c */
[----:B------:R-:W-:Y:S02]  /*0790*/  LEA.HI.X R87, R71, UR11, R10, 0x1, P2 ;  /* 0x0000000b47577c11 */ /* 0x000fe400090f0c0a */
[----:B------:R-:W-:Y:S01]  /*07a0*/  IADD3.X R4, RZ, R0, RZ, P3, !PT ;  /* 0x00000000ff047210 */ /* 0x000fe20001ffe4ff */
[----:B------:R0:W4:Y:S01]  /*07b0*/  LDG.E.64.CONSTANT R88, desc[UR6][R48.64] ;  /* 0x0000000630587981 */ /* 0x000122000c1e9b00 */
[----:B------:R-:W-:Y:S02]  /*07c0*/  LEA R84, P1, R69, UR10, 0x1 ;  /* 0x0000000a45547c11 */ /* 0x000fe4000f8208ff */
[----:B------:R-:W-:Y:S01]  /*07d0*/  IADD3 R63, P5, R63, R2, RZ ;  /* 0x000000023f3f7210 */ /* 0x000fe20007fbe0ff */
[----:B------:R-:W4:Y:S01]  /*07e0*/  LDG.E.64.CONSTANT R86, desc[UR6][R86.64] ;  /* 0x0000000656567981 */ /* 0x000f22000c1e9b00 */
[----:B------:R-:W-:-:S02]  /*07f0*/  LEA.HI.X R85, R69, UR11, R6, 0x1, P1 ;  /* 0x0000000b45557c11 */ /* 0x000fc400088f0c06 */
[----:B------:R-:W-:Y:S02]  /*0800*/  LEA R82, P2, R67, UR10, 0x1 ;  /* 0x0000000a43527c11 */ /* 0x000fe4000f8408ff */
[----:B------:R-:W-:Y:S02]  /*0810*/  IADD3 R61, P6, R61, R2, RZ ;  /* 0x000000023d3d7210 */ /* 0x000fe40007fde0ff */
[----:B------:R-:W4:Y:S01]  /*0820*/  LDG.E.64.CONSTANT R84, desc[UR6][R84.64] ;  /* 0x0000000654547981 */ /* 0x000f22000c1e9b00 */
[----:B------:R-:W-:Y:S02]  /*0830*/  LEA.HI.X R83, R67, UR11, R4, 0x1, P2 ;  /* 0x0000000b43537c11 */ /* 0x000fe400090f0c04 */
[-C--:B------:R-:W-:Y:S02]  /*0840*/  IADD3.X R2, RZ, R0.reuse, RZ, P5, !PT ;  /* 0x00000000ff027210 */ /* 0x080fe40002ffe4ff */
[----:B------:R-:W-:Y:S02]  /*0850*/  LEA R80, P1, R63, UR10, 0x1 ;  /* 0x0000000a3f507c11 */ /* 0x000fe4000f8208ff */
[----:B------:R-:W4:Y:S01]  /*0860*/  LDG.E.64.CONSTANT R82, desc[UR6][R82.64] ;  /* 0x0000000652527981 */ /* 0x000f22000c1e9b00 */
[----:B------:R-:W-:-:S02]  /*0870*/  IADD3.X R0, RZ, R0, RZ, P6, !PT ;  /* 0x00000000ff007210 */ /* 0x000fc400037fe4ff */
[----:B------:R-:W-:Y:S02]  /*0880*/  LEA.HI.X R81, R63, UR11, R2, 0x1, P1 ;  /* 0x0000000b3f517c11 */ /* 0x000fe400088f0c02 */
[----:B------:R-:W-:-:S04]  /*0890*/  LEA R78, P2, R61, UR10, 0x1 ;  /* 0x0000000a3d4e7c11 */ /* 0x000fc8000f8408ff */
[----:B------:R-:W4:Y:S01]  /*08a0*/  LDG.E.64.CONSTANT R80, desc[UR6][R80.64] ;  /* 0x0000000650507981 */ /* 0x000f22000c1e9b00 */
        /* <DEDUP_REMOVED lines=12> */
[C---:B------:R-:W-:Y:S02]  /*0970*/  ISETP.NE.AND P2, PT, R40.reuse, RZ, PT ;  /* 0x000000ff2800720c */ /* 0x040fe40003f45270 */
[----:B------:R-:W-:Y:S02]  /*0980*/  CS2R R108, SRZ ;  /* 0x00000000006c7805 */ /* 0x000fe4000001ff00 */
[----:B------:R-:W-:Y:S01]  /*0990*/  ISETP.GT.U32.AND P3, PT, R40, 0xff, PT ;  /* 0x000000ff2800780c */ /* 0x000fe20003f64070 */
[----:B--2---:R-:W-:-:S02]  /*09a0*/  HADD2.F32 R5, -RZ, R44.H0_H0 ;  /* 0x2000002cff057230 */ /* 0x004fc40000004100 */
[--C-:B------:R-:W-:Y:S02]  /*09b0*/  HADD2.F32 R3, -RZ, R45.reuse.H0_H0 ;  /* 0x2000002dff037230 */ /* 0x100fe40000004100 */
[----:B------:R-:W-:Y:S02]  /*09c0*/  HADD2.F32 R59, -RZ, R44.H1_H1 ;  /* 0x3000002cff3b7230 */ /* 0x000fe40000004100 */
[----:B------:R-:W-:Y:S01]  /*09d0*/  FFMA.FTZ R44, R5, R5, RZ ;  /* 0x00000005052c7223 */ /* 0x000fe200000100ff */
[----:B------:R-:W-:Y:S02]  /*09e0*/  HADD2.F32 R57, -RZ, R45.H1_H1 ;  /* 0x3000002dff397230 */ /* 0x000fe40000004100 */
[----:B------:R-:W-:Y:S01]  /*09f0*/  FADD.FTZ R42, RZ, R5 ;  /* 0x00000005ff2a7221 */ /* 0x000fe20000010000 */
[--C-:B---3--:R-:W-:Y:S02]  /*0a00*/  HADD2.F32 R55, -RZ, R46.reuse.H0_H0 ;  /* 0x2000002eff377230 */ /* 0x108fe40000004100 */
[----:B0-----:R-:W-:Y:S01]  /*0a10*/  FFMA.FTZ R48, R3, R3, RZ ;  /* 0x0000000303307223 */ /* 0x001fe200000100ff */
[----:B------:R-:W-:-:S02]  /*0a20*/  HADD2.F32 R53, -RZ, R46.H1_H1 ;  /* 0x3000002eff357230 */ /* 0x000fc40000004100 */
[----:B------:R-:W-:Y:S01]  /*0a30*/  FADD.FTZ R46, RZ, R3 ;  /* 0x00000003ff2e7221 */ /* 0x000fe20000010000 */
[--C-:B------:R-:W-:Y:S02]  /*0a40*/  HADD2.F32 R51, -RZ, R47.reuse.H0_H0 ;  /* 0x2000002fff337230 */ /* 0x100fe40000004100 */
[----:B------:R-:W-:Y:S01]  /*0a50*/  FFMA.FTZ R44, R59, R59, R44 ;  /* 0x0000003b3b2c7223 */ /* 0x000fe2000001002c */
[----:B------:R-:W-:Y:S01]  /*0a60*/  FADD.FTZ R42, R42, R59 ;  /* 0x0000003b2a2a7221 */ /* 0x000fe20000010000 */
[----:B------:R-:W-:Y:S01]  /*0a70*/  FFMA.FTZ R48, R57, R57, R48 ;  /* 0x0000003939307223 */ /* 0x000fe20000010030 */
[----:B------:R-:W-:Y:S01]  /*0a80*/  FADD.FTZ R46, R46, R57 ;  /* 0x000000392e2e7221 */ /* 0x000fe20000010000 */
[----:B------:R-:W-:Y:S02]  /*0a90*/  HADD2.F32 R49, -RZ, R47.H1_H1 ;  /* 0x3000002fff317230 */ /* 0x000fe40000004100 */
[----:B------:R-:W-:Y:S01]  /*0aa0*/  FFMA.FTZ R44, R55, R55, R44 ;  /* 0x00000037372c7223 */ /* 0x000fe2000001002c */
[----:B------:R-:W-:Y:S01]  /*0ab0*/  FADD.FTZ R42, R42, R55 ;  /* 0x000000372a2a7221 */ /* 0x000fe20000010000 */
[----:B------:R-:W-:Y:S01]  /*0ac0*/  FFMA.FTZ R48, R51, R51, R48 ;  /* 0x0000003333307223 */ /* 0x000fe20000010030 */
[----:B------:R-:W-:Y:S01]  /*0ad0*/  FADD.FTZ R46, R46, R51 ;  /* 0x000000332e2e7221 */ /* 0x000fe20000010000 */
[----:B----4-:R-:W-:-:S02]  /*0ae0*/  HADD2.F32 R47, -RZ, R88.H0_H0 ;  /* 0x20000058ff2f7230 */ /* 0x010fc40000004100 */
[----:B------:R-:W-:Y:S01]  /*0af0*/  FFMA.FTZ R44, R53, R53, R44 ;  /* 0x00000035352c7223 */ /* 0x000fe2000001002c */
[--C-:B------:R-:W-:Y:S02]  /*0b00*/  HADD2.F32 R43, -RZ, R89.reuse.H0_H0 ;  /* 0x20000059ff2b7230 */ /* 0x100fe40000004100 */
[----:B------:R-:W-:Y:S01]  /*0b10*/  FADD.FTZ R42, R42, R53 ;  /* 0x000000352a2a7221 */ /* 0x000fe20000010000 */
[----:B------:R-:W-:Y:S01]  /*0b20*/  FFMA.FTZ R48, R49, R49, R48 ;  /* 0x0000003131307223 */ /* 0x000fe20000010030 */
[----:B------:R-:W-:Y:S01]  /*0b30*/  FADD.FTZ R46, R46, R49 ;  /* 0x000000312e2e7221 */ /* 0x000fe20000010000 */
[----:B------:R-:W-:Y:S02]  /*0b40*/  HADD2.F32 R45, -RZ, R88.H1_H1 ;  /* 0x30000058ff2d7230 */ /* 0x000fe40000004100 */
[----:B------:R-:W-:Y:S01]  /*0b50*/  FFMA.FTZ R44, R47, R47, R44 ;  /* 0x0000002f2f2c7223 */ /* 0x000fe2000001002c */
[----:B------:R-:W-:Y:S02]  /*0b60*/  HADD2.F32 R41, -RZ, R89.H1_H1 ;  /* 0x30000059ff297230 */ /* 0x000fe40000004100 */
[----:B------:R-:W-:Y:S01]  /*0b70*/  FADD.FTZ R42, R42, R47 ;  /* 0x0000002f2a2a7221 */ /* 0x000fe20000010000 */
[----:B------:R-:W-:Y:S01]  /*0b80*/  FFMA.FTZ R48, R43, R43, R48 ;  /* 0x0000002b2b307223 */ /* 0x000fe20000010030 */
[----:B------:R-:W-:Y:S01]  /*0b90*/  FADD.FTZ R46, R46, R43 ;  /* 0x0000002b2e2e7221 */ /* 0x000fe20000010000 */
[----:B------:R-:W-:-:S02]  /*0ba0*/  HADD2.F32 R39, -RZ, R86.H0_H0 ;  /* 0x20000056ff277230 */ /* 0x000fc40000004100 */
        /* <DEDUP_REMOVED lines=82> */
[----:B------:R-:W-:Y:S01]  /*10d0*/  @!P1 FADD.FTZ R44, R46, R87 ;  /* 0x000000572e2c9221 */ /* 0x000fe20000010000 */
[----:B------:R-:W-:-:S03]  /*10e0*/  LOP3.LUT P1, RZ, R40, 0xffffff83, RZ, 0xc0, !PT ;  /* 0xffffff8328ff7812 */ /* 0x000fc6000782c0ff */
[----:B------:R-:W0:Y:S04]  /*10f0*/  SHFL.BFLY PT, R79, R42, 0x2, 0x1f ;  /* 0x0c401f002a4f7f89 */ /* 0x000e2800000e0000 */
[----:B------:R-:W1:Y:S06]  /*1100*/  SHFL.BFLY PT, R81, R44, 0x2, 0x1f ;  /* 0x0c401f002c517f89 */ /* 0x000e6c00000e0000 */
[----:B------:R-:W2:Y:S01]  /*1110*/  @!P1 LDC R85, c[0x0][0x10] ;  /* 0x00000400ff559b82 */ /* 0x000ea20000000800 */
[----:B0-----:R-:W-:Y:S01]  /*1120*/  FADD.FTZ R46, R79, R42 ;  /* 0x0000002a4f2e7221 */ /* 0x001fe20000010000 */
[----:B-1----:R-:W-:-:S04]  /*1130*/  FADD.FTZ R48, R81, R44 ;  /* 0x0000002c51307221 */ /* 0x002fc80000010000 */
[----:B------:R-:W0:Y:S02]  /*1140*/  SHFL.BFLY PT, R79, R46, 0x1, 0x1f ;  /* 0x0c201f002e4f7f89 */ /* 0x000e2400000e0000 */
[----:B------:R-:W1:Y:S02]  /*1150*/  @!P1 LDC.64 R80, c[0x0][0x248] ;  /* 0x00009200ff509b82 */ /* 0x000e640000000a00 */
[----:B------:R-:W3:Y:S01]  /*1160*/  SHFL.BFLY PT, R83, R48, 0x1, 0x1f ;  /* 0x0c201f0030537f89 */ /* 0x000ee200000e0000 */
[----:B--2---:R-:W-:-:S05]  /*1170*/  @!P1 IMAD R85, R85, R18, UR8 ;  /* 0x0000000855559e24 */ /* 0x004fca000f8e0212 */
[----:B------:R-:W-:-:S04]  /*1180*/  @!P1 LEA R85, R85, R38, 0xc ;  /* 0x0000002655559211 */ /* 0x000fc800078e60ff */
[----:B------:R-:W-:Y:S01]  /*1190*/  @!P1 SHF.L.U32 R85, R85, 0x1, RZ ;  /* 0x0000000155559819 */ /* 0x000fe200000006ff */
[----:B0-----:R-:W-:-:S04]  /*11a0*/  FADD.FTZ R78, R46, R79 ;  /* 0x0000004f2e4e7221 */ /* 0x001fc80000010000 */
[----:B-1----:R-:W-:-:S04]  /*11b0*/  @!P1 IMAD.WIDE.U32 R80, R85, 0x4, R80 ;  /* 0x0000000455509825 */ /* 0x002fc800078e0050 */
[----:B---3--:R-:W-:-:S05]  /*11c0*/  FADD.FTZ R79, R48, R83 ;  /* 0x00000053304f7221 */ /* 0x008fca0000010000 */
        /* <DEDUP_REMOVED lines=21> */
.L_x_2597:
[----:B------:R-:W2:Y:S04]  /*1320*/  LD.E.STRONG.GPU R42, desc[UR6][R72.64] ;  /* 0x00000006482a7980 */ /* 0x000ea8000c10f900 */
[----:B--2---:R-:W-:Y:S01]  /*1330*/  CCTL.IVALL ;  /* 0x00000000ff00798f */ /* 0x004fe20002000000 */
[----:B------:R-:W-:Y:S05]  /*1340*/  YIELD ;  /* 0x0000000000007946 */ /* 0x000fea0003800000 */
[----:B------:R-:W-:-:S04]  /*1350*/  LOP3.LUT R42, R42, R81, RZ, 0x3c, !PT ;  /* 0x000000512a2a7212 */ /* 0x000fc800078e3cff */
[----:B------:R-:W-:-:S13]  /*1360*/  ISETP.GT.AND P1, PT, R42, -0x1, PT ;  /* 0xffffffff2a00780c */ /* 0x000fda0003f24270 */
[----:B------:R-:W-:Y:S05]  /*1370*/  @P1 BRA `(.L_x_2597) ;  /* 0xfffffffc00e81947 */ /* 0x000fea000383ffff */
.L_x_2596:
[----:B------:R-:W-:Y:S05]  /*1380*/  WARPSYNC.ALL ;  /* 0x0000000000007948 */ /* 0x000fea0003800000 */
[----:B------:R-:W-:Y:S06]  /*1390*/  BAR.SYNC.DEFER_BLOCKING 0x0 ;  /* 0x0000000000007b1d */ /* 0x000fec0000010000 */
[----:B------:R-:W-:Y:S04]  /*13a0*/  BSSY B0, `(.L_x_2598) ;  /* 0x000005a000007945 */ /* 0x000fe80003800000 */
[----:B------:R-:W-:Y:S05]  /*13b0*/  @P3 BRA `(.L_x_2599) ;  /* 0x0000000400603947 */ /* 0x000fea0003800000 */
[----:B0-----:R-:W0:Y:S01]  /*13c0*/  LDC R79, c[0x0][0x10] ;  /* 0x00000400ff4f7b82 */ /* 0x001e220000000800 */
[C---:B------:R-:W-:Y:S02]  /*13d0*/  SHF.L.U32 R44, R40.reuse, 0x4, RZ ;  /* 0x00000004282c7819 */ /* 0x040fe400000006ff */
[----:B------:R-:W-:-:S05]  /*13e0*/  LOP3.LUT R81, R40, 0x7, RZ, 0xc0, !PT ;  /* 0x0000000728517812 */ /* 0x000fca00078ec0ff */
[----:B------:R-:W1:Y:S01]  /*13f0*/  LDC.64 R108, c[0x0][0x248] ;  /* 0x00009200ff6c7b82 */ /* 0x000e620000000a00 */
[----:B0-----:R-:W-:Y:S01]  /*1400*/  IMAD R42, R79, R18, UR8 ;  /* 0x000000084f2a7e24 */ /* 0x001fe2000f8e0212 */
        /* <DEDUP_REMOVED lines=8> */
[----:B------:R-:W-:Y:S01]  /*1490*/  IADD3 R101, R79, 0x30, RZ ;  /* 0x000000304f657810 */ /* 0x000fe20007ffe0ff */
        /* <DEDUP_REMOVED lines=74> */
.L_x_2599:
[----:B------:R-:W-:Y:S05]  /*1940*/  BSYNC B0 ;  /* 0x0000000000007941 */ /* 0x000fea0003800000 */
.L_x_2598:
        /* <DEDUP_REMOVED lines=20> */
[----:B------:R-:W-:Y:S06]  /*1a90*/  BAR.SYNC.DEFER_BLOCKING 0x0 ;  /* 0x0000000000007b1d */ /* 0x000fec0000010000 */
[----:B------:R-:W-:Y:S05]  /*1aa0*/  @P0 BRA `(.L_x_2601) ;  /* 0x0000000000200947 */ /* 0x000fea0003800000 */
[----:B0-----:R-:W-:Y:S01]  /*1ab0*/  LEA R78, R40, UR4, 0x3 ;  /* 0x00000004284e7c11 */ /* 0x001fe2000f8e18ff */
[----:B------:R-:W-:Y:S01]  /*1ac0*/  ULDC.64 UR10, c[0x0][0x240] ;  /* 0x00009000000a7ab9 */ /* 0x000fe20000000a00 */
[----:B------:R-:W-:-:S04]  /*1ad0*/  LEA R42, P1, R115, R40, 0x5 ;  /* 0x00000028732a7211 */ /* 0x000fc800078228ff */
[----:B------:R-:W0:Y:S01]  /*1ae0*/  LDS.64 R78, [R78] ;  /* 0x000000004e4e7984 */ /* 0x000e220000000a00 */
[----:B------:R-:W-:Y:S02]  /*1af0*/  LEA.HI.X R81, R115, R16, R30, 0x5, P1 ;  /* 0x0000001073517211 */ /* 0x000fe400008f2c1e */
[----:B------:R-:W-:-:S04]  /*1b00*/  LEA R80, P1, R42, UR10, 0x3 ;  /* 0x0000000a2a507c11 */ /* 0x000fc8000f8218ff */
[----:B------:R-:W-:-:S05]  /*1b10*/  LEA.HI.X R81, R42, UR11, R81, 0x3, P1 ;  /* 0x0000000b2a517c11 */ /* 0x000fca00088f1c51 */
[----:B0-----:R1:W-:Y:S04]  /*1b20*/  STG.E.64 desc[UR6][R80.64], R78 ;  /* 0x0000004e50007986 */ /* 0x0013e8000c101b06 */
.L_x_2601:
[----:B------:R-:W-:Y:S05]  /*1b30*/  BSYNC B0 ;  /* 0x0000000000007941 */ /* 0x000fea0003800000 */
.L_x_2600:
[----:B01----:R-:W0:Y:S01]  /*1b40*/  LDS.64 R78, [R34+UR4] ;  /* 0x00000004224e7984 */ /* 0x003e220008000a00 */
[----:B------:R-:W-:Y:S01]  /*1b50*/  ULDC.64 UR10, c[0x0][0x210] ;  /* 0x00008400000a7ab9 */ /* 0x000fe20000000a00 */
[----:B------:R-:W-:Y:S01]  /*1b60*/  ULDC UR5, c[0x0][0x230] ;  /* 0x00008c0000057ab9 */ /* 0x000fe20000000800 */
[----:B------:R-:W-:Y:S02]  /*1b70*/  LEA R84, P1, R65, UR10, 0x1 ;  /* 0x0000000a41547c11 */ /* 0x000fe4000f8208ff */
[----:B------:R-:W-:Y:S02]  /*1b80*/  LEA R64, P4, R71, UR10, 0x1 ;  /* 0x0000000a47407c11 */ /* 0x000fe4000f8808ff */
[----:B------:R-:W-:Y:S02]  /*1b90*/  LEA R82, P2, R113, UR10, 0x1 ;  /* 0x0000000a71527c11 */ /* 0x000fe4000f8408ff */
[----:B------:R-:W-:Y:S02]  /*1ba0*/  LEA.HI.X R85, R65, UR11, R8, 0x1, P1 ;  /* 0x0000000b41557c11 */ /* 0x000fe400088f0c08 */
[----:B------:R-:W-:-:S02]  /*1bb0*/  LEA.HI.X R65, R71, UR11, R10, 0x1, P4 ;  /* 0x0000000b47417c11 */ /* 0x000fc4000a0f0c0a */
[----:B------:R-:W-:Y:S02]  /*1bc0*/  LEA.HI.X R83, R113, UR11, R14, 0x1, P2 ;  /* 0x0000000b71537c11 */ /* 0x000fe400090f0c0e */
[----:B------:R-:W-:Y:S02]  /*1bd0*/  LEA R60, P4, R61, UR10, 0x1 ;  /* 0x0000000a3d3c7c11 */ /* 0x000fe4000f8808ff */
[----:B------:R-:W-:Y:S02]  /*1be0*/  LEA R66, P2, R67, UR10, 0x1 ;  /* 0x0000000a43427c11 */ /* 0x000fe4000f8408ff */
[----:B------:R-:W-:Y:S02]  /*1bf0*/  LEA.HI.X R61, R61, UR11, R0, 0x1, P4 ;  /* 0x0000000b3d3d7c11 */ /* 0x000fe4000a0f0c00 */
[----:B------:R-:W-:Y:S02]  /*1c00*/  LEA.HI.X R67, R67, UR11, R4, 0x1, P2 ;  /* 0x0000000b43437c11 */ /* 0x000fe400090f0c04 */
[----:B------:R-:W-:-:S02]  /*1c10*/  LEA R80, P3, R111, UR10, 0x1 ;  /* 0x0000000a6f507c11 */ /* 0x000fc4000f8608ff */
[----:B------:R-:W-:Y:S02]  /*1c20*/  LEA R68, P1, R69, UR10, 0x1 ;  /* 0x0000000a45447c11 */ /* 0x000fe4000f8208ff */
[----:B------:R-:W-:Y:S02]  /*1c30*/  LEA.HI.X R81, R111, UR11, R12, 0x1, P3 ;  /* 0x0000000b6f517c11 */ /* 0x000fe400098f0c0c */
[----:B------:R-:W-:Y:S02]  /*1c40*/  LEA R62, P3, R63, UR10, 0x1 ;  /* 0x0000000a3f3e7c11 */ /* 0x000fe4000f8608ff */
[----:B------:R-:W-:Y:S01]  /*1c50*/  LEA.HI.X R69, R69, UR11, R6, 0x1, P1 ;  /* 0x0000000b45457c11 */ /* 0x000fe200088f0c06 */
[--C-:B-----5:R-:W-:Y:S01]  /*1c60*/  HADD2.F32 R6, -RZ, R76.reuse.H0_H0 ;  /* 0x2000004cff067230 */ /* 0x120fe20000004100 */
[----:B------:R-:W-:Y:S01]  /*1c70*/  LEA.HI.X R63, R63, UR11, R2, 0x1, P3 ;  /* 0x0000000b3f3f7c11 */ /* 0x000fe200098f0c02 */
[----:B------:R-:W-:Y:S01]  /*1c80*/  HADD2.F32 R76, -RZ, R76.H1_H1 ;  /* 0x3000004cff4c7230 */ /* 0x000fe20000004100 */
[----:B------:R-:W-:Y:S01]  /*1c90*/  IADD3 R115, P1, R115, 0x1, RZ ;  /* 0x0000000173737810 */ /* 0x000fe20007f3e0ff */
[----:B------:R-:W-:Y:S01]  /*1ca0*/  ULDC.64 UR10, c[0x0][0x238] ;  /* 0x00008e00000a7ab9 */ /* 0x000fe20000000a00 */
[----:B------:R-:W-:-:S02]  /*1cb0*/  LOP3.LUT R18, R18, 0x1, RZ, 0x3c, !PT ;  /* 0x0000000112127812 */ /* 0x000fc400078e3cff */
[----:B------:R-:W-:Y:S01]  /*1cc0*/  IADD3.X R30, RZ, R30, RZ, P1, !PT ;  /* 0x0000001eff1e7210 */ /* 0x000fe20000ffe4ff */
[--C-:B0-----:R-:W-:Y:S01]  /*1cd0*/  FADD.FTZ R0, R5, -R78.reuse ;  /* 0x8000004e05007221 */ /* 0x101fe20000010000 */
[----:B------:R-:W-:Y:S01]  /*1ce0*/  FADD.FTZ R79, R79, UR5 ;  /* 0x000000054f4f7e21 */ /* 0x000fe20008010000 */
[----:B------:R-:W0:Y:S01]  /*1cf0*/  LDS.64 R4, [R32+UR4] ;  /* 0x0000000420047984 */ /* 0x000e220008000a00 */
[--C-:B------:R-:W-:Y:S01]  /*1d00*/  FADD.FTZ R2, R59, -R78.reuse ;  /* 0x8000004e3b027221 */ /* 0x100fe20000010000 */
[--C-:B------:R-:W-:Y:S01]  /*1d10*/  FADD.FTZ R42, R39, -R78.reuse ;  /* 0x8000004e272a7221 */ /* 0x100fe20000010000 */
[--C-:B------:R-:W-:Y:S01]  /*1d20*/  FADD.FTZ R8, R55, -R78.reuse ;  /* 0x8000004e37087221 */ /* 0x100fe20000010000 */
[--C-:B------:R-:W-:Y:S01]  /*1d30*/  FADD.FTZ R12, R47, -R78.reuse ;  /* 0x8000004e2f0c7221 */ /* 0x100fe20000010000 */
[----:B------:R-:W1:Y:S01]  /*1d40*/  MUFU.RSQ R79, R79 ;  /* 0x0000004f004f7308 */ /* 0x000e620000001400 */
[--C-:B------:R-:W-:Y:S01]  /*1d50*/  FADD.FTZ R46, R31, -R78.reuse ;  /* 0x8000004e1f2e7221 */ /* 0x100fe20000010000 */
[--C-:B------:R-:W-:Y:S01]  /*1d60*/  FADD.FTZ R56, R13, -R78.reuse ;  /* 0x8000004e0d387221 */ /* 0x100fe20000010000 */
[--C-:B------:R-:W-:Y:S01]  /*1d70*/  FADD.FTZ R14, R45, -R78.reuse ;  /* 0x8000004e2d0e7221 */ /* 0x100fe20000010000 */
[--C-:B------:R-:W-:Y:S01]  /*1d80*/  FADD.FTZ R50, R23, -R78.reuse ;  /* 0x8000004e17327221 */ /* 0x100fe20000010000 */
[----:B------:R-:W-:Y:S01]  /*1d90*/  FADD.FTZ R54, R15, -R78 ;  /* 0x8000004e0f367221 */ /* 0x000fe20000010000 */
[----:B------:R-:W-:-:S02]  /*1da0*/  HADD2.F32 R13, -RZ, R74.H0_H0 ;  /* 0x2000004aff0d7230 */ /* 0x000fc40000004100 */
[--C-:B------:R-:W-:Y:S01]  /*1db0*/  FADD.FTZ R58, R7, -R78.reuse ;  /* 0x8000004e073a7221 */ /* 0x100fe20000010000 */
[----:B------:R-:W-:Y:S02]  /*1dc0*/  HADD2.F32 R31, -RZ, R74.H1_H1 ;  /* 0x3000004aff1f7230 */ /* 0x000fe40000004100 */
[--C-:B------:R-:W-:Y:S01]  /*1dd0*/  FADD.FTZ R10, R53, -R78.reuse ;  /* 0x8000004e350a7221 */ /* 0x100fe20000010000 */
[--C-:B------:R-:W-:Y:S01]  /*1de0*/  FADD.FTZ R44, R37, -R78.reuse ;  /* 0x8000004e252c7221 */ /* 0x100fe20000010000 */
[--C-:B------:R-:W-:Y:S01]  /*1df0*/  FADD.FTZ R48, R29, -R78.reuse ;  /* 0x8000004e1d307221 */ /* 0x100fe20000010000 */
[--C-:B------:R-:W-:Y:S01]  /*1e00*/  FADD.FTZ R52, R21, -R78.reuse ;  /* 0x8000004e15347221 */ /* 0x100fe20000010000 */
[----:B------:R-:W-:Y:S01]  /*1e10*/  FADD.FTZ R78, R117, -R78 ;  /* 0x8000004e754e7221 */ /* 0x000fe20000010000 */
[----:B------:R-:W-:Y:S01]  /*1e20*/  ISETP.GE.U32.AND P1, PT, R115, UR10, PT ;  /* 0x0000000a73007c0c */ /* 0x000fe2000bf26070 */
[----:B-1----:R-:W-:Y:S01]  /*1e30*/  FMUL.FTZ R0, R0, R79 ;  /* 0x0000004f00007220 */ /* 0x002fe20000410000 */
        /* <DEDUP_REMOVED lines=9> */
[----:B------:R-:W-:Y:S01]  /*1ed0*/  FFMA.FTZ R14, R0, R13, R6 ;  /* 0x0000000d000e7223 */ /* 0x000fe20000010006 */
[----:B------:R-:W-:Y:S01]  /*1ee0*/  FFMA.FTZ R15, R2, R31, R76 ;  /* 0x0000001f020f7223 */ /* 0x000fe2000001004c */
[----:B------:R-:W-:Y:S01]  /*1ef0*/  FMUL.FTZ R21, R79, R10 ;  /* 0x0000000a4f157220 */ /* 0x000fe20000410000 */
[C-C-:B------:R-:W-:Y:S01]  /*1f00*/  FFMA.FTZ R12, R13.reuse, R8, R6.reuse ;  /* 0x000000080d0c7223 */ /* 0x140fe20000010006 */
[C-C-:B------:R-:W-:Y:S01]  /*1f10*/  FFMA.FTZ R10, R13.reuse, R7, R6.reuse ;  /* 0x000000070d0a7223 */ /* 0x140fe20000010006 */
[C-C-:B------:R-:W-:Y:S01]  /*1f20*/  FFMA.FTZ R8, R13.reuse, R23, R6.reuse ;  /* 0x000000170d087223 */ /* 0x140fe20000010006 */
[C-C-:B------:R-:W-:Y:S01]  /*1f30*/  FFMA.FTZ R7, R13.reuse, R37, R6.reuse ;  /* 0x000000250d077223 */ /* 0x140fe20000010006 */
[--C-:B------:R-:W-:Y:S01]  /*1f40*/  FFMA.FTZ R2, R13, R47, R6.reuse ;  /* 0x0000002f0d027223 */ /* 0x100fe20000010006 */
[----:B0-----:R-:W-:Y:S01]  /*1f50*/  FADD.FTZ R5, R5, UR5 ;  /* 0x0000000505057e21 */ /* 0x001fe20008010000 */
[C-C-:B------:R-:W-:Y:S01]  /*1f60*/  FFMA.FTZ R0, R13.reuse, R55, R6.reuse ;  /* 0x000000370d007223 */ /* 0x140fe20000010006 */
[----:B------:R-:W-:Y:S01]  /*1f70*/  FFMA.FTZ R6, R13, R71, R6 ;  /* 0x000000470d067223 */ /* 0x000fe20000010006 */
[----:B------:R-:W-:Y:S01]  /*1f80*/  F2FP.F16.F32.PACK_AB R13, R15, R14 ;  /* 0x0000000e0f0d723e */ /* 0x000fe200000000ff */
[----:B------:R0:W1:Y:S01]  /*1f90*/  MUFU.RSQ R42, R5 ;  /* 0x00000005002a7308 */ /* 0x0000620000001400 */
[----:B------:R-:W-:Y:S01]  /*1fa0*/  FMUL.FTZ R39, R79, R44 ;  /* 0x0000002c4f277220 */ /* 0x000fe20000410000 */
[----:B------:R-:W-:Y:S01]  /*1fb0*/  FADD.FTZ R3, R3, -R4 ;  /* 0x8000000403037221 */ /* 0x000fe20000010000 */
[----:B------:R-:W-:Y:S01]  /*1fc0*/  PRMT R44, R13, 0x7632, R44 ;  /* 0x000076320d2c7816 */ /* 0x000fe2000000002c */
        /* <DEDUP_REMOVED lines=12> */
[----:B------:R-:W-:Y:S01]  /*2090*/  FMUL.FTZ R79, R79, R78 ;  /* 0x0000004e4f4f7220 */ /* 0x000fe20000410000 */
[----:B------:R2:W-:Y:S01]  /*20a0*/  STG.E.U16 desc[UR6][R84.64+0x2], R44 ;  /* 0x0000022c54007986 */ /* 0x0005e2000c101506 */
[--C-:B------:R-:W-:Y:S01]  /*20b0*/  FADD.FTZ R41, R41, -R4.reuse ;  /* 0x8000000429297221 */ /* 0x100fe20000010000 */
[--C-:B------:R-:W-:Y:S01]  /*20c0*/  FADD.FTZ R33, R33, -R4.reuse ;  /* 0x8000000421217221 */ /* 0x100fe20000010000 */
[--C-:B------:R-:W-:Y:S01]  /*20d0*/  FADD.FTZ R25, R25, -R4.reuse ;  /* 0x8000000419197221 */ /* 0x100fe20000010000 */
[--C-:B------:R-:W-:Y:S01]  /*20e0*/  FADD.FTZ R17, R17, -R4.reuse ;  /* 0x8000000411117221 */ /* 0x100fe20000010000 */
[--C-:B------:R-:W-:Y:S01]  /*20f0*/  FADD.FTZ R9, R9, -R4.reuse ;  /* 0x8000000409097221 */ /* 0x100fe20000010000 */
[----:B------:R-:W-:Y:S01]  /*2100*/  FADD.FTZ R121, R121, -R4 ;  /* 0x8000000479797221 */ /* 0x000fe20000010000 */
[----:B0-----:R-:W-:-:S02]  /*2110*/  HADD2.F32 R5, -RZ, R77.H0_H0 ;  /* 0x2000004dff057230 */ /* 0x001fc40000004100 */
[--C-:B------:R-:W-:Y:S01]  /*2120*/  FFMA.FTZ R23, R31, R39, R76.reuse ;  /* 0x000000271f177223 */ /* 0x100fe2000001004c */
[----:B------:R-:W-:Y:S02]  /*2130*/  HADD2.F32 R4, -RZ, R75.H0_H0 ;  /* 0x2000004bff047230 */ /* 0x000fe40000004100 */
[----:B-1----:R-:W-:Y:S01]  /*2140*/  FMUL.FTZ R3, R3, R42 ;  /* 0x0000002a03037220 */ /* 0x002fe20000410000 */
[----:B------:R-:W-:Y:S02]  /*2150*/  HADD2.F32 R77, -RZ, R77.H1_H1 ;  /* 0x3000004dff4d7230 */ /* 0x000fe40000004100 */
[C---:B------:R-:W-:Y:S01]  /*2160*/  FMUL.FTZ R57, R42.reuse, R57 ;  /* 0x000000392a397220 */ /* 0x040fe20000410000 */
[----:B--2---:R-:W-:Y:S02]  /*2170*/  HADD2.F32 R44, -RZ, R75.H1_H1 ;  /* 0x3000004bff2c7230 */ /* 0x004fe40000004100 */
[C---:B------:R-:W-:Y:S01]  /*2180*/  FMUL.FTZ R51, R42.reuse, R51 ;  /* 0x000000332a337220 */ /* 0x040fe20000410000 */
[C---:B------:R-:W-:Y:S01]  /*2190*/  FMUL.FTZ R46, R42.reuse, R43 ;  /* 0x0000002b2a2e7220 */ /* 0x040fe20000410000 */
[C---:B------:R-:W-:Y:S01]  /*21a0*/  FMUL.FTZ R50, R42.reuse, R35 ;  /* 0x000000232a327220 */ /* 0x040fe20000410000 */
[C---:B------:R-:W-:Y:S01]  /*21b0*/  FMUL.FTZ R54, R42.reuse, R27 ;  /* 0x0000001b2a367220 */ /* 0x040fe20000410000 */
[C---:B------:R-:W-:Y:S01]  /*21c0*/  FMUL.FTZ R58, R42.reuse, R19 ;  /* 0x000000132a3a7220 */ /* 0x040fe20000410000 */
[C---:B------:R-:W-:Y:S01]  /*21d0*/  FMUL.FTZ R74, R42.reuse, R11 ;  /* 0x0000000b2a4a7220 */ /* 0x040fe20000410000 */
[C---:B------:R-:W-:Y:S01]  /*21e0*/  FMUL.FTZ R78, R42.reuse, R119 ;  /* 0x000000772a4e7220 */ /* 0x040fe20000410000 */
[--C-:B------:R-:W-:Y:S01]  /*21f0*/  FFMA.FTZ R37, R31, R21, R76.reuse ;  /* 0x000000151f257223 */ /* 0x100fe2000001004c */
[----:B------:R-:W-:Y:S01]  /*2200*/  PRMT R39, R13, 0x7610, R39 ;  /* 0x000076100d277816 */ /* 0x000fe20000000027 */
[C---:B------:R-:W-:Y:S01]  /*2210*/  FMUL.FTZ R49, R42.reuse, R49 ;  /* 0x000000312a317220 */ /* 0x040fe20000410000 */
[C-C-:B------:R-:W-:Y:S01]  /*2220*/  FFMA.FTZ R29, R31.reuse, R29, R76.reuse ;  /* 0x0000001d1f1d7223 */ /* 0x140fe2000001004c */
[C-C-:B------:R-:W-:Y:S01]  /*2230*/  FFMA.FTZ R14, R31.reuse, R45, R76.reuse ;  /* 0x0000002d1f0e7223 */ /* 0x140fe2000001004c */
[C-C-:B------:R-:W-:Y:S01]  /*2240*/  FFMA.FTZ R21, R31.reuse, R53, R76.reuse ;  /* 0x000000351f157223 */ /* 0x140fe2000001004c */
[C-C-:B------:R-:W-:Y:S01]  /*2250*/  FFMA.FTZ R15, R31.reuse, R59, R76.reuse ;  /* 0x0000003b1f0f7223 */ /* 0x140fe2000001004c */
[----:B------:R-:W-:Y:S01]  /*2260*/  FFMA.FTZ R13, R31, R79, R76 ;  /* 0x0000004f1f0d7223 */ /* 0x000fe2000001004c */
[C---:B------:R-:W-:Y:S01]  /*2270*/  FMUL.FTZ R48, R42.reuse, R41 ;  /* 0x000000292a307220 */ /* 0x040fe20000410000 */
[C---:B------:R-:W-:Y:S01]  /*2280*/  FMUL.FTZ R52, R42.reuse, R33 ;  /* 0x000000212a347220 */ /* 0x040fe20000410000 */
[C---:B------:R-:W-:Y:S01]  /*2290*/  FMUL.FTZ R56, R42.reuse, R25 ;  /* 0x000000192a387220 */ /* 0x040fe20000410000 */
[C---:B------:R-:W-:Y:S01]  /*22a0*/  FMUL.FTZ R70, R42.reuse, R17 ;  /* 0x000000112a467220 */ /* 0x040fe20000410000 */
[C---:B------:R-:W-:Y:S01]  /*22b0*/  FMUL.FTZ R76, R42.reuse, R9 ;  /* 0x000000092a4c7220 */ /* 0x040fe20000410000 */
[----:B------:R-:W-:Y:S01]  /*22c0*/  FMUL.FTZ R86, R42, R121 ;  /* 0x000000792a567220 */ /* 0x000fe20000410000 */
[----:B------:R-:W-:Y:S01]  /*22d0*/  FFMA.FTZ R3, R3, R4, R5 ;  /* 0x0000000403037223 */ /* 0x000fe20000010005 */
        /* <DEDUP_REMOVED lines=8> */
[--C-:B------:R-:W-:Y:S01]  /*2360*/  FFMA.FTZ R4, R44, R49, R77.reuse ;  /* 0x000000312c047223 */ /* 0x100fe2000001004d */
[----:B------:R-:W-:Y:S01]  /*2370*/  F2FP.F16.F32.PACK_AB R3, R42, R3 ;  /* 0x000000032a03723e */ /* 0x000fe200000000ff */
[C-C-:B------:R-:W-:Y:S01]  /*2380*/  FFMA.FTZ R5, R44.reuse, R48, R77.reuse ;  /* 0x000000302c057223 */ /* 0x140fe2000001004d */
[----:B------:R-:W-:Y:S01]  /*2390*/  F2FP.F16.F32.PACK_AB R12, R37, R12 ;  /* 0x0000000c250c723e */ /* 0x000fe200000000ff */
[--C-:B------:R-:W-:Y:S01]  /*23a0*/  FFMA.FTZ R9, R44, R52, R77.reuse ;  /* 0x000000342c097223 */ /* 0x100fe2000001004d */
[----:B------:R-:W-:Y:S01]  /*23b0*/  F2FP.F16.F32.PACK_AB R51, R4, R51 ;  /* 0x000000330433723e */ /* 0x000fe200000000ff */
[C-C-:B------:R-:W-:Y:S01]  /*23c0*/  FFMA.FTZ R11, R44.reuse, R56, R77.reuse ;  /* 0x000000382c0b7223 */ /* 0x140fe2000001004d */
[----:B------:R-:W-:Y:S01]  /*23d0*/  PRMT R42, R3, 0x7632, R42 ;  /* 0x00007632032a7816 */ /* 0x000fe2000000002a */
[C-C-:B------:R-:W-:Y:S01]  /*23e0*/  FFMA.FTZ R17, R44.reuse, R70, R77.reuse ;  /* 0x000000462c117223 */ /* 0x140fe2000001004d */
[----:B------:R-:W-:Y:S01]  /*23f0*/  F2FP.F16.F32.PACK_AB R10, R29, R10 ;  /* 0x0000000a1d0a723e */ /* 0x000fe200000000ff */
[----:B------:R0:W-:Y:S01]  /*2400*/  STG.E.U16 desc[UR6][R84.64+0x4], R3 ;  /* 0x0000040354007986 */ /* 0x0001e2000c101506 */
[----:B------:R-:W-:Y:S01]  /*2410*/  PRMT R4, R51, 0x7632, R4 ;  /* 0x0000763233047816 */ /* 0x000fe20000000004 */
[C-C-:B------:R-:W-:Y:S01]  /*2420*/  FFMA.FTZ R19, R44.reuse, R76, R77.reuse ;  /* 0x0000004c2c137223 */ /* 0x140fe2000001004d */
[----:B------:R-:W-:Y:S01]  /*2430*/  F2FP.F16.F32.PACK_AB R46, R5, R46 ;  /* 0x0000002e052e723e */ /* 0x000fe200000000ff */
[----:B------:R-:W-:Y:S01]  /*2440*/  STG.E.U16 desc[UR6][R84.64], R39 ;  /* 0x0000002754007986 */ /* 0x000fe2000c101506 */
[----:B------:R-:W-:Y:S01]  /*2450*/  F2FP.F16.F32.PACK_AB R8, R23, R8 ;  /* 0x000000081708723e */ /* 0x000fe200000000ff */
[----:B------:R-:W-:Y:S01]  /*2460*/  FFMA.FTZ R77, R44, R86, R77 ;  /* 0x000000562c4d7223 */ /* 0x000fe2000001004d */
[----:B------:R-:W-:Y:S01]  /*2470*/  PRMT R41, R12, 0x7632, R41 ;  /* 0x000076320c297816 */ /* 0x000fe20000000029 */
[----:B------:R-:W-:Y:S01]  /*2480*/  STG.E.U16 desc[UR6][R84.64+0x6], R42 ;  /* 0x0000062a54007986 */ /* 0x000fe2000c101506 */
[----:B------:R-:W-:-:S02]  /*2490*/  PRMT R5, R46, 0x7632, R5 ;  /* 0x000076322e057816 */ /* 0x000fc40000000005 */
[----:B------:R-:W-:Y:S01]  /*24a0*/  F2FP.F16.F32.PACK_AB R50, R9, R50 ;  /* 0x000000320932723e */ /* 0x000fe200000000ff */
[----:B------:R1:W-:Y:S01]  /*24b0*/  STG.E.U16 desc[UR6][R82.64+0x6], R4 ;  /* 0x0000060452007986 */ /* 0x0003e2000c101506 */
[----:B0-----:R-:W-:Y:S02]  /*24c0*/  PRMT R3, R10, 0x7632, R3 ;  /* 0x000076320a037816 */ /* 0x001fe40000000003 */
[----:B------:R-:W-:Y:S01]  /*24d0*/  F2FP.F16.F32.PACK_AB R7, R14, R7 ;  /* 0x000000070e07723e */ /* 0x000fe200000000ff */
[----:B------:R-:W-:Y:S01]  /*24e0*/  STG.E.U16 desc[UR6][R82.64], R12 ;  /* 0x0000000c52007986 */ /* 0x000fe2000c101506 */
[----:B------:R-:W-:Y:S02]  /*24f0*/  F2FP.F16.F32.PACK_AB R54, R11, R54 ;  /* 0x000000360b36723e */ /* 0x000fe400000000ff */
[----:B------:R-:W-:Y:S01]  /*2500*/  F2FP.F16.F32.PACK_AB R58, R17, R58 ;  /* 0x0000003a113a723e */ /* 0x000fe200000000ff */
[----:B------:R-:W-:Y:S01]  /*2510*/  STG.E.U16 desc[UR6][R82.64+0x2], R41 ;  /* 0x0000022952007986 */ /* 0x000fe2000c101506 */
[----:B------:R-:W-:-:S02]  /*2520*/  PRMT R9, R50, 0x7632, R9 ;  /* 0x0000763232097816 */ /* 0x000fc40000000009 */
[----:B------:R-:W-:Y:S01]  /*2530*/  F2FP.F16.F32.PACK_AB R2, R21, R2 ;  /* 0x000000021502723e */ /* 0x000fe200000000ff */
[----:B------:R-:W-:Y:S01]  /*2540*/  STG.E.U16 desc[UR6][R82.64+0x4], R51 ;  /* 0x0000043352007986 */ /* 0x000fe2000c101506 */
[----:B-1----:R-:W-:Y:S02]  /*2550*/  PRMT R4, R8, 0x7632, R4 ;  /* 0x0000763208047816 */ /* 0x002fe40000000004 */
[----:B------:R-:W-:Y:S01]  /*2560*/  F2FP.F16.F32.PACK_AB R0, R15, R0 ;  /* 0x000000000f00723e */ /* 0x000fe200000000ff */
[----:B------:R0:W-:Y:S01]  /*2570*/  STG.E.U16 desc[UR6][R80.64+0x2], R3 ;  /* 0x0000020350007986 */ /* 0x0001e2000c101506 */
[----:B------:R-:W-:Y:S02]  /*2580*/  F2FP.F16.F32.PACK_AB R74, R19, R74 ;  /* 0x0000004a134a723e */ /* 0x000fe400000000ff */
[----:B------:R-:W-:Y:S01]  /*2590*/  F2FP.F16.F32.PACK_AB R6, R13, R6 ;  /* 0x000000060d06723e */ /* 0x000fe200000000ff */
[----:B------:R1:W-:Y:S01]  /*25a0*/  STG.E.U16 desc[UR6][R80.64+0x6], R5 ;  /* 0x0000060550007986 */ /* 0x0003e2000c101506 */
[----:B------:R-:W-:-:S02]  /*25b0*/  F2FP.F16.F32.PACK_AB R78, R77, R78 ;  /* 0x0000004e4d4e723e */ /* 0x000fc400000000ff */
[----:B------:R-:W-:Y:S01]  /*25c0*/  PRMT R33, R2, 0x7632, R33 ;  /* 0x0000763202217816 */ /* 0x000fe20000000021 */
[----:B------:R-:W-:Y:S01]  /*25d0*/  STG.E.U16 desc[UR6][R80.64], R10 ;  /* 0x0000000a50007986 */ /* 0x000fe2000c101506 */
[----:B------:R-:W-:Y:S02]  /*25e0*/  PRMT R31, R0, 0x7632, R31 ;  /* 0x00007632001f7816 */ /* 0x000fe4000000001f */
[----:B------:R-:W-:Y:S01]  /*25f0*/  ISETP.GE.AND.EX P1, PT, R30, UR11, PT, P1 ;  /* 0x0000000b1e007c0c */ /* 0x000fe2000bf26310 */
[----:B------:R-:W-:Y:S01]  /*2600*/  STG.E.U16 desc[UR6][R80.64+0x4], R46 ;  /* 0x0000042e50007986 */ /* 0x000fe2000c101506 */
[----:B0-----:R-:W-:Y:S02]  /*2610*/  PRMT R3, R7, 0x7632, R3 ;  /* 0x0000763207037816 */ /* 0x001fe40000000003 */
[----:B-1----:R-:W-:Y:S01]  /*2620*/  PRMT R5, R54, 0x7632, R5 ;  /* 0x0000763236057816 */ /* 0x002fe20000000005 */
[----:B------:R0:W-:Y:S04]  /*2630*/  STG.E.U16 desc[UR6][R64.64+0x2], R4 ;  /* 0x0000020440007986 */ /* 0x0001e8000c101506 */
[----:B------:R-:W-:Y:S04]  /*2640*/  STG.E.U16 desc[UR6][R64.64], R8 ;  /* 0x0000000840007986 */ /* 0x000fe8000c101506 */
[----:B------:R-:W-:Y:S01]  /*2650*/  STG.E.U16 desc[UR6][R64.64+0x4], R50 ;  /* 0x0000043240007986 */ /* 0x000fe2000c101506 */
[----:B0-----:R-:W-:-:S03]  /*2660*/  PRMT R4, R58, 0x7632, R4 ;  /* 0x000076323a047816 */ /* 0x001fc60000000004 */
[----:B------:R-:W-:Y:S04]  /*2670*/  STG.E.U16 desc[UR6][R64.64+0x6], R9 ;  /* 0x0000060940007986 */ /* 0x000fe8000c101506 */
[----:B------:R-:W-:Y:S04]  /*2680*/  STG.E.U16 desc[UR6][R68.64], R7 ;  /* 0x0000000744007986 */ /* 0x000fe8000c101506 */
[----:B------:R0:W-:Y:S04]  /*2690*/  STG.E.U16 desc[UR6][R68.64+0x2], R3 ;  /* 0x0000020344007986 */ /* 0x0001e8000c101506 */
[----:B------:R-:W-:Y:S04]  /*26a0*/  STG.E.U16 desc[UR6][R68.64+0x4], R54 ;  /* 0x0000043644007986 */ /* 0x000fe8000c101506 */
[----:B------:R-:W-:Y:S04]  /*26b0*/  STG.E.U16 desc[UR6][R68.64+0x6], R5 ;  /* 0x0000060544007986 */ /* 0x000fe8000c101506 */
[----:B------:R1:W-:Y:S01]  /*26c0*/  STG.E.U16 desc[UR6][R66.64], R2 ;  /* 0x0000000242007986 */ /* 0x0003e2000c101506 */
[----:B0-----:R-:W-:-:S03]  /*26d0*/  PRMT R3, R6, 0x7632, R3 ;  /* 0x0000763206037816 */ /* 0x001fc60000000003 */
[----:B------:R0:W-:Y:S04]  /*26e0*/  STG.E.U16 desc[UR6][R66.64+0x6], R4 ;  /* 0x0000060442007986 */ /* 0x0001e8000c101506 */
[----:B------:R2:W-:Y:S01]  /*26f0*/  STG.E.U16 desc[UR6][R66.64+0x2], R33 ;  /* 0x0000022142007986 */ /* 0x0005e2000c101506 */
[----:B-1----:R-:W-:-:S03]  /*2700*/  PRMT R2, R74, 0x7632, R2 ;  /* 0x000076324a027816 */ /* 0x002fc60000000002 */
[----:B------:R2:W-:Y:S01]  /*2710*/  STG.E.U16 desc[UR6][R66.64+0x4], R58 ;  /* 0x0000043a42007986 */ /* 0x0005e2000c101506 */
[----:B0-----:R-:W-:-:S03]  /*2720*/  PRMT R4, R78, 0x7632, R4 ;  /* 0x000076324e047816 */ /* 0x001fc60000000004 */
        /* <DEDUP_REMOVED lines=10> */
.L_x_2603:
        /* <DEDUP_REMOVED lines=11> */
.L_x_2793:


//--------------------- .text._ZN13group_norm_v214gn_cuda_kernelI6__halfLi320ELi3ELi32ELi10ELi4096ELb0ELi32ELi320ELi320ELi4ELb1ELi2ELb0ELb0ENS_16CompileConditionILi900EEEEEvPT_PKS4_S7_S7_flPfS8_Pj --------------------------
	.section	.text._ZN13group_norm_v214gn_cuda_kernelI6__halfLi320ELi3ELi32ELi10ELi4096ELb0ELi32ELi320ELi320ELi4ELb1ELi2ELb0ELb0ENS_16CompileConditionILi900EEEEEvPT_PKS4_S7_S7_flPfS8_Pj,"ax",@progbits
	.align	128
        .global         _ZN13group_norm_v214gn_cuda_kernelI6__halfLi320ELi3ELi32ELi10ELi4096ELb0ELi32ELi320ELi320ELi4ELb1ELi2ELb0ELb0ENS_16CompileConditionILi900EEEEEvPT_PKS4_S7_S7_flPfS8_Pj
        .type           _ZN13group_norm_v214gn_cuda_kernelI6__halfLi320ELi3ELi32ELi10ELi4096ELb0ELi32ELi320ELi320ELi4ELb1ELi2ELb0ELb0ENS_16CompileConditionILi900EEEEEvPT_PKS4_S7_S7_flPfS8_Pj,@function
        .size           _ZN13group_norm_v214gn_cuda_kernelI6__halfLi320ELi3ELi32ELi10ELi4096ELb0ELi32ELi320ELi320ELi4ELb1ELi2ELb0ELb0ENS_16CompileConditionILi900EEEEEvPT_PKS4_S7_S7_flPfS8_Pj,(.L_x_2794 - _ZN13group_norm_v214gn_cuda_kernelI6__halfLi320ELi3ELi32ELi10ELi4096ELb0ELi32ELi320ELi320ELi4ELb1ELi2ELb0ELb0ENS_16CompileConditionILi900EEEEEvPT_PKS4_S7_S7_flPfS8_Pj)
        .other          _ZN13group_norm_v214gn_cuda_kernelI6__halfLi320ELi3ELi32ELi10ELi4096ELb0ELi32ELi320ELi320ELi4ELb1ELi2ELb0ELb0ENS_16CompileConditionILi900EEEEEvPT_PKS4_S7_S7_flPfS8_Pj,@"STO_CUDA_ENTRY STV_DEFAULT"
_ZN13group_norm_v214gn_cuda_kernelI6__halfLi320ELi3ELi32ELi10ELi4096ELb0ELi32ELi320ELi320ELi4ELb1ELi2ELb0ELb0ENS_16CompileConditionILi900EEEEEvPT_PKS4_S7_S7_flPfS8_Pj:
.text._ZN13group_norm_v214gn_cuda_kernelI6__halfLi320ELi3ELi32ELi10ELi4096ELb0ELi32ELi320ELi320ELi4ELb1ELi2ELb0ELb0ENS_16CompileConditionILi900EEEEEvPT_PKS4_S7_S7_flPfS8_Pj:
[----:B------:R-:W0:Y:S08]  /*0000*/  LDC R1, c[0x0][0x28] ;  /* 0x00000a00ff017b82 */ /* 0x000e300000000800 */
[----:B------:R-:W1:Y:S01]  /*0010*/  S2UR UR8, SR_CTAID.Y ;  /* 0x00000000000879c3 */ /* 0x000e620000002600 */
[----:B------:R-:W-:Y:S01]  /*0020*/  ULDC.64 UR4, c[0x0][0x238] ;  /* 0x00008e0000047ab9 */ /* 0x000fe20000000a00 */
[----:B0-----:R-:W-:Y:S01]  /*0030*/  IADD3 R1, R1, -0x28, RZ ;  /* 0xffffffd801017810 */ /* 0x001fe20007ffe0ff */
[----:B-1----:R-:W-:-:S04]  /*0040*/  UISETP.GE.U32.AND UP0, UPT, UR8, UR4, UPT ;  /* 0x000000040800728c */ /* 0x002fc8000bf06070 */
[----:B------:R-:W-:-:S06]  /*0050*/  UISETP.GE.AND.EX UP0, UPT, URZ, UR5, UPT, UP0 ;  /* 0x000000053f00728c */ /* 0x000fcc000bf06300 */
[----:B------:R-:W-:-:S13]  /*0060*/  PLOP3.LUT P0, PT, PT, PT, UP0, 0x80, 0x0 ;  /* 0x000000000000781c */ /* 0x000fda0003f0f008 */
[----:B------:R-:W-:Y:S05]  /*0070*/  @P0 EXIT ;  /* 0x000000000000094d */ /* 0x000fea0003800000 */
[----:B------:R-:W0:Y:S01]  /*0080*/  S2R R0, SR_TID.X ;  /* 0x0000000000007919 */ /* 0x000e220000002100 */
[----:B------:R-:W1:Y:S01]  /*0090*/  S2UR UR6, SR_CgaCtaId ;  /* 0x00000000000679c3 */ /* 0x000e620000008800 */
[----:B------:R-:W-:Y:S01]  /*00a0*/  UMOV UR4, 0x400 ;  /* 0x0000040000047882 */ /* 0x000fe20000000000 */
[----:B------:R-:W-:Y:S01]  /*00b0*/  ULDC.64 UR10, c[0x0][0x208] ;  /* 0x00008200000a7ab9 */ /* 0x000fe20000000a00 */
[----:B------:R-:W-:Y:S01]  /*00c0*/  UMOV UR9, UR8 ;  /* 0x0000000800097c82 */ /* 0x000fe20008000000 */
[----:B-1----:R-:W-:Y:S02]  /*00d0*/  ULEA UR5, UR6, UR4, 0x18 ;  /* 0x0000000406057291 */ /* 0x002fe4000f8ec03f */
[----:B------:R-:W-:-:S04]  /*00e0*/  UIADD3 UR4, UR4, 0x1900, URZ ;  /* 0x0000190004047890 */ /* 0x000fc8000fffe03f */
[----:B------:R-:W-:Y:S01]  /*00f0*/  ULEA UR6, UR6, UR4, 0x18 ;  /* 0x0000000406067291 */ /* 0x000fe2000f8ec03f */
[----:B0-----:R-:W-:Y:S02]  /*0100*/  IMAD.WIDE.U32 R2, R0, -0x33333333, RZ ;  /* 0xcccccccd00027825 */ /* 0x001fe400078e00ff */
[----:B------:R-:W-:-:S03]  /*0110*/  UMOV UR4, URZ ;  /* 0x0000003f00047c82 */ /* 0x000fc60008000000 */
[----:B------:R-:W-:Y:S02]  /*0120*/  SHF.R.U32.HI R7, RZ, 0x6, R3 ;  /* 0x00000006ff077819 */ /* 0x000fe40000011603 */
[----:B------:R-:W-:Y:S01]  /*0130*/  MOV R3, UR5 ;  /* 0x0000000500037c02 */ /* 0x000fe20008000f00 */
[----:B------:R-:W-:Y:S02]  /*0140*/  UMOV UR5, URZ ;  /* 0x0000003f00057c82 */ /* 0x000fe40008000000 */
        /* <DEDUP_REMOVED lines=8> */
[----:B------:R0:W-:Y:S03]  /*01d0*/  STL [R1+0x10], R6 ;  /* 0x0000100601007387 */ /* 0x0001e60000100800 */
[----:B------:R-:W-:Y:S01]  /*01e0*/  LOP3.LUT R0, R5, 0xfffffff8, RZ, 0xc0, !PT ;  /* 0xfffffff805007812 */ /* 0x000fe200078ec0ff */
[----:B------:R0:W-:Y:S04]  /*01f0*/  STL [R1+0x18], R2 ;  /* 0x0000180201007387 */ /* 0x0001e80000100800 */
[----:B------:R0:W-:Y:S02]  /*0200*/  STL [R1+0x14], R0 ;  /* 0x0000140001007387 */ /* 0x0001e40000100800 */
.L_x_2614:
[----:B-1----:R-:W0:Y:S01]  /*0210*/  S2R R37, SR_TID.X ;  /* 0x0000000000257919 */ /* 0x002e220000002100 */
[----:B------:R-:W-:Y:S01]  /*0220*/  MOV R11, UR9 ;  /* 0x00000009000b7c02 */ /* 0x000fe20008000f00 */
[----:B------:R-:W-:Y:S01]  /*0230*/  UIMAD UR7, UR5, 0x140000, URZ ;  /* 0x00140000050778a4 */ /* 0x000fe2000f8e023f */
[----:B------:R-:W1:Y:S01]  /*0240*/  S2R R36, SR_CTAID.X ;  /* 0x0000000000247919 */ /* 0x000e620000002500 */
[----:B------:R-:W-:Y:S01]  /*0250*/  ULDC.64 UR12, c[0x0][0x218] ;  /* 0x00008600000c7ab9 */ /* 0x000fe20000000a00 */
[----:B------:R-:W-:Y:S01]  /*0260*/  ULDC.64 UR14, c[0x0][0x228] ;  /* 0x00008a00000e7ab9 */ /* 0x000fe20000000a00 */
[----:B0-----:R-:W-:Y:S01]  /*0270*/  IMAD.WIDE.U32 R2, R37, -0x33333333, RZ ;  /* 0xcccccccd25027825 */ /* 0x001fe200078e00ff */
[----:B-1----:R-:W-:-:S04]  /*0280*/  SHF.L.U32 R0, R36, 0x5, RZ ;  /* 0x0000000524007819 */ /* 0x002fc800000006ff */
[----:B------:R-:W-:Y:S02]  /*0290*/  SHF.R.U32.HI R3, RZ, 0x6, R3 ;  /* 0x00000006ff037819 */ /* 0x000fe40000011603 */
[----:B------:R-:W-:-:S03]  /*02a0*/  LOP3.LUT R0, R0, 0xfe0, RZ, 0xc0, !PT ;  /* 0x00000fe000007812 */ /* 0x000fc600078ec0ff */
[----:B------:R-:W-:Y:S01]  /*02b0*/  IMAD R2, R3, -0x50, R37 ;  /* 0xffffffb003027824 */ /* 0x000fe200078e0225 */
[----:B------:R-:W-:Y:S01]  /*02c0*/  IADD3 R0, R0, R3, RZ ;  /* 0x0000000300007210 */ /* 0x000fe20007ffe0ff */
[----:B------:R-:W-:-:S03]  /*02d0*/  HFMA2.MMA R3, -RZ, RZ, 0, 0 ;  /* 0x00000000ff037435 */ /* 0x000fc600000001ff */
[----:B------:R-:W-:Y:S01]  /*02e0*/  SHF.L.U32 R2, R2, 0x2, RZ ;  /* 0x0000000202027819 */ /* 0x000fe200000006ff */
[----:B------:R-:W-:-:S05]  /*02f0*/  IMAD R9, R0, 0x140, RZ ;  /* 0x0000014000097824 */ /* 0x000fca00078e02ff */
[----:B------:R-:W-:Y:S01]  /*0300*/  IADD3 R5, R9, 0x500, RZ ;  /* 0x0000050009057810 */ /* 0x000fe20007ffe0ff */
[----:B------:R-:W-:-:S05]  /*0310*/  IMAD.WIDE.U32 R10, R11, 0x140000, R2 ;  /* 0x001400000b0a7825 */ /* 0x000fca00078e0002 */
[----:B------:R-:W-:Y:S02]  /*0320*/  IADD3 R0, R11, UR7, RZ ;  /* 0x000000070b007c10 */ /* 0x000fe4000fffe0ff */
[-C--:B------:R-:W-:Y:S02]  /*0330*/  IADD3 R3, P0, R9, R10.reuse, RZ ;  /* 0x0000000a09037210 */ /* 0x080fe40007f1e0ff */
[----:B------:R-:W-:Y:S02]  /*0340*/  IADD3 R4, P1, R5, R10, RZ ;  /* 0x0000000a05047210 */ /* 0x000fe40007f3e0ff */
[----:B------:R-:W-:Y:S02]  /*0350*/  IADD3.X R58, RZ, R0, RZ, P0, !PT ;  /* 0x00000000ff3a7210 */ /* 0x000fe400007fe4ff */
[----:B------:R-:W-:Y:S02]  /*0360*/  LEA R30, P0, R3, UR12, 0x1 ;  /* 0x0000000c031e7c11 */ /* 0x000fe4000f8008ff */
[----:B------:R-:W-:-:S02]  /*0370*/  IADD3 R5, R9, 0xa00, RZ ;  /* 0x00000a0009057810 */ /* 0x000fc40007ffe0ff */
[----:B------:R-:W-:Y:S02]  /*0380*/  LEA.HI.X R31, R3, UR13, R58, 0x1, P0 ;  /* 0x0000000d031f7c11 */ /* 0x000fe400080f0c3a */
[----:B------:R-:W-:Y:S02]  /*0390*/  IADD3.X R59, RZ, R0, RZ, P1, !PT ;  /* 0x00000000ff3b7210 */ /* 0x000fe40000ffe4ff */
[C---:B------:R-:W-:Y:S02]  /*03a0*/  LEA R28, P0, R4.reuse, UR12, 0x1 ;  /* 0x0000000c041c7c11 */ /* 0x040fe4000f8008ff */
[----:B------:R-:W2:Y:S01]  /*03b0*/  LDG.E.64.CONSTANT R30, desc[UR10][R30.64] ;  /* 0x0000000a1e1e7981 */ /* 0x000ea2000c1e9b00 */
[----:B------:R-:W-:Y:S02]  /*03c0*/  IADD3 R5, P1, R5, R10, RZ ;  /* 0x0000000a05057210 */ /* 0x000fe40007f3e0ff */
[----:B------:R-:W-:Y:S02]  /*03d0*/  LEA.HI.X R29, R4, UR13, R59, 0x1, P0 ;  /* 0x0000000d041d7c11 */ /* 0x000fe400080f0c3b */
[----:B------:R-:W-:-:S02]  /*03e0*/  IADD3 R7, R9, 0xf00, RZ ;  /* 0x00000f0009077810 */ /* 0x000fc40007ffe0ff */
[----:B------:R-:W-:Y:S02]  /*03f0*/  IADD3.X R60, RZ, R0, RZ, P1, !PT ;  /* 0x00000000ff3c7210 */ /* 0x000fe40000ffe4ff */
[----:B------:R-:W-:Y:S01]  /*0400*/  LEA R12, P0, R5, UR12, 0x1 ;  /* 0x0000000c050c7c11 */ /* 0x000fe2000f8008ff */
[----:B------:R-:W3:Y:S01]  /*0410*/  LDG.E.64.CONSTANT R28, desc[UR10][R28.64] ;  /* 0x0000000a1c1c7981 */ /* 0x000ee2000c1e9b00 */
[----:B------:R-:W-:Y:S02]  /*0420*/  IADD3 R6, P1, R7, R10, RZ ;  /* 0x0000000a07067210 */ /* 0x000fe40007f3e0ff */
[----:B------:R-:W-:Y:S02]  /*0430*/  LEA.HI.X R13, R5, UR13, R60, 0x1, P0 ;  /* 0x0000000d050d7c11 */ /* 0x000fe400080f0c3c */
[----:B------:R-:W-:Y:S02]  /*0440*/  IADD3 R11, R9, 0x1400, RZ ;  /* 0x00001400090b7810 */ /* 0x000fe40007ffe0ff */
[----:B------:R-:W-:-:S02]  /*0450*/  IADD3.X R61, RZ, R0, RZ, P1, !PT ;  /* 0x00000000ff3d7210 */ /* 0x000fc40000ffe4ff */
[C---:B------:R-:W-:Y:S01]  /*0460*/  LEA R14, P0, R6.reuse, UR12, 0x1 ;  /* 0x0000000c060e7c11 */ /* 0x040fe2000f8008ff */
[----:B------:R-:W4:Y:S01]  /*0470*/  LDG.E.64.CONSTANT R12, desc[UR10][R12.64] ;  /* 0x0000000a0c0c7981 */ /* 0x000f22000c1e9b00 */
[----:B------:R-:W-:Y:S02]  /*0480*/  IADD3 R7, P2, R11, R10, RZ ;  /* 0x0000000a0b077210 */ /* 0x000fe40007f5e0ff */
[----:B------:R-:W-:Y:S02]  /*0490*/  LEA.HI.X R15, R6, UR13, R61, 0x1, P0 ;  /* 0x0000000d060f7c11 */ /* 0x000fe400080f0c3d */
[C---:B------:R-:W-:Y:S02]  /*04a0*/  IADD3 R17, R9.reuse, 0x1900, RZ ;  /* 0x0000190009117810 */ /* 0x040fe40007ffe0ff */
[----:B------:R-:W-:Y:S02]  /*04b0*/  IADD3 R19, R9, 0x1e00, RZ ;  /* 0x00001e0009137810 */ /* 0x000fe40007ffe0ff */
[----:B------:R-:W-:Y:S01]  /*04c0*/  IADD3.X R18, RZ, R0, RZ, P2, !PT ;  /* 0x00000000ff127210 */ /* 0x000fe200017fe4ff */
[----:B------:R-:W4:Y:S01]  /*04d0*/  LDG.E.64.CONSTANT R14, desc[UR10][R14.64] ;  /* 0x0000000a0e0e7981 */ /* 0x000f22000c1e9b00 */
[----:B------:R-:W-:-:S02]  /*04e0*/  LEA R16, P0, R7, UR12, 0x1 ;  /* 0x0000000c07107c11 */ /* 0x000fc4000f8008ff */
[----:B------:R-:W-:Y:S02]  /*04f0*/  IADD3 R11, R9, 0x2300, RZ ;  /* 0x00002300090b7810 */ /* 0x000fe40007ffe0ff */
[-C--:B------:R-:W-:Y:S02]  /*0500*/  IADD3 R8, P1, R17, R10.reuse, RZ ;  /* 0x0000000a11087210 */ /* 0x080fe40007f3e0ff */
[----:B------:R-:W-:Y:S02]  /*0510*/  IADD3 R9, P2, R19, R10, RZ ;  /* 0x0000000a13097210 */ /* 0x000fe40007f5e0ff */
[----:B------:R-:W-:Y:S01]  /*0520*/  LEA.HI.X R17, R7, UR13, R18, 0x1, P0 ;  /* 0x0000000d07117c11 */ /* 0x000fe200080f0c12 */
[----:B------:R0:W-:Y:S01]  /*0530*/  STL [R1], R18 ;  /* 0x0000001201007387 */ /* 0x0001e20000100800 */
[-C--:B------:R-:W-:Y:S02]  /*0540*/  IADD3.X R24, RZ, R0.reuse, RZ, P2, !PT ;  /* 0x00000000ff187210 */ /* 0x080fe400017fe4ff */
[----:B------:R-:W-:-:S02]  /*0550*/  IADD3.X R22, RZ, R0, RZ, P1, !PT ;  /* 0x00000000ff167210 */ /* 0x000fc40000ffe4ff */
[----:B------:R-:W4:Y:S01]  /*0560*/  LDG.E.64.CONSTANT R16, desc[UR10][R16.64] ;  /* 0x0000000a10107981 */ /* 0x000f22000c1e9b00 */
[----:B0-----:R-:W-:-:S04]  /*0570*/  LEA R18, P2, R8, UR12, 0x1 ;  /* 0x0000000c08127c11 */ /* 0x001fc8000f8408ff */
[----:B------:R-:W-:Y:S02]  /*0580*/  LEA.HI.X R19, R8, UR13, R22, 0x1, P2 ;  /* 0x0000000d08137c11 */ /* 0x000fe400090f0c16 */
[----:B------:R-:W-:Y:S02]  /*0590*/  LEA R20, P1, R9, UR12, 0x1 ;  /* 0x0000000c09147c11 */ /* 0x000fe4000f8208ff */
[----:B------:R-:W-:Y:S02]  /*05a0*/  IADD3 R10, P0, R11, R10, RZ ;  /* 0x0000000a0b0a7210 */ /* 0x000fe40007f1e0ff */
[----:B------:R-:W4:Y:S01]  /*05b0*/  LDG.E.64.CONSTANT R18, desc[UR10][R18.64] ;  /* 0x0000000a12127981 */ /* 0x000f22000c1e9b00 */
[----:B------:R-:W-:Y:S02]  /*05c0*/  LEA.HI.X R21, R9, UR13, R24, 0x1, P1 ;  /* 0x0000000d09157c11 */ /* 0x000fe400088f0c18 */
[----:B------:R-:W-:Y:S01]  /*05d0*/  IADD3.X R0, RZ, R0, RZ, P0, !PT ;  /* 0x00000000ff007210 */ /* 0x000fe200007fe4ff */
[----:B------:R0:W-:Y:S04]  /*05e0*/  STL [R1+0x4], R22 ;  /* 0x0000041601007387 */ /* 0x0001e80000100800 */
[----:B------:R-:W4:Y:S01]  /*05f0*/  LDG.E.64.CONSTANT R20, desc[UR10][R20.64] ;  /* 0x0000000a14147981 */ /* 0x000f22000c1e9b00 */
[----:B0-----:R-:W-:-:S04]  /*0600*/  LEA R22, P0, R10, UR12, 0x1 ;  /* 0x0000000c0a167c11 */ /* 0x001fc8000f8008ff */
[----:B------:R-:W-:Y:S01]  /*0610*/  LEA.HI.X R23, R10, UR13, R0, 0x1, P0 ;  /* 0x0000000d0a177c11 */ /* 0x000fe200080f0c00 */
[----:B------:R0:W-:Y:S01]  /*0620*/  STL [R1+0x8], R24 ;  /* 0x0000081801007387 */ /* 0x0001e20000100800 */
[----:B------:R-:W-:Y:S01]  /*0630*/  SHF.L.U32 R26, R2, 0x1, RZ ;  /* 0x00000001021a7819 */ /* 0x000fe200000006ff */
[----:B------:R-:W-:-:S03]  /*0640*/  ULDC.64 UR12, c[0x0][0x220] ;  /* 0x00008800000c7ab9 */ /* 0x000fc60000000a00 */
[----:B------:R-:W4:Y:S04]  /*0650*/  LDG.E.64.CONSTANT R22, desc[UR10][R22.64] ;  /* 0x0000000a16167981 */ /* 0x000f28000c1e9b00 */
[----:B------:R2:W-:Y:S04]  /*0660*/  STL [R1+0xc], R0 ;  /* 0x00000c0001007387 */ /* 0x0005e80000100800 */
[----:B------:R-:W4:Y:S01]  /*0670*/  LDL R32, [R1+0x10] ;  /* 0x0000100001207983 */ /* 0x000f220000100800 */
[----:B0-----:R-:W-:Y:S02]  /*0680*/  IADD3 R24, P0, R26, UR12, RZ ;  /* 0x0000000c1a187c10 */ /* 0x001fe4000ff1e0ff */
[----:B------:R-:W-:-:S02]  /*0690*/  SHF.R.U32.HI R2, RZ, 0x1f, R2 ;  /* 0x0000001fff027819 */ /* 0x000fc40000011602 */
[----:B------:R-:W-:Y:S02]  /*06a0*/  IADD3 R26, P1, R26, UR14, RZ ;  /* 0x0000000e1a1a7c10 */ /* 0x000fe4000ff3e0ff */
[C---:B------:R-:W-:Y:S02]  /*06b0*/  IADD3.X R25, R2.reuse, UR13, RZ, P0, !PT ;  /* 0x0000000d02197c10 */ /* 0x040fe400087fe4ff */
[----:B------:R-:W-:-:S04]  /*06c0*/  IADD3.X R27, R2, UR15, RZ, P1, !PT ;  /* 0x0000000f021b7c10 */ /* 0x000fc80008ffe4ff */
[----:B------:R-:W5:Y:S04]  /*06d0*/  LDG.E.64.CONSTANT R24, desc[UR10][R24.64] ;  /* 0x0000000a18187981 */ /* 0x000f68000c1e9b00 */
[----:B------:R-:W5:Y:S01]  /*06e0*/  LDG.E.64.CONSTANT R26, desc[UR10][R26.64] ;  /* 0x0000000a1a1a7981 */ /* 0x000f62000c1e9b00 */
[----:B------:R-:W-:Y:S01]  /*06f0*/  ISETP.GT.U32.AND P0, PT, R37, 0x7f, PT ;  /* 0x0000007f2500780c */ /* 0x000fe20003f04070 */
[----:B------:R-:W-:Y:S01]  /*0700*/  BSSY B0, `(.L_x_2604) ;  /* 0x000009f000007945 */ /* 0x000fe20003800000 */
[--C-:B--2---:R-:W-:Y:S02]  /*0710*/  HADD2.F32 R0, -RZ, R30.reuse.H0_H0 ;  /* 0x2000001eff007230 */ /* 0x104fe40000004100 */
[----:B------:R-:W-:-:S03]  /*0720*/  HADD2.F32 R51, -RZ, R30.H1_H1 ;  /* 0x3000001eff337230 */ /* 0x000fc60000004100 */
[----:B------:R-:W-:Y:S01]  /*0730*/  FFMA.FTZ R30, R0, R0, RZ ;  /* 0x00000000001e7223 */ /* 0x000fe200000100ff */
[----:B------:R-:W-:-:S03]  /*0740*/  FADD.FTZ R2, RZ, R0 ;  /* 0x00000000ff027221 */ /* 0x000fc60000010000 */
[----:B------:R-:W-:Y:S01]  /*0750*/  FFMA.FTZ R30, R51, R51, R30 ;  /* 0x00000033331e7223 */ /* 0x000fe2000001001e */
[--C-:B---3--:R-:W-:Y:S02]  /*0760*/  HADD2.F32 R57, -RZ, R28.reuse.H0_H0 ;  /* 0x2000001cff397230 */ /* 0x108fe40000004100 */
[----:B------:R-:W-:Y:S01]  /*0770*/  FADD.FTZ R2, R2, R51 ;  /* 0x0000003302027221 */ /* 0x000fe20000010000 */
[----:B------:R-:W-:Y:S02]  /*0780*/  HADD2.F32 R56, -RZ, R28.H1_H1 ;  /* 0x3000001cff387230 */ /* 0x000fe40000004100 */
[----:B------:R-:W-:Y:S01]  /*0790*/  FFMA.FTZ R33, R57, R57, R30 ;  /* 0x0000003939217223 */ /* 0x000fe2000001001e */
[----:B------:R-:W-:-:S03]  /*07a0*/  FADD.FTZ R11, R2, R57 ;  /* 0x00000039020b7221 */ /* 0x000fc60000010000 */
[----:B------:R-:W-:Y:S01]  /*07b0*/  FFMA.FTZ R28, R56, R56, R33 ;  /* 0x00000038381c7223 */ /* 0x000fe20000010021 */
[--C-:B----4-:R-:W-:Y:S02]  /*07c0*/  HADD2.F32 R55, -RZ, R12.reuse.H0_H0 ;  /* 0x2000000cff377230 */ /* 0x110fe40000004100 */
[----:B------:R-:W-:Y:S01]  /*07d0*/  FADD.FTZ R2, R11, R56 ;  /* 0x000000380b027221 */ /* 0x000fe20000010000 */
[----:B------:R-:W-:Y:S02]  /*07e0*/  HADD2.F32 R54, -RZ, R12.H1_H1 ;  /* 0x3000000cff367230 */ /* 0x000fe40000004100 */
[----:B------:R-:W-:Y:S01]  /*07f0*/  FFMA.FTZ R33, R55, R55, R28 ;  /* 0x0000003737217223 */ /* 0x000fe2000001001c */
[----:B------:R-:W-:-:S03]  /*0800*/  FADD.FTZ R11, R2, R55 ;  /* 0x00000037020b7221 */ /* 0x000fc60000010000 */
[----:B------:R-:W-:Y:S01]  /*0810*/  FFMA.FTZ R28, R54, R54, R33 ;  /* 0x00000036361c7223 */ /* 0x000fe20000010021 */
[--C-:B------:R-:W-:Y:S02]  /*0820*/  HADD2.F32 R53, -RZ, R14.reuse.H0_H0 ;  /* 0x2000000eff357230 */ /* 0x100fe40000004100 */
[----:B------:R-:W-:Y:S01]  /*0830*/  FADD.FTZ R12, R11, R54 ;  /* 0x000000360b0c7221 */ /* 0x000fe20000010000 */
[----:B------:R-:W-:Y:S02]  /*0840*/  HADD2.F32 R49, -RZ, R14.H1_H1 ;  /* 0x3000000eff317230 */ /* 0x000fe40000004100 */
[----:B------:R-:W-:Y:S01]  /*0850*/  FFMA.FTZ R28, R53, R53, R28 ;  /* 0x00000035351c7223 */ /* 0x000fe2000001001c */
[----:B------:R-:W-:Y:S01]  /*0860*/  FADD.FTZ R12, R12, R53 ;  /* 0x000000350c0c7221 */ /* 0x000fe20000010000 */
[--C-:B------:R-:W-:Y:S02]  /*0870*/  HADD2.F32 R2, -RZ, R31.reuse.H0_H0 ;  /* 0x2000001fff027230 */ /* 0x100fe40000004100 */
[----:B------:R-:W-:Y:S01]  /*0880*/  FFMA.FTZ R33, R49, R49, R28 ;  /* 0x0000003131217223 */ /* 0x000fe2000001001c */
[----:B------:R-:W-:-:S02]  /*0890*/  HADD2.F32 R52, -RZ, R31.H1_H1 ;  /* 0x3000001fff347230 */ /* 0x000fc40000004100 */
[----:B------:R-:W-:Y:S01]  /*08a0*/  FADD.FTZ R31, R12, R49 ;  /* 0x000000310c1f7221 */ /* 0x000fe20000010000 */
[--C-:B------:R-:W-:Y:S02]  /*08b0*/  HADD2.F32 R48, -RZ, R16.reuse.H0_H0 ;  /* 0x20000010ff307230 */ /* 0x100fe40000004100 */
[----:B------:R-:W-:-:S03]  /*08c0*/  HADD2.F32 R47, -RZ, R16.H1_H1 ;  /* 0x30000010ff2f7230 */ /* 0x000fc60000004100 */
[----:B------:R-:W-:Y:S01]  /*08d0*/  FFMA.FTZ R16, R48, R48, R33 ;  /* 0x0000003030107223 */ /* 0x000fe20000010021 */
[----:B------:R-:W-:Y:S01]  /*08e0*/  FADD.FTZ R14, R31, R48 ;  /* 0x000000301f0e7221 */ /* 0x000fe20000010000 */
[--C-:B------:R-:W-:Y:S02]  /*08f0*/  HADD2.F32 R40, -RZ, R29.reuse.H0_H0 ;  /* 0x2000001dff287230 */ /* 0x100fe40000004100 */
[----:B------:R-:W-:Y:S01]  /*0900*/  FFMA.FTZ R31, R47, R47, R16 ;  /* 0x0000002f2f1f7223 */ /* 0x000fe20000010010 */
[----:B------:R-:W-:Y:S02]  /*0910*/  HADD2.F32 R11, -RZ, R29.H1_H1 ;  /* 0x3000001dff0b7230 */ /* 0x000fe40000004100 */
[----:B------:R-:W-:Y:S01]  /*0920*/  FADD.FTZ R29, R14, R47 ;  /* 0x0000002f0e1d7221 */ /* 0x000fe20000010000 */
[--C-:B------:R-:W-:Y:S02]  /*0930*/  HADD2.F32 R46, -RZ, R18.reuse.H0_H0 ;  /* 0x20000012ff2e7230 */ /* 0x100fe40000004100 */
[----:B------:R-:W-:-:S02]  /*0940*/  HADD2.F32 R45, -RZ, R18.H1_H1 ;  /* 0x30000012ff2d7230 */ /* 0x000fc40000004100 */
[----:B------:R-:W-:Y:S01]  /*0950*/  FFMA.FTZ R35, R2, R2, RZ ;  /* 0x0000000202237223 */ /* 0x000fe200000100ff */
[----:B------:R-:W-:Y:S01]  /*0960*/  FFMA.FTZ R16, R46, R46, R31 ;  /* 0x0000002e2e107223 */ /* 0x000fe2000001001f */
[----:B------:R-:W-:Y:S01]  /*0970*/  FADD.FTZ R14, R29, R46 ;  /* 0x0000002e1d0e7221 */ /* 0x000fe20000010000 */
[--C-:B------:R-:W-:Y:S02]  /*0980*/  HADD2.F32 R44, -RZ, R20.reuse.H0_H0 ;  /* 0x20000014ff2c7230 */ /* 0x100fe40000004100 */
[----:B------:R-:W-:Y:S01]  /*0990*/  FFMA.FTZ R31, R45, R45, R16 ;  /* 0x0000002d2d1f7223 */ /* 0x000fe20000010010 */
[----:B------:R-:W-:Y:S01]  /*09a0*/  FADD.FTZ R33, RZ, R2 ;  /* 0x00000002ff217221 */ /* 0x000fe20000010000 */
        /* <DEDUP_REMOVED lines=8> */
[----:B------:R-:W-:-:S02]  /*0a30*/  HADD2.F32 R12, -RZ, R13.H0_H0 ;  /* 0x2000000dff0c7230 */ /* 0x000fc40000004100 */
[----:B------:R-:W-:Y:S01]  /*0a40*/  FADD.FTZ R16, R33, R40 ;  /* 0x0000002821107221 */ /* 0x000fe20000010000 */
[----:B------:R-:W-:Y:S01]  /*0a50*/  FFMA.FTZ R33, R11, R11, R18 ;  /* 0x0000000b0b217223 */ /* 0x000fe20000010012 */
[--C-:B------:R-:W-:Y:S02]  /*0a60*/  HADD2.F32 R42, -RZ, R22.reuse.H0_H0 ;  /* 0x20000016ff2a7230 */ /* 0x100fe40000004100 */
[----:B------:R-:W-:Y:S01]  /*0a70*/  FADD.FTZ R29, R14, R43 ;  /* 0x0000002b0e1d7221 */ /* 0x000fe20000010000 */
[----:B------:R-:W-:Y:S02]  /*0a80*/  HADD2.F32 R41, -RZ, R22.H1_H1 ;  /* 0x30000016ff297230 */ /* 0x000fe40000004100 */
[----:B------:R-:W-:Y:S01]  /*0a90*/  FFMA.FTZ R18, R12, R12, R33 ;  /* 0x0000000c0c127223 */ /* 0x000fe20000010021 */
[----:B------:R-:W-:Y:S02]  /*0aa0*/  HADD2.F32 R13, -RZ, R13.H1_H1 ;  /* 0x3000000dff0d7230 */ /* 0x000fe40000004100 */
[----:B------:R-:W-:Y:S01]  /*0ab0*/  FFMA.FTZ R14, R42, R42, R31 ;  /* 0x0000002a2a0e7223 */ /* 0x000fe2000001001f */
[----:B------:R-:W-:Y:S01]  /*0ac0*/  FADD.FTZ R31, R16, R11 ;  /* 0x0000000b101f7221 */ /* 0x000fe20000010000 */
[----:B------:R-:W-:-:S02]  /*0ad0*/  FADD.FTZ R28, R29, R42 ;  /* 0x0000002a1d1c7221 */ /* 0x000fc40000010000 */
[----:B------:R-:W-:Y:S01]  /*0ae0*/  FFMA.FTZ R29, R41, R41, R14 ;  /* 0x00000029291d7223 */ /* 0x000fe2000001000e */
[----:B------:R-:W-:Y:S01]  /*0af0*/  FADD.FTZ R16, R31, R12 ;  /* 0x0000000c1f107221 */ /* 0x000fe20000010000 */
[--C-:B------:R-:W-:Y:S02]  /*0b00*/  HADD2.F32 R14, -RZ, R15.reuse.H0_H0 ;  /* 0x2000000fff0e7230 */ /* 0x100fe40000004100 */
[----:B------:R-:W-:Y:S01]  /*0b10*/  FFMA.FTZ R33, R13, R13, R18 ;  /* 0x0000000d0d217223 */ /* 0x000fe20000010012 */
[----:B------:R-:W-:Y:S02]  /*0b20*/  HADD2.F32 R15, -RZ, R15.H1_H1 ;  /* 0x3000000fff0f7230 */ /* 0x000fe40000004100 */
[----:B------:R-:W-:Y:S01]  /*0b30*/  FADD.FTZ R31, R16, R13 ;  /* 0x0000000d101f7221 */ /* 0x000fe20000010000 */
[----:B------:R-:W-:Y:S01]  /*0b40*/  FFMA.FTZ R20, R14, R14, R33 ;  /* 0x0000000e0e147223 */ /* 0x000fe20000010021 */
[--C-:B------:R-:W-:Y:S02]  /*0b50*/  HADD2.F32 R16, -RZ, R17.reuse.H0_H0 ;  /* 0x20000011ff107230 */ /* 0x100fe40000004100 */
[----:B------:R-:W-:Y:S01]  /*0b60*/  FADD.FTZ R18, R31, R14 ;  /* 0x0000000e1f127221 */ /* 0x000fe20000010000 */
[----:B------:R-:W-:Y:S01]  /*0b70*/  FFMA.FTZ R33, R15, R15, R20 ;  /* 0x0000000f0f217223 */ /* 0x000fe20000010014 */
[----:B------:R-:W-:-:S02]  /*0b80*/  HADD2.F32 R17, -RZ, R17.H1_H1 ;  /* 0x30000011ff117230 */ /* 0x000fc40000004100 */
[----:B------:R-:W-:Y:S01]  /*0b90*/  FADD.FTZ R31, R18, R15 ;  /* 0x0000000f121f7221 */ /* 0x000fe20000010000 */
[----:B------:R-:W-:Y:S01]  /*0ba0*/  FADD.FTZ R28, R28, R41 ;  /* 0x000000291c1c7221 */ /* 0x000fe20000010000 */
[----:B------:R-:W-:Y:S01]  /*0bb0*/  FFMA.FTZ R22, R16, R16, R33 ;  /* 0x0000001010167223 */ /* 0x000fe20000010021 */
[--C-:B------:R-:W-:Y:S02]  /*0bc0*/  HADD2.F32 R18, -RZ, R19.reuse.H0_H0 ;  /* 0x20000013ff127230 */ /* 0x100fe40000004100 */
[----:B------:R-:W-:Y:S01]  /*0bd0*/  FADD.FTZ R20, R31, R16 ;  /* 0x000000101f147221 */ /* 0x000fe20000010000 */
[----:B------:R-:W-:Y:S01]  /*0be0*/  FFMA.FTZ R31, R17, R17, R22 ;  /* 0x00000011111f7223 */ /* 0x000fe20000010016 */
[----:B------:R0:W-:Y:S01]  /*0bf0*/  STS.64 [R32], R28 ;  /* 0x0000001c20007388 */ /* 0x0001e20000000a00 */
[----:B------:R-:W-:Y:S02]  /*0c00*/  HADD2.F32 R19, -RZ, R19.H1_H1 ;  /* 0x30000013ff137230 */ /* 0x000fe40000004100 */
[----:B0-----:R-:W-:Y:S01]  /*0c10*/  FADD.FTZ R29, R20, R17 ;  /* 0x00000011141d7221 */ /* 0x001fe20000010000 */
[----:B------:R-:W-:-:S03]  /*0c20*/  FFMA.FTZ R20, R18, R18, R31 ;  /* 0x0000001212147223 */ /* 0x000fc6000001001f */
[----:B------:R-:W-:Y:S01]  /*0c30*/  FADD.FTZ R22, R29, R18 ;  /* 0x000000121d167221 */ /* 0x000fe20000010000 */
[----:B------:R-:W-:Y:S01]  /*0c40*/  FFMA.FTZ R31, R19, R19, R20 ;  /* 0x00000013131f7223 */ /* 0x000fe20000010014 */
[--C-:B------:R-:W-:Y:S02]  /*0c50*/  HADD2.F32 R20, -RZ, R21.reuse.H0_H0 ;  /* 0x20000015ff147230 */ /* 0x100fe40000004100 */
        /* <DEDUP_REMOVED lines=9> */
[----:B------:R-:W-:-:S03]  /*0cf0*/  FADD.FTZ R28, R29, R22 ;  /* 0x000000161d1c7221 */ /* 0x000fc60000010000 */
[----:B------:R-:W-:Y:S01]  /*0d00*/  FFMA.FTZ R29, R23, R23, R30 ;  /* 0x00000017171d7223 */ /* 0x000fe2000001001e */
[----:B------:R-:W-:Y:S01]  /*0d10*/  FADD.FTZ R28, R28, R23 ;  /* 0x000000171c1c7221 */ /* 0x000fe20000010000 */
[----:B------:R-:W-:-:S04]  /*0d20*/  HFMA2.MMA R35, -RZ, RZ, 0, 0 ;  /* 0x00000000ff237435 */ /* 0x000fc800000001ff */
[----:B------:R0:W-:Y:S01]  /*0d30*/  STS.64 [R32+0xc80], R28 ;  /* 0x000c801c20007388 */ /* 0x0001e20000000a00 */
[----:B------:R-:W-:Y:S01]  /*0d40*/  MOV R30, RZ ;  /* 0x000000ff001e7202 */ /* 0x000fe20000000f00 */
[----:B------:R-:W-:Y:S06]  /*0d50*/  BAR.SYNC.DEFER_BLOCKING 0x0 ;  /* 0x0000000000007b1d */ /* 0x000fec0000010000 */
[----:B------:R-:W-:Y:S05]  /*0d60*/  @P0 BRA `(.L_x_2605) ;  /* 0x0000000000e00947 */ /* 0x000fea0003800000 */
[----:B0-----:R-:W-:Y:S01]  /*0d70*/  SHF.R.U32.HI R29, RZ, 0x2, R37 ;  /* 0x00000002ff1d7819 */ /* 0x001fe20000011625 */
[----:B------:R-:W0:Y:S04]  /*0d80*/  S2R R32, SR_CgaCtaId ;  /* 0x0000000000207919 */ /* 0x000e280000008800 */
[----:B------:R-:W-:-:S05]  /*0d90*/  IMAD R29, R29, 0xa, RZ ;  /* 0x0000000a1d1d7824 */ /* 0x000fca00078e02ff */
[--C-:B------:R-:W-:Y:S02]  /*0da0*/  SHF.R.U32.HI R28, RZ, 0x1, R29.reuse ;  /* 0x00000001ff1c7819 */ /* 0x100fe4000001161d */
[----:B------:R-:W-:Y:S02]  /*0db0*/  SHF.R.U32.HI R31, RZ, 0x2, R29 ;  /* 0x00000002ff1f7819 */ /* 0x000fe4000001161d */
[----:B------:R-:W-:Y:S02]  /*0dc0*/  LOP3.LUT R28, R28, 0x1, RZ, 0xc0, !PT ;  /* 0x000000011c1c7812 */ /* 0x000fe400078ec0ff */
[C---:B------:R-:W-:Y:S02]  /*0dd0*/  IADD3 R34, R29.reuse, 0x4, RZ ;  /* 0x000000041d227810 */ /* 0x040fe40007ffe0ff */
[C---:B------:R-:W-:Y:S01]  /*0de0*/  IADD3 R33, R29.reuse, 0x6, RZ ;  /* 0x000000061d217810 */ /* 0x040fe20007ffe0ff */
[----:B------:R-:W-:Y:S01]  /*0df0*/  IMAD R28, R28, 0x50, R31 ;  /* 0x000000501c1c7824 */ /* 0x000fe200078e021f */
[----:B------:R-:W-:-:S04]  /*0e00*/  IADD3 R31, R29, 0x2, RZ ;  /* 0x000000021d1f7810 */ /* 0x000fc80007ffe0ff */
[--C-:B------:R-:W-:Y:S02]  /*0e10*/  SHF.R.U32.HI R30, RZ, 0x1, R31.reuse ;  /* 0x00000001ff1e7819 */ /* 0x100fe4000001161f */
        /* <DEDUP_REMOVED lines=45> */
.L_x_2605:
[----:B------:R-:W-:Y:S05]  /*10f0*/  BSYNC B0 ;  /* 0x0000000000007941 */ /* 0x000fea0003800000 */
.L_x_2604:
[----:B------:R-:W1:Y:S01]  /*1100*/  SHFL.BFLY PT, R31, R30, 0x2, 0x1f ;  /* 0x0c401f001e1f7f89 */ /* 0x000e6200000e0000 */
[C---:B------:R-:W-:Y:S01]  /*1110*/  LOP3.LUT P1, RZ, R37.reuse, 0xffffff83, RZ, 0xc0, !PT ;  /* 0xffffff8325ff7812 */ /* 0x040fe2000782c0ff */
[----:B------:R-:W-:Y:S01]  /*1120*/  BSSY B0, `(.L_x_2606) ;  /* 0x0000016000007945 */ /* 0x000fe20003800000 */
[C---:B------:R-:W-:Y:S01]  /*1130*/  ISETP.NE.AND P2, PT, R37.reuse, RZ, PT ;  /* 0x000000ff2500720c */ /* 0x040fe20003f45270 */
[----:B0-----:R-:W0:Y:S01]  /*1140*/  SHFL.BFLY PT, R28, R35, 0x2, 0x1f ;  /* 0x0c401f00231c7f89 */ /* 0x001e2200000e0000 */
[----:B------:R-:W-:Y:S01]  /*1150*/  ISETP.GT.U32.AND P0, PT, R37, 0xff, PT ;  /* 0x000000ff2500780c */ /* 0x000fe20003f04070 */
[----:B-1----:R-:W-:Y:S01]  /*1160*/  FADD.FTZ R31, R31, R30 ;  /* 0x0000001e1f1f7221 */ /* 0x002fe20000010000 */
[----:B0-----:R-:W-:-:S04]  /*1170*/  FADD.FTZ R32, R28, R35 ;  /* 0x000000231c207221 */ /* 0x001fc80000010000 */
[----:B------:R-:W0:Y:S04]  /*1180*/  SHFL.BFLY PT, R28, R31, 0x1, 0x1f ;  /* 0x0c201f001f1c7f89 */ /* 0x000e2800000e0000 */
[----:B------:R-:W1:Y:S01]  /*1190*/  SHFL.BFLY PT, R29, R32, 0x1, 0x1f ;  /* 0x0c201f00201d7f89 */ /* 0x000e6200000e0000 */
[----:B0-----:R-:W-:Y:S01]  /*11a0*/  FADD.FTZ R28, R31, R28 ;  /* 0x0000001c1f1c7221 */ /* 0x001fe20000010000 */
[----:B-1----:R-:W-:Y:S01]  /*11b0*/  FADD.FTZ R29, R32, R29 ;  /* 0x0000001d201d7221 */ /* 0x002fe20000010000 */
[----:B------:R-:W-:Y:S06]  /*11c0*/  @P1 BRA `(.L_x_2607) ;  /* 0x00000000002c1947 */ /* 0x000fec0003800000 */
[----:B------:R-:W-:Y:S01]  /*11d0*/  ULDC UR7, c[0x0][0x10] ;  /* 0x0000040000077ab9 */ /* 0x000fe20000000800 */
[----:B------:R-:W-:Y:S01]  /*11e0*/  SHF.R.U32.HI R30, RZ, 0x2, R37 ;  /* 0x00000002ff1e7819 */ /* 0x000fe20000011625 */
[----:B------:R-:W-:-:S03]  /*11f0*/  UIMAD UR7, UR7, UR4, UR8 ;  /* 0x00000004070772a4 */ /* 0x000fc6000f8e0208 */
[----:B------:R-:W-:-:S03]  /*1200*/  SHF.L.U32 R30, R30, 0x7, RZ ;  /* 0x000000071e1e7819 */ /* 0x000fc600000006ff */
[----:B------:R-:W-:Y:S02]  /*1210*/  MOV R31, UR7 ;  /* 0x00000007001f7c02 */ /* 0x000fe40008000f00 */
[----:B------:R-:W-:-:S04]  /*1220*/  LOP3.LUT R32, R30, 0xffffff80, R36, 0xe2, !PT ;  /* 0xffffff801e207812 */ /* 0x000fc800078ee224 */
[----:B------:R-:W-:Y:S02]  /*1230*/  LEA R32, R31, R32, 0xc ;  /* 0x000000201f207211 */ /* 0x000fe400078e60ff */
[----:B------:R-:W0:Y:S02]  /*1240*/  LDC.64 R30, c[0x0][0x248] ;  /* 0x00009200ff1e7b82 */ /* 0x000e240000000a00 */
[----:B------:R-:W-:-:S05]  /*1250*/  SHF.L.U32 R32, R32, 0x1, RZ ;  /* 0x0000000120207819 */ /* 0x000fca00000006ff */
[----:B0-----:R-:W-:-:S05]  /*1260*/  IMAD.WIDE.U32 R30, R32, 0x4, R30 ;  /* 0x00000004201e7825 */ /* 0x001fca00078e001e */
[----:B------:R0:W-:Y:S02]  /*1270*/  STG.E.64 desc[UR10][R30.64], R28 ;  /* 0x0000001c1e007986 */ /* 0x0001e4000c101b0a */
.L_x_2607:
[----:B------:R-:W-:Y:S05]  /*1280*/  BSYNC B0 ;  /* 0x0000000000007941 */ /* 0x000fea0003800000 */
.L_x_2606:
[----:B------:R-:W-:Y:S06]  /*1290*/  BAR.SYNC.DEFER_BLOCKING 0x0 ;  /* 0x0000000000007b1d */ /* 0x000fec0000010000 */
[----:B------:R-:W-:Y:S05]  /*12a0*/  @P2 BRA `(.L_x_2608) ;  /* 0x0000000000402947 */ /* 0x000fea0003800000 */
[----:B0-----:R-:W0:Y:S01]  /*12b0*/  LDC.64 R28, c[0x0][0x250] ;  /* 0x00009400ff1c7b82 */ /* 0x001e220000000a00 */
[----:B------:R-:W-:Y:S02]  /*12c0*/  MOV R31, UR8 ;  /* 0x00000008001f7c02 */ /* 0x000fe40008000f00 */
[----:B------:R-:W-:-:S03]  /*12d0*/  ISETP.NE.AND P1, PT, R36, RZ, PT ;  /* 0x000000ff2400720c */ /* 0x000fc60003f25270 */
[----:B0-----:R-:W-:Y:S01]  /*12e0*/  IMAD.WIDE.U32 R28, R31, 0x4, R28 ;  /* 0x000000041f1c7825 */ /* 0x001fe200078e001c */
[----:B------:R-:W-:-:S04]  /*12f0*/  MOV R31, 0x7fffff81 ;  /* 0x7fffff81001f7802 */ /* 0x000fc80000000f00 */
[----:B------:R-:W-:Y:S01]  /*1300*/  SEL R31, R31, 0x1, !P1 ;  /* 0x000000011f1f7807 */ /* 0x000fe20004800000 */
[----:B------:R-:W-:Y:S06]  /*1310*/  MEMBAR.ALL.GPU ;  /* 0x0000000000007992 */ /* 0x000fec000000a000 */
[----:B------:R-:W-:-:S00]  /*1320*/  ERRBAR ;  /* 0x00000000000079ab */ /* 0x000fc00000000000 */
[----:B------:R-:W-:Y:S06]  /*1330*/  CGAERRBAR ;  /* 0x00000000000075ab */ /* 0x000fec0000000000 */
[----:B------:R0:W5:Y:S02]  /*1340*/  ATOM.E.ADD.STRONG.GPU PT, R30, desc[UR10][R28.64], R31 ;  /* 0x0000001f1c1e798a */ /* 0x00016400081ee1ca */
.L_x_2609:
[----:B0-----:R-:W2:Y:S04]  /*1350*/  LD.E.STRONG.GPU R31, desc[UR10][R28.64] ;  /* 0x0000000a1c1f7980 */ /* 0x001ea8000c10f900 */
[----:B--2---:R-:W-:Y:S01]  /*1360*/  CCTL.IVALL ;  /* 0x00000000ff00798f */ /* 0x004fe20002000000 */
[----:B------:R-:W-:Y:S05]  /*1370*/  YIELD ;  /* 0x0000000000007946 */ /* 0x000fea0003800000 */
[----:B-----5:R-:W-:-:S04]  /*1380*/  LOP3.LUT R31, R31, R30, RZ, 0x3c, !PT ;  /* 0x0000001e1f1f7212 */ /* 0x020fc800078e3cff */
[----:B------:R-:W-:-:S13]  /*1390*/  ISETP.GT.AND P1, PT, R31, -0x1, PT ;  /* 0xffffffff1f00780c */ /* 0x000fda0003f24270 */
[----:B------:R-:W-:Y:S05]  /*13a0*/  @P1 BRA `(.L_x_2609) ;  /* 0xfffffffc00e81947 */ /* 0x000fea000383ffff */
.L_x_2608:
[----:B------:R-:W-:Y:S05]  /*13b0*/  WARPSYNC.ALL ;  /* 0x0000000000007948 */ /* 0x000fea0003800000 */
[----:B------:R-:W-:Y:S01]  /*13c0*/  BAR.SYNC.DEFER_BLOCKING 0x0 ;  /* 0x0000000000007b1d */ /* 0x000fe20000010000 */
[----:B0-----:R-:W-:Y:S01]  /*13d0*/  HFMA2.MMA R28, -RZ, RZ, 0, 0 ;  /* 0x00000000ff1c7435 */ /* 0x001fe200000001ff */
[----:B------:R-:W-:-:S04]  /*13e0*/  MOV R37, RZ ;  /* 0x000000ff00257202 */ /* 0x000fc80000000f00 */
[----:B------:R-:W-:Y:S04]  /*13f0*/  BSSY B0, `(.L_x_2610) ;  /* 0x000005e000007945 */ /* 0x000fe80003800000 */
[----:B------:R-:W-:Y:S05]  /*1400*/  @P0 BRA `(.L_x_2611) ;  /* 0x0000000400700947 */ /* 0x000fea0003800000 */
[----:B------:R-:W0:Y:S01]  /*1410*/  S2R R31, SR_TID.X ;  /* 0x00000000001f7919 */ /* 0x000e220000002100 */
[----:B------:R-:W-:Y:S02]  /*1420*/  ULDC UR7, c[0x0][0x10] ;  /* 0x0000040000077ab9 */ /* 0x000fe40000000800 */
[----:B------:R-:W-:Y:S01]  /*1430*/  UIMAD UR7, UR7, UR4, UR8 ;  /* 0x00000004070772a4 */ /* 0x000fe2000f8e0208 */
[----:B------:R1:W-:Y:S05]  /*1440*/  STL.64 [R1+0x20], R2 ;  /* 0x0000200201007387 */ /* 0x0003ea0000100a00 */
[----:B------:R-:W-:Y:S01]  /*1450*/  MOV R29, UR7 ;  /* 0x00000007001d7c02 */ /* 0x000fe20008000f00 */
[----:B-1----:R-:W1:Y:S01]  /*1460*/  LDC.64 R2, c[0x0][0x248] ;  /* 0x00009200ff027b82 */ /* 0x002e620000000a00 */
[----:B0-----:R-:W-:-:S02]  /*1470*/  SHF.L.U32 R28, R31, 0x4, RZ ;  /* 0x000000041f1c7819 */ /* 0x001fc400000006ff */
[----:B------:R-:W-:Y:S02]  /*1480*/  LOP3.LUT R30, R31, 0x7, RZ, 0xc0, !PT ;  /* 0x000000071f1e7812 */ /* 0x000fe400078ec0ff */
        /* <DEDUP_REMOVED lines=84> */
.L_x_2611:
[----:B------:R-:W-:Y:S05]  /*19d0*/  BSYNC B0 ;  /* 0x0000000000007941 */ /* 0x000fea0003800000 */
.L_x_2610:
[----:B------:R-:W0:Y:S01]  /*19e0*/  SHFL.BFLY PT, R29, R28, 0x4, 0x1f ;  /* 0x0c801f001c1d7f89 */ /* 0x000e2200000e0000 */
[----:B------:R-:W-:Y:S01]  /*19f0*/  ULDC.64 UR12, c[0x0][0x240] ;  /* 0x00009000000c7ab9 */ /* 0x000fe20000000a00 */
[----:B------:R-:W-:Y:S01]  /*1a00*/  BSSY B0, `(.L_x_2612) ;  /* 0x0000026000007945 */ /* 0x000fe20003800000 */
[----:B------:R-:W-:Y:S01]  /*1a10*/  ISETP.EQ.U32.AND P1, PT, RZ, UR12, PT ;  /* 0x0000000cff007c0c */ /* 0x000fe2000bf22070 */
[----:B------:R-:W1:Y:S01]  /*1a20*/  SHFL.BFLY PT, R30, R37, 0x4, 0x1f ;  /* 0x0c801f00251e7f89 */ /* 0x000e6200000e0000 */
[----:B------:R-:W2:Y:S01]  /*1a30*/  S2R R36, SR_TID.X ;  /* 0x0000000000247919 */ /* 0x000ea20000002100 */
[----:B------:R-:W3:Y:S01]  /*1a40*/  S2R R38, SR_CTAID.X ;  /* 0x0000000000267919 */ /* 0x000ee20000002500 */
[----:B0-----:R-:W-:Y:S01]  /*1a50*/  FADD.FTZ R29, R29, R28 ;  /* 0x0000001c1d1d7221 */ /* 0x001fe20000010000 */
[----:B-1----:R-:W-:-:S04]  /*1a60*/  FADD.FTZ R31, R30, R37 ;  /* 0x000000251e1f7221 */ /* 0x002fc80000010000 */
[----:B------:R-:W0:Y:S04]  /*1a70*/  SHFL.BFLY PT, R30, R29, 0x2, 0x1f ;  /* 0x0c401f001d1e7f89 */ /* 0x000e2800000e0000 */
[----:B------:R-:W1:Y:S01]  /*1a80*/  SHFL.BFLY PT, R32, R31, 0x2, 0x1f ;  /* 0x0c401f001f207f89 */ /* 0x000e6200000e0000 */
[----:B--2---:R-:W-:Y:S01]  /*1a90*/  LOP3.LUT P0, RZ, R36, 0xffffff07, RZ, 0xc0, !PT ;  /* 0xffffff0724ff7812 */ /* 0x004fe2000780c0ff */
[----:B0-----:R-:W-:Y:S01]  /*1aa0*/  FADD.FTZ R30, R29, R30 ;  /* 0x0000001e1d1e7221 */ /* 0x001fe20000010000 */
[----:B-1----:R-:W-:-:S04]  /*1ab0*/  FADD.FTZ R32, R31, R32 ;  /* 0x000000201f207221 */ /* 0x002fc80000010000 */
[----:B------:R-:W0:Y:S07]  /*1ac0*/  SHFL.BFLY PT, R35, R30, 0x1, 0x1f ;  /* 0x0c201f001e237f89 */ /* 0x000e2e00000e0000 */
[----:B------:R-:W-:Y:S01]  /*1ad0*/  @!P0 LOP3.LUT R31, R36, 0xfffffff8, RZ, 0xc0, !PT ;  /* 0xfffffff8241f8812 */ /* 0x000fe200078ec0ff */
        /* <DEDUP_REMOVED lines=9> */
[----:B---3--:R-:W-:-:S04]  /*1b70*/  LOP3.LUT P0, RZ, R38, 0x7f, RZ, 0xc0, !PT ;  /* 0x0000007f26ff7812 */ /* 0x008fc8000780c0ff */
[----:B------:R-:W-:-:S04]  /*1b80*/  ISETP.GT.U32.OR P0, PT, R36, 0x1f, P0 ;  /* 0x0000001f2400780c */ /* 0x000fc80000704470 */
[----:B------:R-:W-:-:S13]  /*1b90*/  ISETP.EQ.OR.EX P0, PT, RZ, UR13, P0, P1 ;  /* 0x0000000dff007c0c */ /* 0x000fda0008702710 */
[----:B0-----:R-:W-:Y:S05]  /*1ba0*/  @P0 BRA `(.L_x_2613) ;  /* 0x00000000002c0947 */ /* 0x001fea0003800000 */
[----:B------:R-:W-:Y:S02]  /*1bb0*/  MOV R29, UR9 ;  /* 0x00000009001d7c02 */ /* 0x000fe40008000f00 */
[----:B------:R-:W-:Y:S02]  /*1bc0*/  SHF.R.S32.HI R28, RZ, 0x1f, R36 ;  /* 0x0000001fff1c7819 */ /* 0x000fe40000011424 */
[----:B------:R-:W-:Y:S02]  /*1bd0*/  LEA R29, P0, R29, R36, 0x5 ;  /* 0x000000241d1d7211 */ /* 0x000fe400078028ff */
[----:B------:R-:W-:Y:S02]  /*1be0*/  MOV R31, UR9 ;  /* 0x00000009001f7c02 */ /* 0x000fe40008000f00 */
[----:B------:R-:W-:-:S04]  /*1bf0*/  MOV R30, UR5 ;  /* 0x00000005001e7c02 */ /* 0x000fc80008000f00 */
[----:B------:R-:W-:Y:S02]  /*1c00*/  LEA.HI.X R30, R31, R28, R30, 0x5, P0 ;  /* 0x0000001c1f1e7211 */ /* 0x000fe400000f2c1e */
[----:B------:R-:W-:-:S04]  /*1c10*/  LEA R28, P0, R29, UR12, 0x3 ;  /* 0x0000000c1d1c7c11 */ /* 0x000fc8000f8018ff */
[----:B------:R-:W-:Y:S02]  /*1c20*/  LEA.HI.X R29, R29, UR13, R30, 0x3, P0 ;  /* 0x0000000d1d1d7c11 */ /* 0x000fe400080f1c1e */
[----:B------:R-:W-:-:S06]  /*1c30*/  LEA R30, R36, UR6, 0x3 ;  /* 0x00000006241e7c11 */ /* 0x000fcc000f8e18ff */
[----:B------:R-:W0:Y:S04]  /*1c40*/  LDS.64 R30, [R30] ;  /* 0x000000001e1e7984 */ /* 0x000e280000000a00 */
[----:B0-----:R0:W-:Y:S02]  /*1c50*/  STG.E.64 desc[UR10][R28.64], R30 ;  /* 0x0000001e1c007986 */ /* 0x0011e4000c101b0a */
.L_x_2613:
[----:B------:R-:W-:Y:S05]  /*1c60*/  BSYNC B0 ;  /* 0x0000000000007941 */ /* 0x000fea0003800000 */
.L_x_2612:
[----:B0-----:R-:W2:Y:S01]  /*1c70*/  LDL R28, [R1+0x18] ;  /* 0x00001800011c7983 */ /* 0x001ea20000100800 */
[----:B------:R-:W-:Y:S01]  /*1c80*/  ULDC UR7, c[0x0][0x230] ;  /* 0x00008c0000077ab9 */ /* 0x000fe20000000800 */
[----:B------:R-:W-:Y:S02]  /*1c90*/  ULDC.64 UR12, c[0x0][0x210] ;  /* 0x00008400000c7ab9 */ /* 0x000fe40000000a00 */
[----:B------:R-:W3:Y:S01]  /*1ca0*/  LDL R32, [R1+0x14] ;  /* 0x0000140001207983 */ /* 0x000ee20000100800 */
[----:B-----5:R-:W-:Y:S01]  /*1cb0*/  HADD2.F32 R34, -RZ, R24.H0_H0 ;  /* 0x20000018ff227230 */ /* 0x020fe20000004100 */
[C---:B------:R-:W-:Y:S01]  /*1cc0*/  LEA R30, P0, R3.reuse, UR12, 0x1 ;  /* 0x0000000c031e7c11 */ /* 0x040fe2000f8008ff */
[----:B------:R-:W-:Y:S02]  /*1cd0*/  HADD2.F32 R35, -RZ, R26.H0_H0 ;  /* 0x2000001aff237230 */ /* 0x000fe40000004100 */
[----:B------:R-:W-:Y:S01]  /*1ce0*/  HADD2.F32 R24, -RZ, R24.H1_H1 ;  /* 0x30000018ff187230 */ /* 0x000fe20000004100 */
[----:B------:R-:W-:Y:S01]  /*1cf0*/  LEA.HI.X R31, R3, UR13, R58, 0x1, P0 ;  /* 0x0000000d031f7c11 */ /* 0x000fe200080f0c3a */
[----:B------:R-:W-:Y:S01]  /*1d00*/  HADD2.F32 R26, -RZ, R26.H1_H1 ;  /* 0x3000001aff1a7230 */ /* 0x000fe20000004100 */
[----:B--2---:R-:W0:Y:S04]  /*1d10*/  LDS.64 R28, [R28+UR6] ;  /* 0x000000061c1c7984 */ /* 0x004e280008000a00 */
[----:B---3--:R-:W1:Y:S01]  /*1d20*/  LDS.64 R32, [R32+UR6] ;  /* 0x0000000620207984 */ /* 0x008e620008000a00 */
[----:B0-----:R-:W-:Y:S01]  /*1d30*/  FADD.FTZ R29, R29, UR7 ;  /* 0x000000071d1d7e21 */ /* 0x001fe20008010000 */
[--C-:B------:R-:W-:Y:S01]  /*1d40*/  FADD.FTZ R0, R0, -R28.reuse ;  /* 0x8000001c00007221 */ /* 0x100fe20000010000 */
[----:B------:R-:W-:-:S04]  /*1d50*/  FADD.FTZ R51, R51, -R28 ;  /* 0x8000001c33337221 */ /* 0x000fc80000010000 */
[----:B------:R-:W0:Y:S01]  /*1d60*/  MUFU.RSQ R29, R29 ;  /* 0x0000001d001d7308 */ /* 0x000e220000001400 */
[----:B-1----:R-:W-:Y:S01]  /*1d70*/  FADD.FTZ R3, R33, UR7 ;  /* 0x0000000721037e21 */ /* 0x002fe20008010000 */
[----:B0-----:R-:W-:Y:S01]  /*1d80*/  FMUL.FTZ R0, R0, R29 ;  /* 0x0000001d00007220 */ /* 0x001fe20000410000 */
[----:B------:R-:W-:-:S03]  /*1d90*/  FMUL.FTZ R51, R29, R51 ;  /* 0x000000331d337220 */ /* 0x000fc60000410000 */
[----:B------:R-:W-:Y:S01]  /*1da0*/  FFMA.FTZ R0, R0, R34, R35 ;  /* 0x0000002200007223 */ /* 0x000fe20000010023 */
[----:B------:R-:W-:Y:S01]  /*1db0*/  FFMA.FTZ R51, R51, R24, R26 ;  /* 0x0000001833337223 */ /* 0x000fe2000001001a */
[----:B------:R-:W0:Y:S04]  /*1dc0*/  MUFU.RSQ R3, R3 ;  /* 0x0000000300037308 */ /* 0x000e280000001400 */
[----:B------:R-:W-:-:S04]  /*1dd0*/  F2FP.F16.F32.PACK_AB R0, R51, R0 ;  /* 0x000000003300723e */ /* 0x000fc800000000ff */
[----:B------:R-:W-:Y:S01]  /*1de0*/  PRMT R36, R0, 0x7610, R36 ;  /* 0x0000761000247816 */ /* 0x000fe20000000024 */
[--C-:B------:R-:W-:Y:S01]  /*1df0*/  FADD.FTZ R33, R2, -R32.reuse ;  /* 0x8000002002217221 */ /* 0x100fe20000010000 */
[----:B------:R-:W-:Y:S01]  /*1e00*/  FADD.FTZ R52, R52, -R32 ;  /* 0x8000002034347221 */ /* 0x000fe20000010000 */
[----:B------:R-:W-:Y:S02]  /*1e10*/  PRMT R37, R0, 0x7632, R37 ;  /* 0x0000763200257816 */ /* 0x000fe40000000025 */
[----:B------:R1:W-:Y:S01]  /*1e20*/  STG.E.U16 desc[UR10][R30.64], R36 ;  /* 0x000000241e007986 */ /* 0x0003e2000c10150a */
[----:B------:R-:W-:Y:S02]  /*1e30*/  HADD2.F32 R0, -RZ, R25.H0_H0 ;  /* 0x20000019ff007230 */ /* 0x000fe40000004100 */
[----:B------:R-:W-:Y:S02]  /*1e40*/  HADD2.F32 R2, -RZ, R27.H0_H0 ;  /* 0x2000001bff027230 */ /* 0x000fe40000004100 */
[----:B0-----:R-:W-:Y:S01]  /*1e50*/  FMUL.FTZ R33, R33, R3 ;  /* 0x0000000321217220 */ /* 0x001fe20000410000 */
[----:B------:R-:W-:-:S02]  /*1e60*/  HADD2.F32 R25, -RZ, R25.H1_H1 ;  /* 0x30000019ff197230 */ /* 0x000fc40000004100 */
[----:B------:R-:W-:Y:S01]  /*1e70*/  FMUL.FTZ R52, R3, R52 ;  /* 0x0000003403347220 */ /* 0x000fe20000410000 */
[--C-:B------:R-:W-:Y:S01]  /*1e80*/  FADD.FTZ R48, R48, -R28.reuse ;  /* 0x8000001c30307221 */ /* 0x100fe20000010000 */
[----:B------:R-:W-:Y:S01]  /*1e90*/  FADD.FTZ R46, R46, -R28 ;  /* 0x8000001c2e2e7221 */ /* 0x000fe20000010000 */
[----:B------:R-:W-:Y:S04]  /*1ea0*/  STG.E.U16 desc[UR10][R30.64+0x2], R37 ;  /* 0x000002251e007986 */ /* 0x000fe8000c10150a */
[----:B-1----:R-:W2:Y:S01]  /*1eb0*/  LDL.LU R36, [R1] ;  /* 0x0000000001247983 */ /* 0x002ea20000300800 */
[----:B------:R-:W-:-:S03]  /*1ec0*/  HADD2.F32 R27, -RZ, R27.H1_H1 ;  /* 0x3000001bff1b7230 */ /* 0x000fc60000004100 */
[----:B------:R-:W3:Y:S01]  /*1ed0*/  LDL.LU R38, [R1+0x4] ;  /* 0x0000040001267983 */ /* 0x000ee20000300800 */
[----:B------:R-:W-:Y:S01]  /*1ee0*/  FFMA.FTZ R33, R33, R0, R2 ;  /* 0x0000000021217223 */ /* 0x000fe20000010002 */
[----:B------:R-:W-:Y:S02]  /*1ef0*/  FFMA.FTZ R52, R52, R25, R27 ;  /* 0x0000001934347223 */ /* 0x000fe4000001001b */
[----:B------:R-:W4:Y:S03]  /*1f00*/  LDL.LU R58, [R1+0xc] ;  /* 0x00000c00013a7983 */ /* 0x000f260000300800 */
[----:B------:R-:W-:Y:S02]  /*1f10*/  F2FP.F16.F32.PACK_AB R33, R52, R33 ;  /* 0x000000213421723e */ /* 0x000fe400000000ff */
[----:B------:R-:W4:Y:S01]  /*1f20*/  LDL.LU R52, [R1+0x8] ;  /* 0x0000080001347983 */ /* 0x000f220000300800 */
[----:B------:R-:W-:Y:S01]  /*1f30*/  FMUL.FTZ R48, R29, R48 ;  /* 0x000000301d307220 */ /* 0x000fe20000410000 */
[--C-:B------:R-:W-:Y:S01]  /*1f40*/  FADD.FTZ R57, R57, -R28.reuse ;  /* 0x8000001c39397221 */ /* 0x100fe20000010000 */
[--C-:B------:R-:W-:Y:S01]  /*1f50*/  FADD.FTZ R55, R55, -R28.reuse ;  /* 0x8000001c37377221 */ /* 0x100fe20000010000 */
[----:B------:R0:W-:Y:S01]  /*1f60*/  STG.E.U16 desc[UR10][R30.64+0x4], R33 ;  /* 0x000004211e007986 */ /* 0x0001e2000c10150a */
[--C-:B------:R-:W-:Y:S01]  /*1f70*/  FADD.FTZ R53, R53, -R28.reuse ;  /* 0x8000001c35357221 */ /* 0x100fe20000010000 */
[--C-:B------:R-:W-:Y:S01]  /*1f80*/  FADD.FTZ R44, R44, -R28.reuse ;  /* 0x8000001c2c2c7221 */ /* 0x100fe20000010000 */
[--C-:B------:R-:W-:Y:S01]  /*1f90*/  FADD.FTZ R42, R42, -R28.reuse ;  /* 0x8000001c2a2a7221 */ /* 0x100fe20000010000 */
[C---:B------:R-:W-:Y:S01]  /*1fa0*/  FMUL.FTZ R55, R29.reuse, R55 ;  /* 0x000000371d377220 */ /* 0x040fe20000410000 */
[C---:B------:R-:W-:Y:S01]  /*1fb0*/  FMUL.FTZ R53, R29.reuse, R53 ;  /* 0x000000351d357220 */ /* 0x040fe20000410000 */
[C---:B------:R-:W-:Y:S01]  /*1fc0*/  FMUL.FTZ R50, R29.reuse, R44 ;  /* 0x0000002c1d327220 */ /* 0x040fe20000410000 */
[----:B------:R-:W-:Y:S01]  /*1fd0*/  FMUL.FTZ R51, R29, R42 ;  /* 0x0000002a1d337220 */ /* 0x000fe20000410000 */
[C-C-:B------:R-:W-:Y:S01]  /*1fe0*/  FFMA.FTZ R42, R34.reuse, R55, R35.reuse ;  /* 0x00000037222a7223 */ /* 0x140fe20000010023 */
[C-C-:B------:R-:W-:Y:S01]  /*1ff0*/  FFMA.FTZ R44, R34.reuse, R53, R35.reuse ;  /* 0x00000035222c7223 */ /* 0x140fe20000010023 */
[C-C-:B------:R-:W-:Y:S01]  /*2000*/  FFMA.FTZ R50, R34.reuse, R50, R35.reuse ;  /* 0x0000003222327223 */ /* 0x140fe20000010023 */
[----:B------:R-:W-:Y:S01]  /*2010*/  FFMA.FTZ R51, R34, R51, R35 ;  /* 0x0000003322337223 */ /* 0x000fe20000010023 */
[----:B0-----:R-:W-:Y:S01]  /*2020*/  PRMT R33, R33, 0x7632, R33 ;  /* 0x0000763221217816 */ /* 0x001fe20000000021 */
[--C-:B------:R-:W-:Y:S01]  /*2030*/  FADD.FTZ R54, R54, -R28.reuse ;  /* 0x8000001c36367221 */ /* 0x100fe20000010000 */
[--C-:B------:R-:W-:Y:S01]  /*2040*/  FADD.FTZ R49, R49, -R28.reuse ;  /* 0x8000001c31317221 */ /* 0x100fe20000010000 */
[--C-:B------:R-:W-:Y:S01]  /*2050*/  FADD.FTZ R56, R56, -R28.reuse ;  /* 0x8000001c38387221 */ /* 0x100fe20000010000 */
[--C-:B------:R-:W-:Y:S01]  /*2060*/  FADD.FTZ R47, R47, -R28.reuse ;  /* 0x8000001c2f2f7221 */ /* 0x100fe20000010000 */
[----:B------:R0:W-:Y:S01]  /*2070*/  STG.E.U16 desc[UR10][R30.64+0x6], R33 ;  /* 0x000006211e007986 */ /* 0x0001e2000c10150a */
[--C-:B------:R-:W-:Y:S01]  /*2080*/  FADD.FTZ R45, R45, -R28.reuse ;  /* 0x8000001c2d2d7221 */ /* 0x100fe20000010000 */
[--C-:B------:R-:W-:Y:S01]  /*2090*/  FADD.FTZ R43, R43, -R28.reuse ;  /* 0x8000001c2b2b7221 */ /* 0x100fe20000010000 */
[----:B------:R-:W-:Y:S01]  /*20a0*/  FADD.FTZ R28, R41, -R28 ;  /* 0x8000001c291c7221 */ /* 0x000fe20000010000 */
[C---:B------:R-:W-:Y:S01]  /*20b0*/  FMUL.FTZ R41, R29.reuse, R54 ;  /* 0x000000361d297220 */ /* 0x040fe20000410000 */
[C---:B------:R-:W-:Y:S01]  /*20c0*/  FMUL.FTZ R55, R29.reuse, R47 ;  /* 0x0000002f1d377220 */ /* 0x040fe20000410000 */
[C---:B------:R-:W-:Y:S01]  /*20d0*/  FMUL.FTZ R53, R29.reuse, R45 ;  /* 0x0000002d1d357220 */ /* 0x040fe20000410000 */
[----:B------:R-:W-:Y:S01]  /*20e0*/  FADD.FTZ R40, R40, -R32 ;  /* 0x8000002028287221 */ /* 0x000fe20000010000 */
[----:B------:R-:W-:Y:S01]  /*20f0*/  FFMA.FTZ R47, R24, R41, R26 ;  /* 0x00000029182f7223 */ /* 0x000fe2000001001a */
[----:B------:R-:W-:Y:S01]  /*2100*/  FADD.FTZ R12, R12, -R32 ;  /* 0x800000200c0c7221 */ /* 0x000fe20000010000 */
[----:B------:R-:W-:Y:S01]  /*2110*/  FFMA.FTZ R41, R24, R53, R26 ;  /* 0x0000003518297223 */ /* 0x000fe2000001001a */
[----:B------:R-:W-:Y:S01]  /*2120*/  FADD.FTZ R14, R14, -R32 ;  /* 0x800000200e0e7221 */ /* 0x000fe20000010000 */
[C---:B0-----:R-:W-:Y:S01]  /*2130*/  FMUL.FTZ R30, R29.reuse, R46 ;  /* 0x0000002e1d1e7220 */ /* 0x041fe20000410000 */
[C-C-:B------:R-:W-:Y:S01]  /*2140*/  FFMA.FTZ R46, R34.reuse, R48, R35.reuse ;  /* 0x00000030222e7223 */ /* 0x140fe20000010023 */
[C---:B------:R-:W-:Y:S01]  /*2150*/  FMUL.FTZ R33, R29.reuse, R57 ;  /* 0x000000391d217220 */ /* 0x040fe20000410000 */
[C---:B------:R-:W-:Y:S01]  /*2160*/  FMUL.FTZ R57, R29.reuse, R49 ;  /* 0x000000311d397220 */ /* 0x040fe20000410000 */
[--C-:B------:R-:W-:Y:S01]  /*2170*/  FFMA.FTZ R48, R34, R30, R35.reuse ;  /* 0x0000001e22307223 */ /* 0x100fe20000010023 */
[----:B------:R-:W-:Y:S01]  /*2180*/  LEA R30, P0, R4, UR12, 0x1 ;  /* 0x0000000c041e7c11 */ /* 0x000fe2000f8008ff */
[----:B------:R-:W-:Y:S01]  /*2190*/  FFMA.FTZ R33, R34, R33, R35 ;  /* 0x0000002122217223 */ /* 0x000fe20000010023 */
[C---:B------:R-:W-:Y:S01]  /*21a0*/  FMUL.FTZ R49, R29.reuse, R43 ;  /* 0x0000002b1d317220 */ /* 0x040fe20000410000 */
[--C-:B------:R-:W-:Y:S01]  /*21b0*/  FFMA.FTZ R45, R24, R57, R26.reuse ;  /* 0x00000039182d7223 */ /* 0x100fe2000001001a */
[----:B------:R-:W-:Y:S01]  /*21c0*/  LEA.HI.X R31, R4, UR13, R59, 0x1, P0 ;  /* 0x0000000d041f7c11 */ /* 0x000fe200080f0c3b */
[----:B------:R-:W-:Y:S01]  /*21d0*/  FMUL.FTZ R59, R29, R56 ;  /* 0x000000381d3b7220 */ /* 0x000fe20000410000 */
[C---:B------:R-:W-:Y:S01]  /*21e0*/  LEA R4, P0, R5.reuse, UR12, 0x1 ;  /* 0x0000000c05047c11 */ /* 0x040fe2000f8008ff */
[----:B------:R-:W-:Y:S01]  /*21f0*/  FFMA.FTZ R43, R24, R55, R26 ;  /* 0x00000037182b7223 */ /* 0x000fe2000001001a */
[--C-:B------:R-:W-:Y:S01]  /*2200*/  FADD.FTZ R16, R16, -R32.reuse ;  /* 0x8000002010107221 */ /* 0x100fe20000010000 */
[----:B------:R-:W-:Y:S01]  /*2210*/  FADD.FTZ R18, R18, -R32 ;  /* 0x8000002012127221 */ /* 0x000fe20000010000 */
[----:B------:R-:W-:Y:S01]  /*2220*/  LEA.HI.X R5, R5, UR13, R60, 0x1, P0 ;  /* 0x0000000d05057c11 */ /* 0x000fe200080f0c3c */
[--C-:B------:R-:W-:Y:S01]  /*2230*/  FADD.FTZ R20, R20, -R32.reuse ;  /* 0x8000002014147221 */ /* 0x100fe20000010000 */
[----:B------:R-:W-:Y:S01]  /*2240*/  LEA R34, P0, R6, UR12, 0x1 ;  /* 0x0000000c06227c11 */ /* 0x000fe2000f8008ff */
[--C-:B------:R-:W-:Y:S01]  /*2250*/  FADD.FTZ R22, R22, -R32.reuse ;  /* 0x8000002016167221 */ /* 0x100fe20000010000 */
[--C-:B------:R-:W-:Y:S01]  /*2260*/  FADD.FTZ R54, R17, -R32.reuse ;  /* 0x8000002011367221 */ /* 0x100fe20000010000 */
[----:B------:R-:W-:Y:S01]  /*2270*/  FADD.FTZ R56, R19, -R32 ;  /* 0x8000002013387221 */ /* 0x000fe20000010000 */
[----:B------:R-:W-:Y:S01]  /*2280*/  LEA.HI.X R35, R6, UR13, R61, 0x1, P0 ;  /* 0x0000000d06237c11 */ /* 0x000fe200080f0c3d */
[----:B------:R-:W-:Y:S01]  /*2290*/  FMUL.FTZ R61, R29, R28 ;  /* 0x0000001c1d3d7220 */ /* 0x000fe20000410000 */
[----:B------:R-:W-:Y:S01]  /*22a0*/  LEA R6, P0, R7, UR12, 0x1 ;  /* 0x0000000c07067c11 */ /* 0x000fe2000f8008ff */
[----:B------:R-:W-:Y:S01]  /*22b0*/  FFMA.FTZ R29, R24, R49, R26 ;  /* 0x00000031181d7223 */ /* 0x000fe2000001001a */
[----:B------:R-:W-:Y:S01]  /*22c0*/  FADD.FTZ R28, R13, -R32 ;  /* 0x800000200d1c7221 */ /* 0x000fe20000010000 */
[C---:B------:R-:W-:Y:S01]  /*22d0*/  FMUL.FTZ R13, R3.reuse, R12 ;  /* 0x0000000c030d7220 */ /* 0x040fe20000410000 */
[C---:B------:R-:W-:Y:S01]  /*22e0*/  FMUL.FTZ R17, R3.reuse, R16 ;  /* 0x0000001003117220 */ /* 0x040fe20000410000 */
[C---:B------:R-:W-:Y:S01]  /*22f0*/  FMUL.FTZ R19, R3.reuse, R18 ;  /* 0x0000001203137220 */ /* 0x040fe20000410000 */
[C---:B------:R-:W-:Y:S01]  /*2300*/  FMUL.FTZ R28, R3.reuse, R28 ;  /* 0x0000001c031c7220 */ /* 0x040fe20000410000 */
[C---:B------:R-:W-:Y:S01]  /*2310*/  FMUL.FTZ R49, R3.reuse, R22 ;  /* 0x0000001603317220 */ /* 0x040fe20000410000 */
[C-C-:B------:R-:W-:Y:S01]  /*2320*/  FFMA.FTZ R13, R0.reuse, R13, R2.reuse ;  /* 0x0000000d000d7223 */ /* 0x140fe20000010002 */
[----:B------:R-:W-:Y:S01]  /*2330*/  FMUL.FTZ R54, R3, R54 ;  /* 0x0000003603367220 */ /* 0x000fe20000410000 */
[--C-:B------:R-:W-:Y:S01]  /*2340*/  FFMA.FTZ R28, R25, R28, R27.reuse ;  /* 0x0000001c191c7223 */ /* 0x100fe2000001001b */
[----:B------:R-:W-:Y:S01]  /*2350*/  FMUL.FTZ R56, R3, R56 ;  /* 0x0000003803387220 */ /* 0x000fe20000410000 */
[----:B------:R-:W-:Y:S01]  /*2360*/  FFMA.FTZ R12, R0, R19, R2 ;  /* 0x00000013000c7223 */ /* 0x000fe20000010002 */
[----:B------:R-:W-:Y:S01]  /*2370*/  F2FP.F16.F32.PACK_AB R42, R47, R42 ;  /* 0x0000002a2f2a723e */ /* 0x000fe200000000ff */
[----:B------:R-:W-:Y:S01]  /*2380*/  FFMA.FTZ R54, R25, R54, R27 ;  /* 0x0000003619367223 */ /* 0x000fe2000001001b */
[----:B------:R-:W-:Y:S01]  /*2390*/  F2FP.F16.F32.PACK_AB R13, R28, R13 ;  /* 0x0000000d1c0d723e */ /* 0x000fe200000000ff */
[----:B------:R-:W-:Y:S01]  /*23a0*/  UIADD3 UR9, UP0, UR9, 0x2, URZ ;  /* 0x0000000209097890 */ /* 0x000fe2000ff1e03f */
[----:B------:R-:W-:Y:S01]  /*23b0*/  F2FP.F16.F32.PACK_AB R44, R45, R44 ;  /* 0x0000002c2d2c723e */ /* 0x000fe200000000ff */
[----:B------:R-:W-:Y:S01]  /*23c0*/  ULOP3.LUT UR4, UR4, 0x1, URZ, 0x3c, !UPT ;  /* 0x0000000104047892 */ /* 0x000fe2000f8e3c3f */
[----:B------:R-:W-:Y:S01]  /*23d0*/  PRMT R18, R42, 0x7632, R18 ;  /* 0x000076322a127816 */ /* 0x000fe20000000012 */
[----:B------:R-:W-:Y:S01]  /*23e0*/  UIADD3.X UR5, URZ, UR5, URZ, UP0, !UPT ;  /* 0x000000053f057290 */ /* 0x000fe200087fe43f */
[----:B------:R-:W-:-:S02]  /*23f0*/  F2FP.F16.F32.PACK_AB R43, R43, R46 ;  /* 0x0000002e2b2b723e */ /* 0x000fc400000000ff */
[----:B------:R-:W-:Y:S02]  /*2400*/  F2FP.F16.F32.PACK_AB R41, R41, R48 ;  /* 0x000000302929723e */ /* 0x000fe400000000ff */
[----:B------:R-:W-:Y:S02]  /*2410*/  F2FP.F16.F32.PACK_AB R29, R29, R50 ;  /* 0x000000321d1d723e */ /* 0x000fe400000000ff */
[----:B--2---:R-:W-:Y:S02]  /*2420*/  LEA.HI.X R7, R7, UR13, R36, 0x1, P0 ;  /* 0x0000000d07077c11 */ /* 0x004fe400080f0c24 */
[----:B------:R-:W-:-:S04]  /*2430*/  LEA R36, P0, R8, UR12, 0x1 ;  /* 0x0000000c08247c11 */ /* 0x000fc8000f8008ff */
[----:B---3--:R-:W-:Y:S02]  /*2440*/  LEA.HI.X R37, R8, UR13, R38, 0x1, P0 ;  /* 0x0000000d08257c11 */ /* 0x008fe400080f0c26 */
[C---:B------:R-:W-:Y:S02]  /*2450*/  LEA R38, P1, R10.reuse, UR12, 0x1 ;  /* 0x0000000c0a267c11 */ /* 0x040fe4000f8208ff */
[----:B------:R-:W-:Y:S02]  /*2460*/  LEA R8, P0, R9, UR12, 0x1 ;  /* 0x0000000c09087c11 */ /* 0x000fe4000f8008ff */
[----:B----4-:R-:W-:Y:S01]  /*2470*/  LEA.HI.X R39, R10, UR13, R58, 0x1, P1 ;  /* 0x0000000d0a277c11 */ /* 0x010fe200088f0c3a */
[C-C-:B------:R-:W-:Y:S01]  /*2480*/  FFMA.FTZ R10, R24.reuse, R59, R26.reuse ;  /* 0x0000003b180a7223 */ /* 0x140fe2000001001a */
[----:B------:R-:W-:Y:S01]  /*2490*/  FFMA.FTZ R24, R24, R61, R26 ;  /* 0x0000003d18187223 */ /* 0x000fe2000001001a */
[----:B------:R-:W-:Y:S01]  /*24a0*/  FADD.FTZ R26, R11, -R32 ;  /* 0x800000200b1a7221 */ /* 0x000fe20000010000 */
[----:B------:R-:W-:Y:S01]  /*24b0*/  FMUL.FTZ R11, R3, R40 ;  /* 0x00000028030b7220 */ /* 0x000fe20000410000 */
[----:B------:R-:W-:Y:S01]  /*24c0*/  LEA.HI.X R9, R9, UR13, R52, 0x1, P0 ;  /* 0x0000000d09097c11 */ /* 0x000fe200080f0c34 */
[--C-:B------:R-:W-:Y:S01]  /*24d0*/  FADD.FTZ R52, R15, -R32.reuse ;  /* 0x800000200f347221 */ /* 0x100fe20000010000 */
[----:B------:R-:W-:Y:S01]  /*24e0*/  FMUL.FTZ R26, R3, R26 ;  /* 0x0000001a031a7220 */ /* 0x000fe20000410000 */
[--C-:B------:R-:W-:Y:S01]  /*24f0*/  FADD.FTZ R58, R21, -R32.reuse ;  /* 0x80000020153a7221 */ /* 0x100fe20000010000 */
[----:B------:R-:W-:Y:S01]  /*2500*/  FADD.FTZ R32, R23, -R32 ;  /* 0x8000002017207221 */ /* 0x000fe20000010000 */
[C---:B------:R-:W-:Y:S01]  /*2510*/  FMUL.FTZ R15, R3.reuse, R14 ;  /* 0x0000000e030f7220 */ /* 0x040fe20000410000 */
[----:B------:R-:W-:Y:S01]  /*2520*/  FMUL.FTZ R23, R3, R20 ;  /* 0x0000001403177220 */ /* 0x000fe20000410000 */
[--C-:B------:R-:W-:Y:S01]  /*2530*/  FFMA.FTZ R14, R0, R11, R2.reuse ;  /* 0x0000000b000e7223 */ /* 0x100fe20000010002 */
[--C-:B------:R-:W-:Y:S01]  /*2540*/  FFMA.FTZ R21, R25, R26, R27.reuse ;  /* 0x0000001a19157223 */ /* 0x100fe2000001001b */
[----:B------:R-:W-:Y:S01]  /*2550*/  F2FP.F16.F32.PACK_AB R10, R10, R33 ;  /* 0x000000210a0a723e */ /* 0x000fe200000000ff */
[C---:B------:R-:W-:Y:S01]  /*2560*/  FMUL.FTZ R52, R3.reuse, R52 ;  /* 0x0000003403347220 */ /* 0x040fe20000410000 */
[C---:B------:R-:W-:Y:S01]  /*2570*/  FMUL.FTZ R58, R3.reuse, R58 ;  /* 0x0000003a033a7220 */ /* 0x040fe20000410000 */
[----:B------:R-:W-:Y:S01]  /*2580*/  FMUL.FTZ R32, R3, R32 ;  /* 0x0000002003207220 */ /* 0x000fe20000410000 */
[C-C-:B------:R-:W-:Y:S01]  /*2590*/  FFMA.FTZ R15, R0.reuse, R15, R2.reuse ;  /* 0x0000000f000f7223 */ /* 0x140fe20000010002 */
[C-C-:B------:R-:W-:Y:S01]  /*25a0*/  FFMA.FTZ R3, R0.reuse, R17, R2.reuse ;  /* 0x0000001100037223 */ /* 0x140fe20000010002 */
[C-C-:B------:R-:W-:Y:S01]  /*25b0*/  FFMA.FTZ R11, R0.reuse, R23, R2.reuse ;  /* 0x00000017000b7223 */ /* 0x140fe20000010002 */
[--C-:B------:R-:W-:Y:S01]  /*25c0*/  FFMA.FTZ R0, R0, R49, R2.reuse ;  /* 0x0000003100007223 */ /* 0x100fe20000010002 */
[----:B------:R-:W-:Y:S01]  /*25d0*/  F2FP.F16.F32.PACK_AB R14, R21, R14 ;  /* 0x0000000e150e723e */ /* 0x000fe200000000ff */
[C-C-:B------:R-:W-:Y:S01]  /*25e0*/  FFMA.FTZ R52, R25.reuse, R52, R27.reuse ;  /* 0x0000003419347223 */ /* 0x140fe2000001001b */
[----:B------:R-:W-:Y:S01]  /*25f0*/  PRMT R2, R10, 0x7632, R2 ;  /* 0x000076320a027816 */ /* 0x000fe20000000002 */
[C-C-:B------:R-:W-:Y:S01]  /*2600*/  FFMA.FTZ R17, R25.reuse, R56, R27.reuse ;  /* 0x0000003819117223 */ /* 0x140fe2000001001b */
[----:B------:R0:W-:Y:S01]  /*2610*/  STG.E.U16 desc[UR10][R30.64], R10 ;  /* 0x0000000a1e007986 */ /* 0x0001e2000c10150a */
[----:B------:R-:W-:Y:S01]  /*2620*/  PRMT R16, R14, 0x7632, R16 ;  /* 0x000076320e107816 */ /* 0x000fe20000000010 */
[C-C-:B------:R-:W-:Y:S01]  /*2630*/  FFMA.FTZ R58, R25.reuse, R58, R27.reuse ;  /* 0x0000003a193a7223 */ /* 0x140fe2000001001b */
[----:B------:R-:W-:Y:S01]  /*2640*/  F2FP.F16.F32.PACK_AB R15, R52, R15 ;  /* 0x0000000f340f723e */ /* 0x000fe200000000ff */
[----:B------:R1:W-:Y:S01]  /*2650*/  STG.E.U16 desc[UR10][R30.64+0x2], R2 ;  /* 0x000002021e007986 */ /* 0x0003e2000c10150a */
[----:B------:R-:W-:Y:S01]  /*2660*/  F2FP.F16.F32.PACK_AB R3, R54, R3 ;  /* 0x000000033603723e */ /* 0x000fe200000000ff */
[----:B------:R-:W-:Y:S01]  /*2670*/  FFMA.FTZ R25, R25, R32, R27 ;  /* 0x0000002019197223 */ /* 0x000fe2000001001b */
[----:B------:R-:W-:Y:S01]  /*2680*/  F2FP.F16.F32.PACK_AB R12, R17, R12 ;  /* 0x0000000c110c723e */ /* 0x000fe200000000ff */
[----:B------:R-:W-:Y:S01]  /*2690*/  STG.E.U16 desc[UR10][R30.64+0x4], R14 ;  /* 0x0000040e1e007986 */ /* 0x000fe2000c10150a */
[----:B------:R-:W-:Y:S01]  /*26a0*/  F2FP.F16.F32.PACK_AB R11, R58, R11 ;  /* 0x0000000b3a0b723e */ /* 0x000fe200000000ff */
[----:B------:R-:W-:Y:S01]  /*26b0*/  ULDC.64 UR12, c[0x0][0x238] ;  /* 0x00008e00000c7ab9 */ /* 0x000fe20000000a00 */
[----:B------:R-:W-:Y:S01]  /*26c0*/  F2FP.F16.F32.PACK_AB R24, R24, R51 ;  /* 0x000000331818723e */ /* 0x000fe200000000ff */
[----:B------:R-:W-:Y:S01]  /*26d0*/  STG.E.U16 desc[UR10][R30.64+0x6], R16 ;  /* 0x000006101e007986 */ /* 0x000fe2000c10150a */
[----:B0-----:R-:W-:Y:S01]  /*26e0*/  PRMT R10, R13, 0x7632, R10 ;  /* 0x000076320d0a7816 */ /* 0x001fe2000000000a */
[----:B------:R-:W-:Y:S01]  /*26f0*/  UISETP.GE.U32.AND UP0, UPT, UR9, UR12, UPT ;  /* 0x0000000c0900728c */ /* 0x000fe2000bf06070 */
[----:B------:R-:W-:Y:S01]  /*2700*/  F2FP.F16.F32.PACK_AB R0, R25, R0 ;  /* 0x000000001900723e */ /* 0x000fe200000000ff */
[----:B------:R-:W-:Y:S01]  /*2710*/  STG.E.U16 desc[UR10][R4.64], R42 ;  /* 0x0000002a04007986 */ /* 0x000fe2000c10150a */
[----:B-1----:R-:W-:Y:S01]  /*2720*/  PRMT R2, R44, 0x7632, R2 ;  /* 0x000076322c027816 */ /* 0x002fe20000000002 */
[----:B------:R-:W-:Y:S01]  /*2730*/  UISETP.GE.AND.EX UP0, UPT, UR5, UR13, UPT, UP0 ;  /* 0x0000000d0500728c */ /* 0x000fe2000bf06300 */
[----:B------:R-:W-:Y:S01]  /*2740*/  PRMT R19, R24, 0x7632, R19 ;  /* 0x0000763218137816 */ /* 0x000fe20000000013 */
[----:B------:R0:W-:Y:S04]  /*2750*/  STG.E.U16 desc[UR10][R4.64+0x2], R18 ;  /* 0x0000021204007986 */ /* 0x0001e8000c10150a */
[----:B------:R-:W-:Y:S01]  /*2760*/  STG.E.U16 desc[UR10][R4.64+0x4], R13 ;  /* 0x0000040d04007986 */ /* 0x000fe2000c10150a */
[----:B------:R-:W-:-:S03]  /*2770*/  PLOP3.LUT P0, PT, PT, PT, UP0, 0x80, 0x0 ;  /* 0x000000000000781c */ /* 0x000fc60003f0f008 */
[----:B------:R1:W-:Y:S04]  /*2780*/  STG.E.U16 desc[UR10][R4.64+0x6], R10 ;  /* 0x0000060a04007986 */ /* 0x0003e8000c10150a */
[----:B------:R2:W-:Y:S01]  /*2790*/  STG.E.U16 desc[UR10][R34.64+0x2], R2 ;  /* 0x0000020222007986 */ /* 0x0005e2000c10150a */
[----:B0-----:R-:W-:-:S03]  /*27a0*/  PRMT R18, R41, 0x7632, R18 ;  /* 0x0000763229127816 */ /* 0x001fc60000000012 */
[----:B------:R-:W-:Y:S01]  /*27b0*/  STG.E.U16 desc[UR10][R34.64], R44 ;  /* 0x0000002c22007986 */ /* 0x000fe2000c10150a */
[----:B-1----:R-:W-:-:S03]  /*27c0*/  PRMT R5, R15, 0x7632, R5 ;  /* 0x000076320f057816 */ /* 0x002fc60000000005 */
[----:B------:R-:W-:Y:S01]  /*27d0*/  STG.E.U16 desc[UR10][R34.64+0x4], R15 ;  /* 0x0000040f22007986 */ /* 0x000fe2000c10150a */
[----:B------:R-:W-:Y:S02]  /*27e0*/  PRMT R4, R43, 0x7632, R4 ;  /* 0x000076322b047816 */ /* 0x000fe40000000004 */
[----:B------:R-:W-:Y:S01]  /*27f0*/  PRMT R10, R3, 0x7632, R10 ;  /* 0x00007632030a7816 */ /* 0x000fe2000000000a */
[----:B------:R-:W-:Y:S01]  /*2800*/  STG.E.U16 desc[UR10][R34.64+0x6], R5 ;  /* 0x0000060522007986 */ /* 0x000fe2000c10150a */
[----:B--2---:R-:W-:-:S03]  /*2810*/  PRMT R2, R12, 0x7632, R2 ;  /* 0x000076320c027816 */ /* 0x004fc60000000002 */
[----:B------:R-:W-:Y:S04]  /*2820*/  STG.E.U16 desc[UR10][R6.64], R43 ;  /* 0x0000002b06007986 */ /* 0x000fe8000c10150a */
[----:B------:R0:W-:Y:S04]  /*2830*/  STG.E.U16 desc[UR10][R6.64+0x2], R4 ;  /* 0x0000020406007986 */ /* 0x0001e8000c10150a */
[----:B------:R1:W-:Y:S04]  /*2840*/  STG.E.U16 desc[UR10][R6.64+0x4], R3 ;  /* 0x0000040306007986 */ /* 0x0003e8000c10150a */
[----:B------:R-:W-:Y:S04]  /*2850*/  STG.E.U16 desc[UR10][R6.64+0x6], R10 ;  /* 0x0000060a06007986 */ /* 0x000fe8000c10150a */
[----:B------:R2:W-:Y:S01]  /*2860*/  STG.E.U16 desc[UR10][R36.64+0x6], R2 ;  /* 0x0000060224007986 */ /* 0x0005e2000c10150a */
[----:B0-----:R-:W-:-:S02]  /*2870*/  PRMT R4, R29, 0x7632, R4 ;  /* 0x000076321d047816 */ /* 0x001fc40000000004 */
[----:B-1----:R-:W-:Y:S01]  /*2880*/  PRMT R3, R11, 0x7632, R3 ;  /* 0x000076320b037816 */ /* 0x002fe20000000003 */
[----:B------:R1:W-:Y:S04]  /*2890*/  STG.E.U16 desc[UR10][R36.64], R41 ;  /* 0x0000002924007986 */ /* 0x0003e8000c10150a */
        /* <DEDUP_REMOVED lines=13> */
.L_x_2615:
        /* <DEDUP_REMOVED lines=9> */
.L_x_2794:


//--------------------- .text._ZN13group_norm_v214gn_cuda_kernelI6__halfLi320ELi1ELi32ELi10ELi4096ELb0ELi64ELi320ELi320ELi4ELb1ELi2ELb0ELb0ENS_16CompileConditionILi900EEEEEvPT_PKS4_S7_S7_flPfS8_Pj --------------------------
	.section	.text._ZN13group_norm_v214gn_cuda_kernelI6__halfLi320ELi1ELi32ELi10ELi4096ELb0ELi64ELi320ELi320ELi4ELb1ELi2ELb0ELb0ENS_16CompileConditionILi900EEEEEvPT_PKS4_S7_S7_flPfS8_Pj,"ax",@progbits
	.align	128
        .global         _ZN13group_norm_v214gn_cuda_kernelI6__halfLi320ELi1ELi32ELi10ELi4096ELb0ELi64ELi320ELi320ELi4ELb1ELi2ELb0ELb0ENS_16CompileConditionILi900EEEEEvPT_PKS4_S7_S7_flPfS8_Pj
        .type           _ZN13group_norm_v214gn_cuda_kernelI6__halfLi320ELi1ELi32ELi10ELi4096ELb0ELi64ELi320ELi320ELi4ELb1ELi2ELb0ELb0ENS_16CompileConditionILi900EEEEEvPT_PKS4_S7_S7_flPfS8_Pj,@function
        .size           _ZN13group_norm_v214gn_cuda_kernelI6__halfLi320ELi1ELi32ELi10ELi4096ELb0ELi64ELi320ELi320ELi4ELb1ELi2ELb0ELb0ENS_16CompileConditionILi900EEEEEvPT_PKS4_S7_S7_flPfS8_Pj,(.L_x_2795 - _ZN13group_norm_v214gn_cuda_kernelI6__halfLi320ELi1ELi32ELi10ELi4096ELb0ELi64ELi320ELi320ELi4ELb1ELi2ELb0ELb0ENS_16CompileConditionILi900EEEEEvPT_PKS4_S7_S7_flPfS8_Pj)
        .other          _ZN13group_norm_v214gn_cuda_kernelI6__halfLi320ELi1ELi32ELi10ELi4096ELb0ELi64ELi320ELi320ELi4ELb1ELi2ELb0ELb0ENS_16CompileConditionILi900EEEEEvPT_PKS4_S7_S7_flPfS8_Pj,@"STO_CUDA_ENTRY STV_DEFAULT"
_ZN13group_norm_v214gn_cuda_kernelI6__halfLi320ELi1ELi32ELi10ELi4096ELb0ELi64ELi320ELi320ELi4ELb1ELi2ELb0ELb0ENS_16CompileConditionILi900EEEEEvPT_PKS4_S7_S7_flPfS8_Pj:
.text._ZN13group_norm_v214gn_cuda_kernelI6__halfLi320ELi1ELi32ELi10ELi4096ELb0ELi64ELi320ELi320ELi4ELb1ELi2ELb0ELb0ENS_16CompileConditionILi900EEEEEvPT_PKS4_S7_S7_flPfS8_Pj:
        /* <DEDUP_REMOVED lines=11> */
[----:B------:R-:W-:Y:S01]  /*00b0*/  ISETP.EQ.U32.AND P1, PT, RZ, UR10, PT ;  /* 0x0000000aff007c0c */ /* 0x000fe2000bf22070 */
[----:B------:R-:W-:Y:S01]  /*00c0*/  HFMA2.MMA R57, -RZ, RZ, 0, 0 ;  /* 0x00000000ff397435 */ /* 0x000fe200000001ff */
[----:B------:R-:W-:Y:S02]  /*00d0*/  MOV R52, 0x7fffffc1 ;  /* 0x7fffffc100347802 */ /* 0x000fe40000000f00 */
[----:B------:R-:W-:Y:S02]  /*00e0*/  MOV R56, UR8 ;  /* 0x0000000800387c02 */ /* 0x000fe40008000f00 */
[----:B------:R-:W-:Y:S01]  /*00f0*/  MOV R55, RZ ;  /* 0x000000ff00377202 */ /* 0x000fe20000000f00 */
[----:B-1----:R-:W-:-:S02]  /*0100*/  ULEA UR6, UR5, UR4, 0x18 ;  /* 0x0000000405067291 */ /* 0x002fc4000f8ec03f */
[----:B------:R-:W-:-:S04]  /*0110*/  UIADD3 UR4, UR4, 0x1900, URZ ;  /* 0x0000190004047890 */ /* 0x000fc8000fffe03f */
[----:B------:R-:W-:Y:S01]  /*0120*/  MOV R13, UR6 ;  /* 0x00000006000d7c02 */ /* 0x000fe20008000f00 */
[C---:B0-----:R-:W-:Y:S01]  /*0130*/  IMAD.WIDE.U32 R2, R53.reuse, -0x33333333, RZ ;  /* 0xcccccccd35027825 */ /* 0x041fe200078e00ff */
[----:B------:R-:W-:Y:S01]  /*0140*/  SHF.R.U32.HI R0, RZ, 0x2, R53 ;  /* 0x00000002ff007819 */ /* 0x000fe20000011635 */
[----:B------:R-:W-:Y:S01]  /*0150*/  ULDC.64 UR6, c[0x0][0x250] ;  /* 0x0000940000067ab9 */ /* 0x000fe20000000a00 */
[----:B------:R-:W-:Y:S01]  /*0160*/  SHF.L.U32 R64, R53, 0x3, RZ ;  /* 0x0000000335407819 */ /* 0x000fe200000006ff */
[----:B------:R-:W-:Y:S01]  /*0170*/  ULEA UR6, UP0, UR8, UR6, 0x2 ;  /* 0x0000000608067291 */ /* 0x000fe2000f80103f */
[----:B------:R-:W-:Y:S01]  /*0180*/  SHF.R.U32.HI R7, RZ, 0x6, R3 ;  /* 0x00000006ff077819 */ /* 0x000fe20000011603 */
[C---:B------:R-:W-:Y:S01]  /*0190*/  IMAD R2, R0.reuse, 0xa, RZ ;  /* 0x0000000a00027824 */ /* 0x040fe200078e02ff */
[----:B------:R-:W-:Y:S01]  /*01a0*/  SHF.L.U32 R8, R0, 0x6, RZ ;  /* 0x0000000600087819 */ /* 0x000fe200000006ff */
[----:B------:R-:W-:Y:S01]  /*01b0*/  ULEA UR4, UR5, UR4, 0x18 ;  /* 0x0000000405047291 */ /* 0x000fe2000f8ec03f */
[----:B--2---:R-:W-:Y:S01]  /*01c0*/  LOP3.LUT R67, R9, 0x3f, RZ, 0xc0, !PT ;  /* 0x0000003f09437812 */ /* 0x004fe200078ec0ff */
[----:B------:R-:W-:Y:S01]  /*01d0*/  IMAD R0, R7, -0x50, R53 ;  /* 0xffffffb007007824 */ /* 0x000fe200078e0235 */
[----:B------:R-:W-:Y:S01]  /*01e0*/  IADD3 R5, R2, 0x2, RZ ;  /* 0x0000000202057810 */ /* 0x000fe20007ffe0ff */
[----:B------:R-:W-:Y:S01]  /*01f0*/  ULEA.HI.X UR7, UR8, UR7, URZ, 0x2, UP0 ;  /* 0x0000000708077291 */ /* 0x000fe200080f143f */
[----:B------:R-:W-:Y:S01]  /*0200*/  SHF.R.U32.HI R3, RZ, 0x1, R2 ;  /* 0x00000001ff037819 */ /* 0x000fe20000011602 */
[----:B------:R-:W-:Y:S01]  /*0210*/  IMAD R66, R0, 0x28, R13 ;  /* 0x0000002800427824 */ /* 0x000fe200078e020d */
[----:B------:R-:W-:-:S02]  /*0220*/  SHF.R.U32.HI R6, RZ, 0x1, R5 ;  /* 0x00000001ff067819 */ /* 0x000fc40000011605 */
[----:B------:R-:W-:Y:S02]  /*0230*/  SHF.R.U32.HI R4, RZ, 0x2, R2 ;  /* 0x00000002ff047819 */ /* 0x000fe40000011602 */
[----:B------:R-:W-:Y:S02]  /*0240*/  LOP3.LUT R3, R3, 0x1, RZ, 0xc0, !PT ;  /* 0x0000000103037812 */ /* 0x000fe400078ec0ff */
[----:B------:R-:W-:Y:S02]  /*0250*/  SHF.R.U32.HI R5, RZ, 0x2, R5 ;  /* 0x00000002ff057819 */ /* 0x000fe40000011605 */
[----:B------:R-:W-:Y:S01]  /*0260*/  LOP3.LUT R6, R6, 0x1, RZ, 0xc0, !PT ;  /* 0x0000000106067812 */ /* 0x000fe200078ec0ff */
[----:B------:R-:W-:Y:S01]  /*0270*/  IMAD R4, R3, 0x50, R4 ;  /* 0x0000005003047824 */ /* 0x000fe200078e0204 */
[----:B------:R-:W-:Y:S02]  /*0280*/  IADD3 R3, R2, 0x4, RZ ;  /* 0x0000000402037810 */ /* 0x000fe40007ffe0ff */
[----:B------:R-:W-:Y:S01]  /*0290*/  LOP3.LUT R67, R8, 0xffffffc0, R67, 0xe2, !PT ;  /* 0xffffffc008437812 */ /* 0x000fe200078ee243 */
[----:B------:R-:W-:Y:S01]  /*02a0*/  IMAD R5, R6, 0x50, R5 ;  /* 0x0000005006057824 */ /* 0x000fe200078e0205 */
[----:B------:R-:W-:Y:S01]  /*02b0*/  IADD3 R6, R2, 0x6, RZ ;  /* 0x0000000602067810 */ /* 0x000fe20007ffe0ff */
[----:B------:R-:W-:Y:S01]  /*02c0*/  IMAD R4, R4, 0x28, R13 ;  /* 0x0000002804047824 */ /* 0x000fe200078e020d */
[----:B------:R-:W-:-:S02]  /*02d0*/  LEA R66, R7, R66, 0x3 ;  /* 0x0000004207427211 */ /* 0x000fc400078e18ff */
[----:B------:R-:W-:Y:S02]  /*02e0*/  IADD3 R8, R2, 0x8, RZ ;  /* 0x0000000802087810 */ /* 0x000fe40007ffe0ff */
[--C-:B------:R-:W-:Y:S02]  /*02f0*/  SHF.R.U32.HI R2, RZ, 0x1, R3.reuse ;  /* 0x00000001ff027819 */ /* 0x100fe40000011603 */
[----:B------:R-:W-:Y:S02]  /*0300*/  SHF.R.U32.HI R7, RZ, 0x2, R3 ;  /* 0x00000002ff077819 */ /* 0x000fe40000011603 */
[----:B------:R-:W-:Y:S02]  /*0310*/  SHF.L.U32 R0, R0, 0x2, RZ ;  /* 0x0000000200007819 */ /* 0x000fe400000006ff */
[----:B------:R-:W-:Y:S02]  /*0320*/  SHF.R.U32.HI R3, RZ, 0x1, R6 ;  /* 0x00000001ff037819 */ /* 0x000fe40000011606 */
[----:B------:R-:W-:-:S02]  /*0330*/  ISETP.NE.AND P2, PT, R9, RZ, PT ;  /* 0x000000ff0900720c */ /* 0x000fc40003f45270 */
[----:B------:R-:W-:Y:S02]  /*0340*/  LOP3.LUT P0, RZ, R9, 0x3f, RZ, 0xc0, !PT ;  /* 0x0000003f09ff7812 */ /* 0x000fe4000780c0ff */
[----:B------:R-:W-:Y:S02]  /*0350*/  SHF.R.U32.HI R9, RZ, 0x2, R6 ;  /* 0x00000002ff097819 */ /* 0x000fe40000011606 */
[--C-:B------:R-:W-:Y:S02]  /*0360*/  SHF.R.U32.HI R10, RZ, 0x1, R8.reuse ;  /* 0x00000001ff0a7819 */ /* 0x100fe40000011608 */
[----:B------:R-:W-:Y:S02]  /*0370*/  SHF.R.U32.HI R11, RZ, 0x2, R8 ;  /* 0x00000002ff0b7819 */ /* 0x000fe40000011608 */
[----:B------:R-:W-:Y:S02]  /*0380*/  LOP3.LUT R6, R2, 0x1, RZ, 0xc0, !PT ;  /* 0x0000000102067812 */ /* 0x000fe400078ec0ff */
[----:B------:R-:W-:Y:S01]  /*0390*/  LOP3.LUT R8, R3, 0x1, RZ, 0xc0, !PT ;  /* 0x0000000103087812 */ /* 0x000fe200078ec0ff */
[C---:B------:R-:W-:Y:S01]  /*03a0*/  IMAD.WIDE.U32 R2, R0.reuse, -0x33333333, RZ ;  /* 0xcccccccd00027825 */ /* 0x040fe200078e00ff */
[----:B------:R-:W-:-:S02]  /*03b0*/  IADD3 R2, R0, 0x2, RZ ;  /* 0x0000000200027810 */ /* 0x000fc40007ffe0ff */
[----:B------:R-:W-:Y:S01]  /*03c0*/  LOP3.LUT R10, R10, 0x1, RZ, 0xc0, !PT ;  /* 0x000000010a0a7812 */ /* 0x000fe200078ec0ff */
[----:B------:R-:W-:Y:S01]  /*03d0*/  IMAD R6, R6, 0x50, R7 ;  /* 0x0000005006067824 */ /* 0x000fe200078e0207 */
[----:B------:R-:W-:Y:S01]  /*03e0*/  LOP3.LUT R65, R3, 0x1f8, RZ, 0xc0, !PT ;  /* 0x000001f803417812 */ /* 0x000fe200078ec0ff */
[----:B------:R-:W-:Y:S01]  /*03f0*/  IMAD.WIDE.U32 R2, R2, -0x33333333, RZ ;  /* 0xcccccccd02027825 */ /* 0x000fe200078e00ff */
[----:B------:R-:W-:Y:S02]  /*0400*/  ISETP.GT.U32.OR P0, PT, R53, 0x1f, P0 ;  /* 0x0000001f3500780c */ /* 0x000fe40000704470 */
[----:B------:R-:W-:Y:S01]  /*0410*/  SHF.R.U32.HI R54, RZ, 0x3, R53 ;  /* 0x00000003ff367819 */ /* 0x000fe20000011635 */
[----:B------:R-:W-:Y:S01]  /*0420*/  IMAD R8, R8, 0x50, R9 ;  /* 0x0000005008087824 */ /* 0x000fe200078e0209 */
[----:B------:R-:W-:Y:S01]  /*0430*/  LOP3.LUT R63, R3, 0xfffffff8, RZ, 0xc0, !PT ;  /* 0xfffffff8033f7812 */ /* 0x000fe200078ec0ff */
[----:B------:R-:W-:Y:S01]  /*0440*/  IMAD R10, R10, 0x50, R11 ;  /* 0x000000500a0a7824 */ /* 0x000fe200078e020b */
[----:B------:R-:W-:Y:S01]  /*0450*/  LOP3.LUT R3, R64, 0x18, RZ, 0xc0, !PT ;  /* 0x0000001840037812 */ /* 0x000fe200078ec0ff */
[--C-:B------:R-:W-:Y:S01]  /*0460*/  IMAD R0, R5, 0x28, R13.reuse ;  /* 0x0000002805007824 */ /* 0x100fe200078e020d */
[----:B------:R-:W-:Y:S01]  /*0470*/  ISETP.EQ.OR.EX P0, PT, RZ, UR11, P0, P1 ;  /* 0x0000000bff007c0c */ /* 0x000fe20008702710 */
[--C-:B------:R-:W-:Y:S01]  /*0480*/  IMAD R6, R6, 0x28, R13.reuse ;  /* 0x0000002806067824 */ /* 0x100fe200078e020d */
[----:B------:R-:W-:Y:S01]  /*0490*/  IADD3 R62, R4, R3, RZ ;  /* 0x00000003043e7210 */ /* 0x000fe20007ffe0ff */
[--C-:B------:R-:W-:Y:S01]  /*04a0*/  IMAD R8, R8, 0x28, R13.reuse ;  /* 0x0000002808087824 */ /* 0x100fe200078e020d */
[C---:B------:R-:W-:Y:S01]  /*04b0*/  IADD3 R61, R3.reuse, R0, RZ ;  /* 0x00000000033d7210 */ /* 0x040fe20007ffe0ff */
[----:B------:R-:W-:Y:S01]  /*04c0*/  IMAD R10, R10, 0x28, R13 ;  /* 0x000000280a0a7824 */ /* 0x000fe200078e020d */
[----:B------:R-:W-:-:S02]  /*04d0*/  IADD3 R60, R3, R6, RZ ;  /* 0x00000006033c7210 */ /* 0x000fc40007ffe0ff */
[C---:B------:R-:W-:Y:S02]  /*04e0*/  IADD3 R59, R3.reuse, R8, RZ ;  /* 0x00000008033b7210 */ /* 0x040fe40007ffe0ff */
[----:B------:R-:W-:Y:S02]  /*04f0*/  IADD3 R58, R3, R10, RZ ;  /* 0x0000000a033a7210 */ /* 0x000fe40007ffe0ff */
[----:B------:R-:W-:Y:S02]  /*0500*/  SHF.R.S32.HI R53, RZ, 0x1f, R53 ;  /* 0x0000001fff357819 */ /* 0x000fe40000011435 */
[----:B------:R-:W-:Y:S02]  /*0510*/  SEL R52, R52, 0x1, !P2 ;  /* 0x0000000134347807 */ /* 0x000fe40005000000 */
[----:B------:R-:W-:Y:S02]  /*0520*/  LEA R51, R54, UR4, 0x3 ;  /* 0x0000000436337c11 */ /* 0x000fe4000f8e18ff */
[----:B------:R-:W-:-:S02]  /*0530*/  MOV R72, UR6 ;  /* 0x0000000600487c02 */ /* 0x000fc40008000f00 */
[----:B------:R-:W-:Y:S01]  /*0540*/  MOV R73, UR7 ;  /* 0x0000000700497c02 */ /* 0x000fe20008000f00 */
[----:B------:R-:W-:-:S06]  /*0550*/  ULDC.64 UR6, c[0x0][0x208] ;  /* 0x0000820000067ab9 */ /* 0x000fcc0000000a00 */
.L_x_2622:
[----:B------:R-:W0:Y:S01]  /*0560*/  S2R R50, SR_TID.X ;  /* 0x0000000000327919 */ /* 0x000e220000002100 */
[----:B-1----:R-:W1:Y:S01]  /*0570*/  S2UR UR5, SR_CTAID.X ;  /* 0x00000000000579c3 */ /* 0x002e620000002500 */
        /* <DEDUP_REMOVED lines=10> */
[----:B------:R-:W-:Y:S02]  /*0620*/  SHF.L.U32 R2, R3, 0x2, RZ ;  /* 0x0000000203027819 */ /* 0x000fe400000006ff */
[----:B------:R-:W-:Y:S02]  /*0630*/  MOV R3, RZ ;  /* 0x000000ff00037202 */ /* 0x000fe40000000f00 */
[C---:B------:R-:W-:Y:S02]  /*0640*/  IADD3 R29, R5.reuse, 0xa00, RZ ;  /* 0x00000a00051d7810 */ /* 0x040fe40007ffe0ff */
[C---:B------:R-:W-:Y:S01]  /*0650*/  IADD3 R49, R5.reuse, 0x500, RZ ;  /* 0x0000050005317810 */ /* 0x040fe20007ffe0ff */
[----:B------:R-:W-:Y:S01]  /*0660*/  IMAD.WIDE.U32 R24, R56, 0x140000, R2 ;  /* 0x0014000038187825 */ /* 0x000fe200078e0002 */
[C---:B------:R-:W-:Y:S02]  /*0670*/  IADD3 R19, R5.reuse, 0x2800, RZ ;  /* 0x0000280005137810 */ /* 0x040fe40007ffe0ff */
[----:B------:R-:W-:-:S02]  /*0680*/  IADD3 R21, R5, 0x2300, RZ ;  /* 0x0000230005157810 */ /* 0x000fc40007ffe0ff */
[----:B------:R-:W-:Y:S02]  /*0690*/  IADD3 R18, R25, R31, RZ ;  /* 0x0000001f19127210 */ /* 0x000fe40007ffe0ff */
[-C--:B------:R-:W-:Y:S02]  /*06a0*/  IADD3 R48, P2, R29, R24.reuse, RZ ;  /* 0x000000181d307210 */ /* 0x080fe40007f5e0ff */
[----:B------:R-:W-:Y:S02]  /*06b0*/  IADD3 R49, P1, R49, R24, RZ ;  /* 0x0000001831317210 */ /* 0x000fe40007f3e0ff */
[----:B------:R-:W-:Y:S02]  /*06c0*/  IADD3.X R41, RZ, R18, RZ, P2, !PT ;  /* 0x00000012ff297210 */ /* 0x000fe400017fe4ff */
[----:B------:R-:W-:Y:S02]  /*06d0*/  IADD3 R40, P2, R19, R24, RZ ;  /* 0x0000001813287210 */ /* 0x000fe40007f5e0ff */
[----:B------:R-:W-:-:S02]  /*06e0*/  IADD3 R47, R5, 0xf00, RZ ;  /* 0x00000f00052f7810 */ /* 0x000fc40007ffe0ff */
[-C--:B------:R-:W-:Y:S02]  /*06f0*/  IADD3.X R43, RZ, R18.reuse, RZ, P1, !PT ;  /* 0x00000012ff2b7210 */ /* 0x080fe40000ffe4ff */
[----:B------:R-:W-:Y:S02]  /*0700*/  IADD3.X R29, RZ, R18, RZ, P2, !PT ;  /* 0x00000012ff1d7210 */ /* 0x000fe400017fe4ff */
[-C--:B------:R-:W-:Y:S02]  /*0710*/  IADD3 R42, P1, R21, R24.reuse, RZ ;  /* 0x00000018152a7210 */ /* 0x080fe40007f3e0ff */
[CC--:B------:R-:W-:Y:S02]  /*0720*/  IADD3 R28, P2, R5.reuse, R24.reuse, RZ ;  /* 0x00000018051c7210 */ /* 0x0c0fe40007f5e0ff */
[----:B------:R-:W-:Y:S02]  /*0730*/  IADD3 R9, R5, 0x4100, RZ ;  /* 0x0000410005097810 */ /* 0x000fe40007ffe0ff */
[----:B------:R-:W-:-:S02]  /*0740*/  IADD3 R47, P3, R47, R24, RZ ;  /* 0x000000182f2f7210 */ /* 0x000fc40007f7e0ff */
[----:B------:R-:W-:Y:S02]  /*0750*/  IADD3 R17, R5, 0x2d00, RZ ;  /* 0x00002d0005117810 */ /* 0x000fe40007ffe0ff */
[-C--:B------:R-:W-:Y:S02]  /*0760*/  IADD3.X R31, RZ, R18.reuse, RZ, P1, !PT ;  /* 0x00000012ff1f7210 */ /* 0x080fe40000ffe4ff */
[----:B------:R-:W-:Y:S02]  /*0770*/  IADD3.X R22, RZ, R18, RZ, P2, !PT ;  /* 0x00000012ff167210 */ /* 0x000fe400017fe4ff */
[----:B------:R-:W-:Y:S02]  /*0780*/  IADD3 R30, P1, R9, R24, RZ ;  /* 0x00000018091e7210 */ /* 0x000fe40007f3e0ff */
[----:B------:R-:W-:Y:S02]  /*0790*/  LEA R8, P2, R28, UR10, 0x1 ;  /* 0x0000000a1c087c11 */ /* 0x000fe4000f8408ff */
[----:B------:R-:W-:-:S02]  /*07a0*/  IADD3 R27, R5, 0x1400, RZ ;  /* 0x00001400051b7810 */ /* 0x000fc40007ffe0ff */
[----:B------:R-:W-:Y:S02]  /*07b0*/  IADD3.X R39, RZ, R18, RZ, P3, !PT ;  /* 0x00000012ff277210 */ /* 0x000fe40001ffe4ff */
[----:B------:R-:W-:Y:S02]  /*07c0*/  IADD3 R38, P3, R17, R24, RZ ;  /* 0x0000001811267210 */ /* 0x000fe40007f7e0ff */
[----:B------:R-:W-:Y:S02]  /*07d0*/  IADD3 R7, R5, 0x4600, RZ ;  /* 0x0000460005077810 */ /* 0x000fe40007ffe0ff */
[----:B------:R-:W-:Y:S02]  /*07e0*/  IADD3.X R20, RZ, R18, RZ, P1, !PT ;  /* 0x00000012ff147210 */ /* 0x000fe40000ffe4ff */
[----:B------:R-:W-:Y:S02]  /*07f0*/  LEA.HI.X R9, R28, UR11, R22, 0x1, P2 ;  /* 0x0000000b1c097c11 */ /* 0x000fe400090f0c16 */
[----:B------:R-:W-:-:S02]  /*0800*/  LEA R6, P1, R49, UR10, 0x1 ;  /* 0x0000000a31067c11 */ /* 0x000fc4000f8208ff */
[----:B------:R-:W-:Y:S02]  /*0810*/  LEA R4, P2, R48, UR10, 0x1 ;  /* 0x0000000a30047c11 */ /* 0x000fe4000f8408ff */
[----:B------:R-:W-:Y:S01]  /*0820*/  IADD3 R46, P4, R27, R24, RZ ;  /* 0x000000181b2e7210 */ /* 0x000fe20007f9e0ff */
[----:B------:R-:W2:Y:S01]  /*0830*/  LDG.E.64.CONSTANT R8, desc[UR6][R8.64] ;  /* 0x0000000608087981 */ /* 0x000ea2000c1e9b00 */
[C---:B------:R-:W-:Y:S02]  /*0840*/  IADD3 R45, R5.reuse, 0x1900, RZ ;  /* 0x00001900052d7810 */ /* 0x040fe40007ffe0ff */
[C---:B------:R-:W-:Y:S02]  /*0850*/  IADD3 R23, R5.reuse, 0x1e00, RZ ;  /* 0x00001e0005177810 */ /* 0x040fe40007ffe0ff */
[----:B------:R-:W-:Y:S02]  /*0860*/  IADD3.X R27, RZ, R18, RZ, P3, !PT ;  /* 0x00000012ff1b7210 */ /* 0x000fe40001ffe4ff */
[----:B------:R-:W-:-:S02]  /*0870*/  IADD3 R15, R5, 0x3200, RZ ;  /* 0x00003200050f7810 */ /* 0x000fc40007ffe0ff */
[C---:B------:R-:W-:Y:S02]  /*0880*/  IADD3 R13, R5.reuse, 0x3700, RZ ;  /* 0x00003700050d7810 */ /* 0x040fe40007ffe0ff */
[C---:B------:R-:W-:Y:S02]  /*0890*/  IADD3 R11, R5.reuse, 0x3c00, RZ ;  /* 0x00003c00050b7810 */ /* 0x040fe40007ffe0ff */
[----:B------:R-:W-:Y:S02]  /*08a0*/  IADD3 R3, R5, 0x4b00, RZ ;  /* 0x00004b0005037810 */ /* 0x000fe40007ffe0ff */
[----:B------:R-:W-:Y:S02]  /*08b0*/  IADD3 R26, P3, R7, R24, RZ ;  /* 0x00000018071a7210 */ /* 0x000fe40007f7e0ff */
[----:B------:R-:W-:Y:S02]  /*08c0*/  LEA.HI.X R7, R49, UR11, R43, 0x1, P1 ;  /* 0x0000000b31077c11 */ /* 0x000fe400088f0c2b */
[----:B------:R-:W-:-:S02]  /*08d0*/  LEA.HI.X R5, R48, UR11, R41, 0x1, P2 ;  /* 0x0000000b30057c11 */ /* 0x000fc400090f0c29 */
[----:B------:R-:W-:Y:S02]  /*08e0*/  IADD3.X R37, RZ, R18, RZ, P4, !PT ;  /* 0x00000012ff257210 */ /* 0x000fe400027fe4ff */
[----:B------:R-:W-:Y:S01]  /*08f0*/  LEA R98, P1, R47, UR10, 0x1 ;  /* 0x0000000a2f627c11 */ /* 0x000fe2000f8208ff */
[----:B------:R-:W3:Y:S01]  /*0900*/  LDG.E.64.CONSTANT R6, desc[UR6][R6.64] ;  /* 0x0000000606067981 */ /* 0x000ee2000c1e9b00 */
[----:B------:R-:W-:Y:S02]  /*0910*/  LEA R74, P2, R46, UR10, 0x1 ;  /* 0x0000000a2e4a7c11 */ /* 0x000fe4000f8408ff */
[-C--:B------:R-:W-:Y:S01]  /*0920*/  IADD3 R45, P5, R45, R24.reuse, RZ ;  /* 0x000000182d2d7210 */ /* 0x080fe20007fbe0ff */
[----:B------:R-:W4:Y:S01]  /*0930*/  LDG.E.64.CONSTANT R4, desc[UR6][R4.64] ;  /* 0x0000000604047981 */ /* 0x000f22000c1e9b00 */
[----:B------:R-:W-:Y:S02]  /*0940*/  IADD3 R44, P6, R23, R24, RZ ;  /* 0x00000018172c7210 */ /* 0x000fe40007fde0ff */
[----:B------:R-:W-:-:S02]  /*0950*/  LEA.HI.X R99, R47, UR11, R39, 0x1, P1 ;  /* 0x0000000b2f637c11 */ /* 0x000fc400088f0c27 */
[----:B------:R-:W-:Y:S02]  /*0960*/  LEA.HI.X R75, R46, UR11, R37, 0x1, P2 ;  /* 0x0000000b2e4b7c11 */ /* 0x000fe400090f0c25 */
[-C--:B------:R-:W-:Y:S02]  /*0970*/  IADD3.X R35, RZ, R18.reuse, RZ, P5, !PT ;  /* 0x00000012ff237210 */ /* 0x080fe40002ffe4ff */
[----:B------:R-:W-:Y:S01]  /*0980*/  IADD3.X R33, RZ, R18, RZ, P6, !PT ;  /* 0x00000012ff217210 */ /* 0x000fe200037fe4ff */
[----:B------:R-:W4:Y:S01]  /*0990*/  LDG.E.64.CONSTANT R98, desc[UR6][R98.64] ;  /* 0x0000000662627981 */ /* 0x000f22000c1e9b00 */
[C---:B------:R-:W-:Y:S02]  /*09a0*/  LEA R76, P1, R45.reuse, UR10, 0x1 ;  /* 0x0000000a2d4c7c11 */ /* 0x040fe4000f8208ff */
[----:B------:R-:W-:Y:S01]  /*09b0*/  LEA R78, P2, R44, UR10, 0x1 ;  /* 0x0000000a2c4e7c11 */ /* 0x000fe2000f8408ff */
[----:B------:R-:W4:Y:S01]  /*09c0*/  LDG.E.64.CONSTANT R74, desc[UR6][R74.64] ;  /* 0x000000064a4a7981 */ /* 0x000f22000c1e9b00 */
[----:B------:R-:W-:-:S02]  /*09d0*/  LEA.HI.X R77, R45, UR11, R35, 0x1, P1 ;  /* 0x0000000b2d4d7c11 */ /* 0x000fc400088f0c23 */
[----:B------:R-:W-:Y:S02]  /*09e0*/  LEA.HI.X R79, R44, UR11, R33, 0x1, P2 ;  /* 0x0000000b2c4f7c11 */ /* 0x000fe400090f0c21 */
[----:B------:R-:W-:Y:S02]  /*09f0*/  LEA R80, P1, R42, UR10, 0x1 ;  /* 0x0000000a2a507c11 */ /* 0x000fe4000f8208ff */
[----:B------:R-:W-:Y:S01]  /*0a00*/  LEA R82, P2, R40, UR10, 0x1 ;  /* 0x0000000a28527c11 */ /* 0x000fe2000f8408ff */
[----:B------:R-:W4:Y:S01]  /*0a10*/  LDG.E.64.CONSTANT R76, desc[UR6][R76.64] ;  /* 0x000000064c4c7981 */ /* 0x000f22000c1e9b00 */
[----:B------:R-:W-:Y:S02]  /*0a20*/  LEA.HI.X R81, R42, UR11, R31, 0x1, P1 ;  /* 0x0000000b2a517c11 */ /* 0x000fe400088f0c1f */
[----:B------:R-:W-:Y:S01]  /*0a30*/  LEA.HI.X R83, R40, UR11, R29, 0x1, P2 ;  /* 0x0000000b28537c11 */ /* 0x000fe200090f0c1d */
[----:B------:R-:W4:Y:S01]  /*0a40*/  LDG.E.64.CONSTANT R78, desc[UR6][R78.64] ;  /* 0x000000064e4e7981 */ /* 0x000f22000c1e9b00 */
[----:B------:R-:W-:-:S02]  /*0a50*/  IADD3 R36, P4, R15, R24, RZ ;  /* 0x000000180f247210 */ /* 0x000fc40007f9e0ff */
[----:B------:R-:W-:Y:S01]  /*0a60*/  IADD3 R34, P5, R13, R24, RZ ;  /* 0x000000180d227210 */ /* 0x000fe20007fbe0ff */
[----:B------:R-:W4:Y:S01]  /*0a70*/  LDG.E.64.CONSTANT R80, desc[UR6][R80.64] ;  /* 0x0000000650507981 */ /* 0x000f22000c1e9b00 */
[C---:B------:R-:W-:Y:S02]  /*0a80*/  LEA R84, P1, R38.reuse, UR10, 0x1 ;  /* 0x0000000a26547c11 */ /* 0x040fe4000f8208ff */
[-C--:B------:R-:W-:Y:S01]  /*0a90*/  IADD3.X R25, RZ, R18.reuse, RZ, P4, !PT ;  /* 0x00000012ff197210 */ /* 0x080fe200027fe4ff */
[----:B------:R-:W4:Y:S01]  /*0aa0*/  LDG.E.64.CONSTANT R82, desc[UR6][R82.64] ;  /* 0x0000000652527981 */ /* 0x000f22000c1e9b00 */
[----:B------:R-:W-:Y:S02]  /*0ab0*/  LEA.HI.X R85, R38, UR11, R27, 0x1, P1 ;  /* 0x0000000b26557c11 */ /* 0x000fe400088f0c1b */
[----:B------:R-:W-:Y:S02]  /*0ac0*/  LEA R86, P2, R36, UR10, 0x1 ;  /* 0x0000000a24567c11 */ /* 0x000fe4000f8408ff */
[----:B------:R-:W-:-:S02]  /*0ad0*/  IADD3.X R23, RZ, R18, RZ, P5, !PT ;  /* 0x00000012ff177210 */ /* 0x000fc40002ffe4ff */
[----:B------:R-:W4:Y:S01]  /*0ae0*/  LDG.E.64.CONSTANT R84, desc[UR6][R84.64] ;  /* 0x0000000654547981 */ /* 0x000f22000c1e9b00 */
[----:B------:R-:W-:Y:S02]  /*0af0*/  LEA.HI.X R87, R36, UR11, R25, 0x1, P2 ;  /* 0x0000000b24577c11 */ /* 0x000fe400090f0c19 */
[C---:B------:R-:W-:Y:S02]  /*0b00*/  LEA R88, P1, R34.reuse, UR10, 0x1 ;  /* 0x0000000a22587c11 */ /* 0x040fe4000f8208ff */
[----:B------:R-:W-:Y:S02]  /*0b10*/  IADD3 R32, P6, R11, R24, RZ ;  /* 0x000000180b207210 */ /* 0x000fe40007fde0ff */
[----:B------:R-:W4:Y:S01]  /*0b20*/  LDG.E.64.CONSTANT R86, desc[UR6][R86.64] ;  /* 0x0000000656567981 */ /* 0x000f22000c1e9b00 */
[----:B------:R-:W-:Y:S02]  /*0b30*/  LEA.HI.X R89, R34, UR11, R23, 0x1, P1 ;  /* 0x0000000b22597c11 */ /* 0x000fe400088f0c17 */
[----:B------:R-:W-:-:S02]  /*0b40*/  IADD3.X R21, RZ, R18, RZ, P6, !PT ;  /* 0x00000012ff157210 */ /* 0x000fc400037fe4ff */
[C---:B------:R-:W-:Y:S02]  /*0b50*/  LEA R90, P2, R32.reuse, UR10, 0x1 ;  /* 0x0000000a205a7c11 */ /* 0x040fe4000f8408ff */
[----:B------:R-:W4:Y:S01]  /*0b60*/  LDG.E.64.CONSTANT R88, desc[UR6][R88.64] ;  /* 0x0000000658587981 */ /* 0x000f22000c1e9b00 */
[----:B------:R-:W-:Y:S02]  /*0b70*/  IADD3.X R19, RZ, R18, RZ, P3, !PT ;  /* 0x00000012ff137210 */ /* 0x000fe40001ffe4ff */
[----:B------:R-:W-:Y:S02]  /*0b80*/  LEA.HI.X R91, R32, UR11, R21, 0x1, P2 ;  /* 0x0000000b205b7c11 */ /* 0x000fe400090f0c15 */
[C---:B------:R-:W-:Y:S02]  /*0b90*/  LEA R92, P1, R30.reuse, UR10, 0x1 ;  /* 0x0000000a1e5c7c11 */ /* 0x040fe4000f8208ff */
[----:B------:R-:W-:Y:S02]  /*0ba0*/  IADD3 R24, P4, R3, R24, RZ ;  /* 0x0000001803187210 */ /* 0x000fe40007f9e0ff */
[----:B------:R-:W4:Y:S01]  /*0bb0*/  LDG.E.64.CONSTANT R90, desc[UR6][R90.64] ;  /* 0x000000065a5a7981 */ /* 0x000f22000c1e9b00 */
[----:B------:R-:W-:-:S02]  /*0bc0*/  LEA.HI.X R93, R30, UR11, R20, 0x1, P1 ;  /* 0x0000000b1e5d7c11 */ /* 0x000fc400088f0c14 */
[C---:B------:R-:W-:Y:S02]  /*0bd0*/  LEA R94, P2, R26.reuse, UR10, 0x1 ;  /* 0x0000000a1a5e7c11 */ /* 0x040fe4000f8408ff */
[----:B------:R-:W-:Y:S02]  /*0be0*/  IADD3.X R18, RZ, R18, RZ, P4, !PT ;  /* 0x00000012ff127210 */ /* 0x000fe400027fe4ff */
[----:B------:R-:W4:Y:S01]  /*0bf0*/  LDG.E.64.CONSTANT R92, desc[UR6][R92.64] ;  /* 0x000000065c5c7981 */ /* 0x000f22000c1e9b00 */
        /* <DEDUP_REMOVED lines=15> */
[--C-:B--2---:R-:W-:Y:S02]  /*0cf0*/  HADD2.F32 R2, -RZ, R8.reuse.H0_H0 ;  /* 0x20000008ff027230 */ /* 0x104fe40000004100 */
[----:B------:R-:W-:Y:S02]  /*0d00*/  HADD2.F32 R17, -RZ, R8.H1_H1 ;  /* 0x30000008ff117230 */ /* 0x000fe40000004100 */
[----:B------:R-:W-:-:S02]  /*0d10*/  HADD2.F32 R0, -RZ, R9.H0_H0 ;  /* 0x20000009ff007230 */ /* 0x000fc40000004100 */
[----:B------:R-:W-:Y:S02]  /*0d20*/  HADD2.F32 R16, -RZ, R9.H1_H1 ;  /* 0x30000009ff107230 */ /* 0x000fe40000004100 */
[--C-:B---3--:R-:W-:Y:S02]  /*0d30*/  HADD2.F32 R15, -RZ, R6.reuse.H0_H0 ;  /* 0x20000006ff0f7230 */ /* 0x108fe40000004100 */
[----:B------:R-:W-:Y:S02]  /*0d40*/  HADD2.F32 R14, -RZ, R6.H1_H1 ;  /* 0x30000006ff0e7230 */ /* 0x000fe40000004100 */
[--C-:B------:R-:W-:Y:S02]  /*0d50*/  HADD2.F32 R13, -RZ, R7.reuse.H0_H0 ;  /* 0x20000007ff0d7230 */ /* 0x100fe40000004100 */
[----:B------:R-:W-:Y:S02]  /*0d60*/  HADD2.F32 R12, -RZ, R7.H1_H1 ;  /* 0x30000007ff0c7230 */ /* 0x000fe40000004100 */
[----:B----4-:R-:W-:-:S02]  /*0d70*/  HADD2.F32 R11, -RZ, R4.H0_H0 ;  /* 0x20000004ff0b7230 */ /* 0x010fc40000004100 */
[----:B------:R-:W-:Y:S02]  /*0d80*/  HADD2.F32 R10, -RZ, R4.H1_H1 ;  /* 0x30000004ff0a7230 */ /* 0x000fe40000004100 */
[--C-:B------:R-:W-:Y:S02]  /*0d90*/  HADD2.F32 R9, -RZ, R5.reuse.H0_H0 ;  /* 0x20000005ff097230 */ /* 0x100fe40000004100 */
[----:B------:R-:W-:Y:S02]  /*0da0*/  HADD2.F32 R8, -RZ, R5.H1_H1 ;  /* 0x30000005ff087230 */ /* 0x000fe40000004100 */
[--C-:B------:R-:W-:Y:S02]  /*0db0*/  HADD2.F32 R7, -RZ, R98.reuse.H0_H0 ;  /* 0x20000062ff077230 */ /* 0x100fe40000004100 */
[----:B------:R-:W-:Y:S02]  /*0dc0*/  HADD2.F32 R6, -RZ, R98.H1_H1 ;  /* 0x30000062ff067230 */ /* 0x000fe40000004100 */
[----:B------:R-:W-:-:S02]  /*0dd0*/  HADD2.F32 R5, -RZ, R99.H0_H0 ;  /* 0x20000063ff057230 */ /* 0x000fc40000004100 */
[----:B------:R-:W-:Y:S02]  /*0de0*/  HADD2.F32 R4, -RZ, R99.H1_H1 ;  /* 0x30000063ff047230 */ /* 0x000fe40000004100 */
[--C-:B------:R-:W-:Y:S02]  /*0df0*/  HADD2.F32 R3, -RZ, R74.reuse.H0_H0 ;  /* 0x2000004aff037230 */ /* 0x100fe40000004100 */
[----:B------:R-:W-:Y:S02]  /*0e00*/  HADD2.F32 R98, -RZ, R74.H1_H1 ;  /* 0x3000004aff627230 */ /* 0x000fe40000004100 */
[--C-:B------:R-:W-:Y:S02]  /*0e10*/  HADD2.F32 R74, -RZ, R75.reuse.H0_H0 ;  /* 0x2000004bff4a7230 */ /* 0x100fe40000004100 */
[----:B------:R-:W-:Y:S02]  /*0e20*/  HADD2.F32 R99, -RZ, R75.H1_H1 ;  /* 0x3000004bff637230 */ /* 0x000fe40000004100 */
[----:B------:R-:W-:-:S02]  /*0e30*/  HADD2.F32 R75, -RZ, R76.H0_H0 ;  /* 0x2000004cff4b7230 */ /* 0x000fc40000004100 */
[----:B------:R-:W-:Y:S02]  /*0e40*/  HADD2.F32 R101, -RZ, R76.H1_H1 ;  /* 0x3000004cff657230 */ /* 0x000fe40000004100 */
[----:B------:R-:W-:Y:S01]  /*0e50*/  FADD.FTZ R76, RZ, R2 ;  /* 0x00000002ff4c7221 */ /* 0x000fe20000010000 */
[--C-:B------:R-:W-:Y:S02]  /*0e60*/  HADD2.F32 R102, -RZ, R78.reuse.H0_H0 ;  /* 0x2000004eff667230 */ /* 0x100fe40000004100 */
[----:B------:R-:W-:Y:S02]  /*0e70*/  HADD2.F32 R105, -RZ, R78.H1_H1 ;  /* 0x3000004eff697230 */ /* 0x000fe40000004100 */
[----:B------:R-:W-:Y:S01]  /*0e80*/  FFMA.FTZ R78, R2, R2, RZ ;  /* 0x00000002024e7223 */ /* 0x000fe200000100ff */
[--C-:B------:R-:W-:Y:S02]  /*0e90*/  HADD2.F32 R100, -RZ, R77.reuse.H0_H0 ;  /* 0x2000004dff647230 */ /* 0x100fe40000004100 */
[----:B------:R-:W-:-:S02]  /*0ea0*/  HADD2.F32 R103, -RZ, R77.H1_H1 ;  /* 0x3000004dff677230 */ /* 0x000fc40000004100 */
[----:B------:R-:W-:Y:S01]  /*0eb0*/  FADD.FTZ R77, RZ, R0 ;  /* 0x00000000ff4d7221 */ /* 0x000fe20000010000 */
[--C-:B------:R-:W-:Y:S02]  /*0ec0*/  HADD2.F32 R104, -RZ, R79.reuse.H0_H0 ;  /* 0x2000004fff687230 */ /* 0x100fe40000004100 */
[----:B------:R-:W-:Y:S02]  /*0ed0*/  HADD2.F32 R107, -RZ, R79.H1_H1 ;  /* 0x3000004fff6b7230 */ /* 0x000fe40000004100 */
[----:B------:R-:W-:Y:S01]  /*0ee0*/  FFMA.FTZ R79, R0, R0, RZ ;  /* 0x00000000004f7223 */ /* 0x000fe200000100ff */
[--C-:B------:R-:W-:Y:S02]  /*0ef0*/  HADD2.F32 R106, -RZ, R80.reuse.H0_H0 ;  /* 0x20000050ff6a7230 */ /* 0x100fe40000004100 */
[----:B------:R-:W-:Y:S01]  /*0f00*/  FFMA.FTZ R78, R17, R17, R78 ;  /* 0x00000011114e7223 */ /* 0x000fe2000001004e */
[----:B------:R-:W-:Y:S02]  /*0f10*/  HADD2.F32 R109, -RZ, R80.H1_H1 ;  /* 0x30000050ff6d7230 */ /* 0x000fe40000004100 */
[----:B------:R-:W-:Y:S01]  /*0f20*/  FADD.FTZ R76, R76, R17 ;  /* 0x000000114c4c7221 */ /* 0x000fe20000010000 */
[----:B------:R-:W-:-:S02]  /*0f30*/  HADD2.F32 R110, -RZ, R82.H0_H0 ;  /* 0x20000052ff6e7230 */ /* 0x000fc40000004100 */
[----:B------:R-:W-:Y:S01]  /*0f40*/  FADD.FTZ R80, R77, R16 ;  /* 0x000000104d507221 */ /* 0x000fe20000010000 */
[----:B------:R-:W-:Y:S02]  /*0f50*/  HADD2.F32 R113, -RZ, R82.H1_H1 ;  /* 0x30000052ff717230 */ /* 0x000fe40000004100 */
[----:B------:R-:W-:Y:S01]  /*0f60*/  FFMA.FTZ R82, R16, R16, R79 ;  /* 0x0000001010527223 */ /* 0x000fe2000001004f */
        /* <DEDUP_REMOVED lines=114> */
[----:B------:R-:W-:Y:S02]  /*1690*/  HADD2.F32 R132, -RZ, R92.H1_H1 ;  /* 0x3000005cff847230 */ /* 0x000fe40000004100 */
[----:B------:R-:W-:Y:S01]  /*16a0*/  FADD.FTZ R77, R76, R129 ;  /* 0x000000814c4d7221 */ /* 0x000fe20000010000 */
[--C-:B------:R-:W-:Y:S02]  /*16b0*/  HADD2.F32 R92, -RZ, R93.reuse.H0_H0 ;  /* 0x2000005dff5c7230 */ /* 0x100fe40000004100 */
[----:B------:R-:W-:Y:S01]  /*16c0*/  FFMA.FTZ R83, R131, R131, R82 ;  /* 0x0000008383537223 */ /* 0x000fe20000010052 */
[----:B------:R-:W-:Y:S01]  /*16d0*/  FADD.FTZ R81, R80, R131 ;  /* 0x0000008350517221 */ /* 0x000fe20000010000 */
[----:B------:R-:W-:Y:S02]  /*16e0*/  HADD2.F32 R133, -RZ, R93.H1_H1 ;  /* 0x3000005dff857230 */ /* 0x000fe40000004100 */
[----:B------:R-:W-:Y:S01]  /*16f0*/  FFMA.FTZ R79, R130, R130, R79 ;  /* 0x00000082824f7223 */ /* 0x000fe2000001004f */
        /* <DEDUP_REMOVED lines=49> */
[----:B------:R-:W-:-:S04]  /*1a10*/  @!P1 FADD.FTZ R77, R86, R85 ;  /* 0x00000055564d9221 */ /* 0x000fc80000010000 */
[----:B------:R-:W0:Y:S04]  /*1a20*/  SHFL.BFLY PT, R79, R76, 0x2, 0x1f ;  /* 0x0c401f004c4f7f89 */ /* 0x000e2800000e0000 */
[----:B------:R-:W1:Y:S01]  /*1a30*/  SHFL.BFLY PT, R78, R77, 0x2, 0x1f ;  /* 0x0c401f004d4e7f89 */ /* 0x000e6200000e0000 */
[C---:B------:R-:W-:Y:S01]  /*1a40*/  LOP3.LUT P1, RZ, R50.reuse, 0xffffff83, RZ, 0xc0, !PT ;  /* 0xffffff8332ff7812 */ /* 0x040fe2000782c0ff */
[----:B------:R-:W-:Y:S01]  /*1a50*/  BSSY B0, `(.L_x_2616) ;  /* 0x0000010000007945 */ /* 0x000fe20003800000 */
[----:B------:R-:W-:Y:S01]  /*1a60*/  ISETP.NE.AND P2, PT, R50, RZ, PT ;  /* 0x000000ff3200720c */ /* 0x000fe20003f45270 */
[----:B0-----:R-:W-:Y:S01]  /*1a70*/  FADD.FTZ R80, R79, R76 ;  /* 0x0000004c4f507221 */ /* 0x001fe20000010000 */
[----:B-1----:R-:W-:-:S04]  /*1a80*/  FADD.FTZ R82, R78, R77 ;  /* 0x0000004d4e527221 */ /* 0x002fc80000010000 */
[----:B------:R0:W1:Y:S04]  /*1a90*/  SHFL.BFLY PT, R83, R80, 0x1, 0x1f ;  /* 0x0c201f0050537f89 */ /* 0x00006800000e0000 */
[----:B------:R0:W2:Y:S01]  /*1aa0*/  SHFL.BFLY PT, R85, R82, 0x1, 0x1f ;  /* 0x0c201f0052557f89 */ /* 0x0000a200000e0000 */
[----:B------:R-:W-:Y:S05]  /*1ab0*/  @P1 BRA `(.L_x_2617) ;  /* 0x0000000000241947 */ /* 0x000fea0003800000 */
[----:B------:R-:W3:Y:S01]  /*1ac0*/  LDC R76, c[0x0][0x10] ;  /* 0x00000400ff4c7b82 */ /* 0x000ee20000000800 */
[----:B--2---:R-:W-:-:S07]  /*1ad0*/  FADD.FTZ R77, R82, R85 ;  /* 0x00000055524d7221 */ /* 0x004fce0000010000 */
[----:B------:R-:W2:Y:S01]  /*1ae0*/  LDC.64 R78, c[0x0][0x248] ;  /* 0x00009200ff4e7b82 */ /* 0x000ea20000000a00 */
[----:B---3--:R-:W-:-:S05]  /*1af0*/  IMAD R76, R76, R57, UR8 ;  /* 0x000000084c4c7e24 */ /* 0x008fca000f8e0239 */
[----:B------:R-:W-:-:S04]  /*1b00*/  LEA R76, R76, R67, 0xb ;  /* 0x000000434c4c7211 */ /* 0x000fc800078e58ff */
[----:B------:R-:W-:Y:S01]  /*1b10*/  SHF.L.U32 R81, R76, 0x1, RZ ;  /* 0x000000014c517819 */ /* 0x000fe200000006ff */
[----:B-1----:R-:W-:-:S04]  /*1b20*/  FADD.FTZ R76, R80, R83 ;  /* 0x00000053504c7221 */ /* 0x002fc80000010000 */
[----:B--2---:R-:W-:-:S05]  /*1b30*/  IMAD.WIDE.U32 R78, R81, 0x4, R78 ;  /* 0x00000004514e7825 */ /* 0x004fca00078e004e */
[----:B------:R3:W-:Y:S02]  /*1b40*/  STG.E.64 desc[UR6][R78.64], R76 ;  /* 0x0000004c4e007986 */ /* 0x0007e4000c101b06 */
.L_x_2617:
[----:B------:R-:W-:Y:S05]  /*1b50*/  BSYNC B0 ;  /* 0x0000000000007941 */ /* 0x000fea0003800000 */
.L_x_2616:
[----:B------:R-:W-:Y:S06]  /*1b60*/  BAR.SYNC.DEFER_BLOCKING 0x0 ;  /* 0x0000000000007b1d */ /* 0x000fec0000010000 */
[----:B------:R-:W-:Y:S05]  /*1b70*/  @P2 BRA `(.L_x_2618) ;  /* 0x0000000000542947 */ /* 0x000fea0003800000 */
[----:B---3--:R-:W3:Y:S01]  /*1b80*/  S2R R77, SR_LANEID ;  /* 0x00000000004d7919 */ /* 0x008ee20000000000 */
[----:B------:R-:W-:Y:S02]  /*1b90*/  VOTEU.ANY UR5, UPT, PT ;  /* 0x0000000000057886 */ /* 0x000fe400038e0100 */
[----:B------:R-:W3:Y:S01]  /*1ba0*/  FLO.U32 R78, UR5 ;  /* 0x00000005004e7d00 */ /* 0x000ee200080e0000 */
[----:B------:R-:W-:Y:S01]  /*1bb0*/  UPOPC UR9, UR5 ;  /* 0x00000005000972bf */ /* 0x000fe20008000000 */
[----:B---3--:R-:W-:-:S05]  /*1bc0*/  ISETP.EQ.U32.AND P1, PT, R78, R77, PT ;  /* 0x0000004d4e00720c */ /* 0x008fca0003f22070 */
[----:B------:R-:W-:-:S08]  /*1bd0*/  IMAD R77, R52, UR9, RZ ;  /* 0x00000009344d7c24 */ /* 0x000fd0000f8e02ff */
[----:B------:R-:W-:Y:S06]  /*1be0*/  @P1 MEMBAR.ALL.GPU ;  /* 0x0000000000001992 */ /* 0x000fec000000a000 */
[----:B------:R-:W-:-:S00]  /*1bf0*/  @P1 ERRBAR ;  /* 0x00000000000019ab */ /* 0x000fc00000000000 */
[----:B------:R-:W-:Y:S06]  /*1c00*/  @P1 CGAERRBAR ;  /* 0x00000000000015ab */ /* 0x000fec0000000000 */
[----:B------:R-:W3:Y:S01]  /*1c10*/  @P1 ATOM.E.ADD.STRONG.GPU PT, R77, desc[UR6][R72.64], R77 ;  /* 0x0000004d484d198a */ /* 0x000ee200081ee1c6 */
[----:B------:R-:W0:Y:S02]  /*1c20*/  S2R R76, SR_LTMASK ;  /* 0x00000000004c7919 */ /* 0x000e240000003900 */
[----:B0-----:R-:W-:-:S04]  /*1c30*/  LOP3.LUT R80, R76, UR5, RZ, 0xc0, !PT ;  /* 0x000000054c507c12 */ /* 0x001fc8000f8ec0ff */
[----:B------:R-:W0:Y:S01]  /*1c40*/  POPC R76, R80 ;  /* 0x00000050004c7309 */ /* 0x000e220000000000 */
[----:B---3--:R-:W0:Y:S02]  /*1c50*/  SHFL.IDX PT, R79, R77, R78, 0x1f ;  /* 0x00001f4e4d4f7589 */ /* 0x008e2400000e0000 */
[----:B0-----:R-:W-:-:S07]  /*1c60*/  IMAD R76, R52, R76, R79 ;  /* 0x0000004c344c7224 */ /* 0x001fce00078e024f */
.L_x_2619:
[----:B------:R-:W3:Y:S04]  /*1c70*/  LD.E.STRONG.GPU R77, desc[UR6][R72.64] ;  /* 0x00000006484d7980 */ /* 0x000ee8000c10f900 */
[----:B---3--:R-:W-:Y:S01]  /*1c80*/  CCTL.IVALL ;  /* 0x00000000ff00798f */ /* 0x008fe20002000000 */
[----:B------:R-:W-:Y:S05]  /*1c90*/  YIELD ;  /* 0x0000000000007946 */ /* 0x000fea0003800000 */
[----:B------:R-:W-:-:S04]  /*1ca0*/  LOP3.LUT R77, R77, R76, RZ, 0x3c, !PT ;  /* 0x0000004c4d4d7212 */ /* 0x000fc800078e3cff */
[----:B------:R-:W-:-:S13]  /*1cb0*/  ISETP.GT.AND P1, PT, R77, -0x1, PT ;  /* 0xffffffff4d00780c */ /* 0x000fda0003f24270 */
[----:B------:R-:W-:Y:S05]  /*1cc0*/  @P1 BRA `(.L_x_2619) ;  /* 0xfffffffc00e81947 */ /* 0x000fea000383ffff */
.L_x_2618:
[----:B------:R-:W-:Y:S01]  /*1cd0*/  ISETP.GT.U32.AND P1, PT, R50, 0xff, PT ;  /* 0x000000ff3200780c */ /* 0x000fe20003f24070 */
[----:B------:R-:W-:Y:S05]  /*1ce0*/  WARPSYNC.ALL ;  /* 0x0000000000007948 */ /* 0x000fea0003800000 */
[----:B------:R-:W-:Y:S01]  /*1cf0*/  BAR.SYNC.DEFER_BLOCKING 0x0 ;  /* 0x0000000000007b1d */ /* 0x000fe20000010000 */
[----:B------:R-:W-:-:S05]  /*1d00*/  CS2R R88, SRZ ;  /* 0x0000000000587805 */ /* 0x000fca000001ff00 */
[----:B------:R-:W-:Y:S04]  /*1d10*/  BSSY B0, `(.L_x_2620) ;  /* 0x0000030000007945 */ /* 0x000fe80003800000 */
[----:B------:R-:W-:Y:S05]  /*1d20*/  @P1 BRA `(.L_x_2621) ;  /* 0x0000000000b81947 */ /* 0x000fea0003800000 */
[----:B---3--:R-:W3:Y:S08]  /*1d30*/  LDC R76, c[0x0][0x10] ;  /* 0x00000400ff4c7b82 */ /* 0x008ef00000000800 */
[----:B------:R-:W4:Y:S01]  /*1d40*/  LDC.64 R88, c[0x0][0x248] ;  /* 0x00009200ff587b82 */ /* 0x000f220000000a00 */
[----:B---3--:R-:W-:Y:S01]  /*1d50*/  IMAD R77, R76, R57, UR8 ;  /* 0x000000084c4d7e24 */ /* 0x008fe2000f8e0239 */
[----:B------:R-:W-:-:S04]  /*1d60*/  LOP3.LUT R76, R50, 0x7, RZ, 0xc0, !PT ;  /* 0x00000007324c7812 */ /* 0x000fc800078ec0ff */
[----:B------:R-:W-:-:S04]  /*1d70*/  LEA R77, R77, R54, 0x5 ;  /* 0x000000364d4d7211 */ /* 0x000fc800078e28ff */
[----:B------:R-:W-:-:S04]  /*1d80*/  LEA R76, R77, R76, 0x6 ;  /* 0x0000004c4d4c7211 */ /* 0x000fc800078e30ff */
[----:B------:R-:W-:-:S04]  /*1d90*/  SHF.L.U32 R91, R76, 0x1, RZ ;  /* 0x000000014c5b7819 */ /* 0x000fc800000006ff */
[C---:B------:R-:W-:Y:S01]  /*1da0*/  IADD3 R79, R91.reuse, 0x10, RZ ;  /* 0x000000105b4f7810 */ /* 0x040fe20007ffe0ff */
[C---:B----4-:R-:W-:Y:S01]  /*1db0*/  IMAD.WIDE.U32 R76, R91.reuse, 0x4, R88 ;  /* 0x000000045b4c7825 */ /* 0x050fe200078e0058 */
[----:B--2---:R-:W-:-:S03]  /*1dc0*/  IADD3 R85, R91, 0x20, RZ ;  /* 0x000000205b557810 */ /* 0x004fc60007ffe0ff */
[--C-:B------:R-:W-:Y:S02]  /*1dd0*/  IMAD.WIDE.U32 R78, R79, 0x4, R88.reuse ;  /* 0x000000044f4e7825 */ /* 0x100fe400078e0058 */
[----:B------:R-:W2:Y:S01]  /*1de0*/  LDG.E.64 R76, desc[UR6][R76.64] ;  /* 0x000000064c4c7981 */ /* 0x000ea2000c1e1b00 */
[----:B-1----:R-:W-:Y:S01]  /*1df0*/  IADD3 R83, R91, 0x30, RZ ;  /* 0x000000305b537810 */ /* 0x002fe20007ffe0ff */
[--C-:B------:R-:W-:Y:S01]  /*1e00*/  IMAD.WIDE.U32 R84, R85, 0x4, R88.reuse ;  /* 0x0000000455547825 */ /* 0x100fe200078e0058 */
[----:B------:R-:W-:Y:S01]  /*1e10*/  IADD3 R81, R91, 0x40, RZ ;  /* 0x000000405b517810 */ /* 0x000fe20007ffe0ff */
[----:B------:R-:W3:Y:S02]  /*1e20*/  LDG.E.64 R78, desc[UR6][R78.64] ;  /* 0x000000064e4e7981 */ /* 0x000ee4000c1e1b00 */
[--C-:B0-----:R-:W-:Y:S01]  /*1e30*/  IMAD.WIDE.U32 R82, R83, 0x4, R88.reuse ;  /* 0x0000000453527825 */ /* 0x101fe200078e0058 */
        /* <DEDUP_REMOVED lines=29> */
.L_x_2621:
[----:B------:R-:W-:Y:S05]  /*2010*/  BSYNC B0 ;  /* 0x0000000000007941 */ /* 0x000fea0003800000 */
.L_x_2620:
[----:B---3--:R-:W3:Y:S01]  /*2020*/  SHFL.BFLY PT, R77, R88, 0x4, 0x1f ;  /* 0x0c801f00584d7f89 */ /* 0x008ee200000e0000 */
[----:B------:R-:W-:Y:S01]  /*2030*/  LOP3.LUT P1, RZ, R50, 0xffffff07, RZ, 0xc0, !PT ;  /* 0xffffff0732ff7812 */ /* 0x000fe2000782c0ff */
[----:B------:R-:W-:Y:S01]  /*2040*/  ULDC.64 UR10, c[0x0][0x210] ;  /* 0x00008400000a7ab9 */ /* 0x000fe20000000a00 */
[----:B------:R-:W-:Y:S01]  /*2050*/  ULDC UR5, c[0x0][0x230] ;  /* 0x00008c0000057ab9 */ /* 0x000fe20000000800 */
[----:B------:R-:W4:Y:S01]  /*2060*/  SHFL.BFLY PT, R76, R89, 0x4, 0x1f ;  /* 0x0c801f00594c7f89 */ /* 0x000f2200000e0000 */
[C---:B0-----:R-:W-:Y:S02]  /*2070*/  LEA R82, P2, R28.reuse, UR10, 0x1 ;  /* 0x0000000a1c527c11 */ /* 0x041fe4000f8408ff */
[----:B------:R-:W-:Y:S02]  /*2080*/  LEA R86, P4, R45, UR10, 0x1 ;  /* 0x0000000a2d567c11 */ /* 0x000fe4000f8808ff */
[----:B-1----:R-:W-:Y:S02]  /*2090*/  LEA.HI.X R83, R28, UR11, R22, 0x1, P2 ;  /* 0x0000000b1c537c11 */ /* 0x002fe400090f0c16 */
[----:B------:R-:W-:-:S02]  /*20a0*/  LEA R90, P2, R47, UR10, 0x1 ;  /* 0x0000000a2f5a7c11 */ /* 0x000fc4000f8408ff */
[----:B------:R-:W-:Y:S02]  /*20b0*/  LEA.HI.X R87, R45, UR11, R35, 0x1, P4 ;  /* 0x0000000b2d577c11 */ /* 0x000fe4000a0f0c23 */
[C---:B------:R-:W-:Y:S02]  /*20c0*/  LEA R28, P4, R40.reuse, UR10, 0x1 ;  /* 0x0000000a281c7c11 */ /* 0x040fe4000f8808ff */
[----:B------:R-:W-:Y:S02]  /*20d0*/  LEA.HI.X R91, R47, UR11, R39, 0x1, P2 ;  /* 0x0000000b2f5b7c11 */ /* 0x000fe400090f0c27 */
[----:B------:R-:W-:Y:S02]  /*20e0*/  LEA.HI.X R29, R40, UR11, R29, 0x1, P4 ;  /* 0x0000000b281d7c11 */ /* 0x000fe4000a0f0c1d */
[----:B------:R-:W-:Y:S02]  /*20f0*/  LEA R22, P4, R34, UR10, 0x1 ;  /* 0x0000000a22167c11 */ /* 0x000fe4000f8808ff */
[----:B------:R-:W-:Y:S01]  /*2100*/  LOP3.LUT R57, R57, 0x1, RZ, 0x3c, !PT ;  /* 0x0000000139397812 */ /* 0x000fe200078e3cff */
[----:B---3--:R-:W-:Y:S01]  /*2110*/  FADD.FTZ R77, R77, R88 ;  /* 0x000000584d4d7221 */ /* 0x008fe20000010000 */
[----:B------:R-:W-:-:S02]  /*2120*/  LEA R88, P3, R46, UR10, 0x1 ;  /* 0x0000000a2e587c11 */ /* 0x000fc4000f8608ff */
[----:B------:R-:W-:Y:S01]  /*2130*/  LEA.HI.X R23, R34, UR11, R23, 0x1, P4 ;  /* 0x0000000b22177c11 */ /* 0x000fe2000a0f0c17 */
[----:B----4-:R-:W-:Y:S01]  /*2140*/  FADD.FTZ R76, R76, R89 ;  /* 0x000000594c4c7221 */ /* 0x010fe20000010000 */
[----:B------:R-:W0:Y:S01]  /*2150*/  SHFL.BFLY PT, R78, R77, 0x2, 0x1f ;  /* 0x0c401f004d4e7f89 */ /* 0x000e2200000e0000 */
[----:B------:R-:W-:Y:S02]  /*2160*/  LEA.HI.X R89, R46, UR11, R37, 0x1, P3 ;  /* 0x0000000b2e597c11 */ /* 0x000fe400098f0c25 */
[----:B------:R-:W-:Y:S01]  /*2170*/  LEA R46, P3, R42, UR10, 0x1 ;  /* 0x0000000a2a2e7c11 */ /* 0x000fe2000f8608ff */
[----:B------:R-:W1:Y:S01]  /*2180*/  SHFL.BFLY PT, R79, R76, 0x2, 0x1f ;  /* 0x0c401f004c4f7f89 */ /* 0x000e6200000e0000 */
[----:B------:R-:W-:Y:S02]  /*2190*/  LEA R34, P4, R24, UR10, 0x1 ;  /* 0x0000000a18227c11 */ /* 0x000fe4000f8808ff */
[----:B------:R-:W-:Y:S02]  /*21a0*/  LEA.HI.X R47, R42, UR11, R31, 0x1, P3 ;  /* 0x0000000b2a2f7c11 */ /* 0x000fe400098f0c1f */
[----:B------:R-:W-:-:S02]  /*21b0*/  LEA R40, P3, R36, UR10, 0x1 ;  /* 0x0000000a24287c11 */ /* 0x000fc4000f8608ff */
[----:B------:R-:W-:Y:S01]  /*21c0*/  LEA.HI.X R35, R24, UR11, R18, 0x1, P4 ;  /* 0x0000000b18237c11 */ /* 0x000fe2000a0f0c12 */
[----:B0-----:R-:W-:Y:S01]  /*21d0*/  FADD.FTZ R81, R77, R78 ;  /* 0x0000004e4d517221 */ /* 0x001fe20000010000 */
[----:B-1----:R-:W-:-:S04]  /*21e0*/  FADD.FTZ R84, R76, R79 ;  /* 0x0000004f4c547221 */ /* 0x002fc80000010000 */
[----:B------:R-:W0:Y:S04]  /*21f0*/  SHFL.BFLY PT, R78, R81, 0x1, 0x1f ;  /* 0x0c201f00514e7f89 */ /* 0x000e2800000e0000 */
[----:B------:R-:W1:Y:S01]  /*2200*/  SHFL.BFLY PT, R79, R84, 0x1, 0x1f ;  /* 0x0c201f00544f7f89 */ /* 0x000e6200000e0000 */
[----:B0-----:R-:W-:-:S04]  /*2210*/  @!P1 FADD.FTZ R78, R81, R78 ;  /* 0x0000004e514e9221 */ /* 0x001fc80000010000 */
[----:B------:R-:W-:Y:S01]  /*2220*/  @!P1 FMUL.FTZ R78, R78, 2.4414062863797880709e-05 ;  /* 0x37cccccd4e4e9820 */ /* 0x000fe20000410000 */
[----:B-1----:R-:W-:-:S03]  /*2230*/  @!P1 FADD.FTZ R80, R84, R79 ;  /* 0x0000004f54509221 */ /* 0x002fc60000010000 */
[----:B------:R-:W-:-:S04]  /*2240*/  @!P1 FMUL.FTZ R77, R78, R78 ;  /* 0x0000004e4e4d9220 */ /* 0x000fc80000410000 */
[----:B------:R-:W-:-:S05]  /*2250*/  @!P1 FFMA.FTZ R77, R80, 2.4414062863797880709e-05, -R77 ;  /* 0x37cccccd504d9823 */ /* 0x000fca000001084d */
[----:B------:R-:W-:Y:S02]  /*2260*/  @!P1 FMNMX.FTZ R79, RZ, R77, !PT ;  /* 0x0000004dff4f9209 */ /* 0x000fe40007810000 */
[----:B------:R-:W0:Y:S03]  /*2270*/  @!P0 LDC.64 R76, c[0x0][0x240] ;  /* 0x00009000ff4c8b82 */ /* 0x000e260000000a00 */
[----:B------:R-:W-:Y:S05]  /*2280*/  @!P1 STS.64 [R51], R78 ;  /* 0x0000004e33009388 */ /* 0x000fea0000000a00 */
[----:B------:R-:W-:Y:S01]  /*2290*/  BAR.SYNC.DEFER_BLOCKING 0x0 ;  /* 0x0000000000007b1d */ /* 0x000fe20000010000 */
[----:B------:R-:W-:-:S04]  /*22a0*/  LEA R84, P1, R49, UR10, 0x1 ;  /* 0x0000000a31547c11 */ /* 0x000fc8000f8208ff */
[----:B--2---:R-:W-:Y:S02]  /*22b0*/  LEA.HI.X R85, R49, UR11, R43, 0x1, P1 ;  /* 0x0000000b31557c11 */ /* 0x004fe400088f0c2b */
[----:B------:R-:W-:-:S04]  /*22c0*/  LEA R138, P1, R48, UR10, 0x1 ;  /* 0x0000000a308a7c11 */ /* 0x000fc8000f8208ff */
[----:B------:R-:W-:Y:S02]  /*22d0*/  LEA.HI.X R139, R48, UR11, R41, 0x1, P1 ;  /* 0x0000000b308b7c11 */ /* 0x000fe400088f0c29 */
[----:B------:R-:W-:Y:S02]  /*22e0*/  LEA.HI.X R41, R36, UR11, R25, 0x1, P3 ;  /* 0x0000000b24297c11 */ /* 0x000fe400098f0c19 */
[----:B------:R-:W-:Y:S02]  /*22f0*/  LEA R36, P3, R26, UR10, 0x1 ;  /* 0x0000000a1a247c11 */ /* 0x000fe4000f8608ff */
[----:B------:R-:W-:Y:S02]  /*2300*/  LEA R48, P2, R44, UR10, 0x1 ;  /* 0x0000000a2c307c11 */ /* 0x000fe4000f8408ff */
[----:B------:R-:W-:Y:S01]  /*2310*/  LEA.HI.X R37, R26, UR11, R19, 0x1, P3 ;  /* 0x0000000b1a257c11 */ /* 0x000fe200098f0c13 */
[----:B-----5:R-:W-:Y:S01]  /*2320*/  HADD2.F32 R26, -RZ, R70.H0_H0 ;  /* 0x20000046ff1a7230 */ /* 0x020fe20000004100 */
[----:B------:R-:W-:-:S02]  /*2330*/  LEA.HI.X R49, R44, UR11, R33, 0x1, P2 ;  /* 0x0000000b2c317c11 */ /* 0x000fc400090f0c21 */
[----:B------:R-:W-:Y:S01]  /*2340*/  @!P0 LEA R50, P1, R56, R50, 0x5 ;  /* 0x0000003238328211 */ /* 0x000fe200078228ff */
[----:B------:R-:W1:Y:S01]  /*2350*/  LDS.64 R80, [R65+UR4] ;  /* 0x0000000441507984 */ /* 0x000e620008000a00 */
[----:B------:R-:W-:Y:S02]  /*2360*/  LEA R42, P2, R38, UR10, 0x1 ;  /* 0x0000000a262a7c11 */ /* 0x000fe4000f8408ff */
[----:B------:R-:W-:Y:S01]  /*2370*/  @!P0 LEA.HI.X R31, R56, R53, R55, 0x5, P1 ;  /* 0x00000035381f8211 */ /* 0x000fe200008f2c37 */
[----:B------:R-:W2:Y:S01]  /*2380*/  @!P0 LDS.64 R78, [R64+UR4] ;  /* 0x00000004404e8984 */ /* 0x000ea20008000a00 */
[----:B0-----:R-:W-:Y:S02]  /*2390*/  @!P0 LEA R76, P1, R50, R76, 0x3 ;  /* 0x0000004c324c8211 */ /* 0x001fe400078218ff */
[----:B------:R-:W-:Y:S01]  /*23a0*/  LEA.HI.X R43, R38, UR11, R27, 0x1, P2 ;  /* 0x0000000b262b7c11 */ /* 0x000fe200090f0c1b */
[----:B------:R-:W-:Y:S01]  /*23b0*/  HADD2.F32 R27, -RZ, R68.H0_H0 ;  /* 0x20000044ff1b7230 */ /* 0x000fe20000004100 */
[----:B------:R-:W-:-:S02]  /*23c0*/  @!P0 LEA.HI.X R77, R50, R77, R31, 0x3, P1 ;  /* 0x0000004d324d8211 */ /* 0x000fc400008f1c1f */
[----:B------:R-:W-:Y:S02]  /*23d0*/  LEA R44, P1, R32, UR10, 0x1 ;  /* 0x0000000a202c7c11 */ /* 0x000fe4000f8208ff */
[----:B------:R-:W-:Y:S02]  /*23e0*/  LEA R38, P2, R30, UR10, 0x1 ;  /* 0x0000000a1e267c11 */ /* 0x000fe4000f8408ff */
[----:B------:R-:W-:Y:S02]  /*23f0*/  LEA.HI.X R45, R32, UR11, R21, 0x1, P1 ;  /* 0x0000000b202d7c11 */ /* 0x000fe400088f0c15 */
[----:B------:R-:W-:Y:S01]  /*2400*/  LEA.HI.X R39, R30, UR11, R20, 0x1, P2 ;  /* 0x0000000b1e277c11 */ /* 0x000fe200090f0c14 */
[----:B------:R-:W-:Y:S01]  /*2410*/  ULDC.64 UR10, c[0x0][0x238] ;  /* 0x00008e00000a7ab9 */ /* 0x000fe20000000a00 */
[----:B------:R-:W-:-:S04]  /*2420*/  IADD3 R56, P1, R56, 0x2, RZ ;  /* 0x0000000238387810 */ /* 0x000fc80007f3e0ff */
[----:B------:R-:W-:Y:S02]  /*2430*/  IADD3.X R55, RZ, R55, RZ, P1, !PT ;  /* 0x00000037ff377210 */ /* 0x000fe40000ffe4ff */
[----:B------:R-:W-:-:S04]  /*2440*/  ISETP.GE.U32.AND P1, PT, R56, UR10, PT ;  /* 0x0000000a38007c0c */ /* 0x000fc8000bf26070 */
[----:B------:R-:W-:Y:S01]  /*2450*/  ISETP.GE.AND.EX P1, PT, R55, UR11, PT, P1 ;  /* 0x0000000b37007c0c */ /* 0x000fe2000bf26310 */
[--C-:B-1----:R-:W-:Y:S01]  /*2460*/  FADD.FTZ R19, R2, -R80.reuse ;  /* 0x8000005002137221 */ /* 0x102fe20000010000 */
[--C-:B------:R-:W-:Y:S01]  /*2470*/  FADD.FTZ R25, R3, -R80.reuse ;  /* 0x8000005003197221 */ /* 0x100fe20000010000 */
[----:B------:R-:W-:Y:S01]  /*2480*/  FADD.FTZ R81, R81, UR5 ;  /* 0x0000000551517e21 */ /* 0x000fe20008010000 */
[----:B------:R-:W0:Y:S01]  /*2490*/  LDS.64 R2, [R63+UR4] ;  /* 0x000000043f027984 */ /* 0x000e220008000a00 */
[--C-:B------:R-:W-:Y:S01]  /*24a0*/  FADD.FTZ R33, R6, -R80.reuse ;  /* 0x8000005006217221 */ /* 0x100fe20000010000 */
[--C-:B------:R-:W-:Y:S01]  /*24b0*/  FADD.FTZ R11, R11, -R80.reuse ;  /* 0x800000500b0b7221 */ /* 0x100fe20000010000 */
[----:B------:R1:W3:Y:S01]  /*24c0*/  MUFU.RSQ R6, R81 ;  /* 0x0000005100067308 */ /* 0x0002e20000001400 */
[--C-:B------:R-:W-:Y:S01]  /*24d0*/  FADD.FTZ R147, R118, -R80.reuse ;  /* 0x8000005076937221 */ /* 0x100fe20000010000 */
[--C-:B------:R-:W-:Y:S01]  /*24e0*/  FADD.FTZ R113, R113, -R80.reuse ;  /* 0x8000005071717221 */ /* 0x100fe20000010000 */
[--C-:B------:R-:W-:Y:S01]  /*24f0*/  FADD.FTZ R21, R14, -R80.reuse ;  /* 0x800000500e157221 */ /* 0x100fe20000010000 */
[----:B--2---:R2:W-:Y:S01]  /*2500*/  @!P0 STG.E.64 desc[UR6][R76.64], R78 ;  /* 0x0000004e4c008986 */ /* 0x0045e2000c101b06 */
[----:B------:R-:W-:Y:S01]  /*2510*/  FADD.FTZ R161, R96, -R80 ;  /* 0x8000005060a17221 */ /* 0x000fe20000010000 */
[----:B------:R-:W-:-:S02]  /*2520*/  HADD2.F32 R96, -RZ, R68.H1_H1 ;  /* 0x30000044ff607230 */ /* 0x000fc40000004100 */
[--C-:B------:R-:W-:Y:S01]  /*2530*/  FADD.FTZ R17, R17, -R80.reuse ;  /* 0x8000005011117221 */ /* 0x100fe20000010000 */
[--C-:B------:R-:W-:Y:S01]  /*2540*/  FADD.FTZ R15, R15, -R80.reuse ;  /* 0x800000500f0f7221 */ /* 0x100fe20000010000 */
[----:B-1----:R-:W-:Y:S02]  /*2550*/  HADD2.F32 R81, -RZ, R70.H1_H1 ;  /* 0x30000046ff517230 */ /* 0x002fe40000004100 */
[--C-:B------:R-:W-:Y:S01]  /*2560*/  FADD.FTZ R31, R10, -R80.reuse ;  /* 0x800000500a1f7221 */ /* 0x100fe20000010000 */
[--C-:B------:R-:W-:Y:S01]  /*2570*/  FADD.FTZ R7, R7, -R80.reuse ;  /* 0x8000005007077221 */ /* 0x100fe20000010000 */
[--C-:B------:R-:W-:Y:S01]  /*2580*/  FADD.FTZ R137, R102, -R80.reuse ;  /* 0x8000005066897221 */ /* 0x100fe20000010000 */
[--C-:B------:R-:W-:Y:S01]  /*2590*/  FADD.FTZ R141, R106, -R80.reuse ;  /* 0x800000506a8d7221 */ /* 0x100fe20000010000 */
[--C-:B------:R-:W-:Y:S01]  /*25a0*/  FADD.FTZ R143, R110, -R80.reuse ;  /* 0x800000506e8f7221 */ /* 0x100fe20000010000 */
[--C-:B------:R-:W-:Y:S01]  /*25b0*/  FADD.FTZ R145, R114, -R80.reuse ;  /* 0x8000005072917221 */ /* 0x100fe20000010000 */
[----:B------:R-:W-:Y:S01]  /*25c0*/  FADD.FTZ R149, R122, -R80 ;  /* 0x800000507a957221 */ /* 0x000fe20000010000 */
[C---:B---3--:R-:W-:Y:S01]  /*25d0*/  FMUL.FTZ R14, R6.reuse, R11 ;  /* 0x0000000b060e7220 */ /* 0x048fe20000410000 */
[C---:B--2---:R-:W-:Y:S01]  /*25e0*/  FMUL.FTZ R76, R6.reuse, R147 ;  /* 0x00000093064c7220 */ /* 0x044fe20000410000 */
[C---:B------:R-:W-:Y:S01]  /*25f0*/  FMUL.FTZ R113, R6.reuse, R113 ;  /* 0x0000007106717220 */ /* 0x040fe20000410000 */
[----:B------:R-:W-:Y:S01]  /*2600*/  FMUL.FTZ R18, R6, R25 ;  /* 0x0000001906127220 */ /* 0x000fe20000410000 */
[C-C-:B------:R-:W-:Y:S01]  /*2610*/  FFMA.FTZ R25, R26.reuse, R14, R27.reuse ;  /* 0x0000000e1a197223 */ /* 0x140fe2000001001b */
[--C-:B------:R-:W-:Y:S01]  /*2620*/  FFMA.FTZ R14, R26, R76, R27.reuse ;  /* 0x0000004c1a0e7223 */ /* 0x100fe2000001001b */
[----:B------:R-:W-:Y:S01]  /*2630*/  FFMA.FTZ R76, R81, R113, R96 ;  /* 0x00000071514c7223 */ /* 0x000fe20000010060 */
[--C-:B------:R-:W-:Y:S01]  /*2640*/  FADD.FTZ R79, R75, -R80.reuse ;  /* 0x800000504b4f7221 */ /* 0x100fe20000010000 */
[--C-:B------:R-:W-:Y:S01]  /*2650*/  FADD.FTZ R151, R126, -R80.reuse ;  /* 0x800000507e977221 */ /* 0x100fe20000010000 */
[--C-:B------:R-:W-:Y:S01]  /*2660*/  FADD.FTZ R153, R130, -R80.reuse ;  /* 0x8000005082997221 */ /* 0x100fe20000010000 */
[--C-:B------:R-:W-:Y:S01]  /*2670*/  FADD.FTZ R157, R93, -R80.reuse ;  /* 0x800000505d9d7221 */ /* 0x100fe20000010000 */
[----:B------:R-:W-:Y:S01]  /*2680*/  FMUL.FTZ R10, R19, R6 ;  /* 0x00000006130a7220 */ /* 0x000fe20000410000 */
[----:B------:R-:W-:Y:S01]  /*2690*/  FMUL.FTZ R17, R6, R17 ;  /* 0x0000001106117220 */ /* 0x000fe20000410000 */
[--C-:B------:R-:W-:Y:S01]  /*26a0*/  FADD.FTZ R95, R95, -R80.reuse ;  /* 0x800000505f5f7221 */ /* 0x100fe20000010000 */
[--C-:B------:R-:W-:Y:S01]  /*26b0*/  FADD.FTZ R77, R98, -R80.reuse ;  /* 0x80000050624d7221 */ /* 0x100fe20000010000 */
[--C-:B------:R-:W-:Y:S01]  /*26c0*/  FADD.FTZ R101, R101, -R80.reuse ;  /* 0x8000005065657221 */ /* 0x100fe20000010000 */
[--C-:B------:R-:W-:Y:S01]  /*26d0*/  FADD.FTZ R105, R105, -R80.reuse ;  /* 0x8000005069697221 */ /* 0x100fe20000010000 */
[--C-:B------:R-:W-:Y:S01]  /*26e0*/  FADD.FTZ R109, R109, -R80.reuse ;  /* 0x800000506d6d7221 */ /* 0x100fe20000010000 */
[--C-:B------:R-:W-:Y:S01]  /*26f0*/  FADD.FTZ R117, R117, -R80.reuse ;  /* 0x8000005075757221 */ /* 0x100fe20000010000 */
[----:B------:R-:W-:Y:S01]  /*2700*/  FADD.FTZ R121, R121, -R80 ;  /* 0x8000005079797221 */ /* 0x000fe20000010000 */
[----:B0-----:R-:W-:Y:S01]  /*2710*/  FADD.FTZ R3, R3, UR5 ;  /* 0x0000000503037e21 */ /* 0x001fe20008010000 */
[----:B------:R-:W-:Y:S01]  /*2720*/  FADD.FTZ R113, R4, -R2 ;  /* 0x8000000204717221 */ /* 0x000fe20000010000 */
[--C-:B------:R-:W-:Y:S01]  /*2730*/  FADD.FTZ R125, R125, -R80.reuse ;  /* 0x800000507d7d7221 */ /* 0x100fe20000010000 */
[--C-:B------:R-:W-:Y:S01]  /*2740*/  FADD.FTZ R129, R129, -R80.reuse ;  /* 0x8000005081817221 */ /* 0x100fe20000010000 */
[----:B------:R-:W0:Y:S01]  /*2750*/  MUFU.RSQ R4, R3 ;  /* 0x0000000300047308 */ /* 0x000e220000001400 */
[--C-:B------:R-:W-:Y:S01]  /*2760*/  FADD.FTZ R155, R132, -R80.reuse ;  /* 0x80000050849b7221 */ /* 0x100fe20000010000 */
[----:B------:R-:W-:Y:S01]  /*2770*/  FADD.FTZ R159, R134, -R80 ;  /* 0x80000050869f7221 */ /* 0x000fe20000010000 */
        /* <DEDUP_REMOVED lines=41> */
[----:B------:R-:W-:Y:S01]  /*2a10*/  F2FP.F16.F32.PACK_AB R79, R79, R30 ;  /* 0x0000001e4f4f723e */ /* 0x000fe200000000ff */
        /* <DEDUP_REMOVED lines=41> */
[--C-:B------:R-:W-:Y:S01]  /*2cb0*/  HADD2.F32 R2, -RZ, R71.reuse.H0_H0 ;  /* 0x20000047ff027230 */ /* 0x100fe20000004100 */
[----:B------:R-:W-:Y:S01]  /*2cc0*/  PRMT R102, R79, 0x7632, R102 ;  /* 0x000076324f667816 */ /* 0x000fe20000000066 */
[----:B------:R-:W-:-:S02]  /*2cd0*/  HADD2.F32 R71, -RZ, R71.H1_H1 ;  /* 0x30000047ff477230 */ /* 0x000fc40000004100 */
[----:B0-----:R-:W-:Y:S01]  /*2ce0*/  FMUL.FTZ R8, R95, R4 ;  /* 0x000000045f087220 */ /* 0x001fe20000410000 */
[--C-:B------:R-:W-:Y:S02]  /*2cf0*/  HADD2.F32 R3, -RZ, R69.reuse.H0_H0 ;  /* 0x20000045ff037230 */ /* 0x100fe40000004100 */
[C---:B------:R-:W-:Y:S01]  /*2d00*/  FMUL.FTZ R101, R4.reuse, R101 ;  /* 0x0000006504657220 */ /* 0x040fe20000410000 */
[----:B------:R-:W-:Y:S02]  /*2d10*/  HADD2.F32 R0, -RZ, R69.H1_H1 ;  /* 0x30000045ff007230 */ /* 0x000fe40000004100 */
[C---:B------:R-:W-:Y:S01]  /*2d20*/  FMUL.FTZ R74, R4.reuse, R117 ;  /* 0x00000075044a7220 */ /* 0x040fe20000410000 */
[----:B------:R-:W-:Y:S01]  /*2d30*/  PRMT R98, R79, 0x7610, R98 ;  /* 0x000076104f627816 */ /* 0x000fe20000000062 */
[C---:B------:R-:W-:Y:S01]  /*2d40*/  FMUL.FTZ R16, R4.reuse, R5 ;  /* 0x0000000504107220 */ /* 0x040fe20000410000 */
[C---:B------:R-:W-:Y:S01]  /*2d50*/  FMUL.FTZ R117, R4.reuse, R97 ;  /* 0x0000006104757220 */ /* 0x040fe20000410000 */
[----:B------:R0:W-:Y:S01]  /*2d60*/  STG.E.U16 desc[UR6][R82.64+0x2], R102 ;  /* 0x0000026652007986 */ /* 0x0001e2000c101506 */
[C---:B------:R-:W-:Y:S01]  /*2d70*/  FMUL.FTZ R13, R4.reuse, R13 ;  /* 0x0000000d040d7220 */ /* 0x040fe20000410000 */
[----:B------:R-:W-:Y:S01]  /*2d80*/  FMUL.FTZ R100, R4, R141 ;  /* 0x0000008d04647220 */ /* 0x000fe20000410000 */
[--C-:B------:R-:W-:Y:S01]  /*2d90*/  FFMA.FTZ R94, R8, R2, R3.reuse ;  /* 0x00000002085e7223 */ /* 0x100fe20000010003 */
[----:B------:R-:W-:Y:S01]  /*2da0*/  FFMA.FTZ R97, R101, R71, R0 ;  /* 0x0000004765617223 */ /* 0x000fe20000010000 */
[C---:B------:R-:W-:Y:S01]  /*2db0*/  FMUL.FTZ R105, R4.reuse, R105 ;  /* 0x0000006904697220 */ /* 0x040fe20000410000 */
[C---:B------:R-:W-:Y:S01]  /*2dc0*/  FMUL.FTZ R12, R4.reuse, R9 ;  /* 0x00000009040c7220 */ /* 0x040fe20000410000 */
[C---:B------:R-:W-:Y:S01]  /*2dd0*/  FMUL.FTZ R109, R4.reuse, R109 ;  /* 0x0000006d046d7220 */ /* 0x040fe20000410000 */
[C---:B------:R-:W-:Y:S01]  /*2de0*/  FMUL.FTZ R107, R4.reuse, R103 ;  /* 0x00000067046b7220 */ /* 0x040fe20000410000 */
[----:B------:R-:W-:Y:S01]  /*2df0*/  FMUL.FTZ R95, R4, R99 ;  /* 0x00000063045f7220 */ /* 0x000fe20000410000 */
[--C-:B------:R-:W-:Y:S01]  /*2e00*/  FFMA.FTZ R103, R2, R16, R3.reuse ;  /* 0x0000001002677223 */ /* 0x100fe20000010003 */
[C-C-:B------:R-:W-:Y:S01]  /*2e10*/  FFMA.FTZ R93, R81.reuse, R93, R96.reuse ;  /* 0x0000005d515d7223 */ /* 0x140fe20000010060 */
[----:B0-----:R-:W-:Y:S01]  /*2e20*/  FMUL.FTZ R102, R4, R143 ;  /* 0x0000008f04667220 */ /* 0x001fe20000410000 */
[C-C-:B------:R-:W-:Y:S01]  /*2e30*/  FFMA.FTZ R77, R81.reuse, R77, R96.reuse ;  /* 0x0000004d514d7223 */ /* 0x140fe20000010060 */
[C-C-:B------:R-:W-:Y:S01]  /*2e40*/  FFMA.FTZ R79, R81.reuse, R159, R96.reuse ;  /* 0x0000009f514f7223 */ /* 0x140fe20000010060 */
[----:B------:R0:W-:Y:S01]  /*2e50*/  STG.E.U16 desc[UR6][R82.64], R98 ;  /* 0x0000006252007986 */ /* 0x0001e2000c101506 */
[C-C-:B------:R-:W-:Y:S01]  /*2e60*/  FFMA.FTZ R99, R2.reuse, R13, R3.reuse ;  /* 0x0000000d02637223 */ /* 0x140fe20000010003 */
[C-C-:B------:R-:W-:Y:S01]  /*2e70*/  FFMA.FTZ R16, R2.reuse, R100, R3.reuse ;  /* 0x0000006402107223 */ /* 0x140fe20000010003 */
[----:B------:R-:W-:Y:S01]  /*2e80*/  FFMA.FTZ R81, R81, R161, R96 ;  /* 0x000000a151517223 */ /* 0x000fe20000010060 */
[--C-:B------:R-:W-:Y:S01]  /*2e90*/  FFMA.FTZ R13, R2, R102, R3.reuse ;  /* 0x00000066020d7223 */ /* 0x100fe20000010003 */
[----:B------:R-:W-:Y:S01]  /*2ea0*/  F2FP.F16.F32.PACK_AB R97, R97, R94 ;  /* 0x0000005e6161723e */ /* 0x000fe200000000ff */
[C-C-:B------:R-:W-:Y:S01]  /*2eb0*/  FFMA.FTZ R100, R71.reuse, R105, R0.reuse ;  /* 0x0000006947647223 */ /* 0x140fe20000010000 */
[C---:B------:R-:W-:Y:S01]  /*2ec0*/  FMUL.FTZ R92, R4.reuse, R121 ;  /* 0x00000079045c7220 */ /* 0x040fe20000410000 */
[C---:B------:R-:W-:Y:S01]  /*2ed0*/  FMUL.FTZ R96, R4.reuse, R125 ;  /* 0x0000007d04607220 */ /* 0x040fe20000410000 */
[C---:B------:R-:W-:Y:S01]  /*2ee0*/  FMUL.FTZ R104, R4.reuse, R145 ;  /* 0x0000009104687220 */ /* 0x040fe20000410000 */
[C---:B------:R-:W-:Y:S01]  /*2ef0*/  FMUL.FTZ R108, R4.reuse, R147 ;  /* 0x00000093046c7220 */ /* 0x040fe20000410000 */
[C---:B------:R-:W-:Y:S01]  /*2f00*/  FMUL.FTZ R110, R4.reuse, R149 ;  /* 0x00000095046e7220 */ /* 0x040fe20000410000 */
[C---:B0-----:R-:W-:Y:S01]  /*2f10*/  FMUL.FTZ R98, R4.reuse, R137 ;  /* 0x0000008904627220 */ /* 0x041fe20000410000 */
        /* <DEDUP_REMOVED lines=16> */
[C---:B------:R-:W-:Y:S01]  /*3020*/  FFMA.FTZ R69, R2.reuse, R98, R3 ;  /* 0x0000006202457223 */ /* 0x040fe20000010003 */
[----:B------:R-:W-:Y:S01]  /*3030*/  PRMT R109, R97, 0x7632, R109 ;  /* 0x00007632616d7816 */ /* 0x000fe2000000006d */
[C-C-:B------:R-:W-:Y:S01]  /*3040*/  FFMA.FTZ R92, R2.reuse, R92, R3.reuse ;  /* 0x0000005c025c7223 */ /* 0x140fe20000010003 */
[C-C-:B------:R-:W-:Y:S01]  /*3050*/  FFMA.FTZ R74, R2.reuse, R96, R3.reuse ;  /* 0x00000060024a7223 */ /* 0x140fe20000010003 */
[C-C-:B------:R-:W-:Y:S01]  /*3060*/  FFMA.FTZ R12, R2.reuse, R104, R3.reuse ;  /* 0x00000068020c7223 */ /* 0x140fe20000010003 */
[C-C-:B------:R-:W-:Y:S01]  /*3070*/  FFMA.FTZ R9, R2.reuse, R108, R3.reuse ;  /* 0x0000006c02097223 */ /* 0x140fe20000010003 */
[C-C-:B------:R-:W-:Y:S01]  /*3080*/  FFMA.FTZ R8, R2.reuse, R110, R3.reuse ;  /* 0x0000006e02087223 */ /* 0x140fe20000010003 */
[C-C-:B------:R-:W-:Y:S01]  /*3090*/  FFMA.FTZ R5, R2.reuse, R112, R3.reuse ;  /* 0x0000007002057223 */ /* 0x140fe20000010003 */
[C-C-:B------:R-:W-:Y:S01]  /*30a0*/  FFMA.FTZ R4, R2.reuse, R114, R3.reuse ;  /* 0x0000007202047223 */ /* 0x140fe20000010003 */
[----:B------:R-:W-:Y:S01]  /*30b0*/  F2FP.F16.F32.PACK_AB R98, R93, R80 ;  /* 0x000000505d62723e */ /* 0x000fe200000000ff */
[----:B------:R-:W-:Y:S01]  /*30c0*/  FFMA.FTZ R2, R2, R116, R3 ;  /* 0x0000007402027223 */ /* 0x000fe20000010003 */
[----:B------:R-:W-:Y:S01]  /*30d0*/  F2FP.F16.F32.PACK_AB R99, R100, R99 ;  /* 0x000000636463723e */ /* 0x000fe200000000ff */
[C-C-:B------:R-:W-:Y:S01]  /*30e0*/  FFMA.FTZ R105, R71.reuse, R95, R0.reuse ;  /* 0x0000005f47697223 */ /* 0x140fe20000010000 */
[----:B------:R-:W-:Y:S01]  /*30f0*/  F2FP.F16.F32.PACK_AB R25, R32, R25 ;  /* 0x000000192019723e */ /* 0x000fe200000000ff */
[C-C-:B------:R-:W-:Y:S01]  /*3100*/  FFMA.FTZ R104, R71.reuse, R113, R0.reuse ;  /* 0x0000007147687223 */ /* 0x140fe20000010000 */
        /* <DEDUP_REMOVED lines=12> */
[----:B------:R-:W-:Y:S01]  /*31d0*/  STG.E.U16 desc[UR6][R82.64+0x4], R97 ;  /* 0x0000046152007986 */ /* 0x000fe2000c101506 */
[----:B------:R-:W-:-:S02]  /*31e0*/  PRMT R0, R98, 0x7632, R0 ;  /* 0x0000763262007816 */ /* 0x000fc40000000000 */
[----:B------:R-:W-:Y:S01]  /*31f0*/  PRMT R32, R99, 0x7632, R32 ;  /* 0x0000763263207816 */ /* 0x000fe20000000020 */
[----:B------:R0:W-:Y:S01]  /*3200*/  STG.E.U16 desc[UR6][R82.64+0x6], R109 ;  /* 0x0000066d52007986 */ /* 0x0001e2000c101506 */
[----:B------:R-:W-:Y:S02]  /*3210*/  F2FP.F16.F32.PACK_AB R24, R27, R24 ;  /* 0x000000181b18723e */ /* 0x000fe400000000ff */
[----:B------:R-:W-:Y:S01]  /*3220*/  PRMT R27, R101, 0x7632, R27 ;  /* 0x00007632651b7816 */ /* 0x000fe2000000001b */
[----:B------:R-:W-:Y:S01]  /*3230*/  STG.E.U16 desc[UR6][R84.64], R98 ;  /* 0x0000006254007986 */ /* 0x000fe2000c101506 */
[----:B------:R-:W-:Y:S02]  /*3240*/  F2FP.F16.F32.PACK_AB R103, R104, R103 ;  /* 0x000000676867723e */ /* 0x000fe400000000ff */
[----:B------:R-:W-:Y:S01]  /*3250*/  F2FP.F16.F32.PACK_AB R21, R30, R21 ;  /* 0x000000151e15723e */ /* 0x000fe200000000ff */
[----:B------:R1:W-:Y:S01]  /*3260*/  STG.E.U16 desc[UR6][R84.64+0x2], R0 ;  /* 0x0000020054007986 */ /* 0x0003e2000c101506 */
[----:B------:R-:W-:-:S02]  /*3270*/  F2FP.F16.F32.PACK_AB R106, R105, R106 ;  /* 0x0000006a696a723e */ /* 0x000fc400000000ff */
[----:B------:R-:W-:Y:S01]  /*3280*/  F2FP.F16.F32.PACK_AB R20, R77, R20 ;  /* 0x000000144d14723e */ /* 0x000fe200000000ff */
[----:B------:R-:W-:Y:S01]  /*3290*/  STG.E.U16 desc[UR6][R84.64+0x4], R99 ;  /* 0x0000046354007986 */ /* 0x000fe2000c101506 */
[----:B0-----:R-:W-:Y:S02]  /*32a0*/  PRMT R82, R25, 0x7632, R82 ;  /* 0x0000763219527816 */ /* 0x001fe40000000052 */
[----:B------:R-:W-:Y:S01]  /*32b0*/  F2FP.F16.F32.PACK_AB R92, R107, R92 ;  /* 0x0000005c6b5c723e */ /* 0x000fe200000000ff */
[----:B------:R-:W-:Y:S01]  /*32c0*/  STG.E.U16 desc[UR6][R84.64+0x6], R32 ;  /* 0x0000062054007986 */ /* 0x000fe2000c101506 */
[----:B------:R-:W-:Y:S02]  /*32d0*/  F2FP.F16.F32.PACK_AB R19, R78, R19 ;  /* 0x000000134e13723e */ /* 0x000fe400000000ff */
[----:B------:R-:W-:Y:S01]  /*32e0*/  F2FP.F16.F32.PACK_AB R74, R129, R74 ;  /* 0x0000004a814a723e */ /* 0x000fe200000000ff */
[----:B------:R0:W-:Y:S01]  /*32f0*/  STG.E.U16 desc[UR6][R138.64], R25 ;  /* 0x000000198a007986 */ /* 0x0001e2000c101506 */
[----:B-1----:R-:W-:-:S02]  /*3300*/  PRMT R0, R24, 0x7632, R0 ;  /* 0x0000763218007816 */ /* 0x002fc40000000000 */
[----:B------:R-:W-:Y:S01]  /*3310*/  F2FP.F16.F32.PACK_AB R18, R75, R18 ;  /* 0x000000124b12723e */ /* 0x000fe200000000ff */
[----:B------:R-:W-:Y:S01]  /*3320*/  STG.E.U16 desc[UR6][R138.64+0x2], R82 ;  /* 0x000002528a007986 */ /* 0x000fe2000c101506 */
[----:B------:R-:W-:Y:S02]  /*3330*/  F2FP.F16.F32.PACK_AB R69, R108, R69 ;  /* 0x000000456c45723e */ /* 0x000fe400000000ff */
[----:B------:R-:W-:Y:S01]  /*3340*/  F2FP.F16.F32.PACK_AB R17, R76, R17 ;  /* 0x000000114c11723e */ /* 0x000fe200000000ff */
[----:B------:R-:W-:Y:S01]  /*3350*/  STG.E.U16 desc[UR6][R138.64+0x4], R101 ;  /* 0x000004658a007986 */ /* 0x000fe2000c101506 */
[----:B------:R-:W-:Y:S02]  /*3360*/  F2FP.F16.F32.PACK_AB R16, R115, R16 ;  /* 0x000000107310723e */ /* 0x000fe400000000ff */
[----:B------:R-:W-:Y:S01]  /*3370*/  F2FP.F16.F32.PACK_AB R13, R96, R13 ;  /* 0x0000000d600d723e */ /* 0x000fe200000000ff */
[----:B------:R1:W-:Y:S01]  /*3380*/  STG.E.U16 desc[UR6][R138.64+0x6], R27 ;  /* 0x0000061b8a007986 */ /* 0x0003e2000c101506 */
[----:B0-----:R-:W-:-:S02]  /*3390*/  PRMT R25, R103, 0x7632, R25 ;  /* 0x0000763267197816 */ /* 0x001fc40000000019 */
[----:B------:R-:W-:Y:S01]  /*33a0*/  F2FP.F16.F32.PACK_AB R15, R70, R15 ;  /* 0x0000000f460f723e */ /* 0x000fe200000000ff */
[----:B------:R0:W-:Y:S01]  /*33b0*/  STG.E.U16 desc[UR6][R90.64], R24 ;  /* 0x000000185a007986 */ /* 0x0001e2000c101506 */
[----:B------:R-:W-:Y:S02]  /*33c0*/  F2FP.F16.F32.PACK_AB R14, R33, R14 ;  /* 0x0000000e210e723e */ /* 0x000fe400000000ff */
[----:B------:R-:W-:Y:S01]  /*33d0*/  F2FP.F16.F32.PACK_AB R12, R95, R12 ;  /* 0x0000000c5f0c723e */ /* 0x000fe200000000ff */
[----:B------:R2:W-:Y:S01]  /*33e0*/  STG.E.U16 desc[UR6][R90.64+0x2], R0 ;  /* 0x000002005a007986 */ /* 0x0005e2000c101506 */
[----:B------:R-:W-:Y:S02]  /*33f0*/  F2FP.F16.F32.PACK_AB R11, R68, R11 ;  /* 0x0000000b440b723e */ /* 0x000fe400000000ff */
[----:B------:R-:W-:Y:S01]  /*3400*/  F2FP.F16.F32.PACK_AB R9, R94, R9 ;  /* 0x000000095e09723e */ /* 0x000fe200000000ff */
[----:B------:R-:W-:Y:S01]  /*3410*/  STG.E.U16 desc[UR6][R90.64+0x4], R103 ;  /* 0x000004675a007986 */ /* 0x000fe2000c101506 */
[----:B-1----:R-:W-:-:S02]  /*3420*/  PRMT R27, R21, 0x7632, R27 ;  /* 0x00007632151b7816 */ /* 0x002fc4000000001b */
[----:B------:R-:W-:Y:S01]  /*3430*/  F2FP.F16.F32.PACK_AB R10, R31, R10 ;  /* 0x0000000a1f0a723e */ /* 0x000fe200000000ff */
[----:B------:R-:W-:Y:S01]  /*3440*/  STG.E.U16 desc[UR6][R90.64+0x6], R25 ;  /* 0x000006195a007986 */ /* 0x000fe2000c101506 */
[----:B0-----:R-:W-:Y:S02]  /*3450*/  PRMT R24, R106, 0x7632, R24 ;  /* 0x000076326a187816 */ /* 0x001fe40000000018 */
[----:B------:R-:W-:Y:S01]  /*3460*/  F2FP.F16.F32.PACK_AB R8, R93, R8 ;  /* 0x000000085d08723e */ /* 0x000fe200000000ff */
[----:B------:R0:W-:Y:S01]  /*3470*/  STG.E.U16 desc[UR6][R88.64], R21 ;  /* 0x0000001558007986 */ /* 0x0001e2000c101506 */
[----:B--2---:R-:W-:Y:S02]  /*3480*/  PRMT R0, R20, 0x7632, R0 ;  /* 0x0000763214007816 */ /* 0x004fe40000000000 */
        /* <DEDUP_REMOVED lines=8> */
[----:B0-----:R-:W-:Y:S02]  /*3510*/  PRMT R21, R92, 0x7632, R21 ;  /* 0x000076325c157816 */ /* 0x001fe40000000015 */
[----:B------:R-:W-:Y:S01]  /*3520*/  F2FP.F16.F32.PACK_AB R2, R71, R2 ;  /* 0x000000024702723e */ /* 0x000fe200000000ff */
[----:B------:R0:W-:Y:S01]  /*3530*/  STG.E.U16 desc[UR6][R86.64], R20 ;  /* 0x0000001456007986 */ /* 0x0001e2000c101506 */
[----:B------:R-:W-:-:S03]  /*3540*/  PRMT R4, R3, 0x7632, R4 ;  /* 0x0000763203047816 */ /* 0x000fc60000000004 */
[----:B------:R2:W-:Y:S01]  /*3550*/  STG.E.U16 desc[UR6][R86.64+0x2], R0 ;  /* 0x0000020056007986 */ /* 0x0005e2000c101506 */
[----:B-1----:R-:W-:-:S03]  /*3560*/  PRMT R24, R19, 0x7632, R24 ;  /* 0x0000763213187816 */ /* 0x002fc60000000018 */
[----:B------:R-:W-:Y:S01]  /*3570*/  STG.E.U16 desc[UR6][R86.64+0x4], R92 ;  /* 0x0000045c56007986 */ /* 0x000fe2000c101506 */
[----:B0-----:R-:W-:-:S03]  /*3580*/  PRMT R20, R74, 0x7632, R20 ;  /* 0x000076324a147816 */ /* 0x001fc60000000014 */
[----:B------:R0:W-:Y:S01]  /*3590*/  STG.E.U16 desc[UR6][R86.64+0x6], R21 ;  /* 0x0000061556007986 */ /* 0x0001e2000c101506 */
[----:B--2---:R-:W-:-:S03]  /*35a0*/  PRMT R0, R18, 0x7632, R0 ;  /* 0x0000763212007816 */ /* 0x004fc60000000000 */
[----:B------:R1:W-:Y:S04]  /*35b0*/  STG.E.U16 desc[UR6][R48.64], R19 ;  /* 0x0000001330007986 */ /* 0x0003e8000c101506 */
[----:B------:R-:W-:Y:S04]  /*35c0*/  STG.E.U16 desc[UR6][R48.64+0x2], R24 ;  /* 0x0000021830007986 */ /* 0x000fe8000c101506 */
[----:B------:R-:W-:Y:S01]  /*35d0*/  STG.E.U16 desc[UR6][R48.64+0x4], R74 ;  /* 0x0000044a30007986 */ /* 0x000fe2000c101506 */
[----:B0-----:R-:W-:-:S03]  /*35e0*/  PRMT R21, R15, 0x7632, R21 ;  /* 0x000076320f157816 */ /* 0x001fc60000000015 */
[----:B------:R0:W-:Y:S01]  /*35f0*/  STG.E.U16 desc[UR6][R48.64+0x6], R20 ;  /* 0x0000061430007986 */ /* 0x0001e2000c101506 */
[----:B-1----:R-:W-:-:S03]  /*3600*/  PRMT R19, R69, 0x7632, R19 ;  /* 0x0000763245137816 */ /* 0x002fc60000000013 */
[----:B------:R1:W-:Y:S04]  /*3610*/  STG.E.U16 desc[UR6][R46.64], R18 ;  /* 0x000000122e007986 */ /* 0x0003e8000c101506 */
[----:B------:R2:W-:Y:S01]  /*3620*/  STG.E.U16 desc[UR6][R46.64+0x2], R0 ;  /* 0x000002002e007986 */ /* 0x0005e2000c101506 */
[----:B0-----:R-:W-:-:S03]  /*3630*/  PRMT R20, R17, 0x7632, R20 ;  /* 0x0000763211147816 */ /* 0x001fc60000000014 */
[----:B------:R-:W-:Y:S01]  /*3640*/  STG.E.U16 desc[UR6][R46.64+0x4], R69 ;  /* 0x000004452e007986 */ /* 0x000fe2000c101506 */
[----:B-1----:R-:W-:-:S03]  /*3650*/  PRMT R18, R16, 0x7632, R18 ;  /* 0x0000763210127816 */ /* 0x002fc60000000012 */
[----:B------:R0:W-:Y:S01]  /*3660*/  STG.E.U16 desc[UR6][R46.64+0x6], R19 ;  /* 0x000006132e007986 */ /* 0x0001e2000c101506 */
[----:B--2---:R-:W-:-:S03]  /*3670*/  PRMT R0, R13, 0x7632, R0 ;  /* 0x000076320d007816 */ /* 0x004fc60000000000 */
[----:B------:R1:W-:Y:S04]  /*3680*/  STG.E.U16 desc[UR6][R28.64], R17 ;  /* 0x000000111c007986 */ /* 0x0003e8000c101506 */
[----:B------:R2:W-:Y:S04]  /*3690*/  STG.E.U16 desc[UR6][R28.64+0x2], R20 ;  /* 0x000002141c007986 */ /* 0x0005e8000c101506 */
[----:B------:R-:W-:Y:S01]  /*36a0*/  STG.E.U16 desc[UR6][R28.64+0x4], R16 ;  /* 0x000004101c007986 */ /* 0x000fe2000c101506 */
[----:B0-----:R-:W-:-:S03]  /*36b0*/  PRMT R19, R7, 0x7632, R19 ;  /* 0x0000763207137816 */ /* 0x001fc60000000013 */
[----:B------:R0:W-:Y:S01]  /*36c0*/  STG.E.U16 desc[UR6][R28.64+0x6], R18 ;  /* 0x000006121c007986 */ /* 0x0001e2000c101506 */
[----:B-1----:R-:W-:-:S03]  /*36d0*/  PRMT R17, R26, 0x7632, R17 ;  /* 0x000076321a117816 */ /* 0x002fc60000000011 */
[----:B------:R1:W-:Y:S01]  /*36e0*/  STG.E.U16 desc[UR6][R42.64], R15 ;  /* 0x0000000f2a007986 */ /* 0x0003e2000c101506 */
[----:B--2---:R-:W-:-:S03]  /*36f0*/  PRMT R20, R14, 0x7632, R20 ;  /* 0x000076320e147816 */ /* 0x004fc60000000014 */
[----:B------:R2:W-:Y:S04]  /*3700*/  STG.E.U16 desc[UR6][R42.64+0x6], R0 ;  /* 0x000006002a007986 */ /* 0x0005e8000c101506 */
[----:B------:R-:W-:Y:S01]  /*3710*/  STG.E.U16 desc[UR6][R42.64+0x2], R21 ;  /* 0x000002152a007986 */ /* 0x000fe2000c101506 */
[----:B0-----:R-:W-:Y:S02]  /*3720*/  PRMT R18, R6, 0x7632, R18 ;  /* 0x0000763206127816 */ /* 0x001fe40000000012 */
[----:B-1----:R-:W-:Y:S01]  /*3730*/  PRMT R15, R12, 0x7632, R15 ;  /* 0x000076320c0f7816 */ /* 0x002fe2000000000f */
[----:B------:R0:W-:Y:S01]  /*3740*/  STG.E.U16 desc[UR6][R42.64+0x4], R13 ;  /* 0x0000040d2a007986 */ /* 0x0001e2000c101506 */
[----:B--2---:R-:W-:-:S03]  /*3750*/  PRMT R0, R11, 0x7632, R0 ;  /* 0x000076320b007816 */ /* 0x004fc60000000000 */
[----:B------:R-:W-:Y:S04]  /*3760*/  STG.E.U16 desc[UR6][R40.64], R14 ;  /* 0x0000000e28007986 */ /* 0x000fe8000c101506 */
[----:B------:R-:W-:Y:S04]  /*3770*/  STG.E.U16 desc[UR6][R40.64+0x2], R20 ;  /* 0x0000021428007986 */ /* 0x000fe8000c101506 */
[----:B------:R1:W-:Y:S01]  /*3780*/  STG.E.U16 desc[UR6][R40.64+0x4], R12 ;  /* 0x0000040c28007986 */ /* 0x0003e2000c101506 */
[----:B0-----:R-:W-:-:S03]  /*3790*/  PRMT R13, R9, 0x7632, R13 ;  /* 0x00007632090d7816 */ /* 0x001fc6000000000d */
[----:B------:R-:W-:Y:S04]  /*37a0*/  STG.E.U16 desc[UR6][R40.64+0x6], R15 ;  /* 0x0000060f28007986 */ /* 0x000fe8000c101506 */
[----:B------:R0:W-:Y:S04]  /*37b0*/  STG.E.U16 desc[UR6][R22.64], R11 ;  /* 0x0000000b16007986 */ /* 0x0001e8000c101506 */
[----:B------:R2:W-:Y:S01]  /*37c0*/  STG.E.U16 desc[UR6][R22.64+0x2], R0 ;  /* 0x0000020016007986 */ /* 0x0005e2000c101506 */
[----:B-1----:R-:W-:-:S03]  /*37d0*/  PRMT R12, R10, 0x7632, R12 ;  /* 0x000076320a0c7816 */ /* 0x002fc6000000000c */
[----:B------:R-:W-:Y:S01]  /*37e0*/  STG.E.U16 desc[UR6][R22.64+0x4], R9 ;  /* 0x0000040916007986 */ /* 0x000fe2000c101506 */
[----:B0-----:R-:W-:-:S03]  /*37f0*/  PRMT R11, R8, 0x7632, R11 ;  /* 0x00007632080b7816 */ /* 0x001fc6000000000b */
[----:B------:R-:W-:Y:S01]  /*3800*/  STG.E.U16 desc[UR6][R22.64+0x6], R13 ;  /* 0x0000060d16007986 */ /* 0x000fe2000c101506 */
[----:B--2---:R-:W-:-:S03]  /*3810*/  PRMT R0, R5, 0x7632, R0 ;  /* 0x0000763205007816 */ /* 0x004fc60000000000 */
        /* <DEDUP_REMOVED lines=19> */
.L_x_2623:
        /* <DEDUP_REMOVED lines=11> */
.L_x_2795:


//--------------------- .text._ZN13group_norm_v214gn_cuda_kernelI6__halfLi320ELi1ELi32ELi10ELi4096ELb0ELi128ELi320ELi320ELi4ELb1ELi4ELb0ELb0ENS_16CompileConditionILi900EEEEEvPT_PKS4_S7_S7_flPfS8_Pj --------------------------
	.section	.text._ZN13group_norm_v214gn_cuda_kernelI6__halfLi320ELi1ELi32ELi10ELi4096ELb0ELi128ELi320ELi320ELi4ELb1ELi4ELb0ELb0ENS_16CompileConditionILi900EEEEEvPT_PKS4_S7_S7_flPfS8_Pj,"ax",@progbits
	.align	128
        .global         _ZN13group_norm_v214gn_cuda_kernelI6__halfLi320ELi1ELi32ELi10ELi4096ELb0ELi128ELi320ELi320ELi4ELb1ELi4ELb0ELb0ENS_16CompileConditionILi900EEEEEvPT_PKS4_S7_S7_flPfS8_Pj
        .type           _ZN13group_norm_v214gn_cuda_kernelI6__halfLi320ELi1ELi32ELi10ELi4096ELb0ELi128ELi320ELi320ELi4ELb1ELi4ELb0ELb0ENS_16CompileConditionILi900EEEEEvPT_PKS4_S7_S7_flPfS8_Pj,@function
        .size           _ZN13group_norm_v214gn_cuda_kernelI6__halfLi320ELi1ELi32ELi10ELi4096ELb0ELi128ELi320ELi320ELi4ELb1ELi4ELb0ELb0ENS_16CompileConditionILi900EEEEEvPT_PKS4_S7_S7_flPfS8_Pj,(.L_x_2796 - _ZN13group_norm_v214gn_cuda_kernelI6__halfLi320ELi1ELi32ELi10ELi4096ELb0ELi128ELi320ELi320ELi4ELb1ELi4ELb0ELb0ENS_16CompileConditionILi900EEEEEvPT_PKS4_S7_S7_flPfS8_Pj)
        .other          _ZN13group_norm_v214gn_cuda_kernelI6__halfLi320ELi1ELi32ELi10ELi4096ELb0ELi128ELi320ELi320ELi4ELb1ELi4ELb0ELb0ENS_16CompileConditionILi900EEEEEvPT_PKS4_S7_S7_flPfS8_Pj,@"STO_CUDA_ENTRY STV_DEFAULT"
_ZN13group_norm_v214gn_cuda_kernelI6__halfLi320ELi1ELi32ELi10ELi4096ELb0ELi128ELi320ELi320ELi4ELb1ELi4ELb0ELb0ENS_16CompileConditionILi900EEEEEvPT_PKS4_S7_S7_flPfS8_Pj:
.text._ZN13group_norm_v214gn_cuda_kernelI6__halfLi320ELi1ELi32ELi10ELi4096ELb0ELi128ELi320ELi320ELi4ELb1ELi4ELb0ELb0ENS_16CompileConditionILi900EEEEEvPT_PKS4_S7_S7_flPfS8_Pj:
        /* <DEDUP_REMOVED lines=13> */
[----:B------:R-:W-:Y:S02]  /*00d0*/  CS2R R50, SRZ ;  /* 0x0000000000327805 */ /* 0x000fe4000001ff00 */
        /* <DEDUP_REMOVED lines=32> */
[----:B------:R-:W-:Y:S02]  /*02e0*/  SHF.R.U32.HI R8, RZ, 0x2, R6 ;  /* 0x00000002ff087819 */ /* 0x000fe40000011606 */
[----:B------:R-:W-:Y:S02]  /*02f0*/  SHF.R.U32.HI R2, RZ, 0x2, R2 ;  /* 0x00000002ff027819 */ /* 0x000fe40000011602 */
[----:B------:R-:W-:Y:S02]  /*0300*/  SHF.R.U32.HI R6, RZ, 0x1, R9 ;  /* 0x00000001ff067819 */ /* 0x000fe40000011609 */
[----:B------:R-:W-:-:S02]  /*0310*/  LOP3.LUT R3, R3, 0x1, RZ, 0xc0, !PT ;  /* 0x0000000103037812 */ /* 0x000fc400078ec0ff */
[----:B------:R-:W-:Y:S02]  /*0320*/  SHF.L.U32 R0, R0, 0x2, RZ ;  /* 0x0000000200007819 */ /* 0x000fe400000006ff */
        /* <DEDUP_REMOVED lines=11> */
[C---:B---3--:R-:W-:Y:S01]  /*03e0*/  LEA R62, P1, R52.reuse, R62, 0x2 ;  /* 0x0000003e343e7211 */ /* 0x048fe200078210ff */
        /* <DEDUP_REMOVED lines=11> */
[----:B-1----:R-:W-:Y:S02]  /*04a0*/  IADD3 R2, R7, R0, RZ ;  /* 0x0000000007027210 */ /* 0x002fe40007ffe0ff */
[C---:B------:R-:W-:Y:S02]  /*04b0*/  IADD3 R4, R0.reuse, R5, RZ ;  /* 0x0000000500047210 */ /* 0x040fe40007ffe0ff */
[C---:B------:R-:W-:Y:S01]  /*04c0*/  IADD3 R3, R0.reuse, R9, RZ ;  /* 0x0000000900037210 */ /* 0x040fe20007ffe0ff */
[----:B------:R0:W-:Y:S04]  /*04d0*/  STL [R1+0x130], R2 ;  /* 0x0001300201007387 */ /* 0x0001e80000100800 */
[----:B------:R1:W-:Y:S04]  /*04e0*/  STL [R1+0x12c], R4 ;  /* 0x00012c0401007387 */ /* 0x0003e80000100800 */
[----:B------:R1:W-:Y:S01]  /*04f0*/  STL [R1+0x128], R3 ;  /* 0x0001280301007387 */ /* 0x0003e20000100800 */
[----:B0-----:R-:W-:-:S02]  /*0500*/  IADD3 R2, R0, R11, RZ ;  /* 0x0000000b00027210 */ /* 0x001fc40007ffe0ff */
[----:B------:R-:W-:-:S03]  /*0510*/  IADD3 R0, R0, R13, RZ ;  /* 0x0000000d00007210 */ /* 0x000fc60007ffe0ff */
[----:B------:R1:W-:Y:S04]  /*0520*/  STL [R1+0x124], R2 ;  /* 0x0001240201007387 */ /* 0x0003e80000100800 */
[----:B------:R1:W-:Y:S02]  /*0530*/  STL [R1+0x120], R0 ;  /* 0x0001200001007387 */ /* 0x0003e40000100800 */
.L_x_2630:
[----:B------:R-:W1:Y:S01]  /*0540*/  S2R R18, SR_TID.X ;  /* 0x0000000000127919 */ /* 0x000e620000002100 */
[----:B------:R-:W0:Y:S01]  /*0550*/  S2UR UR12, SR_CTAID.X ;  /* 0x00000000000c79c3 */ /* 0x000e220000002500 */
[----:B------:R-:W-:Y:S01]  /*0560*/  HFMA2.MMA R65, -RZ, RZ, 0, 0 ;  /* 0x00000000ff417435 */ /* 0x000fe200000001ff */
[----:B------:R-:W-:Y:S01]  /*0570*/  IMAD R55, R51, 0x140000, RZ ;  /* 0x0014000033377824 */ /* 0x000fe200078e02ff */
[----:B------:R-:W-:Y:S01]  /*0580*/  ULDC.64 UR10, c[0x0][0x218] ;  /* 0x00008600000a7ab9 */ /* 0x000fe20000000a00 */
[----:B-----5:R-:W-:Y:S01]  /*0590*/  STL.64 [R1+0x140], R62 ;  /* 0x0001403e01007387 */ /* 0x020fe20000100a00 */
[----:B0-----:R-:W-:-:S04]  /*05a0*/  USHF.L.U32 UR5, UR12, 0x7, URZ ;  /* 0x000000070c057899 */ /* 0x001fc8000800063f */
[----:B------:R-:W-:Y:S01]  /*05b0*/  ULOP3.LUT UR5, UR5, 0xf80, URZ, 0xc0, !UPT ;  /* 0x00000f8005057892 */ /* 0x000fe2000f8ec03f */
[----:B-1----:R-:W-:-:S05]  /*05c0*/  IMAD.WIDE.U32 R2, R18, -0x33333333, RZ ;  /* 0xcccccccd12027825 */ /* 0x002fca00078e00ff */
[----:B------:R-:W-:-:S04]  /*05d0*/  SHF.R.U32.HI R2, RZ, 0x6, R3 ;  /* 0x00000006ff027819 */ /* 0x000fc80000011603 */
[C---:B------:R-:W-:Y:S01]  /*05e0*/  IADD3 R0, R2.reuse, UR5, RZ ;  /* 0x0000000502007c10 */ /* 0x040fe2000fffe0ff */
[----:B------:R-:W-:-:S04]  /*05f0*/  IMAD R64, R2, -0x50, R18 ;  /* 0xffffffb002407824 */ /* 0x000fc800078e0212 */
[----:B------:R-:W-:Y:S01]  /*0600*/  IMAD R5, R0, 0x140, RZ ;  /* 0x0000014000057824 */ /* 0x000fe200078e02ff */
[----:B------:R-:W-:-:S04]  /*0610*/  SHF.L.U32 R64, R64, 0x2, RZ ;  /* 0x0000000240407819 */ /* 0x000fc800000006ff */
[C---:B------:R-:W-:Y:S01]  /*0620*/  IADD3 R11, R5.reuse, 0x1e00, RZ ;  /* 0x00001e00050b7810 */ /* 0x040fe20007ffe0ff */
[----:B------:R-:W-:Y:S01]  /*0630*/  IMAD.WIDE.U32 R2, R52, 0x140000, R64 ;  /* 0x0014000034027825 */ /* 0x000fe200078e0040 */
[C---:B------:R-:W-:Y:S02]  /*0640*/  IADD3 R7, R5.reuse, 0xa00, RZ ;  /* 0x00000a0005077810 */ /* 0x040fe40007ffe0ff */
[----:B------:R-:W-:Y:S02]  /*0650*/  IADD3 R13, R5, 0x2800, RZ ;  /* 0x00002800050d7810 */ /* 0x000fe40007ffe0ff */
[----:B------:R-:W-:Y:S02]  /*0660*/  IADD3 R0, R3, R55, RZ ;  /* 0x0000003703007210 */ /* 0x000fe40007ffe0ff */
[-C--:B------:R-:W-:Y:S02]  /*0670*/  IADD3 R44, P6, R11, R2.reuse, RZ ;  /* 0x000000020b2c7210 */ /* 0x080fe40007fde0ff */
[----:B------:R-:W-:-:S02]  /*0680*/  IADD3 R48, P5, R7, R2, RZ ;  /* 0x0000000207307210 */ /* 0x000fc40007fbe0ff */
[----:B------:R-:W-:Y:S02]  /*0690*/  IADD3.X R12, RZ, R0, RZ, P6, !PT ;  /* 0x00000000ff0c7210 */ /* 0x000fe400037fe4ff */
[C---:B------:R-:W-:Y:S02]  /*06a0*/  IADD3 R58, P6, R5.reuse, R2, RZ ;  /* 0x00000002053a7210 */ /* 0x040fe40007fde0ff */
[----:B------:R-:W-:Y:S02]  /*06b0*/  IADD3 R49, R5, 0x500, RZ ;  /* 0x0000050005317810 */ /* 0x000fe40007ffe0ff */
[-C--:B------:R-:W-:Y:S02]  /*06c0*/  IADD3.X R24, RZ, R0.reuse, RZ, P6, !PT ;  /* 0x00000000ff187210 */ /* 0x080fe400037fe4ff */
[----:B------:R-:W-:Y:S02]  /*06d0*/  LEA R158, P6, R58, UR10, 0x1 ;  /* 0x0000000a3a9e7c11 */ /* 0x000fe4000f8c08ff */
[----:B------:R-:W-:-:S02]  /*06e0*/  IADD3.X R20, RZ, R0, RZ, P5, !PT ;  /* 0x00000000ff147210 */ /* 0x000fc40002ffe4ff */
[-C--:B------:R-:W-:Y:S02]  /*06f0*/  IADD3 R42, P5, R13, R2.reuse, RZ ;  /* 0x000000020d2a7210 */ /* 0x080fe40007fbe0ff */
[----:B------:R-:W-:Y:S02]  /*0700*/  IADD3 R49, P3, R49, R2, RZ ;  /* 0x0000000231317210 */ /* 0x000fe40007f7e0ff */
[----:B------:R-:W-:Y:S02]  /*0710*/  LEA.HI.X R159, R58, UR11, R24, 0x1, P6 ;  /* 0x0000000b3a9f7c11 */ /* 0x000fe4000b0f0c18 */
[-C--:B------:R-:W-:Y:S02]  /*0720*/  IADD3.X R8, RZ, R0.reuse, RZ, P5, !PT ;  /* 0x00000000ff087210 */ /* 0x080fe40002ffe4ff */
[----:B------:R-:W-:Y:S02]  /*0730*/  IADD3.X R22, RZ, R0, RZ, P3, !PT ;  /* 0x00000000ff167210 */ /* 0x000fe40001ffe4ff */
[----:B------:R-:W-:Y:S01]  /*0740*/  LEA R152, P5, R49, UR10, 0x1 ;  /* 0x0000000a31987c11 */ /* 0x000fe2000f8a08ff */
[----:B------:R-:W2:Y:S01]  /*0750*/  LDG.E.64.CONSTANT R158, desc[UR6][R158.64] ;  /* 0x000000069e9e7981 */ /* 0x000ea2000c1e9b00 */
[----:B------:R-:W-:-:S02]  /*0760*/  IADD3 R47, R5, 0xf00, RZ ;  /* 0x00000f00052f7810 */ /* 0x000fc40007ffe0ff */
[----:B------:R-:W-:Y:S01]  /*0770*/  LEA.HI.X R153, R49, UR11, R22, 0x1, P5 ;  /* 0x0000000b31997c11 */ /* 0x000fe2000a8f0c16 */
[----:B------:R-:W-:Y:S01]  /*0780*/  STL [R1+0x38], R22 ;  /* 0x0000381601007387 */ /* 0x000fe20000100800 */
[C---:B------:R-:W-:Y:S02]  /*0790*/  LEA R104, P6, R48.reuse, UR10, 0x1 ;  /* 0x0000000a30687c11 */ /* 0x040fe4000f8c08ff */
[----:B------:R-:W-:Y:S01]  /*07a0*/  IADD3 R47, P2, R47, R2, RZ ;  /* 0x000000022f2f7210 */ /* 0x000fe20007f5e0ff */
[----:B------:R-:W-:Y:S01]  /*07b0*/  STL [R1+0x3c], R20 ;  /* 0x00003c1401007387 */ /* 0x000fe20000100800 */
[----:B------:R-:W-:Y:S02]  /*07c0*/  LEA.HI.X R105, R48, UR11, R20, 0x1, P6 ;  /* 0x0000000b30697c11 */ /* 0x000fe4000b0f0c14 */
[----:B------:R-:W-:Y:S01]  /*07d0*/  IADD3 R9, R5, 0x1400, RZ ;  /* 0x0000140005097810 */ /* 0x000fe20007ffe0ff */
[----:B------:R-:W3:Y:S01]  /*07e0*/  LDG.E.64.CONSTANT R152, desc[UR6][R152.64] ;  /* 0x0000000698987981 */ /* 0x000ee2000c1e9b00 */
[----:B------:R-:W-:-:S02]  /*07f0*/  IADD3.X R16, RZ, R0, RZ, P2, !PT ;  /* 0x00000000ff107210 */ /* 0x000fc400017fe4ff */
[----:B------:R-:W-:Y:S01]  /*0800*/  LEA R102, P5, R47, UR10, 0x1 ;  /* 0x0000000a2f667c11 */ /* 0x000fe2000f8a08ff */
[----:B------:R-:W4:Y:S01]  /*0810*/  LDG.E.64.CONSTANT R104, desc[UR6][R104.64] ;  /* 0x0000000668687981 */ /* 0x000f22000c1e9b00 */
[----:B------:R-:W-:Y:S02]  /*0820*/  IADD3 R46, P1, R9, R2, RZ ;  /* 0x00000002092e7210 */ /* 0x000fe40007f3e0ff */
[----:B------:R-:W-:Y:S01]  /*0830*/  LEA.HI.X R103, R47, UR11, R16, 0x1, P5 ;  /* 0x0000000b2f677c11 */ /* 0x000fe2000a8f0c10 */
[----:B------:R0:W-:Y:S01]  /*0840*/  STL [R1+0x40], R16 ;  /* 0x0000401001007387 */ /* 0x0001e20000100800 */
[----:B------:R-:W-:Y:S02]  /*0850*/  IADD3 R45, R5, 0x1900, RZ ;  /* 0x00001900052d7810 */ /* 0x000fe40007ffe0ff */
[----:B------:R-:W-:Y:S02]  /*0860*/  IADD3.X R14, RZ, R0, RZ, P1, !PT ;  /* 0x00000000ff0e7210 */ /* 0x000fe40000ffe4ff */
[----:B------:R-:W-:Y:S01]  /*0870*/  LEA R60, P6, R46, UR10, 0x1 ;  /* 0x0000000a2e3c7c11 */ /* 0x000fe2000f8c08ff */
[----:B------:R-:W3:Y:S01]  /*0880*/  LDG.E.64.CONSTANT R102, desc[UR6][R102.64] ;  /* 0x0000000666667981 */ /* 0x000ee2000c1e9b00 */
[----:B------:R-:W-:-:S02]  /*0890*/  IADD3 R45, P4, R45, R2, RZ ;  /* 0x000000022d2d7210 */ /* 0x000fc40007f9e0ff */
[----:B------:R-:W-:Y:S01]  /*08a0*/  LEA.HI.X R61, R46, UR11, R14, 0x1, P6 ;  /* 0x0000000b2e3d7c11 */ /* 0x000fe2000b0f0c0e */
[----:B------:R1:W-:Y:S01]  /*08b0*/  STL [R1+0x44], R14 ;  /* 0x0000440e01007387 */ /* 0x0003e20000100800 */
[----:B------:R-:W-:Y:S02]  /*08c0*/  IADD3.X R4, RZ, R0, RZ, P4, !PT ;  /* 0x00000000ff047210 */ /* 0x000fe400027fe4ff */
[----:B------:R-:W-:Y:S02]  /*08d0*/  LEA R54, P5, R45, UR10, 0x1 ;  /* 0x0000000a2d367c11 */ /* 0x000fe4000f8a08ff */
[----:B------:R-:W-:Y:S01]  /*08e0*/  IADD3 R43, R5, 0x2300, RZ ;  /* 0x00002300052b7810 */ /* 0x000fe20007ffe0ff */
[----:B------:R-:W3:Y:S01]  /*08f0*/  LDG.E.64.CONSTANT R60, desc[UR6][R60.64] ;  /* 0x000000063c3c7981 */ /* 0x000ee2000c1e9b00 */
[----:B------:R-:W-:Y:S02]  /*0900*/  LEA.HI.X R55, R45, UR11, R4, 0x1, P5 ;  /* 0x0000000b2d377c11 */ /* 0x000fe4000a8f0c04 */
[----:B------:R-:W-:Y:S01]  /*0910*/  IADD3 R43, P3, R43, R2, RZ ;  /* 0x000000022b2b7210 */ /* 0x000fe20007f7e0ff */
[----:B------:R-:W-:Y:S01]  /*0920*/  STL [R1+0x48], R4 ;  /* 0x0000480401007387 */ /* 0x000fe20000100800 */
[----:B------:R-:W-:-:S02]  /*0930*/  IADD3 R17, R5, 0x3c00, RZ ;  /* 0x00003c0005117810 */ /* 0x000fc40007ffe0ff */
[C---:B0-----:R-:W-:Y:S01]  /*0940*/  LEA R16, P5, R44.reuse, UR10, 0x1 ;  /* 0x0000000a2c107c11 */ /* 0x041fe2000f8a08ff */
[----:B------:R-:W3:Y:S01]  /*0950*/  LDG.E.64.CONSTANT R54, desc[UR6][R54.64] ;  /* 0x0000000636367981 */ /* 0x000ee2000c1e9b00 */
[----:B------:R-:W-:Y:S02]  /*0960*/  IADD3.X R10, RZ, R0, RZ, P3, !PT ;  /* 0x00000000ff0a7210 */ /* 0x000fe40001ffe4ff */
[----:B------:R-:W-:Y:S01]  /*0970*/  IADD3 R38, P3, R17, R2, RZ ;  /* 0x0000000211267210 */ /* 0x000fe20007f7e0ff */
[----:B------:R0:W-:Y:S01]  /*0980*/  STL [R1+0x4c], R12 ;  /* 0x00004c0c01007387 */ /* 0x0001e20000100800 */
[----:B------:R-:W-:Y:S02]  /*0990*/  LEA.HI.X R17, R44, UR11, R12, 0x1, P5 ;  /* 0x0000000b2c117c11 */ /* 0x000fe4000a8f0c0c */
[C---:B------:R-:W-:Y:S01]  /*09a0*/  IADD3 R15, R5.reuse, 0x3200, RZ ;  /* 0x00003200050f7810 */ /* 0x040fe20007ffe0ff */
[----:B------:R0:W-:Y:S01]  /*09b0*/  STL [R1+0x50], R10 ;  /* 0x0000500a01007387 */ /* 0x0001e20000100800 */
[----:B------:R-:W-:-:S02]  /*09c0*/  IADD3 R35, R5, 0x4b00, RZ ;  /* 0x00004b0005237810 */ /* 0x000fc40007ffe0ff */
[----:B-1----:R-:W-:Y:S01]  /*09d0*/  LEA R14, P5, R43, UR10, 0x1 ;  /* 0x0000000a2b0e7c11 */ /* 0x002fe2000f8a08ff */
[----:B------:R-:W3:Y:S01]  /*09e0*/  LDG.E.64.CONSTANT R16, desc[UR6][R16.64] ;  /* 0x0000000610107981 */ /* 0x000ee2000c1e9b00 */
[-C--:B------:R-:W-:Y:S02]  /*09f0*/  IADD3 R40, P1, R15, R2.reuse, RZ ;  /* 0x000000020f287210 */ /* 0x080fe40007f3e0ff */
[----:B------:R-:W-:Y:S01]  /*0a00*/  IADD3 R35, P6, R35, R2, RZ ;  /* 0x0000000223237210 */ /* 0x000fe20007fde0ff */
[----:B------:R-:W-:Y:S01]  /*0a10*/  STL [R1+0x34], R24 ;  /* 0x0000341801007387 */ /* 0x000fe20000100800 */
[----:B------:R-:W-:Y:S02]  /*0a20*/  LEA.HI.X R15, R43, UR11, R10, 0x1, P5 ;  /* 0x0000000b2b0f7c11 */ /* 0x000fe4000a8f0c0a */
[----:B------:R-:W-:Y:S01]  /*0a30*/  IADD3.X R72, RZ, R0, RZ, P6, !PT ;  /* 0x00000000ff487210 */ /* 0x000fe200037fe4ff */
[----:B------:R1:W-:Y:S01]  /*0a40*/  STL [R1+0x54], R8 ;  /* 0x0000540801007387 */ /* 0x0003e20000100800 */
[----:B------:R-:W-:-:S02]  /*0a50*/  IADD3 R41, R5, 0x2d00, RZ ;  /* 0x00002d0005297810 */ /* 0x000fc40007ffe0ff */
[C---:B0-----:R-:W-:Y:S01]  /*0a60*/  LEA R12, P6, R42.reuse, UR10, 0x1 ;  /* 0x0000000a2a0c7c11 */ /* 0x041fe2000f8c08ff */
[----:B------:R-:W3:Y:S01]  /*0a70*/  LDG.E.64.CONSTANT R14, desc[UR6][R14.64] ;  /* 0x000000060e0e7981 */ /* 0x000ee2000c1e9b00 */
[----:B------:R-:W-:Y:S02]  /*0a80*/  IADD3 R41, P2, R41, R2, RZ ;  /* 0x0000000229297210 */ /* 0x000fe40007f5e0ff */
[----:B------:R-:W-:Y:S02]  /*0a90*/  LEA.HI.X R13, R42, UR11, R8, 0x1, P6 ;  /* 0x0000000b2a0d7c11 */ /* 0x000fe4000b0f0c08 */
[----:B------:R-:W-:Y:S02]  /*0aa0*/  IADD3.X R6, RZ, R0, RZ, P2, !PT ;  /* 0x00000000ff067210 */ /* 0x000fe400017fe4ff */
[----:B------:R-:W-:Y:S02]  /*0ab0*/  LEA R10, P6, R41, UR10, 0x1 ;  /* 0x0000000a290a7c11 */ /* 0x000fe4000f8c08ff */
[----:B------:R-:W3:Y:S01]  /*0ac0*/  LDG.E.64.CONSTANT R12, desc[UR6][R12.64] ;  /* 0x000000060c0c7981 */ /* 0x000ee2000c1e9b00 */
[----:B------:R-:W-:-:S02]  /*0ad0*/  IADD3 R39, R5, 0x3700, RZ ;  /* 0x0000370005277810 */ /* 0x000fc40007ffe0ff */
[----:B------:R-:W-:Y:S01]  /*0ae0*/  LEA.HI.X R11, R41, UR11, R6, 0x1, P6 ;  /* 0x0000000b290b7c11 */ /* 0x000fe2000b0f0c06 */
[----:B------:R0:W-:Y:S01]  /*0af0*/  STL [R1+0x58], R6 ;  /* 0x0000580601007387 */ /* 0x0001e20000100800 */
[C---:B------:R-:W-:Y:S02]  /*0b00*/  IADD3 R37, R5.reuse, 0x4100, RZ ;  /* 0x0000410005257810 */ /* 0x040fe40007ffe0ff */
[C---:B------:R-:W-:Y:S02]  /*0b10*/  IADD3 R19, R5.reuse, 0x4600, RZ ;  /* 0x0000460005137810 */ /* 0x040fe40007ffe0ff */
[C---:B------:R-:W-:Y:S01]  /*0b20*/  IADD3 R21, R5.reuse, 0x5000, RZ ;  /* 0x0000500005157810 */ /* 0x040fe20007ffe0ff */
[----:B------:R-:W3:Y:S01]  /*0b30*/  LDG.E.64.CONSTANT R10, desc[UR6][R10.64] ;  /* 0x000000060a0a7981 */ /* 0x000ee2000c1e9b00 */
[C---:B------:R-:W-:Y:S02]  /*0b40*/  IADD3 R33, R5.reuse, 0x5500, RZ ;  /* 0x0000550005217810 */ /* 0x040fe40007ffe0ff */
[----:B------:R-:W-:-:S02]  /*0b50*/  IADD3 R23, R5, 0x5a00, RZ ;  /* 0x00005a0005177810 */ /* 0x000fc40007ffe0ff */
[C---:B------:R-:W-:Y:S02]  /*0b60*/  IADD3 R31, R5.reuse, 0x5f00, RZ ;  /* 0x00005f00051f7810 */ /* 0x040fe40007ffe0ff */
[C---:B------:R-:W-:Y:S02]  /*0b70*/  IADD3 R25, R5.reuse, 0x6400, RZ ;  /* 0x0000640005197810 */ /* 0x040fe40007ffe0ff */
[C---:B------:R-:W-:Y:S02]  /*0b80*/  IADD3 R29, R5.reuse, 0x6900, RZ ;  /* 0x00006900051d7810 */ /* 0x040fe40007ffe0ff */
[C---:B------:R-:W-:Y:S02]  /*0b90*/  IADD3 R27, R5.reuse, 0x6e00, RZ ;  /* 0x00006e00051b7810 */ /* 0x040fe40007ffe0ff */
        /* <DEDUP_REMOVED lines=8> */
[----:B------:R-:W-:Y:S02]  /*0c20*/  IADD3 R75, R5, 0x9b00, RZ ;  /* 0x00009b00054b7810 */ /* 0x000fe40007ffe0ff */
[----:B------:R-:W-:Y:S02]  /*0c30*/  IADD3.X R5, RZ, R0, RZ, P1, !PT ;  /* 0x00000000ff057210 */ /* 0x000fe40000ffe4ff */
[C---:B-1----:R-:W-:Y:S02]  /*0c40*/  LEA R8, P6, R40.reuse, UR10, 0x1 ;  /* 0x0000000a28087c11 */ /* 0x042fe4000f8c08ff */
[----:B------:R-:W-:Y:S01]  /*0c50*/  IADD3 R39, P4, R39, R2, RZ ;  /* 0x0000000227277210 */ /* 0x000fe20007f9e0ff */
[----:B------:R-:W-:Y:S01]  /*0c60*/  STL [R1+0x5c], R5 ;  /* 0x00005c0501007387 */ /* 0x000fe20000100800 */
[----:B------:R-:W-:Y:S02]  /*0c70*/  LEA.HI.X R9, R40, UR11, R5, 0x1, P6 ;  /* 0x0000000b28097c11 */ /* 0x000fe4000b0f0c05 */
[----:B------:R-:W-:-:S02]  /*0c80*/  IADD3.X R4, RZ, R0, RZ, P4, !PT ;  /* 0x00000000ff047210 */ /* 0x000fc400027fe4ff */
[----:B0-----:R-:W-:Y:S02]  /*0c90*/  LEA R6, P6, R39, UR10, 0x1 ;  /* 0x0000000a27067c11 */ /* 0x001fe4000f8c08ff */
[----:B------:R-:W3:Y:S01]  /*0ca0*/  LDG.E.64.CONSTANT R8, desc[UR6][R8.64] ;  /* 0x0000000608087981 */ /* 0x000ee2000c1e9b00 */
[----:B------:R-:W-:Y:S02]  /*0cb0*/  IADD3 R36, P1, R19, R2, RZ ;  /* 0x0000000213247210 */ /* 0x000fe40007f3e0ff */
[----:B------:R-:W-:Y:S01]  /*0cc0*/  LEA.HI.X R7, R39, UR11, R4, 0x1, P6 ;  /* 0x0000000b27077c11 */ /* 0x000fe2000b0f0c04 */
[----:B------:R0:W-:Y:S01]  /*0cd0*/  STL [R1+0x60], R4 ;  /* 0x0000600401007387 */ /* 0x0001e20000100800 */
[-C--:B------:R-:W-:Y:S02]  /*0ce0*/  IADD3.X R19, RZ, R0.reuse, RZ, P3, !PT ;  /* 0x00000000ff137210 */ /* 0x080fe40001ffe4ff */
[----:B------:R-:W-:Y:S02]  /*0cf0*/  IADD3.X R70, RZ, R0, RZ, P1, !PT ;  /* 0x00000000ff467210 */ /* 0x000fe40000ffe4ff */
[-C--:B------:R-:W-:Y:S01]  /*0d00*/  IADD3 R31, P1, R31, R2.reuse, RZ ;  /* 0x000000021f1f7210 */ /* 0x080fe20007f3e0ff */
[----:B------:R-:W3:Y:S01]  /*0d10*/  LDG.E.64.CONSTANT R6, desc[UR6][R6.64] ;  /* 0x0000000606067981 */ /* 0x000ee2000c1e9b00 */
[----:B------:R-:W-:-:S02]  /*0d20*/  IADD3 R37, P2, R37, R2, RZ ;  /* 0x0000000225257210 */ /* 0x000fc40007f5e0ff */
[C---:B0-----:R-:W-:Y:S02]  /*0d30*/  LEA R4, P6, R38.reuse, UR10, 0x1 ;  /* 0x0000000a26047c11 */ /* 0x041fe4000f8c08ff */
[----:B------:R-:W-:Y:S02]  /*0d40*/  IADD3.X R80, RZ, R0, RZ, P1, !PT ;  /* 0x00000000ff507210 */ /* 0x000fe40000ffe4ff */
[----:B------:R-:W-:Y:S02]  /*0d50*/  LEA.HI.X R5, R38, UR11, R19, 0x1, P6 ;  /* 0x0000000b26057c11 */ /* 0x000fe4000b0f0c13 */
[-C--:B------:R-:W-:Y:S02]  /*0d60*/  IADD3 R26, P1, R57, R2.reuse, RZ ;  /* 0x00000002391a7210 */ /* 0x080fe40007f3e0ff */
[-C--:B------:R-:W-:Y:S02]  /*0d70*/  IADD3 R34, P4, R21, R2.reuse, RZ ;  /* 0x0000000215227210 */ /* 0x080fe40007f9e0ff */
[----:B------:R-:W-:Y:S01]  /*0d80*/  IADD3 R33, P3, R33, R2, RZ ;  /* 0x0000000221217210 */ /* 0x000fe20007f7e0ff */
[----:B------:R-:W3:Y:S01]  /*0d90*/  LDG.E.64.CONSTANT R4, desc[UR6][R4.64] ;  /* 0x0000000604047981 */ /* 0x000ee2000c1e9b00 */
[----:B------:R-:W-:-:S02]  /*0da0*/  IADD3.X R56, RZ, R0, RZ, P2, !PT ;  /* 0x00000000ff387210 */ /* 0x000fc400017fe4ff */
[----:B------:R-:W-:Y:S02]  /*0db0*/  LEA R148, P6, R37, UR10, 0x1 ;  /* 0x0000000a25947c11 */ /* 0x000fe4000f8c08ff */
[----:B------:R-:W-:Y:S02]  /*0dc0*/  IADD3 R32, P2, R23, R2, RZ ;  /* 0x0000000217207210 */ /* 0x000fe40007f5e0ff */
[-C--:B------:R-:W-:Y:S02]  /*0dd0*/  IADD3.X R63, RZ, R0.reuse, RZ, P1, !PT ;  /* 0x00000000ff3f7210 */ /* 0x080fe40000ffe4ff */
[----:B------:R-:W-:Y:S02]  /*0de0*/  IADD3.X R74, RZ, R0, RZ, P4, !PT ;  /* 0x00000000ff4a7210 */ /* 0x000fe400027fe4ff */
[-C--:B------:R-:W-:Y:S02]  /*0df0*/  IADD3 R21, P1, R71, R2.reuse, RZ ;  /* 0x0000000247157210 */ /* 0x080fe40007f3e0ff */
[----:B------:R-:W-:-:S02]  /*0e00*/  IADD3 R29, P4, R29, R2, RZ ;  /* 0x000000021d1d7210 */ /* 0x000fc40007f9e0ff */
[----:B------:R-:W-:Y:S02]  /*0e10*/  IADD3.X R76, RZ, R0, RZ, P3, !PT ;  /* 0x00000000ff4c7210 */ /* 0x000fe40001ffe4ff */
[----:B------:R-:W-:Y:S02]  /*0e20*/  LEA.HI.X R149, R37, UR11, R56, 0x1, P6 ;  /* 0x0000000b25957c11 */ /* 0x000fe4000b0f0c38 */
[----:B------:R-:W-:Y:S02]  /*0e30*/  IADD3 R28, P3, R27, R2, RZ ;  /* 0x000000021b1c7210 */ /* 0x000fe40007f7e0ff */
[----:B------:R-:W-:Y:S02]  /*0e40*/  IADD3.X R78, RZ, R0, RZ, P2, !PT ;  /* 0x00000000ff4e7210 */ /* 0x000fe400017fe4ff */
[----:B------:R-:W-:Y:S01]  /*0e50*/  IADD3 R27, P2, R53, R2, RZ ;  /* 0x00000002351b7210 */ /* 0x000fe20007f5e0ff */
[----:B------:R-:W3:Y:S01]  /*0e60*/  LDG.E.64.CONSTANT R148, desc[UR6][R148.64] ;  /* 0x0000000694947981 */ /* 0x000ee2000c1e9b00 */
[----:B------:R-:W-:-:S02]  /*0e70*/  IADD3.X R53, RZ, R0, RZ, P1, !PT ;  /* 0x00000000ff357210 */ /* 0x000fc40000ffe4ff */
[----:B------:R-:W-:Y:S02]  /*0e80*/  IADD3.X R84, RZ, R0, RZ, P4, !PT ;  /* 0x00000000ff547210 */ /* 0x000fe400027fe4ff */
[----:B------:R-:W-:Y:S02]  /*0e90*/  LEA R66, P1, R36, UR10, 0x1 ;  /* 0x0000000a24427c11 */ /* 0x000fe4000f8208ff */
[----:B------:R-:W-:Y:S02]  /*0ea0*/  IADD3 R24, P4, R65, R2, RZ ;  /* 0x0000000241187210 */ /* 0x000fe40007f9e0ff */
[-C--:B------:R-:W-:Y:S02]  /*0eb0*/  IADD3.X R86, RZ, R0.reuse, RZ, P3, !PT ;  /* 0x00000000ff567210 */ /* 0x080fe40001ffe4ff */
[----:B------:R-:W-:Y:S02]  /*0ec0*/  IADD3.X R65, RZ, R0, RZ, P2, !PT ;  /* 0x00000000ff417210 */ /* 0x000fe400017fe4ff */
[----:B------:R-:W-:-:S02]  /*0ed0*/  IADD3 R23, P3, R67, R2, RZ ;  /* 0x0000000243177210 */ /* 0x000fc40007f7e0ff */
[----:B------:R-:W-:Y:S01]  /*0ee0*/  IADD3 R22, P2, R69, R2, RZ ;  /* 0x0000000245167210 */ /* 0x000fe20007f5e0ff */
[----:B------:R-:W-:Y:S01]  /*0ef0*/  STL [R1+0x64], R19 ;  /* 0x0000641301007387 */ /* 0x000fe20000100800 */
[----:B------:R-:W-:-:S03]  /*0f00*/  LEA.HI.X R67, R36, UR11, R70, 0x1, P1 ;  /* 0x0000000b24437c11 */ /* 0x000fc600088f0c46 */
[----:B------:R0:W-:Y:S04]  /*0f10*/  STL [R1+0x6c], R56 ;  /* 0x00006c3801007387 */ /* 0x0001e80000100800 */
[----:B------:R-:W3:Y:S01]  /*0f20*/  LDG.E.64.CONSTANT R66, desc[UR6][R66.64] ;  /* 0x0000000642427981 */ /* 0x000ee2000c1e9b00 */
[----:B0-----:R-:W-:Y:S02]  /*0f30*/  IADD3.X R56, RZ, R0, RZ, P2, !PT ;  /* 0x00000000ff387210 */ /* 0x001fe400017fe4ff */
[C---:B------:R-:W-:Y:S01]  /*0f40*/  LEA R68, P2, R35.reuse, UR10, 0x1 ;  /* 0x0000000a23447c11 */ /* 0x040fe2000f8408ff */
[----:B------:R0:W-:Y:S03]  /*0f50*/  STL [R1+0x78], R70 ;  /* 0x0000784601007387 */ /* 0x0001e60000100800 */
[----:B------:R-:W-:-:S02]  /*0f60*/  LEA.HI.X R69, R35, UR11, R72, 0x1, P2 ;  /* 0x0000000b23457c11 */ /* 0x000fc400090f0c48 */
[----:B------:R-:W-:-:S04]  /*0f70*/  IADD3 R30, P5, R25, R2, RZ ;  /* 0x00000002191e7210 */ /* 0x000fc80007fbe0ff */
[----:B------:R-:W3:Y:S01]  /*0f80*/  LDG.E.64.CONSTANT R68, desc[UR6][R68.64] ;  /* 0x0000000644447981 */ /* 0x000ee2000c1e9b00 */
[C---:B0-----:R-:W-:Y:S02]  /*0f90*/  LEA R70, P1, R34.reuse, UR10, 0x1 ;  /* 0x0000000a22467c11 */ /* 0x041fe4000f8208ff */
[----:B------:R-:W-:Y:S02]  /*0fa0*/  IADD3.X R82, RZ, R0, RZ, P5, !PT ;  /* 0x00000000ff527210 */ /* 0x000fe40002ffe4ff */
[----:B------:R-:W-:Y:S01]  /*0fb0*/  LEA.HI.X R71, R34, UR11, R74, 0x1, P1 ;  /* 0x0000000b22477c11 */ /* 0x000fe200088f0c4a */
[----:B------:R0:W-:Y:S01]  /*0fc0*/  STL [R1+0x80], R72 ;  /* 0x0000804801007387 */ /* 0x0001e20000100800 */
[----:B------:R-:W-:-:S04]  /*0fd0*/  IADD3 R25, P5, R59, R2, RZ ;  /* 0x000000023b197210 */ /* 0x000fc80007fbe0ff */
[----:B------:R-:W-:Y:S01]  /*0fe0*/  IADD3.X R62, RZ, R0, RZ, P5, !PT ;  /* 0x00000000ff3e7210 */ /* 0x000fe20002ffe4ff */
[----:B------:R-:W3:Y:S01]  /*0ff0*/  LDG.E.64.CONSTANT R70, desc[UR6][R70.64] ;  /* 0x0000000646467981 */ /* 0x000ee2000c1e9b00 */
[----:B------:R-:W-:Y:S02]  /*1000*/  IADD3 R20, P5, R73, R2, RZ ;  /* 0x0000000249147210 */ /* 0x000fe40007fbe0ff */
[C---:B0-----:R-:W-:Y:S01]  /*1010*/  LEA R72, P2, R33.reuse, UR10, 0x1 ;  /* 0x0000000a21487c11 */ /* 0x041fe2000f8408ff */
[----:B------:R0:W-:Y:S03]  /*1020*/  STL [R1+0x88], R74 ;  /* 0x0000884a01007387 */ /* 0x0001e60000100800 */
[----:B------:R-:W-:Y:S02]  /*1030*/  LEA.HI.X R73, R33, UR11, R76, 0x1, P2 ;  /* 0x0000000b21497c11 */ /* 0x000fe400090f0c4c */
[----:B------:R-:W-:-:S02]  /*1040*/  IADD3.X R59, RZ, R0, RZ, P4, !PT ;  /* 0x00000000ff3b7210 */ /* 0x000fc400027fe4ff */
[----:B------:R-:W-:Y:S02]  /*1050*/  IADD3 R19, P4, R75, R2, RZ ;  /* 0x000000024b137210 */ /* 0x000fe40007f9e0ff */
[----:B------:R-:W3:Y:S01]  /*1060*/  LDG.E.64.CONSTANT R72, desc[UR6][R72.64] ;  /* 0x0000000648487981 */ /* 0x000ee2000c1e9b00 */
[----:B0-----:R-:W-:-:S04]  /*1070*/  LEA R74, P1, R32, UR10, 0x1 ;  /* 0x0000000a204a7c11 */ /* 0x001fc8000f8208ff */
[----:B------:R-:W-:Y:S01]  /*1080*/  LEA.HI.X R75, R32, UR11, R78, 0x1, P1 ;  /* 0x0000000b204b7c11 */ /* 0x000fe200088f0c4e */
[----:B------:R0:W-:Y:S05]  /*1090*/  STL [R1+0x8c], R76 ;  /* 0x00008c4c01007387 */ /* 0x0001ea0000100800 */
[----:B------:R-:W3:Y:S01]  /*10a0*/  LDG.E.64.CONSTANT R74, desc[UR6][R74.64] ;  /* 0x000000064a4a7981 */ /* 0x000ee2000c1e9b00 */
[----:B0-----:R-:W-:-:S03]  /*10b0*/  LEA R76, P2, R31, UR10, 0x1 ;  /* 0x0000000a1f4c7c11 */ /* 0x001fc6000f8408ff */
[----:B------:R0:W-:Y:S01]  /*10c0*/  STL [R1+0x98], R78 ;  /* 0x0000984e01007387 */ /* 0x0001e20000100800 */
[----:B------:R-:W-:Y:S02]  /*10d0*/  LEA.HI.X R77, R31, UR11, R80, 0x1, P2 ;  /* 0x0000000b1f4d7c11 */ /* 0x000fe400090f0c50 */
[----:B0-----:R-:W-:-:S04]  /*10e0*/  LEA R78, P1, R30, UR10, 0x1 ;  /* 0x0000000a1e4e7c11 */ /* 0x001fc8000f8208ff */
[----:B------:R-:W3:Y:S01]  /*10f0*/  LDG.E.64.CONSTANT R76, desc[UR6][R76.64] ;  /* 0x000000064c4c7981 */ /* 0x000ee2000c1e9b00 */
[----:B------:R-:W-:-:S03]  /*1100*/  LEA.HI.X R79, R30, UR11, R82, 0x1, P1 ;  /* 0x0000000b1e4f7c11 */ /* 0x000fc600088f0c52 */
[----:B------:R0:W-:Y:S04]  /*1110*/  STL [R1+0xa0], R80 ;  /* 0x0000a05001007387 */ /* 0x0001e80000100800 */
        /* <DEDUP_REMOVED lines=11> */
[----:B------:R-:W-:-:S06]  /*11d0*/  LEA.HI.X R85, R27, UR11, R65, 0x1, P2 ;  /* 0x0000000b1b557c11 */ /* 0x000fcc00090f0c41 */
[----:B------:R-:W3:Y:S01]  /*11e0*/  LDG.E.64.CONSTANT R84, desc[UR6][R84.64] ;  /* 0x0000000654547981 */ /* 0x000ee2000c1e9b00 */
[----:B0-----:R-:W-:-:S04]  /*11f0*/  LEA R86, P1, R26, UR10, 0x1 ;  /* 0x0000000a1a567c11 */ /* 0x001fc8000f8208ff */
[----:B------:R-:W-:Y:S02]  /*1200*/  LEA.HI.X R87, R26, UR11, R63, 0x1, P1 ;  /* 0x0000000b1a577c11 */ /* 0x000fe400088f0c3f */
[----:B------:R-:W-:-:S04]  /*1210*/  LEA R88, P2, R25, UR10, 0x1 ;  /* 0x0000000a19587c11 */ /* 0x000fc8000f8408ff */
[----:B------:R-:W3:Y:S01]  /*1220*/  LDG.E.64.CONSTANT R86, desc[UR6][R86.64] ;  /* 0x0000000656567981 */ /* 0x000ee2000c1e9b00 */
[----:B------:R-:W-:Y:S02]  /*1230*/  LEA.HI.X R89, R25, UR11, R62, 0x1, P2 ;  /* 0x0000000b19597c11 */ /* 0x000fe400090f0c3e */
[----:B------:R-:W-:-:S04]  /*1240*/  LEA R90, P1, R24, UR10, 0x1 ;  /* 0x0000000a185a7c11 */ /* 0x000fc8000f8208ff */
[----:B------:R-:W3:Y:S01]  /*1250*/  LDG.E.64.CONSTANT R88, desc[UR6][R88.64] ;  /* 0x0000000658587981 */ /* 0x000ee2000c1e9b00 */
[----:B------:R-:W-:Y:S02]  /*1260*/  LEA.HI.X R91, R24, UR11, R59, 0x1, P1 ;  /* 0x0000000b185b7c11 */ /* 0x000fe400088f0c3b */
[----:B------:R-:W-:Y:S02]  /*1270*/  IADD3.X R57, RZ, R0, RZ, P3, !PT ;  /* 0x00000000ff397210 */ /* 0x000fe40001ffe4ff */
[C---:B------:R-:W-:Y:S02]  /*1280*/  LEA R92, P2, R23.reuse, UR10, 0x1 ;  /* 0x0000000a175c7c11 */ /* 0x040fe4000f8408ff */
[----:B------:R-:W3:Y:S02]  /*1290*/  LDG.E.64.CONSTANT R90, desc[UR6][R90.64] ;  /* 0x000000065a5a7981 */ /* 0x000ee4000c1e9b00 */
[----:B------:R-:W-:Y:S02]  /*12a0*/  LEA.HI.X R93, R23, UR11, R57, 0x1, P2 ;  /* 0x0000000b175d7c11 */ /* 0x000fe400090f0c39 */
[----:B------:R-:W-:-:S04]  /*12b0*/  LEA R94, P1, R22, UR10, 0x1 ;  /* 0x0000000a165e7c11 */ /* 0x000fc8000f8208ff */
[----:B------:R-:W3:Y:S01]  /*12c0*/  LDG.E.64.CONSTANT R92, desc[UR6][R92.64] ;  /* 0x000000065c5c7981 */ /* 0x000ee2000c1e9b00 */
[----:B------:R-:W-:Y:S02]  /*12d0*/  LEA.HI.X R95, R22, UR11, R56, 0x1, P1 ;  /* 0x0000000b165f7c11 */ /* 0x000fe400088f0c38 */
[----:B------:R-:W-:-:S04]  /*12e0*/  LEA R96, P2, R21, UR10, 0x1 ;  /* 0x0000000a15607c11 */ /* 0x000fc8000f8408ff */
[----:B------:R-:W3:Y:S01]  /*12f0*/  LDG.E.64.CONSTANT R94, desc[UR6][R94.64] ;  /* 0x000000065e5e7981 */ /* 0x000ee2000c1e9b00 */
[----:B------:R-:W-:Y:S02]  /*1300*/  LEA.HI.X R97, R21, UR11, R53, 0x1, P2 ;  /* 0x0000000b15617c11 */ /* 0x000fe400090f0c35 */
[-C--:B------:R-:W-:Y:S02]  /*1310*/  IADD3.X R3, RZ, R0.reuse, RZ, P5, !PT ;  /* 0x00000000ff037210 */ /* 0x080fe40002ffe4ff */
[C---:B------:R-:W-:Y:S02]  /*1320*/  LEA R98, P1, R20.reuse, UR10, 0x1 ;  /* 0x0000000a14627c11 */ /* 0x040fe4000f8208ff */
[----:B------:R-:W3:Y:S02]  /*1330*/  LDG.E.64.CONSTANT R96, desc[UR6][R96.64] ;  /* 0x0000000660607981 */ /* 0x000ee4000c1e9b00 */
[----:B------:R-:W-:Y:S02]  /*1340*/  LEA.HI.X R99, R20, UR11, R3, 0x1, P1 ;  /* 0x0000000b14637c11 */ /* 0x000fe400088f0c03 */
[----:B------:R-:W-:-:S02]  /*1350*/  IADD3.X R2, RZ, R0, RZ, P4, !PT ;  /* 0x00000000ff027210 */ /* 0x000fc400027fe4ff */
[C---:B------:R-:W-:Y:S02]  /*1360*/  LEA R100, P2, R19.reuse, UR10, 0x1 ;  /* 0x0000000a13647c11 */ /* 0x040fe4000f8408ff */
[----:B------:R-:W3:Y:S02]  /*1370*/  LDG.E.64.CONSTANT R98, desc[UR6][R98.64] ;  /* 0x0000000662627981 */ /* 0x000ee4000c1e9b00 */
[----:B------:R-:W-:Y:S01]  /*1380*/  LEA.HI.X R101, R19, UR11, R2, 0x1, P2 ;  /* 0x0000000b13657c11 */ /* 0x000fe200090f0c02 */
[--C-:B----4-:R-:W-:Y:S01]  /*1390*/  HADD2.F32 R110, -RZ, R104.reuse.H0_H0 ;  /* 0x20000068ff6e7230 */ /* 0x110fe20000004100 */
[----:B------:R-:W-:Y:S01]  /*13a0*/  STL [R1+0xc4], R65 ;  /* 0x0000c44101007387 */ /* 0x000fe20000100800 */
[----:B------:R-:W-:Y:S01]  /*13b0*/  MOV R0, 0x400 ;  /* 0x0000040000007802 */ /* 0x000fe20000000f00 */
[----:B------:R-:W-:Y:S01]  /*13c0*/  HADD2.F32 R109, -RZ, R104.H1_H1 ;  /* 0x30000068ff6d7230 */ /* 0x000fe20000004100 */
[----:B------:R-:W-:Y:S01]  /*13d0*/  ULDC.64 UR10, c[0x0][0x220] ;  /* 0x00008800000a7ab9 */ /* 0x000fe20000000a00 */
[----:B------:R-:W4:Y:S04]  /*13e0*/  LDG.E.64.CONSTANT R100, desc[UR6][R100.64] ;  /* 0x0000000664647981 */ /* 0x000f28000c1e9b00 */
[----:B------:R-:W-:Y:S04]  /*13f0*/  STL [R1+0xcc], R63 ;  /* 0x0000cc3f01007387 */ /* 0x000fe80000100800 */
[----:B------:R-:W-:Y:S04]  /*1400*/  STL [R1+0xd4], R62 ;  /* 0x0000d43e01007387 */ /* 0x000fe80000100800 */
[----:B------:R-:W-:Y:S04]  /*1410*/  STL [R1+0xe0], R59 ;  /* 0x0000e03b01007387 */ /* 0x000fe80000100800 */
[----:B------:R-:W-:Y:S04]  /*1420*/  STL [R1+0xe4], R57 ;  /* 0x0000e43901007387 */ /* 0x000fe80000100800 */
[----:B------:R-:W-:Y:S04]  /*1430*/  STL [R1+0xf0], R56 ;  /* 0x0000f03801007387 */ /* 0x000fe80000100800 */
[----:B------:R0:W-:Y:S02]  /*1440*/  STL [R1+0xf8], R53 ;  /* 0x0000f83501007387 */ /* 0x0001e40000100800 */
[----:B0-----:R-:W0:Y:S02]  /*1450*/  S2R R53, SR_CgaCtaId ;  /* 0x0000000000357919 */ /* 0x001e240000008800 */
[----:B------:R-:W-:Y:S04]  /*1460*/  STL [R1+0x100], R3 ;  /* 0x0001000301007387 */ /* 0x000fe80000100800 */
[----:B------:R1:W-:Y:S02]  /*1470*/  STL [R1+0x104], R2 ;  /* 0x0001040201007387 */ /* 0x0003e40000100800 */
[----:B-1----:R-:W-:-:S05]  /*1480*/  IMAD.WIDE.U32 R2, R18, -0x33333333, RZ ;  /* 0xcccccccd12027825 */ /* 0x002fca00078e00ff */
[----:B------:R-:W-:Y:S02]  /*1490*/  SHF.R.U32.HI R2, RZ, 0x6, R3 ;  /* 0x00000006ff027819 */ /* 0x000fe40000011603 */
[----:B0-----:R-:W-:-:S03]  /*14a0*/  LEA R53, R53, R0, 0x18 ;  /* 0x0000000035357211 */ /* 0x001fc600078ec0ff */
[----:B------:R-:W-:-:S04]  /*14b0*/  IMAD R0, R2, -0x50, R18 ;  /* 0xffffffb002007824 */ /* 0x000fc800078e0212 */
[----:B------:R-:W-:-:S05]  /*14c0*/  IMAD R53, R0, 0x28, R53 ;  /* 0x0000002800357824 */ /* 0x000fca00078e0235 */
[----:B------:R-:W-:Y:S01]  /*14d0*/  LEA R134, R2, R53, 0x3 ;  /* 0x0000003502867211 */ /* 0x000fe200078e18ff */
[--C-:B--2---:R-:W-:Y:S02]  /*14e0*/  HADD2.F32 R2, -RZ, R158.reuse.H0_H0 ;  /* 0x2000009eff027230 */ /* 0x104fe40000004100 */
[----:B------:R-:W-:-:S03]  /*14f0*/  HADD2.F32 R57, -RZ, R158.H1_H1 ;  /* 0x3000009eff397230 */ /* 0x000fc60000004100 */
[----:B------:R-:W-:Y:S01]  /*1500*/  FFMA.FTZ R56, R2, R2, RZ ;  /* 0x0000000202387223 */ /* 0x000fe200000100ff */
[----:B------:R-:W-:Y:S01]  /*1510*/  FADD.FTZ R18, RZ, R2 ;  /* 0x00000002ff127221 */ /* 0x000fe20000010000 */
[--C-:B---3--:R-:W-:Y:S02]  /*1520*/  HADD2.F32 R59, -RZ, R152.reuse.H0_H0 ;  /* 0x20000098ff3b7230 */ /* 0x108fe40000004100 */
[----:B------:R-:W-:Y:S01]  /*1530*/  FFMA.FTZ R56, R57, R57, R56 ;  /* 0x0000003939387223 */ /* 0x000fe20000010038 */
[----:B------:R-:W-:Y:S01]  /*1540*/  FADD.FTZ R18, R18, R57 ;  /* 0x0000003912127221 */ /* 0x000fe20000010000 */
[----:B------:R-:W-:Y:S02]  /*1550*/  HADD2.F32 R3, -RZ, R152.H1_H1 ;  /* 0x30000098ff037230 */ /* 0x000fe40000004100 */
[----:B------:R-:W-:Y:S01]  /*1560*/  FFMA.FTZ R56, R59, R59, R56 ;  /* 0x0000003b3b387223 */ /* 0x000fe20000010038 */
[----:B------:R-:W-:Y:S01]  /*1570*/  FADD.FTZ R18, R18, R59 ;  /* 0x0000003b12127221 */ /* 0x000fe20000010000 */
[----:B------:R-:W-:Y:S02]  /*1580*/  STL [R1+0x20], R59 ;  /* 0x0000203b01007387 */ /* 0x000fe40000100800 */
[----:B------:R-:W-:-:S02]  /*1590*/  FFMA.FTZ R56, R3, R3, R56 ;  /* 0x0000000303387223 */ /* 0x000fc40000010038 */
[----:B------:R0:W-:Y:S02]  /*15a0*/  STL [R1+0x30], R3 ;  /* 0x0000300301007387 */ /* 0x0001e40000100800 */
[----:B------:R-:W-:Y:S01]  /*15b0*/  FFMA.FTZ R56, R110, R110, R56 ;  /* 0x0000006e6e387223 */ /* 0x000fe20000010038 */
[--C-:B------:R-:W-:Y:S02]  /*15c0*/  HADD2.F32 R108, -RZ, R102.reuse.H0_H0 ;  /* 0x20000066ff6c7230 */ /* 0x100fe40000004100 */
[----:B0-----:R-:W-:Y:S01]  /*15d0*/  FADD.FTZ R3, R18, R3 ;  /* 0x0000000312037221 */ /* 0x001fe20000010000 */
[----:B------:R-:W-:-:S03]  /*15e0*/  HADD2.F32 R107, -RZ, R102.H1_H1 ;  /* 0x30000066ff6b7230 */ /* 0x000fc60000004100 */
[----:B------:R-:W-:Y:S01]  /*15f0*/  FADD.FTZ R3, R3, R110 ;  /* 0x0000006e03037221 */ /* 0x000fe20000010000 */
[--C-:B------:R-:W-:Y:S02]  /*1600*/  HADD2.F32 R145, -RZ, R103.reuse.H0_H0 ;  /* 0x20000067ff917230 */ /* 0x100fe40000004100 */
[----:B------:R-:W-:Y:S02]  /*1610*/  HADD2.F32 R144, -RZ, R103.H1_H1 ;  /* 0x30000067ff907230 */ /* 0x000fe40000004100 */
[----:B------:R-:W-:Y:S01]  /*1620*/  FFMA.FTZ R103, R109, R109, R56 ;  /* 0x0000006d6d677223 */ /* 0x000fe20000010038 */
[----:B------:R-:W-:-:S03]  /*1630*/  FADD.FTZ R102, R3, R109 ;  /* 0x0000006d03667221 */ /* 0x000fc60000010000 */
[----:B------:R-:W-:Y:S01]  /*1640*/  FFMA.FTZ R103, R108, R108, R103 ;  /* 0x0000006c6c677223 */ /* 0x000fe20000010067 */
[----:B------:R-:W-:Y:S01]  /*1650*/  FADD.FTZ R102, R102, R108 ;  /* 0x0000006c66667221 */ /* 0x000fe20000010000 */
[--C-:B------:R-:W-:Y:S02]  /*1660*/  HADD2.F32 R106, -RZ, R60.reuse.H0_H0 ;  /* 0x2000003cff6a7230 */ /* 0x100fe40000004100 */
[----:B------:R-:W-:Y:S01]  /*1670*/  FFMA.FTZ R103, R107, R107, R103 ;  /* 0x0000006b6b677223 */ /* 0x000fe20000010067 */
[----:B------:R-:W-:Y:S01]  /*1680*/  FADD.FTZ R102, R102, R107 ;  /* 0x0000006b66667221 */ /* 0x000fe20000010000 */
[----:B------:R-:W-:Y:S02]  /*1690*/  HADD2.F32 R65, -RZ, R60.H1_H1 ;  /* 0x3000003cff417230 */ /* 0x000fe40000004100 */
[----:B------:R-:W-:Y:S01]  /*16a0*/  FFMA.FTZ R103, R106, R106, R103 ;  /* 0x0000006a6a677223 */ /* 0x000fe20000010067 */
[----:B------:R-:W-:Y:S01]  /*16b0*/  FADD.FTZ R102, R102, R106 ;  /* 0x0000006a66667221 */ /* 0x000fe20000010000 */
[----:B------:R-:W-:-:S02]  /*16c0*/  HADD2.F32 R63, -RZ, R54.H0_H0 ;  /* 0x20000036ff3f7230 */ /* 0x000fc40000004100 */
[----:B------:R-:W-:Y:S01]  /*16d0*/  FFMA.FTZ R103, R65, R65, R103 ;  /* 0x0000004141677223 */ /* 0x000fe20000010067 */
[----:B------:R-:W-:Y:S01]  /*16e0*/  FADD.FTZ R102, R102, R65 ;  /* 0x0000004166667221 */ /* 0x000fe20000010000 */
[----:B------:R-:W-:Y:S02]  /*16f0*/  HADD2.F32 R62, -RZ, R54.H1_H1 ;  /* 0x30000036ff3e7230 */ /* 0x000fe40000004100 */
[----:B------:R-:W-:Y:S01]  /*1700*/  FFMA.FTZ R103, R63, R63, R103 ;  /* 0x0000003f3f677223 */ /* 0x000fe20000010067 */
[----:B------:R-:W-:Y:S01]  /*1710*/  FADD.FTZ R102, R102, R63 ;  /* 0x0000003f66667221 */ /* 0x000fe20000010000 */
[--C-:B------:R-:W-:Y:S02]  /*1720*/  HADD2.F32 R59, -RZ, R16.reuse.H0_H0 ;  /* 0x20000010ff3b7230 */ /* 0x100fe40000004100 */
[----:B------:R-:W-:Y:S01]  /*1730*/  FFMA.FTZ R103, R62, R62, R103 ;  /* 0x0000003e3e677223 */ /* 0x000fe20000010067 */
[----:B------:R-:W-:Y:S01]  /*1740*/  FADD.FTZ R102, R102, R62 ;  /* 0x0000003e66667221 */ /* 0x000fe20000010000 */
[----:B------:R-:W-:-:S02]  /*1750*/  HADD2.F32 R54, -RZ, R16.H1_H1 ;  /* 0x30000010ff367230 */ /* 0x000fc40000004100 */
        /* <DEDUP_REMOVED lines=38> */
[--C-:B------:R-:W-:Y:S01]  /*19c0*/  HADD2.F32 R151, -RZ, R148.reuse.H0_H0 ;  /* 0x20000094ff977230 */ /* 0x100fe20000004100 */
[----:B------:R-:W-:Y:S01]  /*19d0*/  STL [R1+0x1c], R110 ;  /* 0x00001c6e01007387 */ /* 0x000fe20000100800 */
[----:B------:R-:W-:Y:S01]  /*19e0*/  FFMA.FTZ R103, R152, R152, R103 ;  /* 0x0000009898677223 */ /* 0x000fe20000010067 */
[----:B------:R-:W-:Y:S01]  /*19f0*/  FADD.FTZ R102, R102, R152 ;  /* 0x0000009866667221 */ /* 0x000fe20000010000 */
[----:B------:R-:W-:Y:S01]  /*1a00*/  HADD2.F32 R148, -RZ, R148.H1_H1 ;  /* 0x30000094ff947230 */ /* 0x000fe20000004100 */
[----:B------:R-:W-:Y:S01]  /*1a10*/  STL [R1+0x2c], R109 ;  /* 0x00002c6d01007387 */ /* 0x000fe20000100800 */
[----:B------:R-:W-:Y:S01]  /*1a20*/  FFMA.FTZ R103, R151, R151, R103 ;  /* 0x0000009797677223 */ /* 0x000fe20000010067 */
[----:B------:R-:W-:Y:S02]  /*1a30*/  FADD.FTZ R102, R102, R151 ;  /* 0x0000009766667221 */ /* 0x000fe40000010000 */
[----:B------:R-:W-:Y:S01]  /*1a40*/  STL [R1+0x18], R108 ;  /* 0x0000186c01007387 */ /* 0x000fe20000100800 */
[----:B------:R-:W-:-:S03]  /*1a50*/  HADD2.F32 R147, -RZ, R66.H0_H0 ;  /* 0x20000042ff937230 */ /* 0x000fc60000004100 */
[----:B------:R-:W-:Y:S01]  /*1a60*/  STL [R1+0x28], R107 ;  /* 0x0000286b01007387 */ /* 0x000fe20000100800 */
[----:B------:R-:W-:-:S03]  /*1a70*/  FFMA.FTZ R103, R148, R148, R103 ;  /* 0x0000009494677223 */ /* 0x000fc60000010067 */
[----:B------:R-:W-:Y:S01]  /*1a80*/  STL [R1+0x14], R106 ;  /* 0x0000146a01007387 */ /* 0x000fe20000100800 */
[----:B------:R-:W-:-:S03]  /*1a90*/  FADD.FTZ R102, R102, R148 ;  /* 0x0000009466667221 */ /* 0x000fc60000010000 */
[----:B------:R-:W-:Y:S04]  /*1aa0*/  STL [R1+0x24], R65 ;  /* 0x0000244101007387 */ /* 0x000fe80000100800 */
[----:B------:R0:W-:Y:S04]  /*1ab0*/  STL [R1+0x10], R63 ;  /* 0x0000103f01007387 */ /* 0x0001e80000100800 */
[----:B------:R-:W-:Y:S01]  /*1ac0*/  STL [R1+0xc], R62 ;  /* 0x00000c3e01007387 */ /* 0x000fe20000100800 */
[----:B------:R-:W-:-:S03]  /*1ad0*/  FFMA.FTZ R103, R147, R147, R103 ;  /* 0x0000009393677223 */ /* 0x000fc60000010067 */
[----:B------:R-:W-:Y:S01]  /*1ae0*/  STL [R1+0x8], R59 ;  /* 0x0000083b01007387 */ /* 0x000fe20000100800 */
[----:B------:R-:W-:-:S03]  /*1af0*/  FADD.FTZ R102, R102, R147 ;  /* 0x0000009366667221 */ /* 0x000fc60000010000 */
[----:B------:R1:W-:Y:S04]  /*1b00*/  STL [R1+0x4], R54 ;  /* 0x0000043601007387 */ /* 0x0003e80000100800 */
[----:B------:R2:W-:Y:S01]  /*1b10*/  STL [R1], R53 ;  /* 0x0000003501007387 */ /* 0x0005e20000100800 */
[----:B------:R-:W-:Y:S02]  /*1b20*/  HADD2.F32 R56, -RZ, R68.H1_H1 ;  /* 0x30000044ff387230 */ /* 0x000fe40000004100 */
[--C-:B------:R-:W-:Y:S01]  /*1b30*/  HADD2.F32 R141, -RZ, R55.reuse.H0_H0 ;  /* 0x20000037ff8d7230 */ /* 0x100fe20000004100 */
[----:B0-----:R-:W3:Y:S01]  /*1b40*/  LDL R63, [R1+0x124] ;  /* 0x00012400013f7983 */ /* 0x001ee20000100800 */
[----:B-1----:R-:W-:Y:S02]  /*1b50*/  HADD2.F32 R54, -RZ, R66.H1_H1 ;  /* 0x30000042ff367230 */ /* 0x002fe40000004100 */
[----:B------:R-:W-:Y:S01]  /*1b60*/  HADD2.F32 R140, -RZ, R55.H1_H1 ;  /* 0x30000037ff8c7230 */ /* 0x000fe20000004100 */
[----:B------:R-:W3:Y:S01]  /*1b70*/  LDL R62, [R1+0x120] ;  /* 0x00012000013e7983 */ /* 0x000ee20000100800 */
[----:B--2---:R-:W-:-:S02]  /*1b80*/  HADD2.F32 R53, -RZ, R68.H0_H0 ;  /* 0x20000044ff357230 */ /* 0x004fc40000004100 */
        /* <DEDUP_REMOVED lines=17> */
[----:B------:R-:W-:Y:S02]  /*1ca0*/  HADD2.F32 R142, -RZ, R61.H1_H1 ;  /* 0x3000003dff8e7230 */ /* 0x000fe40000004100 */
[----:B------:R-:W-:Y:S01]  /*1cb0*/  FFMA.FTZ R103, R72, R72, R103 ;  /* 0x0000004848677223 */ /* 0x000fe20000010067 */
[----:B------:R-:W-:-:S02]  /*1cc0*/  HADD2.F32 R61, -RZ, R74.H0_H0 ;  /* 0x2000004aff3d7230 */ /* 0x000fc40000004100 */
[----:B------:R-:W-:Y:S01]  /*1cd0*/  FADD.FTZ R102, R102, R72 ;  /* 0x0000004866667221 */ /* 0x000fe20000010000 */
[--C-:B------:R-:W-:Y:S02]  /*1ce0*/  HADD2.F32 R0, -RZ, R159.reuse.H0_H0 ;  /* 0x2000009fff007230 */ /* 0x100fe40000004100 */
[----:B------:R-:W-:Y:S02]  /*1cf0*/  HADD2.F32 R74, -RZ, R74.H1_H1 ;  /* 0x3000004aff4a7230 */ /* 0x000fe40000004100 */
[----:B------:R-:W-:Y:S01]  /*1d00*/  FFMA.FTZ R103, R61, R61, R103 ;  /* 0x0000003d3d677223 */ /* 0x000fe20000010067 */
[----:B------:R-:W-:Y:S01]  /*1d10*/  FADD.FTZ R102, R102, R61 ;  /* 0x0000003d66667221 */ /* 0x000fe20000010000 */
[----:B------:R-:W-:Y:S02]  /*1d20*/  HADD2.F32 R159, -RZ, R159.H1_H1 ;  /* 0x3000009fff9f7230 */ /* 0x000fe40000004100 */
[----:B------:R-:W-:Y:S01]  /*1d30*/  FFMA.FTZ R66, R0, R0, RZ ;  /* 0x0000000000427223 */ /* 0x000fe200000100ff */
[----:B------:R-:W-:-:S02]  /*1d40*/  HADD2.F32 R65, -RZ, R76.H0_H0 ;  /* 0x2000004cff417230 */ /* 0x000fc40000004100 */
[----:B------:R-:W-:Y:S01]  /*1d50*/  FFMA.FTZ R103, R74, R74, R103 ;  /* 0x0000004a4a677223 */ /* 0x000fe20000010067 */
[----:B------:R-:W-:Y:S01]  /*1d60*/  FADD.FTZ R102, R102, R74 ;  /* 0x0000004a66667221 */ /* 0x000fe20000010000 */
[--C-:B------:R-:W-:Y:S02]  /*1d70*/  HADD2.F32 R156, -RZ, R153.reuse.H0_H0 ;  /* 0x20000099ff9c7230 */ /* 0x100fe40000004100 */
[----:B------:R-:W-:Y:S01]  /*1d80*/  FFMA.FTZ R66, R159, R159, R66 ;  /* 0x0000009f9f427223 */ /* 0x000fe20000010042 */
[----:B------:R-:W-:Y:S02]  /*1d90*/  HADD2.F32 R76, -RZ, R76.H1_H1 ;  /* 0x3000004cff4c7230 */ /* 0x000fe40000004100 */
[----:B------:R-:W-:Y:S01]  /*1da0*/  FADD.FTZ R70, RZ, R0 ;  /* 0x00000000ff467221 */ /* 0x000fe20000010000 */
[----:B------:R-:W-:Y:S01]  /*1db0*/  FFMA.FTZ R103, R65, R65, R103 ;  /* 0x0000004141677223 */ /* 0x000fe20000010067 */
[----:B------:R-:W-:Y:S01]  /*1dc0*/  FADD.FTZ R102, R102, R65 ;  /* 0x0000004166667221 */ /* 0x000fe20000010000 */
[----:B------:R-:W-:-:S02]  /*1dd0*/  HADD2.F32 R153, -RZ, R153.H1_H1 ;  /* 0x30000099ff997230 */ /* 0x000fc40000004100 */
[----:B------:R-:W-:Y:S01]  /*1de0*/  FFMA.FTZ R66, R156, R156, R66 ;  /* 0x0000009c9c427223 */ /* 0x000fe20000010042 */
[--C-:B------:R-:W-:Y:S02]  /*1df0*/  HADD2.F32 R68, -RZ, R78.reuse.H0_H0 ;  /* 0x2000004eff447230 */ /* 0x100fe40000004100 */
[----:B------:R-:W-:Y:S01]  /*1e00*/  FADD.FTZ R70, R70, R159 ;  /* 0x0000009f46467221 */ /* 0x000fe20000010000 */
[----:B------:R-:W-:Y:S01]  /*1e10*/  FFMA.FTZ R103, R76, R76, R103 ;  /* 0x0000004c4c677223 */ /* 0x000fe20000010067 */
[----:B------:R-:W-:Y:S01]  /*1e20*/  FADD.FTZ R102, R102, R76 ;  /* 0x0000004c66667221 */ /* 0x000fe20000010000 */
[--C-:B------:R-:W-:Y:S02]  /*1e30*/  HADD2.F32 R150, -RZ, R105.reuse.H0_H0 ;  /* 0x20000069ff967230 */ /* 0x100fe40000004100 */
[----:B------:R-:W-:Y:S01]  /*1e40*/  FFMA.FTZ R66, R153, R153, R66 ;  /* 0x0000009999427223 */ /* 0x000fe20000010042 */
[----:B------:R-:W-:Y:S02]  /*1e50*/  HADD2.F32 R104, -RZ, R78.H1_H1 ;  /* 0x3000004eff687230 */ /* 0x000fe40000004100 */
[----:B------:R-:W-:Y:S01]  /*1e60*/  FADD.FTZ R70, R70, R156 ;  /* 0x0000009c46467221 */ /* 0x000fe20000010000 */
        /* <DEDUP_REMOVED lines=118> */
[--C-:B----4-:R-:W-:Y:S02]  /*25d0*/  HADD2.F32 R98, -RZ, R100.reuse.H0_H0 ;  /* 0x20000064ff627230 */ /* 0x110fe40000004100 */
        /* <DEDUP_REMOVED lines=11> */
[----:B------:R-:W-:Y:S01]  /*2690*/  FADD.FTZ R70, R70, R5 ;  /* 0x0000000546467221 */ /* 0x000fe20000010000 */
[----:B------:R-:W-:Y:S01]  /*26a0*/  FFMA.FTZ R103, R119, R119, R103 ;  /* 0x0000007777677223 */ /* 0x000fe20000010067 */
[----:B------:R-:W-:Y:S01]  /*26b0*/  FADD.FTZ R102, R102, R119 ;  /* 0x0000007766667221 */ /* 0x000fe20000010000 */
[----:B------:R-:W-:Y:S02]  /*26c0*/  HADD2.F32 R100, -RZ, R67.H0_H0 ;  /* 0x20000043ff647230 */ /* 0x000fe40000004100 */
[----:B------:R-:W-:Y:S01]  /*26d0*/  FFMA.FTZ R66, R3, R3, R66 ;  /* 0x0000000303427223 */ /* 0x000fe20000010042 */
[----:B------:R-:W-:Y:S01]  /*26e0*/  FADD.FTZ R70, R70, R4 ;  /* 0x0000000446467221 */ /* 0x000fe20000010000 */
[----:B------:R-:W-:Y:S01]  /*26f0*/  SHF.R.U32.HI R88, RZ, 0x1f, R64 ;  /* 0x0000001fff587819 */ /* 0x000fe20000011640 */
[----:B------:R0:W-:Y:S01]  /*2700*/  STS.64 [R134], R102 ;  /* 0x0000006686007388 */ /* 0x0001e20000000a00 */
[----:B------:R-:W-:Y:S01]  /*2710*/  FFMA.FTZ R66, R100, R100, R66 ;  /* 0x0000006464427223 */ /* 0x000fe20000010042 */
[----:B------:R-:W-:Y:S01]  /*2720*/  FADD.FTZ R70, R70, R3 ;  /* 0x0000000346467221 */ /* 0x000fe20000010000 */
[----:B------:R-:W-:Y:S01]  /*2730*/  HADD2.F32 R121, -RZ, R71.H1_H1 ;  /* 0x30000047ff797230 */ /* 0x000fe20000004100 */
[----:B------:R-:W2:Y:S02]  /*2740*/  LDL R94, [R1+0x128] ;  /* 0x00012800015e7983 */ /* 0x000ea40000100800 */
[----:B------:R-:W-:Y:S01]  /*2750*/  FADD.FTZ R70, R70, R100 ;  /* 0x0000006446467221 */ /* 0x000fe20000010000 */
[----:B0-----:R-:W-:-:S02]  /*2760*/  HADD2.F32 R103, -RZ, R67.H1_H1 ;  /* 0x30000043ff677230 */ /* 0x001fc40000004100 */
[----:B------:R-:W-:-:S03]  /*2770*/  HADD2.F32 R102, -RZ, R69.H0_H0 ;  /* 0x20000045ff667230 */ /* 0x000fc60000004100 */
[----:B------:R-:W-:Y:S01]  /*2780*/  FFMA.FTZ R66, R103, R103, R66 ;  /* 0x0000006767427223 */ /* 0x000fe20000010042 */
[----:B------:R-:W-:Y:S02]  /*2790*/  HADD2.F32 R69, -RZ, R69.H1_H1 ;  /* 0x30000045ff457230 */ /* 0x000fe40000004100 */
[----:B------:R-:W-:Y:S01]  /*27a0*/  FADD.FTZ R90, R70, R103 ;  /* 0x00000067465a7221 */ /* 0x000fe20000010000 */
[----:B------:R-:W-:Y:S01]  /*27b0*/  FFMA.FTZ R92, R102, R102, R66 ;  /* 0x00000066665c7223 */ /* 0x000fe20000010042 */
[----:B------:R-:W-:Y:S01]  /*27c0*/  SHF.L.U32 R70, R64, 0x1, RZ ;  /* 0x0000000140467819 */ /* 0x000fe200000006ff */
[----:B------:R-:W-:Y:S02]  /*27d0*/  HADD2.F32 R64, -RZ, R71.H0_H0 ;  /* 0x20000047ff407230 */ /* 0x000fe40000004100 */
[----:B------:R-:W-:Y:S01]  /*27e0*/  FFMA.FTZ R92, R69, R69, R92 ;  /* 0x00000045455c7223 */ /* 0x000fe2000001005c */
[----:B------:R-:W-:-:S03]  /*27f0*/  HADD2.F32 R120, -RZ, R73.H0_H0 ;  /* 0x20000049ff787230 */ /* 0x000fc60000004100 */
[----:B------:R-:W-:Y:S01]  /*2800*/  FFMA.FTZ R92, R64, R64, R92 ;  /* 0x00000040405c7223 */ /* 0x000fe2000001005c */
[----:B------:R-:W-:-:S03]  /*2810*/  IADD3 R66, P1, R70, UR10, RZ ;  /* 0x0000000a46427c10 */ /* 0x000fc6000ff3e0ff */
[----:B------:R-:W-:Y:S01]  /*2820*/  FFMA.FTZ R92, R121, R121, R92 ;  /* 0x00000079795c7223 */ /* 0x000fe2000001005c */
[----:B------:R-:W-:Y:S01]  /*2830*/  HADD2.F32 R122, -RZ, R73.H1_H1 ;  /* 0x30000049ff7a7230 */ /* 0x000fe20000004100 */
[----:B------:R-:W-:Y:S01]  /*2840*/  IADD3.X R67, R88, UR11, RZ, P1, !PT ;  /* 0x0000000b58437c10 */ /* 0x000fe20008ffe4ff */
[----:B------:R-:W-:Y:S01]  /*2850*/  ULDC.64 UR10, c[0x0][0x228] ;  /* 0x00008a00000a7ab9 */ /* 0x000fe20000000a00 */
[----:B------:R-:W-:Y:S01]  /*2860*/  FFMA.FTZ R92, R120, R120, R92 ;  /* 0x00000078785c7223 */ /* 0x000fe2000001005c */
[----:B------:R-:W-:Y:S01]  /*2870*/  IADD3 R70, P1, R70, UR10, RZ ;  /* 0x0000000a46467c10 */ /* 0x000fe2000ff3e0ff */
[----:B------:R-:W-:Y:S02]  /*2880*/  HADD2.F32 R73, -RZ, R75.H0_H0 ;  /* 0x2000004bff497230 */ /* 0x000fe40000004100 */
[----:B------:R-:W-:Y:S01]  /*2890*/  FFMA.FTZ R92, R122, R122, R92 ;  /* 0x0000007a7a5c7223 */ /* 0x000fe2000001005c */
[--C-:B------:R-:W-:Y:S02]  /*28a0*/  HADD2.F32 R130, -RZ, R91.reuse.H0_H0 ;  /* 0x2000005bff827230 */ /* 0x100fe40000004100 */
[----:B------:R-:W-:-:S02]  /*28b0*/  HADD2.F32 R133, -RZ, R91.H1_H1 ;  /* 0x3000005bff857230 */ /* 0x000fc40000004100 */
[--C-:B------:R-:W-:Y:S01]  /*28c0*/  HADD2.F32 R132, -RZ, R93.reuse.H0_H0 ;  /* 0x2000005dff847230 */ /* 0x100fe20000004100 */
[----:B------:R-:W4:Y:S01]  /*28d0*/  LDL R91, [R1+0x130] ;  /* 0x00013000015b7983 */ /* 0x000f220000100800 */
[----:B------:R-:W-:Y:S01]  /*28e0*/  IADD3.X R71, R88, UR11, RZ, P1, !PT ;  /* 0x0000000b58477c10 */ /* 0x000fe20008ffe4ff */
[----:B------:R-:W-:Y:S02]  /*28f0*/  FFMA.FTZ R88, R73, R73, R92 ;  /* 0x0000004949587223 */ /* 0x000fe4000001005c */
[----:B------:R-:W3:Y:S01]  /*2900*/  LDL R92, [R1+0x12c] ;  /* 0x00012c00015c7983 */ /* 0x000ee20000100800 */
[----:B------:R-:W-:Y:S01]  /*2910*/  HADD2.F32 R135, -RZ, R93.H1_H1 ;  /* 0x3000005dff877230 */ /* 0x000fe20000004100 */
[----:B------:R-:W-:Y:S01]  /*2920*/  MOV R93, R134 ;  /* 0x00000086005d7202 */ /* 0x000fe20000000f00 */
[--C-:B------:R-:W-:Y:S02]  /*2930*/  HADD2.F32 R134, -RZ, R95.reuse.H0_H0 ;  /* 0x2000005fff867230 */ /* 0x100fe40000004100 */
[----:B------:R-:W-:-:S02]  /*2940*/  HADD2.F32 R137, -RZ, R95.H1_H1 ;  /* 0x3000005fff897230 */ /* 0x000fc40000004100 */
[----:B------:R-:W-:Y:S01]  /*2950*/  FADD.FTZ R90, R90, R102 ;  /* 0x000000665a5a7221 */ /* 0x000fe20000010000 */
[----:B------:R-:W3:Y:S03]  /*2960*/  LDL R95, [R1+0x134] ;  /* 0x00013400015f7983 */ /* 0x000ee60000100800 */
[----:B------:R-:W-:Y:S01]  /*2970*/  FADD.FTZ R90, R90, R69 ;  /* 0x000000455a5a7221 */ /* 0x000fe20000010000 */
[----:B------:R-:W-:Y:S02]  /*2980*/  HADD2.F32 R123, -RZ, R75.H1_H1 ;  /* 0x3000004bff7b7230 */ /* 0x000fe40000004100 */
[----:B------:R-:W-:Y:S02]  /*2990*/  HADD2.F32 R124, -RZ, R77.H1_H1 ;  /* 0x3000004dff7c7230 */ /* 0x000fe40000004100 */
[----:B------:R-:W-:Y:S01]  /*29a0*/  FADD.FTZ R90, R90, R64 ;  /* 0x000000405a5a7221 */ /* 0x000fe20000010000 */
[----:B------:R-:W-:-:S02]  /*29b0*/  HADD2.F32 R125, -RZ, R81.H0_H0 ;  /* 0x20000051ff7d7230 */ /* 0x000fc40000004100 */
[----:B------:R-:W-:Y:S02]  /*29c0*/  HADD2.F32 R126, -RZ, R81.H1_H1 ;  /* 0x30000051ff7e7230 */ /* 0x000fe40000004100 */
[----:B------:R-:W-:Y:S01]  /*29d0*/  FADD.FTZ R90, R90, R121 ;  /* 0x000000795a5a7221 */ /* 0x000fe20000010000 */
[----:B------:R-:W-:Y:S02]  /*29e0*/  HADD2.F32 R127, -RZ, R83.H1_H1 ;  /* 0x30000053ff7f7230 */ /* 0x000fe40000004100 */
[----:B------:R-:W-:Y:S02]  /*29f0*/  HADD2.F32 R128, -RZ, R85.H1_H1 ;  /* 0x30000055ff807230 */ /* 0x000fe40000004100 */
[----:B------:R-:W-:Y:S01]  /*2a00*/  FADD.FTZ R90, R90, R120 ;  /* 0x000000785a5a7221 */ /* 0x000fe20000010000 */
[----:B------:R-:W-:Y:S02]  /*2a10*/  HADD2.F32 R129, -RZ, R87.H1_H1 ;  /* 0x30000057ff817230 */ /* 0x000fe40000004100 */
[----:B------:R-:W-:-:S02]  /*2a20*/  HADD2.F32 R131, -RZ, R89.H1_H1 ;  /* 0x30000059ff837230 */ /* 0x000fc40000004100 */
[----:B------:R-:W-:Y:S01]  /*2a30*/  FADD.FTZ R90, R90, R122 ;  /* 0x0000007a5a5a7221 */ /* 0x000fe20000010000 */
[----:B------:R-:W-:Y:S02]  /*2a40*/  HADD2.F32 R75, -RZ, R77.H0_H0 ;  /* 0x2000004dff4b7230 */ /* 0x000fe40000004100 */
[--C-:B------:R-:W-:Y:S02]  /*2a50*/  HADD2.F32 R136, -RZ, R97.reuse.H0_H0 ;  /* 0x20000061ff887230 */ /* 0x100fe40000004100 */
[----:B------:R-:W-:Y:S01]  /*2a60*/  FADD.FTZ R90, R90, R73 ;  /* 0x000000495a5a7221 */ /* 0x000fe20000010000 */
[----:B------:R-:W-:Y:S01]  /*2a70*/  FFMA.FTZ R88, R123, R123, R88 ;  /* 0x0000007b7b587223 */ /* 0x000fe20000010058 */
[----:B------:R-:W-:Y:S01]  /*2a80*/  HADD2.F32 R138, -RZ, R97.H1_H1 ;  /* 0x30000061ff8a7230 */ /* 0x000fe20000004100 */
[----:B------:R-:W0:Y:S01]  /*2a90*/  S2R R149, SR_TID.X ;  /* 0x0000000000957919 */ /* 0x000e220000002100 */
[----:B------:R-:W-:Y:S01]  /*2aa0*/  FADD.FTZ R90, R90, R123 ;  /* 0x0000007b5a5a7221 */ /* 0x000fe20000010000 */
[----:B------:R-:W-:Y:S01]  /*2ab0*/  FFMA.FTZ R88, R75, R75, R88 ;  /* 0x0000004b4b587223 */ /* 0x000fe20000010058 */
[--C-:B------:R-:W-:Y:S01]  /*2ac0*/  HADD2.F32 R77, -RZ, R79.reuse.H0_H0 ;  /* 0x2000004fff4d7230 */ /* 0x100fe20000004100 */
[----:B------:R-:W5:Y:S01]  /*2ad0*/  LDG.E.64.CONSTANT R66, desc[UR6][R66.64] ;  /* 0x0000000642427981 */ /* 0x000f62000c1e9b00 */
[----:B------:R-:W-:Y:S01]  /*2ae0*/  FADD.FTZ R90, R90, R75 ;  /* 0x0000004b5a5a7221 */ /* 0x000fe20000010000 */
[----:B------:R-:W-:Y:S01]  /*2af0*/  FFMA.FTZ R88, R124, R124, R88 ;  /* 0x0000007c7c587223 */ /* 0x000fe20000010058 */
[----:B------:R-:W-:Y:S01]  /*2b00*/  HADD2.F32 R79, -RZ, R79.H1_H1 ;  /* 0x3000004fff4f7230 */ /* 0x000fe20000004100 */
[----:B------:R-:W5:Y:S01]  /*2b10*/  LDG.E.64.CONSTANT R70, desc[UR6][R70.64] ;  /* 0x0000000646467981 */ /* 0x000f62000c1e9b00 */
[----:B------:R-:W-:Y:S01]  /*2b20*/  FADD.FTZ R90, R90, R124 ;  /* 0x0000007c5a5a7221 */ /* 0x000fe20000010000 */
[----:B------:R-:W-:-:S03]  /*2b30*/  FFMA.FTZ R88, R77, R77, R88 ;  /* 0x0000004d4d587223 */ /* 0x000fc60000010058 */
[----:B------:R-:W-:Y:S01]  /*2b40*/  FADD.FTZ R90, R90, R77 ;  /* 0x0000004d5a5a7221 */ /* 0x000fe20000010000 */
[----:B------:R-:W-:-:S03]  /*2b50*/  FFMA.FTZ R88, R79, R79, R88 ;  /* 0x0000004f4f587223 */ /* 0x000fc60000010058 */
[----:B------:R-:W-:Y:S01]  /*2b60*/  FADD.FTZ R90, R90, R79 ;  /* 0x0000004f5a5a7221 */ /* 0x000fe20000010000 */
[----:B------:R-:W-:Y:S01]  /*2b70*/  FFMA.FTZ R88, R125, R125, R88 ;  /* 0x0000007d7d587223 */ /* 0x000fe20000010058 */
[----:B------:R-:W-:Y:S02]  /*2b80*/  HADD2.F32 R81, -RZ, R83.H0_H0 ;  /* 0x20000053ff517230 */ /* 0x000fe40000004100 */
        /* <DEDUP_REMOVED lines=34> */
[----:B------:R-:W-:Y:S01]  /*2db0*/  FFMA.FTZ R88, R136, R136, R88 ;  /* 0x0000008888587223 */ /* 0x000fe20000010058 */
[--C-:B------:R-:W-:Y:S02]  /*2dc0*/  HADD2.F32 R97, -RZ, R99.reuse.H0_H0 ;  /* 0x20000063ff617230 */ /* 0x100fe40000004100 */
[----:B------:R-:W-:Y:S01]  /*2dd0*/  FADD.FTZ R89, R89, R136 ;  /* 0x0000008859597221 */ /* 0x000fe20000010000 */
[----:B------:R-:W-:Y:S01]  /*2de0*/  FFMA.FTZ R88, R138, R138, R88 ;  /* 0x0000008a8a587223 */ /* 0x000fe20000010058 */
[----:B------:R-:W-:Y:S02]  /*2df0*/  HADD2.F32 R139, -RZ, R99.H1_H1 ;  /* 0x30000063ff8b7230 */ /* 0x000fe40000004100 */
[----:B------:R-:W-:Y:S01]  /*2e00*/  FADD.FTZ R89, R89, R138 ;  /* 0x0000008a59597221 */ /* 0x000fe20000010000 */
[----:B------:R-:W-:Y:S01]  /*2e10*/  FFMA.FTZ R88, R97, R97, R88 ;  /* 0x0000006161587223 */ /* 0x000fe20000010058 */
[----:B------:R-:W-:-:S02]  /*2e20*/  HADD2.F32 R99, -RZ, R101.H0_H0 ;  /* 0x20000065ff637230 */ /* 0x000fc40000004100 */
[----:B------:R-:W-:Y:S01]  /*2e30*/  FADD.FTZ R89, R89, R97 ;  /* 0x0000006159597221 */ /* 0x000fe20000010000 */
[----:B------:R-:W-:-:S03]  /*2e40*/  FFMA.FTZ R88, R139, R139, R88 ;  /* 0x0000008b8b587223 */ /* 0x000fc60000010058 */
[----:B------:R-:W-:Y:S01]  /*2e50*/  FADD.FTZ R90, R89, R139 ;  /* 0x0000008b595a7221 */ /* 0x000fe20000010000 */
[----:B------:R-:W-:Y:S02]  /*2e60*/  HADD2.F32 R101, -RZ, R101.H1_H1 ;  /* 0x30000065ff657230 */ /* 0x000fe40000004100 */
[----:B------:R-:W-:Y:S01]  /*2e70*/  FFMA.FTZ R89, R99, R99, R88 ;  /* 0x0000006363597223 */ /* 0x000fe20000010058 */
[----:B------:R-:W-:-:S03]  /*2e80*/  FADD.FTZ R88, R90, R99 ;  /* 0x000000635a587221 */ /* 0x000fc60000010000 */
[----:B------:R-:W-:Y:S01]  /*2e90*/  FFMA.FTZ R89, R101, R101, R89 ;  /* 0x0000006565597223 */ /* 0x000fe20000010059 */
[----:B------:R-:W-:-:S05]  /*2ea0*/  FADD.FTZ R88, R88, R101 ;  /* 0x0000006558587221 */ /* 0x000fca0000010000 */
[----:B------:R-:W-:Y:S01]  /*2eb0*/  STS.64 [R93+0xc80], R88 ;  /* 0x000c80585d007388 */ /* 0x000fe20000000a00 */
[----:B------:R-:W-:Y:S01]  /*2ec0*/  BAR.SYNC.DEFER_BLOCKING 0x0 ;  /* 0x0000000000007b1d */ /* 0x000fe20000010000 */
[----:B0-----:R-:W-:-:S13]  /*2ed0*/  ISETP.GT.U32.AND P1, PT, R149, 0x7f, PT ;  /* 0x0000007f9500780c */ /* 0x001fda0003f24070 */
[----:B--2---:R-:W-:Y:S04]  /*2ee0*/  @!P1 LDS.64 R88, [R94] ;  /* 0x000000005e589984 */ /* 0x004fe80000000a00 */
[----:B----4-:R-:W0:Y:S04]  /*2ef0*/  @!P1 LDS.64 R90, [R91] ;  /* 0x000000005b5a9984 */ /* 0x010e280000000a00 */
[----:B---3--:R-:W1:Y:S01]  /*2f00*/  @!P1 LDS.64 R92, [R92] ;  /* 0x000000005c5c9984 */ /* 0x008e620000000a00 */
[----:B0-----:R-:W-:Y:S01]  /*2f10*/  @!P1 FADD.FTZ R90, RZ, R90 ;  /* 0x0000005aff5a9221 */ /* 0x001fe20000010000 */
[----:B------:R-:W-:-:S03]  /*2f20*/  @!P1 FADD.FTZ R91, RZ, R91 ;  /* 0x0000005bff5b9221 */ /* 0x000fc60000010000 */
[----:B-1----:R-:W-:Y:S01]  /*2f30*/  @!P1 FADD.FTZ R92, R90, R92 ;  /* 0x0000005c5a5c9221 */ /* 0x002fe20000010000 */
[----:B------:R-:W-:Y:S02]  /*2f40*/  @!P1 FADD.FTZ R94, R91, R93 ;  /* 0x0000005d5b5e9221 */ /* 0x000fe40000010000 */
[----:B------:R-:W0:Y:S01]  /*2f50*/  @!P1 LDS.64 R90, [R63] ;  /* 0x000000003f5a9984 */ /* 0x000e220000000a00 */
[----:B------:R-:W-:-:S03]  /*2f60*/  @!P1 FADD.FTZ R88, R92, R88 ;  /* 0x000000585c589221 */ /* 0x000fc60000010000 */
[----:B------:R-:W1:Y:S01]  /*2f70*/  @!P1 LDS.64 R92, [R62] ;  /* 0x000000003e5c9984 */ /* 0x000e620000000a00 */
[----:B------:R-:W-:Y:S01]  /*2f80*/  @!P1 FADD.FTZ R89, R94, R89 ;  /* 0x000000595e599221 */ /* 0x000fe20000010000 */
[----:B0-----:R-:W-:Y:S01]  /*2f90*/  @!P1 FADD.FTZ R90, R88, R90 ;  /* 0x0000005a585a9221 */ /* 0x001fe20000010000 */
[----:B------:R-:W-:Y:S02]  /*2fa0*/  HFMA2.MMA R88, -RZ, RZ, 0, 0 ;  /* 0x00000000ff587435 */ /* 0x000fe400000001ff */
[----:B------:R-:W-:Y:S01]  /*2fb0*/  @!P1 FADD.FTZ R91, R89, R91 ;  /* 0x0000005b595b9221 */ /* 0x000fe20000010000 */
[----:B------:R-:W-:-:S03]  /*2fc0*/  MOV R89, RZ ;  /* 0x000000ff00597202 */ /* 0x000fc60000000f00 */
[----:B-1----:R-:W-:Y:S01]  /*2fd0*/  @!P1 FADD.FTZ R89, R91, R93 ;  /* 0x0000005d5b599221 */ /* 0x002fe20000010000 */
[----:B------:R-:W-:Y:S01]  /*2fe0*/  @!P1 FADD.FTZ R88, R90, R92 ;  /* 0x0000005c5a589221 */ /* 0x000fe20000010000 */
[----:B------:R-:W-:-:S04]  /*2ff0*/  LOP3.LUT P1, RZ, R149, 0xffffff83, RZ, 0xc0, !PT ;  /* 0xffffff8395ff7812 */ /* 0x000fc8000782c0ff */
[----:B------:R-:W0:Y:S09]  /*3000*/  SHFL.BFLY PT, R90, R88, 0x2, 0x1f ;  /* 0x0c401f00585a7f89 */ /* 0x000e3200000e0000 */
[----:B------:R-:W1:Y:S01]  /*3010*/  @!P1 LDC R93, c[0x0][0x10] ;  /* 0x00000400ff5d9b82 */ /* 0x000e620000000800 */
[----:B------:R-:W2:Y:S07]  /*3020*/  SHFL.BFLY PT, R91, R89, 0x2, 0x1f ;  /* 0x0c401f00595b7f89 */ /* 0x000eae00000e0000 */
[----:B------:R-:W3:Y:S01]  /*3030*/  @!P1 LDC.64 R62, c[0x0][0x248] ;  /* 0x00009200ff3e9b82 */ /* 0x000ee20000000a00 */
[----:B0-----:R-:W-:Y:S01]  /*3040*/  FADD.FTZ R88, R90, R88 ;  /* 0x000000585a587221 */ /* 0x001fe20000010000 */
[----:B-1----:R-:W-:-:S05]  /*3050*/  @!P1 IMAD R90, R93, R50, UR8 ;  /* 0x000000085d5a9e24 */ /* 0x002fca000f8e0232 */
[----:B------:R-:W-:-:S04]  /*3060*/  @!P1 LEA R90, R90, R95, 0xa ;  /* 0x0000005f5a5a9211 */ /* 0x000fc800078e50ff */
[----:B------:R-:W-:Y:S01]  /*3070*/  @!P1 SHF.L.U32 R90, R90, 0x1, RZ ;  /* 0x000000015a5a9819 */ /* 0x000fe200000006ff */
[----:B--2---:R-:W-:-:S04]  /*3080*/  FADD.FTZ R89, R91, R89 ;  /* 0x000000595b597221 */ /* 0x004fc80000010000 */
[----:B---3--:R-:W-:Y:S02]  /*3090*/  @!P1 IMAD.WIDE.U32 R90, R90, 0x4, R62 ;  /* 0x000000045a5a9825 */ /* 0x008fe400078e003e */
        /* <DEDUP_REMOVED lines=28> */
.L_x_2625:
[----:B------:R-:W2:Y:S04]  /*3260*/  LD.E.STRONG.GPU R89, desc[UR6][R62.64] ;  /* 0x000000063e597980 */ /* 0x000ea8000c10f900 */
[----:B--2---:R-:W-:Y:S01]  /*3270*/  CCTL.IVALL ;  /* 0x00000000ff00798f */ /* 0x004fe20002000000 */
[----:B------:R-:W-:Y:S05]  /*3280*/  YIELD ;  /* 0x0000000000007946 */ /* 0x000fea0003800000 */
[----:B------:R-:W-:-:S04]  /*3290*/  LOP3.LUT R89, R89, R88, RZ, 0x3c, !PT ;  /* 0x0000005859597212 */ /* 0x000fc800078e3cff */
[----:B------:R-:W-:-:S13]  /*32a0*/  ISETP.GT.AND P1, PT, R89, -0x1, PT ;  /* 0xffffffff5900780c */ /* 0x000fda0003f24270 */
[----:B------:R-:W-:Y:S05]  /*32b0*/  @P1 BRA `(.L_x_2625) ;  /* 0xfffffffc00e81947 */ /* 0x000fea000383ffff */
.L_x_2624:
[----:B------:R-:W0:Y:S01]  /*32c0*/  S2R R149, SR_TID.X ;  /* 0x0000000000957919 */ /* 0x000e220000002100 */
[----:B------:R-:W-:Y:S05]  /*32d0*/  WARPSYNC.ALL ;  /* 0x0000000000007948 */ /* 0x000fea0003800000 */
[----:B------:R-:W-:Y:S01]  /*32e0*/  BAR.SYNC.DEFER_BLOCKING 0x0 ;  /* 0x0000000000007b1d */ /* 0x000fe20000010000 */
[----:B------:R-:W-:-:S05]  /*32f0*/  CS2R R94, SRZ ;  /* 0x00000000005e7805 */ /* 0x000fca000001ff00 */
[----:B------:R-:W-:Y:S04]  /*3300*/  BSSY B0, `(.L_x_2626) ;  /* 0x0000020000007945 */ /* 0x000fe80003800000 */
[----:B------:R-:W-:Y:S05]  /*3310*/  @P2 BRA `(.L_x_2627) ;  /* 0x0000000000782947 */ /* 0x000fea0003800000 */
[----:B------:R-:W1:Y:S01]  /*3320*/  LDC R88, c[0x0][0x10] ;  /* 0x00000400ff587b82 */ /* 0x000e620000000800 */
[----:B------:R2:W-:Y:S01]  /*3330*/  STL.64 [R1+0x140], R2 ;  /* 0x0001400201007387 */ /* 0x0005e20000100a00 */
[C---:B0-----:R-:W-:Y:S02]  /*3340*/  SHF.L.U32 R89, R149.reuse, 0x2, RZ ;  /* 0x0000000295597819 */ /* 0x041fe400000006ff */
[----:B------:R-:W-:Y:S02]  /*3350*/  LOP3.LUT R92, R149, 0x7, RZ, 0xc0, !PT ;  /* 0x00000007955c7812 */ /* 0x000fe400078ec0ff */
[----:B------:R-:W-:Y:S02]  /*3360*/  LOP3.LUT R89, R89, 0x7fffffe0, RZ, 0xc0, !PT ;  /* 0x7fffffe059597812 */ /* 0x000fe400078ec0ff */
[----:B--2---:R-:W0:Y:S01]  /*3370*/  LDC.64 R2, c[0x0][0x248] ;  /* 0x00009200ff027b82 */ /* 0x004e220000000a00 */
[----:B-1----:R-:W-:-:S05]  /*3380*/  IMAD R88, R88, R50, UR8 ;  /* 0x0000000858587e24 */ /* 0x002fca000f8e0232 */
[----:B------:R-:W-:-:S04]  /*3390*/  LEA R88, R88, R89, 0xa ;  /* 0x0000005958587211 */ /* 0x000fc800078e50ff */
        /* <DEDUP_REMOVED lines=22> */
.L_x_2627:
[----:B------:R-:W-:Y:S05]  /*3500*/  BSYNC B0 ;  /* 0x0000000000007941 */ /* 0x000fea0003800000 */
.L_x_2626:
[----:B------:R-:W1:Y:S01]  /*3510*/  SHFL.BFLY PT, R88, R94, 0x4, 0x1f ;  /* 0x0c801f005e587f89 */ /* 0x000e6200000e0000 */
[C---:B0-----:R-:W-:Y:S01]  /*3520*/  LOP3.LUT P1, RZ, R149.reuse, 0xffffff07, RZ, 0xc0, !PT ;  /* 0xffffff0795ff7812 */ /* 0x041fe2000782c0ff */
[----:B------:R-:W-:Y:S02]  /*3530*/  BSSY B0, `(.L_x_2628) ;  /* 0x000001e000007945 */ /* 0x000fe40003800000 */
[----:B------:R-:W0:Y:S10]  /*3540*/  SHFL.BFLY PT, R89, R95, 0x4, 0x1f ;  /* 0x0c801f005f597f89 */ /* 0x000e3400000e0000 */
[----:B------:R-:W-:Y:S01]  /*3550*/  @!P1 LOP3.LUT R90, R149, 0xfffffff8, RZ, 0xc0, !PT ;  /* 0xfffffff8955a9812 */ /* 0x000fe200078ec0ff */
[----:B-1----:R-:W-:Y:S01]  /*3560*/  FADD.FTZ R94, R88, R94 ;  /* 0x0000005e585e7221 */ /* 0x002fe20000010000 */
[----:B0-----:R-:W-:-:S04]  /*3570*/  FADD.FTZ R95, R89, R95 ;  /* 0x0000005f595f7221 */ /* 0x001fc80000010000 */
[----:B------:R-:W0:Y:S04]  /*3580*/  SHFL.BFLY PT, R88, R94, 0x2, 0x1f ;  /* 0x0c401f005e587f89 */ /* 0x000e2800000e0000 */
[----:B------:R-:W1:Y:S01]  /*3590*/  SHFL.BFLY PT, R89, R95, 0x2, 0x1f ;  /* 0x0c401f005f597f89 */ /* 0x000e6200000e0000 */
[----:B0-----:R-:W-:Y:S01]  /*35a0*/  FADD.FTZ R94, R94, R88 ;  /* 0x000000585e5e7221 */ /* 0x001fe20000010000 */
[----:B-1----:R-:W-:-:S04]  /*35b0*/  FADD.FTZ R95, R95, R89 ;  /* 0x000000595f5f7221 */ /* 0x002fc80000010000 */
[----:B------:R-:W0:Y:S04]  /*35c0*/  SHFL.BFLY PT, R88, R94, 0x1, 0x1f ;  /* 0x0c201f005e587f89 */ /* 0x000e2800000e0000 */
        /* <DEDUP_REMOVED lines=10> */
[----:B------:R-:W1:Y:S01]  /*3670*/  S2R R91, SR_TID.X ;  /* 0x00000000005b7919 */ /* 0x000e620000002100 */
[----:B0-----:R-:W-:Y:S01]  /*3680*/  LEA R89, P1, R52, R149, 0x5 ;  /* 0x0000009534597211 */ /* 0x001fe200078228ff */
[----:B------:R-:W-:Y:S01]  /*3690*/  ULDC.64 UR10, c[0x0][0x240] ;  /* 0x00009000000a7ab9 */ /* 0x000fe20000000a00 */
[----:B-1----:R-:W-:-:S04]  /*36a0*/  SHF.R.S32.HI R91, RZ, 0x1f, R91 ;  /* 0x0000001fff5b7819 */ /* 0x002fc8000001145b */
[----:B------:R-:W-:Y:S02]  /*36b0*/  LEA.HI.X R90, R52, R91, R51, 0x5, P1 ;  /* 0x0000005b345a7211 */ /* 0x000fe400008f2c33 */
[----:B------:R-:W-:-:S04]  /*36c0*/  LEA R88, P1, R89, UR10, 0x3 ;  /* 0x0000000a59587c11 */ /* 0x000fc8000f8218ff */
[----:B------:R-:W-:Y:S02]  /*36d0*/  LEA.HI.X R89, R89, UR11, R90, 0x3, P1 ;  /* 0x0000000b59597c11 */ /* 0x000fe400088f1c5a */
[----:B------:R-:W-:-:S06]  /*36e0*/  LEA R90, R149, UR4, 0x3 ;  /* 0x00000004955a7c11 */ /* 0x000fcc000f8e18ff */
[----:B------:R-:W0:Y:S04]  /*36f0*/  LDS.64 R90, [R90] ;  /* 0x000000005a5a7984 */ /* 0x000e280000000a00 */
[----:B0-----:R1:W-:Y:S02]  /*3700*/  STG.E.64 desc[UR6][R88.64], R90 ;  /* 0x0000005a58007986 */ /* 0x0013e4000c101b06 */
.L_x_2629:
[----:B------:R-:W-:Y:S05]  /*3710*/  BSYNC B0 ;  /* 0x0000000000007941 */ /* 0x000fea0003800000 */
.L_x_2628:
[----:B01----:R-:W2:Y:S01]  /*3720*/  LDL R88, [R1+0x11c] ;  /* 0x00011c0001587983 */ /* 0x003ea20000100800 */
[----:B------:R-:W-:Y:S01]  /*3730*/  ULDC UR5, c[0x0][0x230] ;  /* 0x00008c0000057ab9 */ /* 0x000fe20000000800 */
[----:B------:R-:W-:Y:S02]  /*3740*/  ULDC.64 UR10, c[0x0][0x210] ;  /* 0x00008400000a7ab9 */ /* 0x000fe40000000a00 */
[----:B------:R-:W3:Y:S04]  /*3750*/  LDL.LU R92, [R1+0x34] ;  /* 0x00003400015c7983 */ /* 0x000ee80000300800 */
[----:B------:R-:W4:Y:S01]  /*3760*/  LDL R93, [R1+0x118] ;  /* 0x00011800015d7983 */ /* 0x000f220000100800 */
[----:B------:R-:W-:-:S03]  /*3770*/  LEA R90, P1, R58, UR10, 0x1 ;  /* 0x0000000a3a5a7c11 */ /* 0x000fc6000f8208ff */
[----:B------:R-:W-:Y:S04]  /*3780*/  STL [R1+0x14c], R52 ;  /* 0x00014c3401007387 */ /* 0x000fe80000100800 */
[----:B------:R-:W-:Y:S04]  /*3790*/  STL [R1+0x148], R51 ;  /* 0x0001483301007387 */ /* 0x000fe80000100800 */
[----:B------:R0:W-:Y:S04]  /*37a0*/  STL [R1+0x144], R50 ;  /* 0x0001443201007387 */ /* 0x0001e80000100800 */
[----:B-----5:R1:W-:Y:S04]  /*37b0*/  STL [R1+0x140], R63 ;  /* 0x0001403f01007387 */ /* 0x0203e80000100800 */
[----:B------:R1:W-:Y:S04]  /*37c0*/  STL [R1+0x138], R62 ;  /* 0x0001383e01007387 */ /* 0x0003e80000100800 */
[----:B0-----:R-:W4:Y:S04]  /*37d0*/  LDL.LU R50, [R1+0x20] ;  /* 0x0000200001327983 */ /* 0x001f280000300800 */
[----:B------:R-:W4:Y:S04]  /*37e0*/  LDL.LU R149, [R1+0x18] ;  /* 0x0000180001957983 */ /* 0x000f280000300800 */
[----:B-1----:R-:W4:Y:S04]  /*37f0*/  LDL.LU R63, [R1+0x14] ;  /* 0x00001400013f7983 */ /* 0x002f280000300800 */
[----:B------:R-:W4:Y:S04]  /*3800*/  LDL.LU R62, [R1+0x10] ;  /* 0x00001000013e7983 */ /* 0x000f280000300800 */
[----:B------:R-:W4:Y:S04]  /*3810*/  LDL.LU R52, [R1+0x8] ;  /* 0x0000080001347983 */ /* 0x000f280000300800 */
[----:B------:R-:W4:Y:S04]  /*3820*/  LDL.LU R51, [R1] ;  /* 0x0000000001337983 */ /* 0x000f280000300800 */
[----:B--2---:R-:W0:Y:S01]  /*3830*/  LDS.64 R88, [R88+UR4] ;  /* 0x0000000458587984 */ /* 0x004e220008000a00 */
[----:B---3--:R-:W-:Y:S01]  /*3840*/  LEA.HI.X R91, R58, UR11, R92, 0x1, P1 ;  /* 0x0000000b3a5b7c11 */ /* 0x008fe200088f0c5c */
[----:B------:R-:W-:-:S02]  /*3850*/  HADD2.F32 R58, -RZ, R66.H0_H0 ;  /* 0x20000042ff3a7230 */ /* 0x000fc40000004100 */
[----:B------:R-:W-:Y:S02]  /*3860*/  HADD2.F32 R66, -RZ, R66.H1_H1 ;  /* 0x30000042ff427230 */ /* 0x000fe40000004100 */
[----:B0-----:R-:W-:Y:S01]  /*3870*/  FADD.FTZ R89, R89, UR5 ;  /* 0x0000000559597e21 */ /* 0x001fe20008010000 */
[--C-:B------:R-:W-:Y:S01]  /*3880*/  FADD.FTZ R92, R2, -R88.reuse ;  /* 0x80000058025c7221 */ /* 0x100fe20000010000 */
[----:B------:R-:W-:Y:S01]  /*3890*/  FADD.FTZ R57, R57, -R88 ;  /* 0x8000005839397221 */ /* 0x000fe20000010000 */
[--C-:B------:R-:W-:Y:S02]  /*38a0*/  HADD2.F32 R2, -RZ, R70.reuse.H0_H0 ;  /* 0x20000046ff027230 */ /* 0x100fe40000004100 */
[----:B------:R-:W-:Y:S01]  /*38b0*/  HADD2.F32 R70, -RZ, R70.H1_H1 ;  /* 0x30000046ff467230 */ /* 0x000fe20000004100 */
[----:B------:R-:W0:Y:S02]  /*38c0*/  MUFU.RSQ R89, R89 ;  /* 0x0000005900597308 */ /* 0x000e240000001400 */
[----:B0-----:R-:W-:Y:S01]  /*38d0*/  FMUL.FTZ R92, R92, R89 ;  /* 0x000000595c5c7220 */ /* 0x001fe20000410000 */
[----:B------:R-:W-:-:S03]  /*38e0*/  FMUL.FTZ R57, R89, R57 ;  /* 0x0000003959397220 */ /* 0x000fc60000410000 */
[----:B------:R-:W-:Y:S01]  /*38f0*/  FFMA.FTZ R92, R92, R58, R2 ;  /* 0x0000003a5c5c7223 */ /* 0x000fe20000010002 */
[----:B------:R-:W-:-:S05]  /*3900*/  FFMA.FTZ R57, R57, R66, R70 ;  /* 0x0000004239397223 */ /* 0x000fca0000010046 */
[----:B------:R-:W-:-:S04]  /*3910*/  F2FP.F16.F32.PACK_AB R57, R57, R92 ;  /* 0x0000005c3939723e */ /* 0x000fc800000000ff */
[C---:B------:R-:W-:Y:S02]  /*3920*/  PRMT R92, R57.reuse, 0x7610, R92 ;  /* 0x00007610395c7816 */ /* 0x040fe4000000005c */
[----:B------:R-:W-:-:S03]  /*3930*/  PRMT R57, R57, 0x7632, R57 ;  /* 0x0000763239397816 */ /* 0x000fc60000000039 */
[----:B------:R-:W-:Y:S04]  /*3940*/  STG.E.U16 desc[UR6][R90.64], R92 ;  /* 0x0000005c5a007986 */ /* 0x000fe8000c101506 */
[----:B----4-:R-:W0:Y:S04]  /*3950*/  LDS.64 R92, [R93+UR4] ;  /* 0x000000045d5c7984 */ /* 0x010e280008000a00 */
[----:B------:R0:W-:Y:S02]  /*3960*/  STG.E.U16 desc[UR6][R90.64+0x2], R57 ;  /* 0x000002395a007986 */ /* 0x0001e4000c101506 */
[----:B0-----:R-:W-:-:S06]  /*3970*/  FADD.FTZ R57, R93, UR5 ;  /* 0x000000055d397e21 */ /* 0x001fcc0008010000 */
[----:B------:R-:W0:Y:S01]  /*3980*/  MUFU.RSQ R57, R57 ;  /* 0x0000003900397308 */ /* 0x000e220000001400 */
[--C-:B------:R-:W-:Y:S01]  /*3990*/  FADD.FTZ R94, R0, -R92.reuse ;  /* 0x8000005c005e7221 */ /* 0x100fe20000010000 */
[----:B------:R-:W-:-:S03]  /*39a0*/  FADD.FTZ R159, R159, -R92 ;  /* 0x8000005c9f9f7221 */ /* 0x000fc60000010000 */
[----:B0-----:R-:W-:Y:S01]  /*39b0*/  FMUL.FTZ R95, R94, R57 ;  /* 0x000000395e5f7220 */ /* 0x001fe20000410000 */
[----:B------:R-:W-:Y:S02]  /*39c0*/  FMUL.FTZ R94, R57, R159 ;  /* 0x0000009f395e7220 */ /* 0x000fe40000410000 */
[----:B------:R-:W2:Y:S01]  /*39d0*/  LDL.LU R159, [R1+0x1c] ;  /* 0x00001c00019f7983 */ /* 0x000ea20000300800 */
[----:B------:R-:W-:Y:S02]  /*39e0*/  HADD2.F32 R93, -RZ, R67.H0_H0 ;  /* 0x20000043ff5d7230 */ /* 0x000fe40000004100 */
[----:B------:R-:W-:Y:S02]  /*39f0*/  HADD2.F32 R0, -RZ, R71.H0_H0 ;  /* 0x20000047ff007230 */ /* 0x000fe40000004100 */
[----:B------:R-:W-:Y:S02]  /*3a00*/  HADD2.F32 R67, -RZ, R67.H1_H1 ;  /* 0x30000043ff437230 */ /* 0x000fe40000004100 */
[----:B------:R-:W-:-:S02]  /*3a10*/  HADD2.F32 R71, -RZ, R71.H1_H1 ;  /* 0x30000047ff477230 */ /* 0x000fc40000004100 */
[----:B------:R-:W-:-:S03]  /*3a20*/  FFMA.FTZ R95, R95, R93, R0 ;  /* 0x0000005d5f5f7223 */ /* 0x000fc60000010000 */
[----:B------:R-:W-:-:S05]  /*3a30*/  FFMA.FTZ R94, R94, R67, R71 ;  /* 0x000000435e5e7223 */ /* 0x000fca0000010047 */
[----:B------:R-:W-:Y:S01]  /*3a40*/  F2FP.F16.F32.PACK_AB R94, R94, R95 ;  /* 0x0000005f5e5e723e */ /* 0x000fe200000000ff */
[----:B------:R-:W-:-:S04]  /*3a50*/  FADD.FTZ R149, R149, -R88 ;  /* 0x8000005895957221 */ /* 0x000fc80000010000 */
[----:B------:R0:W-:Y:S01]  /*3a60*/  STG.E.U16 desc[UR6][R90.64+0x4], R94 ;  /* 0x0000045e5a007986 */ /* 0x0001e2000c101506 */
[----:B------:R-:W-:Y:S01]  /*3a70*/  FMUL.FTZ R149, R89, R149 ;  /* 0x0000009559957220 */ /* 0x000fe20000410000 */
[----:B------:R-:W-:Y:S01]  /*3a80*/  FADD.FTZ R95, R51, -R88 ;  /* 0x80000058335f7221 */ /* 0x000fe20000010000 */
[----:B0-----:R-:W-:-:S05]  /*3a90*/  PRMT R94, R94, 0x7632, R94 ;  /* 0x000076325e5e7816 */ /* 0x001fca000000005e */
[----:B------:R0:W-:Y:S01]  /*3aa0*/  STG.E.U16 desc[UR6][R90.64+0x6], R94 ;  /* 0x0000065e5a007986 */ /* 0x0001e2000c101506 */
[----:B------:R-:W-:Y:S01]  /*3ab0*/  FFMA.FTZ R51, R58, R149, R2 ;  /* 0x000000953a337223 */ /* 0x000fe20000010002 */
[--C-:B------:R-:W-:Y:S01]  /*3ac0*/  FADD.FTZ R164, R164, -R88.reuse ;  /* 0x80000058a4a47221 */ /* 0x100fe20000010000 */
[--C-:B------:R-:W-:Y:S01]  /*3ad0*/  FADD.FTZ R162, R162, -R88.reuse ;  /* 0x80000058a2a27221 */ /* 0x100fe20000010000 */
[--C-:B0-----:R-:W-:Y:S01]  /*3ae0*/  FADD.FTZ R90, R63, -R88.reuse ;  /* 0x800000583f5a7221 */ /* 0x101fe20000010000 */
[--C-:B------:R-:W-:Y:S01]  /*3af0*/  FADD.FTZ R91, R62, -R88.reuse ;  /* 0x800000583e5b7221 */ /* 0x100fe20000010000 */
[----:B------:R-:W-:Y:S02]  /*3b00*/  FADD.FTZ R94, R52, -R88 ;  /* 0x80000058345e7221 */ /* 0x000fe40000010000 */
[C---:B------:R-:W-:Y:S01]  /*3b10*/  FMUL.FTZ R90, R89.reuse, R90 ;  /* 0x0000005a595a7220 */ /* 0x040fe20000410000 */
[C---:B------:R-:W-:Y:S01]  /*3b20*/  FMUL.FTZ R91, R89.reuse, R91 ;  /* 0x0000005b595b7220 */ /* 0x040fe20000410000 */
[----:B------:R-:W-:-:S02]  /*3b30*/  FMUL.FTZ R94, R89, R94 ;  /* 0x0000005e595e7220 */ /* 0x000fc40000410000 */
[----:B------:R-:W-:Y:S01]  /*3b40*/  FFMA.FTZ R62, R58, R90, R2 ;  /* 0x0000005a3a3e7223 */ /* 0x000fe20000010002 */
[C---:B------:R-:W-:Y:S01]  /*3b50*/  FMUL.FTZ R95, R89.reuse, R95 ;  /* 0x0000005f595f7220 */ /* 0x040fe20000410000 */
[----:B------:R-:W-:Y:S01]  /*3b60*/  FMUL.FTZ R164, R89, R164 ;  /* 0x000000a459a47220 */ /* 0x000fe20000410000 */
[--C-:B------:R-:W-:Y:S01]  /*3b70*/  FADD.FTZ R50, R50, -R88.reuse ;  /* 0x8000005832327221 */ /* 0x100fe20000010000 */
[--C-:B------:R-:W-:Y:S01]  /*3b80*/  FADD.FTZ R160, R160, -R88.reuse ;  /* 0x80000058a0a07221 */ /* 0x100fe20000010000 */
[--C-:B------:R-:W-:Y:S01]  /*3b90*/  FADD.FTZ R157, R157, -R88.reuse ;  /* 0x800000589d9d7221 */ /* 0x100fe20000010000 */
[C---:B------:R-:W-:Y:S01]  /*3ba0*/  FMUL.FTZ R162, R89.reuse, R162 ;  /* 0x000000a259a27220 */ /* 0x040fe20000410000 */
[--C-:B------:R-:W-:Y:S01]  /*3bb0*/  FADD.FTZ R154, R154, -R88.reuse ;  /* 0x800000589a9a7221 */ /* 0x100fe20000010000 */
[C---:B------:R-:W-:Y:S01]  /*3bc0*/  FMUL.FTZ R50, R89.reuse, R50 ;  /* 0x0000003259327220 */ /* 0x040fe20000410000 */
[C---:B------:R-:W-:Y:S01]  /*3bd0*/  FMUL.FTZ R160, R89.reuse, R160 ;  /* 0x000000a059a07220 */ /* 0x040fe20000410000 */
[----:B------:R-:W-:Y:S01]  /*3be0*/  FMUL.FTZ R157, R89, R157 ;  /* 0x0000009d599d7220 */ /* 0x000fe20000410000 */
[--C-:B------:R-:W-:Y:S01]  /*3bf0*/  FADD.FTZ R151, R151, -R88.reuse ;  /* 0x8000005897977221 */ /* 0x100fe20000010000 */
[----:B------:R-:W-:Y:S01]  /*3c00*/  FADD.FTZ R147, R147, -R88 ;  /* 0x8000005893937221 */ /* 0x000fe20000010000 */
[----:B------:R-:W-:Y:S01]  /*3c10*/  FMUL.FTZ R154, R89, R154 ;  /* 0x0000009a599a7220 */ /* 0x000fe20000410000 */
[----:B------:R-:W-:Y:S01]  /*3c20*/  FFMA.FTZ R50, R58, R50, R2 ;  /* 0x000000323a327223 */ /* 0x000fe20000010002 */
[--C-:B------:R-:W-:Y:S01]  /*3c30*/  FADD.FTZ R53, R53, -R88.reuse ;  /* 0x8000005835357221 */ /* 0x100fe20000010000 */
[C---:B------:R-:W-:Y:S01]  /*3c40*/  FMUL.FTZ R151, R89.reuse, R151 ;  /* 0x0000009759977220 */ /* 0x040fe20000410000 */
[----:B------:R-:W-:Y:S01]  /*3c50*/  FMUL.FTZ R147, R89, R147 ;  /* 0x0000009359937220 */ /* 0x000fe20000410000 */
[--C-:B------:R-:W-:Y:S01]  /*3c60*/  FADD.FTZ R55, R55, -R88.reuse ;  /* 0x8000005837377221 */ /* 0x100fe20000010000 */
[----:B------:R-:W-:Y:S01]  /*3c70*/  FMUL.FTZ R53, R89, R53 ;  /* 0x0000003559357220 */ /* 0x000fe20000410000 */
[----:B------:R-:W-:-:S02]  /*3c80*/  FADD.FTZ R59, R59, -R88 ;  /* 0x800000583b3b7221 */ /* 0x000fc40000010000 */
[C---:B------:R-:W-:Y:S02]  /*3c90*/  FMUL.FTZ R55, R89.reuse, R55 ;  /* 0x0000003759377220 */ /* 0x040fe40000410000 */
[----:B------:R-:W-:Y:S01]  /*3ca0*/  FMUL.FTZ R59, R89, R59 ;  /* 0x0000003b593b7220 */ /* 0x000fe20000410000 */
[----:B------:R-:W-:-:S04]  /*3cb0*/  FADD.FTZ R61, R61, -R88 ;  /* 0x800000583d3d7221 */ /* 0x000fc80000010000 */
[----:B------:R-:W-:Y:S01]  /*3cc0*/  FMUL.FTZ R61, R89, R61 ;  /* 0x0000003d593d7220 */ /* 0x000fe20000410000 */
[----:B--2---:R-:W-:-:S04]  /*3cd0*/  FADD.FTZ R159, R159, -R88 ;  /* 0x800000589f9f7221 */ /* 0x004fc80000010000 */
[----:B------:R-:W-:-:S04]  /*3ce0*/  FMUL.FTZ R159, R89, R159 ;  /* 0x0000009f599f7220 */ /* 0x000fc80000410000 */
[----:B------:R-:W-:-:S05]  /*3cf0*/  FFMA.FTZ R52, R58, R159, R2 ;  /* 0x0000009f3a347223 */ /* 0x000fca0000010002 */
[----:B------:R0:W-:Y:S04]  /*3d00*/  STL [R1+0xbc], R52 ;  /* 0x0000bc3401007387 */ /* 0x0001e80000100800 */
[----:B------:R1:W-:Y:S01]  /*3d10*/  STL [R1+0xd8], R51 ;  /* 0x0000d83301007387 */ /* 0x0003e20000100800 */
[----:B0-----:R-:W-:-:S03]  /*3d20*/  FFMA.FTZ R52, R58, R91, R2 ;  /* 0x0000005b3a347223 */ /* 0x001fc60000010002 */
[----:B------:R0:W-:Y:S01]  /*3d30*/  STL [R1+0xe8], R62 ;  /* 0x0000e83e01007387 */ /* 0x0001e20000100800 */
[----:B-1----:R-:W-:-:S03]  /*3d40*/  FFMA.FTZ R51, R58, R94, R2 ;  /* 0x0000005e3a337223 */ /* 0x002fc60000010002 */
[----:B------:R1:W-:Y:S04]  /*3d50*/  STL [R1+0x108], R52 ;  /* 0x0001083401007387 */ /* 0x0003e80000100800 */
[----:B------:R2:W-:Y:S01]  /*3d60*/  STL [R1+0x114], R51 ;  /* 0x0001143301007387 */ /* 0x0005e20000100800 */
[C-C-:B0-----:R-:W-:Y:S01]  /*3d70*/  FFMA.FTZ R62, R58.reuse, R95, R2.reuse ;  /* 0x0000005f3a3e7223 */ /* 0x141fe20000010002 */
[----:B-1----:R-:W-:-:S04]  /*3d80*/  FFMA.FTZ R52, R58, R164, R2 ;  /* 0x000000a43a347223 */ /* 0x002fc80000010002 */
[----:B------:R0:W-:Y:S01]  /*3d90*/  STL [R1+0x110], R62 ;  /* 0x0001103e01007387 */ /* 0x0001e20000100800 */
[----:B--2---:R-:W-:-:S03]  /*3da0*/  FFMA.FTZ R51, R58, R162, R2 ;  /* 0x000000a23a337223 */ /* 0x004fc60000010002 */
[----:B------:R1:W-:Y:S01]  /*3db0*/  STL [R1+0x10c], R52 ;  /* 0x00010c3401007387 */ /* 0x0003e20000100800 */
[----:B------:R-:W-:-:S03]  /*3dc0*/  MOV R159, R50 ;  /* 0x00000032009f7202 */ /* 0x000fc60000000f00 */
[----:B------:R2:W-:Y:S01]  /*3dd0*/  STL [R1+0xfc], R51 ;  /* 0x0000fc3301007387 */ /* 0x0005e20000100800 */
[C-C-:B0-----:R-:W-:Y:S01]  /*3de0*/  FFMA.FTZ R62, R58.reuse, R160, R2.reuse ;  /* 0x000000a03a3e7223 */ /* 0x141fe20000010002 */
[----:B-1----:R-:W-:-:S04]  /*3df0*/  FFMA.FTZ R52, R58, R157, R2 ;  /* 0x0000009d3a347223 */ /* 0x002fc80000010002 */
[----:B------:R-:W-:Y:S01]  /*3e00*/  STL [R1+0xf4], R62 ;  /* 0x0000f43e01007387 */ /* 0x000fe20000100800 */
[----:B--2---:R-:W-:-:S03]  /*3e10*/  FFMA.FTZ R51, R58, R154, R2 ;  /* 0x0000009a3a337223 */ /* 0x004fc60000010002 */
[----:B------:R0:W-:Y:S01]  /*3e20*/  STL [R1+0xec], R52 ;  /* 0x0000ec3401007387 */ /* 0x0001e20000100800 */
[----:B------:R-:W-:-:S03]  /*3e30*/  FFMA.FTZ R50, R58, R151, R2 ;  /* 0x000000973a327223 */ /* 0x000fc60000010002 */
[----:B------:R1:W-:Y:S01]  /*3e40*/  STL [R1+0xdc], R51 ;  /* 0x0000dc3301007387 */ /* 0x0003e20000100800 */
[----:B0-----:R-:W-:-:S03]  /*3e50*/  FFMA.FTZ R52, R58, R147, R2 ;  /* 0x000000933a347223 */ /* 0x001fc60000010002 */
[----:B------:R0:W-:Y:S01]  /*3e60*/  STL [R1+0xd0], R50 ;  /* 0x0000d03201007387 */ /* 0x0001e20000100800 */
[----:B-1----:R-:W-:-:S03]  /*3e70*/  FFMA.FTZ R51, R58, R53, R2 ;  /* 0x000000353a337223 */ /* 0x002fc60000010002 */
[----:B------:R-:W-:Y:S04]  /*3e80*/  STL [R1+0xc8], R52 ;  /* 0x0000c83401007387 */ /* 0x000fe80000100800 */
[----:B------:R-:W2:Y:S01]  /*3e90*/  LDL.LU R91, [R1+0x30] ;  /* 0x00003000015b7983 */ /* 0x000ea20000300800 */
[----:B0-----:R-:W-:-:S03]  /*3ea0*/  FFMA.FTZ R50, R58, R55, R2 ;  /* 0x000000373a327223 */ /* 0x001fc60000010002 */
[----:B------:R0:W-:Y:S04]  /*3eb0*/  STL [R1+0xc0], R51 ;  /* 0x0000c03301007387 */ /* 0x0001e80000100800 */
[----:B------:R-:W3:Y:S01]  /*3ec0*/  LDL.LU R53, [R1+0x2c] ;  /* 0x00002c0001357983 */ /* 0x000ee20000300800 */
[----:B0-----:R-:W-:-:S03]  /*3ed0*/  FFMA.FTZ R51, R58, R59, R2 ;  /* 0x0000003b3a337223 */ /* 0x001fc60000010002 */
[----:B------:R0:W-:Y:S04]  /*3ee0*/  STL [R1+0xb8], R50 ;  /* 0x0000b83201007387 */ /* 0x0001e80000100800 */
[----:B------:R-:W4:Y:S04]  /*3ef0*/  LDL.LU R55, [R1+0x28] ;  /* 0x0000280001377983 */ /* 0x000f280000300800 */
[----:B------:R1:W-:Y:S04]  /*3f00*/  STL [R1+0xac], R51 ;  /* 0x0000ac3301007387 */ /* 0x0003e80000100800 */
[----:B------:R-:W4:Y:S01]  /*3f10*/  LDL.LU R90, [R1+0x24] ;  /* 0x00002400015a7983 */ /* 0x000f220000300800 */
[----:B0-----:R-:W-:-:S03]  /*3f20*/  FFMA.FTZ R50, R58, R61, R2 ;  /* 0x0000003d3a327223 */ /* 0x001fc60000010002 */
[----:B------:R-:W4:Y:S04]  /*3f30*/  LDL.LU R59, [R1+0xc] ;  /* 0x00000c00013b7983 */ /* 0x000f280000300800 */
[----:B------:R0:W-:Y:S04]  /*3f40*/  STL [R1+0xa4], R50 ;  /* 0x0000a43201007387 */ /* 0x0001e80000100800 */
[----:B------:R-:W4:Y:S01]  /*3f50*/  LDL.LU R61, [R1+0x4] ;  /* 0x00000400013d7983 */ /* 0x000f220000300800 */
[--C-:B------:R-:W-:Y:S01]  /*3f60*/  FADD.FTZ R65, R65, -R88.reuse ;  /* 0x8000005841417221 */ /* 0x100fe20000010000 */
[--C-:B------:R-:W-:Y:S01]  /*3f70*/  FADD.FTZ R68, R68, -R88.reuse ;  /* 0x8000005844447221 */ /* 0x100fe20000010000 */
[----:B------:R-:W-:-:S02]  /*3f80*/  FADD.FTZ R78, R78, -R88 ;  /* 0x800000584e4e7221 */ /* 0x000fc40000010000 */
[C---:B------:R-:W-:Y:S01]  /*3f90*/  FMUL.FTZ R65, R89.reuse, R65 ;  /* 0x0000004159417220 */ /* 0x040fe20000410000 */
[C---:B------:R-:W-:Y:S01]  /*3fa0*/  FMUL.FTZ R68, R89.reuse, R68 ;  /* 0x0000004459447220 */ /* 0x040fe20000410000 */
[--C-:B------:R-:W-:Y:S01]  /*3fb0*/  FADD.FTZ R80, R80, -R88.reuse ;  /* 0x8000005850507221 */ /* 0x100fe20000010000 */
[C---:B------:R-:W-:Y:S01]  /*3fc0*/  FMUL.FTZ R78, R89.reuse, R78 ;  /* 0x0000004e594e7220 */ /* 0x040fe20000410000 */
[--C-:B------:R-:W-:Y:S01]  /*3fd0*/  FADD.FTZ R82, R82, -R88.reuse ;  /* 0x8000005852527221 */ /* 0x100fe20000010000 */
[----:B------:R-:W-:Y:S01]  /*3fe0*/  FADD.FTZ R84, R84, -R88 ;  /* 0x8000005854547221 */ /* 0x000fe20000010000 */
[C-C-:B-1----:R-:W-:Y:S01]  /*3ff0*/  FFMA.FTZ R51, R58.reuse, R65, R2.reuse ;  /* 0x000000413a337223 */ /* 0x142fe20000010002 */
[C-C-:B0-----:R-:W-:Y:S01]  /*4000*/  FFMA.FTZ R50, R58.reuse, R68, R2.reuse ;  /* 0x000000443a327223 */ /* 0x141fe20000010002 */
[C---:B------:R-:W-:Y:S01]  /*4010*/  FMUL.FTZ R80, R89.reuse, R80 ;  /* 0x0000005059507220 */ /* 0x040fe20000410000 */
[----:B------:R-:W-:Y:S01]  /*4020*/  FFMA.FTZ R52, R58, R78, R2 ;  /* 0x0000004e3a347223 */ /* 0x000fe20000010002 */
[C---:B------:R-:W-:Y:S01]  /*4030*/  FMUL.FTZ R82, R89.reuse, R82 ;  /* 0x0000005259527220 */ /* 0x040fe20000410000 */
[----:B------:R-:W-:Y:S01]  /*4040*/  FMUL.FTZ R84, R89, R84 ;  /* 0x0000005459547220 */ /* 0x000fe20000410000 */
[--C-:B------:R-:W-:Y:S01]  /*4050*/  FADD.FTZ R86, R86, -R88.reuse ;  /* 0x8000005856567221 */ /* 0x100fe20000010000 */
[----:B------:R0:W-:Y:S01]  /*4060*/  STL [R1+0x9c], R51 ;  /* 0x00009c3301007387 */ /* 0x0001e20000100800 */
[--C-:B------:R-:W-:Y:S01]  /*4070*/  FADD.FTZ R111, R111, -R88.reuse ;  /* 0x800000586f6f7221 */ /* 0x100fe20000010000 */
[----:B------:R-:W-:-:S02]  /*4080*/  FADD.FTZ R109, R109, -R88 ;  /* 0x800000586d6d7221 */ /* 0x000fc40000010000 */
[----:B------:R1:W-:Y:S01]  /*4090*/  STL [R1+0x94], R50 ;  /* 0x0000943201007387 */ /* 0x0003e20000100800 */
[----:B------:R-:W-:-:S03]  /*40a0*/  FMUL.FTZ R86, R89, R86 ;  /* 0x0000005659567220 */ /* 0x000fc60000410000 */
[----:B------:R1:W-:Y:S01]  /*40b0*/  STL [R1+0x90], R52 ;  /* 0x0000903401007387 */ /* 0x0003e20000100800 */
[C-C-:B0-----:R-:W-:Y:S01]  /*40c0*/  FFMA.FTZ R51, R58.reuse, R80, R2.reuse ;  /* 0x000000503a337223 */ /* 0x141fe20000010002 */
[C---:B------:R-:W-:Y:S01]  /*40d0*/  FMUL.FTZ R111, R89.reuse, R111 ;  /* 0x0000006f596f7220 */ /* 0x040fe20000410000 */
[C-C-:B-1----:R-:W-:Y:S01]  /*40e0*/  FFMA.FTZ R50, R58.reuse, R82, R2.reuse ;  /* 0x000000523a327223 */ /* 0x142fe20000010002 */
[----:B------:R-:W-:Y:S01]  /*40f0*/  FMUL.FTZ R109, R89, R109 ;  /* 0x0000006d596d7220 */ /* 0x000fe20000410000 */
[----:B------:R-:W-:Y:S01]  /*4100*/  FFMA.FTZ R52, R58, R84, R2 ;  /* 0x000000543a347223 */ /* 0x000fe20000010002 */
[----:B------:R0:W-:Y:S01]  /*4110*/  STL [R1+0x84], R51 ;  /* 0x0000843301007387 */ /* 0x0001e20000100800 */
[--C-:B------:R-:W-:Y:S01]  /*4120*/  FADD.FTZ R113, R113, -R88.reuse ;  /* 0x8000005871717221 */ /* 0x100fe20000010000 */
[--C-:B------:R-:W-:Y:S01]  /*4130*/  FADD.FTZ R115, R115, -R88.reuse ;  /* 0x8000005873737221 */ /* 0x100fe20000010000 */
[--C-:B------:R-:W-:Y:S01]  /*4140*/  FADD.FTZ R96, R96, -R88.reuse ;  /* 0x8000005860607221 */ /* 0x100fe20000010000 */
[----:B------:R1:W-:Y:S01]  /*4150*/  STL [R1+0x7c], R50 ;  /* 0x00007c3201007387 */ /* 0x0003e20000100800 */
[----:B------:R-:W-:-:S03]  /*4160*/  FADD.FTZ R98, R98, -R88 ;  /* 0x8000005862627221 */ /* 0x000fc60000010000 */
[----:B------:R1:W-:Y:S01]  /*4170*/  STL [R1+0x74], R52 ;  /* 0x0000743401007387 */ /* 0x0003e20000100800 */
[C-C-:B0-----:R-:W-:Y:S01]  /*4180*/  FFMA.FTZ R51, R58.reuse, R86, R2.reuse ;  /* 0x000000563a337223 */ /* 0x141fe20000010002 */
[C---:B------:R-:W-:Y:S01]  /*4190*/  FMUL.FTZ R113, R89.reuse, R113 ;  /* 0x0000007159717220 */ /* 0x040fe20000410000 */
[C---:B------:R-:W-:Y:S01]  /*41a0*/  FMUL.FTZ R115, R89.reuse, R115 ;  /* 0x0000007359737220 */ /* 0x040fe20000410000 */
[C-C-:B-1----:R-:W-:Y:S01]  /*41b0*/  FFMA.FTZ R50, R58.reuse, R109, R2.reuse ;  /* 0x0000006d3a327223 */ /* 0x142fe20000010002 */
[C---:B------:R-:W-:Y:S01]  /*41c0*/  FMUL.FTZ R96, R89.reuse, R96 ;  /* 0x0000006059607220 */ /* 0x040fe20000410000 */
[C-C-:B------:R-:W-:Y:S01]  /*41d0*/  FFMA.FTZ R52, R58.reuse, R111, R2.reuse ;  /* 0x0000006f3a347223 */ /* 0x140fe20000010002 */
[----:B------:R-:W-:Y:S01]  /*41e0*/  FMUL.FTZ R98, R89, R98 ;  /* 0x0000006259627220 */ /* 0x000fe20000410000 */
[----:B------:R0:W-:Y:S01]  /*41f0*/  STL [R1+0x70], R51 ;  /* 0x0000703301007387 */ /* 0x0001e20000100800 */
[----:B------:R-:W-:-:S03]  /*4200*/  FFMA.FTZ R63, R58, R96, R2 ;  /* 0x000000603a3f7223 */ /* 0x000fc60000010002 */
[----:B------:R-:W-:Y:S01]  /*4210*/  STL [R1+0x150], R52 ;  /* 0x0001503401007387 */ /* 0x000fe20000100800 */
[----:B------:R-:W-:-:S03]  /*4220*/  FFMA.FTZ R62, R58, R98, R2 ;  /* 0x000000623a3e7223 */ /* 0x000fc60000010002 */
[----:B------:R1:W-:Y:S01]  /*4230*/  STL [R1+0x68], R50 ;  /* 0x0000683201007387 */ /* 0x0003e20000100800 */
[----:B0-----:R-:W-:Y:S01]  /*4240*/  FFMA.FTZ R51, R58, R113, R2 ;  /* 0x000000713a337223 */ /* 0x001fe20000010002 */
[--C-:B------:R-:W-:Y:S01]  /*4250*/  FADD.FTZ R161, R161, -R88.reuse ;  /* 0x80000058a1a17221 */ /* 0x100fe20000010000 */
[----:B------:R-:W-:Y:S01]  /*4260*/  FADD.FTZ R56, R56, -R88 ;  /* 0x8000005838387221 */ /* 0x000fe20000010000 */
[----:B-1----:R-:W-:Y:S02]  /*4270*/  FFMA.FTZ R50, R58, R115, R2 ;  /* 0x000000733a327223 */ /* 0x002fe40000010002 */
[----:B------:R-:W-:Y:S01]  /*4280*/  STL [R1+0x154], R51 ;  /* 0x0001543301007387 */ /* 0x000fe20000100800 */
[--C-:B------:R-:W-:Y:S01]  /*4290*/  FADD.FTZ R54, R54, -R88.reuse ;  /* 0x8000005836367221 */ /* 0x100fe20000010000 */
[--C-:B------:R-:W-:Y:S02]  /*42a0*/  FADD.FTZ R116, R116, -R88.reuse ;  /* 0x8000005874747221 */ /* 0x100fe40000010000 */
[----:B------:R-:W-:Y:S01]  /*42b0*/  STL [R1+0x158], R50 ;  /* 0x0001583201007387 */ /* 0x000fe20000100800 */
[----:B------:R-:W-:-:S03]  /*42c0*/  FADD.FTZ R165, R165, -R88 ;  /* 0x80000058a5a57221 */ /* 0x000fc60000010000 */
[----:B------:R0:W-:Y:S01]  /*42d0*/  STL [R1+0x15c], R63 ;  /* 0x00015c3f01007387 */ /* 0x0001e20000100800 */
[--C-:B------:R-:W-:Y:S01]  /*42e0*/  FADD.FTZ R163, R163, -R88.reuse ;  /* 0x80000058a3a37221 */ /* 0x100fe20000010000 */
[--C-:B------:R-:W-:Y:S02]  /*42f0*/  FADD.FTZ R158, R158, -R88.reuse ;  /* 0x800000589e9e7221 */ /* 0x100fe40000010000 */
[----:B------:R-:W-:Y:S01]  /*4300*/  STL [R1+0x160], R62 ;  /* 0x0001603e01007387 */ /* 0x000fe20000100800 */
        /* <DEDUP_REMOVED lines=17> */
[C---:B------:R-:W-:Y:S01]  /*4420*/  FMUL.FTZ R162, R89.reuse, R54 ;  /* 0x0000003659a27220 */ /* 0x040fe20000410000 */
[C---:B------:R-:W-:Y:S01]  /*4430*/  FMUL.FTZ R54, R89.reuse, R116 ;  /* 0x0000007459367220 */ /* 0x040fe20000410000 */
[C---:B------:R-:W-:Y:S01]  /*4440*/  FMUL.FTZ R165, R89.reuse, R165 ;  /* 0x000000a559a57220 */ /* 0x040fe20000410000 */
[C---:B------:R-:W-:Y:S01]  /*4450*/  FMUL.FTZ R155, R89.reuse, R155 ;  /* 0x0000009b599b7220 */ /* 0x040fe20000410000 */
[C---:B------:R-:W-:Y:S01]  /*4460*/  FMUL.FTZ R104, R89.reuse, R104 ;  /* 0x0000006859687220 */ /* 0x040fe20000410000 */
[----:B------:R-:W-:Y:S01]  /*4470*/  FMUL.FTZ R105, R89, R105 ;  /* 0x0000006959697220 */ /* 0x000fe20000410000 */
[C-C-:B0-----:R-:W-:Y:S01]  /*4480*/  FFMA.FTZ R63, R66.reuse, R165, R70.reuse ;  /* 0x000000a5423f7223 */ /* 0x141fe20000010046 */
[C-C-:B------:R-:W-:Y:S01]  /*4490*/  FFMA.FTZ R165, R66.reuse, R155, R70.reuse ;  /* 0x0000009b42a57223 */ /* 0x140fe20000010046 */
[C-C-:B------:R-:W-:Y:S01]  /*44a0*/  FFMA.FTZ R155, R66.reuse, R104, R70.reuse ;  /* 0x00000068429b7223 */ /* 0x140fe20000010046 */
[----:B------:R-:W-:Y:S01]  /*44b0*/  FFMA.FTZ R154, R66, R105, R70 ;  /* 0x00000069429a7223 */ /* 0x000fe20000010046 */
[----:B--2---:R-:W-:-:S04]  /*44c0*/  FADD.FTZ R2, R91, -R88 ;  /* 0x800000585b027221 */ /* 0x004fc80000010000 */
[----:B------:R-:W-:Y:S01]  /*44d0*/  FMUL.FTZ R2, R89, R2 ;  /* 0x0000000259027220 */ /* 0x000fe20000410000 */
[----:B---3--:R-:W-:-:S04]  /*44e0*/  FADD.FTZ R53, R53, -R88 ;  /* 0x8000005835357221 */ /* 0x008fc80000010000 */
[----:B------:R-:W-:Y:S01]  /*44f0*/  FMUL.FTZ R53, R89, R53 ;  /* 0x0000003559357220 */ /* 0x000fe20000410000 */
[--C-:B----4-:R-:W-:Y:S01]  /*4500*/  FADD.FTZ R55, R55, -R88.reuse ;  /* 0x8000005837377221 */ /* 0x110fe20000010000 */
[----:B------:R-:W-:-:S03]  /*4510*/  FADD.FTZ R58, R90, -R88 ;  /* 0x800000585a3a7221 */ /* 0x000fc60000010000 */
[C---:B------:R-:W-:Y:S01]  /*4520*/  FMUL.FTZ R55, R89.reuse, R55 ;  /* 0x0000003759377220 */ /* 0x040fe20000410000 */
[C---:B------:R-:W-:Y:S01]  /*4530*/  FMUL.FTZ R65, R89.reuse, R58 ;  /* 0x0000003a59417220 */ /* 0x040fe20000410000 */
[----:B------:R-:W-:Y:S01]  /*4540*/  FMUL.FTZ R58, R89, R161 ;  /* 0x000000a1593a7220 */ /* 0x000fe20000410000 */
[----:B------:R-:W-:Y:S01]  /*4550*/  FADD.FTZ R59, R59, -R88 ;  /* 0x800000583b3b7221 */ /* 0x000fe20000010000 */
[C---:B------:R-:W-:Y:S01]  /*4560*/  FMUL.FTZ R161, R89.reuse, R56 ;  /* 0x0000003859a17220 */ /* 0x040fe20000410000 */
[C-C-:B------:R-:W-:Y:S01]  /*4570*/  FFMA.FTZ R56, R66.reuse, R2, R70.reuse ;  /* 0x0000000242387223 */ /* 0x140fe20000010046 */
[C-C-:B------:R-:W-:Y:S01]  /*4580*/  FFMA.FTZ R2, R66.reuse, R53, R70.reuse ;  /* 0x0000003542027223 */ /* 0x140fe20000010046 */
[----:B------:R-:W-:Y:S01]  /*4590*/  FMUL.FTZ R59, R89, R59 ;  /* 0x0000003b593b7220 */ /* 0x000fe20000410000 */
[C-C-:B------:R-:W-:Y:S01]  /*45a0*/  FFMA.FTZ R51, R66.reuse, R55, R70.reuse ;  /* 0x0000003742337223 */ /* 0x140fe20000010046 */
[----:B------:R-:W-:Y:S01]  /*45b0*/  FFMA.FTZ R50, R66, R65, R70 ;  /* 0x0000004142327223 */ /* 0x000fe20000010046 */
[--C-:B------:R-:W-:Y:S01]  /*45c0*/  FADD.FTZ R61, R61, -R88.reuse ;  /* 0x800000583d3d7221 */ /* 0x100fe20000010000 */
[----:B------:R0:W-:Y:S01]  /*45d0*/  STL [R1+0x20], R2 ;  /* 0x0000200201007387 */ /* 0x0001e20000100800 */
[----:B------:R-:W-:-:S03]  /*45e0*/  FADD.FTZ R88, R119, -R88 ;  /* 0x8000005877587221 */ /* 0x000fc60000010000 */
[----:B------:R-:W-:Y:S04]  /*45f0*/  STL [R1+0x1c], R51 ;  /* 0x00001c3301007387 */ /* 0x000fe80000100800 */
[----:B------:R-:W2:Y:S01]  /*4600*/  LDL.LU R119, [R1+0x40] ;  /* 0x0000400001777983 */ /* 0x000ea20000300800 */
[----:B0-----:R-:W-:-:S03]  /*4610*/  FFMA.FTZ R2, R66, R59, R70 ;  /* 0x0000003b42027223 */ /* 0x001fc60000010046 */
[----:B------:R0:W-:Y:S04]  /*4620*/  STL [R1+0x18], R50 ;  /* 0x0000183201007387 */ /* 0x0001e80000100800 */
[----:B------:R-:W3:Y:S04]  /*4630*/  LDL.LU R116, [R1+0x44] ;  /* 0x0000440001747983 */ /* 0x000ee80000300800 */
[----:B------:R1:W-:Y:S04]  /*4640*/  STL [R1+0x14], R2 ;  /* 0x0000140201007387 */ /* 0x0003e80000100800 */
[----:B------:R-:W4:Y:S04]  /*4650*/  LDL.LU R115, [R1+0x48] ;  /* 0x0000480001737983 */ /* 0x000f280000300800 */
[----:B------:R-:W4:Y:S04]  /*4660*/  LDL.LU R109, [R1+0x4c] ;  /* 0x00004c00016d7983 */ /* 0x000f280000300800 */
[----:B------:R-:W4:Y:S04]  /*4670*/  LDL.LU R113, [R1+0x50] ;  /* 0x0000500001717983 */ /* 0x000f280000300800 */
[----:B------:R-:W4:Y:S04]  /*4680*/  LDL.LU R111, [R1+0x54] ;  /* 0x00005400016f7983 */ /* 0x000f280000300800 */
[----:B------:R-:W4:Y:S04]  /*4690*/  LDL.LU R98, [R1+0x58] ;  /* 0x0000580001627983 */ /* 0x000f280000300800 */
[----:B------:R-:W2:Y:S04]  /*46a0*/  LDL.LU R104, [R1+0x3c] ;  /* 0x00003c0001687983 */ /* 0x000ea80000300800 */
[----:B------:R-:W3:Y:S01]  /*46b0*/  LDL.LU R105, [R1+0x38] ;  /* 0x0000380001697983 */ /* 0x000ee20000300800 */
[C---:B------:R-:W-:Y:S01]  /*46c0*/  FMUL.FTZ R152, R89.reuse, R152 ;  /* 0x0000009859987220 */ /* 0x040fe20000410000 */
        /* <DEDUP_REMOVED lines=17> */
[--C-:B------:R-:W-:Y:S01]  /*47e0*/  FADD.FTZ R14, R14, -R92.reuse ;  /* 0x8000005c0e0e7221 */ /* 0x100fe20000010000 */
[----:B------:R-:W-:Y:S01]  /*47f0*/  FADD.FTZ R64, R64, -R92 ;  /* 0x8000005c40407221 */ /* 0x000fe20000010000 */
[----:B------:R-:W-:Y:S01]  /*4800*/  FMUL.FTZ R88, R89, R88 ;  /* 0x0000005859587220 */ /* 0x000fe20000410000 */
        /* <DEDUP_REMOVED lines=10> */
[C-C-:B0-----:R-:W-:Y:S01]  /*48b0*/  FFMA.FTZ R50, R66.reuse, R163, R70.reuse ;  /* 0x000000a342327223 */ /* 0x141fe20000010046 */
        /* <DEDUP_REMOVED lines=21> */
[C---:B------:R-:W-:Y:S01]  /*4a10*/  FFMA.FTZ R163, R66.reuse, R148, R70 ;  /* 0x0000009442a37223 */ /* 0x040fe20000010046 */
[----:B------:R-:W-:Y:S01]  /*4a20*/  MOV R106, R149 ;  /* 0x00000095006a7202 */ /* 0x000fe20000000f00 */
        /* <DEDUP_REMOVED lines=16> */
[C-C-:B-1----:R-:W-:Y:S01]  /*4b30*/  FFMA.FTZ R2, R66.reuse, R118, R70.reuse ;  /* 0x0000007642027223 */ /* 0x142fe20000010046 */
        /* <DEDUP_REMOVED lines=31> */
[----:B------:R-:W-:Y:S01]  /*4d30*/  FADD.FTZ R153, R153, -R92 ;  /* 0x8000005c99997221 */ /* 0x000fe20000010000 */
[----:B------:R-:W-:Y:S01]  /*4d40*/  FMUL.FTZ R99, R57, R99 ;  /* 0x0000006339637220 */ /* 0x000fe20000410000 */
        /* <DEDUP_REMOVED lines=59> */
[----:B------:R-:W-:Y:S01]  /*5100*/  FADD.FTZ R92, R101, -R92 ;  /* 0x8000005c655c7221 */ /* 0x000fe20000010000 */
[----:B------:R-:W-:Y:S01]  /*5110*/  FMUL.FTZ R87, R57, R153 ;  /* 0x0000009939577220 */ /* 0x000fe20000410000 */
        /* <DEDUP_REMOVED lines=32> */
[----:B------:R-:W4:Y:S01]  /*5320*/  LDL.LU R101, [R1+0x5c] ;  /* 0x00005c0001657983 */ /* 0x000f220000300800 */
[C-C-:B------:R-:W-:Y:S01]  /*5330*/  FFMA.FTZ R137, R67.reuse, R146, R71.reuse ;  /* 0x0000009243897223 */ /* 0x140fe20000010047 */
[C-C-:B------:R-:W-:Y:S01]  /*5340*/  FFMA.FTZ R136, R67.reuse, R136, R71.reuse ;  /* 0x0000008843887223 */ /* 0x140fe20000010047 */
[C-C-:B------:R-:W-:Y:S01]  /*5350*/  FFMA.FTZ R135, R67.reuse, R142, R71.reuse ;  /* 0x0000008e43877223 */ /* 0x140fe20000010047 */
[----:B------:R-:W4:Y:S01]  /*5360*/  LDL.LU R100, [R1+0x60] ;  /* 0x0000600001647983 */ /* 0x000f220000300800 */
        /* <DEDUP_REMOVED lines=28> */
[----:B------:R-:W4:Y:S01]  /*5530*/  LDL.LU R103, [R1+0x64] ;  /* 0x0000640001677983 */ /* 0x000f220000300800 */
[----:B------:R-:W-:-:S02]  /*5540*/  LEA R88, P1, R49, UR10, 0x1 ;  /* 0x0000000a31587c11 */ /* 0x000fc4000f8208ff */
[----:B------:R-:W-:Y:S01]  /*5550*/  LEA R86, P2, R48, UR10, 0x1 ;  /* 0x0000000a30567c11 */ /* 0x000fe2000f8408ff */
[----:B------:R-:W4:Y:S01]  /*5560*/  LDL.LU R102, [R1+0x6c] ;  /* 0x00006c0001667983 */ /* 0x000f220000300800 */
[----:B------:R-:W-:Y:S02]  /*5570*/  F2FP.F16.F32.PACK_AB R56, R56, R106 ;  /* 0x0000006a3838723e */ /* 0x000fe400000000ff */
[----:B--2---:R-:W-:Y:S02]  /*5580*/  LEA.HI.X R87, R48, UR11, R104, 0x1, P2 ;  /* 0x0000000b30577c11 */ /* 0x004fe400090f0c68 */
[----:B------:R-:W-:Y:S02]  /*5590*/  LEA R48, P2, R46, UR10, 0x1 ;  /* 0x0000000a2e307c11 */ /* 0x000fe4000f8408ff */
[----:B---3--:R-:W-:Y:S02]  /*55a0*/  LEA.HI.X R89, R49, UR11, R105, 0x1, P1 ;  /* 0x0000000b31597c11 */ /* 0x008fe400088f0c69 */
[----:B------:R-:W2:Y:S01]  /*55b0*/  LDL.LU R105, [R1+0x78] ;  /* 0x0000780001697983 */ /* 0x000ea20000300800 */
[----:B------:R-:W-:-:S03]  /*55c0*/  LEA R90, P1, R47, UR10, 0x1 ;  /* 0x0000000a2f5a7c11 */ /* 0x000fc6000f8208ff */
[----:B------:R-:W3:Y:S01]  /*55d0*/  LDL.LU R104, [R1+0x80] ;  /* 0x0000800001687983 */ /* 0x000ee20000300800 */
[----:B------:R-:W-:Y:S02]  /*55e0*/  LEA.HI.X R49, R46, UR11, R116, 0x1, P2 ;  /* 0x0000000b2e317c11 */ /* 0x000fe400090f0c74 */
[----:B------:R-:W-:Y:S01]  /*55f0*/  LEA R46, P2, R44, UR10, 0x1 ;  /* 0x0000000a2c2e7c11 */ /* 0x000fe2000f8408ff */
[----:B------:R-:W3:Y:S01]  /*5600*/  LDL.LU R107, [R1+0x88] ;  /* 0x00008800016b7983 */ /* 0x000ee20000300800 */
[----:B------:R-:W-:-:S03]  /*5610*/  LEA.HI.X R91, R47, UR11, R119, 0x1, P1 ;  /* 0x0000000b2f5b7c11 */ /* 0x000fc600088f0c77 */
[----:B------:R-:W3:Y:S01]  /*5620*/  LDL.LU R106, [R1+0x8c] ;  /* 0x00008c00016a7983 */ /* 0x000ee20000300800 */
[----:B------:R-:W-:Y:S02]  /*5630*/  LEA R92, P1, R45, UR10, 0x1 ;  /* 0x0000000a2d5c7c11 */ /* 0x000fe4000f8208ff */
[----:B----4-:R-:W-:Y:S02]  /*5640*/  LEA.HI.X R47, R44, UR11, R109, 0x1, P2 ;  /* 0x0000000b2c2f7c11 */ /* 0x010fe400090f0c6d */
[----:B------:R-:W4:Y:S01]  /*5650*/  LDL.LU R109, [R1+0x98] ;  /* 0x00009800016d7983 */ /* 0x000f220000300800 */
[----:B------:R-:W-:-:S03]  /*5660*/  LEA R44, P2, R42, UR10, 0x1 ;  /* 0x0000000a2a2c7c11 */ /* 0x000fc6000f8408ff */
[----:B------:R-:W4:Y:S01]  /*5670*/  LDL.LU R108, [R1+0xa0] ;  /* 0x0000a000016c7983 */ /* 0x000f220000300800 */
[----:B------:R-:W-:Y:S02]  /*5680*/  LEA.HI.X R93, R45, UR11, R115, 0x1, P1 ;  /* 0x0000000b2d5d7c11 */ /* 0x000fe400088f0c73 */
[----:B------:R-:W-:Y:S02]  /*5690*/  LEA.HI.X R45, R42, UR11, R111, 0x1, P2 ;  /* 0x0000000b2a2d7c11 */ /* 0x000fe400090f0c6f */
[C---:B------:R-:W-:Y:S01]  /*56a0*/  LEA R94, P1, R43.reuse, UR10, 0x1 ;  /* 0x0000000a2b5e7c11 */ /* 0x040fe2000f8208ff */
[----:B------:R-:W4:Y:S04]  /*56b0*/  LDL.LU R111, [R1+0xa8] ;  /* 0x0000a800016f7983 */ /* 0x000f280000300800 */
[----:B------:R-:W4:Y:S01]  /*56c0*/  LDL.LU R110, [R1+0xb0] ;  /* 0x0000b000016e7983 */ /* 0x000f220000300800 */
[----:B------:R-:W-:-:S03]  /*56d0*/  LEA.HI.X R95, R43, UR11, R113, 0x1, P1 ;  /* 0x0000000b2b5f7c11 */ /* 0x000fc600088f0c71 */
[----:B------:R-:W4:Y:S04]  /*56e0*/  LDL.LU R113, [R1+0xb4] ;  /* 0x0000b40001717983 */ /* 0x000f280000300800 */
        /* <DEDUP_REMOVED lines=14> */
[----:B------:R-:W4:Y:S01]  /*57d0*/  LDL.LU R156, [R1+0xe8] ;  /* 0x0000e800019c7983 */ /* 0x000f220000300800 */
[----:B------:R-:W-:-:S02]  /*57e0*/  LEA R96, P1, R41, UR10, 0x1 ;  /* 0x0000000a29607c11 */ /* 0x000fc4000f8208ff */
[C---:B------:R-:W-:Y:S02]  /*57f0*/  LEA R42, P2, R40.reuse, UR10, 0x1 ;  /* 0x0000000a282a7c11 */ /* 0x040fe4000f8408ff */
[----:B------:R-:W-:Y:S02]  /*5800*/  LEA.HI.X R97, R41, UR11, R98, 0x1, P1 ;  /* 0x0000000b29617c11 */ /* 0x000fe400088f0c62 */
[----:B------:R-:W-:Y:S02]  /*5810*/  LEA R98, P1, R39, UR10, 0x1 ;  /* 0x0000000a27627c11 */ /* 0x000fe4000f8208ff */
[----:B------:R-:W-:Y:S01]  /*5820*/  F2FP.F16.F32.PACK_AB R85, R137, R85 ;  /* 0x000000558955723e */ /* 0x000fe200000000ff */
[----:B------:R-:W-:Y:S04]  /*5830*/  STG.E.U16 desc[UR6][R88.64], R56 ;  /* 0x0000003858007986 */ /* 0x000fe8000c101506 */
[----:B------:R-:W-:Y:S01]  /*5840*/  STG.E.U16 desc[UR6][R88.64+0x4], R71 ;  /* 0x0000044758007986 */ /* 0x000fe2000c101506 */
[----:B------:R-:W-:-:S02]  /*5850*/  LEA.HI.X R43, R40, UR11, R101, 0x1, P2 ;  /* 0x0000000b282b7c11 */ /* 0x000fc400090f0c65 */
[C---:B------:R-:W-:Y:S02]  /*5860*/  LEA R40, P2, R38.reuse, UR10, 0x1 ;  /* 0x0000000a26287c11 */ /* 0x040fe4000f8408ff */
[----:B------:R-:W-:Y:S02]  /*5870*/  LEA.HI.X R99, R39, UR11, R100, 0x1, P1 ;  /* 0x0000000b27637c11 */ /* 0x000fe400088f0c64 */
[C---:B------:R-:W-:Y:S02]  /*5880*/  LEA R100, P1, R37.reuse, UR10, 0x1 ;  /* 0x0000000a25647c11 */ /* 0x040fe4000f8208ff */
[----:B------:R-:W-:Y:S02]  /*5890*/  LEA.HI.X R41, R38, UR11, R103, 0x1, P2 ;  /* 0x0000000b26297c11 */ /* 0x000fe400090f0c67 */
[----:B------:R-:W-:Y:S02]  /*58a0*/  LEA R38, P2, R36, UR10, 0x1 ;  /* 0x0000000a24267c11 */ /* 0x000fe4000f8408ff */
[----:B------:R-:W-:-:S02]  /*58b0*/  LEA.HI.X R101, R37, UR11, R102, 0x1, P1 ;  /* 0x0000000b25657c11 */ /* 0x000fc400088f0c66 */
[C---:B------:R-:W-:Y:S02]  /*58c0*/  LEA R102, P1, R35.reuse, UR10, 0x1 ;  /* 0x0000000a23667c11 */ /* 0x040fe4000f8208ff */
[----:B--2---:R-:W-:Y:S02]  /*58d0*/  LEA.HI.X R39, R36, UR11, R105, 0x1, P2 ;  /* 0x0000000b24277c11 */ /* 0x004fe400090f0c69 */
[C---:B------:R-:W-:Y:S02]  /*58e0*/  LEA R36, P2, R34.reuse, UR10, 0x1 ;  /* 0x0000000a22247c11 */ /* 0x040fe4000f8408ff */
[----:B---3--:R-:W-:Y:S02]  /*58f0*/  LEA.HI.X R103, R35, UR11, R104, 0x1, P1 ;  /* 0x0000000b23677c11 */ /* 0x008fe400088f0c68 */
[----:B------:R-:W-:Y:S02]  /*5900*/  LEA R104, P1, R33, UR10, 0x1 ;  /* 0x0000000a21687c11 */ /* 0x000fe4000f8208ff */
[----:B------:R-:W-:-:S02]  /*5910*/  LEA.HI.X R37, R34, UR11, R107, 0x1, P2 ;  /* 0x0000000b22257c11 */ /* 0x000fc400090f0c6b */
[C---:B------:R-:W-:Y:S02]  /*5920*/  LEA R34, P2, R32.reuse, UR10, 0x1 ;  /* 0x0000000a20227c11 */ /* 0x040fe4000f8408ff */
[----:B------:R-:W-:Y:S02]  /*5930*/  LEA.HI.X R105, R33, UR11, R106, 0x1, P1 ;  /* 0x0000000b21697c11 */ /* 0x000fe400088f0c6a */
[C---:B------:R-:W-:Y:S02]  /*5940*/  LEA R106, P1, R31.reuse, UR10, 0x1 ;  /* 0x0000000a1f6a7c11 */ /* 0x040fe4000f8208ff */
[----:B----4-:R-:W-:Y:S02]  /*5950*/  LEA.HI.X R35, R32, UR11, R109, 0x1, P2 ;  /* 0x0000000b20237c11 */ /* 0x010fe400090f0c6d */
        /* <DEDUP_REMOVED lines=24> */
[----:B------:R-:W-:Y:S02]  /*5ae0*/  F2FP.F16.F32.PACK_AB R20, R150, R141 ;  /* 0x0000008d9614723e */ /* 0x000fe400000000ff */
[----:B------:R-:W-:Y:S01]  /*5af0*/  LEA.HI.X R119, R19, UR11, R138, 0x1, P1 ;  /* 0x0000000b13777c11 */ /* 0x000fe200088f0c8a */
[----:B------:R-:W2:Y:S01]  /*5b00*/  LDL.LU R150, [R1+0x14] ;  /* 0x0000140001967983 */ /* 0x000ea20000300800 */
[----:B------:R-:W-:Y:S01]  /*5b10*/  PRMT R19, R56, 0x7632, R19 ;  /* 0x0000763238137816 */ /* 0x000fe20000000013 */
[----:B------:R-:W-:Y:S01]  /*5b20*/  ULDC.64 UR10, c[0x0][0x238] ;  /* 0x00008e00000a7ab9 */ /* 0x000fe20000000a00 */
[----:B------:R-:W-:Y:S01]  /*5b30*/  PRMT R21, R71, 0x7632, R21 ;  /* 0x0000763247157816 */ /* 0x000fe20000000015 */
[----:B------:R-:W2:Y:S04]  /*5b40*/  LDL.LU R141, [R1+0x108] ;  /* 0x00010800018d7983 */ /* 0x000ea80000300800 */
[----:B------:R0:W-:Y:S04]  /*5b50*/  STG.E.U16 desc[UR6][R88.64+0x2], R19 ;  /* 0x0000021358007986 */ /* 0x0001e8000c101506 */
[----:B------:R1:W-:Y:S04]  /*5b60*/  STG.E.U16 desc[UR6][R88.64+0x6], R21 ;  /* 0x0000061558007986 */ /* 0x0003e8000c101506 */
[----:B------:R3:W-:Y:S01]  /*5b70*/  STG.E.U16 desc[UR6][R86.64], R20 ;  /* 0x0000001456007986 */ /* 0x0007e2000c101506 */
[----:B0-----:R-:W-:-:S02]  /*5b80*/  PRMT R19, R20, 0x7632, R19 ;  /* 0x0000763214137816 */ /* 0x001fc40000000013 */
[----:B-1----:R-:W-:Y:S02]  /*5b90*/  PRMT R21, R85, 0x7632, R21 ;  /* 0x0000763255157816 */ /* 0x002fe40000000015 */
[----:B---3--:R-:W-:Y:S02]  /*5ba0*/  F2FP.F16.F32.PACK_AB R20, R153, R145 ;  /* 0x000000919914723e */ /* 0x008fe400000000ff */
[----:B------:R-:W3:Y:S04]  /*5bb0*/  LDL.LU R145, [R1+0x114] ;  /* 0x0001140001917983 */ /* 0x000ee80000300800 */
[----:B------:R0:W-:Y:S04]  /*5bc0*/  STG.E.U16 desc[UR6][R86.64+0x2], R19 ;  /* 0x0000021356007986 */ /* 0x0001e8000c101506 */
[----:B------:R-:W-:Y:S04]  /*5bd0*/  STG.E.U16 desc[UR6][R86.64+0x4], R85 ;  /* 0x0000045556007986 */ /* 0x000fe8000c101506 */
[----:B------:R-:W-:Y:S01]  /*5be0*/  STG.E.U16 desc[UR6][R86.64+0x6], R21 ;  /* 0x0000061556007986 */ /* 0x000fe2000c101506 */
[----:B0-----:R-:W-:-:S03]  /*5bf0*/  PRMT R19, R20, 0x7632, R19 ;  /* 0x0000763214137816 */ /* 0x001fc60000000013 */
[----:B------:R0:W-:Y:S02]  /*5c00*/  STG.E.U16 desc[UR6][R90.64], R20 ;  /* 0x000000145a007986 */ /* 0x0001e4000c101506 */
[----:B0-----:R-:W-:Y:S02]  /*5c10*/  F2FP.F16.F32.PACK_AB R20, R143, R156 ;  /* 0x0000009c8f14723e */ /* 0x001fe400000000ff */
[----:B------:R-:W4:Y:S01]  /*5c20*/  LDL.LU R156, [R1+0x110] ;  /* 0x00011000019c7983 */ /* 0x000f220000300800 */
[----:B------:R-:W-:Y:S02]  /*5c30*/  F2FP.F16.F32.PACK_AB R84, R136, R84 ;  /* 0x000000548854723e */ /* 0x000fe400000000ff */
[----:B------:R-:W-:Y:S02]  /*5c40*/  F2FP.F16.F32.PACK_AB R83, R135, R83 ;  /* 0x000000538753723e */ /* 0x000fe400000000ff */
[----:B------:R-:W-:Y:S01]  /*5c50*/  PRMT R21, R84, 0x7632, R21 ;  /* 0x0000763254157816 */ /* 0x000fe20000000015 */
[----:B------:R0:W-:Y:S01]  /*5c60*/  STG.E.U16 desc[UR6][R90.64+0x2], R19 ;  /* 0x000002135a007986 */ /* 0x0001e2000c101506 */
[----:B------:R-:W-:-:S03]  /*5c70*/  F2FP.F16.F32.PACK_AB R82, R134, R82 ;  /* 0x000000528652723e */ /* 0x000fc600000000ff */
[----:B------:R-:W-:Y:S04]  /*5c80*/  STG.E.U16 desc[UR6][R90.64+0x4], R84 ;  /* 0x000004545a007986 */ /* 0x000fe8000c101506 */
[----:B------:R1:W-:Y:S01]  /*5c90*/  STG.E.U16 desc[UR6][R90.64+0x6], R21 ;  /* 0x000006155a007986 */ /* 0x0003e2000c101506 */
[----:B0-----:R-:W-:-:S03]  /*5ca0*/  PRMT R19, R20, 0x7632, R19 ;  /* 0x0000763214137816 */ /* 0x001fc60000000013 */
[----:B------:R-:W-:Y:S01]  /*5cb0*/  STG.E.U16 desc[UR6][R48.64], R20 ;  /* 0x0000001430007986 */ /* 0x000fe2000c101506 */
[----:B-1----:R-:W-:-:S03]  /*5cc0*/  PRMT R21, R83, 0x7632, R21 ;  /* 0x0000763253157816 */ /* 0x002fc60000000015 */
[----:B------:R-:W-:Y:S04]  /*5cd0*/  STG.E.U16 desc[UR6][R48.64+0x2], R19 ;  /* 0x0000021330007986 */ /* 0x000fe8000c101506 */
[----:B------:R-:W-:Y:S04]  /*5ce0*/  STG.E.U16 desc[UR6][R48.64+0x4], R83 ;  /* 0x0000045330007986 */ /* 0x000fe8000c101506 */
[----:B------:R0:W-:Y:S04]  /*5cf0*/  STG.E.U16 desc[UR6][R48.64+0x6], R21 ;  /* 0x0000061530007986 */ /* 0x0001e8000c101506 */
[----:B------:R-:W-:Y:S01]  /*5d00*/  STG.E.U16 desc[UR6][R92.64+0x4], R82 ;  /* 0x000004525c007986 */ /* 0x000fe2000c101506 */
[----:B0-----:R-:W-:-:S05]  /*5d10*/  PRMT R21, R82, 0x7632, R21 ;  /* 0x0000763252157816 */ /* 0x001fca0000000015 */
[----:B------:R-:W-:Y:S01]  /*5d20*/  STG.E.U16 desc[UR6][R92.64+0x6], R21 ;  /* 0x000006155c007986 */ /* 0x000fe2000c101506 */
[----:B--2---:R-:W-:-:S03]  /*5d30*/  F2FP.F16.F32.PACK_AB R20, R150, R141 ;  /* 0x0000008d9614723e */ /* 0x004fc600000000ff */
[----:B------:R-:W2:Y:S01]  /*5d40*/  LDL.LU R141, [R1+0x10c] ;  /* 0x00010c00018d7983 */ /* 0x000ea20000300800 */
[----:B------:R-:W-:-:S03]  /*5d50*/  PRMT R19, R20, 0x7632, R19 ;  /* 0x0000763214137816 */ /* 0x000fc60000000013 */
[----:B------:R3:W-:Y:S04]  /*5d60*/  STG.E.U16 desc[UR6][R92.64], R20 ;  /* 0x000000145c007986 */ /* 0x0007e8000c101506 */
[----:B------:R0:W-:Y:S01]  /*5d70*/  STG.E.U16 desc[UR6][R92.64+0x2], R19 ;  /* 0x000002135c007986 */ /* 0x0001e2000c101506 */
[----:B---3--:R-:W-:-:S03]  /*5d80*/  F2FP.F16.F32.PACK_AB R20, R62, R145 ;  /* 0x000000913e14723e */ /* 0x008fc600000000ff */
[----:B------:R-:W3:Y:S01]  /*5d90*/  LDL.LU R62, [R1+0x160] ;  /* 0x00016000013e7983 */ /* 0x000ee20000300800 */
[----:B0-----:R-:W-:-:S03]  /*5da0*/  PRMT R19, R20, 0x7632, R19 ;  /* 0x0000763214137816 */ /* 0x001fc60000000013 */
[----:B------:R-:W3:Y:S04]  /*5db0*/  LDL.LU R145, [R1+0xfc] ;  /* 0x0000fc0001917983 */ /* 0x000ee80000300800 */
[----:B------:R4:W-:Y:S02]  /*5dc0*/  STG.E.U16 desc[UR6][R46.64], R20 ;  /* 0x000000142e007986 */ /* 0x0009e4000c101506 */
[----:B----4-:R-:W-:Y:S02]  /*5dd0*/  F2FP.F16.F32.PACK_AB R20, R63, R156 ;  /* 0x0000009c3f14723e */ /* 0x010fe400000000ff */
[----:B------:R-:W4:Y:S04]  /*5de0*/  LDL.LU R63, [R1+0x15c] ;  /* 0x00015c00013f7983 */ /* 0x000f280000300800 */
[----:B------:R-:W4:Y:S01]  /*5df0*/  LDL.LU R156, [R1+0xf4] ;  /* 0x0000f400019c7983 */ /* 0x000f220000300800 */
[----:B------:R-:W-:-:S02]  /*5e00*/  F2FP.F16.F32.PACK_AB R81, R133, R81 ;  /* 0x000000518551723e */ /* 0x000fc400000000ff */
[----:B------:R-:W-:Y:S02]  /*5e10*/  F2FP.F16.F32.PACK_AB R80, R132, R80 ;  /* 0x000000508450723e */ /* 0x000fe400000000ff */
[----:B------:R-:W-:Y:S02]  /*5e20*/  PRMT R21, R81, 0x7632, R21 ;  /* 0x0000763251157816 */ /* 0x000fe40000000015 */
[----:B------:R-:W-:Y:S01]  /*5e30*/  F2FP.F16.F32.PACK_AB R78, R131, R78 ;  /* 0x0000004e834e723e */ /* 0x000fe200000000ff */
[----:B------:R-:W-:Y:S01]  /*5e40*/  STG.E.U16 desc[UR6][R46.64+0x2], R19 ;  /* 0x000002132e007986 */ /* 0x000fe2000c101506 */
[----:B------:R-:W-:-:S03]  /*5e50*/  PRMT R49, R80, 0x7632, R49 ;  /* 0x0000763250317816 */ /* 0x000fc60000000031 */
[----:B------:R-:W-:Y:S04]  /*5e60*/  STG.E.U16 desc[UR6][R46.64+0x4], R81 ;  /* 0x000004512e007986 */ /* 0x000fe8000c101506 */
[----:B------:R0:W-:Y:S04]  /*5e70*/  STG.E.U16 desc[UR6][R46.64+0x6], R21 ;  /* 0x000006152e007986 */ /* 0x0001e8000c101506 */
[----:B------:R1:W-:Y:S01]  /*5e80*/  STG.E.U16 desc[UR6][R94.64], R20 ;  /* 0x000000145e007986 */ /* 0x0003e2000c101506 */
[----:B0-----:R-:W-:Y:S02]  /*5e90*/  PRMT R47, R20, 0x7632, R47 ;  /* 0x00007632142f7816 */ /* 0x001fe4000000002f */
[----:B-1----:R-:W-:-:S03]  /*5ea0*/  PRMT R20, R78, 0x7632, R20 ;  /* 0x000076324e147816 */ /* 0x002fc60000000014 */
[----:B------:R-:W-:Y:S04]  /*5eb0*/  STG.E.U16 desc[UR6][R94.64+0x2], R47 ;  /* 0x0000022f5e007986 */ /* 0x000fe8000c101506 */
[----:B------:R-:W-:Y:S04]  /*5ec0*/  STG.E.U16 desc[UR6][R94.64+0x4], R80 ;  /* 0x000004505e007986 */ /* 0x000fe8000c101506 */
[----:B------:R-:W-:Y:S04]  /*5ed0*/  STG.E.U16 desc[UR6][R94.64+0x6], R49 ;  /* 0x000006315e007986 */ /* 0x000fe8000c101506 */
[----:B------:R-:W-:Y:S04]  /*5ee0*/  STG.E.U16 desc[UR6][R44.64+0x4], R78 ;  /* 0x0000044e2c007986 */ /* 0x000fe8000c101506 */
[----:B------:R-:W-:Y:S01]  /*5ef0*/  STG.E.U16 desc[UR6][R44.64+0x6], R20 ;  /* 0x000006142c007986 */ /* 0x000fe2000c101506 */
[----:B--2---:R-:W-:-:S03]  /*5f00*/  F2FP.F16.F32.PACK_AB R48, R50, R141 ;  /* 0x0000008d3230723e */ /* 0x004fc600000000ff */
[----:B------:R-:W2:Y:S01]  /*5f10*/  LDL.LU R50, [R1+0x158] ;  /* 0x0001580001327983 */ /* 0x000ea20000300800 */
[----:B------:R-:W-:-:S03]  /*5f20*/  PRMT R21, R48, 0x7632, R21 ;  /* 0x0000763230157816 */ /* 0x000fc60000000015 */
[----:B------:R-:W2:Y:S04]  /*5f30*/  LDL.LU R141, [R1+0xec] ;  /* 0x0000ec00018d7983 */ /* 0x000ea80000300800 */
[----:B------:R-:W-:Y:S04]  /*5f40*/  STG.E.U16 desc[UR6][R44.64], R48 ;  /* 0x000000302c007986 */ /* 0x000fe8000c101506 */
[----:B------:R0:W-:Y:S01]  /*5f50*/  STG.E.U16 desc[UR6][R44.64+0x2], R21 ;  /* 0x000002152c007986 */ /* 0x0001e2000c101506 */
[----:B---3--:R-:W-:-:S03]  /*5f60*/  F2FP.F16.F32.PACK_AB R19, R51, R145 ;  /* 0x000000913313723e */ /* 0x008fc600000000ff */
[----:B------:R-:W3:Y:S01]  /*5f70*/  LDL.LU R51, [R1+0x154] ;  /* 0x0001540001337983 */ /* 0x000ee20000300800 */
[C---:B------:R-:W-:Y:S02]  /*5f80*/  PRMT R46, R19.reuse, 0x7610, R46 ;  /* 0x00007610132e7816 */ /* 0x040fe4000000002e */
[----:B0-----:R-:W-:Y:S01]  /*5f90*/  PRMT R45, R19, 0x7632, R45 ;  /* 0x00007632132d7816 */ /* 0x001fe2000000002d */
[----:B------:R-:W3:Y:S01]  /*5fa0*/  LDL.LU R145, [R1+0xdc] ;  /* 0x0000dc0001917983 */ /* 0x000ee20000300800 */
[----:B----4-:R-:W-:-:S03]  /*5fb0*/  F2FP.F16.F32.PACK_AB R19, R52, R156 ;  /* 0x0000009c3413723e */ /* 0x010fc600000000ff */
[----:B------:R-:W4:Y:S04]  /*5fc0*/  LDL.LU R52, [R1+0x150] ;  /* 0x0001500001347983 */ /* 0x000f280000300800 */
[----:B------:R-:W4:Y:S01]  /*5fd0*/  LDL.LU R156, [R1+0xd0] ;  /* 0x0000d000019c7983 */ /* 0x000f220000300800 */
[----:B--2---:R-:W-:-:S03]  /*5fe0*/  F2FP.F16.F32.PACK_AB R165, R165, R141 ;  /* 0x0000008da5a5723e */ /* 0x004fc600000000ff */
[----:B------:R-:W2:Y:S01]  /*5ff0*/  LDL.LU R141, [R1+0xc8] ;  /* 0x0000c800018d7983 */ /* 0x000ea20000300800 */
[----:B---3--:R-:W-:-:S03]  /*6000*/  F2FP.F16.F32.PACK_AB R164, R164, R145 ;  /* 0x00000091a4a4723e */ /* 0x008fc600000000ff */
[----:B------:R-:W3:Y:S01]  /*6010*/  LDL.LU R145, [R1+0xc0] ;  /* 0x0000c00001917983 */ /* 0x000ee20000300800 */
[----:B----4-:R-:W-:-:S03]  /*6020*/  F2FP.F16.F32.PACK_AB R163, R163, R156 ;  /* 0x0000009ca3a3723e */ /* 0x010fc600000000ff */
        /* <DEDUP_REMOVED lines=12> */
[----:B------:R-:W4:Y:S04]  /*60f0*/  LDL.LU R156, [R1+0x84] ;  /* 0x00008400019c7983 */ /* 0x000f280000300800 */
[----:B------:R-:W4:Y:S01]  /*6100*/  LDL.LU R150, [R1+0x7c] ;  /* 0x00007c0001967983 */ /* 0x000f220000300800 */
[----:B------:R-:W-:Y:S02]  /*6110*/  F2FP.F16.F32.PACK_AB R55, R55, R52 ;  /* 0x000000343737723e */ /* 0x000fe400000000ff */
[----:B------:R-:W-:Y:S02]  /*6120*/  F2FP.F16.F32.PACK_AB R54, R54, R51 ;  /* 0x000000333636723e */ /* 0x000fe400000000ff */
[----:B------:R-:W-:Y:S02]  /*6130*/  F2FP.F16.F32.PACK_AB R53, R53, R50 ;  /* 0x000000323535723e */ /* 0x000fe400000000ff */
[----:B------:R-:W-:-:S02]  /*6140*/  F2FP.F16.F32.PACK_AB R2, R2, R63 ;  /* 0x0000003f0202723e */ /* 0x000fc400000000ff */
[----:B------:R-:W-:Y:S02]  /*6150*/  F2FP.F16.F32.PACK_AB R66, R66, R62 ;  /* 0x0000003e4242723e */ /* 0x000fe400000000ff */
[----:B--2---:R-:W-:Y:S02]  /*6160*/  F2FP.F16.F32.PACK_AB R155, R155, R141 ;  /* 0x0000008d9b9b723e */ /* 0x004fe400000000ff */
[----:B------:R-:W2:Y:S01]  /*6170*/  LDL.LU R141, [R1+0x74] ;  /* 0x00007400018d7983 */ /* 0x000ea20000300800 */
[----:B---3--:R-:W-:-:S03]  /*6180*/  F2FP.F16.F32.PACK_AB R154, R154, R145 ;  /* 0x000000919a9a723e */ /* 0x008fc600000000ff */
[----:B------:R-:W3:Y:S01]  /*6190*/  LDL.LU R145, [R1+0x70] ;  /* 0x0000700001917983 */ /* 0x000ee20000300800 */
[----:B----4-:R-:W-:-:S03]  /*61a0*/  F2FP.F16.F32.PACK_AB R152, R152, R156 ;  /* 0x0000009c9898723e */ /* 0x010fc600000000ff */
[----:B------:R-:W4:Y:S04]  /*61b0*/  LDL.LU R156, [R1+0x68] ;  /* 0x00006800019c7983 */ /* 0x000f280000300800 */
[----:B------:R-:W4:Y:S04]  /*61c0*/  LDL.LU R52, [R1+0x14c] ;  /* 0x00014c0001347983 */ /* 0x000f280000300800 */
[----:B------:R-:W4:Y:S04]  /*61d0*/  LDL.LU R51, [R1+0x148] ;  /* 0x0001480001337983 */ /* 0x000f280000300800 */
[----:B------:R-:W4:Y:S04]  /*61e0*/  LDL.LU R50, [R1+0x144] ;  /* 0x0001440001327983 */ /* 0x000f280000300800 */
[----:B------:R0:W5:Y:S04]  /*61f0*/  LDL.LU R63, [R1+0x140] ;  /* 0x00014000013f7983 */ /* 0x0001680000300800 */
[----:B------:R0:W5:Y:S01]  /*6200*/  LDL.LU R62, [R1+0x138] ;  /* 0x00013800013e7983 */ /* 0x0001620000300800 */
[----:B------:R-:W-:-:S02]  /*6210*/  F2FP.F16.F32.PACK_AB R77, R130, R77 ;  /* 0x0000004d824d723e */ /* 0x000fc400000000ff */
[----:B------:R-:W-:Y:S02]  /*6220*/  F2FP.F16.F32.PACK_AB R76, R129, R76 ;  /* 0x0000004c814c723e */ /* 0x000fe400000000ff */
[----:B------:R-:W-:Y:S02]  /*6230*/  PRMT R48, R77, 0x7632, R48 ;  /* 0x000076324d307816 */ /* 0x000fe40000000030 */
[----:B------:R-:W-:Y:S02]  /*6240*/  PRMT R21, R19, 0x7632, R21 ;  /* 0x0000763213157816 */ /* 0x000fe40000000015 */
[----:B------:R-:W-:Y:S02]  /*6250*/  PRMT R20, R76, 0x7632, R20 ;  /* 0x000076324c147816 */ /* 0x000fe40000000014 */
[----:B------:R-:W-:Y:S01]  /*6260*/  F2FP.F16.F32.PACK_AB R75, R128, R75 ;  /* 0x0000004b804b723e */ /* 0x000fe200000000ff */
[----:B------:R-:W-:Y:S01]  /*6270*/  STG.E.U16 desc[UR6][R96.64], R46 ;  /* 0x0000002e60007986 */ /* 0x000fe2000c101506 */
[----:B------:R-:W-:-:S03]  /*6280*/  F2FP.F16.F32.PACK_AB R74, R127, R74 ;  /* 0x0000004a7f4a723e */ /* 0x000fc600000000ff */
[----:B------:R-:W-:Y:S01]  /*6290*/  STG.E.U16 desc[UR6][R96.64+0x2], R45 ;  /* 0x0000022d60007986 */ /* 0x000fe2000c101506 */
[----:B------:R-:W-:-:S03]  /*62a0*/  PRMT R49, R165, 0x7632, R49 ;  /* 0x00007632a5317816 */ /* 0x000fc60000000031 */
[----:B------:R-:W-:Y:S04]  /*62b0*/  STG.E.U16 desc[UR6][R96.64+0x4], R77 ;  /* 0x0000044d60007986 */ /* 0x000fe8000c101506 */
[----:B------:R-:W-:Y:S04]  /*62c0*/  STG.E.U16 desc[UR6][R96.64+0x6], R48 ;  /* 0x0000063060007986 */ /* 0x000fe8000c101506 */
[----:B------:R1:W-:Y:S01]  /*62d0*/  STG.E.U16 desc[UR6][R42.64], R19 ;  /* 0x000000132a007986 */ /* 0x0003e2000c101506 */
[----:B------:R-:W-:-:S03]  /*62e0*/  F2FP.F16.F32.PACK_AB R73, R126, R73 ;  /* 0x000000497e49723e */ /* 0x000fc600000000ff */
[----:B------:R0:W-:Y:S04]  /*62f0*/  STG.E.U16 desc[UR6][R42.64+0x2], R21 ;  /* 0x000002152a007986 */ /* 0x0001e8000c101506 */
[----:B------:R0:W-:Y:S01]  /*6300*/  STG.E.U16 desc[UR6][R42.64+0x6], R20 ;  /* 0x000006142a007986 */ /* 0x0001e2000c101506 */
[----:B-1----:R-:W-:-:S03]  /*6310*/  PRMT R19, R75, 0x7632, R19 ;  /* 0x000076324b137816 */ /* 0x002fc60000000013 */
[----:B------:R-:W-:Y:S01]  /*6320*/  STG.E.U16 desc[UR6][R42.64+0x4], R76 ;  /* 0x0000044c2a007986 */ /* 0x000fe2000c101506 */
[----:B0-----:R-:W-:Y:S02]  /*6330*/  PRMT R21, R74, 0x7632, R21 ;  /* 0x000076324a157816 */ /* 0x001fe40000000015 */
[----:B------:R-:W-:Y:S01]  /*6340*/  PRMT R20, R164, 0x7632, R20 ;  /* 0x00007632a4147816 */ /* 0x000fe20000000014 */
[----:B------:R-:W-:Y:S01]  /*6350*/  STG.E.U16 desc[UR6][R98.64], R165 ;  /* 0x000000a562007986 */ /* 0x000fe2000c101506 */
[----:B------:R-:W-:-:S03]  /*6360*/  F2FP.F16.F32.PACK_AB R72, R125, R72 ;  /* 0x000000487d48723e */ /* 0x000fc600000000ff */
        /* <DEDUP_REMOVED lines=8> */
[----:B------:R-:W-:Y:S02]  /*63f0*/  F2FP.F16.F32.PACK_AB R70, R124, R70 ;  /* 0x000000467c46723e */ /* 0x000fe400000000ff */
[----:B-1----:R-:W-:Y:S01]  /*6400*/  PRMT R20, R162, 0x7632, R20 ;  /* 0x00007632a2147816 */ /* 0x002fe20000000014 */
[----:B------:R-:W-:Y:S01]  /*6410*/  STG.E.U16 desc[UR6][R100.64], R163 ;  /* 0x000000a364007986 */ /* 0x000fe2000c101506 */
[----:B------:R-:W-:Y:S02]  /*6420*/  F2FP.F16.F32.PACK_AB R68, R123, R68 ;  /* 0x000000447b44723e */ /* 0x000fe400000000ff */
[----:B0-----:R-:W-:Y:S02]  /*6430*/  PRMT R41, R73, 0x7632, R41 ;  /* 0x0000763249297816 */ /* 0x001fe40000000029 */
[----:B------:R-:W-:Y:S01]  /*6440*/  PRMT R21, R72, 0x7632, R21 ;  /* 0x0000763248157816 */ /* 0x000fe20000000015 */
[----:B------:R0:W-:Y:S04]  /*6450*/  STG.E.U16 desc[UR6][R100.64+0x2], R19 ;  /* 0x0000021364007986 */ /* 0x0001e8000c101506 */
[----:B------:R-:W-:Y:S04]  /*6460*/  STG.E.U16 desc[UR6][R100.64+0x4], R73 ;  /* 0x0000044964007986 */ /* 0x000fe8000c101506 */
[----:B------:R-:W-:Y:S04]  /*6470*/  STG.E.U16 desc[UR6][R100.64+0x6], R41 ;  /* 0x0000062964007986 */ /* 0x000fe8000c101506 */
[----:B------:R-:W-:Y:S01]  /*6480*/  STG.E.U16 desc[UR6][R38.64], R162 ;  /* 0x000000a226007986 */ /* 0x000fe2000c101506 */
[----:B0-----:R-:W-:-:S03]  /*6490*/  PRMT R19, R161, 0x7632, R19 ;  /* 0x00007632a1137816 */ /* 0x001fc60000000013 */
[----:B------:R0:W-:Y:S04]  /*64a0*/  STG.E.U16 desc[UR6][R38.64+0x2], R20 ;  /* 0x0000021426007986 */ /* 0x0001e8000c101506 */
[----:B------:R-:W-:Y:S04]  /*64b0*/  STG.E.U16 desc[UR6][R38.64+0x4], R72 ;  /* 0x0000044826007986 */ /* 0x000fe8000c101506 */
[----:B------:R1:W-:Y:S01]  /*64c0*/  STG.E.U16 desc[UR6][R38.64+0x6], R21 ;  /* 0x0000061526007986 */ /* 0x0003e2000c101506 */
[----:B------:R-:W-:Y:S02]  /*64d0*/  F2FP.F16.F32.PACK_AB R65, R122, R65 ;  /* 0x000000417a41723e */ /* 0x000fe400000000ff */
[----:B0-----:R-:W-:Y:S01]  /*64e0*/  PRMT R20, R160, 0x7632, R20 ;  /* 0x00007632a0147816 */ /* 0x001fe20000000014 */
[----:B------:R-:W-:Y:S01]  /*64f0*/  STG.E.U16 desc[UR6][R102.64], R161 ;  /* 0x000000a166007986 */ /* 0x000fe2000c101506 */
[----:B------:R-:W-:-:S02]  /*6500*/  F2FP.F16.F32.PACK_AB R64, R121, R64 ;  /* 0x000000407940723e */ /* 0x000fc400000000ff */
[----:B-1----:R-:W-:Y:S02]  /*6510*/  PRMT R39, R70, 0x7632, R39 ;  /* 0x0000763246277816 */ /* 0x002fe40000000027 */
        /* <DEDUP_REMOVED lines=26> */
[----:B-1----:R-:W-:-:S02]  /*66c0*/  PRMT R35, R61, 0x7632, R35 ;  /* 0x000076323d237816 */ /* 0x002fc40000000023 */
[----:B------:R-:W-:Y:S01]  /*66d0*/  PRMT R21, R60, 0x7632, R21 ;  /* 0x000076323c157816 */ /* 0x000fe20000000015 */
[----:B------:R0:W-:Y:S01]  /*66e0*/  STG.E.U16 desc[UR6][R106.64+0x2], R19 ;  /* 0x000002136a007986 */ /* 0x0001e2000c101506 */
[----:B------:R-:W-:-:S03]  /*66f0*/  F2FP.F16.F32.PACK_AB R57, R57, R58 ;  /* 0x0000003a3939723e */ /* 0x000fc600000000ff */
[----:B------:R-:W-:Y:S04]  /*6700*/  STG.E.U16 desc[UR6][R106.64+0x4], R61 ;  /* 0x0000043d6a007986 */ /* 0x000fe8000c101506 */
[----:B------:R-:W-:Y:S01]  /*6710*/  STG.E.U16 desc[UR6][R106.64+0x6], R35 ;  /* 0x000006236a007986 */ /* 0x000fe2000c101506 */
[----:B------:R-:W-:-:S03]  /*6720*/  F2FP.F16.F32.PACK_AB R151, R151, R150 ;  /* 0x000000969797723e */ /* 0x000fc600000000ff */
[----:B------:R-:W-:Y:S01]  /*6730*/  STG.E.U16 desc[UR6][R32.64], R155 ;  /* 0x0000009b20007986 */ /* 0x000fe2000c101506 */
[----:B0-----:R-:W-:-:S03]  /*6740*/  PRMT R19, R154, 0x7632, R19 ;  /* 0x000076329a137816 */ /* 0x001fc60000000013 */
[----:B------:R0:W-:Y:S01]  /*6750*/  STG.E.U16 desc[UR6][R32.64+0x2], R20 ;  /* 0x0000021420007986 */ /* 0x0001e2000c101506 */
[----:B------:R-:W-:-:S03]  /*6760*/  F2FP.F16.F32.PACK_AB R17, R17, R18 ;  /* 0x000000121111723e */ /* 0x000fc600000000ff */
[----:B------:R-:W-:Y:S04]  /*6770*/  STG.E.U16 desc[UR6][R32.64+0x4], R60 ;  /* 0x0000043c20007986 */ /* 0x000fe8000c101506 */
[----:B------:R1:W-:Y:S01]  /*6780*/  STG.E.U16 desc[UR6][R32.64+0x6], R21 ;  /* 0x0000061520007986 */ /* 0x0003e2000c101506 */
[----:B--2---:R-:W-:Y:S02]  /*6790*/  F2FP.F16.F32.PACK_AB R149, R149, R141 ;  /* 0x0000008d9595723e */ /* 0x004fe400000000ff */
[----:B0-----:R-:W-:Y:S02]  /*67a0*/  PRMT R20, R152, 0x7632, R20 ;  /* 0x0000763298147816 */ /* 0x001fe40000000014 */
[----:B------:R-:W-:Y:S01]  /*67b0*/  F2FP.F16.F32.PACK_AB R15, R15, R16 ;  /* 0x000000100f0f723e */ /* 0x000fe200000000ff */
[----:B------:R-:W-:Y:S01]  /*67c0*/  STG.E.U16 desc[UR6][R108.64], R154 ;  /* 0x0000009a6c007986 */ /* 0x000fe2000c101506 */
[----:B------:R-:W-:-:S02]  /*67d0*/  F2FP.F16.F32.PACK_AB R13, R13, R14 ;  /* 0x0000000e0d0d723e */ /* 0x000fc400000000ff */
[----:B-1----:R-:W-:Y:S01]  /*67e0*/  PRMT R33, R59, 0x7632, R33 ;  /* 0x000076323b217816 */ /* 0x002fe20000000021 */
[----:B------:R0:W-:Y:S01]  /*67f0*/  STG.E.U16 desc[UR6][R108.64+0x2], R19 ;  /* 0x000002136c007986 */ /* 0x0001e2000c101506 */
[----:B------:R-:W-:Y:S02]  /*6800*/  PRMT R21, R57, 0x7632, R21 ;  /* 0x0000763239157816 */ /* 0x000fe40000000015 */
[----:B---3--:R-:W-:Y:S01]  /*6810*/  F2FP.F16.F32.PACK_AB R148, R148, R145 ;  /* 0x000000919494723e */ /* 0x008fe200000000ff */
[----:B------:R-:W-:Y:S01]  /*6820*/  STG.E.U16 desc[UR6][R108.64+0x4], R59 ;  /* 0x0000043b6c007986 */ /* 0x000fe2000c101506 */
[----:B------:R-:W-:-:S03]  /*6830*/  PRMT R18, R151, 0x7632, R18 ;  /* 0x0000763297127816 */ /* 0x000fc60000000012 */
[----:B------:R-:W-:Y:S01]  /*6840*/  STG.E.U16 desc[UR6][R108.64+0x6], R33 ;  /* 0x000006216c007986 */ /* 0x000fe2000c101506 */
[----:B------:R-:W-:Y:S02]  /*6850*/  PRMT R16, R149, 0x7632, R16 ;  /* 0x0000763295107816 */ /* 0x000fe40000000010 */
[----:B0-----:R-:W-:Y:S01]  /*6860*/  PRMT R19, R17, 0x7632, R19 ;  /* 0x0000763211137816 */ /* 0x001fe20000000013 */
[----:B------:R0:W-:Y:S01]  /*6870*/  STG.E.U16 desc[UR6][R30.64+0x2], R20 ;  /* 0x000002141e007986 */ /* 0x0001e2000c101506 */
[----:B------:R-:W-:Y:S02]  /*6880*/  PRMT R56, R148, 0x7632, R56 ;  /* 0x0000763294387816 */ /* 0x000fe40000000038 */
[----:B------:R-:W-:Y:S02]  /*6890*/  PRMT R14, R13, 0x7632, R14 ;  /* 0x000076320d0e7816 */ /* 0x000fe4000000000e */
[----:B------:R-:W-:Y:S01]  /*68a0*/  F2FP.F16.F32.PACK_AB R11, R11, R12 ;  /* 0x0000000c0b0b723e */ /* 0x000fe200000000ff */
[----:B------:R-:W-:Y:S01]  /*68b0*/  STG.E.U16 desc[UR6][R30.64], R152 ;  /* 0x000000981e007986 */ /* 0x000fe2000c101506 */
[----:B------:R-:W-:-:S02]  /*68c0*/  F2FP.F16.F32.PACK_AB R9, R9, R10 ;  /* 0x0000000a0909723e */ /* 0x000fc400000000ff */
[----:B0-----:R-:W-:Y:S01]  /*68d0*/  PRMT R20, R15, 0x7632, R20 ;  /* 0x000076320f147816 */ /* 0x001fe20000000014 */
[----:B------:R0:W-:Y:S01]  /*68e0*/  STG.E.U16 desc[UR6][R30.64+0x4], R57 ;  /* 0x000004391e007986 */ /* 0x0001e2000c101506 */
[----:B------:R-:W-:Y:S02]  /*68f0*/  F2FP.F16.F32.PACK_AB R7, R7, R8 ;  /* 0x000000080707723e */ /* 0x000fe400000000ff */
[----:B----4-:R-:W-:Y:S01]  /*6900*/  F2FP.F16.F32.PACK_AB R147, R147, R156 ;  /* 0x0000009c9393723e */ /* 0x010fe200000000ff */
[----:B------:R-:W-:Y:S03]  /*6910*/  STG.E.U16 desc[UR6][R30.64+0x6], R21 ;  /* 0x000006151e007986 */ /* 0x000fe6000c101506 */
[----:B------:R-:W-:Y:S01]  /*6920*/  PRMT R12, R147, 0x7632, R12 ;  /* 0x00007632930c7816 */ /* 0x000fe2000000000c */
[----:B------:R-:W-:Y:S01]  /*6930*/  STG.E.U16 desc[UR6][R110.64], R151 ;  /* 0x000000976e007986 */ /* 0x000fe2000c101506 */
[----:B0-----:R-:W-:-:S03]  /*6940*/  PRMT R57, R55, 0x7632, R57 ;  /* 0x0000763237397816 */ /* 0x001fc60000000039 */
[----:B------:R-:W-:Y:S01]  /*6950*/  STG.E.U16 desc[UR6][R110.64+0x2], R18 ;  /* 0x000002126e007986 */ /* 0x000fe2000c101506 */
[----:B------:R-:W-:-:S03]  /*6960*/  PRMT R10, R9, 0x7632, R10 ;  /* 0x00007632090a7816 */ /* 0x000fc6000000000a */
[----:B------:R-:W-:Y:S04]  /*6970*/  STG.E.U16 desc[UR6][R110.64+0x4], R17 ;  /* 0x000004116e007986 */ /* 0x000fe8000c101506 */
[----:B------:R-:W-:Y:S01]  /*6980*/  STG.E.U16 desc[UR6][R110.64+0x6], R19 ;  /* 0x000006136e007986 */ /* 0x000fe2000c101506 */
[----:B------:R-:W-:-:S03]  /*6990*/  PRMT R8, R7, 0x7632, R8 ;  /* 0x0000763207087816 */ /* 0x000fc60000000008 */
[----:B------:R-:W-:Y:S04]  /*69a0*/  STG.E.U16 desc[UR6][R28.64], R149 ;  /* 0x000000951c007986 */ /* 0x000fe8000c101506 */
[----:B------:R-:W-:Y:S04]  /*69b0*/  STG.E.U16 desc[UR6][R28.64+0x2], R16 ;  /* 0x000002101c007986 */ /* 0x000fe8000c101506 */
[----:B------:R0:W-:Y:S04]  /*69c0*/  STG.E.U16 desc[UR6][R28.64+0x4], R15 ;  /* 0x0000040f1c007986 */ /* 0x0001e8000c101506 */
[----:B------:R-:W-:Y:S01]  /*69d0*/  STG.E.U16 desc[UR6][R28.64+0x6], R20 ;  /* 0x000006141c007986 */ /* 0x000fe2000c101506 */
[----:B------:R-:W-:-:S03]  /*69e0*/  F2FP.F16.F32.PACK_AB R5, R5, R6 ;  /* 0x000000060505723e */ /* 0x000fc600000000ff */
[----:B------:R-:W-:Y:S04]  /*69f0*/  STG.E.U16 desc[UR6][R112.64], R148 ;  /* 0x0000009470007986 */ /* 0x000fe8000c101506 */
[----:B------:R-:W-:Y:S01]  /*6a00*/  STG.E.U16 desc[UR6][R112.64+0x2], R56 ;  /* 0x0000023870007986 */ /* 0x000fe2000c101506 */
[----:B0-----:R-:W-:-:S03]  /*6a10*/  PRMT R15, R11, 0x7632, R15 ;  /* 0x000076320b0f7816 */ /* 0x001fc6000000000f */
[----:B------:R-:W-:Y:S04]  /*6a20*/  STG.E.U16 desc[UR6][R112.64+0x4], R13 ;  /* 0x0000040d70007986 */ /* 0x000fe8000c101506 */
[----:B------:R-:W-:Y:S01]  /*6a30*/  STG.E.U16 desc[UR6][R112.64+0x6], R14 ;  /* 0x0000060e70007986 */ /* 0x000fe2000c101506 */
[----:B------:R-:W-:-:S03]  /*6a40*/  F2FP.F16.F32.PACK_AB R3, R3, R4 ;  /* 0x000000040303723e */ /* 0x000fc600000000ff */
[----:B------:R0:W-:Y:S01]  /*6a50*/  STG.E.U16 desc[UR6][R26.64+0x2], R12 ;  /* 0x0000020c1a007986 */ /* 0x0001e2000c101506 */
[----:B------:R-:W-:-:S03]  /*6a60*/  F2FP.F16.F32.PACK_AB R0, R67, R0 ;  /* 0x000000004300723e */ /* 0x000fc600000000ff */
[----:B------:R-:W-:Y:S01]  /*6a70*/  STG.E.U16 desc[UR6][R26.64], R147 ;  /* 0x000000931a007986 */ /* 0x000fe2000c101506 */
[----:B------:R-:W-:-:S03]  /*6a80*/  PRMT R58, R53, 0x7632, R58 ;  /* 0x00007632353a7816 */ /* 0x000fc6000000003a */
[----:B------:R1:W-:Y:S01]  /*6a90*/  STG.E.U16 desc[UR6][R26.64+0x4], R11 ;  /* 0x0000040b1a007986 */ /* 0x0003e2000c101506 */
[----:B0-----:R-:W-:-:S03]  /*6aa0*/  PRMT R12, R54, 0x7632, R12 ;  /* 0x00007632360c7816 */ /* 0x001fc6000000000c */
[----:B------:R-:W-:Y:S01]  /*6ab0*/  STG.E.U16 desc[UR6][R26.64+0x6], R15 ;  /* 0x0000060f1a007986 */ /* 0x000fe2000c101506 */
[----:B------:R-:W-:-:S03]  /*6ac0*/  PRMT R6, R5, 0x7632, R6 ;  /* 0x0000763205067816 */ /* 0x000fc60000000006 */
[----:B------:R-:W-:Y:S01]  /*6ad0*/  STG.E.U16 desc[UR6][R114.64], R55 ;  /* 0x0000003772007986 */ /* 0x000fe2000c101506 */
[----:B------:R-:W-:-:S03]  /*6ae0*/  PRMT R4, R3, 0x7632, R4 ;  /* 0x0000763203047816 */ /* 0x000fc60000000004 */
[----:B------:R-:W-:Y:S01]  /*6af0*/  STG.E.U16 desc[UR6][R114.64+0x2], R57 ;  /* 0x0000023972007986 */ /* 0x000fe2000c101506 */
[----:B-1----:R-:W-:-:S03]  /*6b00*/  PRMT R11, R2, 0x7632, R11 ;  /* 0x00007632020b7816 */ /* 0x002fc6000000000b */
[----:B------:R-:W-:Y:S01]  /*6b10*/  STG.E.U16 desc[UR6][R114.64+0x4], R9 ;  /* 0x0000040972007986 */ /* 0x000fe2000c101506 */
[----:B------:R-:W-:-:S03]  /*6b20*/  PRMT R59, R66, 0x7632, R59 ;  /* 0x00007632423b7816 */ /* 0x000fc6000000003b */
[----:B------:R-:W-:Y:S01]  /*6b30*/  STG.E.U16 desc[UR6][R114.64+0x6], R10 ;  /* 0x0000060a72007986 */ /* 0x000fe2000c101506 */
[----:B------:R-:W-:-:S03]  /*6b40*/  IADD3 R52, P1, R52, 0x4, RZ ;  /* 0x0000000434347810 */ /* 0x000fc60007f3e0ff */
[----:B------:R-:W-:Y:S04]  /*6b50*/  STG.E.U16 desc[UR6][R24.64], R54 ;  /* 0x0000003618007986 */ /* 0x000fe8000c101506 */
[----:B------:R-:W-:Y:S04]  /*6b60*/  STG.E.U16 desc[UR6][R24.64+0x2], R12 ;  /* 0x0000020c18007986 */ /* 0x000fe8000c101506 */
[----:B------:R-:W-:Y:S04]  /*6b70*/  STG.E.U16 desc[UR6][R24.64+0x4], R7 ;  /* 0x0000040718007986 */ /* 0x000fe8000c101506 */
[----:B------:R-:W-:Y:S04]  /*6b80*/  STG.E.U16 desc[UR6][R24.64+0x6], R8 ;  /* 0x0000060818007986 */ /* 0x000fe8000c101506 */
[----:B------:R0:W-:Y:S01]  /*6b90*/  STG.E.U16 desc[UR6][R116.64+0x4], R5 ;  /* 0x0000040574007986 */ /* 0x0001e2000c101506 */
[----:B------:R-:W-:-:S03]  /*6ba0*/  IADD3.X R51, RZ, R51, RZ, P1, !PT ;  /* 0x00000033ff337210 */ /* 0x000fc60000ffe4ff */
[----:B------:R2:W-:Y:S01]  /*6bb0*/  STG.E.U16 desc[UR6][R116.64], R53 ;  /* 0x0000003574007986 */ /* 0x0005e2000c101506 */
[----:B------:R-:W-:-:S03]  /*6bc0*/  ISETP.GE.U32.AND P1, PT, R52, UR10, PT ;  /* 0x0000000a34007c0c */ /* 0x000fc6000bf26070 */
        /* <DEDUP_REMOVED lines=11> */
[----:B------:R-:W-:-:S02]  /*6c80*/  ISETP.GE.AND.EX P1, PT, R51, UR11, PT, P1 ;  /* 0x0000000b33007c0c */ /* 0x000fc4000bf26310 */
[----:B------:R-:W-:-:S11]  /*6c90*/  LOP3.LUT R50, R50, 0x1, RZ, 0x3c, !PT ;  /* 0x0000000132327812 */ /* 0x000fd600078e3cff */
[----:B--2---:R-:W-:Y:S05]  /*6ca0*/  @!P1 BRA `(.L_x_2630) ;  /* 0xffffff9800249947 */ /* 0x004fea000383ffff */
[----:B------:R-:W-:Y:S05]  /*6cb0*/  EXIT ;  /* 0x000000000000794d */ /* 0x000fea0003800000 */
.L_x_2631:
        /* <DEDUP_REMOVED lines=12> */
.L_x_2796:


//--------------------- .text._ZN13group_norm_v214gn_cuda_kernelI6__halfLi320ELi2ELi32ELi10ELi4096ELb0ELi64ELi320ELi320ELi4ELb1ELi4ELb0ELb0ENS_16CompileConditionILi900EEEEEvPT_PKS4_S7_S7_flPfS8_Pj --------------------------
	.section	.text._ZN13group_norm_v214gn_cuda_kernelI6__halfLi320ELi2ELi32ELi10ELi4096ELb0ELi64ELi320ELi320ELi4ELb1ELi4ELb0ELb0ENS_16CompileConditionILi900EEEEEvPT_PKS4_S7_S7_flPfS8_Pj,"ax",@progbits
	.align	128
        .global         _ZN13group_norm_v214gn_cuda_kernelI6__halfLi320ELi2ELi32ELi10ELi4096ELb0ELi64ELi320ELi320ELi4ELb1ELi4ELb0ELb0ENS_16CompileConditionILi900EEEEEvPT_PKS4_S7_S7_flPfS8_Pj
        .type           _ZN13group_norm_v214gn_cuda_kernelI6__halfLi320ELi2ELi32ELi10ELi4096ELb0ELi64ELi320ELi320ELi4ELb1ELi4ELb0ELb0ENS_16CompileConditionILi900EEEEEvPT_PKS4_S7_S7_flPfS8_Pj,@function
        .size           _ZN13group_norm_v214gn_cuda_kernelI6__halfLi320ELi2ELi32ELi10ELi4096ELb0ELi64ELi320ELi320ELi4ELb1ELi4ELb0ELb0ENS_16CompileConditionILi900EEEEEvPT_PKS4_S7_S7_flPfS8_Pj,(.L_x_2797 - _ZN13group_norm_v214gn_cuda_kernelI6__halfLi320ELi2ELi32ELi10ELi4096ELb0ELi64ELi320ELi320ELi4ELb1ELi4ELb0ELb0ENS_16CompileConditionILi900EEEEEvPT_PKS4_S7_S7_flPfS8_Pj)
        .other          _ZN13group_norm_v214gn_cuda_kernelI6__halfLi320ELi2ELi32ELi10ELi4096ELb0ELi64ELi320ELi320ELi4ELb1ELi4ELb0ELb0ENS_16CompileConditionILi900EEEEEvPT_PKS4_S7_S7_flPfS8_Pj,@"STO_CUDA_ENTRY STV_DEFAULT"
_ZN13group_norm_v214gn_cuda_kernelI6__halfLi320ELi2ELi32ELi10ELi4096ELb0ELi64ELi320ELi320ELi4ELb1ELi4ELb0ELb0ENS_16CompileConditionILi900EEEEEvPT_PKS4_S7_S7_flPfS8_Pj:
.text._ZN13group_norm_v214gn_cuda_kernelI6__halfLi320ELi2ELi32ELi10ELi4096ELb0ELi64ELi320ELi320ELi4ELb1ELi4ELb0ELb0ENS_16CompileConditionILi900EEEEEvPT_PKS4_S7_S7_flPfS8_Pj:
        /* <DEDUP_REMOVED lines=32> */
.L_x_2642:
[----:B------:R-:W0:Y:S01]  /*0200*/  S2R R53, SR_TID.X ;  /* 0x0000000000357919 */ /* 0x000e220000002100 */
[----:B------:R-:W-:Y:S01]  /*0210*/  IMAD R39, R28, 0x140000, RZ ;  /* 0x001400001c277824 */ /* 0x000fe200078e02ff */
[----:B------:R-:W-:Y:S01]  /*0220*/  ULDC.64 UR8, c[0x0][0x218] ;  /* 0x0000860000087ab9 */ /* 0x000fe20000000a00 */
[----:B------:R-:W-:Y:S01]  /*0230*/  ULDC.64 UR10, c[0x0][0x228] ;  /* 0x00008a00000a7ab9 */ /* 0x000fe20000000a00 */
[----:B------:R-:W1:Y:S01]  /*0240*/  S2R R52, SR_CTAID.X ;  /* 0x0000000000347919 */ /* 0x000e620000002500 */
[----:B0-----:R-:W-:Y:S01]  /*0250*/  IMAD.WIDE.U32 R2, R53, -0x33333333, RZ ;  /* 0xcccccccd35027825 */ /* 0x001fe200078e00ff */
[----:B-1----:R-:W-:-:S04]  /*0260*/  SHF.L.U32 R0, R52, 0x6, RZ ;  /* 0x0000000634007819 */ /* 0x002fc800000006ff */
[----:B------:R-:W-:Y:S02]  /*0270*/  SHF.R.U32.HI R3, RZ, 0x6, R3 ;  /* 0x00000006ff037819 */ /* 0x000fe40000011603 */
[----:B------:R-:W-:-:S04]  /*0280*/  LOP3.LUT R0, R0, 0xfc0, RZ, 0xc0, !PT ;  /* 0x00000fc000007812 */ /* 0x000fc800078ec0ff */
[----:B------:R-:W-:Y:S01]  /*0290*/  IADD3 R0, R0, R3, RZ ;  /* 0x0000000300007210 */ /* 0x000fe20007ffe0ff */
[----:B------:R-:W-:-:S04]  /*02a0*/  IMAD R3, R3, -0x50, R53 ;  /* 0xffffffb003037824 */ /* 0x000fc800078e0235 */
[----:B------:R-:W-:Y:S01]  /*02b0*/  IMAD R5, R0, 0x140, RZ ;  /* 0x0000014000057824 */ /* 0x000fe200078e02ff */
[----:B------:R-:W-:Y:S02]  /*02c0*/  SHF.L.U32 R2, R3, 0x2, RZ ;  /* 0x0000000203027819 */ /* 0x000fe400000006ff */
[----:B------:R-:W-:Y:S02]  /*02d0*/  MOV R3, RZ ;  /* 0x000000ff00037202 */ /* 0x000fe40000000f00 */
[C---:B------:R-:W-:Y:S02]  /*02e0*/  IADD3 R27, R5.reuse, 0x500, RZ ;  /* 0x00000500051b7810 */ /* 0x040fe40007ffe0ff */
[----:B------:R-:W-:Y:S01]  /*02f0*/  IADD3 R23, R5, 0x1900, RZ ;  /* 0x0000190005177810 */ /* 0x000fe20007ffe0ff */
[----:B------:R-:W-:Y:S01]  /*0300*/  IMAD.WIDE.U32 R12, R29, 0x140000, R2 ;  /* 0x001400001d0c7825 */ /* 0x000fe200078e0002 */
[C---:B------:R-:W-:Y:S02]  /*0310*/  IADD3 R7, R5.reuse, 0xa00, RZ ;  /* 0x00000a0005077810 */ /* 0x040fe40007ffe0ff */
[----:B------:R-:W-:-:S02]  /*0320*/  IADD3 R25, R5, 0xf00, RZ ;  /* 0x00000f0005197810 */ /* 0x000fc40007ffe0ff */
[----:B------:R-:W-:Y:S02]  /*0330*/  IADD3 R0, R13, R39, RZ ;  /* 0x000000270d007210 */ /* 0x000fe40007ffe0ff */
[-C--:B------:R-:W-:Y:S02]  /*0340*/  IADD3 R27, P6, R27, R12.reuse, RZ ;  /* 0x0000000c1b1b7210 */ /* 0x080fe40007fde0ff */
[-C--:B------:R-:W-:Y:S02]  /*0350*/  IADD3 R23, P0, R23, R12.reuse, RZ ;  /* 0x0000000c17177210 */ /* 0x080fe40007f1e0ff */
[----:B------:R-:W-:Y:S02]  /*0360*/  IADD3 R26, P3, R7, R12, RZ ;  /* 0x0000000c071a7210 */ /* 0x000fe40007f7e0ff */
[----:B------:R-:W-:Y:S02]  /*0370*/  IADD3 R9, R5, 0x1400, RZ ;  /* 0x0000140005097810 */ /* 0x000fe40007ffe0ff */
[----:B------:R-:W-:-:S02]  /*0380*/  IADD3.X R14, RZ, R0, RZ, P6, !PT ;  /* 0x00000000ff0e7210 */ /* 0x000fc400037fe4ff */
[C---:B------:R-:W-:Y:S02]  /*0390*/  IADD3 R11, R5.reuse, 0x1e00, RZ ;  /* 0x00001e00050b7810 */ /* 0x040fe40007ffe0ff */
[C---:B------:R-:W-:Y:S01]  /*03a0*/  IADD3 R21, R5.reuse, 0x2300, RZ ;  /* 0x0000230005157810 */ /* 0x040fe20007ffe0ff */
[----:B------:R-:W-:Y:S01]  /*03b0*/  STL [R1+0x18], R14 ;  /* 0x0000180e01007387 */ /* 0x000fe20000100800 */
[C---:B------:R-:W-:Y:S02]  /*03c0*/  IADD3 R19, R5.reuse, 0x2800, RZ ;  /* 0x0000280005137810 */ /* 0x040fe40007ffe0ff */
[C---:B------:R-:W-:Y:S02]  /*03d0*/  IADD3 R15, R5.reuse, 0x2d00, RZ ;  /* 0x00002d00050f7810 */ /* 0x040fe40007ffe0ff */
[C---:B------:R-:W-:Y:S02]  /*03e0*/  IADD3 R17, R5.reuse, 0x3200, RZ ;  /* 0x0000320005117810 */ /* 0x040fe40007ffe0ff */
[----:B------:R-:W-:-:S02]  /*03f0*/  IADD3 R31, R5, 0x3700, RZ ;  /* 0x00003700051f7810 */ /* 0x000fc40007ffe0ff */
[C---:B------:R-:W-:Y:S02]  /*0400*/  IADD3 R3, R5.reuse, 0x3c00, RZ ;  /* 0x00003c0005037810 */ /* 0x040fe40007ffe0ff */
[C---:B------:R-:W-:Y:S02]  /*0410*/  IADD3 R33, R5.reuse, 0x4100, RZ ;  /* 0x0000410005217810 */ /* 0x040fe40007ffe0ff */
[C---:B------:R-:W-:Y:S02]  /*0420*/  IADD3 R35, R5.reuse, 0x4600, RZ ;  /* 0x0000460005237810 */ /* 0x040fe40007ffe0ff */
[----:B------:R-:W-:Y:S02]  /*0430*/  IADD3 R37, R5, 0x4b00, RZ ;  /* 0x00004b0005257810 */ /* 0x000fe40007ffe0ff */
[-C--:B------:R-:W-:Y:S02]  /*0440*/  IADD3 R25, P5, R25, R12.reuse, RZ ;  /* 0x0000000c19197210 */ /* 0x080fe40007fbe0ff */
[----:B------:R-:W-:-:S02]  /*0450*/  IADD3 R20, P6, R5, R12, RZ ;  /* 0x0000000c05147210 */ /* 0x000fc40007fde0ff */
[-C--:B------:R-:W-:Y:S02]  /*0460*/  IADD3.X R5, RZ, R0.reuse, RZ, P0, !PT ;  /* 0x00000000ff057210 */ /* 0x080fe400007fe4ff */
[----:B------:R-:W-:Y:S02]  /*0470*/  IADD3.X R10, RZ, R0, RZ, P3, !PT ;  /* 0x00000000ff0a7210 */ /* 0x000fe40001ffe4ff */
[----:B------:R-:W-:Y:S02]  /*0480*/  LEA R74, P0, R26, UR8, 0x1 ;  /* 0x000000081a4a7c11 */ /* 0x000fe4000f8008ff */
[----:B------:R-:W-:Y:S01]  /*0490*/  IADD3 R24, P4, R9, R12, RZ ;  /* 0x0000000c09187210 */ /* 0x000fe20007f9e0ff */
[----:B------:R-:W-:Y:S01]  /*04a0*/  STL [R1+0x24], R10 ;  /* 0x0000240a01007387 */ /* 0x000fe20000100800 */
[-C--:B------:R-:W-:Y:S02]  /*04b0*/  IADD3.X R8, RZ, R0.reuse, RZ, P5, !PT ;  /* 0x00000000ff087210 */ /* 0x080fe40002ffe4ff */
[----:B------:R-:W-:-:S02]  /*04c0*/  IADD3.X R4, RZ, R0, RZ, P6, !PT ;  /* 0x00000000ff047210 */ /* 0x000fc400037fe4ff */
[----:B------:R-:W-:Y:S02]  /*04d0*/  LEA R82, P5, R20, UR8, 0x1 ;  /* 0x0000000814527c11 */ /* 0x000fe4000f8a08ff */
[----:B------:R-:W-:Y:S01]  /*04e0*/  IADD3 R22, P2, R11, R12, RZ ;  /* 0x0000000c0b167210 */ /* 0x000fe20007f5e0ff */
[----:B------:R0:W-:Y:S01]  /*04f0*/  STL [R1+0xc], R4 ;  /* 0x00000c0401007387 */ /* 0x0001e20000100800 */
[----:B------:R-:W-:Y:S02]  /*0500*/  LEA.HI.X R75, R26, UR9, R10, 0x1, P0 ;  /* 0x000000091a4b7c11 */ /* 0x000fe400080f0c0a */
[----:B------:R-:W-:Y:S01]  /*0510*/  IADD3.X R6, RZ, R0, RZ, P4, !PT ;  /* 0x00000000ff067210 */ /* 0x000fe200027fe4ff */
[----:B------:R-:W-:Y:S01]  /*0520*/  STL [R1+0x2c], R8 ;  /* 0x00002c0801007387 */ /* 0x000fe20000100800 */
[----:B------:R-:W-:Y:S02]  /*0530*/  LEA R70, P0, R24, UR8, 0x1 ;  /* 0x0000000818467c11 */ /* 0x000fe4000f8008ff */
[----:B------:R-:W-:Y:S01]  /*0540*/  LEA.HI.X R83, R20, UR9, R4, 0x1, P5 ;  /* 0x0000000914537c11 */ /* 0x000fe2000a8f0c04 */
[----:B------:R-:W-:Y:S01]  /*0550*/  STL [R1+0x34], R6 ;  /* 0x0000340601007387 */ /* 0x000fe20000100800 */
[----:B------:R-:W-:-:S02]  /*0560*/  LEA.HI.X R71, R24, UR9, R6, 0x1, P0 ;  /* 0x0000000918477c11 */ /* 0x000fc400080f0c06 */
[----:B0-----:R-:W-:Y:S01]  /*0570*/  IADD3.X R4, RZ, R0, RZ, P2, !PT ;  /* 0x00000000ff047210 */ /* 0x001fe200017fe4ff */
[----:B------:R-:W-:Y:S01]  /*0580*/  STL [R1+0x38], R5 ;  /* 0x0000380501007387 */ /* 0x000fe20000100800 */
[----:B------:R-:W-:Y:S02]  /*0590*/  LEA R66, P5, R22, UR8, 0x1 ;  /* 0x0000000816427c11 */ /* 0x000fe4000f8a08ff */
[-C--:B------:R-:W-:Y:S01]  /*05a0*/  IADD3 R21, P1, R21, R12.reuse, RZ ;  /* 0x0000000c15157210 */ /* 0x080fe20007f3e0ff */
[----:B------:R-:W2:Y:S01]  /*05b0*/  LDG.E.64.CONSTANT R74, desc[UR6][R74.64] ;  /* 0x000000064a4a7981 */ /* 0x000ea2000c1e9b00 */
[----:B------:R-:W-:Y:S02]  /*05c0*/  LEA R76, P6, R27, UR8, 0x1 ;  /* 0x000000081b4c7c11 */ /* 0x000fe4000f8c08ff */
[-C--:B------:R-:W-:Y:S02]  /*05d0*/  IADD3 R17, P0, R17, R12.reuse, RZ ;  /* 0x0000000c11117210 */ /* 0x080fe40007f1e0ff */
[----:B------:R-:W-:Y:S01]  /*05e0*/  IADD3 R18, P4, R15, R12, RZ ;  /* 0x0000000c0f127210 */ /* 0x000fe20007f9e0ff */
[----:B------:R0:W-:Y:S01]  /*05f0*/  STL [R1+0x3c], R4 ;  /* 0x00003c0401007387 */ /* 0x0001e20000100800 */
[----:B------:R-:W-:-:S02]  /*0600*/  LEA R72, P2, R25, UR8, 0x1 ;  /* 0x0000000819487c11 */ /* 0x000fc4000f8408ff */
[----:B------:R-:W-:Y:S01]  /*0610*/  LEA.HI.X R67, R22, UR9, R4, 0x1, P5 ;  /* 0x0000000916437c11 */ /* 0x000fe2000a8f0c04 */
[----:B------:R-:W3:Y:S01]  /*0620*/  LDG.E.64.CONSTANT R82, desc[UR6][R82.64] ;  /* 0x0000000652527981 */ /* 0x000ee2000c1e9b00 */
[----:B------:R-:W-:Y:S02]  /*0630*/  LEA.HI.X R77, R27, UR9, R14, 0x1, P6 ;  /* 0x000000091b4d7c11 */ /* 0x000fe4000b0f0c0e */
[----:B------:R-:W-:Y:S01]  /*0640*/  IADD3.X R10, RZ, R0, RZ, P0, !PT ;  /* 0x00000000ff0a7210 */ /* 0x000fe200007fe4ff */
[----:B------:R-:W4:Y:S01]  /*0650*/  LDG.E.64.CONSTANT R70, desc[UR6][R70.64] ;  /* 0x0000000646467981 */ /* 0x000f22000c1e9b00 */
[----:B------:R-:W-:Y:S02]  /*0660*/  IADD3 R19, P3, R19, R12, RZ ;  /* 0x0000000c13137210 */ /* 0x000fe40007f7e0ff */
[----:B0-----:R-:W-:Y:S01]  /*0670*/  IADD3.X R4, RZ, R0, RZ, P1, !PT ;  /* 0x00000000ff047210 */ /* 0x001fe20000ffe4ff */
[----:B------:R-:W3:Y:S01]  /*0680*/  LDG.E.64.CONSTANT R76, desc[UR6][R76.64] ;  /* 0x000000064c4c7981 */ /* 0x000ee2000c1e9b00 */
[----:B------:R-:W-:-:S02]  /*0690*/  LEA R64, P6, R21, UR8, 0x1 ;  /* 0x0000000815407c11 */ /* 0x000fc4000f8c08ff */
[----:B------:R-:W-:Y:S01]  /*06a0*/  IADD3.X R6, RZ, R0, RZ, P4, !PT ;  /* 0x00000000ff067210 */ /* 0x000fe200027fe4ff */
[----:B------:R-:W4:Y:S01]  /*06b0*/  LDG.E.64.CONSTANT R66, desc[UR6][R66.64] ;  /* 0x0000000642427981 */ /* 0x000f22000c1e9b00 */
[----:B------:R-:W-:Y:S02]  /*06c0*/  LEA R54, P0, R18, UR8, 0x1 ;  /* 0x0000000812367c11 */ /* 0x000fe4000f8008ff */
[----:B------:R-:W-:Y:S02]  /*06d0*/  LEA.HI.X R73, R25, UR9, R8, 0x1, P2 ;  /* 0x0000000919497c11 */ /* 0x000fe400090f0c08 */
[----:B------:R-:W-:Y:S02]  /*06e0*/  IADD3 R16, P5, R31, R12, RZ ;  /* 0x0000000c1f107210 */ /* 0x000fe40007fbe0ff */
[----:B------:R-:W-:Y:S01]  /*06f0*/  LEA R68, P2, R23, UR8, 0x1 ;  /* 0x0000000817447c11 */ /* 0x000fe2000f8408ff */
[----:B------:R0:W-:Y:S01]  /*0700*/  STL [R1+0x40], R4 ;  /* 0x0000400401007387 */ /* 0x0001e20000100800 */
[----:B------:R-:W-:-:S02]  /*0710*/  LEA.HI.X R65, R21, UR9, R4, 0x1, P6 ;  /* 0x0000000915417c11 */ /* 0x000fc4000b0f0c04 */
[-C--:B------:R-:W-:Y:S01]  /*0720*/  IADD3.X R7, RZ, R0.reuse, RZ, P3, !PT ;  /* 0x00000000ff077210 */ /* 0x080fe20001ffe4ff */
[----:B------:R-:W4:Y:S01]  /*0730*/  LDG.E.64.CONSTANT R72, desc[UR6][R72.64] ;  /* 0x0000000648487981 */ /* 0x000f22000c1e9b00 */
[----:B------:R-:W-:Y:S02]  /*0740*/  LEA.HI.X R55, R18, UR9, R6, 0x1, P0 ;  /* 0x0000000912377c11 */ /* 0x000fe400080f0c06 */
[----:B------:R-:W-:Y:S01]  /*0750*/  IADD3.X R9, RZ, R0, RZ, P5, !PT ;  /* 0x00000000ff097210 */ /* 0x000fe20002ffe4ff */
[----:B------:R-:W4:Y:S01]  /*0760*/  LDG.E.64.CONSTANT R64, desc[UR6][R64.64] ;  /* 0x0000000640407981 */ /* 0x000f22000c1e9b00 */
[----:B------:R-:W-:Y:S02]  /*0770*/  LEA R36, P0, R16, UR8, 0x1 ;  /* 0x0000000810247c11 */ /* 0x000fe4000f8008ff */
[----:B0-----:R-:W-:Y:S02]  /*0780*/  LEA R4, P6, R19, UR8, 0x1 ;  /* 0x0000000813047c11 */ /* 0x001fe4000f8c08ff */
[----:B------:R-:W-:-:S02]  /*0790*/  LEA.HI.X R69, R23, UR9, R5, 0x1, P2 ;  /* 0x0000000917457c11 */ /* 0x000fc400090f0c05 */
[-C--:B------:R-:W-:Y:S02]  /*07a0*/  IADD3 R14, P1, R33, R12.reuse, RZ ;  /* 0x0000000c210e7210 */ /* 0x080fe40007f3e0ff */
[-C--:B------:R-:W-:Y:S01]  /*07b0*/  IADD3 R13, P3, R35, R12.reuse, RZ ;  /* 0x0000000c230d7210 */ /* 0x080fe20007f7e0ff */
[----:B------:R0:W-:Y:S01]  /*07c0*/  STL [R1+0x4c], R7 ;  /* 0x00004c0701007387 */ /* 0x0001e20000100800 */
[-C--:B------:R-:W-:Y:S02]  /*07d0*/  IADD3 R15, P2, R3, R12.reuse, RZ ;  /* 0x0000000c030f7210 */ /* 0x080fe40007f5e0ff */
[----:B------:R-:W-:Y:S01]  /*07e0*/  IADD3 R12, P4, R37, R12, RZ ;  /* 0x0000000c250c7210 */ /* 0x000fe20007f9e0ff */
[----:B------:R-:W4:Y:S01]  /*07f0*/  LDG.E.64.CONSTANT R68, desc[UR6][R68.64] ;  /* 0x0000000644447981 */ /* 0x000f22000c1e9b00 */
[----:B------:R-:W-:Y:S02]  /*0800*/  LEA.HI.X R5, R19, UR9, R7, 0x1, P6 ;  /* 0x0000000913057c11 */ /* 0x000fe4000b0f0c07 */
[----:B------:R-:W-:Y:S01]  /*0810*/  LEA.HI.X R37, R16, UR9, R9, 0x1, P0 ;  /* 0x0000000910257c11 */ /* 0x000fe200080f0c09 */
[----:B------:R-:W4:Y:S01]  /*0820*/  LDG.E.64.CONSTANT R54, desc[UR6][R54.64] ;  /* 0x0000000636367981 */ /* 0x000f22000c1e9b00 */
[----:B------:R-:W-:-:S02]  /*0830*/  LEA R44, P0, R14, UR8, 0x1 ;  /* 0x000000080e2c7c11 */ /* 0x000fc4000f8008ff */
[-C--:B0-----:R-:W-:Y:S01]  /*0840*/  IADD3.X R7, RZ, R0.reuse, RZ, P1, !PT ;  /* 0x00000000ff077210 */ /* 0x081fe20000ffe4ff */
[----:B------:R0:W-:Y:S01]  /*0850*/  STL [R1+0x54], R6 ;  /* 0x0000540601007387 */ /* 0x0001e20000100800 */
[----:B------:R-:W-:Y:S02]  /*0860*/  IADD3.X R8, RZ, R0, RZ, P2, !PT ;  /* 0x00000000ff087210 */ /* 0x000fe400017fe4ff */
[----:B------:R-:W-:Y:S01]  /*0870*/  LEA.HI.X R45, R14, UR9, R7, 0x1, P0 ;  /* 0x000000090e2d7c11 */ /* 0x000fe200080f0c07 */
[----:B------:R-:W4:Y:S01]  /*0880*/  LDG.E.64.CONSTANT R36, desc[UR6][R36.64] ;  /* 0x0000000624247981 */ /* 0x000f22000c1e9b00 */
[----:B------:R-:W-:-:S03]  /*0890*/  LEA R48, P0, R12, UR8, 0x1 ;  /* 0x000000080c307c11 */ /* 0x000fc6000f8008ff */
[----:B------:R-:W4:Y:S01]  /*08a0*/  LDG.E.64.CONSTANT R4, desc[UR6][R4.64] ;  /* 0x0000000604047981 */ /* 0x000f22000c1e9b00 */
[-C--:B0-----:R-:W-:Y:S02]  /*08b0*/  IADD3.X R6, RZ, R0.reuse, RZ, P3, !PT ;  /* 0x00000000ff067210 */ /* 0x081fe40001ffe4ff */
[----:B------:R-:W-:Y:S01]  /*08c0*/  IADD3.X R0, RZ, R0, RZ, P4, !PT ;  /* 0x00000000ff007210 */ /* 0x000fe200027fe4ff */
[----:B------:R-:W4:Y:S03]  /*08d0*/  LDG.E.64.CONSTANT R44, desc[UR6][R44.64] ;  /* 0x000000062c2c7981 */ /* 0x000f26000c1e9b00 */
[----:B------:R-:W-:-:S06]  /*08e0*/  LEA.HI.X R49, R12, UR9, R0, 0x1, P0 ;  /* 0x000000090c317c11 */ /* 0x000fcc00080f0c00 */
[----:B------:R-:W4:Y:S01]  /*08f0*/  LDG.E.64.CONSTANT R48, desc[UR6][R48.64] ;  /* 0x0000000630307981 */ /* 0x000f22000c1e9b00 */
[----:B------:R-:W-:-:S04]  /*0900*/  LEA R34, P1, R15, UR8, 0x1 ;  /* 0x000000080f227c11 */ /* 0x000fc8000f8208ff */
[----:B------:R-:W-:-:S06]  /*0910*/  LEA.HI.X R35, R15, UR9, R8, 0x1, P1 ;  /* 0x000000090f237c11 */ /* 0x000fcc00088f0c08 */
[----:B------:R-:W4:Y:S01]  /*0920*/  LDG.E.64.CONSTANT R34, desc[UR6][R34.64] ;  /* 0x0000000622227981 */ /* 0x000f22000c1e9b00 */
[----:B------:R-:W-:-:S04]  /*0930*/  LEA R38, P2, R17, UR8, 0x1 ;  /* 0x0000000811267c11 */ /* 0x000fc8000f8408ff */
[----:B------:R-:W-:-:S06]  /*0940*/  LEA.HI.X R39, R17, UR9, R10, 0x1, P2 ;  /* 0x0000000911277c11 */ /* 0x000fcc00090f0c0a */
[----:B------:R-:W4:Y:S01]  /*0950*/  LDG.E.64.CONSTANT R38, desc[UR6][R38.64] ;  /* 0x0000000626267981 */ /* 0x000f22000c1e9b00 */
[----:B------:R-:W-:-:S04]  /*0960*/  LEA R46, P1, R13, UR8, 0x1 ;  /* 0x000000080d2e7c11 */ /* 0x000fc8000f8208ff */
[----:B------:R-:W-:Y:S01]  /*0970*/  LEA.HI.X R47, R13, UR9, R6, 0x1, P1 ;  /* 0x000000090d2f7c11 */ /* 0x000fe200088f0c06 */
[----:B------:R-:W-:Y:S01]  /*0980*/  STL [R1+0x58], R10 ;  /* 0x0000580a01007387 */ /* 0x000fe20000100800 */
[----:B------:R-:W-:Y:S01]  /*0990*/  SHF.L.U32 R40, R2, 0x1, RZ ;  /* 0x0000000102287819 */ /* 0x000fe200000006ff */
[----:B------:R-:W-:-:S03]  /*09a0*/  ULDC.64 UR8, c[0x0][0x220] ;  /* 0x0000880000087ab9 */ /* 0x000fc60000000a00 */
[----:B------:R-:W4:Y:S04]  /*09b0*/  LDG.E.64.CONSTANT R46, desc[UR6][R46.64] ;  /* 0x000000062e2e7981 */ /* 0x000f28000c1e9b00 */
[----:B------:R-:W-:Y:S04]  /*09c0*/  STL [R1+0x5c], R9 ;  /* 0x00005c0901007387 */ /* 0x000fe80000100800 */
[----:B------:R-:W-:Y:S04]  /*09d0*/  STL [R1+0x60], R8 ;  /* 0x0000600801007387 */ /* 0x000fe80000100800 */
[----:B------:R2:W-:Y:S01]  /*09e0*/  STL [R1+0x64], R7 ;  /* 0x0000640701007387 */ /* 0x0005e20000100800 */
[----:B------:R-:W-:-:S03]  /*09f0*/  IADD3 R42, P0, R40, UR8, RZ ;  /* 0x00000008282a7c10 */ /* 0x000fc6000ff1e0ff */
[----:B------:R0:W-:Y:S01]  /*0a00*/  STL [R1+0x68], R6 ;  /* 0x0000680601007387 */ /* 0x0001e20000100800 */
[----:B------:R-:W-:-:S03]  /*0a10*/  SHF.R.U32.HI R2, RZ, 0x1f, R2 ;  /* 0x0000001fff027819 */ /* 0x000fc60000011602 */
[----:B------:R1:W-:Y:S01]  /*0a20*/  STL [R1+0x6c], R0 ;  /* 0x00006c0001007387 */ /* 0x0003e20000100800 */
[----:B------:R-:W-:Y:S02]  /*0a30*/  IADD3 R40, P1, R40, UR10, RZ ;  /* 0x0000000a28287c10 */ /* 0x000fe4000ff3e0ff */
[C---:B------:R-:W-:Y:S02]  /*0a40*/  IADD3.X R43, R2.reuse, UR9, RZ, P0, !PT ;  /* 0x00000009022b7c10 */ /* 0x040fe400087fe4ff */
[----:B------:R-:W-:-:S04]  /*0a50*/  IADD3.X R41, R2, UR11, RZ, P1, !PT ;  /* 0x0000000b02297c10 */ /* 0x000fc80008ffe4ff */
[----:B------:R-:W5:Y:S04]  /*0a60*/  LDG.E.64.CONSTANT R42, desc[UR6][R42.64] ;  /* 0x000000062a2a7981 */ /* 0x000f68000c1e9b00 */
[----:B------:R-:W5:Y:S01]  /*0a70*/  LDG.E.64.CONSTANT R40, desc[UR6][R40.64] ;  /* 0x0000000628287981 */ /* 0x000f62000c1e9b00 */
[----:B--2---:R-:W-:Y:S02]  /*0a80*/  HADD2.F32 R7, -RZ, R74.H0_H0 ;  /* 0x2000004aff077230 */ /* 0x004fe40000004100 */
[--C-:B---3--:R-:W-:Y:S02]  /*0a90*/  HADD2.F32 R9, -RZ, R76.reuse.H0_H0 ;  /* 0x2000004cff097230 */ /* 0x108fe40000004100 */
[----:B------:R-:W-:-:S03]  /*0aa0*/  HADD2.F32 R8, -RZ, R76.H1_H1 ;  /* 0x3000004cff087230 */ /* 0x000fc60000004100 */
[----:B------:R-:W-:Y:S04]  /*0ab0*/  STL [R1+0x8], R9 ;  /* 0x0000080901007387 */ /* 0x000fe80000100800 */
[----:B------:R-:W-:Y:S04]  /*0ac0*/  STL [R1+0x4], R8 ;  /* 0x0000040801007387 */ /* 0x000fe80000100800 */
[----:B------:R2:W-:Y:S01]  /*0ad0*/  STL [R1], R7 ;  /* 0x0000000701007387 */ /* 0x0005e20000100800 */
[--C-:B----4-:R-:W-:Y:S02]  /*0ae0*/  HADD2.F32 R32, -RZ, R48.reuse.H0_H0 ;  /* 0x20000030ff207230 */ /* 0x110fe40000004100 */
[----:B------:R-:W-:-:S02]  /*0af0*/  HADD2.F32 R56, -RZ, R48.H1_H1 ;  /* 0x30000030ff387230 */ /* 0x000fc40000004100 */
[----:B------:R-:W3:Y:S01]  /*0b00*/  LDL R48, [R1+0x70] ;  /* 0x0000700001307983 */ /* 0x000ee20000100800 */
[--C-:B------:R-:W-:Y:S02]  /*0b10*/  HADD2.F32 R2, -RZ, R82.reuse.H0_H0 ;  /* 0x20000052ff027230 */ /* 0x100fe40000004100 */
[----:B------:R-:W-:-:S03]  /*0b20*/  HADD2.F32 R11, -RZ, R82.H1_H1 ;  /* 0x30000052ff0b7230 */ /* 0x000fc60000004100 */
[----:B0-----:R-:W-:Y:S01]  /*0b30*/  FFMA.FTZ R6, R2, R2, RZ ;  /* 0x0000000202067223 */ /* 0x001fe200000100ff */
[----:B------:R-:W-:-:S03]  /*0b40*/  FADD.FTZ R50, RZ, R2 ;  /* 0x00000002ff327221 */ /* 0x000fc60000010000 */
[----:B------:R-:W-:Y:S01]  /*0b50*/  FFMA.FTZ R51, R11, R11, R6 ;  /* 0x0000000b0b337223 */ /* 0x000fe20000010006 */
[----:B------:R-:W-:-:S03]  /*0b60*/  FADD.FTZ R50, R50, R11 ;  /* 0x0000000b32327221 */ /* 0x000fc60000010000 */
[----:B------:R-:W-:Y:S01]  /*0b70*/  FFMA.FTZ R51, R9, R9, R51 ;  /* 0x0000000909337223 */ /* 0x000fe20000010033 */
[----:B------:R-:W-:Y:S01]  /*0b80*/  FADD.FTZ R50, R50, R9 ;  /* 0x0000000932327221 */ /* 0x000fe20000010000 */
[--C-:B-1----:R-:W-:Y:S02]  /*0b90*/  HADD2.F32 R0, -RZ, R83.reuse.H0_H0 ;  /* 0x20000053ff007230 */ /* 0x102fe40000004100 */
[----:B------:R-:W-:Y:S01]  /*0ba0*/  FFMA.FTZ R51, R8, R8, R51 ;  /* 0x0000000808337223 */ /* 0x000fe20000010033 */
[----:B------:R-:W-:Y:S01]  /*0bb0*/  FADD.FTZ R50, R50, R8 ;  /* 0x0000000832327221 */ /* 0x000fe20000010000 */
[----:B------:R-:W-:Y:S02]  /*0bc0*/  HADD2.F32 R83, -RZ, R83.H1_H1 ;  /* 0x30000053ff537230 */ /* 0x000fe40000004100 */
[----:B------:R-:W-:Y:S01]  /*0bd0*/  FFMA.FTZ R51, R7, R7, R51 ;  /* 0x0000000707337223 */ /* 0x000fe20000010033 */
[----:B------:R-:W-:Y:S01]  /*0be0*/  FADD.FTZ R50, R50, R7 ;  /* 0x0000000732327221 */ /* 0x000fe20000010000 */
[----:B--2---:R-:W-:-:S02]  /*0bf0*/  HADD2.F32 R7, -RZ, R36.H0_H0 ;  /* 0x20000024ff077230 */ /* 0x004fc40000004100 */
[----:B------:R-:W-:Y:S02]  /*0c00*/  HADD2.F32 R6, -RZ, R36.H1_H1 ;  /* 0x30000024ff067230 */ /* 0x000fe40000004100 */
[----:B------:R-:W-:Y:S01]  /*0c10*/  FFMA.FTZ R36, R0, R0, RZ ;  /* 0x0000000000247223 */ /* 0x000fe200000100ff */
        /* <DEDUP_REMOVED lines=8> */
[----:B------:R-:W-:Y:S01]  /*0ca0*/  FADD.FTZ R34, RZ, R0 ;  /* 0x00000000ff227221 */ /* 0x000fe20000010000 */
[--C-:B------:R-:W-:Y:S02]  /*0cb0*/  HADD2.F32 R80, -RZ, R77.reuse.H0_H0 ;  /* 0x2000004dff507230 */ /* 0x100fe40000004100 */
[----:B------:R-:W-:Y:S01]  /*0cc0*/  FFMA.FTZ R36, R83, R83, R36 ;  /* 0x0000005353247223 */ /* 0x000fe20000010024 */
[----:B------:R-:W-:-:S02]  /*0cd0*/  HADD2.F32 R77, -RZ, R77.H1_H1 ;  /* 0x3000004dff4d7230 */ /* 0x000fc40000004100 */
[----:B------:R-:W-:Y:S01]  /*0ce0*/  FADD.FTZ R34, R34, R83 ;  /* 0x0000005322227221 */ /* 0x000fe20000010000 */
[----:B------:R-:W-:Y:S01]  /*0cf0*/  FFMA.FTZ R36, R80, R80, R36 ;  /* 0x0000005050247223 */ /* 0x000fe20000010024 */
[--C-:B------:R-:W-:Y:S02]  /*0d00*/  HADD2.F32 R76, -RZ, R75.reuse.H0_H0 ;  /* 0x2000004bff4c7230 */ /* 0x100fe40000004100 */
[----:B------:R-:W-:Y:S01]  /*0d10*/  FADD.FTZ R34, R34, R80 ;  /* 0x0000005022227221 */ /* 0x000fe20000010000 */
[----:B------:R-:W-:Y:S01]  /*0d20*/  FFMA.FTZ R36, R77, R77, R36 ;  /* 0x0000004d4d247223 */ /* 0x000fe20000010024 */
[----:B------:R-:W-:Y:S02]  /*0d30*/  HADD2.F32 R75, -RZ, R75.H1_H1 ;  /* 0x3000004bff4b7230 */ /* 0x000fe40000004100 */
[----:B------:R-:W-:Y:S01]  /*0d40*/  FADD.FTZ R34, R34, R77 ;  /* 0x0000004d22227221 */ /* 0x000fe20000010000 */
[----:B------:R-:W-:Y:S02]  /*0d50*/  HADD2.F32 R93, -RZ, R74.H1_H1 ;  /* 0x3000004aff5d7230 */ /* 0x000fe40000004100 */
[----:B------:R-:W-:Y:S01]  /*0d60*/  FFMA.FTZ R36, R76, R76, R36 ;  /* 0x0000004c4c247223 */ /* 0x000fe20000010024 */
[----:B------:R-:W-:-:S02]  /*0d70*/  HADD2.F32 R74, -RZ, R73.H0_H0 ;  /* 0x20000049ff4a7230 */ /* 0x000fc40000004100 */
[----:B------:R-:W-:Y:S01]  /*0d80*/  FADD.FTZ R34, R34, R76 ;  /* 0x0000004c22227221 */ /* 0x000fe20000010000 */
[--C-:B------:R-:W-:Y:S02]  /*0d90*/  HADD2.F32 R92, -RZ, R72.reuse.H0_H0 ;  /* 0x20000048ff5c7230 */ /* 0x100fe40000004100 */
[----:B------:R-:W-:Y:S01]  /*0da0*/  FFMA.FTZ R36, R75, R75, R36 ;  /* 0x0000004b4b247223 */ /* 0x000fe20000010024 */
[----:B------:R-:W-:Y:S01]  /*0db0*/  FFMA.FTZ R51, R93, R93, R51 ;  /* 0x0000005d5d337223 */ /* 0x000fe20000010033 */
[----:B------:R-:W-:Y:S01]  /*0dc0*/  FADD.FTZ R50, R50, R93 ;  /* 0x0000005d32327221 */ /* 0x000fe20000010000 */
[----:B------:R-:W-:Y:S02]  /*0dd0*/  HADD2.F32 R73, -RZ, R73.H1_H1 ;  /* 0x30000049ff497230 */ /* 0x000fe40000004100 */
[----:B------:R-:W-:Y:S01]  /*0de0*/  FADD.FTZ R34, R34, R75 ;  /* 0x0000004b22227221 */ /* 0x000fe20000010000 */
[----:B------:R-:W-:Y:S01]  /*0df0*/  FFMA.FTZ R36, R74, R74, R36 ;  /* 0x0000004a4a247223 */ /* 0x000fe20000010024 */
[----:B------:R-:W-:-:S02]  /*0e00*/  HADD2.F32 R91, -RZ, R72.H1_H1 ;  /* 0x30000048ff5b7230 */ /* 0x000fc40000004100 */
[----:B------:R-:W-:Y:S01]  /*0e10*/  FFMA.FTZ R51, R92, R92, R51 ;  /* 0x0000005c5c337223 */ /* 0x000fe20000010033 */
[----:B------:R-:W-:Y:S01]  /*0e20*/  FADD.FTZ R50, R50, R92 ;  /* 0x0000005c32327221 */ /* 0x000fe20000010000 */
[--C-:B------:R-:W-:Y:S02]  /*0e30*/  HADD2.F32 R72, -RZ, R71.reuse.H0_H0 ;  /* 0x20000047ff487230 */ /* 0x100fe40000004100 */
[----:B------:R-:W-:Y:S01]  /*0e40*/  FADD.FTZ R34, R34, R74 ;  /* 0x0000004a22227221 */ /* 0x000fe20000010000 */
[----:B------:R-:W-:Y:S01]  /*0e50*/  FFMA.FTZ R36, R73, R73, R36 ;  /* 0x0000004949247223 */ /* 0x000fe20000010024 */
[----:B------:R-:W-:Y:S02]  /*0e60*/  HADD2.F32 R90, -RZ, R70.H0_H0 ;  /* 0x20000046ff5a7230 */ /* 0x000fe40000004100 */
[----:B------:R-:W-:Y:S01]  /*0e70*/  FFMA.FTZ R51, R91, R91, R51 ;  /* 0x0000005b5b337223 */ /* 0x000fe20000010033 */
[----:B------:R-:W-:Y:S01]  /*0e80*/  FADD.FTZ R50, R50, R91 ;  /* 0x0000005b32327221 */ /* 0x000fe20000010000 */
[----:B------:R-:W-:-:S02]  /*0e90*/  HADD2.F32 R71, -RZ, R71.H1_H1 ;  /* 0x30000047ff477230 */ /* 0x000fc40000004100 */
[----:B------:R-:W-:Y:S01]  /*0ea0*/  FADD.FTZ R34, R34, R73 ;  /* 0x0000004922227221 */ /* 0x000fe20000010000 */
[----:B------:R-:W-:Y:S01]  /*0eb0*/  FFMA.FTZ R36, R72, R72, R36 ;  /* 0x0000004848247223 */ /* 0x000fe20000010024 */
[----:B------:R-:W-:Y:S02]  /*0ec0*/  HADD2.F32 R89, -RZ, R70.H1_H1 ;  /* 0x30000046ff597230 */ /* 0x000fe40000004100 */
[----:B------:R-:W-:Y:S01]  /*0ed0*/  FFMA.FTZ R51, R90, R90, R51 ;  /* 0x0000005a5a337223 */ /* 0x000fe20000010033 */
[----:B------:R-:W-:Y:S01]  /*0ee0*/  FADD.FTZ R50, R50, R90 ;  /* 0x0000005a32327221 */ /* 0x000fe20000010000 */
[----:B------:R-:W-:Y:S02]  /*0ef0*/  HADD2.F32 R70, -RZ, R69.H0_H0 ;  /* 0x20000045ff467230 */ /* 0x000fe40000004100 */
[----:B------:R-:W-:Y:S01]  /*0f00*/  FADD.FTZ R34, R34, R72 ;  /* 0x0000004822227221 */ /* 0x000fe20000010000 */
[----:B------:R-:W-:Y:S01]  /*0f10*/  FFMA.FTZ R36, R71, R71, R36 ;  /* 0x0000004747247223 */ /* 0x000fe20000010024 */
[----:B------:R-:W-:-:S02]  /*0f20*/  HADD2.F32 R88, -RZ, R68.H0_H0 ;  /* 0x20000044ff587230 */ /* 0x000fc40000004100 */
[----:B------:R-:W-:Y:S01]  /*0f30*/  FFMA.FTZ R51, R89, R89, R51 ;  /* 0x0000005959337223 */ /* 0x000fe20000010033 */
[----:B------:R-:W-:Y:S01]  /*0f40*/  FADD.FTZ R50, R50, R89 ;  /* 0x0000005932327221 */ /* 0x000fe20000010000 */
[----:B------:R-:W-:Y:S02]  /*0f50*/  HADD2.F32 R69, -RZ, R69.H1_H1 ;  /* 0x30000045ff457230 */ /* 0x000fe40000004100 */
[----:B------:R-:W-:Y:S01]  /*0f60*/  FADD.FTZ R34, R34, R71 ;  /* 0x0000004722227221 */ /* 0x000fe20000010000 */
[----:B------:R-:W-:Y:S01]  /*0f70*/  FFMA.FTZ R36, R70, R70, R36 ;  /* 0x0000004646247223 */ /* 0x000fe20000010024 */
[----:B------:R-:W-:Y:S02]  /*0f80*/  HADD2.F32 R87, -RZ, R68.H1_H1 ;  /* 0x30000044ff577230 */ /* 0x000fe40000004100 */
[----:B------:R-:W-:Y:S01]  /*0f90*/  FFMA.FTZ R51, R88, R88, R51 ;  /* 0x0000005858337223 */ /* 0x000fe20000010033 */
[----:B------:R-:W-:Y:S01]  /*0fa0*/  FADD.FTZ R50, R50, R88 ;  /* 0x0000005832327221 */ /* 0x000fe20000010000 */
[----:B------:R-:W-:-:S02]  /*0fb0*/  HADD2.F32 R68, -RZ, R67.H0_H0 ;  /* 0x20000043ff447230 */ /* 0x000fc40000004100 */
[----:B------:R-:W-:Y:S01]  /*0fc0*/  FADD.FTZ R34, R34, R70 ;  /* 0x0000004622227221 */ /* 0x000fe20000010000 */
[----:B------:R-:W-:Y:S01]  /*0fd0*/  FFMA.FTZ R36, R69, R69, R36 ;  /* 0x0000004545247223 */ /* 0x000fe20000010024 */
[--C-:B------:R-:W-:Y:S02]  /*0fe0*/  HADD2.F32 R86, -RZ, R66.reuse.H0_H0 ;  /* 0x20000042ff567230 */ /* 0x100fe40000004100 */
        /* <DEDUP_REMOVED lines=11> */
[----:B------:R-:W-:Y:S01]  /*10a0*/  FFMA.FTZ R51, R85, R85, R51 ;  /* 0x0000005555337223 */ /* 0x000fe20000010033 */
[----:B------:R-:W-:Y:S01]  /*10b0*/  FADD.FTZ R50, R50, R85 ;  /* 0x0000005532327221 */ /* 0x000fe20000010000 */
[----:B------:R-:W-:Y:S02]  /*10c0*/  HADD2.F32 R65, -RZ, R65.H1_H1 ;  /* 0x30000041ff417230 */ /* 0x000fe40000004100 */
        /* <DEDUP_REMOVED lines=18> */
[----:B------:R-:W-:Y:S01]  /*11f0*/  FADD.FTZ R34, R34, R10 ;  /* 0x0000000a22227221 */ /* 0x000fe20000010000 */
[----:B------:R-:W-:Y:S02]  /*1200*/  HADD2.F32 R55, -RZ, R55.H1_H1 ;  /* 0x30000037ff377230 */ /* 0x000fe40000004100 */
[----:B------:R-:W-:Y:S01]  /*1210*/  FFMA.FTZ R36, R9, R9, R36 ;  /* 0x0000000909247223 */ /* 0x000fe20000010024 */
[----:B------:R-:W-:-:S02]  /*1220*/  HADD2.F32 R63, -RZ, R54.H1_H1 ;  /* 0x30000036ff3f7230 */ /* 0x000fc40000004100 */
[----:B------:R-:W-:Y:S01]  /*1230*/  FFMA.FTZ R51, R78, R78, R51 ;  /* 0x0000004e4e337223 */ /* 0x000fe20000010033 */
[--C-:B------:R-:W-:Y:S02]  /*1240*/  HADD2.F32 R3, -RZ, R44.reuse.H0_H0 ;  /* 0x2000002cff037230 */ /* 0x100fe40000004100 */
[----:B------:R-:W-:Y:S01]  /*1250*/  FADD.FTZ R50, R50, R78 ;  /* 0x0000004e32327221 */ /* 0x000fe20000010000 */
[----:B------:R-:W-:Y:S02]  /*1260*/  HADD2.F32 R31, -RZ, R44.H1_H1 ;  /* 0x3000002cff1f7230 */ /* 0x000fe40000004100 */
[----:B------:R-:W-:Y:S01]  /*1270*/  FADD.FTZ R44, R34, R9 ;  /* 0x00000009222c7221 */ /* 0x000fe20000010000 */
[----:B------:R-:W-:Y:S02]  /*1280*/  HADD2.F32 R54, -RZ, R39.H0_H0 ;  /* 0x20000027ff367230 */ /* 0x000fe40000004100 */
[----:B------:R-:W-:Y:S01]  /*1290*/  FFMA.FTZ R34, R55, R55, R36 ;  /* 0x0000003737227223 */ /* 0x000fe20000010024 */
[----:B------:R-:W-:-:S02]  /*12a0*/  HADD2.F32 R62, -RZ, R38.H0_H0 ;  /* 0x20000026ff3e7230 */ /* 0x000fc40000004100 */
[----:B------:R-:W-:Y:S01]  /*12b0*/  FFMA.FTZ R51, R63, R63, R51 ;  /* 0x0000003f3f337223 */ /* 0x000fe20000010033 */
[----:B------:R-:W-:Y:S01]  /*12c0*/  FADD.FTZ R50, R50, R63 ;  /* 0x0000003f32327221 */ /* 0x000fe20000010000 */
[----:B------:R-:W-:Y:S01]  /*12d0*/  FADD.FTZ R44, R44, R55 ;  /* 0x000000372c2c7221 */ /* 0x000fe20000010000 */
[----:B------:R-:W-:Y:S02]  /*12e0*/  HADD2.F32 R39, -RZ, R39.H1_H1 ;  /* 0x30000027ff277230 */ /* 0x000fe40000004100 */
[----:B------:R-:W-:Y:S01]  /*12f0*/  FFMA.FTZ R34, R54, R54, R34 ;  /* 0x0000003636227223 */ /* 0x000fe20000010022 */
[----:B------:R-:W-:Y:S02]  /*1300*/  HADD2.F32 R8, -RZ, R38.H1_H1 ;  /* 0x30000026ff087230 */ /* 0x000fe40000004100 */
[----:B------:R-:W-:Y:S01]  /*1310*/  FFMA.FTZ R51, R62, R62, R51 ;  /* 0x0000003e3e337223 */ /* 0x000fe20000010033 */
[----:B------:R-:W-:Y:S01]  /*1320*/  FADD.FTZ R50, R50, R62 ;  /* 0x0000003e32327221 */ /* 0x000fe20000010000 */
[----:B------:R-:W-:Y:S01]  /*1330*/  FADD.FTZ R44, R44, R54 ;  /* 0x000000362c2c7221 */ /* 0x000fe20000010000 */
[----:B------:R-:W-:-:S02]  /*1340*/  HADD2.F32 R38, -RZ, R37.H0_H0 ;  /* 0x20000025ff267230 */ /* 0x000fc40000004100 */
[----:B------:R-:W-:Y:S01]  /*1350*/  FFMA.FTZ R34, R39, R39, R34 ;  /* 0x0000002727227223 */ /* 0x000fe20000010022 */
[----:B------:R-:W-:Y:S01]  /*1360*/  FFMA.FTZ R51, R8, R8, R51 ;  /* 0x0000000808337223 */ /* 0x000fe20000010033 */
[----:B------:R-:W-:Y:S01]  /*1370*/  FADD.FTZ R50, R50, R8 ;  /* 0x0000000832327221 */ /* 0x000fe20000010000 */
[----:B------:R-:W-:Y:S01]  /*1380*/  FADD.FTZ R44, R44, R39 ;  /* 0x000000272c2c7221 */ /* 0x000fe20000010000 */
[----:B------:R-:W-:Y:S02]  /*1390*/  HADD2.F32 R37, -RZ, R37.H1_H1 ;  /* 0x30000025ff257230 */ /* 0x000fe40000004100 */
[----:B------:R-:W-:Y:S01]  /*13a0*/  FFMA.FTZ R34, R38, R38, R34 ;  /* 0x0000002626227223 */ /* 0x000fe20000010022 */
[----:B------:R-:W-:Y:S01]  /*13b0*/  FFMA.FTZ R51, R7, R7, R51 ;  /* 0x0000000707337223 */ /* 0x000fe20000010033 */
[----:B------:R-:W-:Y:S01]  /*13c0*/  FADD.FTZ R50, R50, R7 ;  /* 0x0000000732327221 */ /* 0x000fe20000010000 */
[----:B------:R-:W-:Y:S01]  /*13d0*/  FADD.FTZ R44, R44, R38 ;  /* 0x000000262c2c7221 */ /* 0x000fe20000010000 */
[----:B------:R-:W-:-:S02]  /*13e0*/  HADD2.F32 R36, -RZ, R35.H0_H0 ;  /* 0x20000023ff247230 */ /* 0x000fc40000004100 */
[----:B------:R-:W-:Y:S01]  /*13f0*/  FFMA.FTZ R34, R37, R37, R34 ;  /* 0x0000002525227223 */ /* 0x000fe20000010022 */
[----:B------:R-:W-:Y:S01]  /*1400*/  FFMA.FTZ R51, R6, R6, R51 ;  /* 0x0000000606337223 */ /* 0x000fe20000010033 */
[----:B------:R-:W-:Y:S01]  /*1410*/  FADD.FTZ R50, R50, R6 ;  /* 0x0000000632327221 */ /* 0x000fe20000010000 */
[----:B------:R-:W-:Y:S02]  /*1420*/  HADD2.F32 R35, -RZ, R35.H1_H1 ;  /* 0x30000023ff237230 */ /* 0x000fe40000004100 */
[----:B------:R-:W-:Y:S01]  /*1430*/  FADD.FTZ R44, R44, R37 ;  /* 0x000000252c2c7221 */ /* 0x000fe20000010000 */
[----:B------:R-:W-:Y:S01]  /*1440*/  FFMA.FTZ R34, R36, R36, R34 ;  /* 0x0000002424227223 */ /* 0x000fe20000010022 */
[--C-:B------:R-:W-:Y:S02]  /*1450*/  HADD2.F32 R30, -RZ, R46.reuse.H0_H0 ;  /* 0x2000002eff1e7230 */ /* 0x100fe40000004100 */
[----:B------:R-:W-:Y:S01]  /*1460*/  FFMA.FTZ R51, R5, R5, R51 ;  /* 0x0000000505337223 */ /* 0x000fe20000010033 */
[----:B------:R-:W-:-:S02]  /*1470*/  HADD2.F32 R33, -RZ, R46.H1_H1 ;  /* 0x3000002eff217230 */ /* 0x000fc40000004100 */
[----:B------:R-:W-:Y:S01]  /*1480*/  FADD.FTZ R50, R50, R5 ;  /* 0x0000000532327221 */ /* 0x000fe20000010000 */
        /* <DEDUP_REMOVED lines=26> */
[----:B------:R-:W-:Y:S01]  /*1630*/  ISETP.GT.U32.AND P0, PT, R53, 0x7f, PT ;  /* 0x0000007f3500780c */ /* 0x000fe20003f04070 */
[----:B------:R-:W-:Y:S01]  /*1640*/  FFMA.FTZ R51, R32, R32, R51 ;  /* 0x0000002020337223 */ /* 0x000fe20000010033 */
[----:B------:R-:W-:Y:S01]  /*1650*/  FADD.FTZ R50, R50, R32 ;  /* 0x0000002032327221 */ /* 0x000fe20000010000 */
[----:B------:R-:W-:Y:S02]  /*1660*/  HADD2.F32 R61, -RZ, R49.H1_H1 ;  /* 0x30000031ff3d7230 */ /* 0x000fe40000004100 */
[----:B------:R-:W-:Y:S01]  /*1670*/  FFMA.FTZ R45, R59, R59, R45 ;  /* 0x0000003b3b2d7223 */ /* 0x000fe2000001002d */
[----:B------:R-:W-:Y:S01]  /*1680*/  FADD.FTZ R44, R44, R59 ;  /* 0x0000003b2c2c7221 */ /* 0x000fe20000010000 */
[----:B------:R-:W-:Y:S01]  /*1690*/  FFMA.FTZ R51, R56, R56, R51 ;  /* 0x0000003838337223 */ /* 0x000fe20000010033 */
[----:B------:R-:W-:Y:S01]  /*16a0*/  FADD.FTZ R50, R50, R56 ;  /* 0x0000003832327221 */ /* 0x000fe20000010000 */
[----:B------:R-:W-:Y:S01]  /*16b0*/  FFMA.FTZ R45, R61, R61, R45 ;  /* 0x0000003d3d2d7223 */ /* 0x000fe2000001002d */
[----:B------:R-:W-:Y:S01]  /*16c0*/  FADD.FTZ R44, R44, R61 ;  /* 0x0000003d2c2c7221 */ /* 0x000fe20000010000 */
[----:B------:R-:W-:Y:S02]  /*16d0*/  BSSY B0, `(.L_x_2632) ;  /* 0x000003e000007945 */ /* 0x000fe40003800000 */
[----:B---3--:R-:W-:Y:S04]  /*16e0*/  STS.64 [R48], R50 ;  /* 0x0000003230007388 */ /* 0x008fe80000000a00 */
        /* <DEDUP_REMOVED lines=60> */
.L_x_2633:
[----:B------:R-:W-:Y:S05]  /*1ab0*/  BSYNC B0 ;  /* 0x0000000000007941 */ /* 0x000fea0003800000 */
.L_x_2632:
        /* <DEDUP_REMOVED lines=24> */
.L_x_2635:
[----:B------:R-:W-:Y:S05]  /*1c40*/  BSYNC B0 ;  /* 0x0000000000007941 */ /* 0x000fea0003800000 */
.L_x_2634:
        /* <DEDUP_REMOVED lines=11> */
.L_x_2637:
[----:B------:R-:W2:Y:S04]  /*1d00*/  LD.E.STRONG.GPU R47, desc[UR6][R44.64] ;  /* 0x000000062c2f7980 */ /* 0x000ea8000c10f900 */
[----:B--2---:R-:W-:Y:S01]  /*1d10*/  CCTL.IVALL ;  /* 0x00000000ff00798f */ /* 0x004fe20002000000 */
[----:B------:R-:W-:Y:S05]  /*1d20*/  YIELD ;  /* 0x0000000000007946 */ /* 0x000fea0003800000 */
[----:B-----5:R-:W-:-:S04]  /*1d30*/  LOP3.LUT R47, R47, R46, RZ, 0x3c, !PT ;  /* 0x0000002e2f2f7212 */ /* 0x020fc800078e3cff */
[----:B------:R-:W-:-:S13]  /*1d40*/  ISETP.GT.AND P0, PT, R47, -0x1, PT ;  /* 0xffffffff2f00780c */ /* 0x000fda0003f04270 */
[----:B------:R-:W-:Y:S05]  /*1d50*/  @P0 BRA `(.L_x_2637) ;  /* 0xfffffffc00e80947 */ /* 0x000fea000383ffff */
.L_x_2636:
        /* <DEDUP_REMOVED lines=59> */
.L_x_2639:
[----:B------:R-:W-:Y:S05]  /*2110*/  BSYNC B0 ;  /* 0x0000000000007941 */ /* 0x000fea0003800000 */
.L_x_2638:
        /* <DEDUP_REMOVED lines=14> */
[----:B------:R-:W0:Y:S04]  /*2200*/  SHFL.BFLY PT, R44, R46, 0x1, 0x1f ;  /* 0x0c201f002e2c7f89 */ /* 0x000e2800000e0000 */
[----:B------:R-:W1:Y:S01]  /*2210*/  SHFL.BFLY PT, R47, R45, 0x1, 0x1f ;  /* 0x0c201f002d2f7f89 */ /* 0x000e6200000e0000 */
[----:B0-----:R-:W-:Y:S02]  /*2220*/  FADD.FTZ R44, R46, R44 ;  /* 0x0000002c2e2c7221 */ /* 0x001fe40000010000 */
[----:B------:R-:W-:Y:S02]  /*2230*/  @!P0 LOP3.LUT R46, R48, 0xfffffff8, RZ, 0xc0, !PT ;  /* 0xfffffff8302e8812 */ /* 0x000fe400078ec0ff */
        /* <DEDUP_REMOVED lines=19> */
.L_x_2641:
[----:B------:R-:W-:Y:S05]  /*2370*/  BSYNC B0 ;  /* 0x0000000000007941 */ /* 0x000fea0003800000 */
.L_x_2640:
[----:B0-----:R-:W2:Y:S01]  /*2380*/  LDL R44, [R1+0x78] ;  /* 0x00007800012c7983 */ /* 0x001ea20000100800 */
[----:B------:R-:W-:Y:S01]  /*2390*/  ULDC UR8, c[0x0][0x230] ;  /* 0x00008c0000087ab9 */ /* 0x000fe20000000800 */
[----:B------:R-:W-:Y:S02]  /*23a0*/  ULDC.64 UR10, c[0x0][0x210] ;  /* 0x00008400000a7ab9 */ /* 0x000fe40000000a00 */
[----:B------:R-:W3:Y:S04]  /*23b0*/  LDL.LU R48, [R1+0xc] ;  /* 0x00000c0001307983 */ /* 0x000ee80000300800 */
[----:B------:R-:W4:Y:S01]  /*23c0*/  LDL R49, [R1+0x74] ;  /* 0x0000740001317983 */ /* 0x000f220000100800 */
[----:B------:R-:W-:-:S03]  /*23d0*/  LEA R46, P0, R20, UR10, 0x1 ;  /* 0x0000000a142e7c11 */ /* 0x000fc6000f8008ff */
[----:B------:R0:W-:Y:S04]  /*23e0*/  STL [R1+0x80], R29 ;  /* 0x0000801d01007387 */ /* 0x0001e80000100800 */
[----:B------:R1:W-:Y:S04]  /*23f0*/  STL [R1+0x7c], R28 ;  /* 0x00007c1c01007387 */ /* 0x0003e80000100800 */
[----:B0-----:R-:W4:Y:S04]  /*2400*/  LDL.LU R29, [R1+0x8] ;  /* 0x00000800011d7983 */ /* 0x001f280000300800 */
[----:B-1----:R-:W4:Y:S01]  /*2410*/  LDL.LU R28, [R1] ;  /* 0x00000000011c7983 */ /* 0x002f220000300800 */
[----:B-----5:R-:W-:-:S02]  /*2420*/  HADD2.F32 R50, -RZ, R41.H0_H0 ;  /* 0x20000029ff327230 */ /* 0x020fc40000004100 */
[----:B------:R-:W-:Y:S01]  /*2430*/  HADD2.F32 R41, -RZ, R41.H1_H1 ;  /* 0x30000029ff297230 */ /* 0x000fe20000004100 */
[----:B--2---:R-:W0:Y:S01]  /*2440*/  LDS.64 R44, [R44+UR5] ;  /* 0x000000052c2c7984 */ /* 0x004e220008000a00 */
[----:B---3--:R-:W-:Y:S01]  /*2450*/  LEA.HI.X R47, R20, UR11, R48, 0x1, P0 ;  /* 0x0000000b142f7c11 */ /* 0x008fe200080f0c30 */
[--C-:B------:R-:W-:Y:S02]  /*2460*/  HADD2.F32 R20, -RZ, R42.reuse.H0_H0 ;  /* 0x2000002aff147230 */ /* 0x100fe40000004100 */
[----:B------:R-:W-:Y:S02]  /*2470*/  HADD2.F32 R42, -RZ, R42.H1_H1 ;  /* 0x3000002aff2a7230 */ /* 0x000fe40000004100 */
[----:B0-----:R-:W-:-:S06]  /*2480*/  FADD.FTZ R45, R45, UR8 ;  /* 0x000000082d2d7e21 */ /* 0x001fcc0008010000 */
[----:B------:R-:W0:Y:S01]  /*2490*/  MUFU.RSQ R45, R45 ;  /* 0x0000002d002d7308 */ /* 0x000e220000001400 */
[--C-:B------:R-:W-:Y:S01]  /*24a0*/  FADD.FTZ R48, R2, -R44.reuse ;  /* 0x8000002c02307221 */ /* 0x100fe20000010000 */
[----:B------:R-:W-:Y:S01]  /*24b0*/  FADD.FTZ R11, R11, -R44 ;  /* 0x8000002c0b0b7221 */ /* 0x000fe20000010000 */
[--C-:B------:R-:W-:Y:S02]  /*24c0*/  HADD2.F32 R2, -RZ, R40.reuse.H0_H0 ;  /* 0x20000028ff027230 */ /* 0x100fe40000004100 */
[----:B------:R-:W-:Y:S02]  /*24d0*/  HADD2.F32 R40, -RZ, R40.H1_H1 ;  /* 0x30000028ff287230 */ /* 0x000fe40000004100 */
[----:B0-----:R-:W-:Y:S01]  /*24e0*/  FMUL.FTZ R48, R48, R45 ;  /* 0x0000002d30307220 */ /* 0x001fe20000410000 */
[----:B------:R-:W-:-:S03]  /*24f0*/  FMUL.FTZ R11, R45, R11 ;  /* 0x0000000b2d0b7220 */ /* 0x000fc60000410000 */
[----:B------:R-:W-:Y:S01]  /*2500*/  FFMA.FTZ R48, R48, R20, R2 ;  /* 0x0000001430307223 */ /* 0x000fe20000010002 */
[----:B------:R-:W-:-:S05]  /*2510*/  FFMA.FTZ R11, R11, R42, R40 ;  /* 0x0000002a0b0b7223 */ /* 0x000fca0000010028 */
[----:B------:R-:W-:-:S04]  /*2520*/  F2FP.F16.F32.PACK_AB R11, R11, R48 ;  /* 0x000000300b0b723e */ /* 0x000fc800000000ff */
[----:B------:R-:W-:-:S05]  /*2530*/  PRMT R48, R11, 0x7632, R48 ;  /* 0x000076320b307816 */ /* 0x000fca0000000030 */
[----:B------:R-:W-:Y:S04]  /*2540*/  STG.E.U16 desc[UR6][R46.64+0x2], R48 ;  /* 0x000002302e007986 */ /* 0x000fe8000c101506 */
[----:B----4-:R-:W0:Y:S04]  /*2550*/  LDS.64 R48, [R49+UR5] ;  /* 0x0000000531307984 */ /* 0x010e280008000a00 */
[----:B------:R1:W-:Y:S02]  /*2560*/  STG.E.U16 desc[UR6][R46.64], R11 ;  /* 0x0000000b2e007986 */ /* 0x0003e4000c101506 */
[----:B-1----:R-:W-:-:S02]  /*2570*/  HADD2.F32 R11, -RZ, R43.H0_H0 ;  /* 0x2000002bff0b7230 */ /* 0x002fc40000004100 */
[----:B------:R-:W-:Y:S02]  /*2580*/  HADD2.F32 R43, -RZ, R43.H1_H1 ;  /* 0x3000002bff2b7230 */ /* 0x000fe40000004100 */
[----:B0-----:R-:W-:Y:S01]  /*2590*/  FADD.FTZ R49, R49, UR8 ;  /* 0x0000000831317e21 */ /* 0x001fe20008010000 */
[--C-:B------:R-:W-:Y:S01]  /*25a0*/  FADD.FTZ R0, R0, -R48.reuse ;  /* 0x8000003000007221 */ /* 0x100fe20000010000 */
[----:B------:R-:W-:Y:S01]  /*25b0*/  FADD.FTZ R83, R83, -R48 ;  /* 0x8000003053537221 */ /* 0x000fe20000010000 */
[--C-:B------:R-:W-:Y:S01]  /*25c0*/  FADD.FTZ R92, R92, -R44.reuse ;  /* 0x8000002c5c5c7221 */ /* 0x100fe20000010000 */
[--C-:B------:R-:W-:Y:S01]  /*25d0*/  FADD.FTZ R90, R90, -R44.reuse ;  /* 0x8000002c5a5a7221 */ /* 0x100fe20000010000 */
[--C-:B------:R-:W-:Y:S01]  /*25e0*/  FADD.FTZ R88, R88, -R44.reuse ;  /* 0x8000002c58587221 */ /* 0x100fe20000010000 */
[----:B------:R-:W0:Y:S01]  /*25f0*/  MUFU.RSQ R49, R49 ;  /* 0x0000003100317308 */ /* 0x000e220000001400 */
        /* <DEDUP_REMOVED lines=16> */
[----:B0-----:R-:W-:Y:S01]  /*2700*/  FMUL.FTZ R0, R0, R49 ;  /* 0x0000003100007220 */ /* 0x001fe20000410000 */
[----:B------:R-:W-:Y:S01]  /*2710*/  FMUL.FTZ R83, R49, R83 ;  /* 0x0000005331537220 */ /* 0x000fe20000410000 */
[--C-:B------:R-:W-:Y:S01]  /*2720*/  FADD.FTZ R8, R8, -R44.reuse ;  /* 0x8000002c08087221 */ /* 0x100fe20000010000 */
[----:B------:R-:W-:Y:S01]  /*2730*/  FADD.FTZ R31, R31, -R44 ;  /* 0x8000002c1f1f7221 */ /* 0x000fe20000010000 */
[----:B------:R-:W-:Y:S01]  /*2740*/  FFMA.FTZ R0, R0, R11, R50 ;  /* 0x0000000b00007223 */ /* 0x000fe20000010032 */
[----:B------:R-:W-:Y:S01]  /*2750*/  FFMA.FTZ R83, R83, R43, R41 ;  /* 0x0000002b53537223 */ /* 0x000fe20000010029 */
[--C-:B------:R-:W-:Y:S01]  /*2760*/  FADD.FTZ R79, R79, -R44.reuse ;  /* 0x8000002c4f4f7221 */ /* 0x100fe20000010000 */
[--C-:B------:R-:W-:Y:S01]  /*2770*/  FADD.FTZ R93, R93, -R44.reuse ;  /* 0x8000002c5d5d7221 */ /* 0x100fe20000010000 */
[--C-:B------:R-:W-:Y:S01]  /*2780*/  FADD.FTZ R87, R87, -R44.reuse ;  /* 0x8000002c57577221 */ /* 0x100fe20000010000 */
[--C-:B------:R-:W-:Y:S01]  /*2790*/  FADD.FTZ R85, R85, -R44.reuse ;  /* 0x8000002c55557221 */ /* 0x100fe20000010000 */
[----:B------:R-:W-:Y:S01]  /*27a0*/  F2FP.F16.F32.PACK_AB R0, R83, R0 ;  /* 0x000000005300723e */ /* 0x000fe200000000ff */
[----:B------:R-:W-:Y:S01]  /*27b0*/  FADD.FTZ R63, R63, -R44 ;  /* 0x8000002c3f3f7221 */ /* 0x000fe20000010000 */
        /* <DEDUP_REMOVED lines=24> */
[----:B------:R-:W-:Y:S01]  /*2940*/  FADD.FTZ R59, R59, -R48 ;  /* 0x800000303b3b7221 */ /* 0x000fe20000010000 */
[----:B------:R-:W-:Y:S01]  /*2950*/  ULDC.64 UR8, c[0x0][0x238] ;  /* 0x00008e0000087ab9 */ /* 0x000fe20000000a00 */
[----:B0-----:R-:W2:Y:S01]  /*2960*/  LDL.LU R47, [R1+0x4] ;  /* 0x00000400012f7983 */ /* 0x001ea20000300800 */
[--C-:B------:R-:W-:Y:S01]  /*2970*/  FADD.FTZ R0, R29, -R44.reuse ;  /* 0x8000002c1d007221 */ /* 0x100fe20000010000 */
[----:B------:R-:W-:-:S03]  /*2980*/  FADD.FTZ R46, R28, -R44 ;  /* 0x8000002c1c2e7221 */ /* 0x000fc60000010000 */
[C---:B------:R-:W-:Y:S01]  /*2990*/  FMUL.FTZ R0, R45.reuse, R0 ;  /* 0x000000002d007220 */ /* 0x040fe20000410000 */
[C---:B------:R-:W-:Y:S01]  /*29a0*/  FMUL.FTZ R46, R45.reuse, R46 ;  /* 0x0000002e2d2e7220 */ /* 0x040fe20000410000 */
[C---:B------:R-:W-:Y:S02]  /*29b0*/  FMUL.FTZ R92, R45.reuse, R92 ;  /* 0x0000005c2d5c7220 */ /* 0x040fe40000410000 */
[C-C-:B------:R-:W-:Y:S01]  /*29c0*/  FFMA.FTZ R0, R20.reuse, R0, R2.reuse ;  /* 0x0000000014007223 */ /* 0x140fe20000010002 */
[C---:B------:R-:W-:Y:S01]  /*29d0*/  FMUL.FTZ R90, R45.reuse, R90 ;  /* 0x0000005a2d5a7220 */ /* 0x040fe20000410000 */
[C-C-:B------:R-:W-:Y:S01]  /*29e0*/  FFMA.FTZ R29, R20.reuse, R46, R2.reuse ;  /* 0x0000002e141d7223 */ /* 0x140fe20000010002 */
[----:B------:R-:W-:Y:S01]  /*29f0*/  FFMA.FTZ R28, R20, R92, R2 ;  /* 0x0000005c141c7223 */ /* 0x000fe20000010002 */
[C---:B------:R-:W-:Y:S01]  /*2a00*/  FMUL.FTZ R88, R45.reuse, R88 ;  /* 0x000000582d587220 */ /* 0x040fe20000410000 */
[----:B------:R0:W-:Y:S01]  /*2a10*/  STL [R1+0x50], R0 ;  /* 0x0000500001007387 */ /* 0x0001e20000100800 */
[C---:B------:R-:W-:Y:S01]  /*2a20*/  FMUL.FTZ R86, R45.reuse, R86 ;  /* 0x000000562d567220 */ /* 0x040fe20000410000 */
[----:B------:R-:W-:-:S02]  /*2a30*/  FMUL.FTZ R84, R45, R84 ;  /* 0x000000542d547220 */ /* 0x000fc40000410000 */
[----:B------:R1:W-:Y:S01]  /*2a40*/  STL [R1+0x48], R29 ;  /* 0x0000481d01007387 */ /* 0x0003e20000100800 */
[----:B0-----:R-:W-:-:S03]  /*2a50*/  FFMA.FTZ R0, R20, R90, R2 ;  /* 0x0000005a14007223 */ /* 0x001fc60000010002 */
[----:B------:R0:W-:Y:S01]  /*2a60*/  STL [R1+0x44], R28 ;  /* 0x0000441c01007387 */ /* 0x0001e20000100800 */
[C---:B------:R-:W-:Y:S01]  /*2a70*/  FMUL.FTZ R81, R45.reuse, R81 ;  /* 0x000000512d517220 */ /* 0x040fe20000410000 */
[C-C-:B-1----:R-:W-:Y:S02]  /*2a80*/  FFMA.FTZ R29, R20.reuse, R88, R2.reuse ;  /* 0x00000058141d7223 */ /* 0x142fe40000010002 */
[----:B------:R1:W-:Y:S01]  /*2a90*/  STL [R1+0x30], R0 ;  /* 0x0000300001007387 */ /* 0x0003e20000100800 */
[C---:B------:R-:W-:Y:S01]  /*2aa0*/  FMUL.FTZ R78, R45.reuse, R78 ;  /* 0x0000004e2d4e7220 */ /* 0x040fe20000410000 */
[----:B------:R-:W-:Y:S01]  /*2ab0*/  FMUL.FTZ R62, R45, R62 ;  /* 0x0000003e2d3e7220 */ /* 0x000fe20000410000 */
[C-C-:B0-----:R-:W-:Y:S01]  /*2ac0*/  FFMA.FTZ R28, R20.reuse, R86, R2.reuse ;  /* 0x00000056141c7223 */ /* 0x141fe20000010002 */
[----:B------:R0:W-:Y:S01]  /*2ad0*/  STL [R1+0x28], R29 ;  /* 0x0000281d01007387 */ /* 0x0001e20000100800 */
[----:B-1----:R-:W-:-:S03]  /*2ae0*/  FFMA.FTZ R0, R20, R84, R2 ;  /* 0x0000005414007223 */ /* 0x002fc60000010002 */
[----:B------:R1:W-:Y:S04]  /*2af0*/  STL [R1+0x20], R28 ;  /* 0x0000201c01007387 */ /* 0x0003e80000100800 */
[----:B------:R3:W-:Y:S01]  /*2b00*/  STL [R1+0x1c], R0 ;  /* 0x00001c0001007387 */ /* 0x0007e20000100800 */
[C-C-:B0-----:R-:W-:Y:S01]  /*2b10*/  FFMA.FTZ R29, R20.reuse, R81, R2.reuse ;  /* 0x00000051141d7223 */ /* 0x141fe20000010002 */
[----:B-1----:R-:W-:-:S04]  /*2b20*/  FFMA.FTZ R28, R20, R78, R2 ;  /* 0x0000004e141c7223 */ /* 0x002fc80000010002 */
[----:B------:R-:W-:Y:S01]  /*2b30*/  STL [R1+0x14], R29 ;  /* 0x0000141d01007387 */ /* 0x000fe20000100800 */
[----:B---3--:R-:W-:-:S03]  /*2b40*/  FFMA.FTZ R0, R20, R62, R2 ;  /* 0x0000003e14007223 */ /* 0x008fc60000010002 */
[----:B------:R-:W-:Y:S04]  /*2b50*/  STL [R1+0x10], R28 ;  /* 0x0000101c01007387 */ /* 0x000fe80000100800 */
[----:B------:R2:W-:Y:S01]  /*2b60*/  STL [R1+0xc], R0 ;  /* 0x00000c0001007387 */ /* 0x0005e20000100800 */
[----:B------:R-:W-:-:S03]  /*2b70*/  FMUL.FTZ R84, R45, R91 ;  /* 0x0000005b2d547220 */ /* 0x000fc60000410000 */
[----:B------:R-:W3:Y:S01]  /*2b80*/  LDL.LU R53, [R1+0x24] ;  /* 0x0000240001357983 */ /* 0x000ee20000300800 */
[----:B------:R-:W-:Y:S01]  /*2b90*/  FMUL.FTZ R83, R45, R89 ;  /* 0x000000592d537220 */ /* 0x000fe20000410000 */
[----:B--2---:R-:W-:Y:S02]  /*2ba0*/  FADD.FTZ R0, R47, -R44 ;  /* 0x8000002c2f007221 */ /* 0x004fe40000010000 */
[----:B------:R-:W2:Y:S02]  /*2bb0*/  LDL.LU R47, [R1+0x2c] ;  /* 0x00002c00012f7983 */ /* 0x000ea40000300800 */
[C---:B------:R-:W-:Y:S02]  /*2bc0*/  FMUL.FTZ R86, R45.reuse, R0 ;  /* 0x000000002d567220 */ /* 0x040fe40000410000 */
[----:B------:R-:W4:Y:S01]  /*2bd0*/  LDL.LU R46, [R1+0x34] ;  /* 0x00003400012e7983 */ /* 0x000f220000300800 */
[----:B------:R-:W-:-:S03]  /*2be0*/  FMUL.FTZ R0, R45, R33 ;  /* 0x000000212d007220 */ /* 0x000fc60000410000 */
[----:B------:R-:W4:Y:S04]  /*2bf0*/  LDL.LU R52, [R1+0x38] ;  /* 0x0000380001347983 */ /* 0x000f280000300800 */
[----:B------:R-:W4:Y:S04]  /*2c00*/  LDL.LU R91, [R1+0x40] ;  /* 0x00004000015b7983 */ /* 0x000f280000300800 */
[----:B------:R-:W4:Y:S04]  /*2c10*/  LDL.LU R89, [R1+0x3c] ;  /* 0x00003c0001597983 */ /* 0x000f280000300800 */
[----:B------:R-:W3:Y:S01]  /*2c20*/  LDL.LU R33, [R1+0x18] ;  /* 0x0000180001217983 */ /* 0x000ee20000300800 */
[C---:B------:R-:W-:Y:S01]  /*2c30*/  FMUL.FTZ R30, R45.reuse, R30 ;  /* 0x0000001e2d1e7220 */ /* 0x040fe20000410000 */
[C---:B------:R-:W-:Y:S01]  /*2c40*/  FMUL.FTZ R3, R45.reuse, R3 ;  /* 0x000000032d037220 */ /* 0x040fe20000410000 */
[----:B------:R-:W-:-:S02]  /*2c50*/  FMUL.FTZ R32, R45, R32 ;  /* 0x000000202d207220 */ /* 0x000fc40000410000 */
[C-C-:B------:R-:W-:Y:S01]  /*2c60*/  FFMA.FTZ R90, R20.reuse, R30, R2.reuse ;  /* 0x0000001e145a7223 */ /* 0x140fe20000010002 */
[C---:B------:R-:W-:Y:S01]  /*2c70*/  FMUL.FTZ R30, R45.reuse, R6 ;  /* 0x000000062d1e7220 */ /* 0x040fe20000410000 */
[C-C-:B------:R-:W-:Y:S01]  /*2c80*/  FFMA.FTZ R92, R20.reuse, R3, R2.reuse ;  /* 0x00000003145c7223 */ /* 0x140fe20000010002 */
[C---:B------:R-:W-:Y:S01]  /*2c90*/  FMUL.FTZ R7, R45.reuse, R7 ;  /* 0x000000072d077220 */ /* 0x040fe20000410000 */
[C---:B------:R-:W-:Y:S01]  /*2ca0*/  FMUL.FTZ R5, R45.reuse, R5 ;  /* 0x000000052d057220 */ /* 0x040fe20000410000 */
[C---:B------:R-:W-:Y:S01]  /*2cb0*/  FMUL.FTZ R3, R45.reuse, R4 ;  /* 0x000000042d037220 */ /* 0x040fe20000410000 */
[----:B------:R-:W-:Y:S01]  /*2cc0*/  FFMA.FTZ R88, R20, R32, R2 ;  /* 0x0000002014587223 */ /* 0x000fe20000010002 */
[----:B------:R-:W-:Y:S01]  /*2cd0*/  FFMA.FTZ R4, R42, R30, R40 ;  /* 0x0000001e2a047223 */ /* 0x000fe20000010028 */
[----:B------:R-:W-:Y:S01]  /*2ce0*/  FMUL.FTZ R32, R45, R82 ;  /* 0x000000522d207220 */ /* 0x000fe20000410000 */
[----:B------:R-:W-:Y:S01]  /*2cf0*/  LEA R30, P0, R27, UR10, 0x1 ;  /* 0x0000000a1b1e7c11 */ /* 0x000fe2000f8008ff */
[C-C-:B------:R-:W-:Y:S01]  /*2d00*/  FFMA.FTZ R29, R20.reuse, R7, R2.reuse ;  /* 0x00000007141d7223 */ /* 0x140fe20000010002 */
[----:B------:R-:W-:Y:S01]  /*2d10*/  FFMA.FTZ R28, R20, R5, R2 ;  /* 0x00000005141c7223 */ /* 0x000fe20000010002 */
[C---:B------:R-:W-:Y:S01]  /*2d20*/  FMUL.FTZ R5, R45.reuse, R8 ;  /* 0x000000082d057220 */ /* 0x040fe20000410000 */
[C---:B------:R-:W-:Y:S01]  /*2d30*/  FMUL.FTZ R2, R45.reuse, R31 ;  /* 0x0000001f2d027220 */ /* 0x040fe20000410000 */
[----:B------:R-:W-:Y:S01]  /*2d40*/  FFMA.FTZ R8, R42, R32, R40 ;  /* 0x000000202a087223 */ /* 0x000fe20000010028 */
[----:B------:R-:W-:Y:S01]  /*2d50*/  FADD.FTZ R81, R34, -R48 ;  /* 0x8000003022517221 */ /* 0x000fe20000010000 */
[----:B------:R-:W-:Y:S01]  /*2d60*/  FADD.FTZ R44, R56, -R44 ;  /* 0x8000002c382c7221 */ /* 0x000fe20000010000 */
[----:B------:R-:W-:Y:S01]  /*2d70*/  FMUL.FTZ R7, R45, R79 ;  /* 0x0000004f2d077220 */ /* 0x000fe20000410000 */
        /* <DEDUP_REMOVED lines=21> */
[----:B------:R-:W4:Y:S01]  /*2ed0*/  LDL.LU R44, [R1+0x4c] ;  /* 0x00004c00012c7983 */ /* 0x000f220000300800 */
[--C-:B------:R-:W-:Y:S01]  /*2ee0*/  FADD.FTZ R42, R55, -R48.reuse ;  /* 0x80000030372a7221 */ /* 0x100fe20000010000 */
[--C-:B------:R-:W-:Y:S01]  /*2ef0*/  FADD.FTZ R56, R39, -R48.reuse ;  /* 0x8000003027387221 */ /* 0x100fe20000010000 */
[--C-:B------:R-:W-:Y:S01]  /*2f00*/  FADD.FTZ R62, R38, -R48.reuse ;  /* 0x80000030263e7221 */ /* 0x100fe20000010000 */
[----:B------:R-:W-:Y:S01]  /*2f10*/  FADD.FTZ R48, R61, -R48 ;  /* 0x800000303d307221 */ /* 0x000fe20000010000 */
[----:B---3--:R-:W-:-:S02]  /*2f20*/  LEA.HI.X R31, R27, UR11, R33, 0x1, P0 ;  /* 0x0000000b1b1f7c11 */ /* 0x008fc400080f0c21 */
[----:B------:R-:W-:-:S04]  /*2f30*/  LEA R32, P0, R26, UR10, 0x1 ;  /* 0x0000000a1a207c11 */ /* 0x000fc8000f8008ff */
[----:B------:R-:W-:Y:S02]  /*2f40*/  LEA.HI.X R33, R26, UR11, R53, 0x1, P0 ;  /* 0x0000000b1a217c11 */ /* 0x000fe400080f0c35 */
[----:B------:R-:W-:-:S04]  /*2f50*/  LEA R26, P0, R25, UR10, 0x1 ;  /* 0x0000000a191a7c11 */ /* 0x000fc8000f8008ff */
[----:B--2---:R-:W-:Y:S02]  /*2f60*/  LEA.HI.X R27, R25, UR11, R47, 0x1, P0 ;  /* 0x0000000b191b7c11 */ /* 0x004fe400080f0c2f */
[C---:B------:R-:W-:Y:S01]  /*2f70*/  LEA R34, P0, R24.reuse, UR10, 0x1 ;  /* 0x0000000a18227c11 */ /* 0x040fe2000f8008ff */
[----:B------:R-:W2:Y:S03]  /*2f80*/  LDL.LU R47, [R1+0x54] ;  /* 0x00005400012f7983 */ /* 0x000ea60000300800 */
[----:B----4-:R-:W-:Y:S02]  /*2f90*/  LEA.HI.X R35, R24, UR11, R46, 0x1, P0 ;  /* 0x0000000b18237c11 */ /* 0x010fe400080f0c2e */
[C---:B------:R-:W-:Y:S01]  /*2fa0*/  LEA R24, P0, R23.reuse, UR10, 0x1 ;  /* 0x0000000a17187c11 */ /* 0x040fe2000f8008ff */
[----:B------:R-:W3:Y:S03]  /*2fb0*/  LDL.LU R46, [R1+0x58] ;  /* 0x00005800012e7983 */ /* 0x000ee60000300800 */
[----:B------:R-:W-:Y:S01]  /*2fc0*/  LEA.HI.X R25, R23, UR11, R52, 0x1, P0 ;  /* 0x0000000b17197c11 */ /* 0x000fe200080f0c34 */
[----:B------:R-:W4:Y:S01]  /*2fd0*/  LDL.LU R53, [R1+0x5c] ;  /* 0x00005c0001357983 */ /* 0x000f220000300800 */
[----:B------:R-:W-:-:S03]  /*2fe0*/  LEA R36, P0, R22, UR10, 0x1 ;  /* 0x0000000a16247c11 */ /* 0x000fc6000f8008ff */
[----:B------:R-:W4:Y:S01]  /*2ff0*/  LDL.LU R52, [R1+0x60] ;  /* 0x0000600001347983 */ /* 0x000f220000300800 */
[----:B------:R-:W-:Y:S02]  /*3000*/  LEA.HI.X R37, R22, UR11, R89, 0x1, P0 ;  /* 0x0000000b16257c11 */ /* 0x000fe400080f0c59 */
[C---:B------:R-:W-:Y:S01]  /*3010*/  LEA R22, P0, R21.reuse, UR10, 0x1 ;  /* 0x0000000a15167c11 */ /* 0x040fe2000f8008ff */
[----:B------:R-:W4:Y:S03]  /*3020*/  LDL.LU R54, [R1+0x64] ;  /* 0x0000640001367983 */ /* 0x000f260000300800 */
[----:B------:R-:W-:Y:S01]  /*3030*/  LEA.HI.X R23, R21, UR11, R91, 0x1, P0 ;  /* 0x0000000b15177c11 */ /* 0x000fe200080f0c5b */
[----:B------:R-:W4:Y:S04]  /*3040*/  LDL.LU R87, [R1+0x68] ;  /* 0x0000680001577983 */ /* 0x000f280000300800 */
[----:B------:R-:W4:Y:S04]  /*3050*/  LDL.LU R61, [R1+0x6c] ;  /* 0x00006c00013d7983 */ /* 0x000f280000300800 */
[----:B------:R-:W2:Y:S04]  /*3060*/  LDL.LU R91, [R1+0x50] ;  /* 0x00005000015b7983 */ /* 0x000ea80000300800 */
[----:B------:R-:W3:Y:S01]  /*3070*/  LDL.LU R89, [R1+0x48] ;  /* 0x0000480001597983 */ /* 0x000ee20000300800 */
[----:B--2---:R-:W-:-:S03]  /*3080*/  F2FP.F16.F32.PACK_AB R86, R86, R91 ;  /* 0x0000005b5656723e */ /* 0x004fc600000000ff */
[----:B------:R-:W2:Y:S01]  /*3090*/  LDL.LU R91, [R1+0x44] ;  /* 0x00004400015b7983 */ /* 0x000ea20000300800 */
[----:B---3--:R-:W-:-:S03]  /*30a0*/  F2FP.F16.F32.PACK_AB R85, R85, R89 ;  /* 0x000000595555723e */ /* 0x008fc600000000ff */
[----:B------:R-:W3:Y:S04]  /*30b0*/  LDL.LU R93, [R1+0x30] ;  /* 0x00003000015d7983 */ /* 0x000ee80000300800 */
[----:B------:R-:W3:Y:S01]  /*30c0*/  LDL.LU R89, [R1+0x28] ;  /* 0x0000280001597983 */ /* 0x000ee20000300800 */
[----:B------:R-:W-:-:S04]  /*30d0*/  LEA R38, P0, R19, UR10, 0x1 ;  /* 0x0000000a13267c11 */ /* 0x000fc8000f8008ff */
[----:B------:R-:W-:Y:S02]  /*30e0*/  LEA.HI.X R39, R19, UR11, R44, 0x1, P0 ;  /* 0x0000000b13277c11 */ /* 0x000fe400080f0c2c */
[----:B------:R-:W-:-:S04]  /*30f0*/  LEA R44, P0, R18, UR10, 0x1 ;  /* 0x0000000a122c7c11 */ /* 0x000fc8000f8008ff */
[----:B------:R-:W-:Y:S02]  /*3100*/  LEA.HI.X R45, R18, UR11, R47, 0x1, P0 ;  /* 0x0000000b122d7c11 */ /* 0x000fe400080f0c2f */
[----:B------:R-:W-:-:S04]  /*3110*/  LEA R18, P0, R17, UR10, 0x1 ;  /* 0x0000000a11127c11 */ /* 0x000fc8000f8008ff */
[----:B------:R-:W-:Y:S02]  /*3120*/  LEA.HI.X R19, R17, UR11, R46, 0x1, P0 ;  /* 0x0000000b11137c11 */ /* 0x000fe400080f0c2e */
[----:B------:R-:W-:Y:S02]  /*3130*/  LEA R46, P0, R16, UR10, 0x1 ;  /* 0x0000000a102e7c11 */ /* 0x000fe4000f8008ff */
[----:B--2---:R-:W-:Y:S02]  /*3140*/  F2FP.F16.F32.PACK_AB R84, R84, R91 ;  /* 0x0000005b5454723e */ /* 0x004fe400000000ff */
[----:B------:R-:W2:Y:S01]  /*3150*/  LDL.LU R91, [R1+0x20] ;  /* 0x00002000015b7983 */ /* 0x000ea20000300800 */
[----:B----4-:R-:W-:Y:S02]  /*3160*/  LEA.HI.X R47, R16, UR11, R53, 0x1, P0 ;  /* 0x0000000b102f7c11 */ /* 0x010fe400080f0c35 */
[----:B------:R-:W-:-:S04]  /*3170*/  LEA R16, P0, R15, UR10, 0x1 ;  /* 0x0000000a0f107c11 */ /* 0x000fc8000f8008ff */
[----:B------:R-:W-:Y:S02]  /*3180*/  LEA.HI.X R17, R15, UR11, R52, 0x1, P0 ;  /* 0x0000000b0f117c11 */ /* 0x000fe400080f0c34 */
[----:B------:R-:W-:-:S04]  /*3190*/  LEA R52, P0, R14, UR10, 0x1 ;  /* 0x0000000a0e347c11 */ /* 0x000fc8000f8008ff */
[----:B------:R-:W-:Y:S02]  /*31a0*/  LEA.HI.X R53, R14, UR11, R54, 0x1, P0 ;  /* 0x0000000b0e357c11 */ /* 0x000fe400080f0c36 */
[----:B------:R-:W-:-:S04]  /*31b0*/  LEA R14, P0, R13, UR10, 0x1 ;  /* 0x0000000a0d0e7c11 */ /* 0x000fc8000f8008ff */
[----:B------:R-:W-:Y:S02]  /*31c0*/  LEA.HI.X R15, R13, UR11, R87, 0x1, P0 ;  /* 0x0000000b0d0f7c11 */ /* 0x000fe400080f0c57 */
[----:B------:R-:W4:Y:S01]  /*31d0*/  LDL.LU R87, [R1+0x1c] ;  /* 0x00001c0001577983 */ /* 0x000f220000300800 */
[----:B---3--:R-:W-:Y:S02]  /*31e0*/  F2FP.F16.F32.PACK_AB R83, R83, R93 ;  /* 0x0000005d5353723e */ /* 0x008fe400000000ff */
[----:B------:R-:W-:Y:S01]  /*31f0*/  F2FP.F16.F32.PACK_AB R82, R82, R89 ;  /* 0x000000595252723e */ /* 0x000fe200000000ff */
[----:B------:R-:W3:Y:S04]  /*3200*/  LDL.LU R93, [R1+0x14] ;  /* 0x00001400015d7983 */ /* 0x000ee80000300800 */
[----:B------:R-:W3:Y:S01]  /*3210*/  LDL.LU R89, [R1+0x10] ;  /* 0x0000100001597983 */ /* 0x000ee20000300800 */
[----:B------:R-:W-:-:S02]  /*3220*/  F2FP.F16.F32.PACK_AB R4, R4, R29 ;  /* 0x0000001d0404723e */ /* 0x000fc400000000ff */
[----:B------:R-:W-:Y:S01]  /*3230*/  F2FP.F16.F32.PACK_AB R3, R3, R28 ;  /* 0x0000001c0303723e */ /* 0x000fe200000000ff */
[C---:B------:R-:W-:Y:S01]  /*3240*/  FMUL.FTZ R80, R49.reuse, R80 ;  /* 0x0000005031507220 */ /* 0x040fe20000410000 */
[C---:B------:R-:W-:Y:S01]  /*3250*/  FMUL.FTZ R77, R49.reuse, R77 ;  /* 0x0000004d314d7220 */ /* 0x040fe20000410000 */
[----:B--2---:R-:W-:Y:S02]  /*3260*/  F2FP.F16.F32.PACK_AB R20, R20, R91 ;  /* 0x0000005b1414723e */ /* 0x004fe400000000ff */
[----:B------:R-:W2:Y:S04]  /*3270*/  LDL.LU R91, [R1+0xc] ;  /* 0x00000c00015b7983 */ /* 0x000ea80000300800 */
[----:B------:R-:W2:Y:S04]  /*3280*/  LDL.LU R29, [R1+0x80] ;  /* 0x00008000011d7983 */ /* 0x000ea80000300800 */
[----:B------:R-:W2:Y:S01]  /*3290*/  LDL.LU R28, [R1+0x7c] ;  /* 0x00007c00011c7983 */ /* 0x000ea20000300800 */
[C---:B------:R-:W-:Y:S01]  /*32a0*/  FMUL.FTZ R76, R49.reuse, R76 ;  /* 0x0000004c314c7220 */ /* 0x040fe20000410000 */
[----:B------:R-:W-:Y:S01]  /*32b0*/  FMUL.FTZ R75, R49, R75 ;  /* 0x0000004b314b7220 */ /* 0x000fe20000410000 */
[--C-:B------:R-:W-:Y:S01]  /*32c0*/  FFMA.FTZ R80, R11, R80, R50.reuse ;  /* 0x000000500b507223 */ /* 0x100fe20000010032 */
[--C-:B------:R-:W-:Y:S01]  /*32d0*/  FFMA.FTZ R77, R43, R77, R41.reuse ;  /* 0x0000004d2b4d7223 */ /* 0x100fe20000010029 */
[C---:B------:R-:W-:Y:S01]  /*32e0*/  FMUL.FTZ R74, R49.reuse, R74 ;  /* 0x0000004a314a7220 */ /* 0x040fe20000410000 */
[C---:B------:R-:W-:Y:S01]  /*32f0*/  FMUL.FTZ R73, R49.reuse, R73 ;  /* 0x0000004931497220 */ /* 0x040fe20000410000 */
[C---:B------:R-:W-:Y:S01]  /*3300*/  LEA R54, P1, R12.reuse, UR10, 0x1 ;  /* 0x0000000a0c367c11 */ /* 0x040fe2000f8208ff */
        /* <DEDUP_REMOVED lines=14> */
[----:B------:R-:W-:Y:S01]  /*33f0*/  F2FP.F16.F32.PACK_AB R77, R77, R80 ;  /* 0x000000504d4d723e */ /* 0x000fe200000000ff */
[----:B------:R-:W-:Y:S01]  /*3400*/  FMUL.FTZ R71, R49, R71 ;  /* 0x0000004731477220 */ /* 0x000fe20000410000 */
[--C-:B------:R-:W-:Y:S01]  /*3410*/  FFMA.FTZ R74, R11, R74, R50.reuse ;  /* 0x0000004a0b4a7223 */ /* 0x100fe20000010032 */
[----:B------:R-:W-:Y:S01]  /*3420*/  FFMA.FTZ R73, R43, R73, R41 ;  /* 0x000000492b497223 */ /* 0x000fe20000010029 */
[----:B------:R-:W-:Y:S01]  /*3430*/  LEA.HI.X R55, R12, UR11, R61, 0x1, P1 ;  /* 0x0000000b0c377c11 */ /* 0x000fe200088f0c3d */
        /* <DEDUP_REMOVED lines=13> */
[----:B------:R-:W-:Y:S01]  /*3510*/  PRMT R11, R86, 0x7632, R11 ;  /* 0x00007632560b7816 */ /* 0x000fe2000000000b */
[----:B------:R-:W-:Y:S01]  /*3520*/  FFMA.FTZ R71, R43, R71, R41 ;  /* 0x000000472b477223 */ /* 0x000fe20000010029 */
[----:B------:R-:W-:-:S02]  /*3530*/  PRMT R12, R77, 0x7632, R12 ;  /* 0x000076324d0c7816 */ /* 0x000fc4000000000c */
[----:B------:R-:W-:Y:S01]  /*3540*/  F2FP.F16.F32.PACK_AB R75, R75, R76 ;  /* 0x0000004c4b4b723e */ /* 0x000fe200000000ff */
[----:B------:R-:W-:Y:S01]  /*3550*/  FMUL.FTZ R67, R49, R67 ;  /* 0x0000004331437220 */ /* 0x000fe20000410000 */
[----:B------:R-:W-:Y:S01]  /*3560*/  F2FP.F16.F32.PACK_AB R73, R73, R74 ;  /* 0x0000004a4949723e */ /* 0x000fe200000000ff */
[----:B------:R-:W-:Y:S01]  /*3570*/  FFMA.FTZ R69, R43, R69, R41 ;  /* 0x000000452b457223 */ /* 0x000fe20000010029 */
[----:B------:R-:W-:Y:S01]  /*3580*/  PRMT R13, R85, 0x7632, R13 ;  /* 0x00007632550d7816 */ /* 0x000fe2000000000d */
[----:B------:R-:W-:Y:S01]  /*3590*/  FMUL.FTZ R65, R49, R65 ;  /* 0x0000004131417220 */ /* 0x000fe20000410000 */
[----:B------:R-:W-:Y:S01]  /*35a0*/  PRMT R21, R75, 0x7632, R21 ;  /* 0x000076324b157816 */ /* 0x000fe20000000015 */
[----:B------:R0:W-:Y:S01]  /*35b0*/  STG.E.U16 desc[UR6][R30.64+0x2], R11 ;  /* 0x0000020b1e007986 */ /* 0x0001e2000c101506 */
[----:B------:R-:W-:Y:S01]  /*35c0*/  F2FP.F16.F32.PACK_AB R71, R71, R72 ;  /* 0x000000484747723e */ /* 0x000fe200000000ff */
[--C-:B------:R-:W-:Y:S02]  /*35d0*/  FFMA.FTZ R67, R43, R67, R41.reuse ;  /* 0x000000432b437223 */ /* 0x100fe40000010029 */
[----:B------:R1:W-:Y:S01]  /*35e0*/  STG.E.U16 desc[UR6][R30.64+0x6], R12 ;  /* 0x0000060c1e007986 */ /* 0x0003e2000c101506 */
[----:B------:R-:W-:Y:S01]  /*35f0*/  F2FP.F16.F32.PACK_AB R69, R69, R70 ;  /* 0x000000464545723e */ /* 0x000fe200000000ff */
[----:B------:R-:W-:-:S02]  /*3600*/  FFMA.FTZ R65, R43, R65, R41 ;  /* 0x000000412b417223 */ /* 0x000fc40000010029 */
[----:B------:R-:W-:Y:S01]  /*3610*/  STG.E.U16 desc[UR6][R30.64], R86 ;  /* 0x000000561e007986 */ /* 0x000fe2000c101506 */
[----:B0-----:R-:W-:-:S03]  /*3620*/  PRMT R11, R84, 0x7632, R11 ;  /* 0x00007632540b7816 */ /* 0x001fc6000000000b */
[----:B------:R-:W-:Y:S01]  /*3630*/  STG.E.U16 desc[UR6][R30.64+0x4], R77 ;  /* 0x0000044d1e007986 */ /* 0x000fe2000c101506 */
[----:B-1----:R-:W-:-:S03]  /*3640*/  PRMT R12, R73, 0x7632, R12 ;  /* 0x00007632490c7816 */ /* 0x002fc6000000000c */
[----:B------:R0:W-:Y:S01]  /*3650*/  STG.E.U16 desc[UR6][R32.64+0x2], R13 ;  /* 0x0000020d20007986 */ /* 0x0001e2000c101506 */
[----:B------:R-:W-:-:S03]  /*3660*/  FMUL.FTZ R10, R49, R10 ;  /* 0x0000000a310a7220 */ /* 0x000fc60000410000 */
[----:B------:R1:W-:Y:S01]  /*3670*/  STG.E.U16 desc[UR6][R32.64+0x6], R21 ;  /* 0x0000061520007986 */ /* 0x0003e2000c101506 */
[----:B------:R-:W-:Y:S01]  /*3680*/  FMUL.FTZ R42, R49, R42 ;  /* 0x0000002a312a7220 */ /* 0x000fe20000410000 */
[----:B------:R-:W-:Y:S02]  /*3690*/  F2FP.F16.F32.PACK_AB R67, R67, R68 ;  /* 0x000000444343723e */ /* 0x000fe400000000ff */
[----:B------:R-:W-:Y:S04]  /*36a0*/  STG.E.U16 desc[UR6][R32.64], R85 ;  /* 0x0000005520007986 */ /* 0x000fe8000c101506 */
[----:B------:R-:W-:Y:S01]  /*36b0*/  STG.E.U16 desc[UR6][R32.64+0x4], R75 ;  /* 0x0000044b20007986 */ /* 0x000fe2000c101506 */
[----:B0-----:R-:W-:Y:S02]  /*36c0*/  PRMT R13, R83, 0x7632, R13 ;  /* 0x00007632530d7816 */ /* 0x001fe4000000000d */
[----:B-1----:R-:W-:Y:S01]  /*36d0*/  PRMT R21, R71, 0x7632, R21 ;  /* 0x0000763247157816 */ /* 0x002fe20000000015 */
[----:B------:R0:W-:Y:S01]  /*36e0*/  STG.E.U16 desc[UR6][R26.64+0x2], R11 ;  /* 0x0000020b1a007986 */ /* 0x0001e2000c101506 */
[----:B------:R-:W-:-:S03]  /*36f0*/  FFMA.FTZ R10, R43, R10, R41 ;  /* 0x0000000a2b0a7223 */ /* 0x000fc60000010029 */
[----:B------:R1:W-:Y:S01]  /*3700*/  STG.E.U16 desc[UR6][R26.64+0x6], R12 ;  /* 0x0000060c1a007986 */ /* 0x0003e2000c101506 */
[----:B----4-:R-:W-:Y:S02]  /*3710*/  F2FP.F16.F32.PACK_AB R8, R8, R87 ;  /* 0x000000570808723e */ /* 0x010fe400000000ff */
[----:B------:R-:W-:Y:S01]  /*3720*/  F2FP.F16.F32.PACK_AB R65, R65, R66 ;  /* 0x000000424141723e */ /* 0x000fe200000000ff */
[----:B------:R-:W-:Y:S01]  /*3730*/  STG.E.U16 desc[UR6][R26.64], R84 ;  /* 0x000000541a007986 */ /* 0x000fe2000c101506 */
[----:B0-----:R-:W-:-:S03]  /*3740*/  PRMT R11, R69, 0x7632, R11 ;  /* 0x00007632450b7816 */ /* 0x001fc6000000000b */
[----:B------:R-:W-:Y:S01]  /*3750*/  STG.E.U16 desc[UR6][R26.64+0x4], R73 ;  /* 0x000004491a007986 */ /* 0x000fe2000c101506 */
[----:B-1----:R-:W-:-:S03]  /*3760*/  PRMT R12, R82, 0x7632, R12 ;  /* 0x00007632520c7816 */ /* 0x002fc6000000000c */
[----:B------:R0:W-:Y:S01]  /*3770*/  STG.E.U16 desc[UR6][R34.64+0x2], R13 ;  /* 0x0000020d22007986 */ /* 0x0001e2000c101506 */
[----:B------:R-:W-:Y:S01]  /*3780*/  FFMA.FTZ R42, R43, R42, R41 ;  /* 0x0000002a2b2a7223 */ /* 0x000fe20000010029 */
[C---:B------:R-:W-:Y:S02]  /*3790*/  FMUL.FTZ R56, R49.reuse, R56 ;  /* 0x0000003831387220 */ /* 0x040fe40000410000 */
[----:B------:R1:W-:Y:S01]  /*37a0*/  STG.E.U16 desc[UR6][R34.64+0x6], R21 ;  /* 0x0000061522007986 */ /* 0x0003e2000c101506 */
[----:B------:R-:W-:-:S03]  /*37b0*/  FMUL.FTZ R63, R49, R63 ;  /* 0x0000003f313f7220 */ /* 0x000fc60000410000 */
[----:B------:R-:W-:Y:S01]  /*37c0*/  STG.E.U16 desc[UR6][R34.64], R83 ;  /* 0x0000005322007986 */ /* 0x000fe2000c101506 */
[----:B---3--:R-:W-:-:S03]  /*37d0*/  F2FP.F16.F32.PACK_AB R7, R7, R93 ;  /* 0x0000005d0707723e */ /* 0x008fc600000000ff */
[----:B------:R-:W-:Y:S01]  /*37e0*/  STG.E.U16 desc[UR6][R34.64+0x4], R71 ;  /* 0x0000044722007986 */ /* 0x000fe2000c101506 */
[----:B0-----:R-:W-:Y:S02]  /*37f0*/  PRMT R13, R20, 0x7632, R13 ;  /* 0x00007632140d7816 */ /* 0x001fe4000000000d */
[----:B-1----:R-:W-:Y:S01]  /*3800*/  PRMT R21, R67, 0x7632, R21 ;  /* 0x0000763243157816 */ /* 0x002fe20000000015 */
[----:B------:R0:W-:Y:S01]  /*3810*/  STG.E.U16 desc[UR6][R24.64+0x2], R12 ;  /* 0x0000020c18007986 */ /* 0x0001e2000c101506 */
[----:B------:R-:W-:-:S03]  /*3820*/  F2FP.F16.F32.PACK_AB R10, R10, R64 ;  /* 0x000000400a0a723e */ /* 0x000fc600000000ff */
[----:B------:R1:W-:Y:S01]  /*3830*/  STG.E.U16 desc[UR6][R24.64+0x6], R11 ;  /* 0x0000060b18007986 */ /* 0x0003e2000c101506 */
[----:B------:R-:W-:Y:S01]  /*3840*/  FFMA.FTZ R56, R43, R56, R41 ;  /* 0x000000382b387223 */ /* 0x000fe20000010029 */
[----:B------:R-:W-:Y:S02]  /*3850*/  F2FP.F16.F32.PACK_AB R6, R6, R89 ;  /* 0x000000590606723e */ /* 0x000fe400000000ff */
[----:B------:R-:W-:Y:S01]  /*3860*/  STG.E.U16 desc[UR6][R24.64], R82 ;  /* 0x0000005218007986 */ /* 0x000fe2000c101506 */
[----:B------:R-:W-:Y:S02]  /*3870*/  F2FP.F16.F32.PACK_AB R9, R42, R9 ;  /* 0x000000092a09723e */ /* 0x000fe400000000ff */
[----:B0-----:R-:W-:Y:S01]  /*3880*/  PRMT R12, R65, 0x7632, R12 ;  /* 0x00007632410c7816 */ /* 0x001fe2000000000c */
[----:B------:R-:W-:Y:S01]  /*3890*/  STG.E.U16 desc[UR6][R24.64+0x4], R69 ;  /* 0x0000044518007986 */ /* 0x000fe2000c101506 */
[----:B-1----:R-:W-:-:S03]  /*38a0*/  PRMT R11, R8, 0x7632, R11 ;  /* 0x00007632080b7816 */ /* 0x002fc6000000000b */
[----:B------:R-:W-:Y:S01]  /*38b0*/  STG.E.U16 desc[UR6][R36.64], R20 ;  /* 0x0000001424007986 */ /* 0x000fe2000c101506 */
[----:B------:R-:W-:-:S03]  /*38c0*/  FFMA.FTZ R63, R43, R63, R41 ;  /* 0x0000003f2b3f7223 */ /* 0x000fc60000010029 */
[----:B------:R0:W-:Y:S01]  /*38d0*/  STG.E.U16 desc[UR6][R36.64+0x2], R13 ;  /* 0x0000020d24007986 */ /* 0x0001e2000c101506 */
[----:B------:R-:W-:-:S03]  /*38e0*/  FMUL.FTZ R79, R49, R79 ;  /* 0x0000004f314f7220 */ /* 0x000fc60000410000 */
[----:B------:R-:W-:Y:S04]  /*38f0*/  STG.E.U16 desc[UR6][R36.64+0x4], R67 ;  /* 0x0000044324007986 */ /* 0x000fe8000c101506 */
[----:B------:R-:W-:Y:S04]  /*3900*/  STG.E.U16 desc[UR6][R36.64+0x6], R21 ;  /* 0x0000061524007986 */ /* 0x000fe8000c101506 */
[----:B------:R1:W-:Y:S01]  /*3910*/  STG.E.U16 desc[UR6][R22.64], R8 ;  /* 0x0000000816007986 */ /* 0x0003e2000c101506 */
[----:B0-----:R-:W-:-:S03]  /*3920*/  PRMT R13, R7, 0x7632, R13 ;  /* 0x00007632070d7816 */ /* 0x001fc6000000000d */
[----:B------:R-:W-:Y:S01]  /*3930*/  STG.E.U16 desc[UR6][R22.64+0x2], R11 ;  /* 0x0000020b16007986 */ /* 0x000fe2000c101506 */
[----:B------:R-:W-:-:S03]  /*3940*/  FMUL.FTZ R58, R49, R58 ;  /* 0x0000003a313a7220 */ /* 0x000fc60000410000 */
[----:B------:R-:W-:Y:S01]  /*3950*/  STG.E.U16 desc[UR6][R22.64+0x4], R65 ;  /* 0x0000044116007986 */ /* 0x000fe2000c101506 */
[----:B------:R-:W-:-:S03]  /*3960*/  F2FP.F16.F32.PACK_AB R51, R56, R51 ;  /* 0x000000333833723e */ /* 0x000fc600000000ff */
[----:B------:R0:W-:Y:S01]  /*3970*/  STG.E.U16 desc[UR6][R22.64+0x6], R12 ;  /* 0x0000060c16007986 */ /* 0x0001e2000c101506 */
[----:B-1----:R-:W-:-:S03]  /*3980*/  PRMT R8, R10, 0x7632, R8 ;  /* 0x000076320a087816 */ /* 0x002fc60000000008 */
[----:B------:R1:W-:Y:S01]  /*3990*/  STG.E.U16 desc[UR6][R38.64], R7 ;  /* 0x0000000726007986 */ /* 0x0003e2000c101506 */
[----:B------:R-:W-:Y:S01]  /*39a0*/  FFMA.FTZ R79, R43, R79, R41 ;  /* 0x0000004f2b4f7223 */ /* 0x000fe20000010029 */
[----:B------:R-:W-:Y:S02]  /*39b0*/  F2FP.F16.F32.PACK_AB R62, R63, R62 ;  /* 0x0000003e3f3e723e */ /* 0x000fe400000000ff */
[----:B------:R-:W-:Y:S01]  /*39c0*/  STG.E.U16 desc[UR6][R38.64+0x2], R13 ;  /* 0x0000020d26007986 */ /* 0x000fe2000c101506 */
[----:B0-----:R-:W-:-:S03]  /*39d0*/  PRMT R22, R6, 0x7632, R22 ;  /* 0x0000763206167816 */ /* 0x001fc60000000016 */
[----:B------:R-:W-:Y:S01]  /*39e0*/  STG.E.U16 desc[UR6][R38.64+0x4], R10 ;  /* 0x0000040a26007986 */ /* 0x000fe2000c101506 */
[----:B-1----:R-:W-:-:S03]  /*39f0*/  PRMT R7, R9, 0x7632, R7 ;  /* 0x0000763209077816 */ /* 0x002fc60000000007 */
[----:B------:R-:W-:Y:S01]  /*3a00*/  STG.E.U16 desc[UR6][R38.64+0x6], R8 ;  /* 0x0000060826007986 */ /* 0x000fe2000c101506 */
[----:B------:R-:W-:Y:S01]  /*3a10*/  FFMA.FTZ R58, R43, R58, R41 ;  /* 0x0000003a2b3a7223 */ /* 0x000fe20000010029 */
[C---:B------:R-:W-:Y:S02]  /*3a20*/  FMUL.FTZ R60, R49.reuse, R60 ;  /* 0x0000003c313c7220 */ /* 0x040fe40000410000 */
[----:B------:R0:W-:Y:S01]  /*3a30*/  STG.E.U16 desc[UR6][R44.64], R6 ;  /* 0x000000062c007986 */ /* 0x0001e2000c101506 */
[----:B------:R-:W-:Y:S01]  /*3a40*/  FMUL.FTZ R48, R49, R48 ;  /* 0x0000003031307220 */ /* 0x000fe20000410000 */
[----:B------:R-:W-:Y:S02]  /*3a50*/  PRMT R23, R4, 0x7632, R23 ;  /* 0x0000763204177816 */ /* 0x000fe40000000017 */
[----:B------:R-:W-:Y:S01]  /*3a60*/  STG.E.U16 desc[UR6][R44.64+0x2], R22 ;  /* 0x000002162c007986 */ /* 0x000fe2000c101506 */
[----:B------:R-:W-:-:S03]  /*3a70*/  F2FP.F16.F32.PACK_AB R78, R79, R78 ;  /* 0x0000004e4f4e723e */ /* 0x000fc600000000ff */
[----:B------:R-:W-:Y:S04]  /*3a80*/  STG.E.U16 desc[UR6][R44.64+0x4], R9 ;  /* 0x000004092c007986 */ /* 0x000fe8000c101506 */
[----:B------:R1:W-:Y:S01]  /*3a90*/  STG.E.U16 desc[UR6][R44.64+0x6], R7 ;  /* 0x000006072c007986 */ /* 0x0003e2000c101506 */
[----:B0-----:R-:W-:Y:S01]  /*3aa0*/  PRMT R6, R51, 0x7632, R6 ;  /* 0x0000763233067816 */ /* 0x001fe20000000006 */
[C-C-:B------:R-:W-:Y:S01]  /*3ab0*/  FFMA.FTZ R60, R43.reuse, R60, R41.reuse ;  /* 0x0000003c2b3c7223 */ /* 0x140fe20000010029 */
[----:B------:R-:W-:Y:S01]  /*3ac0*/  F2FP.F16.F32.PACK_AB R58, R58, R81 ;  /* 0x000000513a3a723e */ /* 0x000fe200000000ff */
[----:B------:R-:W-:Y:S01]  /*3ad0*/  STG.E.U16 desc[UR6][R18.64+0x4], R51 ;  /* 0x0000043312007986 */ /* 0x000fe2000c101506 */
[----:B------:R-:W-:-:S03]  /*3ae0*/  FFMA.FTZ R48, R43, R48, R41 ;  /* 0x000000302b307223 */ /* 0x000fc60000010029 */
[----:B------:R-:W-:Y:S01]  /*3af0*/  STG.E.U16 desc[UR6][R18.64+0x6], R6 ;  /* 0x0000060612007986 */ /* 0x000fe2000c101506 */
[----:B------:R-:W-:Y:S02]  /*3b00*/  F2FP.F16.F32.PACK_AB R2, R2, R92 ;  /* 0x0000005c0202723e */ /* 0x000fe400000000ff */
[----:B------:R-:W-:Y:S02]  /*3b10*/  F2FP.F16.F32.PACK_AB R0, R0, R90 ;  /* 0x0000005a0000723e */ /* 0x000fe400000000ff */
[----:B------:R-:W-:Y:S02]  /*3b20*/  F2FP.F16.F32.PACK_AB R57, R60, R57 ;  /* 0x000000393c39723e */ /* 0x000fe400000000ff */
[----:B------:R-:W-:Y:S02]  /*3b30*/  F2FP.F16.F32.PACK_AB R40, R40, R88 ;  /* 0x000000582828723e */ /* 0x000fe400000000ff */
[----:B------:R-:W-:Y:S02]  /*3b40*/  F2FP.F16.F32.PACK_AB R48, R48, R59 ;  /* 0x0000003b3030723e */ /* 0x000fe400000000ff */
[----:B------:R-:W-:-:S02]  /*3b50*/  PRMT R26, R2, 0x7632, R26 ;  /* 0x00007632021a7816 */ /* 0x000fc4000000001a */
[----:B-1----:R-:W-:Y:S02]  /*3b60*/  PRMT R7, R0, 0x7632, R7 ;  /* 0x0000763200077816 */ /* 0x002fe40000000007 */
[----:B------:R-:W-:Y:S01]  /*3b70*/  PRMT R27, R40, 0x7632, R27 ;  /* 0x00007632281b7816 */ /* 0x000fe2000000001b */
[----:B------:R-:W-:Y:S01]  /*3b80*/  ULOP3.LUT UR4, UR4, 0x1, URZ, 0x3c, !UPT ;  /* 0x0000000104047892 */ /* 0x000fe2000f8e3c3f */
[----:B--2---:R-:W-:-:S04]  /*3b90*/  F2FP.F16.F32.PACK_AB R5, R5, R91 ;  /* 0x0000005b0505723e */ /* 0x004fc800000000ff */
[----:B------:R-:W-:Y:S01]  /*3ba0*/  PRMT R8, R5, 0x7632, R8 ;  /* 0x0000763205087816 */ /* 0x000fe20000000008 */
[----:B------:R0:W-:Y:S04]  /*3bb0*/  STG.E.U16 desc[UR6][R18.64], R5 ;  /* 0x0000000512007986 */ /* 0x0001e8000c101506 */
[----:B------:R1:W-:Y:S04]  /*3bc0*/  STG.E.U16 desc[UR6][R18.64+0x2], R8 ;  /* 0x0000020812007986 */ /* 0x0003e8000c101506 */
[----:B------:R2:W-:Y:S01]  /*3bd0*/  STG.E.U16 desc[UR6][R46.64], R4 ;  /* 0x000000042e007986 */ /* 0x0005e2000c101506 */
[----:B0-----:R-:W-:-:S03]  /*3be0*/  PRMT R5, R62, 0x7632, R5 ;  /* 0x000076323e057816 */ /* 0x001fc60000000005 */
[----:B------:R-:W-:Y:S01]  /*3bf0*/  STG.E.U16 desc[UR6][R46.64+0x2], R23 ;  /* 0x000002172e007986 */ /* 0x000fe2000c101506 */
[----:B-1----:R-:W-:-:S03]  /*3c00*/  PRMT R8, R3, 0x7632, R8 ;  /* 0x0000763203087816 */ /* 0x002fc60000000008 */
[----:B------:R-:W-:Y:S01]  /*3c10*/  STG.E.U16 desc[UR6][R46.64+0x4], R62 ;  /* 0x0000043e2e007986 */ /* 0x000fe2000c101506 */
[----:B--2---:R-:W-:-:S03]  /*3c20*/  PRMT R4, R78, 0x7632, R4 ;  /* 0x000076324e047816 */ /* 0x004fc60000000004 */
[----:B------:R-:W-:Y:S04]  /*3c30*/  STG.E.U16 desc[UR6][R46.64+0x6], R5 ;  /* 0x000006052e007986 */ /* 0x000fe8000c101506 */
[----:B------:R0:W-:Y:S04]  /*3c40*/  STG.E.U16 desc[UR6][R16.64], R3 ;  /* 0x0000000310007986 */ /* 0x0001e8000c101506 */
[----:B------:R-:W-:Y:S04]  /*3c50*/  STG.E.U16 desc[UR6][R16.64+0x2], R8 ;  /* 0x0000020810007986 */ /* 0x000fe8000c101506 */
[----:B------:R-:W-:Y:S01]  /*3c60*/  STG.E.U16 desc[UR6][R16.64+0x4], R78 ;  /* 0x0000044e10007986 */ /* 0x000fe2000c101506 */
[----:B0-----:R-:W-:-:S03]  /*3c70*/  PRMT R3, R58, 0x7632, R3 ;  /* 0x000076323a037816 */ /* 0x001fc60000000003 */
[----:B------:R-:W-:Y:S01]  /*3c80*/  STG.E.U16 desc[UR6][R16.64+0x6], R4 ;  /* 0x0000060410007986 */ /* 0x000fe2000c101506 */
[----:B------:R-:W-:-:S03]  /*3c90*/  IADD3 R29, P0, R29, 0x4, RZ ;  /* 0x000000041d1d7810 */ /* 0x000fc60007f1e0ff */
[----:B------:R0:W-:Y:S04]  /*3ca0*/  STG.E.U16 desc[UR6][R52.64], R2 ;  /* 0x0000000234007986 */ /* 0x0001e8000c101506 */
[----:B------:R1:W-:Y:S01]  /*3cb0*/  STG.E.U16 desc[UR6][R52.64+0x6], R3 ;  /* 0x0000060334007986 */ /* 0x0003e2000c101506 */
[----:B------:R-:W-:-:S03]  /*3cc0*/  IADD3.X R28, RZ, R28, RZ, P0, !PT ;  /* 0x0000001cff1c7210 */ /* 0x000fc600007fe4ff */
[----:B------:R2:W-:Y:S01]  /*3cd0*/  STG.E.U16 desc[UR6][R52.64+0x2], R26 ;  /* 0x0000021a34007986 */ /* 0x0005e2000c101506 */
[----:B0-----:R-:W-:-:S03]  /*3ce0*/  PRMT R2, R57, 0x7632, R2 ;  /* 0x0000763239027816 */ /* 0x001fc60000000002 */
[----:B------:R2:W-:Y:S01]  /*3cf0*/  STG.E.U16 desc[UR6][R52.64+0x4], R58 ;  /* 0x0000043a34007986 */ /* 0x0005e2000c101506 */
[----:B-1----:R-:W-:-:S03]  /*3d00*/  PRMT R3, R48, 0x7632, R3 ;  /* 0x0000763230037816 */ /* 0x002fc60000000003 */
        /* <DEDUP_REMOVED lines=10> */
[----:B--2---:R-:W-:Y:S05]  /*3db0*/  @!P0 BRA `(.L_x_2642) ;  /* 0xffffffc400108947 */ /* 0x004fea000383ffff */
[----:B------:R-:W-:Y:S05]  /*3dc0*/  EXIT ;  /* 0x000000000000794d */ /* 0x000fea0003800000 */
.L_x_2643:
        /* <DEDUP_REMOVED lines=11> */
.L_x_2797:


//--------------------- .text._ZN13group_norm_v214gn_cuda_kernelI6__halfLi320ELi3ELi32ELi10ELi4096ELb0ELi64ELi320ELi320ELi4ELb1ELi5ELb0ELb0ENS_16CompileConditionILi900EEEEEvPT_PKS4_S7_S7_flPfS8_Pj --------------------------
	.section	.text._ZN13group_norm_v214gn_cuda_kernelI6__halfLi320ELi3ELi32ELi10ELi4096ELb0ELi64ELi320ELi320ELi4ELb1ELi5ELb0ELb0ENS_16CompileConditionILi900EEEEEvPT_PKS4_S7_S7_flPfS8_Pj,"ax",@progbits
	.align	128
        .global         _ZN13group_norm_v214gn_cuda_kernelI6__halfLi320ELi3ELi32ELi10ELi4096ELb0ELi64ELi320ELi320ELi4ELb1ELi5ELb0ELb0ENS_16CompileConditionILi900EEEEEvPT_PKS4_S7_S7_flPfS8_Pj
        .type           _ZN13group_norm_v214gn_cuda_kernelI6__halfLi320ELi3ELi32ELi10ELi4096ELb0ELi64ELi320ELi320ELi4ELb1ELi5ELb0ELb0ENS_16CompileConditionILi900EEEEEvPT_PKS4_S7_S7_flPfS8_Pj,@function
        .size           _ZN13group_norm_v214gn_cuda_kernelI6__halfLi320ELi3ELi32ELi10ELi4096ELb0ELi64ELi320ELi320ELi4ELb1ELi5ELb0ELb0ENS_16CompileConditionILi900EEEEEvPT_PKS4_S7_S7_flPfS8_Pj,(.L_x_2798 - _ZN13group_norm_v214gn_cuda_kernelI6__halfLi320ELi3ELi32ELi10ELi4096ELb0ELi64ELi320ELi320ELi4ELb1ELi5ELb0ELb0ENS_16CompileConditionILi900EEEEEvPT_PKS4_S7_S7_flPfS8_Pj)
        .other          _ZN13group_norm_v214gn_cuda_kernelI6__halfLi320ELi3ELi32ELi10ELi4096ELb0ELi64ELi320ELi320ELi4ELb1ELi5ELb0ELb0ENS_16CompileConditionILi900EEEEEvPT_PKS4_S7_S7_flPfS8_Pj,@"STO_CUDA_ENTRY STV_DEFAULT"
_ZN13group_norm_v214gn_cuda_kernelI6__halfLi320ELi3ELi32ELi10ELi4096ELb0ELi64ELi320ELi320ELi4ELb1ELi5ELb0ELb0ENS_16CompileConditionILi900EEEEEvPT_PKS4_S7_S7_flPfS8_Pj:
.text._ZN13group_norm_v214gn_cuda_kernelI6__halfLi320ELi3ELi32ELi10ELi4096ELb0ELi64ELi320ELi320ELi4ELb1ELi5ELb0ELb0ENS_16CompileConditionILi900EEEEEvPT_PKS4_S7_S7_flPfS8_Pj:
        /* <DEDUP_REMOVED lines=27> */
[----:B------:R-:W-:Y:S02]  /*01b0*/  MOV R3, R6 ;  /* 0x0000000600037202 */ /* 0x000fe40000000f00 */
[----:B------:R-:W-:Y:S01]  /*01c0*/  LOP3.LUT R0, R5, 0xfffffff8, RZ, 0xc0, !PT ;  /* 0xfffffff805007812 */ /* 0x000fe200078ec0ff */
[----:B------:R0:W-:Y:S04]  /*01d0*/  STL [R1+0x13c], R2 ;  /* 0x00013c0201007387 */ /* 0x0001e80000100800 */
[----:B------:R0:W-:Y:S04]  /*01e0*/  STL [R1+0x138], R0 ;  /* 0x0001380001007387 */ /* 0x0001e80000100800 */
[----:B------:R0:W-:Y:S02]  /*01f0*/  STL [R1+0xa4], RZ ;  /* 0x0000a4ff01007387 */ /* 0x0001e40000100800 */
.L_x_2654:
[----:B0-----:R-:W2:Y:S01]  /*0200*/  LDL R2, [R1+0xa4] ;  /* 0x0000a40001027983 */ /* 0x001ea20000100800 */
[----:B------:R-:W0:Y:S01]  /*0210*/  S2R R6, SR_TID.X ;  /* 0x0000000000067919 */ /* 0x000e220000002100 */
[----:B------:R-:W1:Y:S01]  /*0220*/  S2R R0, SR_CTAID.X ;  /* 0x0000000000007919 */ /* 0x000e620000002500 */
[----:B------:R-:W-:Y:S01]  /*0230*/  HFMA2.MMA R25, -RZ, RZ, 0, 0 ;  /* 0x00000000ff197435 */ /* 0x000fe200000001ff */
[----:B------:R-:W-:Y:S01]  /*0240*/  ULDC.64 UR8, c[0x0][0x218] ;  /* 0x0000860000087ab9 */ /* 0x000fe20000000a00 */
[----:B------:R-:W-:Y:S01]  /*0250*/  ULDC.64 UR10, c[0x0][0x228] ;  /* 0x00008a00000a7ab9 */ /* 0x000fe20000000a00 */
[----:B0-----:R-:W-:Y:S01]  /*0260*/  IMAD.WIDE.U32 R4, R6, -0x33333333, RZ ;  /* 0xcccccccd06047825 */ /* 0x001fe200078e00ff */
[----:B-1----:R-:W-:-:S04]  /*0270*/  SHF.L.U32 R0, R0, 0x6, RZ ;  /* 0x0000000600007819 */ /* 0x002fc800000006ff */
[----:B------:R-:W-:Y:S02]  /*0280*/  SHF.R.U32.HI R5, RZ, 0x6, R5 ;  /* 0x00000006ff057819 */ /* 0x000fe40000011605 */
[----:B------:R-:W-:-:S04]  /*0290*/  LOP3.LUT R0, R0, 0xfc0, RZ, 0xc0, !PT ;  /* 0x00000fc000007812 */ /* 0x000fc800078ec0ff */
[----:B------:R-:W-:Y:S01]  /*02a0*/  IADD3 R0, R0, R5, RZ ;  /* 0x0000000500007210 */ /* 0x000fe20007ffe0ff */
[----:B------:R-:W-:-:S04]  /*02b0*/  IMAD R5, R5, -0x50, R6 ;  /* 0xffffffb005057824 */ /* 0x000fc800078e0206 */
[----:B------:R-:W-:Y:S01]  /*02c0*/  IMAD R19, R0, 0x140, RZ ;  /* 0x0000014000137824 */ /* 0x000fe200078e02ff */
[----:B------:R-:W-:-:S04]  /*02d0*/  SHF.L.U32 R24, R5, 0x2, RZ ;  /* 0x0000000205187819 */ /* 0x000fc800000006ff */
[----:B------:R-:W-:Y:S01]  /*02e0*/  IADD3 R5, R19, 0x500, RZ ;  /* 0x0000050013057810 */ /* 0x000fe20007ffe0ff */
[----:B------:R-:W-:Y:S01]  /*02f0*/  IMAD.WIDE.U32 R16, R3, 0x140000, R24 ;  /* 0x0014000003107825 */ /* 0x000fe200078e0018 */
[C---:B------:R-:W-:Y:S02]  /*0300*/  IADD3 R7, R19.reuse, 0xa00, RZ ;  /* 0x00000a0013077810 */ /* 0x040fe40007ffe0ff */
[C---:B------:R-:W-:Y:S02]  /*0310*/  IADD3 R9, R19.reuse, 0xf00, RZ ;  /* 0x00000f0013097810 */ /* 0x040fe40007ffe0ff */
[----:B------:R-:W-:Y:S02]  /*0320*/  IADD3 R29, R19, 0x2300, RZ ;  /* 0x00002300131d7810 */ /* 0x000fe40007ffe0ff */
[----:B------:R-:W-:Y:S02]  /*0330*/  IADD3 R4, P6, R5, R16, RZ ;  /* 0x0000001005047210 */ /* 0x000fe40007fde0ff */
[----:B------:R-:W-:-:S02]  /*0340*/  IADD3 R27, R19, 0x1e00, RZ ;  /* 0x00001e00131b7810 */ /* 0x000fc40007ffe0ff */
[-C--:B------:R-:W-:Y:S02]  /*0350*/  IADD3 R5, P3, R7, R16.reuse, RZ ;  /* 0x0000001007057210 */ /* 0x080fe40007f7e0ff */
[----:B------:R-:W-:Y:S02]  /*0360*/  IADD3 R31, R19, 0x2800, RZ ;  /* 0x00002800131f7810 */ /* 0x000fe40007ffe0ff */
[-C--:B------:R-:W-:Y:S02]  /*0370*/  IADD3 R6, P5, R9, R16.reuse, RZ ;  /* 0x0000001009067210 */ /* 0x080fe40007fbe0ff */
[-C--:B------:R-:W-:Y:S02]  /*0380*/  IADD3 R26, P1, R29, R16.reuse, RZ ;  /* 0x000000101d1a7210 */ /* 0x080fe40007f3e0ff */
[----:B------:R-:W-:Y:S01]  /*0390*/  IADD3 R9, P2, R27, R16, RZ ;  /* 0x000000101b097210 */ /* 0x000fe20007f5e0ff */
[----:B------:R0:W-:Y:S01]  /*03a0*/  STL [R1+0x140], R3 ;  /* 0x0001400301007387 */ /* 0x0001e20000100800 */
[----:B------:R-:W-:-:S03]  /*03b0*/  IADD3 R23, R19, 0x1900, RZ ;  /* 0x0000190013177810 */ /* 0x000fc60007ffe0ff */
[----:B------:R-:W-:Y:S01]  /*03c0*/  STL [R1], R26 ;  /* 0x0000001a01007387 */ /* 0x000fe20000100800 */
[----:B------:R-:W-:Y:S02]  /*03d0*/  IADD3 R8, P0, R23, R16, RZ ;  /* 0x0000001017087210 */ /* 0x000fe40007f1e0ff */
[C---:B------:R-:W-:Y:S02]  /*03e0*/  IADD3 R21, R19.reuse, 0x1400, RZ ;  /* 0x0000140013157810 */ /* 0x040fe40007ffe0ff */
[C---:B------:R-:W-:Y:S02]  /*03f0*/  IADD3 R33, R19.reuse, 0x2d00, RZ ;  /* 0x00002d0013217810 */ /* 0x040fe40007ffe0ff */
[C---:B------:R-:W-:Y:S02]  /*0400*/  IADD3 R15, R19.reuse, 0x3200, RZ ;  /* 0x00003200130f7810 */ /* 0x040fe40007ffe0ff */
[C---:B------:R-:W-:Y:S02]  /*0410*/  IADD3 R14, R19.reuse, 0x3700, RZ ;  /* 0x00003700130e7810 */ /* 0x040fe40007ffe0ff */
[----:B------:R-:W-:-:S02]  /*0420*/  IADD3 R13, R19, 0x3c00, RZ ;  /* 0x00003c00130d7810 */ /* 0x000fc40007ffe0ff */
[C---:B------:R-:W-:Y:S02]  /*0430*/  IADD3 R12, R19.reuse, 0x4100, RZ ;  /* 0x00004100130c7810 */ /* 0x040fe40007ffe0ff */
[----:B------:R-:W-:Y:S02]  /*0440*/  IADD3 R11, R19, 0x4600, RZ ;  /* 0x00004600130b7810 */ /* 0x000fe40007ffe0ff */
[----:B------:R-:W-:Y:S01]  /*0450*/  IADD3 R7, P4, R21, R16, RZ ;  /* 0x0000001015077210 */ /* 0x000fe20007f9e0ff */
[----:B--2---:R-:W-:-:S05]  /*0460*/  IMAD R35, R2, 0x140000, RZ ;  /* 0x0014000002237824 */ /* 0x004fca00078e02ff */
[----:B------:R-:W-:-:S04]  /*0470*/  IADD3 R0, R17, R35, RZ ;  /* 0x0000002311007210 */ /* 0x000fc80007ffe0ff */
[----:B------:R-:W-:Y:S02]  /*0480*/  IADD3.X R32, RZ, R0, RZ, P6, !PT ;  /* 0x00000000ff207210 */ /* 0x000fe400037fe4ff */
[----:B------:R-:W-:Y:S02]  /*0490*/  IADD3 R10, P6, R19, R16, RZ ;  /* 0x00000010130a7210 */ /* 0x000fe40007fde0ff */
[----:B------:R-:W-:Y:S02]  /*04a0*/  IADD3.X R30, RZ, R0, RZ, P3, !PT ;  /* 0x00000000ff1e7210 */ /* 0x000fe40001ffe4ff */
[----:B------:R-:W-:Y:S02]  /*04b0*/  IADD3 R18, P3, R31, R16, RZ ;  /* 0x000000101f127210 */ /* 0x000fe40007f7e0ff */
[-C--:B------:R-:W-:Y:S01]  /*04c0*/  IADD3.X R28, RZ, R0.reuse, RZ, P5, !PT ;  /* 0x00000000ff1c7210 */ /* 0x080fe20002ffe4ff */
[----:B------:R1:W-:Y:S01]  /*04d0*/  STL [R1+0xf8], R32 ;  /* 0x0000f82001007387 */ /* 0x0003e20000100800 */
[----:B------:R-:W-:-:S02]  /*04e0*/  IADD3.X R34, RZ, R0, RZ, P6, !PT ;  /* 0x00000000ff227210 */ /* 0x000fc400037fe4ff */
[----:B0-----:R-:W-:Y:S01]  /*04f0*/  IADD3.X R3, RZ, R0, RZ, P2, !PT ;  /* 0x00000000ff037210 */ /* 0x001fe200017fe4ff */
[----:B------:R-:W-:Y:S01]  /*0500*/  STL [R1+0xfc], R30 ;  /* 0x0000fc1e01007387 */ /* 0x000fe20000100800 */
[----:B------:R-:W-:Y:S02]  /*0510*/  LEA R46, P5, R10, UR8, 0x1 ;  /* 0x000000080a2e7c11 */ /* 0x000fe4000f8a08ff */
[----:B------:R-:W-:Y:S01]  /*0520*/  LEA R40, P2, R6, UR8, 0x1 ;  /* 0x0000000806287c11 */ /* 0x000fe2000f8408ff */
[----:B------:R-:W-:Y:S01]  /*0530*/  STL [R1+0x10], R18 ;  /* 0x0000101201007387 */ /* 0x000fe20000100800 */
[----:B------:R-:W-:Y:S02]  /*0540*/  IADD3 R2, R19, 0x4b00, RZ ;  /* 0x00004b0013027810 */ /* 0x000fe40007ffe0ff */
[----:B------:R-:W-:Y:S01]  /*0550*/  LEA R44, P6, R4, UR8, 0x1 ;  /* 0x00000008042c7c11 */ /* 0x000fe2000f8c08ff */
[----:B------:R-:W-:Y:S01]  /*0560*/  STL [R1+0x100], R28 ;  /* 0x0001001c01007387 */ /* 0x000fe20000100800 */
[----:B------:R-:W-:-:S02]  /*0570*/  LEA.HI.X R47, R10, UR9, R34, 0x1, P5 ;  /* 0x000000090a2f7c11 */ /* 0x000fc4000a8f0c22 */
[----:B------:R-:W-:Y:S01]  /*0580*/  LEA.HI.X R41, R6, UR9, R28, 0x1, P2 ;  /* 0x0000000906297c11 */ /* 0x000fe200090f0c1c */
[----:B------:R0:W-:Y:S01]  /*0590*/  STL [R1+0x18], R34 ;  /* 0x0000182201007387 */ /* 0x0001e20000100800 */
[-C--:B------:R-:W-:Y:S02]  /*05a0*/  IADD3.X R19, RZ, R0.reuse, RZ, P0, !PT ;  /* 0x00000000ff137210 */ /* 0x080fe400007fe4ff */
[----:B------:R-:W-:Y:S01]  /*05b0*/  LEA.HI.X R45, R4, UR9, R32, 0x1, P6 ;  /* 0x00000009042d7c11 */ /* 0x000fe2000b0f0c20 */
[----:B------:R-:W2:Y:S01]  /*05c0*/  LDG.E.64.CONSTANT R46, desc[UR6][R46.64] ;  /* 0x000000062e2e7981 */ /* 0x000ea2000c1e9b00 */
[----:B-1----:R-:W-:Y:S02]  /*05d0*/  LEA R32, P5, R9, UR8, 0x1 ;  /* 0x0000000809207c11 */ /* 0x002fe4000f8a08ff */
[----:B------:R-:W-:Y:S01]  /*05e0*/  IADD3.X R22, RZ, R0, RZ, P4, !PT ;  /* 0x00000000ff167210 */ /* 0x000fe200027fe4ff */
[----:B------:R-:W3:Y:S01]  /*05f0*/  LDG.E.64.CONSTANT R40, desc[UR6][R40.64] ;  /* 0x0000000628287981 */ /* 0x000ee2000c1e9b00 */
[----:B0-----:R-:W-:-:S03]  /*0600*/  LEA R34, P2, R8, UR8, 0x1 ;  /* 0x0000000808227c11 */ /* 0x001fc6000f8408ff */
[----:B------:R-:W4:Y:S01]  /*0610*/  LDG.E.64.CONSTANT R44, desc[UR6][R44.64] ;  /* 0x000000062c2c7981 */ /* 0x000f22000c1e9b00 */
[----:B------:R-:W-:Y:S02]  /*0620*/  LEA.HI.X R35, R8, UR9, R19, 0x1, P2 ;  /* 0x0000000908237c11 */ /* 0x000fe400090f0c13 */
[----:B------:R-:W-:Y:S02]  /*0630*/  IADD3 R20, P4, R33, R16, RZ ;  /* 0x0000001021147210 */ /* 0x000fe40007f9e0ff */
[----:B------:R-:W-:Y:S02]  /*0640*/  LEA.HI.X R33, R9, UR9, R3, 0x1, P5 ;  /* 0x0000000909217c11 */ /* 0x000fe4000a8f0c03 */
[----:B------:R-:W3:Y:S01]  /*0650*/  LDG.E.64.CONSTANT R34, desc[UR6][R34.64] ;  /* 0x0000000622227981 */ /* 0x000ee2000c1e9b00 */
[----:B------:R-:W-:-:S03]  /*0660*/  LEA R42, P0, R5, UR8, 0x1 ;  /* 0x00000008052a7c11 */ /* 0x000fc6000f8008ff */
[----:B------:R-:W3:Y:S01]  /*0670*/  LDG.E.64.CONSTANT R32, desc[UR6][R32.64] ;  /* 0x0000000620207981 */ /* 0x000ee2000c1e9b00 */
[----:B------:R-:W-:-:S03]  /*0680*/  LEA.HI.X R43, R5, UR9, R30, 0x1, P0 ;  /* 0x00000009052b7c11 */ /* 0x000fc600080f0c1e */
[----:B------:R-:W-:Y:S01]  /*0690*/  STL [R1+0x104], R22 ;  /* 0x0001041601007387 */ /* 0x000fe20000100800 */
[----:B------:R-:W-:-:S03]  /*06a0*/  LEA R36, P0, R7, UR8, 0x1 ;  /* 0x0000000807247c11 */ /* 0x000fc6000f8008ff */
[----:B------:R0:W-:Y:S04]  /*06b0*/  STL [R1+0x144], R10 ;  /* 0x0001440a01007387 */ /* 0x0001e80000100800 */
[----:B------:R-:W-:Y:S01]  /*06c0*/  STL [R1+0x14], R20 ;  /* 0x0000141401007387 */ /* 0x000fe20000100800 */
[----:B------:R-:W-:-:S03]  /*06d0*/  LEA.HI.X R37, R7, UR9, R22, 0x1, P0 ;  /* 0x0000000907257c11 */ /* 0x000fc600080f0c16 */
[----:B------:R-:W-:Y:S01]  /*06e0*/  STL [R1+0x108], R19 ;  /* 0x0001081301007387 */ /* 0x000fe20000100800 */
[----:B0-----:R-:W-:-:S03]  /*06f0*/  IADD3 R10, P5, R14, R16, RZ ;  /* 0x000000100e0a7210 */ /* 0x001fc60007fbe0ff */
[----:B------:R-:W-:Y:S01]  /*0700*/  STL [R1+0x148], R4 ;  /* 0x0001480401007387 */ /* 0x000fe20000100800 */
[----:B------:R-:W-:-:S03]  /*0710*/  LEA R14, P6, R26, UR8, 0x1 ;  /* 0x000000081a0e7c11 */ /* 0x000fc6000f8c08ff */
[----:B------:R0:W-:Y:S01]  /*0720*/  STL [R1+0x10c], R3 ;  /* 0x00010c0301007387 */ /* 0x0001e20000100800 */
[----:B------:R-:W-:-:S03]  /*0730*/  IADD3 R22, P0, R15, R16, RZ ;  /* 0x000000100f167210 */ /* 0x000fc60007f1e0ff */
[----:B------:R1:W-:Y:S04]  /*0740*/  STL [R1+0x14c], R5 ;  /* 0x00014c0501007387 */ /* 0x0003e80000100800 */
[----:B------:R-:W3:Y:S01]  /*0750*/  LDG.E.64.CONSTANT R42, desc[UR6][R42.64] ;  /* 0x000000062a2a7981 */ /* 0x000ee2000c1e9b00 */
[----:B0-----:R-:W-:-:S03]  /*0760*/  IADD3.X R3, RZ, R0, RZ, P1, !PT ;  /* 0x00000000ff037210 */ /* 0x001fc60000ffe4ff */
[----:B------:R0:W-:Y:S01]  /*0770*/  STL [R1+0x150], R6 ;  /* 0x0001500601007387 */ /* 0x0001e20000100800 */
[----:B-1----:R-:W-:-:S03]  /*0780*/  IADD3 R5, P1, R12, R16, RZ ;  /* 0x000000100c057210 */ /* 0x002fc60007f3e0ff */
[----:B------:R1:W-:Y:S01]  /*0790*/  STL [R1+0x154], R7 ;  /* 0x0001540701007387 */ /* 0x0003e20000100800 */
[----:B------:R-:W-:Y:S02]  /*07a0*/  LEA.HI.X R15, R26, UR9, R3, 0x1, P6 ;  /* 0x000000091a0f7c11 */ /* 0x000fe4000b0f0c03 */
[----:B------:R-:W-:Y:S01]  /*07b0*/  LEA R12, P6, R18, UR8, 0x1 ;  /* 0x00000008120c7c11 */ /* 0x000fe2000f8c08ff */
[----:B------:R1:W-:Y:S01]  /*07c0*/  STL [R1+0x158], R8 ;  /* 0x0001580801007387 */ /* 0x0003e20000100800 */
[----:B0-----:R-:W-:-:S03]  /*07d0*/  IADD3.X R6, RZ, R0, RZ, P3, !PT ;  /* 0x00000000ff067210 */ /* 0x001fc60001ffe4ff */
[----:B------:R0:W-:Y:S01]  /*07e0*/  STL [R1+0x15c], R9 ;  /* 0x00015c0901007387 */ /* 0x0001e20000100800 */
[----:B-1----:R-:W-:-:S03]  /*07f0*/  IADD3 R7, P2, R13, R16, RZ ;  /* 0x000000100d077210 */ /* 0x002fc60007f5e0ff */
[----:B------:R-:W-:Y:S01]  /*0800*/  STL [R1+0x1c], R22 ;  /* 0x00001c1601007387 */ /* 0x000fe20000100800 */
[----:B------:R-:W-:-:S03]  /*0810*/  LEA.HI.X R13, R18, UR9, R6, 0x1, P6 ;  /* 0x00000009120d7c11 */ /* 0x000fc6000b0f0c06 */
[----:B------:R-:W-:Y:S01]  /*0820*/  STL [R1+0x20], R10 ;  /* 0x0000200a01007387 */ /* 0x000fe20000100800 */
[----:B------:R-:W-:-:S03]  /*0830*/  IADD3.X R8, RZ, R0, RZ, P2, !PT ;  /* 0x00000000ff087210 */ /* 0x000fc600017fe4ff */
[----:B------:R1:W-:Y:S01]  /*0840*/  STL [R1+0x110], R3 ;  /* 0x0001100301007387 */ /* 0x0003e20000100800 */
[----:B------:R-:W-:Y:S02]  /*0850*/  LEA R18, P2, R22, UR8, 0x1 ;  /* 0x0000000816127c11 */ /* 0x000fe4000f8408ff */
[----:B------:R-:W-:Y:S01]  /*0860*/  IADD3.X R4, RZ, R0, RZ, P4, !PT ;  /* 0x00000000ff047210 */ /* 0x000fe200027fe4ff */
[----:B------:R-:W3:Y:S01]  /*0870*/  LDG.E.64.CONSTANT R36, desc[UR6][R36.64] ;  /* 0x0000000624247981 */ /* 0x000ee2000c1e9b00 */
[----:B------:R-:W-:Y:S02]  /*0880*/  IADD3 R2, P4, R2, R16, RZ ;  /* 0x0000001002027210 */ /* 0x000fe40007f9e0ff */
[----:B0-----:R-:W-:Y:S01]  /*0890*/  IADD3.X R9, RZ, R0, RZ, P5, !PT ;  /* 0x00000000ff097210 */ /* 0x001fe20002ffe4ff */
[----:B------:R-:W3:Y:S01]  /*08a0*/  LDG.E.64.CONSTANT R12, desc[UR6][R12.64] ;  /* 0x000000060c0c7981 */ /* 0x000ee2000c1e9b00 */
[----:B-1----:R-:W-:Y:S02]  /*08b0*/  IADD3 R3, P3, R11, R16, RZ ;  /* 0x000000100b037210 */ /* 0x002fe40007f7e0ff */
[----:B------:R-:W-:Y:S01]  /*08c0*/  IADD3.X R11, RZ, R0, RZ, P0, !PT ;  /* 0x00000000ff0b7210 */ /* 0x000fe200007fe4ff */
[----:B------:R-:W3:Y:S01]  /*08d0*/  LDG.E.64.CONSTANT R14, desc[UR6][R14.64] ;  /* 0x000000060e0e7981 */ /* 0x000ee2000c1e9b00 */
[----:B------:R-:W-:-:S02]  /*08e0*/  LEA R16, P0, R20, UR8, 0x1 ;  /* 0x0000000814107c11 */ /* 0x000fc4000f8008ff */
[----:B------:R-:W-:Y:S01]  /*08f0*/  LEA.HI.X R19, R22, UR9, R11, 0x1, P2 ;  /* 0x0000000916137c11 */ /* 0x000fe200090f0c0b */
[----:B------:R-:W-:Y:S01]  /*0900*/  STL [R1+0x24], R7 ;  /* 0x0000240701007387 */ /* 0x000fe20000100800 */
[----:B------:R-:W-:Y:S02]  /*0910*/  LEA.HI.X R17, R20, UR9, R4, 0x1, P0 ;  /* 0x0000000914117c11 */ /* 0x000fe400080f0c04 */
[C---:B------:R-:W-:Y:S01]  /*0920*/  LEA R20, P0, R10.reuse, UR8, 0x1 ;  /* 0x000000080a147c11 */ /* 0x040fe2000f8008ff */
[----:B------:R-:W-:Y:S04]  /*0930*/  STL [R1+0x28], R5 ;  /* 0x0000280501007387 */ /* 0x000fe80000100800 */
[----:B------:R0:W-:Y:S04]  /*0940*/  STL [R1+0x114], R6 ;  /* 0x0001140601007387 */ /* 0x0001e80000100800 */
[----:B------:R-:W3:Y:S01]  /*0950*/  LDG.E.64.CONSTANT R18, desc[UR6][R18.64] ;  /* 0x0000000612127981 */ /* 0x000ee2000c1e9b00 */
[----:B------:R-:W-:-:S03]  /*0960*/  LEA.HI.X R21, R10, UR9, R9, 0x1, P0 ;  /* 0x000000090a157c11 */ /* 0x000fc600080f0c09 */
[----:B------:R-:W3:Y:S01]  /*0970*/  LDG.E.64.CONSTANT R16, desc[UR6][R16.64] ;  /* 0x0000000610107981 */ /* 0x000ee2000c1e9b00 */
[-C--:B0-----:R-:W-:Y:S02]  /*0980*/  IADD3.X R6, RZ, R0.reuse, RZ, P1, !PT ;  /* 0x00000000ff067210 */ /* 0x081fe40000ffe4ff */
[----:B------:R-:W-:Y:S01]  /*0990*/  LEA R22, P1, R7, UR8, 0x1 ;  /* 0x0000000807167c11 */ /* 0x000fe2000f8208ff */
[----:B------:R-:W-:Y:S01]  /*09a0*/  STL [R1+0x38], R3 ;  /* 0x0000380301007387 */ /* 0x000fe20000100800 */
[----:B------:R-:W-:Y:S02]  /*09b0*/  LEA R30, P0, R5, UR8, 0x1 ;  /* 0x00000008051e7c11 */ /* 0x000fe4000f8008ff */
[----:B------:R-:W-:Y:S01]  /*09c0*/  LEA.HI.X R23, R7, UR9, R8, 0x1, P1 ;  /* 0x0000000907177c11 */ /* 0x000fe200088f0c08 */
[----:B------:R0:W-:Y:S01]  /*09d0*/  STL [R1+0x11c], R4 ;  /* 0x00011c0401007387 */ /* 0x0001e20000100800 */
[----:B------:R-:W-:Y:S02]  /*09e0*/  LEA R38, P1, R3, UR8, 0x1 ;  /* 0x0000000803267c11 */ /* 0x000fe4000f8208ff */
[----:B------:R-:W-:Y:S01]  /*09f0*/  LEA.HI.X R31, R5, UR9, R6, 0x1, P0 ;  /* 0x00000009051f7c11 */ /* 0x000fe200080f0c06 */
[----:B------:R-:W3:Y:S04]  /*0a00*/  LDG.E.64.CONSTANT R20, desc[UR6][R20.64] ;  /* 0x0000000614147981 */ /* 0x000ee8000c1e9b00 */
[----:B------:R-:W3:Y:S01]  /*0a10*/  LDG.E.64.CONSTANT R22, desc[UR6][R22.64] ;  /* 0x0000000616167981 */ /* 0x000ee2000c1e9b00 */
[----:B0-----:R-:W-:-:S03]  /*0a20*/  IADD3.X R4, RZ, R0, RZ, P3, !PT ;  /* 0x00000000ff047210 */ /* 0x001fc60001ffe4ff */
[----:B------:R-:W3:Y:S01]  /*0a30*/  LDG.E.64.CONSTANT R30, desc[UR6][R30.64] ;  /* 0x000000061e1e7981 */ /* 0x000ee2000c1e9b00 */
[----:B------:R-:W-:-:S06]  /*0a40*/  LEA.HI.X R39, R3, UR9, R4, 0x1, P1 ;  /* 0x0000000903277c11 */ /* 0x000fcc00088f0c04 */
[----:B------:R-:W3:Y:S01]  /*0a50*/  LDG.E.64.CONSTANT R38, desc[UR6][R38.64] ;  /* 0x0000000626267981 */ /* 0x000ee2000c1e9b00 */
[----:B------:R-:W-:Y:S02]  /*0a60*/  IADD3.X R0, RZ, R0, RZ, P4, !PT ;  /* 0x00000000ff007210 */ /* 0x000fe400027fe4ff */
[----:B------:R-:W-:Y:S01]  /*0a70*/  LEA R28, P0, R2, UR8, 0x1 ;  /* 0x00000008021c7c11 */ /* 0x000fe2000f8008ff */
[----:B------:R-:W-:Y:S01]  /*0a80*/  STL [R1+0x3c], R2 ;  /* 0x00003c0201007387 */ /* 0x000fe20000100800 */
[----:B------:R-:W-:-:S03]  /*0a90*/  SHF.L.U32 R26, R24, 0x1, RZ ;  /* 0x00000001181a7819 */ /* 0x000fc600000006ff */
[----:B------:R-:W-:Y:S01]  /*0aa0*/  STL [R1+0x118], R11 ;  /* 0x0001180b01007387 */ /* 0x000fe20000100800 */
[----:B------:R-:W-:Y:S01]  /*0ab0*/  LEA.HI.X R29, R2, UR9, R0, 0x1, P0 ;  /* 0x00000009021d7c11 */ /* 0x000fe200080f0c00 */
[----:B------:R-:W-:Y:S02]  /*0ac0*/  ULDC.64 UR8, c[0x0][0x220] ;  /* 0x0000880000087ab9 */ /* 0x000fe40000000a00 */
[----:B------:R-:W-:Y:S04]  /*0ad0*/  STL [R1+0x120], R9 ;  /* 0x0001200901007387 */ /* 0x000fe80000100800 */
[----:B------:R-:W-:Y:S04]  /*0ae0*/  STL [R1+0x124], R8 ;  /* 0x0001240801007387 */ /* 0x000fe80000100800 */
[----:B------:R-:W-:Y:S04]  /*0af0*/  STL [R1+0x128], R6 ;  /* 0x0001280601007387 */ /* 0x000fe80000100800 */
[----:B------:R-:W-:Y:S04]  /*0b00*/  STL [R1+0x130], R4 ;  /* 0x0001300401007387 */ /* 0x000fe80000100800 */
[----:B------:R0:W-:Y:S04]  /*0b10*/  STL [R1+0x12c], R0 ;  /* 0x00012c0001007387 */ /* 0x0001e80000100800 */
[----:B------:R-:W3:Y:S01]  /*0b20*/  LDG.E.64.CONSTANT R28, desc[UR6][R28.64] ;  /* 0x000000061c1c7981 */ /* 0x000ee2000c1e9b00 */
[----:B0-----:R-:W-:-:S02]  /*0b30*/  SHF.R.U32.HI R0, RZ, 0x1f, R24 ;  /* 0x0000001fff007819 */ /* 0x001fc40000011618 */
[C---:B------:R-:W-:Y:S02]  /*0b40*/  IADD3 R24, P0, R26.reuse, UR8, RZ ;  /* 0x000000081a187c10 */ /* 0x040fe4000ff1e0ff */
[----:B------:R-:W-:Y:S02]  /*0b50*/  IADD3 R26, P1, R26, UR10, RZ ;  /* 0x0000000a1a1a7c10 */ /* 0x000fe4000ff3e0ff */
[C---:B------:R-:W-:Y:S02]  /*0b60*/  IADD3.X R25, R0.reuse, UR9, RZ, P0, !PT ;  /* 0x0000000900197c10 */ /* 0x040fe400087fe4ff */
[----:B------:R-:W-:-:S04]  /*0b70*/  IADD3.X R27, R0, UR11, RZ, P1, !PT ;  /* 0x0000000b001b7c10 */ /* 0x000fc80008ffe4ff */
[----:B------:R-:W5:Y:S04]  /*0b80*/  LDG.E.64.CONSTANT R24, desc[UR6][R24.64] ;  /* 0x0000000618187981 */ /* 0x000f68000c1e9b00 */
[----:B------:R-:W5:Y:S01]  /*0b90*/  LDG.E.64.CONSTANT R26, desc[UR6][R26.64] ;  /* 0x000000061a1a7981 */ /* 0x000f62000c1e9b00 */
[--C-:B--2---:R-:W-:Y:S02]  /*0ba0*/  HADD2.F32 R0, -RZ, R46.reuse.H0_H0 ;  /* 0x2000002eff007230 */ /* 0x104fe40000004100 */
[----:B------:R-:W-:-:S03]  /*0bb0*/  HADD2.F32 R46, -RZ, R46.H1_H1 ;  /* 0x3000002eff2e7230 */ /* 0x000fc60000004100 */
[----:B------:R-:W-:Y:S01]  /*0bc0*/  FFMA.FTZ R11, R0, R0, RZ ;  /* 0x00000000000b7223 */ /* 0x000fe200000100ff */
[--C-:B----4-:R-:W-:Y:S02]  /*0bd0*/  HADD2.F32 R48, -RZ, R45.reuse.H0_H0 ;  /* 0x2000002dff307230 */ /* 0x110fe40000004100 */
[----:B------:R-:W-:Y:S02]  /*0be0*/  HADD2.F32 R50, -RZ, R45.H1_H1 ;  /* 0x3000002dff327230 */ /* 0x000fe40000004100 */
[----:B------:R-:W-:Y:S01]  /*0bf0*/  FFMA.FTZ R11, R46, R46, R11 ;  /* 0x0000002e2e0b7223 */ /* 0x000fe2000001000b */
[----:B------:R-:W-:Y:S02]  /*0c00*/  HADD2.F32 R61, -RZ, R44.H0_H0 ;  /* 0x2000002cff3d7230 */ /* 0x000fe40000004100 */
[--C-:B---3--:R-:W-:Y:S02]  /*0c10*/  HADD2.F32 R57, -RZ, R34.reuse.H0_H0 ;  /* 0x20000022ff397230 */ /* 0x108fe40000004100 */
[----:B------:R-:W-:-:S02]  /*0c20*/  HADD2.F32 R45, -RZ, R34.H1_H1 ;  /* 0x30000022ff2d7230 */ /* 0x000fc40000004100 */
[----:B------:R-:W-:Y:S01]  /*0c30*/  FADD.FTZ R34, RZ, R0 ;  /* 0x00000000ff227221 */ /* 0x000fe20000010000 */
[--C-:B------:R-:W-:Y:S02]  /*0c40*/  HADD2.F32 R56, -RZ, R32.reuse.H0_H0 ;  /* 0x20000020ff387230 */ /* 0x100fe40000004100 */
[----:B------:R-:W-:Y:S02]  /*0c50*/  HADD2.F32 R55, -RZ, R32.H1_H1 ;  /* 0x30000020ff377230 */ /* 0x000fe40000004100 */
[----:B------:R-:W-:Y:S01]  /*0c60*/  FADD.FTZ R32, R34, R46 ;  /* 0x0000002e22207221 */ /* 0x000fe20000010000 */
[----:B------:R-:W-:Y:S02]  /*0c70*/  HADD2.F32 R51, -RZ, R44.H1_H1 ;  /* 0x3000002cff337230 */ /* 0x000fe40000004100 */
[--C-:B------:R-:W-:Y:S02]  /*0c80*/  HADD2.F32 R10, -RZ, R33.reuse.H0_H0 ;  /* 0x20000021ff0a7230 */ /* 0x100fe40000004100 */
[----:B------:R-:W-:Y:S01]  /*0c90*/  FADD.FTZ R32, R32, R61 ;  /* 0x0000003d20207221 */ /* 0x000fe20000010000 */
[----:B------:R-:W-:-:S02]  /*0ca0*/  HADD2.F32 R34, -RZ, R33.H1_H1 ;  /* 0x30000021ff227230 */ /* 0x000fc40000004100 */
[----:B------:R-:W-:Y:S01]  /*0cb0*/  FFMA.FTZ R33, R61, R61, R11 ;  /* 0x0000003d3d217223 */ /* 0x000fe2000001000b */
[----:B------:R-:W-:-:S03]  /*0cc0*/  FADD.FTZ R32, R32, R51 ;  /* 0x0000003320207221 */ /* 0x000fc60000010000 */
[----:B------:R-:W-:Y:S01]  /*0cd0*/  FFMA.FTZ R33, R51, R51, R33 ;  /* 0x0000003333217223 */ /* 0x000fe20000010021 */
[--C-:B------:R-:W-:Y:S02]  /*0ce0*/  HADD2.F32 R59, -RZ, R40.reuse.H0_H0 ;  /* 0x20000028ff3b7230 */ /* 0x100fe40000004100 */
[--C-:B------:R-:W-:Y:S02]  /*0cf0*/  HADD2.F32 R2, -RZ, R47.reuse.H0_H0 ;  /* 0x2000002fff027230 */ /* 0x100fe40000004100 */
[----:B------:R-:W-:Y:S02]  /*0d00*/  HADD2.F32 R49, -RZ, R47.H1_H1 ;  /* 0x3000002fff317230 */ /* 0x000fe40000004100 */
[----:B------:R-:W-:Y:S02]  /*0d10*/  HADD2.F32 R47, -RZ, R40.H1_H1 ;  /* 0x30000028ff2f7230 */ /* 0x000fe40000004100 */
[--C-:B------:R-:W-:Y:S02]  /*0d20*/  HADD2.F32 R60, -RZ, R42.reuse.H0_H0 ;  /* 0x2000002aff3c7230 */ /* 0x100fe40000004100 */
[----:B------:R-:W-:-:S03]  /*0d30*/  HADD2.F32 R44, -RZ, R42.H1_H1 ;  /* 0x3000002aff2c7230 */ /* 0x000fc60000004100 */
[----:B------:R-:W-:Y:S01]  /*0d40*/  FFMA.FTZ R33, R60, R60, R33 ;  /* 0x0000003c3c217223 */ /* 0x000fe20000010021 */
[----:B------:R-:W-:-:S03]  /*0d50*/  FADD.FTZ R32, R32, R60 ;  /* 0x0000003c20207221 */ /* 0x000fc60000010000 */
[----:B------:R-:W-:Y:S01]  /*0d60*/  FFMA.FTZ R33, R44, R44, R33 ;  /* 0x0000002c2c217223 */ /* 0x000fe20000010021 */
[----:B------:R-:W-:-:S03]  /*0d70*/  FADD.FTZ R32, R32, R44 ;  /* 0x0000002c20207221 */ /* 0x000fc60000010000 */
[----:B------:R-:W-:Y:S01]  /*0d80*/  FFMA.FTZ R33, R59, R59, R33 ;  /* 0x0000003b3b217223 */ /* 0x000fe20000010021 */
[----:B------:R-:W-:Y:S01]  /*0d90*/  FADD.FTZ R32, R32, R59 ;  /* 0x0000003b20207221 */ /* 0x000fe20000010000 */
[----:B------:R-:W-:Y:S02]  /*0da0*/  HADD2.F32 R3, -RZ, R43.H0_H0 ;  /* 0x2000002bff037230 */ /* 0x000fe40000004100 */
[----:B------:R-:W-:Y:S01]  /*0db0*/  FFMA.FTZ R33, R47, R47, R33 ;  /* 0x0000002f2f217223 */ /* 0x000fe20000010021 */
[----:B------:R-:W-:Y:S01]  /*0dc0*/  FADD.FTZ R32, R32, R47 ;  /* 0x0000002f20207221 */ /* 0x000fe20000010000 */
[--C-:B------:R-:W-:Y:S02]  /*0dd0*/  HADD2.F32 R9, -RZ, R41.reuse.H0_H0 ;  /* 0x20000029ff097230 */ /* 0x100fe40000004100 */
[----:B------:R-:W-:Y:S02]  /*0de0*/  HADD2.F32 R8, -RZ, R41.H1_H1 ;  /* 0x30000029ff087230 */ /* 0x000fe40000004100 */
[----:B------:R-:W-:-:S02]  /*0df0*/  HADD2.F32 R58, -RZ, R36.H0_H0 ;  /* 0x20000024ff3a7230 */ /* 0x000fc40000004100 */
[----:B------:R-:W-:-:S03]  /*0e00*/  HADD2.F32 R42, -RZ, R36.H1_H1 ;  /* 0x30000024ff2a7230 */ /* 0x000fc60000004100 */
[----:B------:R-:W-:Y:S01]  /*0e10*/  FFMA.FTZ R33, R58, R58, R33 ;  /* 0x0000003a3a217223 */ /* 0x000fe20000010021 */
[----:B------:R-:W-:Y:S01]  /*0e20*/  FADD.FTZ R32, R32, R58 ;  /* 0x0000003a20207221 */ /* 0x000fe20000010000 */
[--C-:B------:R-:W-:Y:S02]  /*0e30*/  HADD2.F32 R7, -RZ, R37.reuse.H0_H0 ;  /* 0x20000025ff077230 */ /* 0x100fe40000004100 */
[----:B------:R-:W-:Y:S01]  /*0e40*/  FFMA.FTZ R33, R42, R42, R33 ;  /* 0x0000002a2a217223 */ /* 0x000fe20000010021 */
[----:B------:R-:W-:Y:S01]  /*0e50*/  FADD.FTZ R32, R32, R42 ;  /* 0x0000002a20207221 */ /* 0x000fe20000010000 */
[----:B------:R-:W-:Y:S02]  /*0e60*/  HADD2.F32 R6, -RZ, R37.H1_H1 ;  /* 0x30000025ff067230 */ /* 0x000fe40000004100 */
[----:B------:R-:W-:Y:S01]  /*0e70*/  HADD2.F32 R52, -RZ, R12.H0_H0 ;  /* 0x2000000cff347230 */ /* 0x000fe20000004100 */
[----:B------:R-:W-:Y:S01]  /*0e80*/  MOV R11, R3 ;  /* 0x00000003000b7202 */ /* 0x000fe20000000f00 */
[----:B------:R-:W-:Y:S01]  /*0e90*/  FFMA.FTZ R33, R57, R57, R33 ;  /* 0x0000003939217223 */ /* 0x000fe20000010021 */
[----:B------:R0:W-:Y:S04]  /*0ea0*/  STL [R1+0x160], R19 ;  /* 0x0001601301007387 */ /* 0x0001e80000100800 */
[----:B------:R1:W-:Y:S04]  /*0eb0*/  STL [R1+0x44], R51 ;  /* 0x0000443301007387 */ /* 0x0003e80000100800 */
[----:B------:R-:W-:Y:S01]  /*0ec0*/  STL [R1+0x9c], R48 ;  /* 0x00009c3001007387 */ /* 0x000fe20000100800 */
[----:B0-----:R-:W-:-:S03]  /*0ed0*/  HADD2.F32 R19, -RZ, R43.H1_H1 ;  /* 0x3000002bff137230 */ /* 0x001fc60000004100 */
[----:B------:R-:W-:Y:S04]  /*0ee0*/  STL [R1+0x98], R50 ;  /* 0x0000983201007387 */ /* 0x000fe80000100800 */
[----:B------:R-:W-:Y:S01]  /*0ef0*/  STL [R1+0x40], R44 ;  /* 0x0000402c01007387 */ /* 0x000fe20000100800 */
[----:B-1----:R-:W-:-:S03]  /*0f00*/  HADD2.F32 R51, -RZ, R12.H1_H1 ;  /* 0x3000000cff337230 */ /* 0x002fc60000004100 */
[----:B------:R0:W-:Y:S01]  /*0f10*/  STL [R1+0x94], R3 ;  /* 0x0000940301007387 */ /* 0x0001e20000100800 */
[----:B------:R-:W-:-:S03]  /*0f20*/  MOV R12, R45 ;  /* 0x0000002d000c7202 */ /* 0x000fc60000000f00 */
[----:B------:R-:W-:Y:S01]  /*0f30*/  STL [R1+0x90], R19 ;  /* 0x0000901301007387 */ /* 0x000fe20000100800 */
[----:B------:R-:W-:-:S03]  /*0f40*/  FADD.FTZ R32, R32, R57 ;  /* 0x0000003920207221 */ /* 0x000fc60000010000 */
[----:B------:R1:W-:Y:S01]  /*0f50*/  STL [R1+0xc], R47 ;  /* 0x00000c2f01007387 */ /* 0x0003e20000100800 */
[----:B------:R-:W-:-:S03]  /*0f60*/  HADD2.F32 R54, -RZ, R14.H0_H0 ;  /* 0x2000000eff367230 */ /* 0x000fc60000004100 */
[----:B------:R-:W-:Y:S01]  /*0f70*/  STL [R1+0x8c], R9 ;  /* 0x00008c0901007387 */ /* 0x000fe20000100800 */
[----:B------:R-:W-:-:S03]  /*0f80*/  HADD2.F32 R53, -RZ, R14.H1_H1 ;  /* 0x3000000eff357230 */ /* 0x000fc60000004100 */
[----:B------:R-:W-:Y:S01]  /*0f90*/  STL [R1+0x88], R8 ;  /* 0x0000880801007387 */ /* 0x000fe20000100800 */
[----:B------:R-:W-:-:S03]  /*0fa0*/  MOV R14, R50 ;  /* 0x00000032000e7202 */ /* 0x000fc60000000f00 */
[----:B------:R2:W-:Y:S01]  /*0fb0*/  STL [R1+0x8], R42 ;  /* 0x0000082a01007387 */ /* 0x0005e20000100800 */
[----:B0-----:R-:W-:-:S03]  /*0fc0*/  HADD2.F32 R3, -RZ, R15.H0_H0 ;  /* 0x2000000fff037230 */ /* 0x001fc60000004100 */
[----:B------:R-:W-:Y:S01]  /*0fd0*/  STL [R1+0x84], R7 ;  /* 0x0000840701007387 */ /* 0x000fe20000100800 */
[----:B------:R-:W-:Y:S01]  /*0fe0*/  HADD2.F32 R40, -RZ, R15.H1_H1 ;  /* 0x3000000fff287230 */ /* 0x000fe20000004100 */
[----:B------:R-:W-:Y:S01]  /*0ff0*/  MOV R15, R48 ;  /* 0x00000030000f7202 */ /* 0x000fe20000000f00 */
[----:B------:R-:W-:Y:S01]  /*1000*/  HADD2.F32 R41, -RZ, R22.H1_H1 ;  /* 0x30000016ff297230 */ /* 0x000fe20000004100 */
[----:B------:R-:W-:Y:S01]  /*1010*/  STL [R1+0x80], R6 ;  /* 0x0000800601007387 */ /* 0x000fe20000100800 */
[----:B-1----:R-:W-:Y:S02]  /*1020*/  HADD2.F32 R47, -RZ, R18.H0_H0 ;  /* 0x20000012ff2f7230 */ /* 0x002fe40000004100 */
[----:B------:R-:W-:Y:S01]  /*1030*/  FFMA.FTZ R33, R12, R12, R33 ;  /* 0x0000000c0c217223 */ /* 0x000fe20000010021 */
[----:B--2---:R-:W-:Y:S01]  /*1040*/  HADD2.F32 R42, -RZ, R22.H0_H0 ;  /* 0x20000016ff2a7230 */ /* 0x004fe20000004100 */
[----:B------:R0:W-:Y:S01]  /*1050*/  STL [R1+0x4], R45 ;  /* 0x0000042d01007387 */ /* 0x0001e20000100800 */
[--C-:B------:R-:W-:Y:S01]  /*1060*/  HADD2.F32 R44, -RZ, R20.reuse.H0_H0 ;  /* 0x20000014ff2c7230 */ /* 0x100fe20000004100 */
[----:B------:R-:W-:Y:S01]  /*1070*/  MOV R22, R11 ;  /* 0x0000000b00167202 */ /* 0x000fe20000000f00 */
[----:B------:R-:W-:-:S02]  /*1080*/  HADD2.F32 R43, -RZ, R20.H1_H1 ;  /* 0x30000014ff2b7230 */ /* 0x000fc40000004100 */
[----:B------:R-:W-:Y:S01]  /*1090*/  FADD.FTZ R32, R32, R12 ;  /* 0x0000000c20207221 */ /* 0x000fe20000010000 */
[--C-:B------:R-:W-:Y:S02]  /*10a0*/  HADD2.F32 R11, -RZ, R30.reuse.H0_H0 ;  /* 0x2000001eff0b7230 */ /* 0x100fe40000004100 */
[----:B------:R-:W-:Y:S01]  /*10b0*/  FFMA.FTZ R20, R2, R2, RZ ;  /* 0x0000000202147223 */ /* 0x000fe200000100ff */
[----:B------:R-:W-:Y:S01]  /*10c0*/  HADD2.F32 R12, -RZ, R30.H1_H1 ;  /* 0x3000001eff0c7230 */ /* 0x000fe20000004100 */
[----:B------:R-:W-:Y:S01]  /*10d0*/  MOV R30, R14 ;  /* 0x0000000e001e7202 */ /* 0x000fe20000000f00 */
[----:B0-----:R-:W-:Y:S02]  /*10e0*/  HADD2.F32 R45, -RZ, R18.H1_H1 ;  /* 0x30000012ff2d7230 */ /* 0x001fe40000004100 */
[----:B------:R-:W-:Y:S01]  /*10f0*/  FADD.FTZ R18, RZ, R2 ;  /* 0x00000002ff127221 */ /* 0x000fe20000010000 */
[--C-:B------:R-:W-:Y:S02]  /*1100*/  HADD2.F32 R37, -RZ, R13.reuse.H0_H0 ;  /* 0x2000000dff257230 */ /* 0x100fe40000004100 */
[----:B------:R-:W-:-:S02]  /*1110*/  HADD2.F32 R36, -RZ, R13.H1_H1 ;  /* 0x3000000dff247230 */ /* 0x000fc40000004100 */
[--C-:B------:R-:W-:Y:S02]  /*1120*/  HADD2.F32 R13, -RZ, R38.reuse.H0_H0 ;  /* 0x20000026ff0d7230 */ /* 0x100fe40000004100 */
[----:B------:R-:W-:Y:S01]  /*1130*/  HADD2.F32 R14, -RZ, R38.H1_H1 ;  /* 0x30000026ff0e7230 */ /* 0x000fe20000004100 */
[----:B------:R-:W-:Y:S01]  /*1140*/  MOV R38, R15 ;  /* 0x0000000f00267202 */ /* 0x000fe20000000f00 */
[----:B------:R-:W-:Y:S01]  /*1150*/  FFMA.FTZ R20, R49, R49, R20 ;  /* 0x0000003131147223 */ /* 0x000fe20000010014 */
[----:B------:R-:W-:-:S03]  /*1160*/  FADD.FTZ R18, R18, R49 ;  /* 0x0000003112127221 */ /* 0x000fc60000010000 */
[----:B------:R-:W-:Y:S01]  /*1170*/  FFMA.FTZ R20, R38, R38, R20 ;  /* 0x0000002626147223 */ /* 0x000fe20000010014 */
[----:B------:R-:W-:-:S03]  /*1180*/  FADD.FTZ R18, R18, R38 ;  /* 0x0000002612127221 */ /* 0x000fc60000010000 */
[----:B------:R-:W-:Y:S01]  /*1190*/  FFMA.FTZ R20, R30, R30, R20 ;  /* 0x0000001e1e147223 */ /* 0x000fe20000010014 */
[----:B------:R-:W-:Y:S01]  /*11a0*/  FADD.FTZ R18, R18, R30 ;  /* 0x0000001e12127221 */ /* 0x000fe20000010000 */
[--C-:B------:R-:W-:Y:S02]  /*11b0*/  HADD2.F32 R5, -RZ, R35.reuse.H0_H0 ;  /* 0x20000023ff057230 */ /* 0x100fe40000004100 */
[----:B------:R-:W-:Y:S01]  /*11c0*/  FFMA.FTZ R20, R22, R22, R20 ;  /* 0x0000001616147223 */ /* 0x000fe20000010014 */
[----:B------:R-:W-:Y:S01]  /*11d0*/  FADD.FTZ R18, R18, R22 ;  /* 0x0000001612127221 */ /* 0x000fe20000010000 */
[----:B------:R-:W-:Y:S01]  /*11e0*/  HADD2.F32 R4, -RZ, R35.H1_H1 ;  /* 0x30000023ff047230 */ /* 0x000fe20000004100 */
[----:B------:R0:W-:Y:S01]  /*11f0*/  STL [R1+0x7c], R5 ;  /* 0x00007c0501007387 */ /* 0x0001e20000100800 */
[----:B------:R-:W-:Y:S01]  /*1200*/  FFMA.FTZ R20, R19, R19, R20 ;  /* 0x0000001313147223 */ /* 0x000fe20000010014 */
[----:B------:R-:W-:Y:S02]  /*1210*/  FADD.FTZ R18, R18, R19 ;  /* 0x0000001312127221 */ /* 0x000fe40000010000 */
[----:B------:R1:W-:Y:S01]  /*1220*/  STL [R1+0x78], R4 ;  /* 0x0000780401007387 */ /* 0x0003e20000100800 */
[----:B------:R-:W-:-:S02]  /*1230*/  HADD2.F32 R35, -RZ, R17.H0_H0 ;  /* 0x20000011ff237230 */ /* 0x000fc40000004100 */
[----:B------:R-:W-:Y:S01]  /*1240*/  FFMA.FTZ R20, R9, R9, R20 ;  /* 0x0000000909147223 */ /* 0x000fe20000010014 */
[----:B------:R-:W-:Y:S01]  /*1250*/  FADD.FTZ R18, R18, R9 ;  /* 0x0000000912127221 */ /* 0x000fe20000010000 */
[----:B------:R2:W-:Y:S04]  /*1260*/  STL [R1+0x74], R10 ;  /* 0x0000740a01007387 */ /* 0x0005e80000100800 */
[----:B------:R3:W-:Y:S01]  /*1270*/  STL [R1+0x70], R34 ;  /* 0x0000702201007387 */ /* 0x0007e20000100800 */
[----:B------:R-:W-:-:S03]  /*1280*/  FFMA.FTZ R20, R8, R8, R20 ;  /* 0x0000000808147223 */ /* 0x000fc60000010014 */
[----:B------:R4:W-:Y:S01]  /*1290*/  STL [R1+0x6c], R3 ;  /* 0x00006c0301007387 */ /* 0x0009e20000100800 */
[----:B------:R-:W-:-:S03]  /*12a0*/  FADD.FTZ R18, R18, R8 ;  /* 0x0000000812127221 */ /* 0x000fc60000010000 */
[----:B------:R-:W-:Y:S04]  /*12b0*/  STL [R1+0x68], R40 ;  /* 0x0000682801007387 */ /* 0x000fe80000100800 */
[----:B------:R-:W-:Y:S04]  /*12c0*/  STL [R1+0x64], R37 ;  /* 0x0000642501007387 */ /* 0x000fe80000100800 */
[----:B------:R4:W-:Y:S01]  /*12d0*/  STL [R1+0x54], R36 ;  /* 0x0000542401007387 */ /* 0x0009e20000100800 */
[----:B------:R-:W-:-:S03]  /*12e0*/  FFMA.FTZ R20, R7, R7, R20 ;  /* 0x0000000707147223 */ /* 0x000fc60000010014 */
[----:B------:R-:W-:Y:S01]  /*12f0*/  STL [R1+0x50], R35 ;  /* 0x0000502301007387 */ /* 0x000fe20000100800 */
[----:B------:R-:W-:-:S03]  /*1300*/  FADD.FTZ R18, R18, R7 ;  /* 0x0000000712127221 */ /* 0x000fc60000010000 */
[----:B------:R-:W4:Y:S01]  /*1310*/  LDL.LU R19, [R1+0x160] ;  /* 0x0001600001137983 */ /* 0x000f220000300800 */
[----:B------:R-:W-:Y:S01]  /*1320*/  FFMA.FTZ R20, R6, R6, R20 ;  /* 0x0000000606147223 */ /* 0x000fe20000010014 */
[----:B------:R-:W-:Y:S02]  /*1330*/  FADD.FTZ R18, R18, R6 ;  /* 0x0000000612127221 */ /* 0x000fe40000010000 */
[----:B------:R0:W5:Y:S01]  /*1340*/  LDL.LU R9, [R1+0x15c] ;  /* 0x00015c0001097983 */ /* 0x0001620000300800 */
[----:B------:R-:W-:Y:S01]  /*1350*/  FFMA.FTZ R20, R5, R5, R20 ;  /* 0x0000000505147223 */ /* 0x000fe20000010014 */
[----:B------:R-:W-:Y:S02]  /*1360*/  FADD.FTZ R18, R18, R5 ;  /* 0x0000000512127221 */ /* 0x000fe40000010000 */
[----:B------:R0:W5:Y:S01]  /*1370*/  LDL.LU R8, [R1+0x158] ;  /* 0x0001580001087983 */ /* 0x0001620000300800 */
[----:B------:R-:W-:Y:S01]  /*1380*/  FFMA.FTZ R20, R4, R4, R20 ;  /* 0x0000000404147223 */ /* 0x000fe20000010014 */
[----:B------:R-:W-:-:S02]  /*1390*/  FADD.FTZ R18, R18, R4 ;  /* 0x0000000412127221 */ /* 0x000fc40000010000 */
[----:B------:R0:W5:Y:S01]  /*13a0*/  LDL.LU R7, [R1+0x154] ;  /* 0x0001540001077983 */ /* 0x0001620000300800 */
[----:B------:R-:W-:Y:S01]  /*13b0*/  FFMA.FTZ R20, R10, R10, R20 ;  /* 0x0000000a0a147223 */ /* 0x000fe20000010014 */
[----:B------:R-:W-:Y:S02]  /*13c0*/  FADD.FTZ R18, R18, R10 ;  /* 0x0000000a12127221 */ /* 0x000fe40000010000 */
[----:B------:R1:W5:Y:S01]  /*13d0*/  LDL.LU R6, [R1+0x150] ;  /* 0x0001500001067983 */ /* 0x0003620000300800 */
[----:B------:R-:W-:Y:S01]  /*13e0*/  FFMA.FTZ R20, R34, R34, R20 ;  /* 0x0000002222147223 */ /* 0x000fe20000010014 */
[----:B------:R-:W-:Y:S02]  /*13f0*/  FADD.FTZ R18, R18, R34 ;  /* 0x0000002212127221 */ /* 0x000fe40000010000 */
[----:B0-----:R0:W5:Y:S04]  /*1400*/  LDL.LU R5, [R1+0x14c] ;  /* 0x00014c0001057983 */ /* 0x0011680000300800 */
[----:B-1----:R0:W5:Y:S04]  /*1410*/  LDL.LU R4, [R1+0x148] ;  /* 0x0001480001047983 */ /* 0x0021680000300800 */
[----:B--2---:R0:W5:Y:S04]  /*1420*/  LDL.LU R10, [R1+0x144] ;  /* 0x00014400010a7983 */ /* 0x0041680000300800 */
[----:B---3--:R-:W2:Y:S01]  /*1430*/  LDL R34, [R1+0x134] ;  /* 0x0001340001227983 */ /* 0x008ea20000100800 */
        /* <DEDUP_REMOVED lines=38> */
[----:B------:R-:W-:-:S02]  /*16a0*/  HADD2.F32 R17, -RZ, R17.H1_H1 ;  /* 0x30000011ff117230 */ /* 0x000fc40000004100 */
        /* <DEDUP_REMOVED lines=8> */
[--C-:B------:R-:W-:Y:S02]  /*1730*/  HADD2.F32 R15, -RZ, R28.reuse.H0_H0 ;  /* 0x2000001cff0f7230 */ /* 0x100fe40000004100 */
[----:B------:R-:W-:-:S02]  /*1740*/  HADD2.F32 R16, -RZ, R28.H1_H1 ;  /* 0x3000001cff107230 */ /* 0x000fc40000004100 */
[----:B------:R-:W-:Y:S01]  /*1750*/  FFMA.FTZ R33, R13, R13, R33 ;  /* 0x0000000d0d217223 */ /* 0x000fe20000010021 */
[----:B------:R-:W-:Y:S01]  /*1760*/  FADD.FTZ R32, R32, R13 ;  /* 0x0000000d20207221 */ /* 0x000fe20000010000 */
[----:B------:R-:W-:Y:S01]  /*1770*/  HADD2.F32 R22, -RZ, R23.H0_H0 ;  /* 0x20000017ff167230 */ /* 0x000fe20000004100 */
[----:B----4-:R0:W5:Y:S01]  /*1780*/  LDL.LU R3, [R1+0x140] ;  /* 0x0001400001037983 */ /* 0x0101620000300800 */
[----:B------:R-:W-:Y:S01]  /*1790*/  FFMA.FTZ R33, R14, R14, R33 ;  /* 0x0000000e0e217223 */ /* 0x000fe20000010021 */
[----:B------:R-:W-:-:S03]  /*17a0*/  FADD.FTZ R32, R32, R14 ;  /* 0x0000000e20207221 */ /* 0x000fc60000010000 */
[----:B------:R-:W-:Y:S01]  /*17b0*/  FFMA.FTZ R33, R15, R15, R33 ;  /* 0x0000000f0f217223 */ /* 0x000fe20000010021 */
[----:B------:R-:W-:Y:S01]  /*17c0*/  FADD.FTZ R32, R32, R15 ;  /* 0x0000000f20207221 */ /* 0x000fe20000010000 */
[----:B------:R-:W1:Y:S02]  /*17d0*/  S2R R36, SR_TID.X ;  /* 0x0000000000247919 */ /* 0x000e640000002100 */
[----:B------:R-:W-:Y:S01]  /*17e0*/  FFMA.FTZ R33, R16, R16, R33 ;  /* 0x0000001010217223 */ /* 0x000fe20000010021 */
[----:B------:R-:W-:Y:S01]  /*17f0*/  FADD.FTZ R32, R32, R16 ;  /* 0x0000001020207221 */ /* 0x000fe20000010000 */
[----:B------:R-:W-:Y:S02]  /*1800*/  HADD2.F32 R23, -RZ, R23.H1_H1 ;  /* 0x30000017ff177230 */ /* 0x000fe40000004100 */
[----:B------:R-:W-:Y:S02]  /*1810*/  HADD2.F32 R38, -RZ, R31.H1_H1 ;  /* 0x3000001fff267230 */ /* 0x000fe40000004100 */
[----:B------:R-:W-:Y:S01]  /*1820*/  HADD2.F32 R40, -RZ, R29.H1_H1 ;  /* 0x3000001dff287230 */ /* 0x000fe20000004100 */
[----:B------:R-:W-:Y:S01]  /*1830*/  BSSY B0, `(.L_x_2644) ;  /* 0x0000062000007945 */ /* 0x000fe20003800000 */
[----:B-1----:R-:W-:Y:S01]  /*1840*/  ISETP.GT.U32.AND P0, PT, R36, 0x7f, PT ;  /* 0x0000007f2400780c */ /* 0x002fe20003f04070 */
        /* <DEDUP_REMOVED lines=16> */
[----:B--2---:R1:W-:Y:S02]  /*1950*/  STS.64 [R34], R32 ;  /* 0x0000002022007388 */ /* 0x0043e40000000a00 */
[----:B-1----:R-:W-:-:S05]  /*1960*/  HADD2.F32 R32, -RZ, R31.H0_H0 ;  /* 0x2000001fff207230 */ /* 0x002fca0000004100 */
[----:B------:R-:W-:Y:S01]  /*1970*/  FFMA.FTZ R28, R32, R32, R28 ;  /* 0x00000020201c7223 */ /* 0x000fe2000001001c */
[----:B------:R-:W-:Y:S01]  /*1980*/  FADD.FTZ R30, R30, R32 ;  /* 0x000000201e1e7221 */ /* 0x000fe20000010000 */
[----:B------:R1:W-:Y:S02]  /*1990*/  STL [R1+0x34], R32 ;  /* 0x0000342001007387 */ /* 0x0003e40000100800 */
[----:B------:R-:W-:Y:S01]  /*19a0*/  FFMA.FTZ R28, R38, R38, R28 ;  /* 0x00000026261c7223 */ /* 0x000fe2000001001c */
[----:B------:R-:W-:Y:S01]  /*19b0*/  FADD.FTZ R30, R30, R38 ;  /* 0x000000261e1e7221 */ /* 0x000fe20000010000 */
[----:B-1----:R-:W-:-:S05]  /*19c0*/  HADD2.F32 R32, -RZ, R39.H0_H0 ;  /* 0x20000027ff207230 */ /* 0x002fca0000004100 */
[----:B------:R-:W-:Y:S01]  /*19d0*/  FFMA.FTZ R31, R32, R32, R28 ;  /* 0x00000020201f7223 */ /* 0x000fe2000001001c */
[----:B------:R1:W-:Y:S01]  /*19e0*/  STL [R1+0x30], R32 ;  /* 0x0000302001007387 */ /* 0x0003e20000100800 */
[----:B------:R-:W-:Y:S01]  /*19f0*/  FADD.FTZ R28, R30, R32 ;  /* 0x000000201e1c7221 */ /* 0x000fe20000010000 */
[----:B------:R-:W-:Y:S02]  /*1a00*/  HADD2.F32 R39, -RZ, R39.H1_H1 ;  /* 0x30000027ff277230 */ /* 0x000fe40000004100 */
[----:B-1----:R-:W-:-:S03]  /*1a10*/  HADD2.F32 R32, -RZ, R29.H0_H0 ;  /* 0x2000001dff207230 */ /* 0x002fc60000004100 */
[----:B------:R-:W-:Y:S01]  /*1a20*/  FFMA.FTZ R30, R39, R39, R31 ;  /* 0x00000027271e7223 */ /* 0x000fe2000001001f */
[----:B------:R-:W-:Y:S01]  /*1a30*/  FADD.FTZ R28, R28, R39 ;  /* 0x000000271c1c7221 */ /* 0x000fe20000010000 */
[----:B------:R-:W-:Y:S02]  /*1a40*/  STL [R1+0x2c], R32 ;  /* 0x00002c2001007387 */ /* 0x000fe40000100800 */
        /* <DEDUP_REMOVED lines=64> */
.L_x_2645:
[----:B------:R-:W-:Y:S05]  /*1e50*/  BSYNC B0 ;  /* 0x0000000000007941 */ /* 0x000fea0003800000 */
.L_x_2644:
[----:B------:R-:W0:Y:S01]  /*1e60*/  SHFL.BFLY PT, R31, R28, 0x2, 0x1f ;  /* 0x0c401f001c1f7f89 */ /* 0x000e2200000e0000 */
[C---:B------:R-:W-:Y:S01]  /*1e70*/  LOP3.LUT P0, RZ, R36.reuse, 0xffffff83, RZ, 0xc0, !PT ;  /* 0xffffff8324ff7812 */ /* 0x040fe2000780c0ff */
[----:B------:R-:W-:Y:S01]  /*1e80*/  BSSY B0, `(.L_x_2646) ;  /* 0x0000017000007945 */ /* 0x000fe20003800000 */
[C---:B------:R-:W-:Y:S01]  /*1e90*/  ISETP.NE.AND P1, PT, R36.reuse, RZ, PT ;  /* 0x000000ff2400720c */ /* 0x040fe20003f25270 */
[----:B------:R-:W1:Y:S01]  /*1ea0*/  SHFL.BFLY PT, R30, R29, 0x2, 0x1f ;  /* 0x0c401f001d1e7f89 */ /* 0x000e6200000e0000 */
[----:B------:R-:W-:Y:S01]  /*1eb0*/  ISETP.GT.U32.AND P2, PT, R36, 0xff, PT ;  /* 0x000000ff2400780c */ /* 0x000fe20003f44070 */
[----:B------:R-:W2:Y:S01]  /*1ec0*/  S2R R34, SR_CTAID.Y ;  /* 0x0000000000227919 */ /* 0x000ea20000002600 */
[----:B------:R-:W3:Y:S01]  /*1ed0*/  S2R R35, SR_CTAID.X ;  /* 0x0000000000237919 */ /* 0x000ee20000002500 */
[----:B0-----:R-:W-:Y:S01]  /*1ee0*/  FADD.FTZ R28, R31, R28 ;  /* 0x0000001c1f1c7221 */ /* 0x001fe20000010000 */
[----:B-1----:R-:W-:-:S04]  /*1ef0*/  FADD.FTZ R29, R30, R29 ;  /* 0x0000001d1e1d7221 */ /* 0x002fc80000010000 */
[----:B------:R-:W0:Y:S04]  /*1f00*/  SHFL.BFLY PT, R31, R28, 0x1, 0x1f ;  /* 0x0c201f001c1f7f89 */ /* 0x000e2800000e0000 */
[----:B------:R-:W1:Y:S01]  /*1f10*/  SHFL.BFLY PT, R30, R29, 0x1, 0x1f ;  /* 0x0c201f001d1e7f89 */ /* 0x000e6200000e0000 */
[----:B0-----:R-:W-:Y:S01]  /*1f20*/  FADD.FTZ R28, R28, R31 ;  /* 0x0000001f1c1c7221 */ /* 0x001fe20000010000 */
[----:B-1----:R-:W-:Y:S01]  /*1f30*/  FADD.FTZ R29, R29, R30 ;  /* 0x0000001e1d1d7221 */ /* 0x002fe20000010000 */
[----:B--23--:R-:W-:Y:S06]  /*1f40*/  @P0 BRA `(.L_x_2647) ;  /* 0x0000000000280947 */ /* 0x00cfec0003800000 */
        /* <DEDUP_REMOVED lines=10> */
.L_x_2647:
[----:B------:R-:W-:Y:S05]  /*1ff0*/  BSYNC B0 ;  /* 0x0000000000007941 */ /* 0x000fea0003800000 */
.L_x_2646:
        /* <DEDUP_REMOVED lines=11> */
.L_x_2649:
[----:B------:R-:W2:Y:S04]  /*20b0*/  LD.E.STRONG.GPU R31, desc[UR6][R28.64] ;  /* 0x000000061c1f7980 */ /* 0x000ea8000c10f900 */
[----:B--2---:R-:W-:Y:S01]  /*20c0*/  CCTL.IVALL ;  /* 0x00000000ff00798f */ /* 0x004fe20002000000 */
[----:B------:R-:W-:Y:S05]  /*20d0*/  YIELD ;  /* 0x0000000000007946 */ /* 0x000fea0003800000 */
[----:B-----5:R-:W-:-:S04]  /*20e0*/  LOP3.LUT R31, R31, R30, RZ, 0x3c, !PT ;  /* 0x0000001e1f1f7212 */ /* 0x020fc800078e3cff */
[----:B------:R-:W-:-:S13]  /*20f0*/  ISETP.GT.AND P0, PT, R31, -0x1, PT ;  /* 0xffffffff1f00780c */ /* 0x000fda0003f04270 */
[----:B------:R-:W-:Y:S05]  /*2100*/  @P0 BRA `(.L_x_2649) ;  /* 0xfffffffc00e80947 */ /* 0x000fea000383ffff */
.L_x_2648:
        /* <DEDUP_REMOVED lines=9> */
[----:B-----5:R2:W-:Y:S04]  /*21a0*/  STL.64 [R1+0x148], R2 ;  /* 0x0001480201007387 */ /* 0x0205e80000100a00 */
        /* <DEDUP_REMOVED lines=50> */
.L_x_2651:
[----:B------:R-:W-:Y:S05]  /*24d0*/  BSYNC B0 ;  /* 0x0000000000007941 */ /* 0x000fea0003800000 */
.L_x_2650:
        /* <DEDUP_REMOVED lines=29> */
[----:B------:R-:W2:Y:S01]  /*26b0*/  LDL R33, [R1+0xa4] ;  /* 0x0000a40001217983 */ /* 0x000ea20000100800 */
[----:B------:R-:W-:Y:S02]  /*26c0*/  SHF.R.S32.HI R30, RZ, 0x1f, R32 ;  /* 0x0000001fff1e7819 */ /* 0x000fe40000011420 */
[----:B-----5:R-:W-:-:S04]  /*26d0*/  LEA R29, P0, R3, R32, 0x5 ;  /* 0x00000020031d7211 */ /* 0x020fc800078028ff */
[----:B--2---:R-:W-:Y:S02]  /*26e0*/  LEA.HI.X R30, R3, R30, R33, 0x5, P0 ;  /* 0x0000001e031e7211 */ /* 0x004fe400000f2c21 */
[----:B------:R-:W-:-:S04]  /*26f0*/  LEA R28, P0, R29, UR8, 0x3 ;  /* 0x000000081d1c7c11 */ /* 0x000fc8000f8018ff */
[----:B------:R-:W-:Y:S02]  /*2700*/  LEA.HI.X R29, R29, UR9, R30, 0x3, P0 ;  /* 0x000000091d1d7c11 */ /* 0x000fe400080f1c1e */
[----:B------:R-:W-:-:S06]  /*2710*/  LEA R30, R32, UR5, 0x3 ;  /* 0x00000005201e7c11 */ /* 0x000fcc000f8e18ff */
[----:B------:R-:W0:Y:S04]  /*2720*/  LDS.64 R30, [R30] ;  /* 0x000000001e1e7984 */ /* 0x000e280000000a00 */
[----:B0-----:R0:W-:Y:S02]  /*2730*/  STG.E.64 desc[UR6][R28.64], R30 ;  /* 0x0000001e1c007986 */ /* 0x0011e4000c101b06 */
.L_x_2653:
[----:B------:R-:W-:Y:S05]  /*2740*/  BSYNC B0 ;  /* 0x0000000000007941 */ /* 0x000fea0003800000 */
.L_x_2652:
[----:B0-----:R-:W2:Y:S01]  /*2750*/  LDL R28, [R1+0x13c] ;  /* 0x00013c00011c7983 */ /* 0x001ea20000100800 */
[----:B------:R-:W-:Y:S01]  /*2760*/  ULDC.64 UR10, c[0x0][0x210] ;  /* 0x00008400000a7ab9 */ /* 0x000fe20000000a00 */
[----:B------:R-:W-:Y:S02]  /*2770*/  ULDC UR8, c[0x0][0x230] ;  /* 0x00008c0000087ab9 */ /* 0x000fe40000000800 */
[----:B------:R-:W3:Y:S04]  /*2780*/  LDL.LU R33, [R1+0x18] ;  /* 0x0000180001217983 */ /* 0x000ee80000300800 */
[----:B------:R-:W4:Y:S01]  /*2790*/  LDL R32, [R1+0x138] ;  /* 0x0001380001207983 */ /* 0x000f220000100800 */
[----:B-----5:R-:W-:Y:S01]  /*27a0*/  LEA R30, P0, R10, UR10, 0x1 ;  /* 0x0000000a0a1e7c11 */ /* 0x020fe2000f8008ff */
[----:B------:R-:W-:-:S02]  /*27b0*/  HADD2.F32 R34, -RZ, R24.H0_H0 ;  /* 0x20000018ff227230 */ /* 0x000fc40000004100 */
[----:B------:R-:W-:Y:S01]  /*27c0*/  HADD2.F32 R35, -RZ, R26.H0_H0 ;  /* 0x2000001aff237230 */ /* 0x000fe20000004100 */
[----:B------:R0:W-:Y:S01]  /*27d0*/  STL [R1+0x140], R3 ;  /* 0x0001400301007387 */ /* 0x0001e20000100800 */
[----:B------:R-:W-:Y:S02]  /*27e0*/  HADD2.F32 R24, -RZ, R24.H1_H1 ;  /* 0x30000018ff187230 */ /* 0x000fe40000004100 */
[----:B------:R-:W-:Y:S02]  /*27f0*/  HADD2.F32 R26, -RZ, R26.H1_H1 ;  /* 0x3000001aff1a7230 */ /* 0x000fe40000004100 */
[----:B0-----:R-:W-:-:S05]  /*2800*/  HADD2.F32 R3, -RZ, R25.H1_H1 ;  /* 0x30000019ff037230 */ /* 0x001fca0000004100 */
[----:B------:R-:W-:Y:S04]  /*2810*/  STL [R1+0x18], R3 ;  /* 0x0000180301007387 */ /* 0x000fe80000100800 */
[----:B--2---:R-:W0:Y:S01]  /*2820*/  LDS.64 R28, [R28+UR5] ;  /* 0x000000051c1c7984 */ /* 0x004e220008000a00 */
[----:B---3--:R-:W-:-:S03]  /*2830*/  LEA.HI.X R31, R10, UR11, R33, 0x1, P0 ;  /* 0x0000000b0a1f7c11 */ /* 0x008fc600080f0c21 */
[----:B----4-:R-:W1:Y:S01]  /*2840*/  LDS.64 R32, [R32+UR5] ;  /* 0x0000000520207984 */ /* 0x010e620008000a00 */
[----:B0-----:R-:W-:Y:S01]  /*2850*/  FADD.FTZ R29, R29, UR8 ;  /* 0x000000081d1d7e21 */ /* 0x001fe20008010000 */
[--C-:B------:R-:W-:Y:S01]  /*2860*/  FADD.FTZ R0, R0, -R28.reuse ;  /* 0x8000001c00007221 */ /* 0x100fe20000010000 */
[--C-:B------:R-:W-:Y:S01]  /*2870*/  FADD.FTZ R46, R46, -R28.reuse ;  /* 0x8000001c2e2e7221 */ /* 0x100fe20000010000 */
[--C-:B------:R-:W-:Y:S01]  /*2880*/  FADD.FTZ R61, R61, -R28.reuse ;  /* 0x8000001c3d3d7221 */ /* 0x100fe20000010000 */
[--C-:B------:R-:W-:Y:S01]  /*2890*/  FADD.FTZ R60, R60, -R28.reuse ;  /* 0x8000001c3c3c7221 */ /* 0x100fe20000010000 */
[--C-:B------:R-:W-:Y:S01]  /*28a0*/  FADD.FTZ R59, R59, -R28.reuse ;  /* 0x8000001c3b3b7221 */ /* 0x100fe20000010000 */
[----:B------:R-:W0:Y:S01]  /*28b0*/  MUFU.RSQ R29, R29 ;  /* 0x0000001d001d7308 */ /* 0x000e220000001400 */
[----:B------:R-:W-:Y:S01]  /*28c0*/  FADD.FTZ R58, R58, -R28 ;  /* 0x8000001c3a3a7221 */ /* 0x000fe20000010000 */
[----:B-1----:R-:W-:Y:S01]  /*28d0*/  FADD.FTZ R49, R49, -R32 ;  /* 0x8000002031317221 */ /* 0x002fe20000010000 */
        /* <DEDUP_REMOVED lines=20> */
[C---:B------:R-:W-:Y:S01]  /*2a20*/  FMUL.FTZ R56, R29.reuse, R56 ;  /* 0x000000381d387220 */ /* 0x040fe20000410000 */
[----:B------:R-:W-:Y:S01]  /*2a30*/  F2FP.F16.F32.PACK_AB R0, R46, R0 ;  /* 0x000000002e00723e */ /* 0x000fe200000000ff */
[C---:B------:R-:W-:Y:S01]  /*2a40*/  FMUL.FTZ R54, R29.reuse, R54 ;  /* 0x000000361d367220 */ /* 0x040fe20000410000 */
[C---:B------:R-:W-:Y:S01]  /*2a50*/  FMUL.FTZ R52, R29.reuse, R52 ;  /* 0x000000341d347220 */ /* 0x040fe20000410000 */
[C---:B------:R-:W-:Y:S01]  /*2a60*/  FMUL.FTZ R50, R29.reuse, R50 ;  /* 0x000000321d327220 */ /* 0x040fe20000410000 */
[C---:B------:R-:W-:Y:S01]  /*2a70*/  PRMT R10, R0.reuse, 0x7610, R10 ;  /* 0x00007610000a7816 */ /* 0x040fe2000000000a */
[C---:B------:R-:W-:Y:S01]  /*2a80*/  FMUL.FTZ R47, R29.reuse, R47 ;  /* 0x0000002f1d2f7220 */ /* 0x040fe20000410000 */
[----:B------:R-:W-:Y:S01]  /*2a90*/  PRMT R0, R0, 0x7632, R0 ;  /* 0x0000763200007816 */ /* 0x000fe20000000000 */
[C---:B------:R-:W-:Y:S01]  /*2aa0*/  FMUL.FTZ R44, R29.reuse, R44 ;  /* 0x0000002c1d2c7220 */ /* 0x040fe20000410000 */
[C---:B------:R-:W-:Y:S01]  /*2ab0*/  FMUL.FTZ R42, R29.reuse, R42 ;  /* 0x0000002a1d2a7220 */ /* 0x040fe20000410000 */
[----:B------:R0:W-:Y:S01]  /*2ac0*/  STG.E.U16 desc[UR6][R30.64], R10 ;  /* 0x0000000a1e007986 */ /* 0x0001e2000c101506 */
[C---:B------:R-:W-:Y:S01]  /*2ad0*/  FMUL.FTZ R11, R29.reuse, R11 ;  /* 0x0000000b1d0b7220 */ /* 0x040fe20000410000 */
[C---:B------:R-:W-:Y:S01]  /*2ae0*/  FMUL.FTZ R15, R29.reuse, R15 ;  /* 0x0000000f1d0f7220 */ /* 0x040fe20000410000 */
[----:B------:R-:W-:Y:S01]  /*2af0*/  FMUL.FTZ R13, R29, R13 ;  /* 0x0000000d1d0d7220 */ /* 0x000fe20000410000 */
[----:B------:R1:W-:Y:S01]  /*2b00*/  STG.E.U16 desc[UR6][R30.64+0x2], R0 ;  /* 0x000002001e007986 */ /* 0x0003e2000c101506 */
[----:B0-----:R-:W-:Y:S01]  /*2b10*/  FADD.FTZ R10, R33, UR8 ;  /* 0x00000008210a7e21 */ /* 0x001fe20008010000 */
[----:B-1----:R-:W-:-:S02]  /*2b20*/  HADD2.F32 R0, -RZ, R25.H0_H0 ;  /* 0x20000019ff007230 */ /* 0x002fc40000004100 */
[----:B------:R-:W-:-:S03]  /*2b30*/  FADD.FTZ R25, R2, -R32 ;  /* 0x8000002002197221 */ /* 0x000fc60000010000 */
[----:B------:R-:W0:Y:S01]  /*2b40*/  MUFU.RSQ R10, R10 ;  /* 0x0000000a000a7308 */ /* 0x000e220000001400 */
[--C-:B------:R-:W-:Y:S02]  /*2b50*/  HADD2.F32 R2, -RZ, R27.reuse.H0_H0 ;  /* 0x2000001bff027230 */ /* 0x100fe40000004100 */
[----:B------:R-:W-:Y:S01]  /*2b60*/  FFMA.FTZ R33, R34, R57, R35 ;  /* 0x0000003922217223 */ /* 0x000fe20000010023 */
[----:B------:R-:W-:Y:S01]  /*2b70*/  HADD2.F32 R27, -RZ, R27.H1_H1 ;  /* 0x3000001bff1b7230 */ /* 0x000fe20000004100 */
[----:B------:R1:W-:Y:S01]  /*2b80*/  STL [R1+0x174], R0 ;  /* 0x0001740001007387 */ /* 0x0003e20000100800 */
[--C-:B------:R-:W-:Y:S01]  /*2b90*/  FADD.FTZ R55, R55, -R28.reuse ;  /* 0x8000001c37377221 */ /* 0x100fe20000010000 */
[--C-:B------:R-:W-:Y:S01]  /*2ba0*/  FADD.FTZ R53, R53, -R28.reuse ;  /* 0x8000001c35357221 */ /* 0x100fe20000010000 */
[--C-:B------:R-:W-:Y:S01]  /*2bb0*/  FADD.FTZ R51, R51, -R28.reuse ;  /* 0x8000001c33337221 */ /* 0x100fe20000010000 */
[----:B------:R2:W-:Y:S01]  /*2bc0*/  STL [R1+0x170], R2 ;  /* 0x0001700201007387 */ /* 0x0005e20000100800 */
[--C-:B------:R-:W-:Y:S01]  /*2bd0*/  FADD.FTZ R48, R48, -R28.reuse ;  /* 0x8000001c30307221 */ /* 0x100fe20000010000 */
[--C-:B------:R-:W-:Y:S01]  /*2be0*/  FADD.FTZ R45, R45, -R28.reuse ;  /* 0x8000001c2d2d7221 */ /* 0x100fe20000010000 */
[--C-:B------:R-:W-:Y:S01]  /*2bf0*/  FADD.FTZ R43, R43, -R28.reuse ;  /* 0x8000001c2b2b7221 */ /* 0x100fe20000010000 */
[----:B------:R-:W-:Y:S01]  /*2c00*/  STL [R1+0x178], R27 ;  /* 0x0001781b01007387 */ /* 0x000fe20000100800 */
[--C-:B------:R-:W-:Y:S01]  /*2c10*/  FADD.FTZ R41, R41, -R28.reuse ;  /* 0x8000001c29297221 */ /* 0x100fe20000010000 */
[--C-:B------:R-:W-:Y:S01]  /*2c20*/  FADD.FTZ R12, R12, -R28.reuse ;  /* 0x8000001c0c0c7221 */ /* 0x100fe20000010000 */
[--C-:B------:R-:W-:Y:S01]  /*2c30*/  FADD.FTZ R14, R14, -R28.reuse ;  /* 0x8000001c0e0e7221 */ /* 0x100fe20000010000 */
[----:B------:R-:W-:Y:S01]  /*2c40*/  FADD.FTZ R16, R16, -R28 ;  /* 0x8000001c10107221 */ /* 0x000fe20000010000 */
[----:B0-----:R-:W-:Y:S01]  /*2c50*/  FMUL.FTZ R25, R25, R10 ;  /* 0x0000000a19197220 */ /* 0x001fe20000410000 */
[----:B------:R-:W-:Y:S01]  /*2c60*/  FMUL.FTZ R49, R10, R49 ;  /* 0x000000310a317220 */ /* 0x000fe20000410000 */
[--C-:B------:R-:W-:Y:S01]  /*2c70*/  FADD.FTZ R17, R17, -R32.reuse ;  /* 0x8000002011117221 */ /* 0x100fe20000010000 */
[----:B------:R-:W-:Y:S01]  /*2c80*/  FADD.FTZ R18, R18, -R32 ;  /* 0x8000002012127221 */ /* 0x000fe20000010000 */
[----:B------:R-:W-:Y:S01]  /*2c90*/  FFMA.FTZ R25, R25, R0, R2 ;  /* 0x0000000019197223 */ /* 0x000fe20000010002 */
[----:B------:R-:W-:Y:S01]  /*2ca0*/  FFMA.FTZ R49, R49, R3, R27 ;  /* 0x0000000331317223 */ /* 0x000fe2000001001b */
[C-C-:B-1----:R-:W-:Y:S01]  /*2cb0*/  FFMA.FTZ R0, R34.reuse, R61, R35.reuse ;  /* 0x0000003d22007223 */ /* 0x142fe20000010023 */
[C-C-:B------:R-:W-:Y:S01]  /*2cc0*/  FFMA.FTZ R3, R34.reuse, R60, R35.reuse ;  /* 0x0000003c22037223 */ /* 0x140fe20000010023 */
[--C-:B--2---:R-:W-:Y:S01]  /*2cd0*/  FFMA.FTZ R2, R34, R59, R35.reuse ;  /* 0x0000003b22027223 */ /* 0x104fe20000010023 */
[--C-:B------:R-:W-:Y:S01]  /*2ce0*/  FADD.FTZ R19, R19, -R32.reuse ;  /* 0x8000002013137221 */ /* 0x100fe20000010000 */
[----:B------:R-:W-:Y:S01]  /*2cf0*/  F2FP.F16.F32.PACK_AB R25, R49, R25 ;  /* 0x000000193119723e */ /* 0x000fe200000000ff */
[----:B------:R0:W-:Y:S01]  /*2d00*/  STL [R1+0xc0], R0 ;  /* 0x0000c00001007387 */ /* 0x0001e20000100800 */
[--C-:B------:R-:W-:Y:S01]  /*2d10*/  FADD.FTZ R20, R20, -R32.reuse ;  /* 0x8000002014147221 */ /* 0x100fe20000010000 */
[----:B------:R-:W-:Y:S01]  /*2d20*/  FADD.FTZ R21, R21, -R32 ;  /* 0x8000002015157221 */ /* 0x000fe20000010000 */
[----:B------:R-:W-:Y:S01]  /*2d30*/  ULDC.64 UR8, c[0x0][0x238] ;  /* 0x00008e0000087ab9 */ /* 0x000fe20000000a00 */
[----:B------:R1:W-:Y:S04]  /*2d40*/  STG.E.U16 desc[UR6][R30.64+0x4], R25 ;  /* 0x000004191e007986 */ /* 0x0003e8000c101506 */
[----:B------:R-:W-:Y:S01]  /*2d50*/  STL [R1+0xc4], R3 ;  /* 0x0000c40301007387 */ /* 0x000fe20000100800 */
[----:B0-----:R-:W-:Y:S01]  /*2d60*/  FFMA.FTZ R0, R34, R58, R35 ;  /* 0x0000003a22007223 */ /* 0x001fe20000010023 */
[----:B-1----:R-:W-:-:S05]  /*2d70*/  PRMT R25, R25, 0x7632, R25 ;  /* 0x0000763219197816 */ /* 0x002fca0000000019 */
[----:B------:R0:W-:Y:S04]  /*2d80*/  STG.E.U16 desc[UR6][R30.64+0x6], R25 ;  /* 0x000006191e007986 */ /* 0x0001e8000c101506 */
[----:B0-----:R-:W2:Y:S04]  /*2d90*/  LDL.LU R30, [R1+0x44] ;  /* 0x00004400011e7983 */ /* 0x001ea80000300800 */
[----:B------:R0:W-:Y:S04]  /*2da0*/  STL [R1+0xc8], R2 ;  /* 0x0000c80201007387 */ /* 0x0001e80000100800 */
[----:B------:R-:W3:Y:S04]  /*2db0*/  LDL.LU R27, [R1+0x40] ;  /* 0x00004000011b7983 */ /* 0x000ee80000300800 */
[----:B------:R1:W-:Y:S04]  /*2dc0*/  STL [R1+0xd0], R0 ;  /* 0x0000d00001007387 */ /* 0x0003e80000100800 */
[----:B------:R-:W4:Y:S04]  /*2dd0*/  LDL.LU R25, [R1+0xc] ;  /* 0x00000c0001197983 */ /* 0x000f280000300800 */
[----:B0-----:R-:W4:Y:S04]  /*2de0*/  LDL.LU R2, [R1+0x8] ;  /* 0x0000080001027983 */ /* 0x001f280000300800 */
[----:B-1----:R-:W4:Y:S01]  /*2df0*/  LDL.LU R0, [R1+0x4] ;  /* 0x0000040001007983 */ /* 0x002f220000300800 */
[C-C-:B------:R-:W-:Y:S01]  /*2e00*/  FFMA.FTZ R3, R34.reuse, R56, R35.reuse ;  /* 0x0000003822037223 */ /* 0x140fe20000010023 */
[C-C-:B------:R-:W-:Y:S01]  /*2e10*/  FFMA.FTZ R31, R34.reuse, R54, R35.reuse ;  /* 0x00000036221f7223 */ /* 0x140fe20000010023 */
[C---:B------:R-:W-:Y:S01]  /*2e20*/  FMUL.FTZ R55, R29.reuse, R55 ;  /* 0x000000371d377220 */ /* 0x040fe20000410000 */
[----:B------:R0:W-:Y:S01]  /*2e30*/  STL [R1+0xdc], R33 ;  /* 0x0000dc2101007387 */ /* 0x0001e20000100800 */
[C---:B------:R-:W-:Y:S01]  /*2e40*/  FMUL.FTZ R53, R29.reuse, R53 ;  /* 0x000000351d357220 */ /* 0x040fe20000410000 */
[C---:B------:R-:W-:Y:S01]  /*2e50*/  FMUL.FTZ R51, R29.reuse, R51 ;  /* 0x000000331d337220 */ /* 0x040fe20000410000 */
[C---:B------:R-:W-:Y:S01]  /*2e60*/  FMUL.FTZ R48, R29.reuse, R48 ;  /* 0x000000301d307220 */ /* 0x040fe20000410000 */
[----:B------:R1:W-:Y:S01]  /*2e70*/  STL [R1+0xec], R3 ;  /* 0x0000ec0301007387 */ /* 0x0003e20000100800 */
[C---:B------:R-:W-:Y:S01]  /*2e80*/  FMUL.FTZ R45, R29.reuse, R45 ;  /* 0x0000002d1d2d7220 */ /* 0x040fe20000410000 */
[C---:B------:R-:W-:Y:S01]  /*2e90*/  FMUL.FTZ R43, R29.reuse, R43 ;  /* 0x0000002b1d2b7220 */ /* 0x040fe20000410000 */
[C---:B------:R-:W-:Y:S01]  /*2ea0*/  FMUL.FTZ R41, R29.reuse, R41 ;  /* 0x000000291d297220 */ /* 0x040fe20000410000 */
[----:B------:R1:W-:Y:S01]  /*2eb0*/  STL [R1+0xf4], R31 ;  /* 0x0000f41f01007387 */ /* 0x0003e20000100800 */
[C---:B------:R-:W-:Y:S01]  /*2ec0*/  FMUL.FTZ R12, R29.reuse, R12 ;  /* 0x0000000c1d0c7220 */ /* 0x040fe20000410000 */
[C-C-:B0-----:R-:W-:Y:S01]  /*2ed0*/  FFMA.FTZ R33, R34.reuse, R52, R35.reuse ;  /* 0x0000003422217223 */ /* 0x141fe20000010023 */
[C---:B------:R-:W-:Y:S01]  /*2ee0*/  FMUL.FTZ R14, R29.reuse, R14 ;  /* 0x0000000e1d0e7220 */ /* 0x040fe20000410000 */
[----:B------:R-:W-:Y:S01]  /*2ef0*/  FMUL.FTZ R16, R29, R16 ;  /* 0x000000101d107220 */ /* 0x000fe20000410000 */
[----:B-1----:R-:W-:-:S02]  /*2f00*/  FFMA.FTZ R3, R34, R50, R35 ;  /* 0x0000003222037223 */ /* 0x002fc40000010023 */
[----:B------:R0:W-:Y:S01]  /*2f10*/  STL [R1+0xf0], R33 ;  /* 0x0000f02101007387 */ /* 0x0001e20000100800 */
[----:B------:R-:W-:-:S03]  /*2f20*/  FFMA.FTZ R31, R34, R47, R35 ;  /* 0x0000002f221f7223 */ /* 0x000fc60000010023 */
[----:B------:R1:W-:Y:S04]  /*2f30*/  STL [R1+0xe8], R3 ;  /* 0x0000e80301007387 */ /* 0x0003e80000100800 */
[----:B------:R1:W-:Y:S01]  /*2f40*/  STL [R1+0xe4], R31 ;  /* 0x0000e41f01007387 */ /* 0x0003e20000100800 */
[C-C-:B0-----:R-:W-:Y:S01]  /*2f50*/  FFMA.FTZ R33, R34.reuse, R44, R35.reuse ;  /* 0x0000002c22217223 */ /* 0x141fe20000010023 */
[----:B-1----:R-:W-:-:S04]  /*2f60*/  FFMA.FTZ R3, R34, R42, R35 ;  /* 0x0000002a22037223 */ /* 0x002fc80000010023 */
[----:B------:R-:W-:Y:S01]  /*2f70*/  STL [R1+0xe0], R33 ;  /* 0x0000e02101007387 */ /* 0x000fe20000100800 */
[----:B------:R-:W-:-:S03]  /*2f80*/  FFMA.FTZ R31, R34, R11, R35 ;  /* 0x0000000b221f7223 */ /* 0x000fc60000010023 */
[----:B------:R0:W-:Y:S01]  /*2f90*/  STL [R1+0xd8], R3 ;  /* 0x0000d80301007387 */ /* 0x0001e20000100800 */
[----:B------:R-:W-:-:S03]  /*2fa0*/  FFMA.FTZ R11, R34, R13, R35 ;  /* 0x0000000d220b7223 */ /* 0x000fc60000010023 */
[----:B------:R-:W-:Y:S01]  /*2fb0*/  STL [R1+0xd4], R31 ;  /* 0x0000d41f01007387 */ /* 0x000fe20000100800 */
[----:B0-----:R-:W-:-:S05]  /*2fc0*/  FFMA.FTZ R3, R34, R15, R35 ;  /* 0x0000000f22037223 */ /* 0x001fca0000010023 */
[----:B------:R-:W-:Y:S04]  /*2fd0*/  STL [R1+0x144], R3 ;  /* 0x0001440301007387 */ /* 0x000fe80000100800 */
[----:B------:R2:W-:Y:S02]  /*2fe0*/  STL [R1+0xcc], R11 ;  /* 0x0000cc0b01007387 */ /* 0x0005e40000100800 */
[----:B--2---:R-:W-:-:S04]  /*2ff0*/  FADD.FTZ R11, R30, -R28 ;  /* 0x8000001c1e0b7221 */ /* 0x004fc80000010000 */
[----:B------:R-:W-:Y:S01]  /*3000*/  FMUL.FTZ R11, R29, R11 ;  /* 0x0000000b1d0b7220 */ /* 0x000fe20000410000 */
[--C-:B---3--:R-:W-:Y:S02]  /*3010*/  FADD.FTZ R13, R27, -R28.reuse ;  /* 0x8000001c1b0d7221 */ /* 0x108fe40000010000 */
[----:B------:R-:W2:Y:S02]  /*3020*/  LDL.LU R27, [R1+0x9c] ;  /* 0x00009c00011b7983 */ /* 0x000ea40000300800 */
[----:B------:R-:W-:Y:S01]  /*3030*/  FMUL.FTZ R13, R29, R13 ;  /* 0x0000000d1d0d7220 */ /* 0x000fe20000410000 */
[--C-:B----4-:R-:W-:Y:S01]  /*3040*/  FADD.FTZ R15, R25, -R28.reuse ;  /* 0x8000001c190f7221 */ /* 0x110fe20000010000 */
[----:B------:R-:W-:Y:S01]  /*3050*/  FADD.FTZ R25, R2, -R28 ;  /* 0x8000001c02197221 */ /* 0x000fe20000010000 */
[----:B------:R-:W-:Y:S02]  /*3060*/  FFMA.FTZ R2, R24, R11, R26 ;  /* 0x0000000b18027223 */ /* 0x000fe4000001001a */
[C---:B------:R-:W-:Y:S01]  /*3070*/  FMUL.FTZ R15, R29.reuse, R15 ;  /* 0x0000000f1d0f7220 */ /* 0x040fe20000410000 */
[----:B------:R-:W-:Y:S01]  /*3080*/  FADD.FTZ R30, R0, -R28 ;  /* 0x8000001c001e7221 */ /* 0x000fe20000010000 */
[C---:B------:R-:W-:Y:S01]  /*3090*/  FMUL.FTZ R25, R29.reuse, R25 ;  /* 0x000000191d197220 */ /* 0x040fe20000410000 */
[C-C-:B------:R-:W-:Y:S01]  /*30a0*/  FFMA.FTZ R0, R24.reuse, R13, R26.reuse ;  /* 0x0000000d18007223 */ /* 0x140fe2000001001a */
[----:B------:R0:W-:Y:S01]  /*30b0*/  STL [R1+0x40], R2 ;  /* 0x0000400201007387 */ /* 0x0001e20000100800 */
[----:B------:R-:W-:Y:S01]  /*30c0*/  FMUL.FTZ R30, R29, R30 ;  /* 0x0000001e1d1e7220 */ /* 0x000fe20000410000 */
[----:B------:R-:W-:-:S02]  /*30d0*/  FFMA.FTZ R3, R24, R25, R26 ;  /* 0x0000001918037223 */ /* 0x000fc4000001001a */
[----:B------:R1:W-:Y:S01]  /*30e0*/  STL [R1+0x48], R0 ;  /* 0x0000480001007387 */ /* 0x0003e20000100800 */
[C-C-:B------:R-:W-:Y:S01]  /*30f0*/  FFMA.FTZ R11, R24.reuse, R30, R26.reuse ;  /* 0x0000001e180b7223 */ /* 0x140fe2000001001a */
[C-C-:B0-----:R-:W-:Y:S02]  /*3100*/  FFMA.FTZ R2, R24.reuse, R15, R26.reuse ;  /* 0x0000000f18027223 */ /* 0x141fe4000001001a */
[----:B-1----:R-:W3:Y:S04]  /*3110*/  LDL.LU R0, [R1+0x98] ;  /* 0x0000980001007983 */ /* 0x002ee80000300800 */
[----:B------:R0:W-:Y:S04]  /*3120*/  STL [R1+0xa0], R2 ;  /* 0x0000a00201007387 */ /* 0x0001e80000100800 */
[----:B0-----:R-:W4:Y:S04]  /*3130*/  LDL.LU R2, [R1+0x94] ;  /* 0x0000940001027983 */ /* 0x001f280000300800 */
[----:B------:R0:W-:Y:S04]  /*3140*/  STL [R1+0xb0], R3 ;  /* 0x0000b00301007387 */ /* 0x0001e80000100800 */
[----:B------:R-:W2:Y:S04]  /*3150*/  LDL.LU R34, [R1+0x90] ;  /* 0x0000900001227983 */ /* 0x000ea80000300800 */
[----:B------:R1:W-:Y:S01]  /*3160*/  STL [R1+0xb8], R11 ;  /* 0x0000b80b01007387 */ /* 0x0003e20000100800 */
[----:B0-----:R-:W-:-:S03]  /*3170*/  FFMA.FTZ R3, R24, R55, R26 ;  /* 0x0000003718037223 */ /* 0x001fc6000001001a */
[----:B------:R-:W4:Y:S04]  /*3180*/  LDL.LU R44, [R1+0x8c] ;  /* 0x00008c00012c7983 */ /* 0x000f280000300800 */
[----:B------:R-:W3:Y:S04]  /*3190*/  LDL.LU R33, [R1+0x88] ;  /* 0x0000880001217983 */ /* 0x000ee80000300800 */
[----:B------:R0:W-:Y:S01]  /*31a0*/  STL [R1+0xbc], R3 ;  /* 0x0000bc0301007387 */ /* 0x0001e20000100800 */
[----:B-1----:R-:W-:-:S03]  /*31b0*/  FFMA.FTZ R11, R24, R51, R26 ;  /* 0x00000033180b7223 */ /* 0x002fc6000001001a */
[----:B------:R-:W4:Y:S01]  /*31c0*/  LDL.LU R42, [R1+0x84] ;  /* 0x00008400012a7983 */ /* 0x000f220000300800 */
[----:B0-----:R-:W-:-:S05]  /*31d0*/  FFMA.FTZ R3, R24, R53, R26 ;  /* 0x0000003518037223 */ /* 0x001fca000001001a */
[----:B------:R0:W-:Y:S04]  /*31e0*/  STL [R1+0xb4], R3 ;  /* 0x0000b40301007387 */ /* 0x0001e80000100800 */
[----:B------:R-:W4:Y:S04]  /*31f0*/  LDL.LU R25, [R1+0x80] ;  /* 0x0000800001197983 */ /* 0x000f280000300800 */
[----:B------:R-:W-:Y:S01]  /*3200*/  STL [R1+0xac], R11 ;  /* 0x0000ac0b01007387 */ /* 0x000fe20000100800 */
[----:B0-----:R-:W-:-:S03]  /*3210*/  FFMA.FTZ R3, R24, R48, R26 ;  /* 0x0000003018037223 */ /* 0x001fc6000001001a */
[----:B------:R-:W4:Y:S04]  /*3220*/  LDL.LU R37, [R1+0x7c] ;  /* 0x00007c0001257983 */ /* 0x000f280000300800 */
[----:B------:R-:W4:Y:S04]  /*3230*/  LDL.LU R36, [R1+0x78] ;  /* 0x0000780001247983 */ /* 0x000f280000300800 */
[----:B------:R0:W-:Y:S04]  /*3240*/  STL [R1+0xa8], R3 ;  /* 0x0000a80301007387 */ /* 0x0001e80000100800 */
[----:B------:R-:W4:Y:S04]  /*3250*/  LDL.LU R35, [R1+0x74] ;  /* 0x0000740001237983 */ /* 0x000f280000300800 */
[----:B------:R-:W4:Y:S01]  /*3260*/  LDL.LU R15, [R1+0x70] ;  /* 0x00007000010f7983 */ /* 0x000f220000300800 */
[----:B0-----:R-:W-:-:S05]  /*3270*/  FFMA.FTZ R3, R24, R45, R26 ;  /* 0x0000002d18037223 */ /* 0x001fca000001001a */
[----:B------:R0:W-:Y:S04]  /*3280*/  STL [R1+0x60], R3 ;  /* 0x0000600301007387 */ /* 0x0001e80000100800 */
[----:B------:R-:W4:Y:S04]  /*3290*/  LDL.LU R31, [R1+0x6c] ;  /* 0x00006c00011f7983 */ /* 0x000f280000300800 */
[----:B------:R-:W4:Y:S01]  /*32a0*/  LDL.LU R13, [R1+0x68] ;  /* 0x00006800010d7983 */ /* 0x000f220000300800 */
[----:B0-----:R-:W-:-:S05]  /*32b0*/  FFMA.FTZ R3, R24, R43, R26 ;  /* 0x0000002b18037223 */ /* 0x001fca000001001a */
[----:B------:R0:W-:Y:S04]  /*32c0*/  STL [R1+0x5c], R3 ;  /* 0x00005c0301007387 */ /* 0x0001e80000100800 */
[----:B------:R-:W4:Y:S04]  /*32d0*/  LDL.LU R29, [R1+0x64] ;  /* 0x00006400011d7983 */ /* 0x000f280000300800 */
[----:B------:R-:W4:Y:S04]  /*32e0*/  LDL.LU R11, [R1+0x54] ;  /* 0x00005400010b7983 */ /* 0x000f280000300800 */
[----:B------:R-:W4:Y:S01]  /*32f0*/  LDL.LU R28, [R1+0x50] ;  /* 0x00005000011c7983 */ /* 0x000f220000300800 */
[----:B0-----:R-:W-:-:S05]  /*3300*/  FFMA.FTZ R3, R24, R41, R26 ;  /* 0x0000002918037223 */ /* 0x001fca000001001a */
[----:B------:R0:W-:Y:S01]  /*3310*/  STL [R1+0x58], R3 ;  /* 0x0000580301007387 */ /* 0x0001e20000100800 */
[C-C-:B------:R-:W-:Y:S01]  /*3320*/  FFMA.FTZ R12, R24.reuse, R12, R26.reuse ;  /* 0x0000000c180c7223 */ /* 0x140fe2000001001a */
[----:B0-----:R-:W-:-:S05]  /*3330*/  FFMA.FTZ R3, R24, R14, R26 ;  /* 0x0000000e18037223 */ /* 0x001fca000001001a */
[----:B------:R0:W-:Y:S04]  /*3340*/  STL [R1+0x148], R3 ;  /* 0x0001480301007387 */ /* 0x0001e80000100800 */
[----:B------:R-:W-:Y:S04]  /*3350*/  STL [R1+0x4c], R12 ;  /* 0x00004c0c01007387 */ /* 0x000fe80000100800 */
[----:B------:R-:W4:Y:S01]  /*3360*/  LDL.LU R30, [R1+0x34] ;  /* 0x00003400011e7983 */ /* 0x000f220000300800 */
[----:B0-----:R-:W-:-:S05]  /*3370*/  FFMA.FTZ R3, R24, R16, R26 ;  /* 0x0000001018037223 */ /* 0x001fca000001001a */
[----:B------:R2:W-:Y:S02]  /*3380*/  STL [R1+0x44], R3 ;  /* 0x0000440301007387 */ /* 0x0005e40000100800 */
[--C-:B--2---:R-:W-:Y:S02]  /*3390*/  FADD.FTZ R3, R34, -R32.reuse ;  /* 0x8000002022037221 */ /* 0x104fe40000010000 */
[----:B------:R-:W2:Y:S01]  /*33a0*/  LDL.LU R34, [R1+0x30] ;  /* 0x0000300001227983 */ /* 0x000ea20000300800 */
[----:B---3--:R-:W-:-:S03]  /*33b0*/  FADD.FTZ R60, R33, -R32 ;  /* 0x80000020213c7221 */ /* 0x008fc60000010000 */
[----:B------:R-:W3:Y:S01]  /*33c0*/  LDL.LU R33, [R1+0x2c] ;  /* 0x00002c0001217983 */ /* 0x000ee20000300800 */
[----:B----4-:R-:W-:-:S03]  /*33d0*/  FADD.FTZ R58, R25, -R32 ;  /* 0x80000020193a7221 */ /* 0x010fc60000010000 */
[----:B------:R-:W4:Y:S04]  /*33e0*/  LDL.LU R25, [R1+0xf8] ;  /* 0x0000f80001197983 */ /* 0x000f280000300800 */
[----:B------:R-:W4:Y:S01]  /*33f0*/  LDL.LU R24, [R1+0xfc] ;  /* 0x0000fc0001187983 */ /* 0x000f220000300800 */
[----:B------:R-:W-:-:S03]  /*3400*/  FADD.FTZ R14, R29, -R32 ;  /* 0x800000201d0e7221 */ /* 0x000fc60000010000 */
[----:B------:R-:W4:Y:S01]  /*3410*/  LDL.LU R29, [R1+0x100] ;  /* 0x00010000011d7983 */ /* 0x000f220000300800 */
[----:B------:R-:W-:-:S03]  /*3420*/  FADD.FTZ R12, R28, -R32 ;  /* 0x800000201c0c7221 */ /* 0x000fc60000010000 */
[----:B------:R-:W4:Y:S01]  /*3430*/  LDL.LU R28, [R1+0x104] ;  /* 0x00010400011c7983 */ /* 0x000f220000300800 */
[--C-:B------:R-:W-:Y:S01]  /*3440*/  FADD.FTZ R26, R22, -R32.reuse ;  /* 0x80000020161a7221 */ /* 0x100fe20000010000 */
[----:B------:R-:W-:Y:S01]  /*3450*/  LEA R22, P0, R4, UR10, 0x1 ;  /* 0x0000000a04167c11 */ /* 0x000fe2000f8008ff */
[--C-:B------:R-:W-:Y:S01]  /*3460*/  FADD.FTZ R48, R23, -R32.reuse ;  /* 0x8000002017307221 */ /* 0x100fe20000010000 */
[--C-:B------:R-:W-:Y:S02]  /*3470*/  FADD.FTZ R16, R31, -R32.reuse ;  /* 0x800000201f107221 */ /* 0x100fe40000010000 */
[----:B------:R-:W4:Y:S01]  /*3480*/  LDL.LU R31, [R1+0x108] ;  /* 0x00010800011f7983 */ /* 0x000f220000300800 */
        /* <DEDUP_REMOVED lines=14> */
[----:B------:R-:W-:-:S02]  /*3570*/  FADD.FTZ R49, R30, -R32 ;  /* 0x800000201e317221 */ /* 0x000fc40000010000 */
[----:B------:R-:W4:Y:S04]  /*3580*/  LDL.LU R30, [R1+0x10c] ;  /* 0x00010c00011e7983 */ /* 0x000f280000300800 */
[----:B------:R-:W-:Y:S01]  /*3590*/  STL [R1+0x160], R22 ;  /* 0x0001601601007387 */ /* 0x000fe20000100800 */
[--C-:B--2---:R-:W-:Y:S01]  /*35a0*/  FADD.FTZ R51, R34, -R32.reuse ;  /* 0x8000002022337221 */ /* 0x104fe20000010000 */
[----:B---3--:R-:W-:Y:S01]  /*35b0*/  FADD.FTZ R53, R33, -R32 ;  /* 0x8000002021357221 */ /* 0x008fe20000010000 */
[----:B----4-:R-:W-:Y:S02]  /*35c0*/  LEA.HI.X R23, R4, UR11, R25, 0x1, P0 ;  /* 0x0000000b04177c11 */ /* 0x010fe400080f0c19 */
[----:B------:R-:W-:-:S03]  /*35d0*/  LEA R4, P0, R5, UR10, 0x1 ;  /* 0x0000000a05047c11 */ /* 0x000fc6000f8008ff */
[----:B------:R-:W-:Y:S01]  /*35e0*/  STL [R1+0x15c], R23 ;  /* 0x00015c1701007387 */ /* 0x000fe20000100800 */
[----:B------:R-:W-:Y:S02]  /*35f0*/  LEA.HI.X R5, R5, UR11, R24, 0x1, P0 ;  /* 0x0000000b05057c11 */ /* 0x000fe400080f0c18 */
[C---:B------:R-:W-:Y:S01]  /*3600*/  LEA R24, P0, R6.reuse, UR10, 0x1 ;  /* 0x0000000a06187c11 */ /* 0x040fe2000f8008ff */
[----:B------:R-:W2:Y:S04]  /*3610*/  LDL.LU R33, [R1+0x110] ;  /* 0x0001100001217983 */ /* 0x000ea80000300800 */
[----:B------:R-:W3:Y:S04]  /*3620*/  LDL.LU R32, [R1] ;  /* 0x0000000001207983 */ /* 0x000ee80000300800 */
[----:B------:R-:W4:Y:S04]  /*3630*/  LDL.LU R34, [R1+0x10] ;  /* 0x0000100001227983 */ /* 0x000f280000300800 */
[----:B------:R-:W-:Y:S04]  /*3640*/  STL [R1+0x150], R4 ;  /* 0x0001500401007387 */ /* 0x000fe80000100800 */
[----:B------:R-:W-:Y:S04]  /*3650*/  STL [R1+0x16c], R4 ;  /* 0x00016c0401007387 */ /* 0x000fe80000100800 */
[----:B------:R-:W-:Y:S04]  /*3660*/  STL [R1+0x14c], R5 ;  /* 0x00014c0501007387 */ /* 0x000fe80000100800 */
[----:B------:R-:W4:Y:S04]  /*3670*/  LDL.LU R35, [R1+0x114] ;  /* 0x0001140001237983 */ /* 0x000f280000300800 */
[----:B------:R-:W-:Y:S01]  /*3680*/  STL [R1+0x158], R24 ;  /* 0x0001581801007387 */ /* 0x000fe20000100800 */
[----:B------:R-:W-:-:S02]  /*3690*/  LEA.HI.X R25, R6, UR11, R29, 0x1, P0 ;  /* 0x0000000b06197c11 */ /* 0x000fc400080f0c1d */
[----:B------:R-:W-:-:S03]  /*36a0*/  LEA R6, P0, R7, UR10, 0x1 ;  /* 0x0000000a07067c11 */ /* 0x000fc6000f8008ff */
[----:B------:R0:W-:Y:S01]  /*36b0*/  STL [R1+0x154], R25 ;  /* 0x0001541901007387 */ /* 0x0001e20000100800 */
[----:B------:R-:W-:-:S03]  /*36c0*/  LEA.HI.X R7, R7, UR11, R28, 0x1, P0 ;  /* 0x0000000b07077c11 */ /* 0x000fc600080f0c1c */
[----:B------:R-:W4:Y:S04]  /*36d0*/  LDL.LU R36, [R1+0x14] ;  /* 0x0000140001247983 */ /* 0x000f280000300800 */
[----:B------:R-:W-:Y:S04]  /*36e0*/  STL [R1+0x168], R6 ;  /* 0x0001680601007387 */ /* 0x000fe80000100800 */
[----:B------:R1:W-:Y:S04]  /*36f0*/  STL [R1+0x164], R7 ;  /* 0x0001640701007387 */ /* 0x0003e80000100800 */
[----:B------:R-:W4:Y:S04]  /*3700*/  LDL.LU R37, [R1+0x11c] ;  /* 0x00011c0001257983 */ /* 0x000f280000300800 */
[----:B------:R-:W4:Y:S04]  /*3710*/  LDL.LU R39, [R1+0x118] ;  /* 0x0001180001277983 */ /* 0x000f280000300800 */
[----:B------:R-:W4:Y:S04]  /*3720*/  LDL.LU R38, [R1+0x1c] ;  /* 0x00001c0001267983 */ /* 0x000f280000300800 */
[----:B------:R-:W4:Y:S04]  /*3730*/  LDL.LU R41, [R1+0x120] ;  /* 0x0001200001297983 */ /* 0x000f280000300800 */
[----:B------:R-:W4:Y:S04]  /*3740*/  LDL.LU R40, [R1+0x20] ;  /* 0x0000200001287983 */ /* 0x000f280000300800 */
[----:B------:R-:W4:Y:S04]  /*3750*/  LDL.LU R42, [R1+0x124] ;  /* 0x00012400012a7983 */ /* 0x000f280000300800 */
[----:B0-----:R-:W4:Y:S04]  /*3760*/  LDL.LU R25, [R1+0x24] ;  /* 0x0000240001197983 */ /* 0x001f280000300800 */
[----:B------:R-:W4:Y:S04]  /*3770*/  LDL.LU R24, [R1+0x128] ;  /* 0x0001280001187983 */ /* 0x000f280000300800 */
[----:B------:R-:W4:Y:S04]  /*3780*/  LDL.LU R23, [R1+0x28] ;  /* 0x0000280001177983 */ /* 0x000f280000300800 */
[----:B------:R-:W4:Y:S04]  /*3790*/  LDL.LU R22, [R1+0x130] ;  /* 0x0001300001167983 */ /* 0x000f280000300800 */
[----:B-1----:R-:W4:Y:S04]  /*37a0*/  LDL.LU R7, [R1+0x38] ;  /* 0x0000380001077983 */ /* 0x002f280000300800 */
[----:B------:R-:W4:Y:S04]  /*37b0*/  LDL.LU R6, [R1+0x12c] ;  /* 0x00012c0001067983 */ /* 0x000f280000300800 */
[----:B------:R-:W4:Y:S01]  /*37c0*/  LDL.LU R4, [R1+0x3c] ;  /* 0x00003c0001047983 */ /* 0x000f220000300800 */
[----:B------:R-:W-:-:S04]  /*37d0*/  LEA R28, P0, R8, UR10, 0x1 ;  /* 0x0000000a081c7c11 */ /* 0x000fc8000f8008ff */
[----:B------:R-:W-:Y:S02]  /*37e0*/  LEA.HI.X R29, R8, UR11, R31, 0x1, P0 ;  /* 0x0000000b081d7c11 */ /* 0x000fe400080f0c1f */
[----:B------:R-:W-:-:S04]  /*37f0*/  LEA R8, P0, R9, UR10, 0x1 ;  /* 0x0000000a09087c11 */ /* 0x000fc8000f8008ff */
[----:B------:R-:W-:Y:S02]  /*3800*/  LEA.HI.X R9, R9, UR11, R30, 0x1, P0 ;  /* 0x0000000b09097c11 */ /* 0x000fe400080f0c1e */
[----:B---3--:R-:W-:-:S04]  /*3810*/  LEA R30, P0, R32, UR10, 0x1 ;  /* 0x0000000a201e7c11 */ /* 0x008fc8000f8008ff */
[----:B--2---:R-:W-:Y:S02]  /*3820*/  LEA.HI.X R31, R32, UR11, R33, 0x1, P0 ;  /* 0x0000000b201f7c11 */ /* 0x004fe400080f0c21 */
[----:B----4-:R-:W-:-:S04]  /*3830*/  LEA R32, P0, R34, UR10, 0x1 ;  /* 0x0000000a22207c11 */ /* 0x010fc8000f8008ff */
        /* <DEDUP_REMOVED lines=11> */
[----:B------:R-:W-:Y:S01]  /*38f0*/  LEA.HI.X R43, R23, UR11, R24, 0x1, P0 ;  /* 0x0000000b172b7c11 */ /* 0x000fe200080f0c18 */
[----:B------:R-:W-:Y:S01]  /*3900*/  FMUL.FTZ R24, R10, R2 ;  /* 0x000000020a187220 */ /* 0x000fe20000410000 */
[----:B------:R-:W-:-:S04]  /*3910*/  LEA R46, P1, R4, UR10, 0x1 ;  /* 0x0000000a042e7c11 */ /* 0x000fc8000f8208ff */
[----:B------:R-:W-:Y:S01]  /*3920*/  LEA.HI.X R47, R4, UR11, R6, 0x1, P1 ;  /* 0x0000000b042f7c11 */ /* 0x000fe200088f0c06 */
[C---:B------:R-:W-:Y:S02]  /*3930*/  FMUL.FTZ R6, R10.reuse, R27 ;  /* 0x0000001b0a067220 */ /* 0x040fe40000410000 */
[----:B------:R-:W2:Y:S04]  /*3940*/  LDL.LU R27, [R1+0x178] ;  /* 0x00017800011b7983 */ /* 0x000ea80000300800 */
[----:B------:R-:W2:Y:S04]  /*3950*/  LDL.LU R23, [R1+0x18] ;  /* 0x0000180001177983 */ /* 0x000ea80000300800 */
[----:B------:R-:W3:Y:S04]  /*3960*/  LDL.LU R0, [R1+0x174] ;  /* 0x0001740001007983 */ /* 0x000ee80000300800 */
[----:B------:R-:W3:Y:S01]  /*3970*/  LDL.LU R2, [R1+0x170] ;  /* 0x0001700001027983 */ /* 0x000ee20000300800 */
[----:B------:R-:W-:Y:S01]  /*3980*/  LEA R44, P0, R7, UR10, 0x1 ;  /* 0x0000000a072c7c11 */ /* 0x000fe2000f8008ff */
[----:B------:R-:W-:-:S03]  /*3990*/  FMUL.FTZ R4, R10, R60 ;  /* 0x0000003c0a047220 */ /* 0x000fc60000410000 */
[----:B------:R-:W-:Y:S01]  /*39a0*/  LEA.HI.X R45, R7, UR11, R22, 0x1, P0 ;  /* 0x0000000b072d7c11 */ /* 0x000fe200080f0c16 */
[C---:B------:R-:W-:Y:S01]  /*39b0*/  FMUL.FTZ R22, R10.reuse, R56 ;  /* 0x000000380a167220 */ /* 0x040fe20000410000 */
[C---:B------:R-:W-:Y:S01]  /*39c0*/  FMUL.FTZ R56, R10.reuse, R54 ;  /* 0x000000360a387220 */ /* 0x040fe20000410000 */
[----:B------:R-:W-:Y:S01]  /*39d0*/  MOV R60, R6 ;  /* 0x00000006003c7202 */ /* 0x000fe20000000f00 */
[C---:B------:R-:W-:Y:S01]  /*39e0*/  FMUL.FTZ R54, R10.reuse, R15 ;  /* 0x0000000f0a367220 */ /* 0x040fe20000410000 */
[C---:B------:R-:W-:Y:S01]  /*39f0*/  FMUL.FTZ R6, R10.reuse, R58 ;  /* 0x0000003a0a067220 */ /* 0x040fe20000410000 */
[C---:B------:R-:W-:Y:S01]  /*3a00*/  FMUL.FTZ R13, R10.reuse, R13 ;  /* 0x0000000d0a0d7220 */ /* 0x040fe20000410000 */
[C---:B------:R-:W-:Y:S02]  /*3a10*/  FMUL.FTZ R58, R10.reuse, R17 ;  /* 0x000000110a3a7220 */ /* 0x040fe40000410000 */
        /* <DEDUP_REMOVED lines=8> */
[----:B------:R-:W-:Y:S01]  /*3aa0*/  MOV R20, R54 ;  /* 0x0000003600147202 */ /* 0x000fe20000000f00 */
        /* <DEDUP_REMOVED lines=20> */
[----:B------:R-:W-:Y:S01]  /*3bf0*/  MOV R10, R48 ;  /* 0x00000030000a7202 */ /* 0x000fe20000000f00 */
[----:B------:R-:W4:Y:S01]  /*3c00*/  LDL.LU R3, [R1+0xc0] ;  /* 0x0000c00001037983 */ /* 0x000f220000300800 */
[----:B------:R-:W-:Y:S01]  /*3c10*/  MOV R55, R26 ;  /* 0x0000001a00377202 */ /* 0x000fe20000000f00 */
[C-C-:B---3--:R-:W-:Y:S01]  /*3c20*/  FFMA.FTZ R48, R0.reuse, R21, R2.reuse ;  /* 0x0000001500307223 */ /* 0x148fe20000010002 */
        /* <DEDUP_REMOVED lines=8> */
[C-C-:B------:R-:W-:Y:S01]  /*3cb0*/  FFMA.FTZ R17, R0.reuse, R16, R2.reuse ;  /* 0x0000001000117223 */ /* 0x140fe20000010002 */
[C-C-:B------:R-:W-:Y:S01]  /*3cc0*/  FFMA.FTZ R16, R0.reuse, R14, R2.reuse ;  /* 0x0000000e00107223 */ /* 0x140fe20000010002 */
[----:B------:R-:W-:Y:S01]  /*3cd0*/  MOV R14, R15 ;  /* 0x0000000f000e7202 */ /* 0x000fe20000000f00 */
[----:B------:R-:W-:-:S03]  /*3ce0*/  FFMA.FTZ R15, R0, R12, R2 ;  /* 0x0000000c000f7223 */ /* 0x000fc60000010002 */
[----:B------:R-:W-:Y:S01]  /*3cf0*/  MOV R12, R14 ;  /* 0x0000000e000c7202 */ /* 0x000fe20000000f00 */
[----:B------:R-:W-:-:S03]  /*3d00*/  FFMA.FTZ R14, R0, R11, R2 ;  /* 0x0000000b000e7223 */ /* 0x000fc60000010002 */
[----:B------:R-:W-:Y:S01]  /*3d10*/  MOV R11, R12 ;  /* 0x0000000c000b7202 */ /* 0x000fe20000000f00 */
[C-C-:B------:R-:W-:Y:S01]  /*3d20*/  FFMA.FTZ R12, R0.reuse, R54, R2.reuse ;  /* 0x00000036000c7223 */ /* 0x140fe20000010002 */
[C-C-:B------:R-:W-:Y:S02]  /*3d30*/  FFMA.FTZ R26, R0.reuse, R24, R2.reuse ;  /* 0x00000018001a7223 */ /* 0x140fe40000010002 */
[----:B------:R-:W-:Y:S01]  /*3d40*/  MOV R54, R11 ;  /* 0x0000000b00367202 */ /* 0x000fe20000000f00 */
[C-C-:B------:R-:W-:Y:S01]  /*3d50*/  FFMA.FTZ R11, R0.reuse, R49, R2.reuse ;  /* 0x00000031000b7223 */ /* 0x140fe20000010002 */
[----:B------:R-:W-:Y:S01]  /*3d60*/  MOV R49, R10 ;  /* 0x0000000a00317202 */ /* 0x000fe20000000f00 */
[----:B--2---:R-:W-:Y:S01]  /*3d70*/  FFMA.FTZ R50, R23, R25, R27 ;  /* 0x0000001917327223 */ /* 0x004fe2000001001b */
[----:B------:R-:W2:Y:S01]  /*3d80*/  LDL.LU R24, [R1+0x48] ;  /* 0x0000480001187983 */ /* 0x000ea20000300800 */
[C-C-:B------:R-:W-:Y:S01]  /*3d90*/  FFMA.FTZ R10, R0.reuse, R51, R2.reuse ;  /* 0x00000033000a7223 */ /* 0x140fe20000010002 */
[C-C-:B------:R-:W-:Y:S01]  /*3da0*/  FFMA.FTZ R13, R0.reuse, R13, R2.reuse ;  /* 0x0000000d000d7223 */ /* 0x140fe20000010002 */
[----:B------:R-:W-:Y:S01]  /*3db0*/  MOV R51, R4 ;  /* 0x0000000400337202 */ /* 0x000fe20000000f00 */
[----:B------:R-:W2:Y:S01]  /*3dc0*/  LDL.LU R25, [R1+0xc4] ;  /* 0x0000c40001197983 */ /* 0x000ea20000300800 */
[----:B------:R-:W-:-:S03]  /*3dd0*/  FFMA.FTZ R0, R0, R53, R2 ;  /* 0x0000003500007223 */ /* 0x000fc60000010002 */
[----:B------:R-:W3:Y:S04]  /*3de0*/  LDL.LU R4, [R1+0x16c] ;  /* 0x00016c0001047983 */ /* 0x000ee80000300800 */
[----:B------:R-:W4:Y:S01]  /*3df0*/  LDL.LU R53, [R1+0x40] ;  /* 0x0000400001357983 */ /* 0x000f220000300800 */
        /* <DEDUP_REMOVED lines=11> */
[----:B----4-:R-:W-:Y:S01]  /*3eb0*/  F2FP.F16.F32.PACK_AB R2, R53, R3 ;  /* 0x000000033502723e */ /* 0x010fe200000000ff */
[C-C-:B------:R-:W-:Y:S01]  /*3ec0*/  FFMA.FTZ R53, R23.reuse, R56, R27.reuse ;  /* 0x0000003817357223 */ /* 0x140fe2000001001b */
[C-C-:B------:R-:W-:Y:S01]  /*3ed0*/  FFMA.FTZ R56, R23.reuse, R59, R27.reuse ;  /* 0x0000003b17387223 */ /* 0x140fe2000001001b */
[----:B------:R-:W4:Y:S01]  /*3ee0*/  LDL.LU R3, [R1+0xa0] ;  /* 0x0000a00001037983 */ /* 0x000f220000300800 */
[C-C-:B------:R-:W-:Y:S01]  /*3ef0*/  FFMA.FTZ R59, R23.reuse, R6, R27.reuse ;  /* 0x00000006173b7223 */ /* 0x140fe2000001001b */
[----:B------:R-:W-:-:S02]  /*3f00*/  FFMA.FTZ R27, R23, R22, R27 ;  /* 0x00000016171b7223 */ /* 0x000fc4000001001b */
[----:B------:R-:W4:Y:S04]  /*3f10*/  LDL.LU R6, [R1+0x168] ;  /* 0x0001680001067983 */ /* 0x000f280000300800 */
[----:B------:R-:W4:Y:S04]  /*3f20*/  LDL.LU R7, [R1+0x164] ;  /* 0x0001640001077983 */ /* 0x000f280000300800 */
[----:B------:R-:W2:Y:S04]  /*3f30*/  LDL.LU R22, [R1+0x160] ;  /* 0x0001600001167983 */ /* 0x000ea80000300800 */
[----:B------:R-:W2:Y:S01]  /*3f40*/  LDL.LU R23, [R1+0x15c] ;  /* 0x00015c0001177983 */ /* 0x000ea20000300800 */
[----:B---3--:R-:W-:-:S02]  /*3f50*/  PRMT R4, R2, 0x7632, R4 ;  /* 0x0000763202047816 */ /* 0x008fc40000000004 */
[C---:B------:R-:W-:Y:S02]  /*3f60*/  PRMT R5, R48.reuse, 0x7610, R5 ;  /* 0x0000761030057816 */ /* 0x040fe40000000005 */
[----:B------:R-:W-:Y:S02]  /*3f70*/  PRMT R48, R48, 0x7632, R48 ;  /* 0x0000763230307816 */ /* 0x000fe40000000030 */
[----:B------:R-:W-:Y:S01]  /*3f80*/  F2FP.F16.F32.PACK_AB R26, R49, R26 ;  /* 0x0000001a311a723e */ /* 0x000fe200000000ff */
[----:B--2---:R0:W-:Y:S04]  /*3f90*/  STG.E.U16 desc[UR6][R22.64], R2 ;  /* 0x0000000216007986 */ /* 0x0041e8000c101506 */
[----:B------:R1:W-:Y:S04]  /*3fa0*/  STG.E.U16 desc[UR6][R22.64+0x2], R4 ;  /* 0x0000020416007986 */ /* 0x0003e8000c101506 */
[----:B------:R2:W-:Y:S01]  /*3fb0*/  STG.E.U16 desc[UR6][R22.64+0x4], R5 ;  /* 0x0000040516007986 */ /* 0x0005e2000c101506 */
[----:B0-----:R-:W-:-:S03]  /*3fc0*/  F2FP.F16.F32.PACK_AB R2, R24, R25 ;  /* 0x000000191802723e */ /* 0x001fc600000000ff */
[----:B------:R-:W3:Y:S04]  /*3fd0*/  LDL.LU R24, [R1+0x158] ;  /* 0x0001580001187983 */ /* 0x000ee80000300800 */
[----:B------:R-:W3:Y:S04]  /*3fe0*/  LDL.LU R25, [R1+0x154] ;  /* 0x0001540001197983 */ /* 0x000ee80000300800 */
[----:B-1----:R-:W4:Y:S04]  /*3ff0*/  LDL.LU R4, [R1+0x150] ;  /* 0x0001500001047983 */ /* 0x002f280000300800 */
[----:B--2---:R-:W4:Y:S04]  /*4000*/  LDL.LU R5, [R1+0x14c] ;  /* 0x00014c0001057983 */ /* 0x004f280000300800 */
[----:B------:R-:W2:Y:S04]  /*4010*/  LDL.LU R49, [R1+0xd0] ;  /* 0x0000d00001317983 */ /* 0x000ea80000300800 */
[----:B------:R0:W-:Y:S04]  /*4020*/  STG.E.U16 desc[UR6][R22.64+0x6], R48 ;  /* 0x0000063016007986 */ /* 0x0001e8000c101506 */
[----:B0-----:R-:W3:Y:S01]  /*4030*/  LDL.LU R48, [R1+0xc8] ;  /* 0x0000c80001307983 */ /* 0x001ee20000300800 */
[----:B------:R-:W-:-:S02]  /*4040*/  PRMT R22, R2, 0x7632, R22 ;  /* 0x0000763202167816 */ /* 0x000fc40000000016 */
[----:B------:R-:W-:Y:S02]  /*4050*/  PRMT R23, R26, 0x7632, R23 ;  /* 0x000076321a177816 */ /* 0x000fe40000000017 */
[----:B------:R-:W-:Y:S01]  /*4060*/  F2FP.F16.F32.PACK_AB R21, R50, R21 ;  /* 0x000000153215723e */ /* 0x000fe200000000ff */
[----:B----4-:R3:W-:Y:S04]  /*4070*/  STG.E.U16 desc[UR6][R4.64], R2 ;  /* 0x0000000204007986 */ /* 0x0107e8000c101506 */
[----:B------:R0:W-:Y:S01]  /*4080*/  STG.E.U16 desc[UR6][R4.64+0x4], R26 ;  /* 0x0000041a04007986 */ /* 0x0001e2000c101506 */
[----:B---3--:R-:W-:-:S03]  /*4090*/  F2FP.F16.F32.PACK_AB R2, R3, R48 ;  /* 0x000000300302723e */ /* 0x008fc600000000ff */
[----:B------:R-:W3:Y:S04]  /*40a0*/  LDL.LU R3, [R1+0x148] ;  /* 0x0001480001037983 */ /* 0x000ee80000300800 */
[----:B------:R-:W4:Y:S04]  /*40b0*/  LDL.LU R48, [R1+0xec] ;  /* 0x0000ec0001307983 */ /* 0x000f280000300800 */
[----:B0-----:R-:W3:Y:S04]  /*40c0*/  LDL.LU R26, [R1+0xdc] ;  /* 0x0000dc00011a7983 */ /* 0x001ee80000300800 */
[----:B------:R-:W2:Y:S04]  /*40d0*/  LDL.LU R50, [R1+0xb0] ;  /* 0x0000b00001327983 */ /* 0x000ea80000300800 */
[----:B------:R-:W-:Y:S04]  /*40e0*/  STG.E.U16 desc[UR6][R4.64+0x2], R22 ;  /* 0x0000021604007986 */ /* 0x000fe8000c101506 */
[----:B------:R0:W-:Y:S01]  /*40f0*/  STG.E.U16 desc[UR6][R4.64+0x6], R23 ;  /* 0x0000061704007986 */ /* 0x0001e2000c101506 */
[----:B------:R-:W-:-:S03]  /*4100*/  F2FP.F16.F32.PACK_AB R20, R51, R20 ;  /* 0x000000143314723e */ /* 0x000fc600000000ff */
[----:B------:R2:W-:Y:S01]  /*4110*/  STG.E.U16 desc[UR6][R24.64], R2 ;  /* 0x0000000218007986 */ /* 0x0005e2000c101506 */
[----:B0-----:R-:W-:Y:S02]  /*4120*/  PRMT R4, R2, 0x7632, R4 ;  /* 0x0000763202047816 */ /* 0x001fe40000000004 */
[----:B------:R-:W-:Y:S01]  /*4130*/  PRMT R5, R21, 0x7632, R5 ;  /* 0x0000763215057816 */ /* 0x000fe20000000005 */
[----:B------:R-:W-:Y:S04]  /*4140*/  STG.E.U16 desc[UR6][R24.64+0x4], R21 ;  /* 0x0000041518007986 */ /* 0x000fe8000c101506 */
[----:B------:R-:W-:Y:S04]  /*4150*/  STG.E.U16 desc[UR6][R24.64+0x2], R4 ;  /* 0x0000020418007986 */ /* 0x000fe8000c101506 */
[----:B------:R0:W-:Y:S01]  /*4160*/  STG.E.U16 desc[UR6][R24.64+0x6], R5 ;  /* 0x0000060518007986 */ /* 0x0001e2000c101506 */
[----:B--2---:R-:W-:-:S03]  /*4170*/  F2FP.F16.F32.PACK_AB R2, R50, R49 ;  /* 0x000000313202723e */ /* 0x004fc600000000ff */
[----:B------:R-:W2:Y:S04]  /*4180*/  LDL.LU R50, [R1+0xb4] ;  /* 0x0000b40001327983 */ /* 0x000ea80000300800 */
[----:B------:R-:W2:Y:S04]  /*4190*/  LDL.LU R49, [R1+0xf4] ;  /* 0x0000f40001317983 */ /* 0x000ea80000300800 */
[----:B------:R-:W4:Y:S04]  /*41a0*/  LDL.LU R51, [R1+0xbc] ;  /* 0x0000bc0001337983 */ /* 0x000f280000300800 */
[----:B0-----:R-:W3:Y:S01]  /*41b0*/  LDL.LU R25, [R1+0xb8] ;  /* 0x0000b80001197983 */ /* 0x001ee20000300800 */
[----:B------:R-:W-:-:S03]  /*41c0*/  PRMT R4, R2, 0x7632, R4 ;  /* 0x0000763202047816 */ /* 0x000fc60000000004 */
[----:B------:R3:W-:Y:S01]  /*41d0*/  STG.E.U16 desc[UR6][R6.64], R2 ;  /* 0x0000000206007986 */ /* 0x0007e2000c101506 */
[----:B------:R-:W-:Y:S02]  /*41e0*/  PRMT R5, R20, 0x7632, R5 ;  /* 0x0000763214057816 */ /* 0x000fe40000000005 */
[----:B------:R-:W-:Y:S01]  /*41f0*/  F2FP.F16.F32.PACK_AB R19, R52, R19 ;  /* 0x000000133413723e */ /* 0x000fe200000000ff */
[----:B------:R0:W-:Y:S04]  /*4200*/  STG.E.U16 desc[UR6][R6.64+0x2], R4 ;  /* 0x0000020406007986 */ /* 0x0001e8000c101506 */
[----:B------:R-:W-:Y:S01]  /*4210*/  STG.E.U16 desc[UR6][R6.64+0x4], R20 ;  /* 0x0000041406007986 */ /* 0x000fe2000c101506 */
[----:B---3--:R-:W-:-:S03]  /*4220*/  F2FP.F16.F32.PACK_AB R2, R25, R26 ;  /* 0x0000001a1902723e */ /* 0x008fc600000000ff */
[----:B------:R-:W3:Y:S04]  /*4230*/  LDL.LU R25, [R1+0xac] ;  /* 0x0000ac0001197983 */ /* 0x000ee80000300800 */
[----:B------:R-:W3:Y:S01]  /*4240*/  LDL.LU R26, [R1+0xf0] ;  /* 0x0000f000011a7983 */ /* 0x000ee20000300800 */
[----:B0-----:R-:W-:-:S03]  /*4250*/  PRMT R4, R2, 0x7632, R4 ;  /* 0x0000763202047816 */ /* 0x001fc60000000004 */
[----:B------:R0:W-:Y:S04]  /*4260*/  STG.E.U16 desc[UR6][R6.64+0x6], R5 ;  /* 0x0000060506007986 */ /* 0x0001e8000c101506 */
[----:B------:R4:W-:Y:S01]  /*4270*/  STG.E.U16 desc[UR6][R28.64], R2 ;  /* 0x000000021c007986 */ /* 0x0009e2000c101506 */
[----:B0-----:R-:W-:Y:S02]  /*4280*/  PRMT R5, R19, 0x7632, R5 ;  /* 0x0000763213057816 */ /* 0x001fe40000000005 */
[----:B----4-:R-:W-:Y:S02]  /*4290*/  F2FP.F16.F32.PACK_AB R2, R51, R48 ;  /* 0x000000303302723e */ /* 0x010fe400000000ff */
[----:B------:R-:W4:Y:S04]  /*42a0*/  LDL.LU R51, [R1+0xa8] ;  /* 0x0000a80001337983 */ /* 0x000f280000300800 */
[----:B------:R-:W4:Y:S04]  /*42b0*/  LDL.LU R48, [R1+0xe8] ;  /* 0x0000e80001307983 */ /* 0x000f280000300800 */
[----:B------:R0:W-:Y:S04]  /*42c0*/  STG.E.U16 desc[UR6][R28.64+0x2], R4 ;  /* 0x000002041c007986 */ /* 0x0001e8000c101506 */
[----:B------:R-:W-:Y:S04]  /*42d0*/  STG.E.U16 desc[UR6][R28.64+0x4], R19 ;  /* 0x000004131c007986 */ /* 0x000fe8000c101506 */
[----:B------:R-:W-:Y:S01]  /*42e0*/  STG.E.U16 desc[UR6][R28.64+0x6], R5 ;  /* 0x000006051c007986 */ /* 0x000fe2000c101506 */
[----:B0-----:R-:W-:-:S03]  /*42f0*/  PRMT R4, R2, 0x7632, R4 ;  /* 0x0000763202047816 */ /* 0x001fc60000000004 */
[----:B------:R2:W-:Y:S02]  /*4300*/  STG.E.U16 desc[UR6][R8.64], R2 ;  /* 0x0000000208007986 */ /* 0x0005e4000c101506 */
[----:B--2---:R-:W-:Y:S02]  /*4310*/  F2FP.F16.F32.PACK_AB R2, R50, R49 ;  /* 0x000000313202723e */ /* 0x004fe400000000ff */
[----:B------:R-:W2:Y:S04]  /*4320*/  LDL.LU R50, [R1+0x60] ;  /* 0x0000600001327983 */ /* 0x000ea80000300800 */
[----:B------:R-:W2:Y:S01]  /*4330*/  LDL.LU R49, [R1+0xe4] ;  /* 0x0000e40001317983 */ /* 0x000ea20000300800 */
[----:B---3--:R-:W-:-:S03]  /*4340*/  F2FP.F16.F32.PACK_AB R7, R25, R26 ;  /* 0x0000001a1907723e */ /* 0x008fc600000000ff */
[----:B------:R-:W3:Y:S04]  /*4350*/  LDL.LU R25, [R1+0x5c] ;  /* 0x00005c0001197983 */ /* 0x000ee80000300800 */
[----:B------:R-:W3:Y:S01]  /*4360*/  LDL.LU R26, [R1+0xe0] ;  /* 0x0000e000011a7983 */ /* 0x000ee20000300800 */
[----:B------:R-:W-:-:S04]  /*4370*/  F2FP.F16.F32.PACK_AB R18, R53, R18 ;  /* 0x000000123512723e */ /* 0x000fc800000000ff */
[----:B------:R-:W-:Y:S01]  /*4380*/  PRMT R5, R18, 0x7632, R5 ;  /* 0x0000763212057816 */ /* 0x000fe20000000005 */
[----:B------:R0:W-:Y:S01]  /*4390*/  STG.E.U16 desc[UR6][R8.64+0x2], R4 ;  /* 0x0000020408007986 */ /* 0x0001e2000c101506 */
[----:B------:R-:W-:Y:S02]  /*43a0*/  F2FP.F16.F32.PACK_AB R17, R54, R17 ;  /* 0x000000113611723e */ /* 0x000fe400000000ff */
[----:B------:R-:W-:Y:S01]  /*43b0*/  PRMT R6, R2, 0x7632, R6 ;  /* 0x0000763202067816 */ /* 0x000fe20000000006 */
[----:B------:R-:W-:Y:S04]  /*43c0*/  STG.E.U16 desc[UR6][R8.64+0x4], R18 ;  /* 0x0000041208007986 */ /* 0x000fe8000c101506 */
[----:B------:R1:W-:Y:S04]  /*43d0*/  STG.E.U16 desc[UR6][R8.64+0x6], R5 ;  /* 0x0000060508007986 */ /* 0x0003e8000c101506 */
[----:B------:R4:W-:Y:S01]  /*43e0*/  STG.E.U16 desc[UR6][R30.64], R2 ;  /* 0x000000021e007986 */ /* 0x0009e2000c101506 */
[----:B0-----:R-:W-:-:S03]  /*43f0*/  PRMT R4, R7, 0x7632, R4 ;  /* 0x0000763207047816 */ /* 0x001fc60000000004 */
[----:B------:R0:W-:Y:S01]  /*4400*/  STG.E.U16 desc[UR6][R30.64+0x2], R6 ;  /* 0x000002061e007986 */ /* 0x0001e2000c101506 */
[----:B-1----:R-:W-:-:S03]  /*4410*/  PRMT R9, R17, 0x7632, R9 ;  /* 0x0000763211097816 */ /* 0x002fc60000000009 */
[----:B------:R1:W-:Y:S01]  /*4420*/  STG.E.U16 desc[UR6][R30.64+0x4], R17 ;  /* 0x000004111e007986 */ /* 0x0003e2000c101506 */
[----:B----4-:R-:W-:-:S03]  /*4430*/  F2FP.F16.F32.PACK_AB R2, R51, R48 ;  /* 0x000000303302723e */ /* 0x010fc600000000ff */
[----:B------:R-:W4:Y:S01]  /*4440*/  LDL.LU R51, [R1+0x58] ;  /* 0x0000580001337983 */ /* 0x000f220000300800 */
[----:B0-----:R-:W-:-:S03]  /*4450*/  PRMT R6, R2, 0x7632, R6 ;  /* 0x0000763202067816 */ /* 0x001fc60000000006 */
[----:B------:R-:W4:Y:S01]  /*4460*/  LDL.LU R48, [R1+0xd8] ;  /* 0x0000d80001307983 */ /* 0x000f220000300800 */
[----:B-1----:R-:W-:-:S03]  /*4470*/  PRMT R17, R2, 0x7610, R17 ;  /* 0x0000761002117816 */ /* 0x002fc60000000011 */
[----:B------:R-:W-:Y:S04]  /*4480*/  STG.E.U16 desc[UR6][R30.64+0x6], R9 ;  /* 0x000006091e007986 */ /* 0x000fe8000c101506 */
[----:B------:R0:W-:Y:S01]  /*4490*/  STG.E.U16 desc[UR6][R32.64+0x2], R4 ;  /* 0x0000020420007986 */ /* 0x0001e2000c101506 */
[----:B--2---:R-:W-:-:S03]  /*44a0*/  F2FP.F16.F32.PACK_AB R2, R50, R49 ;  /* 0x000000313202723e */ /* 0x004fc600000000ff */
[----:B------:R-:W2:Y:S04]  /*44b0*/  LDL.LU R50, [R1+0x4c] ;  /* 0x00004c0001327983 */ /* 0x000ea80000300800 */
[----:B------:R-:W2:Y:S01]  /*44c0*/  LDL.LU R49, [R1+0xd4] ;  /* 0x0000d40001317983 */ /* 0x000ea20000300800 */
[C---:B------:R-:W-:Y:S02]  /*44d0*/  PRMT R18, R2.reuse, 0x7610, R18 ;  /* 0x0000761002127816 */ /* 0x040fe40000000012 */
[----:B0-----:R-:W-:Y:S02]  /*44e0*/  PRMT R4, R2, 0x7632, R4 ;  /* 0x0000763202047816 */ /* 0x001fe40000000004 */
[----:B---3--:R-:W-:Y:S02]  /*44f0*/  F2FP.F16.F32.PACK_AB R2, R25, R26 ;  /* 0x0000001a1902723e */ /* 0x008fe400000000ff */
[----:B------:R-:W3:Y:S01]  /*4500*/  LDL.LU R26, [R1+0xcc] ;  /* 0x0000cc00011a7983 */ /* 0x000ee20000300800 */
[----:B------:R-:W-:-:S02]  /*4510*/  F2FP.F16.F32.PACK_AB R16, R55, R16 ;  /* 0x000000103710723e */ /* 0x000fc400000000ff */
[----:B------:R-:W-:Y:S02]  /*4520*/  F2FP.F16.F32.PACK_AB R15, R56, R15 ;  /* 0x0000000f380f723e */ /* 0x000fe400000000ff */
[----:B------:R-:W-:Y:S01]  /*4530*/  PRMT R5, R16, 0x7632, R5 ;  /* 0x0000763210057816 */ /* 0x000fe20000000005 */
[----:B------:R0:W-:Y:S01]  /*4540*/  STG.E.U16 desc[UR6][R32.64], R7 ;  /* 0x0000000720007986 */ /* 0x0001e2000c101506 */
[----:B------:R-:W-:-:S03]  /*4550*/  F2FP.F16.F32.PACK_AB R14, R57, R14 ;  /* 0x0000000e390e723e */ /* 0x000fc600000000ff */
[----:B------:R-:W-:Y:S01]  /*4560*/  STG.E.U16 desc[UR6][R32.64+0x4], R16 ;  /* 0x0000041020007986 */ /* 0x000fe2000c101506 */
[----:B------:R-:W-:-:S03]  /*4570*/  PRMT R19, R2, 0x7610, R19 ;  /* 0x0000761002137816 */ /* 0x000fc60000000013 */
[----:B------:R1:W-:Y:S01]  /*4580*/  STG.E.U16 desc[UR6][R32.64+0x6], R5 ;  /* 0x0000060520007986 */ /* 0x0003e2000c101506 */
[----:B0-----:R-:W-:-:S03]  /*4590*/  PRMT R7, R15, 0x7632, R7 ;  /* 0x000076320f077816 */ /* 0x001fc60000000007 */
[----:B------:R0:W-:Y:S04]  /*45a0*/  STG.E.U16 desc[UR6][R34.64+0x2], R6 ;  /* 0x0000020622007986 */ /* 0x0001e8000c101506 */
[----:B------:R-:W-:Y:S01]  /*45b0*/  STG.E.U16 desc[UR6][R34.64], R17 ;  /* 0x0000001122007986 */ /* 0x000fe2000c101506 */
[----:B-1----:R-:W-:-:S03]  /*45c0*/  PRMT R5, R14, 0x7632, R5 ;  /* 0x000076320e057816 */ /* 0x002fc60000000005 */
[----:B------:R-:W-:Y:S01]  /*45d0*/  STG.E.U16 desc[UR6][R34.64+0x4], R15 ;  /* 0x0000040f22007986 */ /* 0x000fe2000c101506 */
[----:B0-----:R-:W-:-:S03]  /*45e0*/  PRMT R6, R2, 0x7632, R6 ;  /* 0x0000763202067816 */ /* 0x001fc60000000006 */
[----:B------:R-:W-:Y:S01]  /*45f0*/  STG.E.U16 desc[UR6][R34.64+0x6], R7 ;  /* 0x0000060722007986 */ /* 0x000fe2000c101506 */
[----:B----4-:R-:W-:-:S03]  /*4600*/  F2FP.F16.F32.PACK_AB R2, R51, R48 ;  /* 0x000000303302723e */ /* 0x010fc600000000ff */
[----:B------:R0:W-:Y:S01]  /*4610*/  STG.E.U16 desc[UR6][R36.64+0x2], R4 ;  /* 0x0000020424007986 */ /* 0x0001e2000c101506 */
[----:B------:R-:W-:-:S03]  /*4620*/  PRMT R20, R2, 0x7610, R20 ;  /* 0x0000761002147816 */ /* 0x000fc60000000014 */
[----:B------:R-:W-:Y:S04]  /*4630*/  STG.E.U16 desc[UR6][R36.64], R18 ;  /* 0x0000001224007986 */ /* 0x000fe8000c101506 */
[----:B------:R-:W-:Y:S01]  /*4640*/  STG.E.U16 desc[UR6][R36.64+0x4], R14 ;  /* 0x0000040e24007986 */ /* 0x000fe2000c101506 */
[----:B0-----:R-:W-:-:S03]  /*4650*/  PRMT R4, R2, 0x7632, R4 ;  /* 0x0000763202047816 */ /* 0x001fc60000000004 */
[----:B------:R-:W-:Y:S04]  /*4660*/  STG.E.U16 desc[UR6][R36.64+0x6], R5 ;  /* 0x0000060524007986 */ /* 0x000fe8000c101506 */
[----:B------:R0:W-:Y:S04]  /*4670*/  STG.E.U16 desc[UR6][R38.64+0x2], R6 ;  /* 0x0000020626007986 */ /* 0x0001e8000c101506 */
[----:B------:R-:W4:Y:S01]  /*4680*/  LDL.LU R48, [R1+0x44] ;  /* 0x0000440001307983 */ /* 0x000f220000300800 */
[----:B--2---:R-:W-:-:S03]  /*4690*/  F2FP.F16.F32.PACK_AB R2, R50, R49 ;  /* 0x000000313202723e */ /* 0x004fc600000000ff */
[----:B------:R-:W2:Y:S01]  /*46a0*/  LDL.LU R49, [R1+0xa4] ;  /* 0x0000a40001317983 */ /* 0x000ea20000300800 */
[C---:B------:R-:W-:Y:S02]  /*46b0*/  PRMT R21, R2.reuse, 0x7610, R21 ;  /* 0x0000761002157816 */ /* 0x040fe40000000015 */
[----:B0-----:R-:W-:Y:S02]  /*46c0*/  PRMT R6, R2, 0x7632, R6 ;  /* 0x0000763202067816 */ /* 0x001fe40000000006 */
[----:B---3--:R-:W-:Y:S02]  /*46d0*/  F2FP.F16.F32.PACK_AB R2, R3, R26 ;  /* 0x0000001a0302723e */ /* 0x008fe400000000ff */
[----:B------:R-:W4:Y:S01]  /*46e0*/  LDL.LU R3, [R1+0x144] ;  /* 0x0001440001037983 */ /* 0x000f220000300800 */
[----:B------:R-:W-:-:S04]  /*46f0*/  F2FP.F16.F32.PACK_AB R13, R58, R13 ;  /* 0x0000000d3a0d723e */ /* 0x000fc800000000ff */
[----:B------:R-:W-:Y:S01]  /*4700*/  PRMT R7, R13, 0x7632, R7 ;  /* 0x000076320d077816 */ /* 0x000fe20000000007 */
[----:B------:R-:W-:Y:S01]  /*4710*/  STG.E.U16 desc[UR6][R38.64], R19 ;  /* 0x0000001326007986 */ /* 0x000fe2000c101506 */
[----:B------:R-:W-:-:S03]  /*4720*/  PRMT R22, R2, 0x7610, R22 ;  /* 0x0000761002167816 */ /* 0x000fc60000000016 */
[----:B------:R-:W-:Y:S04]  /*4730*/  STG.E.U16 desc[UR6][R38.64+0x4], R13 ;  /* 0x0000040d26007986 */ /* 0x000fe8000c101506 */
[----:B------:R-:W-:Y:S04]  /*4740*/  STG.E.U16 desc[UR6][R38.64+0x6], R7 ;  /* 0x0000060726007986 */ /* 0x000fe8000c101506 */
[----:B------:R0:W-:Y:S02]  /*4750*/  STG.E.U16 desc[UR6][R40.64+0x2], R4 ;  /* 0x0000020428007986 */ /* 0x0001e4000c101506 */
[----:B0-----:R-:W-:-:S02]  /*4760*/  PRMT R4, R2, 0x7632, R4 ;  /* 0x0000763202047816 */ /* 0x001fc40000000004 */
[----:B----4-:R-:W-:Y:S02]  /*4770*/  F2FP.F16.F32.PACK_AB R2, R48, R3 ;  /* 0x000000033002723e */ /* 0x010fe400000000ff */
[----:B------:R-:W3:Y:S01]  /*4780*/  LDL.LU R3, [R1+0x140] ;  /* 0x0001400001037983 */ /* 0x000ee20000300800 */
[----:B------:R-:W-:Y:S02]  /*4790*/  F2FP.F16.F32.PACK_AB R12, R59, R12 ;  /* 0x0000000c3b0c723e */ /* 0x000fe400000000ff */
[----:B------:R-:W-:Y:S02]  /*47a0*/  F2FP.F16.F32.PACK_AB R11, R60, R11 ;  /* 0x0000000b3c0b723e */ /* 0x000fe400000000ff */
[----:B------:R-:W-:Y:S02]  /*47b0*/  PRMT R5, R12, 0x7632, R5 ;  /* 0x000076320c057816 */ /* 0x000fe40000000005 */
[----:B------:R-:W-:Y:S02]  /*47c0*/  F2FP.F16.F32.PACK_AB R10, R61, R10 ;  /* 0x0000000a3d0a723e */ /* 0x000fe400000000ff */
[----:B------:R-:W-:Y:S01]  /*47d0*/  F2FP.F16.F32.PACK_AB R0, R27, R0 ;  /* 0x000000001b00723e */ /* 0x000fe200000000ff */
        /* <DEDUP_REMOVED lines=20> */
[----:B---3--:R-:W-:-:S04]  /*4920*/  IADD3 R3, P0, R3, 0x5, RZ ;  /* 0x0000000503037810 */ /* 0x008fc80007f1e0ff */
[----:B--2---:R-:W-:Y:S02]  /*4930*/  IADD3.X R49, RZ, R49, RZ, P0, !PT ;  /* 0x00000031ff317210 */ /* 0x004fe400007fe4ff */
[----:B------:R-:W-:-:S03]  /*4940*/  ISETP.GE.U32.AND P0, PT, R3, UR8, PT ;  /* 0x0000000803007c0c */ /* 0x000fc6000bf06070 */
[----:B------:R4:W-:Y:S01]  /*4950*/  STL [R1+0xa4], R49 ;  /* 0x0000a43101007387 */ /* 0x0009e20000100800 */
[----:B------:R-:W-:-:S13]  /*4960*/  ISETP.GE.AND.EX P0, PT, R49, UR9, PT, P0 ;  /* 0x0000000931007c0c */ /* 0x000fda000bf06300 */
[----:B----4-:R-:W-:Y:S05]  /*4970*/  @!P0 BRA `(.L_x_2654) ;  /* 0xffffffb800208947 */ /* 0x010fea000383ffff */
[----:B------:R-:W-:Y:S05]  /*4980*/  EXIT ;  /* 0x000000000000794d */ /* 0x000fea0003800000 */
.L_x_2655:
        /* <DEDUP_REMOVED lines=15> */
.L_x_2798:


//--------------------- .text._ZN13group_norm_v214gn_cuda_kernelI6__halfLi320ELi3ELi32ELi10ELi4096ELb0ELi64ELi320ELi320ELi4ELb1ELi6ELb0ELb0ENS_16CompileConditionILi900EEEEEvPT_PKS4_S7_S7_flPfS8_Pj --------------------------
	.section	.text._ZN13group_norm_v214gn_cuda_kernelI6__halfLi320ELi3ELi32ELi10ELi4096ELb0ELi64ELi320ELi320ELi4ELb1ELi6ELb0ELb0ENS_16CompileConditionILi900EEEEEvPT_PKS4_S7_S7_flPfS8_Pj,"ax",@progbits
	.align	128
        .global         _ZN13group_norm_v214gn_cuda_kernelI6__halfLi320ELi3ELi32ELi10ELi4096ELb0ELi64ELi320ELi320ELi4ELb1ELi6ELb0ELb0ENS_16CompileConditionILi900EEEEEvPT_PKS4_S7_S7_flPfS8_Pj
        .type           _ZN13group_norm_v214gn_cuda_kernelI6__halfLi320ELi3ELi32ELi10ELi4096ELb0ELi64ELi320ELi320ELi4ELb1ELi6ELb0ELb0ENS_16CompileConditionILi900EEEEEvPT_PKS4_S7_S7_flPfS8_Pj,@function
        .size           _ZN13group_norm_v214gn_cuda_kernelI6__halfLi320ELi3ELi32ELi10ELi4096ELb0ELi64ELi320ELi320ELi4ELb1ELi6ELb0ELb0ENS_16CompileConditionILi900EEEEEvPT_PKS4_S7_S7_flPfS8_Pj,(.L_x_2799 - _ZN13group_norm_v214gn_cuda_kernelI6__halfLi320ELi3ELi32ELi10ELi4096ELb0ELi64ELi320ELi320ELi4ELb1ELi6ELb0ELb0ENS_16CompileConditionILi900EEEEEvPT_PKS4_S7_S7_flPfS8_Pj)
        .other          _ZN13group_norm_v214gn_cuda_kernelI6__halfLi320ELi3ELi32ELi10ELi4096ELb0ELi64ELi320ELi320ELi4ELb1ELi6ELb0ELb0ENS_16CompileConditionILi900EEEEEvPT_PKS4_S7_S7_flPfS8_Pj,@"STO_CUDA_ENTRY STV_DEFAULT"
_ZN13group_norm_v214gn_cuda_kernelI6__halfLi320ELi3ELi32ELi10ELi4096ELb0ELi64ELi320ELi320ELi4ELb1ELi6ELb0ELb0ENS_16CompileConditionILi900EEEEEvPT_PKS4_S7_S7_flPfS8_Pj:
.text._ZN13group_norm_v214gn_cuda_kernelI6__halfLi320ELi3ELi32ELi10ELi4096ELb0ELi64ELi320ELi320ELi4ELb1ELi6ELb0ELb0ENS_16CompileConditionILi900EEEEEvPT_PKS4_S7_S7_flPfS8_Pj:
        /* <DEDUP_REMOVED lines=32> */
.L_x_2666:
        /* <DEDUP_REMOVED lines=453> */
.L_x_2657:
[----:B------:R-:W-:Y:S05]  /*1e50*/  BSYNC B0 ;  /* 0x0000000000007941 */ /* 0x000fea0003800000 */
.L_x_2656:
        /* <DEDUP_REMOVED lines=25> */
.L_x_2659:
[----:B------:R-:W-:Y:S05]  /*1ff0*/  BSYNC B0 ;  /* 0x0000000000007941 */ /* 0x000fea0003800000 */
.L_x_2658:
        /* <DEDUP_REMOVED lines=11> */
.L_x_2661:
[----:B------:R-:W2:Y:S04]  /*20b0*/  LD.E.STRONG.GPU R31, desc[UR6][R28.64] ;  /* 0x000000061c1f7980 */ /* 0x000ea8000c10f900 */
[----:B--2---:R-:W-:Y:S01]  /*20c0*/  CCTL.IVALL ;  /* 0x00000000ff00798f */ /* 0x004fe20002000000 */
[----:B------:R-:W-:Y:S05]  /*20d0*/  YIELD ;  /* 0x0000000000007946 */ /* 0x000fea0003800000 */
[----:B-----5:R-:W-:-:S04]  /*20e0*/  LOP3.LUT R31, R31, R30, RZ, 0x3c, !PT ;  /* 0x0000001e1f1f7212 */ /* 0x020fc800078e3cff */
[----:B------:R-:W-:-:S13]  /*20f0*/  ISETP.GT.AND P0, PT, R31, -0x1, PT ;  /* 0xffffffff1f00780c */ /* 0x000fda0003f04270 */
[----:B------:R-:W-:Y:S05]  /*2100*/  @P0 BRA `(.L_x_2661) ;  /* 0xfffffffc00e80947 */ /* 0x000fea000383ffff */
.L_x_2660:
        /* <DEDUP_REMOVED lines=60> */
.L_x_2663:
[----:B------:R-:W-:Y:S05]  /*24d0*/  BSYNC B0 ;  /* 0x0000000000007941 */ /* 0x000fea0003800000 */
.L_x_2662:
        /* <DEDUP_REMOVED lines=38> */
.L_x_2665:
[----:B------:R-:W-:Y:S05]  /*2740*/  BSYNC B0 ;  /* 0x0000000000007941 */ /* 0x000fea0003800000 */
.L_x_2664:
        /* <DEDUP_REMOVED lines=548> */
.L_x_2667:
        /* <DEDUP_REMOVED lines=15> */
.L_x_2799:


//--------------------- .text._ZN13group_norm_v214gn_cuda_kernelI6__halfLi320ELi3ELi16ELi20ELi4096ELb1ELi16ELi320ELi320ELi4ELb1ELi1ELb0ELb0ENS_16CompileConditionILi900EEEEEvPT_PKS4_S7_S7_flPfS8_Pj --------------------------
	.section	.text._ZN13group_norm_v214gn_cuda_kernelI6__halfLi320ELi3ELi16ELi20ELi4096ELb1ELi16ELi320ELi320ELi4ELb1ELi1ELb0ELb0ENS_16CompileConditionILi900EEEEEvPT_PKS4_S7_S7_flPfS8_Pj,"ax",@progbits
	.align	128
        .global         _ZN13group_norm_v214gn_cuda_kernelI6__halfLi320ELi3ELi16ELi20ELi4096ELb1ELi16ELi320ELi320ELi4ELb1ELi1ELb0ELb0ENS_16CompileConditionILi900EEEEEvPT_PKS4_S7_S7_flPfS8_Pj
        .type           _ZN13group_norm_v214gn_cuda_kernelI6__halfLi320ELi3ELi16ELi20ELi4096ELb1ELi16ELi320ELi320ELi4ELb1ELi1ELb0ELb0ENS_16CompileConditionILi900EEEEEvPT_PKS4_S7_S7_flPfS8_Pj,@function
        .size           _ZN13group_norm_v214gn_cuda_kernelI6__halfLi320ELi3ELi16ELi20ELi4096ELb1ELi16ELi320ELi320ELi4ELb1ELi1ELb0ELb0ENS_16CompileConditionILi900EEEEEvPT_PKS4_S7_S7_flPfS8_Pj,(.L_x_2800 - _ZN13group_norm_v214gn_cuda_kernelI6__halfLi320ELi3ELi16ELi20ELi4096ELb1ELi16ELi320ELi320ELi4ELb1ELi1ELb0ELb0ENS_16CompileConditionILi900EEEEEvPT_PKS4_S7_S7_flPfS8_Pj)
        .other          _ZN13group_norm_v214gn_cuda_kernelI6__halfLi320ELi3ELi16ELi20ELi4096ELb1ELi16ELi320ELi320ELi4ELb1ELi1ELb0ELb0ENS_16CompileConditionILi900EEEEEvPT_PKS4_S7_S7_flPfS8_Pj,@"STO_CUDA_ENTRY STV_DEFAULT"
_ZN13group_norm_v214gn_cuda_kernelI6__halfLi320ELi3ELi16ELi20ELi4096ELb1ELi16ELi320ELi320ELi4ELb1ELi1ELb0ELb0ENS_16CompileConditionILi900EEEEEvPT_PKS4_S7_S7_flPfS8_Pj:
.text._ZN13group_norm_v214gn_cuda_kernelI6__halfLi320ELi3ELi16ELi20ELi4096ELb1ELi16ELi320ELi320ELi4ELb1ELi1ELb0ELb0ENS_16CompileConditionILi900EEEEEvPT_PKS4_S7_S7_flPfS8_Pj:
        /* <DEDUP_REMOVED lines=23> */
.L_x_2678:
[----:B0-----:R-:W-:Y:S01]  /*0170*/  IMAD.WIDE.U32 R6, R2, -0x33333333, RZ ;  /* 0xcccccccd02067825 */ /* 0x001fe200078e00ff */
        /* <DEDUP_REMOVED lines=48> */
[----:B------:R-:W-:Y:S02]  /*0480*/  HADD2.F32 R51, -RZ, R14.H1_H1 ;  /* 0x3000000eff337230 */ /* 0x000fe40000004100 */
[----:B------:R-:W-:-:S02]  /*0490*/  HADD2.F32 R50, -RZ, R15.H0_H0 ;  /* 0x2000000fff327230 */ /* 0x000fc40000004100 */
[----:B------:R-:W-:Y:S01]  /*04a0*/  FFMA.FTZ R16, R52, R52, RZ ;  /* 0x0000003434107223 */ /* 0x000fe200000100ff */
[----:B------:R-:W-:-:S03]  /*04b0*/  FADD.FTZ R14, RZ, R52 ;  /* 0x00000034ff0e7221 */ /* 0x000fc60000010000 */
[----:B------:R-:W-:Y:S01]  /*04c0*/  FFMA.FTZ R29, R51, R51, R16 ;  /* 0x00000033331d7223 */ /* 0x000fe20000010010 */
[----:B------:R-:W-:Y:S01]  /*04d0*/  FADD.FTZ R17, R14, R51 ;  /* 0x000000330e117221 */ /* 0x000fe20000010000 */
[----:B------:R-:W-:Y:S02]  /*04e0*/  HADD2.F32 R14, -RZ, R15.H1_H1 ;  /* 0x3000000fff0e7230 */ /* 0x000fe40000004100 */
[----:B------:R-:W-:Y:S01]  /*04f0*/  FFMA.FTZ R29, R50, R50, R29 ;  /* 0x00000032321d7223 */ /* 0x000fe2000001001d */
[----:B------:R-:W-:Y:S01]  /*0500*/  FADD.FTZ R17, R17, R50 ;  /* 0x0000003211117221 */ /* 0x000fe20000010000 */
[--C-:B---3--:R-:W-:Y:S02]  /*0510*/  HADD2.F32 R15, -RZ, R26.reuse.H0_H0 ;  /* 0x2000001aff0f7230 */ /* 0x108fe40000004100 */
        /* <DEDUP_REMOVED lines=8> */
[----:B------:R-:W-:Y:S01]  /*05a0*/  HADD2.F32 R44, -RZ, R27.H1_H1 ;  /* 0x3000001bff2c7230 */ /* 0x000fe20000004100 */
[----:B------:R-:W-:Y:S01]  /*05b0*/  CS2R R30, SRZ ;  /* 0x00000000001e7805 */ /* 0x000fe2000001ff00 */
[----:B------:R-:W-:Y:S01]  /*05c0*/  FFMA.FTZ R29, R17, R17, R28 ;  /* 0x00000011111d7223 */ /* 0x000fe2000001001c */
[----:B------:R-:W-:Y:S01]  /*05d0*/  FADD.FTZ R27, R26, R17 ;  /* 0x000000111a1b7221 */ /* 0x000fe20000010000 */
[----:B----4-:R-:W-:-:S02]  /*05e0*/  HADD2.F32 R45, -RZ, R24.H0_H0 ;  /* 0x20000018ff2d7230 */ /* 0x010fc40000004100 */
        /* <DEDUP_REMOVED lines=69> */
.L_x_2669:
[----:B------:R-:W-:Y:S05]  /*0a40*/  BSYNC B0 ;  /* 0x0000000000007941 */ /* 0x000fea0003800000 */
.L_x_2668:
        /* <DEDUP_REMOVED lines=23> */
.L_x_2671:
[----:B------:R-:W-:Y:S05]  /*0bc0*/  BSYNC B0 ;  /* 0x0000000000007941 */ /* 0x000fea0003800000 */
.L_x_2670:
        /* <DEDUP_REMOVED lines=12> */
.L_x_2673:
[----:B------:R-:W2:Y:S04]  /*0c90*/  LD.E.STRONG.GPU R24, desc[UR6][R22.64] ;  /* 0x0000000616187980 */ /* 0x000ea8000c10f900 */
[----:B--2---:R-:W-:Y:S01]  /*0ca0*/  CCTL.IVALL ;  /* 0x00000000ff00798f */ /* 0x004fe20002000000 */
[----:B------:R-:W-:Y:S05]  /*0cb0*/  YIELD ;  /* 0x0000000000007946 */ /* 0x000fea0003800000 */
[----:B-----5:R-:W-:-:S04]  /*0cc0*/  LOP3.LUT R24, R24, R25, RZ, 0x3c, !PT ;  /* 0x0000001918187212 */ /* 0x020fc800078e3cff */
[----:B------:R-:W-:-:S13]  /*0cd0*/  ISETP.GT.AND P1, PT, R24, -0x1, PT ;  /* 0xffffffff1800780c */ /* 0x000fda0003f24270 */
[----:B------:R-:W-:Y:S05]  /*0ce0*/  @P1 BRA `(.L_x_2673) ;  /* 0xfffffffc00e81947 */ /* 0x000fea000383ffff */
.L_x_2672:
        /* <DEDUP_REMOVED lines=92> */
.L_x_2675:
[----:B------:R-:W-:Y:S05]  /*12b0*/  BSYNC B0 ;  /* 0x0000000000007941 */ /* 0x000fea0003800000 */
.L_x_2674:
[----:B0-----:R-:W0:Y:S01]  /*12c0*/  SHFL.BFLY PT, R23, R42, 0x8, 0x1f ;  /* 0x0d001f002a177f89 */ /* 0x001e2200000e0000 */
[----:B------:R-:W-:Y:S01]  /*12d0*/  LOP3.LUT P0, RZ, R2, 0xffffff0f, RZ, 0xc0, !PT ;  /* 0xffffff0f02ff7812 */ /* 0x000fe2000780c0ff */
[----:B------:R-:W-:Y:S01]  /*12e0*/  ULDC.64 UR8, c[0x0][0x240] ;  /* 0x0000900000087ab9 */ /* 0x000fe20000000a00 */
[----:B------:R-:W-:Y:S01]  /*12f0*/  BSSY B0, `(.L_x_2676) ;  /* 0x0000025000007945 */ /* 0x000fe20003800000 */
[----:B------:R-:W1:Y:S01]  /*1300*/  SHFL.BFLY PT, R22, R43, 0x8, 0x1f ;  /* 0x0d001f002b167f89 */ /* 0x000e6200000e0000 */
[----:B------:R-:W-:Y:S01]  /*1310*/  ISETP.EQ.U32.AND P1, PT, RZ, UR8, PT ;  /* 0x00000008ff007c0c */ /* 0x000fe2000bf22070 */
        /* <DEDUP_REMOVED lines=14> */
[----:B0-----:R-:W-:-:S04]  /*1400*/  FADD.FTZ R28, R27, R28 ;  /* 0x0000001c1b1c7221 */ /* 0x001fc80000010000 */
[----:B------:R-:W-:Y:S01]  /*1410*/  @!P0 FMUL.FTZ R22, R28, 1.2207031431898940355e-05 ;  /* 0x374ccccd1c168820 */ /* 0x000fe20000410000 */
[----:B-1----:R-:W-:-:S03]  /*1420*/  FADD.FTZ R28, R26, R29 ;  /* 0x0000001d1a1c7221 */ /* 0x002fc60000010000 */
[----:B------:R-:W-:-:S04]  /*1430*/  @!P0 FMUL.FTZ R23, R22, R22 ;  /* 0x0000001616178220 */ /* 0x000fc80000410000 */
[----:B------:R-:W-:-:S05]  /*1440*/  @!P0 FFMA.FTZ R23, R28, 1.2207031431898940355e-05, -R23 ;  /* 0x374ccccd1c178823 */ /* 0x000fca0000010817 */
        /* <DEDUP_REMOVED lines=15> */
.L_x_2677:
[----:B------:R-:W-:Y:S05]  /*1540*/  BSYNC B0 ;  /* 0x0000000000007941 */ /* 0x000fea0003800000 */
.L_x_2676:
[----:B0-----:R-:W-:Y:S01]  /*1550*/  IMAD.WIDE.U32 R22, R2, -0x33333333, RZ ;  /* 0xcccccccd02167825 */ /* 0x001fe200078e00ff */
[----:B------:R-:W-:Y:S01]  /*1560*/  ULDC UR8, c[0x0][0x230] ;  /* 0x00008c0000087ab9 */ /* 0x000fe20000000800 */
[----:B------:R-:W-:Y:S02]  /*1570*/  ULOP3.LUT UR4, UR4, 0x1, URZ, 0x3c, !UPT ;  /* 0x0000000104047892 */ /* 0x000fe4000f8e3c3f */
[----:B-----5:R-:W-:Y:S01]  /*1580*/  HADD2.F32 R27, -RZ, R20.H1_H1 ;  /* 0x30000014ff1b7230 */ /* 0x020fe20000004100 */
[----:B------:R-:W-:Y:S01]  /*1590*/  SHF.R.U32.HI R23, RZ, 0x6, R23 ;  /* 0x00000006ff177819 */ /* 0x000fe20000011617 */
[----:B------:R-:W-:Y:S02]  /*15a0*/  HADD2.F32 R30, -RZ, R18.H1_H1 ;  /* 0x30000012ff1e7230 */ /* 0x000fe40000004100 */
[----:B------:R-:W-:Y:S02]  /*15b0*/  HADD2.F32 R25, -RZ, R20.H0_H0 ;  /* 0x20000014ff197230 */ /* 0x000fe40000004100 */
[----:B------:R-:W-:-:S02]  /*15c0*/  IMAD R23, R23, -0x50, R2 ;  /* 0xffffffb017177824 */ /* 0x000fc400078e0202 */
[----:B------:R-:W-:Y:S02]  /*15d0*/  HADD2.F32 R34, -RZ, R21.H0_H0 ;  /* 0x20000015ff227230 */ /* 0x000fe40000004100 */
[----:B------:R-:W-:-:S04]  /*15e0*/  IMAD.WIDE.U32 R22, R23, -0x33333333, RZ ;  /* 0xcccccccd17167825 */ /* 0x000fc800078e00ff */
[----:B------:R-:W-:Y:S01]  /*15f0*/  HADD2.F32 R31, -RZ, R19.H0_H0 ;  /* 0x20000013ff1f7230 */ /* 0x000fe20000004100 */
[----:B------:R-:W-:Y:S01]  /*1600*/  SHF.L.U32 R22, R23, 0x1, RZ ;  /* 0x0000000117167819 */ /* 0x000fe200000006ff */
[----:B------:R-:W-:Y:S02]  /*1610*/  HADD2.F32 R35, -RZ, R21.H1_H1 ;  /* 0x30000015ff237230 */ /* 0x000fe40000004100 */
[----:B------:R-:W-:Y:S01]  /*1620*/  HADD2.F32 R38, -RZ, R19.H1_H1 ;  /* 0x30000013ff267230 */ /* 0x000fe20000004100 */
[----:B------:R-:W-:Y:S01]  /*1630*/  LOP3.LUT R22, R22, 0xfffffff8, RZ, 0xc0, !PT ;  /* 0xfffffff816167812 */ /* 0x000fe200078ec0ff */
[----:B------:R-:W-:-:S05]  /*1640*/  HADD2.F32 R26, -RZ, R18.H0_H0 ;  /* 0x20000012ff1a7230 */ /* 0x000fca0000004100 */
[----:B------:R-:W0:Y:S02]  /*1650*/  LDS.64 R22, [R22+UR5] ;  /* 0x0000000516167984 */ /* 0x000e240008000a00 */
[----:B0-----:R-:W-:Y:S01]  /*1660*/  FADD.FTZ R24, R23, UR8 ;  /* 0x0000000817187e21 */ /* 0x001fe20008010000 */
[--C-:B------:R-:W-:Y:S01]  /*1670*/  FADD.FTZ R51, R51, -R22.reuse ;  /* 0x8000001633337221 */ /* 0x100fe20000010000 */
[--C-:B------:R-:W-:Y:S01]  /*1680*/  FADD.FTZ R29, R54, -R22.reuse ;  /* 0x80000016361d7221 */ /* 0x100fe20000010000 */
[--C-:B------:R-:W-:Y:S01]  /*1690*/  FADD.FTZ R49, R49, -R22.reuse ;  /* 0x8000001631317221 */ /* 0x100fe20000010000 */
[--C-:B------:R-:W-:Y:S01]  /*16a0*/  FADD.FTZ R43, R14, -R22.reuse ;  /* 0x800000160e2b7221 */ /* 0x100fe20000010000 */
[--C-:B------:R-:W-:Y:S01]  /*16b0*/  FADD.FTZ R21, R56, -R22.reuse ;  /* 0x8000001638157221 */ /* 0x100fe20000010000 */
[----:B------:R-:W0:Y:S01]  /*16c0*/  MUFU.RSQ R24, R24 ;  /* 0x0000001800187308 */ /* 0x000e220000001400 */
[--C-:B------:R-:W-:Y:S01]  /*16d0*/  FADD.FTZ R55, R55, -R22.reuse ;  /* 0x8000001637377221 */ /* 0x100fe20000010000 */
[--C-:B------:R-:W-:Y:S01]  /*16e0*/  FADD.FTZ R47, R47, -R22.reuse ;  /* 0x800000162f2f7221 */ /* 0x100fe20000010000 */
[----:B------:R-:W-:Y:S01]  /*16f0*/  ULDC.64 UR8, c[0x0][0x210] ;  /* 0x0000840000087ab9 */ /* 0x000fe20000000a00 */
[C---:B0-----:R-:W-:Y:S01]  /*1700*/  FMUL.FTZ R51, R24.reuse, R51 ;  /* 0x0000003318337220 */ /* 0x041fe20000410000 */
[----:B------:R-:W-:Y:S01]  /*1710*/  FMUL.FTZ R20, R24, R29 ;  /* 0x0000001d18147220 */ /* 0x000fe20000410000 */
[----:B------:R-:W-:Y:S01]  /*1720*/  FADD.FTZ R29, R50, -R22 ;  /* 0x80000016321d7221 */ /* 0x000fe20000010000 */
[----:B------:R-:W-:Y:S01]  /*1730*/  FMUL.FTZ R23, R24, R49 ;  /* 0x0000003118177220 */ /* 0x000fe20000410000 */
[----:B------:R-:W-:Y:S01]  /*1740*/  FFMA.FTZ R28, R51, R27, R30 ;  /* 0x0000001b331c7223 */ /* 0x000fe2000001001e */
[--C-:B------:R-:W-:Y:S01]  /*1750*/  FADD.FTZ R51, R16, -R22.reuse ;  /* 0x8000001610337221 */ /* 0x100fe20000010000 */
[C---:B------:R-:W-:Y:S01]  /*1760*/  FMUL.FTZ R32, R24.reuse, R29 ;  /* 0x0000001d18207220 */ /* 0x040fe20000410000 */
[----:B------:R-:W-:Y:S01]  /*1770*/  FMUL.FTZ R43, R24, R43 ;  /* 0x0000002b182b7220 */ /* 0x000fe20000410000 */
[----:B------:R-:W-:Y:S01]  /*1780*/  FMUL.FTZ R37, R28, -1.4426950216293334961 ;  /* 0xbfb8aa3b1c257820 */ /* 0x000fe20000410000 */
[----:B------:R-:W-:Y:S01]  /*1790*/  FADD.FTZ R49, R15, -R22 ;  /* 0x800000160f317221 */ /* 0x000fe20000010000 */
[----:B------:R-:W-:Y:S01]  /*17a0*/  FMUL.FTZ R51, R24, R51 ;  /* 0x0000003318337220 */ /* 0x000fe20000410000 */
[--C-:B------:R-:W-:Y:S01]  /*17b0*/  FFMA.FTZ R29, R32, R34, R31.reuse ;  /* 0x00000022201d7223 */ /* 0x100fe2000001001f */
[----:B------:R0:W-:Y:S01]  /*17c0*/  MUFU.EX2 R14, R37 ;  /* 0x00000025000e7308 */ /* 0x0001e20000000800 */
[----:B------:R-:W-:Y:S01]  /*17d0*/  FFMA.FTZ R32, R43, R35, R38 ;  /* 0x000000232b207223 */ /* 0x000fe20000010026 */
[C---:B------:R-:W-:Y:S01]  /*17e0*/  FMUL.FTZ R43, R24.reuse, R49 ;  /* 0x00000031182b7220 */ /* 0x040fe20000410000 */
[----:B------:R-:W-:Y:S01]  /*17f0*/  FMUL.FTZ R19, R24, R21 ;  /* 0x0000001518137220 */ /* 0x000fe20000410000 */
[----:B------:R-:W-:Y:S01]  /*1800*/  FADD.FTZ R21, R52, -R22 ;  /* 0x8000001634157221 */ /* 0x000fe20000010000 */
[----:B------:R-:W-:Y:S01]  /*1810*/  FMUL.FTZ R40, R29, -1.4426950216293334961 ;  /* 0xbfb8aa3b1d287820 */ /* 0x000fe20000410000 */
[----:B------:R-:W-:Y:S01]  /*1820*/  FFMA.FTZ R16, R25, R43, R26 ;  /* 0x0000002b19107223 */ /* 0x000fe2000001001a */
[--C-:B------:R-:W-:Y:S01]  /*1830*/  FADD.FTZ R43, R44, -R22.reuse ;  /* 0x800000162c2b7221 */ /* 0x100fe20000010000 */
[----:B------:R-:W-:Y:S01]  /*1840*/  FMUL.FTZ R21, R21, R24 ;  /* 0x0000001815157220 */ /* 0x000fe20000410000 */
[----:B0-----:R-:W-:Y:S01]  /*1850*/  FADD.FTZ R37, R17, -R22 ;  /* 0x8000001611257221 */ /* 0x001fe20000010000 */
[----:B------:R-:W-:Y:S01]  /*1860*/  FFMA.FTZ R17, R27, R51, R30 ;  /* 0x000000331b117223 */ /* 0x000fe2000001001e */
[----:B------:R0:W-:Y:S01]  /*1870*/  MUFU.EX2 R15, R40 ;  /* 0x00000028000f7308 */ /* 0x0001e20000000800 */
[C---:B------:R-:W-:Y:S01]  /*1880*/  FMUL.FTZ R18, R24.reuse, R55 ;  /* 0x0000003718127220 */ /* 0x040fe20000410000 */
[----:B------:R-:W-:Y:S01]  /*1890*/  FMUL.FTZ R37, R24, R37 ;  /* 0x0000002518257220 */ /* 0x000fe20000410000 */
[----:B------:R-:W-:Y:S01]  /*18a0*/  FMUL.FTZ R51, R17, -1.4426950216293334961 ;  /* 0xbfb8aa3b11337820 */ /* 0x000fe20000410000 */
[----:B------:R-:W-:Y:S01]  /*18b0*/  FADD.FTZ R55, R46, -R22 ;  /* 0x800000162e377221 */ /* 0x000fe20000010000 */
[--C-:B------:R-:W-:Y:S01]  /*18c0*/  FFMA.FTZ R21, R21, R25, R26.reuse ;  /* 0x0000001915157223 */ /* 0x100fe2000001001a */
[--C-:B------:R-:W-:Y:S01]  /*18d0*/  FFMA.FTZ R37, R34, R37, R31.reuse ;  /* 0x0000002522257223 */ /* 0x100fe2000001001f */
[----:B------:R-:W-:Y:S01]  /*18e0*/  FFMA.FTZ R23, R25, R23, R26 ;  /* 0x0000001719177223 */ /* 0x000fe2000001001a */
[----:B------:R1:W2:Y:S01]  /*18f0*/  MUFU.EX2 R44, R51 ;  /* 0x00000033002c7308 */ /* 0x0002a20000000800 */
[C---:B0-----:R-:W-:Y:S01]  /*1900*/  FMUL.FTZ R40, R24.reuse, R43 ;  /* 0x0000002b18287220 */ /* 0x041fe20000410000 */
[----:B------:R-:W-:Y:S01]  /*1910*/  FADD.FTZ R43, R45, -R22 ;  /* 0x800000162d2b7221 */ /* 0x000fe20000010000 */
[C---:B------:R-:W-:Y:S01]  /*1920*/  FMUL.FTZ R55, R24.reuse, R55 ;  /* 0x0000003718377220 */ /* 0x040fe20000410000 */
[C---:B------:R-:W-:Y:S01]  /*1930*/  FMUL.FTZ R47, R24.reuse, R47 ;  /* 0x0000002f182f7220 */ /* 0x040fe20000410000 */
[----:B------:R-:W-:Y:S01]  /*1940*/  FFMA.FTZ R40, R35, R40, R38 ;  /* 0x0000002823287223 */ /* 0x000fe20000010026 */
[----:B------:R-:W-:Y:S01]  /*1950*/  FMUL.FTZ R43, R24, R43 ;  /* 0x0000002b182b7220 */ /* 0x000fe20000410000 */
[----:B------:R-:W-:Y:S01]  /*1960*/  FFMA.FTZ R18, R27, R18, R30 ;  /* 0x000000121b127223 */ /* 0x000fe2000001001e */
[----:B------:R-:W-:Y:S01]  /*1970*/  FMUL.FTZ R42, R21, -1.4426950216293334961 ;  /* 0xbfb8aa3b152a7820 */ /* 0x000fe20000410000 */
[----:B-1----:R-:W-:Y:S01]  /*1980*/  FADD.FTZ R51, R48, -R22 ;  /* 0x8000001630337221 */ /* 0x002fe20000010000 */
[----:B------:R-:W-:Y:S01]  /*1990*/  FMUL.FTZ R49, R32, -1.4426950216293334961 ;  /* 0xbfb8aa3b20317820 */ /* 0x000fe20000410000 */
[----:B------:R-:W-:Y:S01]  /*19a0*/  FFMA.FTZ R19, R35, R19, R38 ;  /* 0x0000001323137223 */ /* 0x000fe20000010026 */
[----:B------:R-:W-:Y:S01]  /*19b0*/  FMUL.FTZ R50, R16, -1.4426950216293334961 ;  /* 0xbfb8aa3b10327820 */ /* 0x000fe20000410000 */
[----:B------:R-:W-:Y:S01]  /*19c0*/  FMUL.FTZ R51, R24, R51 ;  /* 0x0000003318337220 */ /* 0x000fe20000410000 */
[--C-:B------:R-:W-:Y:S01]  /*19d0*/  FFMA.FTZ R20, R34, R20, R31.reuse ;  /* 0x0000001422147223 */ /* 0x100fe2000001001f */
[----:B------:R-:W-:Y:S01]  /*19e0*/  FMUL.FTZ R52, R37, -1.4426950216293334961 ;  /* 0xbfb8aa3b25347820 */ /* 0x000fe20000410000 */
[----:B------:R-:W-:Y:S01]  /*19f0*/  FMUL.FTZ R33, R23, -1.4426950216293334961 ;  /* 0xbfb8aa3b17217820 */ /* 0x000fe20000410000 */
[----:B------:R-:W-:Y:S01]  /*1a00*/  FMUL.FTZ R54, R40, -1.4426950216293334961 ;  /* 0xbfb8aa3b28367820 */ /* 0x000fe20000410000 */
[----:B------:R-:W-:Y:S01]  /*1a10*/  FFMA.FTZ R43, R25, R43, R26 ;  /* 0x0000002b192b7223 */ /* 0x000fe2000001001a */
[----:B------:R-:W-:Y:S01]  /*1a20*/  FFMA.FTZ R30, R27, R55, R30 ;  /* 0x000000371b1e7223 */ /* 0x000fe2000001001e */
[----:B------:R-:W-:Y:S01]  /*1a30*/  FFMA.FTZ R31, R34, R47, R31 ;  /* 0x0000002f221f7223 */ /* 0x000fe2000001001f */
[----:B------:R-:W-:Y:S01]  /*1a40*/  FFMA.FTZ R35, R35, R51, R38 ;  /* 0x0000003323237223 */ /* 0x000fe20000010026 */
[----:B------:R-:W-:Y:S01]  /*1a50*/  FMUL.FTZ R36, R18, -1.4426950216293334961 ;  /* 0xbfb8aa3b12247820 */ /* 0x000fe20000410000 */
[----:B------:R-:W-:Y:S01]  /*1a60*/  FMUL.FTZ R41, R19, -1.4426950216293334961 ;  /* 0xbfb8aa3b13297820 */ /* 0x000fe20000410000 */
[----:B------:R-:W0:Y:S01]  /*1a70*/  MUFU.EX2 R42, R42 ;  /* 0x0000002a002a7308 */ /* 0x000e220000000800 */
[----:B------:R-:W-:Y:S01]  /*1a80*/  FMUL.FTZ R26, R43, -1.4426950216293334961 ;  /* 0xbfb8aa3b2b1a7820 */ /* 0x000fe20000410000 */
[----:B------:R-:W-:Y:S01]  /*1a90*/  FMUL.FTZ R27, R30, -1.4426950216293334961 ;  /* 0xbfb8aa3b1e1b7820 */ /* 0x000fe20000410000 */
[----:B------:R-:W-:Y:S01]  /*1aa0*/  FMUL.FTZ R24, R31, -1.4426950216293334961 ;  /* 0xbfb8aa3b1f187820 */ /* 0x000fe20000410000 */
[----:B------:R-:W-:Y:S01]  /*1ab0*/  FMUL.FTZ R22, R35, -1.4426950216293334961 ;  /* 0xbfb8aa3b23167820 */ /* 0x000fe20000410000 */
[----:B------:R-:W-:Y:S01]  /*1ac0*/  FMUL.FTZ R39, R20, -1.4426950216293334961 ;  /* 0xbfb8aa3b14277820 */ /* 0x000fe20000410000 */
[----:B--2---:R-:W-:Y:S01]  /*1ad0*/  FADD.FTZ R44, R44, 1 ;  /* 0x3f8000002c2c7421 */ /* 0x004fe20000010000 */
[----:B------:R-:W-:Y:S01]  /*1ae0*/  FADD.FTZ R14, R14, 1 ;  /* 0x3f8000000e0e7421 */ /* 0x000fe20000010000 */
[----:B------:R-:W1:Y:S01]  /*1af0*/  MUFU.EX2 R49, R49 ;  /* 0x0000003100317308 */ /* 0x000e620000000800 */
[----:B------:R-:W-:-:S07]  /*1b00*/  FADD.FTZ R15, R15, 1 ;  /* 0x3f8000000f0f7421 */ /* 0x000fce0000010000 */
        /* <DEDUP_REMOVED lines=17> */
[----:B--2---:R-:W-:Y:S01]  /*1c20*/  FADD.FTZ R48, R26, 1 ;  /* 0x3f8000001a307421 */ /* 0x004fe20000010000 */
[----:B------:R-:W-:-:S06]  /*1c30*/  LEA R26, P2, R12, UR8, 0x1 ;  /* 0x000000080c1a7c11 */ /* 0x000fcc000f8408ff */
[----:B------:R-:W2:Y:S01]  /*1c40*/  MUFU.EX2 R22, R22 ;  /* 0x0000001600167308 */ /* 0x000ea20000000800 */
[----:B0-----:R-:W-:Y:S01]  /*1c50*/  FADD.FTZ R51, R27, 1 ;  /* 0x3f8000001b337421 */ /* 0x001fe20000010000 */
[----:B------:R-:W-:-:S06]  /*1c60*/  LEA.HI.X R27, R12, UR9, R13, 0x1, P2 ;  /* 0x000000090c1b7c11 */ /* 0x000fcc00090f0c0d */
[----:B------:R-:W0:Y:S01]  /*1c70*/  MUFU.EX2 R39, R39 ;  /* 0x0000002700277308 */ /* 0x000e220000000800 */
[----:B-1----:R-:W-:Y:S01]  /*1c80*/  FADD.FTZ R50, R24, 1 ;  /* 0x3f80000018327421 */ /* 0x002fe20000010000 */
[----:B------:R-:W-:-:S04]  /*1c90*/  LEA R24, P1, R10, UR8, 0x1 ;  /* 0x000000080a187c11 */ /* 0x000fc8000f8208ff */
[----:B------:R-:W-:Y:S02]  /*1ca0*/  LEA.HI.X R25, R10, UR9, R11, 0x1, P1 ;  /* 0x000000090a197c11 */ /* 0x000fe400088f0c0b */
[----:B------:R-:W1:Y:S01]  /*1cb0*/  MUFU.RCP R38, R38 ;  /* 0x0000002600267308 */ /* 0x000e620000001000 */
[----:B--2---:R-:W-:-:S07]  /*1cc0*/  FADD.FTZ R22, R22, 1 ;  /* 0x3f80000016167421 */ /* 0x004fce0000010000 */
[----:B------:R2:W3:Y:S01]  /*1cd0*/  MUFU.RCP R41, R14 ;  /* 0x0000000e00297308 */ /* 0x0004e20000001000 */
[----:B0-----:R-:W-:-:S07]  /*1ce0*/  FADD.FTZ R39, R39, 1 ;  /* 0x3f80000027277421 */ /* 0x001fce0000010000 */
[----:B------:R0:W4:Y:S01]  /*1cf0*/  MUFU.RCP R42, R15 ;  /* 0x0000000f002a7308 */ /* 0x0001220000001000 */
[----:B--2---:R-:W-:Y:S01]  /*1d00*/  LEA R14, P0, R6, UR8, 0x1 ;  /* 0x00000008060e7c11 */ /* 0x004fe2000f8008ff */
[----:B-1----:R-:W-:-:S06]  /*1d10*/  FMUL.FTZ R38, R21, R38 ;  /* 0x0000002615267220 */ /* 0x002fcc0000410000 */
[----:B------:R-:W1:Y:S01]  /*1d20*/  MUFU.RCP R47, R47 ;  /* 0x0000002f002f7308 */ /* 0x000e620000001000 */
[----:B---3--:R-:W-:Y:S01]  /*1d30*/  FMUL.FTZ R41, R28, R41 ;  /* 0x000000291c297220 */ /* 0x008fe20000410000 */
[----:B0-----:R-:W-:Y:S02]  /*1d40*/  LEA.HI.X R15, R6, UR9, R7, 0x1, P0 ;  /* 0x00000009060f7c11 */ /* 0x001fe400080f0c07 */
[C---:B------:R-:W-:Y:S02]  /*1d50*/  LEA R6, P0, R8.reuse, UR8, 0x1 ;  /* 0x0000000808067c11 */ /* 0x040fe4000f8008ff */
[----:B------:R-:W-:Y:S02]  /*1d60*/  F2FP.F16.F32.PACK_AB R38, R41, R38 ;  /* 0x000000262926723e */ /* 0x000fe400000000ff */
[----:B------:R-:W0:Y:S01]  /*1d70*/  MUFU.RCP R49, R49 ;  /* 0x0000003100317308 */ /* 0x000e220000001000 */
[----:B----4-:R-:W-:Y:S01]  /*1d80*/  FMUL.FTZ R42, R29, R42 ;  /* 0x0000002a1d2a7220 */ /* 0x010fe20000410000 */
[----:B------:R-:W-:Y:S01]  /*1d90*/  LEA.HI.X R7, R8, UR9, R9, 0x1, P0 ;  /* 0x0000000908077c11 */ /* 0x000fe200080f0c09 */
[----:B------:R-:W-:Y:S01]  /*1da0*/  STG.E.U16 desc[UR6][R14.64], R38 ;  /* 0x000000260e007986 */ /* 0x000fe2000c101506 */
[----:B------:R-:W-:Y:S01]  /*1db0*/  PRMT R8, R38, 0x7632, R8 ;  /* 0x0000763226087816 */ /* 0x000fe20000000008 */
[----:B------:R-:W-:Y:S01]  /*1dc0*/  ULDC.64 UR8, c[0x0][0x238] ;  /* 0x00008e0000087ab9 */ /* 0x000fe20000000a00 */
[----:B------:R-:W-:-:S02]  /*1dd0*/  IADD3 R4, P0, R4, 0x1, RZ ;  /* 0x0000000104047810 */ /* 0x000fc40007f1e0ff */
[----:B------:R-:W2:Y:S01]  /*1de0*/  MUFU.RCP R44, R44 ;  /* 0x0000002c002c7308 */ /* 0x000ea20000001000 */
[----:B-1----:R-:W-:Y:S01]  /*1df0*/  FMUL.FTZ R47, R32, R47 ;  /* 0x0000002f202f7220 */ /* 0x002fe20000410000 */
[----:B------:R-:W-:Y:S01]  /*1e00*/  STG.E.U16 desc[UR6][R14.64+0x2], R8 ;  /* 0x000002080e007986 */ /* 0x000fe2000c101506 */
[----:B------:R-:W-:Y:S02]  /*1e10*/  IADD3.X R5, RZ, R5, RZ, P0, !PT ;  /* 0x00000005ff057210 */ /* 0x000fe400007fe4ff */
[----:B------:R-:W-:Y:S02]  /*1e20*/  ISETP.GE.U32.AND P0, PT, R4, UR8, PT ;  /* 0x0000000804007c0c */ /* 0x000fe4000bf06070 */
[----:B------:R-:W-:Y:S01]  /*1e30*/  F2FP.F16.F32.PACK_AB R42, R47, R42 ;  /* 0x0000002a2f2a723e */ /* 0x000fe200000000ff */
[----:B------:R-:W1:Y:S01]  /*1e40*/  MUFU.RCP R46, R46 ;  /* 0x0000002e002e7308 */ /* 0x000e620000001000 */
[----:B0-----:R-:W-:Y:S01]  /*1e50*/  FMUL.FTZ R49, R16, R49 ;  /* 0x0000003110317220 */ /* 0x001fe20000410000 */
[----:B------:R-:W-:-:S02]  /*1e60*/  ISETP.GE.AND.EX P0, PT, R5, UR9, PT, P0 ;  /* 0x0000000905007c0c */ /* 0x000fc4000bf06300 */
[----:B------:R-:W-:Y:S01]  /*1e70*/  PRMT R9, R42, 0x7632, R9 ;  /* 0x000076322a097816 */ /* 0x000fe20000000009 */
[----:B------:R-:W-:Y:S03]  /*1e80*/  STG.E.U16 desc[UR6][R14.64+0x4], R42 ;  /* 0x0000042a0e007986 */ /* 0x000fe6000c101506 */
[----:B------:R-:W0:Y:S01]  /*1e90*/  MUFU.RCP R45, R45 ;  /* 0x0000002d002d7308 */ /* 0x000e220000001000 */
[----:B--2---:R-:W-:Y:S01]  /*1ea0*/  FMUL.FTZ R44, R17, R44 ;  /* 0x0000002c112c7220 */ /* 0x004fe20000410000 */
[----:B------:R-:W-:Y:S04]  /*1eb0*/  STG.E.U16 desc[UR6][R14.64+0x6], R9 ;  /* 0x000006090e007986 */ /* 0x000fe8000c101506 */
[----:B------:R-:W-:-:S02]  /*1ec0*/  F2FP.F16.F32.PACK_AB R49, R44, R49 ;  /* 0x000000312c31723e */ /* 0x000fc400000000ff */
[----:B------:R-:W2:Y:S01]  /*1ed0*/  MUFU.RCP R48, R48 ;  /* 0x0000003000307308 */ /* 0x000ea20000001000 */
[----:B-1----:R-:W-:Y:S01]  /*1ee0*/  FMUL.FTZ R46, R37, R46 ;  /* 0x0000002e252e7220 */ /* 0x002fe20000410000 */
[----:B------:R-:W-:Y:S01]  /*1ef0*/  PRMT R10, R49, 0x7632, R10 ;  /* 0x00007632310a7816 */ /* 0x000fe2000000000a */
[----:B------:R-:W-:Y:S04]  /*1f00*/  STG.E.U16 desc[UR6][R6.64], R49 ;  /* 0x0000003106007986 */ /* 0x000fe8000c101506 */
[----:B------:R-:W-:Y:S01]  /*1f10*/  STG.E.U16 desc[UR6][R6.64+0x2], R10 ;  /* 0x0000020a06007986 */ /* 0x000fe2000c101506 */
[----:B------:R-:W1:Y:S01]  /*1f20*/  MUFU.RCP R51, R51 ;  /* 0x0000003300337308 */ /* 0x000e620000001000 */
[----:B0-----:R-:W-:-:S05]  /*1f30*/  FMUL.FTZ R45, R40, R45 ;  /* 0x0000002d282d7220 */ /* 0x001fca0000410000 */
[----:B------:R-:W-:Y:S02]  /*1f40*/  F2FP.F16.F32.PACK_AB R46, R45, R46 ;  /* 0x0000002e2d2e723e */ /* 0x000fe400000000ff */
[----:B------:R-:W0:Y:S01]  /*1f50*/  MUFU.RCP R50, R50 ;  /* 0x0000003200327308 */ /* 0x000e220000001000 */
[----:B--2---:R-:W-:Y:S01]  /*1f60*/  FMUL.FTZ R48, R43, R48 ;  /* 0x000000302b307220 */ /* 0x004fe20000410000 */
[----:B------:R-:W-:Y:S01]  /*1f70*/  PRMT R11, R46, 0x7632, R11 ;  /* 0x000076322e0b7816 */ /* 0x000fe2000000000b */
[----:B------:R-:W-:Y:S04]  /*1f80*/  STG.E.U16 desc[UR6][R6.64+0x4], R46 ;  /* 0x0000042e06007986 */ /* 0x000fe8000c101506 */
[----:B------:R2:W-:Y:S01]  /*1f90*/  STG.E.U16 desc[UR6][R6.64+0x6], R11 ;  /* 0x0000060b06007986 */ /* 0x0005e2000c101506 */
[----:B------:R-:W3:Y:S01]  /*1fa0*/  MUFU.RCP R22, R22 ;  /* 0x0000001600167308 */ /* 0x000ee20000001000 */
[----:B-1----:R-:W-:-:S05]  /*1fb0*/  FMUL.FTZ R51, R30, R51 ;  /* 0x000000331e337220 */ /* 0x002fca0000410000 */
[----:B------:R-:W-:Y:S02]  /*1fc0*/  F2FP.F16.F32.PACK_AB R48, R51, R48 ;  /* 0x000000303330723e */ /* 0x000fe400000000ff */
[----:B------:R-:W1:Y:S01]  /*1fd0*/  MUFU.RCP R34, R34 ;  /* 0x0000002200227308 */ /* 0x000e620000001000 */
[----:B0-----:R-:W-:Y:S01]  /*1fe0*/  FMUL.FTZ R50, R31, R50 ;  /* 0x000000321f327220 */ /* 0x001fe20000410000 */
[----:B------:R-:W-:Y:S01]  /*1ff0*/  PRMT R12, R48, 0x7632, R12 ;  /* 0x00007632300c7816 */ /* 0x000fe2000000000c */
[----:B------:R0:W-:Y:S04]  /*2000*/  STG.E.U16 desc[UR6][R24.64], R48 ;  /* 0x0000003018007986 */ /* 0x0001e8000c101506 */
[----:B------:R0:W-:Y:S01]  /*2010*/  STG.E.U16 desc[UR6][R24.64+0x2], R12 ;  /* 0x0000020c18007986 */ /* 0x0001e2000c101506 */
[----:B------:R-:W4:Y:S01]  /*2020*/  MUFU.RCP R33, R33 ;  /* 0x0000002100217308 */ /* 0x000f220000001000 */
[----:B---3--:R-:W-:-:S05]  /*2030*/  FMUL.FTZ R35, R35, R22 ;  /* 0x0000001623237220 */ /* 0x008fca0000410000 */
[----:B------:R-:W-:Y:S02]  /*2040*/  F2FP.F16.F32.PACK_AB R50, R35, R50 ;  /* 0x000000322332723e */ /* 0x000fe400000000ff */
[----:B------:R-:W3:Y:S01]  /*2050*/  MUFU.RCP R39, R39 ;  /* 0x0000002700277308 */ /* 0x000ee20000001000 */
[----:B-1----:R-:W-:Y:S01]  /*2060*/  FMUL.FTZ R34, R23, R34 ;  /* 0x0000002217227220 */ /* 0x002fe20000410000 */
[----:B--2---:R-:W-:Y:S01]  /*2070*/  PRMT R7, R50, 0x7632, R7 ;  /* 0x0000763232077816 */ /* 0x004fe20000000007 */
[----:B------:R0:W-:Y:S04]  /*2080*/  STG.E.U16 desc[UR6][R24.64+0x4], R50 ;  /* 0x0000043218007986 */ /* 0x0001e8000c101506 */
[----:B------:R0:W-:Y:S01]  /*2090*/  STG.E.U16 desc[UR6][R24.64+0x6], R7 ;  /* 0x0000060718007986 */ /* 0x0001e2000c101506 */
[----:B------:R-:W1:Y:S01]  /*20a0*/  MUFU.RCP R36, R36 ;  /* 0x0000002400247308 */ /* 0x000e620000001000 */
[----:B----4-:R-:W-:-:S05]  /*20b0*/  FMUL.FTZ R33, R18, R33 ;  /* 0x0000002112217220 */ /* 0x010fca0000410000 */
[----:B------:R-:W-:Y:S01]  /*20c0*/  F2FP.F16.F32.PACK_AB R33, R33, R34 ;  /* 0x000000222121723e */ /* 0x000fe200000000ff */
[----:B---3--:R-:W-:-:S03]  /*20d0*/  FMUL.FTZ R39, R20, R39 ;  /* 0x0000002714277220 */ /* 0x008fc60000410000 */
[----:B------:R-:W-:Y:S01]  /*20e0*/  PRMT R13, R33, 0x7632, R13 ;  /* 0x00007632210d7816 */ /* 0x000fe2000000000d */
[----:B------:R0:W-:Y:S04]  /*20f0*/  STG.E.U16 desc[UR6][R26.64], R33 ;  /* 0x000000211a007986 */ /* 0x0001e8000c101506 */
[----:B------:R0:W-:Y:S01]  /*2100*/  STG.E.U16 desc[UR6][R26.64+0x2], R13 ;  /* 0x0000020d1a007986 */ /* 0x0001e2000c101506 */
[----:B-1----:R-:W-:-:S05]  /*2110*/  FMUL.FTZ R36, R19, R36 ;  /* 0x0000002413247220 */ /* 0x002fca0000410000 */
[----:B------:R-:W-:-:S04]  /*2120*/  F2FP.F16.F32.PACK_AB R36, R36, R39 ;  /* 0x000000272424723e */ /* 0x000fc800000000ff */
[----:B------:R-:W-:Y:S01]  /*2130*/  PRMT R6, R36, 0x7632, R6 ;  /* 0x0000763224067816 */ /* 0x000fe20000000006 */
[----:B------:R0:W-:Y:S04]  /*2140*/  STG.E.U16 desc[UR6][R26.64+0x4], R36 ;  /* 0x000004241a007986 */ /* 0x0001e8000c101506 */
[----:B------:R0:W-:Y:S01]  /*2150*/  STG.E.U16 desc[UR6][R26.64+0x6], R6 ;  /* 0x000006061a007986 */ /* 0x0001e2000c101506 */
[----:B------:R-:W-:Y:S05]  /*2160*/  @!P0 BRA `(.L_x_2678) ;  /* 0xffffffe000008947 */ /* 0x000fea000383ffff */
[----:B------:R-:W-:Y:S05]  /*2170*/  EXIT ;  /* 0x000000000000794d */ /* 0x000fea0003800000 */
.L_x_2679:
        /* <DEDUP_REMOVED lines=16> */
.L_x_2800:


//--------------------- .text._ZN13group_norm_v214gn_cuda_kernelI6__halfLi320ELi1ELi16ELi20ELi4096ELb1ELi32ELi320ELi320ELi4ELb1ELi1ELb0ELb0ENS_16CompileConditionILi900EEEEEvPT_PKS4_S7_S7_flPfS8_Pj --------------------------
	.section	.text._ZN13group_norm_v214gn_cuda_kernelI6__halfLi320ELi1ELi16ELi20ELi4096ELb1ELi32ELi320ELi320ELi4ELb1ELi1ELb0ELb0ENS_16CompileConditionILi900EEEEEvPT_PKS4_S7_S7_flPfS8_Pj,"ax",@progbits
	.align	128
        .global         _ZN13group_norm_v214gn_cuda_kernelI6__halfLi320ELi1ELi16ELi20ELi4096ELb1ELi32ELi320ELi320ELi4ELb1ELi1ELb0ELb0ENS_16CompileConditionILi900EEEEEvPT_PKS4_S7_S7_flPfS8_Pj
        .type           _ZN13group_norm_v214gn_cuda_kernelI6__halfLi320ELi1ELi16ELi20ELi4096ELb1ELi32ELi320ELi320ELi4ELb1ELi1ELb0ELb0ENS_16CompileConditionILi900EEEEEvPT_PKS4_S7_S7_flPfS8_Pj,@function
        .size           _ZN13group_norm_v214gn_cuda_kernelI6__halfLi320ELi1ELi16ELi20ELi4096ELb1ELi32ELi320ELi320ELi4ELb1ELi1ELb0ELb0ENS_16CompileConditionILi900EEEEEvPT_PKS4_S7_S7_flPfS8_Pj,(.L_x_2801 - _ZN13group_norm_v214gn_cuda_kernelI6__halfLi320ELi1ELi16ELi20ELi4096ELb1ELi32ELi320ELi320ELi4ELb1ELi1ELb0ELb0ENS_16CompileConditionILi900EEEEEvPT_PKS4_S7_S7_flPfS8_Pj)
        .other          _ZN13group_norm_v214gn_cuda_kernelI6__halfLi320ELi1ELi16ELi20ELi4096ELb1ELi32ELi320ELi320ELi4ELb1ELi1ELb0ELb0ENS_16CompileConditionILi900EEEEEvPT_PKS4_S7_S7_flPfS8_Pj,@"STO_CUDA_ENTRY STV_DEFAULT"
_ZN13group_norm_v214gn_cuda_kernelI6__halfLi320ELi1ELi16ELi20ELi4096ELb1ELi32ELi320ELi320ELi4ELb1ELi1ELb0ELb0ENS_16CompileConditionILi900EEEEEvPT_PKS4_S7_S7_flPfS8_Pj:
.text._ZN13group_norm_v214gn_cuda_kernelI6__halfLi320ELi1ELi16ELi20ELi4096ELb1ELi32ELi320ELi320ELi4ELb1ELi1ELb0ELb0ENS_16CompileConditionILi900EEEEEvPT_PKS4_S7_S7_flPfS8_Pj:
        /* <DEDUP_REMOVED lines=17> */
[C---:B0-----:R-:W-:Y:S01]  /*0110*/  IMAD.WIDE.U32 R2, R40.reuse, -0x33333333, RZ ;  /* 0xcccccccd28027825 */ /* 0x041fe200078e00ff */
[--C-:B------:R-:W-:Y:S01]  /*0120*/  SHF.R.U32.HI R0, RZ, 0x2, R40.reuse ;  /* 0x00000002ff007819 */ /* 0x100fe20000011628 */
[----:B------:R-:W-:Y:S01]  /*0130*/  ULDC.64 UR6, c[0x0][0x240] ;  /* 0x0000900000067ab9 */ /* 0x000fe20000000a00 */
[----:B------:R-:W-:Y:S01]  /*0140*/  SHF.L.U32 R34, R40, 0x3, RZ ;  /* 0x0000000328227819 */ /* 0x000fe200000006ff */
[----:B------:R-:W-:Y:S01]  /*0150*/  ULEA UR4, UR5, UR4, 0x18 ;  /* 0x0000000405047291 */ /* 0x000fe2000f8ec03f */
[----:B------:R-:W-:Y:S02]  /*0160*/  SHF.R.U32.HI R5, RZ, 0x6, R3 ;  /* 0x00000006ff057819 */ /* 0x000fe40000011603 */
[----:B--2---:R-:W-:Y:S02]  /*0170*/  LOP3.LUT R38, R4, 0x7f, RZ, 0xc0, !PT ;  /* 0x0000007f04267812 */ /* 0x004fe400078ec0ff */
[----:B------:R-:W-:Y:S01]  /*0180*/  SHF.L.U32 R3, R0, 0x7, RZ ;  /* 0x0000000700037819 */ /* 0x000fe200000006ff */
[----:B------:R-:W-:Y:S01]  /*0190*/  IMAD R2, R5, -0x50, R40 ;  /* 0xffffffb005027824 */ /* 0x000fe200078e0228 */
[----:B------:R-:W-:Y:S01]  /*01a0*/  LOP3.LUT P0, RZ, R4, 0x7f, RZ, 0xc0, !PT ;  /* 0x0000007f04ff7812 */ /* 0x000fe2000780c0ff */
[----:B------:R-:W-:Y:S01]  /*01b0*/  IMAD R0, R0, 0x14, RZ ;  /* 0x0000001400007824 */ /* 0x000fe200078e02ff */
[----:B------:R-:W-:Y:S01]  /*01c0*/  LOP3.LUT R38, R3, 0xffffff80, R38, 0xe2, !PT ;  /* 0xffffff8003267812 */ /* 0x000fe200078ee226 */
[C---:B------:R-:W-:Y:S01]  /*01d0*/  IMAD R36, R2.reuse, 0x28, R11 ;  /* 0x0000002802247824 */ /* 0x040fe200078e020b */
[----:B------:R-:W-:Y:S01]  /*01e0*/  ISETP.EQ.U32.AND P1, PT, RZ, UR6, PT ;  /* 0x00000006ff007c0c */ /* 0x000fe2000bf22070 */
[----:B------:R-:W-:Y:S01]  /*01f0*/  IMAD.WIDE.U32 R2, R2, -0x33333333, RZ ;  /* 0xcccccccd02027825 */ /* 0x000fe200078e00ff */
[----:B------:R-:W-:-:S02]  /*0200*/  IADD3 R4, R0, 0x4, RZ ;  /* 0x0000000400047810 */ /* 0x000fc40007ffe0ff */
[----:B------:R-:W-:Y:S02]  /*0210*/  LEA R36, R5, R36, 0x3 ;  /* 0x0000002405247211 */ /* 0x000fe400078e18ff */
[C---:B------:R-:W-:Y:S02]  /*0220*/  IADD3 R5, R0.reuse, 0x8, RZ ;  /* 0x0000000800057810 */ /* 0x040fe40007ffe0ff */
[C---:B------:R-:W-:Y:S02]  /*0230*/  IADD3 R6, R0.reuse, 0xc, RZ ;  /* 0x0000000c00067810 */ /* 0x040fe40007ffe0ff */
[----:B------:R-:W-:Y:S02]  /*0240*/  IADD3 R7, R0, 0x10, RZ ;  /* 0x0000001000077810 */ /* 0x000fe40007ffe0ff */
[----:B------:R-:W-:Y:S02]  /*0250*/  SHF.L.U32 R2, R3, 0x1, RZ ;  /* 0x0000000103027819 */ /* 0x000fe400000006ff */
        /* <DEDUP_REMOVED lines=23> */
.L_x_2686:
        /* <DEDUP_REMOVED lines=11> */
[----:B------:R-:W-:-:S06]  /*0480*/  ULOP3.LUT UR5, UR5, 0xfe0, URZ, 0xc0, !UPT ;  /* 0x00000fe005057892 */ /* 0x000fcc000f8ec03f */
[----:B------:R-:W-:-:S05]  /*0490*/  IADD3 R0, R3, UR5, RZ ;  /* 0x0000000503007c10 */ /* 0x000fca000fffe0ff */
        /* <DEDUP_REMOVED lines=59> */
[----:B------:R-:W-:Y:S02]  /*0850*/  CS2R R96, SRZ ;  /* 0x0000000000607805 */ /* 0x000fe4000001ff00 */
[C---:B------:R-:W-:Y:S02]  /*0860*/  LOP3.LUT P2, RZ, R40.reuse, 0xffffffc3, RZ, 0xc0, !PT ;  /* 0xffffffc328ff7812 */ /* 0x040fe4000784c0ff */
[----:B------:R-:W-:Y:S01]  /*0870*/  ISETP.NE.AND P3, PT, R40, RZ, PT ;  /* 0x000000ff2800720c */ /* 0x000fe20003f65270 */
[----:B--2---:R-:W-:-:S02]  /*0880*/  HADD2.F32 R3, -RZ, R54.H0_H0 ;  /* 0x20000036ff037230 */ /* 0x004fc40000004100 */
[----:B------:R-:W-:Y:S02]  /*0890*/  HADD2.F32 R59, -RZ, R54.H1_H1 ;  /* 0x30000036ff3b7230 */ /* 0x000fe40000004100 */
[--C-:B------:R-:W-:Y:S02]  /*08a0*/  HADD2.F32 R57, -RZ, R55.reuse.H0_H0 ;  /* 0x20000037ff397230 */ /* 0x100fe40000004100 */
[----:B------:R-:W-:Y:S01]  /*08b0*/  FFMA.FTZ R44, R3, R3, RZ ;  /* 0x00000003032c7223 */ /* 0x000fe200000100ff */
[----:B------:R-:W-:Y:S01]  /*08c0*/  FADD.FTZ R42, RZ, R3 ;  /* 0x00000003ff2a7221 */ /* 0x000fe20000010000 */
[----:B------:R-:W-:Y:S02]  /*08d0*/  HADD2.F32 R55, -RZ, R55.H1_H1 ;  /* 0x30000037ff377230 */ /* 0x000fe40000004100 */
[----:B------:R-:W-:Y:S01]  /*08e0*/  FFMA.FTZ R44, R59, R59, R44 ;  /* 0x0000003b3b2c7223 */ /* 0x000fe2000001002c */
[----:B------:R-:W-:-:S03]  /*08f0*/  FADD.FTZ R42, R42, R59 ;  /* 0x0000003b2a2a7221 */ /* 0x000fc60000010000 */
[----:B------:R-:W-:Y:S01]  /*0900*/  FFMA.FTZ R44, R57, R57, R44 ;  /* 0x00000039392c7223 */ /* 0x000fe2000001002c */
[----:B------:R-:W-:Y:S01]  /*0910*/  FADD.FTZ R42, R42, R57 ;  /* 0x000000392a2a7221 */ /* 0x000fe20000010000 */
[--C-:B---3--:R-:W-:Y:S02]  /*0920*/  HADD2.F32 R53, -RZ, R46.reuse.H0_H0 ;  /* 0x2000002eff357230 */ /* 0x108fe40000004100 */
        /* <DEDUP_REMOVED lines=11> */
[--C-:B----4-:R-:W-:Y:S02]  /*09e0*/  HADD2.F32 R45, -RZ, R92.reuse.H0_H0 ;  /* 0x2000005cff2d7230 */ /* 0x110fe40000004100 */
        /* <DEDUP_REMOVED lines=72> */
[----:B------:R-:W-:Y:S01]  /*0e70*/  FADD.FTZ R92, R42, R105 ;  /* 0x000000692a5c7221 */ /* 0x000fe20000010000 */
[----:B------:R-:W-:-:S04]  /*0e80*/  MOV R44, RZ ;  /* 0x000000ff002c7202 */ /* 0x000fc80000000f00 */
        /* <DEDUP_REMOVED lines=13> */
[----:B------:R-:W-:Y:S02]  /*0f60*/  MOV R42, RZ ;  /* 0x000000ff002a7202 */ /* 0x000fe40000000f00 */
[----:B---3--:R-:W-:Y:S01]  /*0f70*/  @!P1 FADD.FTZ R95, R95, R88 ;  /* 0x000000585f5f9221 */ /* 0x008fe20000010000 */
[----:B------:R-:W-:Y:S02]  /*0f80*/  @!P1 FADD.FTZ R46, R46, R89 ;  /* 0x000000592e2e9221 */ /* 0x000fe40000010000 */
[----:B------:R-:W0:Y:S01]  /*0f90*/  @!P2 LDC R89, c[0x0][0x10] ;  /* 0x00000400ff59ab82 */ /* 0x000e220000000800 */
[----:B----4-:R-:W-:Y:S01]  /*0fa0*/  @!P1 FADD.FTZ R42, R95, R90 ;  /* 0x0000005a5f2a9221 */ /* 0x010fe20000010000 */
[----:B------:R-:W-:Y:S01]  /*0fb0*/  @!P1 FADD.FTZ R44, R46, R91 ;  /* 0x0000005b2e2c9221 */ /* 0x000fe20000010000 */
[----:B------:R-:W-:-:S03]  /*0fc0*/  ISETP.GT.U32.AND P1, PT, R40, 0xff, PT ;  /* 0x000000ff2800780c */ /* 0x000fc60003f24070 */
[----:B------:R-:W1:Y:S04]  /*0fd0*/  SHFL.BFLY PT, R83, R42, 0x2, 0x1f ;  /* 0x0c401f002a537f89 */ /* 0x000e6800000e0000 */
[----:B------:R-:W2:Y:S01]  /*0fe0*/  SHFL.BFLY PT, R85, R44, 0x2, 0x1f ;  /* 0x0c401f002c557f89 */ /* 0x000ea200000e0000 */
[----:B0-----:R-:W-:-:S05]  /*0ff0*/  @!P2 IMAD R89, R89, R20, UR8 ;  /* 0x000000085959ae24 */ /* 0x001fca000f8e0214 */
[----:B------:R-:W-:Y:S01]  /*1000*/  @!P2 LEA R89, R89, R38, 0xb ;  /* 0x000000265959a211 */ /* 0x000fe200078e58ff */
[----:B-1----:R-:W-:-:S03]  /*1010*/  FADD.FTZ R46, R83, R42 ;  /* 0x0000002a532e7221 */ /* 0x002fc60000010000 */
[----:B------:R-:W-:Y:S01]  /*1020*/  @!P2 SHF.L.U32 R89, R89, 0x1, RZ ;  /* 0x000000015959a819 */ /* 0x000fe200000006ff */
[----:B--2---:R-:W-:Y:S01]  /*1030*/  FADD.FTZ R48, R85, R44 ;  /* 0x0000002c55307221 */ /* 0x004fe20000010000 */
[----:B------:R-:W0:Y:S01]  /*1040*/  SHFL.BFLY PT, R83, R46, 0x1, 0x1f ;  /* 0x0c201f002e537f89 */ /* 0x000e2200000e0000 */
[----:B------:R-:W1:Y:S03]  /*1050*/  @!P2 LDC.64 R84, c[0x0][0x248] ;  /* 0x00009200ff54ab82 */ /* 0x000e660000000a00 */
[----:B------:R-:W2:Y:S01]  /*1060*/  SHFL.BFLY PT, R87, R48, 0x1, 0x1f ;  /* 0x0c201f0030577f89 */ /* 0x000ea200000e0000 */
[----:B0-----:R-:W-:Y:S01]  /*1070*/  FADD.FTZ R82, R46, R83 ;  /* 0x000000532e527221 */ /* 0x001fe20000010000 */
        /* <DEDUP_REMOVED lines=23> */
.L_x_2681:
[----:B------:R-:W2:Y:S04]  /*11f0*/  LD.E.STRONG.GPU R42, desc[UR6][R76.64] ;  /* 0x000000064c2a7980 */ /* 0x000ea8000c10f900 */
[----:B--2---:R-:W-:Y:S01]  /*1200*/  CCTL.IVALL ;  /* 0x00000000ff00798f */ /* 0x004fe20002000000 */
[----:B------:R-:W-:Y:S05]  /*1210*/  YIELD ;  /* 0x0000000000007946 */ /* 0x000fea0003800000 */
[----:B------:R-:W-:-:S04]  /*1220*/  LOP3.LUT R42, R42, R85, RZ, 0x3c, !PT ;  /* 0x000000552a2a7212 */ /* 0x000fc800078e3cff */
[----:B------:R-:W-:-:S13]  /*1230*/  ISETP.GT.AND P2, PT, R42, -0x1, PT ;  /* 0xffffffff2a00780c */ /* 0x000fda0003f44270 */
[----:B------:R-:W-:Y:S05]  /*1240*/  @P2 BRA `(.L_x_2681) ;  /* 0xfffffffc00e82947 */ /* 0x000fea000383ffff */
.L_x_2680:
[----:B------:R-:W-:Y:S05]  /*1250*/  WARPSYNC.ALL ;  /* 0x0000000000007948 */ /* 0x000fea0003800000 */
[----:B------:R-:W-:Y:S06]  /*1260*/  BAR.SYNC.DEFER_BLOCKING 0x0 ;  /* 0x0000000000007b1d */ /* 0x000fec0000010000 */
[----:B------:R-:W-:Y:S04]  /*1270*/  BSSY B0, `(.L_x_2682) ;  /* 0x0000031000007945 */ /* 0x000fe80003800000 */
[----:B------:R-:W-:Y:S05]  /*1280*/  @P1 BRA `(.L_x_2683) ;  /* 0x0000000000bc1947 */ /* 0x000fea0003800000 */
[----:B0-----:R-:W0:Y:S01]  /*1290*/  LDC R83, c[0x0][0x10] ;  /* 0x00000400ff537b82 */ /* 0x001e220000000800 */
[----:B------:R-:W-:-:S07]  /*12a0*/  LOP3.LUT R85, R40, 0xf, RZ, 0xc0, !PT ;  /* 0x0000000f28557812 */ /* 0x000fce00078ec0ff */
        /* <DEDUP_REMOVED lines=45> */
.L_x_2683:
[----:B------:R-:W-:Y:S05]  /*1580*/  BSYNC B0 ;  /* 0x0000000000007941 */ /* 0x000fea0003800000 */
.L_x_2682:
        /* <DEDUP_REMOVED lines=25> */
[----:B------:R-:W-:Y:S06]  /*1720*/  BAR.SYNC.DEFER_BLOCKING 0x0 ;  /* 0x0000000000007b1d */ /* 0x000fec0000010000 */
[----:B------:R-:W-:Y:S05]  /*1730*/  @P0 BRA `(.L_x_2685) ;  /* 0x00000000001c0947 */ /* 0x000fea0003800000 */
[----:B0-----:R-:W0:Y:S01]  /*1740*/  LDS.64 R82, [R34+UR4] ;  /* 0x0000000422527984 */ /* 0x001e220008000a00 */
[----:B------:R-:W-:Y:S01]  /*1750*/  LEA R42, P1, R99, R40, 0x4 ;  /* 0x00000028632a7211 */ /* 0x000fe200078220ff */
[----:B------:R-:W-:-:S03]  /*1760*/  ULDC.64 UR10, c[0x0][0x240] ;  /* 0x00009000000a7ab9 */ /* 0x000fc60000000a00 */
[----:B------:R-:W-:Y:S02]  /*1770*/  LEA.HI.X R85, R99, R18, R32, 0x4, P1 ;  /* 0x0000001263557211 */ /* 0x000fe400008f2420 */
[----:B------:R-:W-:-:S04]  /*1780*/  LEA R84, P1, R42, UR10, 0x3 ;  /* 0x0000000a2a547c11 */ /* 0x000fc8000f8218ff */
[----:B------:R-:W-:-:S05]  /*1790*/  LEA.HI.X R85, R42, UR11, R85, 0x3, P1 ;  /* 0x0000000b2a557c11 */ /* 0x000fca00088f1c55 */
[----:B0-----:R1:W-:Y:S04]  /*17a0*/  STG.E.64 desc[UR6][R84.64], R82 ;  /* 0x0000005254007986 */ /* 0x0013e8000c101b06 */
.L_x_2685:
[----:B------:R-:W-:Y:S05]  /*17b0*/  BSYNC B0 ;  /* 0x0000000000007941 */ /* 0x000fea0003800000 */
.L_x_2684:
[----:B01----:R-:W0:Y:S01]  /*17c0*/  LDS.64 R82, [R16+UR4] ;  /* 0x0000000410527984 */ /* 0x003e220008000a00 */
[----:B------:R-:W-:Y:S01]  /*17d0*/  ULDC UR5, c[0x0][0x230] ;  /* 0x00008c0000057ab9 */ /* 0x000fe20000000800 */
[--C-:B-----5:R-:W-:Y:S01]  /*17e0*/  HADD2.F32 R50, -RZ, R79.reuse.H0_H0 ;  /* 0x2000004fff327230 */ /* 0x120fe20000004100 */
[----:B------:R-:W-:Y:S01]  /*17f0*/  ULDC.64 UR10, c[0x0][0x210] ;  /* 0x00008400000a7ab9 */ /* 0x000fe20000000a00 */
[----:B------:R-:W-:Y:S01]  /*1800*/  HADD2.F32 R79, -RZ, R79.H1_H1 ;  /* 0x3000004fff4f7230 */ /* 0x000fe20000004100 */
[----:B------:R-:W-:Y:S01]  /*1810*/  LOP3.LUT R20, R20, 0x1, RZ, 0x3c, !PT ;  /* 0x0000000114147812 */ /* 0x000fe200078e3cff */
[----:B------:R-:W-:Y:S02]  /*1820*/  HADD2.F32 R60, -RZ, R81.H1_H1 ;  /* 0x30000051ff3c7230 */ /* 0x000fe40000004100 */
[----:B------:R-:W-:Y:S02]  /*1830*/  HADD2.F32 R44, -RZ, R80.H0_H0 ;  /* 0x20000050ff2c7230 */ /* 0x000fe40000004100 */
[----:B0-----:R-:W-:Y:S01]  /*1840*/  FADD.FTZ R42, R83, UR5 ;  /* 0x00000005532a7e21 */ /* 0x001fe20008010000 */
[--C-:B------:R-:W-:Y:S01]  /*1850*/  FADD.FTZ R55, R55, -R82.reuse ;  /* 0x8000005237377221 */ /* 0x100fe20000010000 */
[----:B------:R-:W-:Y:S01]  /*1860*/  FADD.FTZ R85, R59, -R82 ;  /* 0x800000523b557221 */ /* 0x000fe20000010000 */
[----:B------:R-:W-:-:S02]  /*1870*/  HADD2.F32 R83, -RZ, R78.H0_H0 ;  /* 0x2000004eff537230 */ /* 0x000fc40000004100 */
[--C-:B------:R-:W-:Y:S01]  /*1880*/  FADD.FTZ R87, R39, -R82.reuse ;  /* 0x8000005227577221 */ /* 0x100fe20000010000 */
[----:B------:R-:W-:Y:S01]  /*1890*/  HADD2.F32 R78, -RZ, R78.H1_H1 ;  /* 0x3000004eff4e7230 */ /* 0x000fe20000004100 */
[----:B------:R-:W0:Y:S01]  /*18a0*/  MUFU.RSQ R42, R42 ;  /* 0x0000002a002a7308 */ /* 0x000e220000001400 */
[----:B------:R-:W-:Y:S02]  /*18b0*/  HADD2.F32 R59, -RZ, R80.H1_H1 ;  /* 0x30000050ff3b7230 */ /* 0x000fe40000004100 */
        /* <DEDUP_REMOVED lines=13> */
[C---:B0-----:R-:W-:Y:S01]  /*1990*/  FMUL.FTZ R55, R42.reuse, R55 ;  /* 0x000000372a377220 */ /* 0x041fe20000410000 */
[----:B------:R-:W-:Y:S01]  /*19a0*/  FMUL.FTZ R46, R42, R85 ;  /* 0x000000552a2e7220 */ /* 0x000fe20000410000 */
[----:B------:R-:W-:Y:S01]  /*19b0*/  FADD.FTZ R85, R57, -R82 ;  /* 0x8000005239557221 */ /* 0x000fe20000010000 */
[----:B------:R-:W-:-:S02]  /*19c0*/  HADD2.F32 R57, -RZ, R81.H0_H0 ;  /* 0x20000051ff397230 */ /* 0x000fc40000004100 */
[----:B------:R-:W-:Y:S01]  /*19d0*/  FFMA.FTZ R52, R55, R79, R60 ;  /* 0x0000004f37347223 */ /* 0x000fe2000001003c */
[--C-:B------:R-:W-:Y:S01]  /*19e0*/  FADD.FTZ R55, R51, -R82.reuse ;  /* 0x8000005233377221 */ /* 0x100fe20000010000 */
[----:B------:R-:W-:Y:S01]  /*19f0*/  FADD.FTZ R81, R49, -R82 ;  /* 0x8000005231517221 */ /* 0x000fe20000010000 */
[----:B------:R-:W-:Y:S01]  /*1a00*/  FMUL.FTZ R87, R42, R87 ;  /* 0x000000572a577220 */ /* 0x000fe20000410000 */
[----:B------:R-:W-:Y:S01]  /*1a10*/  FMUL.FTZ R54, R52, -1.4426950216293334961 ;  /* 0xbfb8aa3b34367820 */ /* 0x000fe20000410000 */
[C---:B------:R-:W-:Y:S01]  /*1a20*/  FMUL.FTZ R55, R42.reuse, R55 ;  /* 0x000000372a377220 */ /* 0x040fe20000410000 */
[----:B------:R-:W-:Y:S01]  /*1a30*/  FMUL.FTZ R81, R42, R81 ;  /* 0x000000512a517220 */ /* 0x000fe20000410000 */
[----:B------:R-:W-:Y:S01]  /*1a40*/  FFMA.FTZ R37, R79, R87, R60 ;  /* 0x000000574f257223 */ /* 0x000fe2000001003c */
[----:B------:R0:W-:Y:S01]  /*1a50*/  MUFU.EX2 R51, R54 ;  /* 0x0000003600337308 */ /* 0x0001e20000000800 */
[----:B------:R-:W-:Y:S01]  /*1a60*/  FFMA.FTZ R49, R78, R55, R59 ;  /* 0x000000374e317223 */ /* 0x000fe2000001003b */
[--C-:B------:R-:W-:Y:S01]  /*1a70*/  FADD.FTZ R55, R47, -R82.reuse ;  /* 0x800000522f377221 */ /* 0x100fe20000010000 */
[----:B------:R-:W-:Y:S01]  /*1a80*/  FFMA.FTZ R47, R50, R81, R57 ;  /* 0x00000051322f7223 */ /* 0x000fe20000010039 */
[--C-:B------:R-:W-:Y:S01]  /*1a90*/  FADD.FTZ R87, R35, -R82.reuse ;  /* 0x8000005223577221 */ /* 0x100fe20000010000 */
[C---:B------:R-:W-:Y:S01]  /*1aa0*/  FMUL.FTZ R91, R42.reuse, R91 ;  /* 0x0000005b2a5b7220 */ /* 0x040fe20000410000 */
[C---:B------:R-:W-:Y:S01]  /*1ab0*/  FMUL.FTZ R89, R42.reuse, R89 ;  /* 0x000000592a597220 */ /* 0x040fe20000410000 */
[----:B------:R-:W-:Y:S01]  /*1ac0*/  FMUL.FTZ R68, R47, -1.4426950216293334961 ;  /* 0xbfb8aa3b2f447820 */ /* 0x000fe20000410000 */
[C---:B------:R-:W-:Y:S01]  /*1ad0*/  FMUL.FTZ R95, R42.reuse, R95 ;  /* 0x0000005f2a5f7220 */ /* 0x040fe20000410000 */
[C---:B0-----:R-:W-:Y:S01]  /*1ae0*/  FMUL.FTZ R54, R42.reuse, R55 ;  /* 0x000000372a367220 */ /* 0x041fe20000410000 */
[----:B------:R-:W-:Y:S01]  /*1af0*/  FADD.FTZ R55, R45, -R82 ;  /* 0x800000522d377221 */ /* 0x000fe20000010000 */
[----:B------:R-:W-:Y:S01]  /*1b00*/  FFMA.FTZ R29, R79, R91, R60 ;  /* 0x0000005b4f1d7223 */ /* 0x000fe2000001003c */
[----:B------:R0:W1:Y:S01]  /*1b10*/  MUFU.EX2 R45, R68 ;  /* 0x00000044002d7308 */ /* 0x0000620000000800 */
[----:B------:R-:W-:Y:S01]  /*1b20*/  FADD.FTZ R91, R27, -R82 ;  /* 0x800000521b5b7221 */ /* 0x000fe20000010000 */
[----:B------:R-:W-:Y:S01]  /*1b30*/  FFMA.FTZ R35, R83, R89, R44 ;  /* 0x0000005953237223 */ /* 0x000fe2000001002c */
[----:B------:R-:W-:Y:S01]  /*1b40*/  FADD.FTZ R89, R33, -R82 ;  /* 0x8000005221597221 */ /* 0x000fe20000010000 */
[C---:B------:R-:W-:Y:S01]  /*1b50*/  FMUL.FTZ R93, R42.reuse, R93 ;  /* 0x0000005d2a5d7220 */ /* 0x040fe20000410000 */
[----:B------:R-:W-:Y:S01]  /*1b60*/  FFMA.FTZ R21, R79, R95, R60 ;  /* 0x0000005f4f157223 */ /* 0x000fe2000001003c */
[C---:B------:R-:W-:Y:S01]  /*1b70*/  FMUL.FTZ R97, R42.reuse, R97 ;  /* 0x000000612a617220 */ /* 0x040fe20000410000 */
[----:B------:R-:W-:Y:S01]  /*1b80*/  FADD.FTZ R95, R19, -R82 ;  /* 0x80000052135f7221 */ /* 0x000fe20000010000 */
[----:B------:R-:W-:Y:S01]  /*1b90*/  FFMA.FTZ R27, R83, R93, R44 ;  /* 0x0000005d531b7223 */ /* 0x000fe2000001002c */
[----:B0-----:R-:W-:Y:S01]  /*1ba0*/  FMUL.FTZ R68, R42, R87 ;  /* 0x000000572a447220 */ /* 0x001fe20000410000 */
[----:B------:R-:W-:Y:S01]  /*1bb0*/  FADD.FTZ R93, R25, -R82 ;  /* 0x80000052195d7221 */ /* 0x000fe20000010000 */
[----:B------:R-:W-:Y:S01]  /*1bc0*/  FFMA.FTZ R19, R83, R97, R44 ;  /* 0x0000006153137223 */ /* 0x000fe2000001002c */
[----:B------:R-:W-:Y:S01]  /*1bd0*/  FADD.FTZ R97, R17, -R82 ;  /* 0x8000005211617221 */ /* 0x000fe20000010000 */
[--C-:B------:R-:W-:Y:S01]  /*1be0*/  FFMA.FTZ R33, R78, R68, R59.reuse ;  /* 0x000000444e217223 */ /* 0x100fe2000001003b */
[C---:B------:R-:W-:Y:S01]  /*1bf0*/  FMUL.FTZ R68, R42.reuse, R91 ;  /* 0x0000005b2a447220 */ /* 0x040fe20000410000 */
[----:B------:R-:W-:Y:S01]  /*1c00*/  FFMA.FTZ R54, R79, R54, R60 ;  /* 0x000000364f367223 */ /* 0x000fe2000001003c */
[----:B------:R-:W-:Y:S01]  /*1c10*/  FMUL.FTZ R48, R42, R85 ;  /* 0x000000552a307220 */ /* 0x000fe20000410000 */
[----:B------:R-:W-:Y:S01]  /*1c20*/  FMUL.FTZ R3, R3, R42 ;  /* 0x0000002a03037220 */ /* 0x000fe20000410000 */
[--C-:B------:R-:W-:Y:S01]  /*1c30*/  FFMA.FTZ R25, R78, R68, R59.reuse ;  /* 0x000000444e197223 */ /* 0x100fe2000001003b */
[C---:B------:R-:W-:Y:S01]  /*1c40*/  FMUL.FTZ R68, R42.reuse, R95 ;  /* 0x0000005f2a447220 */ /* 0x040fe20000410000 */
[--C-:B------:R-:W-:Y:S01]  /*1c50*/  FADD.FTZ R85, R41, -R82.reuse ;  /* 0x8000005229557221 */ /* 0x100fe20000010000 */
[----:B------:R-:W-:Y:S01]  /*1c60*/  FMUL.FTZ R53, R42, R53 ;  /* 0x000000352a357220 */ /* 0x000fe20000410000 */
[----:B------:R-:W-:Y:S01]  /*1c70*/  FMUL.FTZ R70, R54, -1.4426950216293334961 ;  /* 0xbfb8aa3b36467820 */ /* 0x000fe20000410000 */
[----:B------:R-:W-:Y:S01]  /*1c80*/  FFMA.FTZ R17, R78, R68, R59 ;  /* 0x000000444e117223 */ /* 0x000fe2000001003b */
[----:B------:R-:W-:Y:S01]  /*1c90*/  FMUL.FTZ R68, R42, R97 ;  /* 0x000000612a447220 */ /* 0x000fe20000410000 */
[--C-:B------:R-:W-:Y:S01]  /*1ca0*/  FADD.FTZ R81, R43, -R82.reuse ;  /* 0x800000522b517221 */ /* 0x100fe20000010000 */
[----:B------:R-:W-:Y:S01]  /*1cb0*/  FADD.FTZ R97, R15, -R82 ;  /* 0x800000520f617221 */ /* 0x000fe20000010000 */
[--C-:B------:R-:W-:Y:S01]  /*1cc0*/  FFMA.FTZ R3, R3, R83, R44.reuse ;  /* 0x0000005303037223 */ /* 0x100fe2000001002c */
[----:B------:R-:W-:Y:S01]  /*1cd0*/  FFMA.FTZ R68, R50, R68, R57 ;  /* 0x0000004432447223 */ /* 0x000fe20000010039 */
[----:B------:R-:W-:Y:S01]  /*1ce0*/  FFMA.FTZ R46, R46, R78, R59 ;  /* 0x0000004e2e2e7223 */ /* 0x000fe2000001003b */
[--C-:B------:R-:W-:Y:S01]  /*1cf0*/  FFMA.FTZ R48, R48, R50, R57.reuse ;  /* 0x0000003230307223 */ /* 0x100fe20000010039 */
[C---:B------:R-:W-:Y:S01]  /*1d00*/  FMUL.FTZ R85, R42.reuse, R85 ;  /* 0x000000552a557220 */ /* 0x040fe20000410000 */
[--C-:B------:R-:W-:Y:S01]  /*1d10*/  FFMA.FTZ R53, R83, R53, R44.reuse ;  /* 0x0000003553357223 */ /* 0x100fe2000001002c */
[----:B------:R-:W-:Y:S01]  /*1d20*/  FMUL.FTZ R55, R42, R55 ;  /* 0x000000372a377220 */ /* 0x000fe20000410000 */
[----:B------:R-:W-:Y:S01]  /*1d30*/  FMUL.FTZ R84, R68, -1.4426950216293334961 ;  /* 0xbfb8aa3b44547820 */ /* 0x000fe20000410000 */
[----:B------:R0:W2:Y:S01]  /*1d40*/  MUFU.EX2 R43, R70 ;  /* 0x00000046002b7308 */ /* 0x0000a20000000800 */
[C---:B------:R-:W-:Y:S01]  /*1d50*/  FMUL.FTZ R81, R42.reuse, R81 ;  /* 0x000000512a517220 */ /* 0x040fe20000410000 */
[----:B------:R-:W-:Y:S01]  /*1d60*/  FMUL.FTZ R9, R42, R9 ;  /* 0x000000092a097220 */ /* 0x000fe20000410000 */
[----:B------:R-:W-:Y:S01]  /*1d70*/  FMUL.FTZ R56, R3, -1.4426950216293334961 ;  /* 0xbfb8aa3b03387820 */ /* 0x000fe20000410000 */
[----:B------:R-:W-:Y:S01]  /*1d80*/  FMUL.FTZ R58, R46, -1.4426950216293334961 ;  /* 0xbfb8aa3b2e3a7820 */ /* 0x000fe20000410000 */
[----:B------:R-:W-:Y:S01]  /*1d90*/  FMUL.FTZ R62, R48, -1.4426950216293334961 ;  /* 0xbfb8aa3b303e7820 */ /* 0x000fe20000410000 */
[----:B------:R-:W-:Y:S01]  /*1da0*/  FFMA.FTZ R39, R50, R85, R57 ;  /* 0x0000005532277223 */ /* 0x000fe20000010039 */
[----:B------:R-:W-:Y:S01]  /*1db0*/  FMUL.FTZ R64, R53, -1.4426950216293334961 ;  /* 0xbfb8aa3b35407820 */ /* 0x000fe20000410000 */
[----:B------:R-:W-:Y:S01]  /*1dc0*/  FFMA.FTZ R55, R83, R55, R44 ;  /* 0x0000003753377223 */ /* 0x000fe2000001002c */
[----:B0-----:R-:W-:Y:S01]  /*1dd0*/  FMUL.FTZ R70, R42, R97 ;  /* 0x000000612a467220 */ /* 0x001fe20000410000 */
[----:B------:R-:W-:Y:S01]  /*1de0*/  FADD.FTZ R97, R13, -R82 ;  /* 0x800000520d617221 */ /* 0x000fe20000010000 */
[----:B------:R-:W-:Y:S01]  /*1df0*/  FMUL.FTZ R66, R49, -1.4426950216293334961 ;  /* 0xbfb8aa3b31427820 */ /* 0x000fe20000410000 */
[----:B------:R0:W-:Y:S01]  /*1e00*/  MUFU.EX2 R13, R84 ;  /* 0x00000054000d7308 */ /* 0x0001e20000000800 */
[----:B------:R-:W-:Y:S01]  /*1e10*/  FFMA.FTZ R41, R78, R81, R59 ;  /* 0x000000514e297223 */ /* 0x000fe2000001003b */
[----:B------:R-:W-:Y:S01]  /*1e20*/  FMUL.FTZ R80, R17, -1.4426950216293334961 ;  /* 0xbfb8aa3b11507820 */ /* 0x000fe20000410000 */
[C---:B------:R-:W-:Y:S01]  /*1e30*/  FMUL.FTZ R7, R42.reuse, R7 ;  /* 0x000000072a077220 */ /* 0x040fe20000410000 */
[C---:B------:R-:W-:Y:S01]  /*1e40*/  FMUL.FTZ R11, R42.reuse, R11 ;  /* 0x0000000b2a0b7220 */ /* 0x040fe20000410000 */
[----:B------:R-:W-:Y:S01]  /*1e50*/  FMUL.FTZ R85, R39, -1.4426950216293334961 ;  /* 0xbfb8aa3b27557820 */ /* 0x000fe20000410000 */
[----:B------:R-:W-:Y:S01]  /*1e60*/  FMUL.FTZ R101, R42, R101 ;  /* 0x000000652a657220 */ /* 0x000fe20000410000 */
[----:B------:R-:W-:Y:S01]  /*1e70*/  FMUL.FTZ R74, R55, -1.4426950216293334961 ;  /* 0xbfb8aa3b374a7820 */ /* 0x000fe20000410000 */
[----:B------:R-:W-:Y:S01]  /*1e80*/  FFMA.FTZ R70, R79, R70, R60 ;  /* 0x000000464f467223 */ /* 0x000fe2000001003c */
[--C-:B0-----:R-:W-:Y:S01]  /*1e90*/  FFMA.FTZ R84, R50, R9, R57.reuse ;  /* 0x0000000932547223 */ /* 0x101fe20000010039 */
[----:B------:R-:W-:Y:S01]  /*1ea0*/  FADD.FTZ R9, R5, -R82 ;  /* 0x8000005205097221 */ /* 0x000fe20000010000 */
[----:B------:R-:W0:Y:S01]  /*1eb0*/  MUFU.EX2 R56, R56 ;  /* 0x0000003800387308 */ /* 0x000e220000000800 */
[----:B------:R-:W-:Y:S01]  /*1ec0*/  FMUL.FTZ R81, R41, -1.4426950216293334961 ;  /* 0xbfb8aa3b29517820 */ /* 0x000fe20000410000 */
[----:B------:R-:W-:Y:S01]  /*1ed0*/  FMUL.FTZ R86, R37, -1.4426950216293334961 ;  /* 0xbfb8aa3b25567820 */ /* 0x000fe20000410000 */
[C---:B------:R-:W-:Y:S01]  /*1ee0*/  FMUL.FTZ R89, R42.reuse, R89 ;  /* 0x000000592a597220 */ /* 0x040fe20000410000 */
[C---:B------:R-:W-:Y:S01]  /*1ef0*/  FMUL.FTZ R72, R42.reuse, R97 ;  /* 0x000000612a487220 */ /* 0x040fe20000410000 */
[----:B------:R-:W-:Y:S01]  /*1f00*/  FFMA.FTZ R5, R79, R7, R60 ;  /* 0x000000074f057223 */ /* 0x000fe2000001003c */
[C---:B------:R-:W-:Y:S01]  /*1f10*/  FMUL.FTZ R93, R42.reuse, R93 ;  /* 0x0000005d2a5d7220 */ /* 0x040fe20000410000 */
[----:B------:R-:W-:Y:S01]  /*1f20*/  FMUL.FTZ R7, R42, R9 ;  /* 0x000000092a077220 */ /* 0x000fe20000410000 */
[----:B------:R-:W3:Y:S01]  /*1f30*/  MUFU.EX2 R58, R58 ;  /* 0x0000003a003a7308 */ /* 0x000ee20000000800 */
[----:B------:R-:W-:Y:S01]  /*1f40*/  FMUL.FTZ R88, R33, -1.4426950216293334961 ;  /* 0xbfb8aa3b21587820 */ /* 0x000fe20000410000 */
[----:B------:R-:W-:Y:S01]  /*1f50*/  FMUL.FTZ R96, R70, -1.4426950216293334961 ;  /* 0xbfb8aa3b46607820 */ /* 0x000fe20000410000 */
[----:B------:R-:W-:Y:S01]  /*1f60*/  FMUL.FTZ R87, R35, -1.4426950216293334961 ;  /* 0xbfb8aa3b23577820 */ /* 0x000fe20000410000 */
[C-C-:B------:R-:W-:Y:S01]  /*1f70*/  FFMA.FTZ R31, R50.reuse, R89, R57.reuse ;  /* 0x00000059321f7223 */ /* 0x140fe20000010039 */
[--C-:B------:R-:W-:Y:S01]  /*1f80*/  FFMA.FTZ R72, R83, R72, R44.reuse ;  /* 0x0000004853487223 */ /* 0x100fe2000001002c */
[----:B------:R-:W-:Y:S01]  /*1f90*/  FMUL.FTZ R9, R5, -1.4426950216293334961 ;  /* 0xbfb8aa3b05097820 */ /* 0x000fe20000410000 */
[----:B------:R-:W-:Y:S01]  /*1fa0*/  FFMA.FTZ R23, R50, R93, R57 ;  /* 0x0000005d32177223 */ /* 0x000fe20000010039 */
[----:B------:R-:W4:Y:S01]  /*1fb0*/  MUFU.EX2 R62, R62 ;  /* 0x0000003e003e7308 */ /* 0x000f220000000800 */
[----:B------:R-:W-:Y:S01]  /*1fc0*/  FFMA.FTZ R83, R83, R7, R44 ;  /* 0x0000000753537223 */ /* 0x000fe2000001002c */
[----:B------:R-:W-:Y:S01]  /*1fd0*/  FMUL.FTZ R90, R29, -1.4426950216293334961 ;  /* 0xbfb8aa3b1d5a7820 */ /* 0x000fe20000410000 */
[----:B------:R-:W-:Y:S01]  /*1fe0*/  FMUL.FTZ R92, R25, -1.4426950216293334961 ;  /* 0xbfb8aa3b195c7820 */ /* 0x000fe20000410000 */
[----:B------:R-:W-:Y:S01]  /*1ff0*/  FMUL.FTZ R94, R21, -1.4426950216293334961 ;  /* 0xbfb8aa3b155e7820 */ /* 0x000fe20000410000 */
[----:B------:R-:W-:Y:S01]  /*2000*/  FMUL.FTZ R105, R42, R105 ;  /* 0x000000692a697220 */ /* 0x000fe20000410000 */
[----:B------:R-:W-:Y:S01]  /*2010*/  FMUL.FTZ R89, R31, -1.4426950216293334961 ;  /* 0xbfb8aa3b1f597820 */ /* 0x000fe20000410000 */
[----:B------:R-:W-:Y:S01]  /*2020*/  FMUL.FTZ R91, R27, -1.4426950216293334961 ;  /* 0xbfb8aa3b1b5b7820 */ /* 0x000fe20000410000 */
[----:B------:R0:W-:Y:S01]  /*2030*/  MUFU.EX2 R15, R80 ;  /* 0x00000050000f7308 */ /* 0x0001e20000000800 */
[----:B------:R-:W-:Y:S01]  /*2040*/  FMUL.FTZ R93, R23, -1.4426950216293334961 ;  /* 0xbfb8aa3b175d7820 */ /* 0x000fe20000410000 */
[----:B------:R-:W-:Y:S01]  /*2050*/  FMUL.FTZ R95, R19, -1.4426950216293334961 ;  /* 0xbfb8aa3b135f7820 */ /* 0x000fe20000410000 */
[----:B------:R-:W-:Y:S01]  /*2060*/  FFMA.FTZ R60, R79, R105, R60 ;  /* 0x000000694f3c7223 */ /* 0x000fe2000001003c */
[----:B------:R-:W-:Y:S01]  /*2070*/  FMUL.FTZ R97, R72, -1.4426950216293334961 ;  /* 0xbfb8aa3b48617820 */ /* 0x000fe20000410000 */
[----:B-1----:R-:W-:Y:S01]  /*2080*/  FADD.FTZ R45, R45, 1 ;  /* 0x3f8000002d2d7421 */ /* 0x002fe20000010000 */
[----:B--2---:R-:W-:Y:S01]  /*2090*/  FADD.FTZ R43, R43, 1 ;  /* 0x3f8000002b2b7421 */ /* 0x004fe20000010000 */
[----:B------:R-:W-:Y:S01]  /*20a0*/  FMUL.FTZ R79, R60, -1.4426950216293334961 ;  /* 0xbfb8aa3b3c4f7820 */ /* 0x000fe20000410000 */
[----:B------:R-:W1:Y:S01]  /*20b0*/  MUFU.EX2 R64, R64 ;  /* 0x0000004000407308 */ /* 0x000e620000000800 */
[C-C-:B0-----:R-:W-:Y:S01]  /*20c0*/  FFMA.FTZ R80, R78.reuse, R11, R59.reuse ;  /* 0x0000000b4e507223 */ /* 0x141fe2000001003b */
[----:B------:R-:W-:Y:S01]  /*20d0*/  FFMA.FTZ R59, R78, R101, R59 ;  /* 0x000000654e3b7223 */ /* 0x000fe2000001003b */
[----:B------:R-:W-:Y:S01]  /*20e0*/  FMUL.FTZ R78, R42, R103 ;  /* 0x000000672a4e7220 */ /* 0x000fe20000410000 */
[----:B------:R-:W-:Y:S01]  /*20f0*/  FMUL.FTZ R11, R84, -1.4426950216293334961 ;  /* 0xbfb8aa3b540b7820 */ /* 0x000fe20000410000 */
[----:B------:R-:W-:Y:S01]  /*2100*/  FMUL.FTZ R98, R80, -1.4426950216293334961 ;  /* 0xbfb8aa3b50627820 */ /* 0x000fe20000410000 */
[----:B------:R-:W-:Y:S01]  /*2110*/  FMUL.FTZ R44, R59, -1.4426950216293334961 ;  /* 0xbfb8aa3b3b2c7820 */ /* 0x000fe20000410000 */
[----:B------:R-:W-:Y:S01]  /*2120*/  FFMA.FTZ R78, R50, R78, R57 ;  /* 0x0000004e324e7223 */ /* 0x000fe20000010039 */
[----:B------:R-:W0:Y:S01]  /*2130*/  MUFU.EX2 R66, R66 ;  /* 0x0000004200427308 */ /* 0x000e220000000800 */
[----:B------:R-:W-:Y:S01]  /*2140*/  LEA R42, P1, R75, UR10, 0x1 ;  /* 0x0000000a4b2a7c11 */ /* 0x000fe2000f8208ff */
[----:B------:R-:W-:Y:S01]  /*2150*/  FMUL.FTZ R7, R83, -1.4426950216293334961 ;  /* 0xbfb8aa3b53077820 */ /* 0x000fe20000410000 */
[----:B------:R-:W-:Y:S01]  /*2160*/  FMUL.FTZ R82, R78, -1.4426950216293334961 ;  /* 0xbfb8aa3b4e527820 */ /* 0x000fe20000410000 */
[----:B------:R-:W-:Y:S01]  /*2170*/  FADD.FTZ R56, R56, 1 ;  /* 0x3f80000038387421 */ /* 0x000fe20000010000 */
[----:B---3--:R-:W-:Y:S01]  /*2180*/  FADD.FTZ R101, R58, 1 ;  /* 0x3f8000003a657421 */ /* 0x008fe20000010000 */
[----:B----4-:R-:W-:Y:S01]  /*2190*/  FADD.FTZ R103, R62, 1 ;  /* 0x3f8000003e677421 */ /* 0x010fe20000010000 */
[----:B------:R-:W-:Y:S01]  /*21a0*/  FADD.FTZ R51, R51, 1 ;  /* 0x3f80000033337421 */ /* 0x000fe20000010000 */
[----:B------:R-:W2:Y:S01]  /*21b0*/  MUFU.EX2 R85, R85 ;  /* 0x0000005500557308 */ /* 0x000ea20000000800 */
[----:B-1----:R-:W-:Y:S01]  /*21c0*/  FADD.FTZ R58, R64, 1 ;  /* 0x3f800000403a7421 */ /* 0x002fe20000010000 */
[----:B------:R-:W-:Y:S01]  /*21d0*/  FADD.FTZ R15, R15, 1 ;  /* 0x3f8000000f0f7421 */ /* 0x000fe20000010000 */
[----:B------:R-:W-:Y:S01]  /*21e0*/  FADD.FTZ R13, R13, 1 ;  /* 0x3f8000000d0d7421 */ /* 0x000fe20000010000 */
[----:B------:R-:W-:-:S04]  /*21f0*/  LEA R50, P3, R67, UR10, 0x1 ;  /* 0x0000000a43327c11 */ /* 0x000fc8000f8608ff */
[----:B------:R-:W1:Y:S01]  /*2200*/  MUFU.EX2 R74, R74 ;  /* 0x0000004a004a7308 */ /* 0x000e620000000800 */
[----:B0-----:R-:W-:-:S07]  /*2210*/  FADD.FTZ R62, R66, 1 ;  /* 0x3f800000423e7421 */ /* 0x001fce0000010000 */
[----:B------:R-:W0:Y:S01]  /*2220*/  MUFU.EX2 R81, R81 ;  /* 0x0000005100517308 */ /* 0x000e220000000800 */
[----:B--2---:R-:W-:-:S07]  /*2230*/  FADD.FTZ R85, R85, 1 ;  /* 0x3f80000055557421 */ /* 0x004fce0000010000 */
[----:B------:R-:W2:Y:S01]  /*2240*/  MUFU.EX2 R86, R86 ;  /* 0x0000005600567308 */ /* 0x000ea20000000800 */
[----:B-1----:R-:W-:-:S07]  /*2250*/  FADD.FTZ R66, R74, 1 ;  /* 0x3f8000004a427421 */ /* 0x002fce0000010000 */
[----:B------:R-:W1:Y:S01]  /*2260*/  MUFU.EX2 R88, R88 ;  /* 0x0000005800587308 */ /* 0x000e620000000800 */
[----:B0-----:R-:W-:-:S07]  /*2270*/  FADD.FTZ R74, R81, 1 ;  /* 0x3f800000514a7421 */ /* 0x001fce0000010000 */
[----:B------:R-:W-:Y:S01]  /*2280*/  MUFU.EX2 R96, R96 ;  /* 0x0000006000607308 */ /* 0x000fe20000000800 */
[----:B--2---:R-:W-:-:S07]  /*2290*/  FADD.FTZ R86, R86, 1 ;  /* 0x3f80000056567421 */ /* 0x004fce0000010000 */
[----:B------:R-:W0:Y:S01]  /*22a0*/  MUFU.EX2 R87, R87 ;  /* 0x0000005700577308 */ /* 0x000e220000000800 */
[----:B-1----:R-:W-:-:S07]  /*22b0*/  FADD.FTZ R88, R88, 1 ;  /* 0x3f80000058587421 */ /* 0x002fce0000010000 */
[----:B------:R-:W-:Y:S08]  /*22c0*/  MUFU.EX2 R9, R9 ;  /* 0x0000000900097308 */ /* 0x000ff00000000800 */
[----:B------:R1:W2:Y:S01]  /*22d0*/  MUFU.EX2 R57, R44 ;  /* 0x0000002c00397308 */ /* 0x0002a20000000800 */
[----:B0-----:R-:W-:-:S07]  /*22e0*/  FADD.FTZ R87, R87, 1 ;  /* 0x3f80000057577421 */ /* 0x001fce0000010000 */
[----:B------:R-:W0:Y:S01]  /*22f0*/  MUFU.EX2 R90, R90 ;  /* 0x0000005a005a7308 */ /* 0x000e220000000800 */
[----:B-1----:R-:W-:-:S07]  /*2300*/  LEA R44, P2, R73, UR10, 0x1 ;  /* 0x0000000a492c7c11 */ /* 0x002fce000f8408ff */
        /* <DEDUP_REMOVED lines=12> */
[----:B------:R1:W3:Y:S01]  /*23d0*/  MUFU.RCP R64, R45 ;  /* 0x0000002d00407308 */ /* 0x0002e20000001000 */
[----:B--2---:R-:W-:-:S07]  /*23e0*/  FADD.FTZ R93, R93, 1 ;  /* 0x3f8000005d5d7421 */ /* 0x004fce0000010000 */
[----:B------:R2:W4:Y:S01]  /*23f0*/  MUFU.RCP R107, R43 ;  /* 0x0000002b006b7308 */ /* 0x0005220000001000 */
[----:B-1----:R-:W-:Y:S01]  /*2400*/  LEA.HI.X R45, R73, UR11, R12, 0x1, P2 ;  /* 0x0000000b492d7c11 */ /* 0x002fe200090f0c0c */
[----:B0-----:R-:W-:-:S06]  /*2410*/  FADD.FTZ R95, R95, 1 ;  /* 0x3f8000005f5f7421 */ /* 0x001fcc0000010000 */
[----:B------:R-:W-:Y:S01]  /*2420*/  MUFU.EX2 R97, R97 ;  /* 0x0000006100617308 */ /* 0x000fe20000000800 */
[----:B--2---:R-:W-:Y:S01]  /*2430*/  LEA.HI.X R43, R75, UR11, R14, 0x1, P1 ;  /* 0x0000000b4b2b7c11 */ /* 0x004fe200088f0c0e */
[----:B---3--:R-:W-:Y:S01]  /*2440*/  FMUL.FTZ R64, R47, R64 ;  /* 0x000000402f407220 */ /* 0x008fe20000410000 */
[----:B------:R-:W-:Y:S02]  /*2450*/  LEA R14, P2, R69, UR10, 0x1 ;  /* 0x0000000a450e7c11 */ /* 0x000fe4000f8408ff */
[----:B------:R-:W-:-:S03]  /*2460*/  LEA R12, P1, R71, UR10, 0x1 ;  /* 0x0000000a470c7c11 */ /* 0x000fc6000f8208ff */
[----:B------:R-:W-:Y:S01]  /*2470*/  MUFU.EX2 R98, R98 ;  /* 0x0000006200627308 */ /* 0x000fe20000000800 */
[----:B----4-:R-:W-:-:S05]  /*2480*/  FMUL.FTZ R107, R54, R107 ;  /* 0x0000006b366b7220 */ /* 0x010fca0000410000 */
[----:B------:R-:W-:Y:S02]  /*2490*/  F2FP.F16.F32.PACK_AB R64, R107, R64 ;  /* 0x000000406b40723e */ /* 0x000fe400000000ff */
[----:B------:R-:W0:Y:S08]  /*24a0*/  MUFU.EX2 R11, R11 ;  /* 0x0000000b000b7308 */ /* 0x000e300000000800 */
[----:B------:R-:W1:Y:S08]  /*24b0*/  MUFU.EX2 R79, R79 ;  /* 0x0000004f004f7308 */ /* 0x000e700000000800 */
[----:B------:R-:W2:Y:S01]  /*24c0*/  MUFU.EX2 R82, R82 ;  /* 0x0000005200527308 */ /* 0x000ea20000000800 */
[----:B0-----:R-:W-:-:S07]  /*24d0*/  FADD.FTZ R11, R11, 1 ;  /* 0x3f8000000b0b7421 */ /* 0x001fce0000010000 */
[----:B------:R-:W-:Y:S01]  /*24e0*/  MUFU.EX2 R7, R7 ;  /* 0x0000000700077308 */ /* 0x000fe20000000800 */
[----:B-1----:R-:W-:-:S07]  /*24f0*/  FADD.FTZ R79, R79, 1 ;  /* 0x3f8000004f4f7421 */ /* 0x002fce0000010000 */
[----:B------:R-:W0:Y:S01]  /*2500*/  MUFU.RCP R56, R56 ;  /* 0x0000003800387308 */ /* 0x000e220000001000 */
[----:B--2---:R-:W-:-:S07]  /*2510*/  FADD.FTZ R82, R82, 1 ;  /* 0x3f80000052527421 */ /* 0x004fce0000010000 */
[----:B------:R-:W1:Y:S08]  /*2520*/  MUFU.RCP R101, R101 ;  /* 0x0000006500657308 */ /* 0x000e700000001000 */
[----:B------:R-:W2:Y:S01]  /*2530*/  MUFU.RCP R103, R103 ;  /* 0x0000006700677308 */ /* 0x000ea20000001000 */
[----:B0-----:R-:W-:-:S07]  /*2540*/  FMUL.FTZ R56, R3, R56 ;  /* 0x0000003803387220 */ /* 0x001fce0000410000 */
[----:B------:R0:W3:Y:S01]  /*2550*/  MUFU.RCP R105, R51 ;  /* 0x0000003300697308 */ /* 0x0000e20000001000 */
[----:B-1----:R-:W-:-:S05]  /*2560*/  FMUL.FTZ R101, R46, R101 ;  /* 0x000000652e657220 */ /* 0x002fca0000410000 */
[----:B------:R-:W-:Y:S02]  /*2570*/  F2FP.F16.F32.PACK_AB R56, R101, R56 ;  /* 0x000000386538723e */ /* 0x000fe400000000ff */
[----:B------:R1:W4:Y:S01]  /*2580*/  MUFU.RCP R112, R15 ;  /* 0x0000000f00707308 */ /* 0x0003220000001000 */
[----:B0-----:R-:W-:Y:S01]  /*2590*/  LEA.HI.X R51, R67, UR11, R6, 0x1, P3 ;  /* 0x0000000b43337c11 */ /* 0x001fe200098f0c06 */
[----:B------:R-:W-:Y:S01]  /*25a0*/  FADD.FTZ R67, R7, 1 ;  /* 0x3f80000007437421 */ /* 0x000fe20000010000 */
[----:B--2---:R-:W-:Y:S01]  /*25b0*/  FMUL.FTZ R103, R48, R103 ;  /* 0x0000006730677220 */ /* 0x004fe20000410000 */
[----:B------:R-:W-:Y:S04]  /*25c0*/  STG.E.U16 desc[UR6][R42.64], R56 ;  /* 0x000000382a007986 */ /* 0x000fe8000c101506 */
[----:B------:R-:W0:Y:S01]  /*25d0*/  MUFU.RCP R58, R58 ;  /* 0x0000003a003a7308 */ /* 0x000e220000001000 */
[----:B-1----:R-:W-:Y:S01]  /*25e0*/  LEA.HI.X R15, R69, UR11, R8, 0x1, P2 ;  /* 0x0000000b450f7c11 */ /* 0x002fe200090f0c08 */
[----:B---3--:R-:W-:Y:S01]  /*25f0*/  FMUL.FTZ R52, R52, R105 ;  /* 0x0000006934347220 */ /* 0x008fe20000410000 */
[----:B------:R-:W-:-:S04]  /*2600*/  LEA R8, P2, R63, UR10, 0x1 ;  /* 0x0000000a3f087c11 */ /* 0x000fc8000f8408ff */
[----:B------:R-:W-:Y:S01]  /*2610*/  F2FP.F16.F32.PACK_AB R103, R52, R103 ;  /* 0x000000673467723e */ /* 0x000fe200000000ff */
[----:B------:R-:W1:Y:S01]  /*2620*/  MUFU.RCP R62, R62 ;  /* 0x0000003e003e7308 */ /* 0x000e620000001000 */
[----:B----4-:R-:W-:-:S03]  /*2630*/  FMUL.FTZ R17, R17, R112 ;  /* 0x0000007011117220 */ /* 0x010fc60000410000 */
[----:B------:R-:W-:Y:S04]  /*2640*/  STG.E.U16 desc[UR6][R42.64+0x4], R103 ;  /* 0x000004672a007986 */ /* 0x000fe8000c101506 */
[----:B------:R2:W3:Y:S01]  /*2650*/  MUFU.RCP R100, R85 ;  /* 0x0000005500647308 */ /* 0x0004e20000001000 */
[----:B0-----:R-:W-:-:S07]  /*2660*/  FMUL.FTZ R58, R53, R58 ;  /* 0x0000003a353a7220 */ /* 0x001fce0000410000 */
[----:B------:R-:W0:Y:S01]  /*2670*/  MUFU.RCP R66, R66 ;  /* 0x0000004200427308 */ /* 0x000e220000001000 */
[----:B--2---:R-:W-:Y:S01]  /*2680*/  FADD.FTZ R85, R96, 1 ;  /* 0x3f80000060557421 */ /* 0x004fe20000010000 */
[----:B------:R-:W-:Y:S01]  /*2690*/  FADD.FTZ R96, R9, 1 ;  /* 0x3f80000009607421 */ /* 0x000fe20000010000 */
[----:B------:R-:W-:Y:S01]  /*26a0*/  LEA.HI.X R9, R63, UR11, R2, 0x1, P2 ;  /* 0x0000000b3f097c11 */ /* 0x000fe200090f0c02 */
[----:B-1----:R-:W-:-:S04]  /*26b0*/  FMUL.FTZ R49, R49, R62 ;  /* 0x0000003e31317220 */ /* 0x002fc80000410000 */
[----:B------:R-:W1:Y:S01]  /*26c0*/  MUFU.RCP R74, R74 ;  /* 0x0000004a004a7308 */ /* 0x000e620000001000 */
[----:B---3--:R-:W-:Y:S01]  /*26d0*/  FMUL.FTZ R100, R39, R100 ;  /* 0x0000006427647220 */ /* 0x008fe20000410000 */
[----:B------:R-:W-:-:S06]  /*26e0*/  F2FP.F16.F32.PACK_AB R49, R49, R58 ;  /* 0x0000003a3131723e */ /* 0x000fcc00000000ff */
[----:B------:R-:W2:Y:S01]  /*26f0*/  MUFU.RCP R86, R86 ;  /* 0x0000005600567308 */ /* 0x000ea20000001000 */
[----:B0-----:R-:W-:-:S07]  /*2700*/  FMUL.FTZ R66, R55, R66 ;  /* 0x0000004237427220 */ /* 0x001fce0000410000 */
[----:B------:R0:W3:Y:S01]  /*2710*/  MUFU.RCP R102, R87 ;  /* 0x0000005700667308 */ /* 0x0000e20000001000 */
[----:B-1----:R-:W-:-:S05]  /*2720*/  FMUL.FTZ R41, R41, R74 ;  /* 0x0000004a29297220 */ /* 0x002fca0000410000 */
[----:B------:R-:W-:Y:S02]  /*2730*/  F2FP.F16.F32.PACK_AB R66, R41, R66 ;  /* 0x000000422942723e */ /* 0x000fe400000000ff */
[----:B------:R-:W1:Y:S01]  /*2740*/  MUFU.RCP R88, R88 ;  /* 0x0000005800587308 */ /* 0x000e620000001000 */
[----:B0-----:R-:W-:Y:S01]  /*2750*/  FADD.FTZ R87, R97, 1 ;  /* 0x3f80000061577421 */ /* 0x001fe20000010000 */
[----:B--2---:R-:W-:-:S05]  /*2760*/  FMUL.FTZ R37, R37, R86 ;  /* 0x0000005625257220 */ /* 0x004fca0000410000 */
[----:B------:R-:W-:Y:S01]  /*2770*/  F2FP.F16.F32.PACK_AB R100, R37, R100 ;  /* 0x000000642564723e */ /* 0x000fe200000000ff */
[----:B------:R-:W0:Y:S01]  /*2780*/  MUFU.RCP R2, R57 ;  /* 0x0000003900027308 */ /* 0x000e220000001000 */
[----:B---3--:R-:W-:-:S07]  /*2790*/  FMUL.FTZ R102, R35, R102 ;  /* 0x0000006623667220 */ /* 0x008fce0000410000 */
[----:B------:R-:W2:Y:S01]  /*27a0*/  MUFU.RCP R96, R96 ;  /* 0x0000006000607308 */ /* 0x000ea20000001000 */
[----:B-1----:R-:W-:-:S05]  /*27b0*/  FMUL.FTZ R33, R33, R88 ;  /* 0x0000005821217220 */ /* 0x002fca0000410000 */
[----:B------:R-:W-:Y:S02]  /*27c0*/  F2FP.F16.F32.PACK_AB R102, R33, R102 ;  /* 0x000000662166723e */ /* 0x000fe400000000ff */
[----:B------:R1:W3:Y:S01]  /*27d0*/  MUFU.RCP R104, R89 ;  /* 0x0000005900687308 */ /* 0x0002e20000001000 */
[----:B0-----:R-:W-:Y:S01]  /*27e0*/  FMUL.FTZ R59, R59, R2 ;  /* 0x000000023b3b7220 */ /* 0x001fe20000410000 */
[----:B------:R-:W-:-:S05]  /*27f0*/  PRMT R2, R56, 0x7632, R2 ;  /* 0x0000763238027816 */ /* 0x000fca0000000002 */
[----:B------:R0:W-:Y:S01]  /*2800*/  STG.E.U16 desc[UR6][R42.64+0x2], R2 ;  /* 0x000002022a007986 */ /* 0x0001e2000c101506 */
[----:B------:R-:W4:Y:S01]  /*2810*/  MUFU.RCP R90, R90 ;  /* 0x0000005a005a7308 */ /* 0x000f220000001000 */
[----:B-1----:R-:W-:Y:S01]  /*2820*/  FADD.FTZ R89, R98, 1 ;  /* 0x3f80000062597421 */ /* 0x002fe20000010000 */
[----:B--2---:R-:W-:Y:S01]  /*2830*/  FMUL.FTZ R96, R5, R96 ;  /* 0x0000006005607220 */ /* 0x004fe20000410000 */
[----:B------:R-:W-:-:S05]  /*2840*/  PRMT R5, R49, 0x7632, R5 ;  /* 0x0000763231057816 */ /* 0x000fca0000000005 */
[----:B------:R-:W1:Y:S01]  /*2850*/  MUFU.RCP R106, R91 ;  /* 0x0000005b006a7308 */ /* 0x000e620000001000 */
[----:B---3--:R-:W-:Y:S01]  /*2860*/  FMUL.FTZ R104, R31, R104 ;  /* 0x000000681f687220 */ /* 0x008fe20000410000 */
[----:B0-----:R-:W-:-:S06]  /*2870*/  PRMT R2, R66, 0x7632, R2 ;  /* 0x0000763242027816 */ /* 0x001fcc0000000002 */
[----:B------:R-:W0:Y:S01]  /*2880*/  MUFU.RCP R92, R92 ;  /* 0x0000005c005c7308 */ /* 0x000e220000001000 */
[----:B----4-:R-:W-:-:S05]  /*2890*/  FMUL.FTZ R29, R29, R90 ;  /* 0x0000005a1d1d7220 */ /* 0x010fca0000410000 */
[----:B------:R-:W-:Y:S02]  /*28a0*/  F2FP.F16.F32.PACK_AB R104, R29, R104 ;  /* 0x000000681d68723e */ /* 0x000fe400000000ff */
[----:B------:R-:W2:Y:S01]  /*28b0*/  MUFU.RCP R108, R93 ;  /* 0x0000005d006c7308 */ /* 0x000ea20000001000 */
[----:B-1----:R-:W-:-:S07]  /*28c0*/  FMUL.FTZ R106, R27, R106 ;  /* 0x0000006a1b6a7220 */ /* 0x002fce0000410000 */
[----:B------:R-:W1:Y:S01]  /*28d0*/  MUFU.RCP R94, R94 ;  /* 0x0000005e005e7308 */ /* 0x000e620000001000 */
[----:B0-----:R-:W-:-:S05]  /*28e0*/  FMUL.FTZ R25, R25, R92 ;  /* 0x0000005c19197220 */ /* 0x001fca0000410000 */
[----:B------:R-:W-:Y:S02]  /*28f0*/  F2FP.F16.F32.PACK_AB R106, R25, R106 ;  /* 0x0000006a196a723e */ /* 0x000fe400000000ff */
[----:B------:R-:W0:Y:S01]  /*2900*/  MUFU.RCP R110, R95 ;  /* 0x0000005f006e7308 */ /* 0x000e220000001000 */
[----:B--2---:R-:W-:Y:S01]  /*2910*/  FMUL.FTZ R108, R23, R108 ;  /* 0x0000006c176c7220 */ /* 0x004fe20000410000 */
[----:B------:R-:W-:-:S06]  /*2920*/  PRMT R25, R106, 0x7632, R25 ;  /* 0x000076326a197816 */ /* 0x000fcc0000000019 */
[----:B------:R2:W3:Y:S01]  /*2930*/  MUFU.RCP R81, R13 ;  /* 0x0000000d00517308 */ /* 0x0004e20000001000 */
[----:B-1----:R-:W-:-:S05]  /*2940*/  FMUL.FTZ R21, R21, R94 ;  /* 0x0000005e15157220 */ /* 0x002fca0000410000 */
[----:B------:R-:W-:Y:S02]  /*2950*/  F2FP.F16.F32.PACK_AB R108, R21, R108 ;  /* 0x0000006c156c723e */ /* 0x000fe400000000ff */
[----:B------:R-:W1:Y:S01]  /*2960*/  MUFU.RCP R85, R85 ;  /* 0x0000005500557308 */ /* 0x000e620000001000 */
[----:B--2---:R-:W-:Y:S01]  /*2970*/  LEA.HI.X R13, R71, UR11, R10, 0x1, P1 ;  /* 0x0000000b470d7c11 */ /* 0x004fe200088f0c0a */
[----:B0-----:R-:W-:Y:S01]  /*2980*/  FMUL.FTZ R110, R19, R110 ;  /* 0x0000006e136e7220 */ /* 0x001fe20000410000 */
[----:B------:R-:W-:Y:S02]  /*2990*/  LEA R10, P3, R61, UR10, 0x1 ;  /* 0x0000000a3d0a7c11 */ /* 0x000fe4000f8608ff */
[C---:B------:R-:W-:Y:S02]  /*29a0*/  LEA R6, P1, R65.reuse, UR10, 0x1 ;  /* 0x0000000a41067c11 */ /* 0x040fe4000f8208ff */
[----:B------:R-:W-:Y:S01]  /*29b0*/  PRMT R19, R64, 0x7632, R19 ;  /* 0x0000763240137816 */ /* 0x000fe20000000013 */
[----:B------:R0:W2:Y:S01]  /*29c0*/  MUFU.RCP R73, R11 ;  /* 0x0000000b00497308 */ /* 0x0000a20000001000 */
[--C-:B------:R-:W-:Y:S01]  /*29d0*/  LEA.HI.X R7, R65, UR11, R4.reuse, 0x1, P1 ;  /* 0x0000000b41077c11 */ /* 0x100fe200088f0c04 */
[----:B---3--:R-:W-:Y:S01]  /*29e0*/  FMUL.FTZ R81, R68, R81 ;  /* 0x0000005144517220 */ /* 0x008fe20000410000 */
[----:B------:R-:W-:-:S02]  /*29f0*/  PRMT R4, R103, 0x7632, R4 ;  /* 0x0000763267047816 */ /* 0x000fc40000000004 */
[----:B------:R-:W-:Y:S02]  /*2a00*/  F2FP.F16.F32.PACK_AB R110, R17, R110 ;  /* 0x0000006e116e723e */ /* 0x000fe400000000ff */
[----:B------:R-:W-:Y:S01]  /*2a10*/  IADD3 R99, P1, R99, 0x1, RZ ;  /* 0x0000000163637810 */ /* 0x000fe20007f3e0ff */
[----:B------:R-:W3:Y:S01]  /*2a20*/  MUFU.RCP R87, R87 ;  /* 0x0000005700577308 */ /* 0x000ee20000001000 */
[----:B0-----:R-:W-:Y:S01]  /*2a30*/  LEA.HI.X R11, R61, UR11, R0, 0x1, P3 ;  /* 0x0000000b3d0b7c11 */ /* 0x001fe200098f0c00 */
[----:B-1----:R-:W-:Y:S01]  /*2a40*/  FMUL.FTZ R70, R70, R85 ;  /* 0x0000005546467220 */ /* 0x002fe20000410000 */
[----:B------:R0:W-:Y:S01]  /*2a50*/  STG.E.U16 desc[UR6][R42.64+0x6], R4 ;  /* 0x000006042a007986 */ /* 0x0001e2000c101506 */
[----:B------:R-:W-:Y:S01]  /*2a60*/  ULDC.64 UR10, c[0x0][0x238] ;  /* 0x00008e00000a7ab9 */ /* 0x000fe20000000a00 */
[----:B------:R-:W-:Y:S02]  /*2a70*/  IADD3.X R32, RZ, R32, RZ, P1, !PT ;  /* 0x00000020ff207210 */ /* 0x000fe40000ffe4ff */
[----:B------:R1:W-:Y:S01]  /*2a80*/  STG.E.U16 desc[UR6][R44.64+0x2], R5 ;  /* 0x000002052c007986 */ /* 0x0003e2000c101506 */
[----:B------:R-:W4:Y:S01]  /*2a90*/  MUFU.RCP R89, R89 ;  /* 0x0000005900597308 */ /* 0x000f220000001000 */
[----:B------:R-:W-:Y:S01]  /*2aa0*/  F2FP.F16.F32.PACK_AB R81, R70, R81 ;  /* 0x000000514651723e */ /* 0x000fe200000000ff */
[----:B--2---:R-:W-:Y:S01]  /*2ab0*/  FMUL.FTZ R73, R84, R73 ;  /* 0x0000004954497220 */ /* 0x004fe20000410000 */
[----:B------:R-:W-:Y:S01]  /*2ac0*/  STG.E.U16 desc[UR6][R44.64], R49 ;  /* 0x000000312c007986 */ /* 0x000fe2000c101506 */
[----:B------:R-:W-:-:S02]  /*2ad0*/  ISETP.GE.U32.AND P1, PT, R99, UR10, PT ;  /* 0x0000000a63007c0c */ /* 0x000fc4000bf26070 */
[----:B0-----:R-:W-:Y:S02]  /*2ae0*/  PRMT R4, R100, 0x7632, R4 ;  /* 0x0000763264047816 */ /* 0x001fe40000000004 */
[----:B------:R-:W0:Y:S01]  /*2af0*/  MUFU.RCP R3, R82 ;  /* 0x0000005200037308 */ /* 0x000e220000001000 */
[----:B------:R-:W-:Y:S01]  /*2b00*/  STG.E.U16 desc[UR6][R44.64+0x4], R64 ;  /* 0x000004402c007986 */ /* 0x000fe2000c101506 */
[----:B---3--:R-:W-:Y:S01]  /*2b10*/  FMUL.FTZ R87, R72, R87 ;  /* 0x0000005748577220 */ /* 0x008fe20000410000 */
[----:B-1----:R-:W-:Y:S02]  /*2b20*/  PRMT R5, R102, 0x7632, R5 ;  /* 0x0000763266057816 */ /* 0x002fe40000000005 */
[----:B------:R-:W-:Y:S01]  /*2b30*/  STG.E.U16 desc[UR6][R44.64+0x6], R19 ;  /* 0x000006132c007986 */ /* 0x000fe2000c101506 */
[----:B------:R-:W-:Y:S02]  /*2b40*/  F2FP.F16.F32.PACK_AB R73, R96, R73 ;  /* 0x000000496049723e */ /* 0x000fe400000000ff */
[----:B------:R-:W1:Y:S01]  /*2b50*/  MUFU.RCP R0, R67 ;  /* 0x0000004300007308 */ /* 0x000e620000001000 */
[----:B----4-:R-:W-:Y:S01]  /*2b60*/  FMUL.FTZ R80, R80, R89 ;  /* 0x0000005950507220 */ /* 0x010fe20000410000 */
[----:B------:R-:W-:Y:S01]  /*2b70*/  STG.E.U16 desc[UR6][R12.64], R66 ;  /* 0x000000420c007986 */ /* 0x000fe2000c101506 */
[----:B------:R-:W-:-:S03]  /*2b80*/  ISETP.GE.AND.EX P1, PT, R32, UR11, PT, P1 ;  /* 0x0000000b20007c0c */ /* 0x000fc6000bf26310 */
[----:B------:R2:W-:Y:S01]  /*2b90*/  STG.E.U16 desc[UR6][R12.64+0x2], R2 ;  /* 0x000002020c007986 */ /* 0x0005e2000c101506 */
[----:B------:R-:W-:Y:S01]  /*2ba0*/  F2FP.F16.F32.PACK_AB R87, R80, R87 ;  /* 0x000000575057723e */ /* 0x000fe200000000ff */
[----:B------:R-:W3:Y:S01]  /*2bb0*/  MUFU.RCP R79, R79 ;  /* 0x0000004f004f7308 */ /* 0x000ee20000001000 */
[----:B0-----:R-:W-:Y:S01]  /*2bc0*/  FMUL.FTZ R78, R78, R3 ;  /* 0x000000034e4e7220 */ /* 0x001fe20000410000 */
[----:B------:R-:W-:Y:S04]  /*2bd0*/  STG.E.U16 desc[UR6][R12.64+0x4], R100 ;  /* 0x000004640c007986 */ /* 0x000fe8000c101506 */
[----:B------:R0:W-:Y:S01]  /*2be0*/  STG.E.U16 desc[UR6][R12.64+0x6], R4 ;  /* 0x000006040c007986 */ /* 0x0001e2000c101506 */
[----:B-1----:R-:W-:-:S03]  /*2bf0*/  FMUL.FTZ R0, R83, R0 ;  /* 0x0000000053007220 */ /* 0x002fc60000410000 */
[----:B------:R1:W-:Y:S01]  /*2c00*/  STG.E.U16 desc[UR6][R14.64+0x2], R5 ;  /* 0x000002050e007986 */ /* 0x0003e2000c101506 */
[----:B--2---:R-:W-:-:S03]  /*2c10*/  PRMT R2, R108, 0x7632, R2 ;  /* 0x000076326c027816 */ /* 0x004fc60000000002 */
[----:B------:R-:W-:Y:S01]  /*2c20*/  STG.E.U16 desc[UR6][R14.64], R102 ;  /* 0x000000660e007986 */ /* 0x000fe2000c101506 */
[----:B------:R-:W-:Y:S01]  /*2c30*/  F2FP.F16.F32.PACK_AB R0, R59, R0 ;  /* 0x000000003b00723e */ /* 0x000fe200000000ff */
[----:B---3--:R-:W-:Y:S01]  /*2c40*/  FMUL.FTZ R3, R60, R79 ;  /* 0x0000004f3c037220 */ /* 0x008fe20000410000 */
[----:B0-----:R-:W-:Y:S01]  /*2c50*/  PRMT R13, R104, 0x7632, R13 ;  /* 0x00007632680d7816 */ /* 0x001fe2000000000d */
[----:B------:R-:W-:Y:S01]  /*2c60*/  STG.E.U16 desc[UR6][R14.64+0x4], R104 ;  /* 0x000004680e007986 */ /* 0x000fe2000c101506 */
[----:B------:R-:W-:Y:S02]  /*2c70*/  PRMT R4, R110, 0x7632, R4 ;  /* 0x000076326e047816 */ /* 0x000fe40000000004 */
[----:B-1----:R-:W-:Y:S01]  /*2c80*/  PRMT R5, R81, 0x7632, R5 ;  /* 0x0000763251057816 */ /* 0x002fe20000000005 */
[----:B------:R-:W-:Y:S01]  /*2c90*/  STG.E.U16 desc[UR6][R14.64+0x6], R13 ;  /* 0x0000060d0e007986 */ /* 0x000fe2000c101506 */
[----:B------:R-:W-:-:S03]  /*2ca0*/  F2FP.F16.F32.PACK_AB R78, R3, R78 ;  /* 0x0000004e034e723e */ /* 0x000fc600000000ff */
[----:B------:R-:W-:Y:S01]  /*2cb0*/  STG.E.U16 desc[UR6][R50.64], R106 ;  /* 0x0000006a32007986 */ /* 0x000fe2000c101506 */
[----:B------:R-:W-:-:S03]  /*2cc0*/  PRMT R3, R78, 0x7632, R3 ;  /* 0x000076324e037816 */ /* 0x000fc60000000003 */
[----:B------:R-:W-:Y:S04]  /*2cd0*/  STG.E.U16 desc[UR6][R50.64+0x2], R25 ;  /* 0x0000021932007986 */ /* 0x000fe8000c101506 */
[----:B------:R-:W-:Y:S04]  /*2ce0*/  STG.E.U16 desc[UR6][R50.64+0x4], R108 ;  /* 0x0000046c32007986 */ /* 0x000fe8000c101506 */
        /* <DEDUP_REMOVED lines=18> */
.L_x_2687:
        /* <DEDUP_REMOVED lines=15> */
.L_x_2801:


//--------------------- .text._ZN13group_norm_v214gn_cuda_kernelI6__halfLi320ELi3ELi16ELi20ELi4096ELb1ELi32ELi320ELi320ELi4ELb1ELi2ELb0ELb0ENS_16CompileConditionILi900EEEEEvPT_PKS4_S7_S7_flPfS8_Pj --------------------------
	.section	.text._ZN13group_norm_v214gn_cuda_kernelI6__halfLi320ELi3ELi16ELi20ELi4096ELb1ELi32ELi320ELi320ELi4ELb1ELi2ELb0ELb0ENS_16CompileConditionILi900EEEEEvPT_PKS4_S7_S7_flPfS8_Pj,"ax",@progbits
	.align	128
        .global         _ZN13group_norm_v214gn_cuda_kernelI6__halfLi320ELi3ELi16ELi20ELi4096ELb1ELi32ELi320ELi320ELi4ELb1ELi2ELb0ELb0ENS_16CompileConditionILi900EEEEEvPT_PKS4_S7_S7_flPfS8_Pj
        .type           _ZN13group_norm_v214gn_cuda_kernelI6__halfLi320ELi3ELi16ELi20ELi4096ELb1ELi32ELi320ELi320ELi4ELb1ELi2ELb0ELb0ENS_16CompileConditionILi900EEEEEvPT_PKS4_S7_S7_flPfS8_Pj,@function
        .size           _ZN13group_norm_v214gn_cuda_kernelI6__halfLi320ELi3ELi16ELi20ELi4096ELb1ELi32ELi320ELi320ELi4ELb1ELi2ELb0ELb0ENS_16CompileConditionILi900EEEEEvPT_PKS4_S7_S7_flPfS8_Pj,(.L_x_2802 - _ZN13group_norm_v214gn_cuda_kernelI6__halfLi320ELi3ELi16ELi20ELi4096ELb1ELi32ELi320ELi320ELi4ELb1ELi2ELb0ELb0ENS_16CompileConditionILi900EEEEEvPT_PKS4_S7_S7_flPfS8_Pj)
        .other          _ZN13group_norm_v214gn_cuda_kernelI6__halfLi320ELi3ELi16ELi20ELi4096ELb1ELi32ELi320ELi320ELi4ELb1ELi2ELb0ELb0ENS_16CompileConditionILi900EEEEEvPT_PKS4_S7_S7_flPfS8_Pj,@"STO_CUDA_ENTRY STV_DEFAULT"
_ZN13group_norm_v214gn_cuda_kernelI6__halfLi320ELi3ELi16ELi20ELi4096ELb1ELi32ELi320ELi320ELi4ELb1ELi2ELb0ELb0ENS_16CompileConditionILi900EEEEEvPT_PKS4_S7_S7_flPfS8_Pj:
.text._ZN13group_norm_v214gn_cuda_kernelI6__halfLi320ELi3ELi16ELi20ELi4096ELb1ELi32ELi320ELi320ELi4ELb1ELi2ELb0ELb0ENS_16CompileConditionILi900EEEEEvPT_PKS4_S7_S7_flPfS8_Pj:
        /* <DEDUP_REMOVED lines=15> */
[----:B------:R-:W-:Y:S01]  /*00f0*/  MOV R7, UR5 ;  /* 0x0000000500077c02 */ /* 0x000fe20008000f00 */
[----:B0-----:R-:W-:Y:S01]  /*0100*/  IMAD.WIDE.U32 R2, R0, -0x33333333, RZ ;  /* 0xcccccccd00027825 */ /* 0x001fe200078e00ff */
[----:B------:R-:W-:Y:S01]  /*0110*/  ULEA UR6, UR6, UR4, 0x18 ;  /* 0x0000000406067291 */ /* 0x000fe2000f8ec03f */
[----:B------:R-:W-:Y:S02]  /*0120*/  UMOV UR5, URZ ;  /* 0x0000003f00057c82 */ /* 0x000fe40008000000 */
        /* <DEDUP_REMOVED lines=10> */
.L_x_2698:
[----:B------:R-:W1:Y:S01]  /*01d0*/  S2R R37, SR_TID.X ;  /* 0x0000000000257919 */ /* 0x000e620000002100 */
[----:B------:R-:W-:Y:S01]  /*01e0*/  HFMA2.MMA R25, -RZ, RZ, 0, 0 ;  /* 0x00000000ff197435 */ /* 0x000fe200000001ff */
[----:B------:R-:W-:Y:S01]  /*01f0*/  MOV R27, UR9 ;  /* 0x00000009001b7c02 */ /* 0x000fe20008000f00 */
[----:B------:R-:W-:Y:S01]  /*0200*/  UIMAD UR7, UR5, 0x140000, URZ ;  /* 0x00140000050778a4 */ /* 0x000fe2000f8e023f */
[----:B------:R-:W0:Y:S01]  /*0210*/  S2R R36, SR_CTAID.X ;  /* 0x0000000000247919 */ /* 0x000e220000002500 */
[----:B------:R-:W-:Y:S01]  /*0220*/  ULDC.64 UR12, c[0x0][0x218] ;  /* 0x00008600000c7ab9 */ /* 0x000fe20000000a00 */
[----:B------:R-:W-:Y:S01]  /*0230*/  ULDC.64 UR14, c[0x0][0x228] ;  /* 0x00008a00000e7ab9 */ /* 0x000fe20000000a00 */
[----:B-1----:R-:W-:Y:S01]  /*0240*/  IMAD.WIDE.U32 R2, R37, -0x33333333, RZ ;  /* 0xcccccccd25027825 */ /* 0x002fe200078e00ff */
[----:B0-----:R-:W-:-:S04]  /*0250*/  SHF.L.U32 R0, R36, 0x5, RZ ;  /* 0x0000000524007819 */ /* 0x001fc800000006ff */
[----:B------:R-:W-:Y:S02]  /*0260*/  SHF.R.U32.HI R3, RZ, 0x6, R3 ;  /* 0x00000006ff037819 */ /* 0x000fe40000011603 */
[----:B------:R-:W-:-:S03]  /*0270*/  LOP3.LUT R0, R0, 0xfe0, RZ, 0xc0, !PT ;  /* 0x00000fe000007812 */ /* 0x000fc600078ec0ff */
[----:B------:R-:W-:Y:S01]  /*0280*/  IMAD R24, R3, -0x50, R37 ;  /* 0xffffffb003187824 */ /* 0x000fe200078e0225 */
[----:B------:R-:W-:-:S04]  /*0290*/  IADD3 R0, R0, R3, RZ ;  /* 0x0000000300007210 */ /* 0x000fc80007ffe0ff */
[----:B------:R-:W-:Y:S01]  /*02a0*/  SHF.L.U32 R24, R24, 0x2, RZ ;  /* 0x0000000218187819 */ /* 0x000fe200000006ff */
[----:B------:R-:W-:-:S04]  /*02b0*/  IMAD R9, R0, 0x140, RZ ;  /* 0x0000014000097824 */ /* 0x000fc800078e02ff */
[----:B------:R-:W-:Y:S01]  /*02c0*/  IMAD.WIDE.U32 R26, R27, 0x140000, R24 ;  /* 0x001400001b1a7825 */ /* 0x000fe200078e0018 */
[----:B------:R-:W-:-:S04]  /*02d0*/  IADD3 R3, R9, 0x500, RZ ;  /* 0x0000050009037810 */ /* 0x000fc80007ffe0ff */
[----:B------:R-:W-:Y:S02]  /*02e0*/  IADD3 R0, R27, UR7, RZ ;  /* 0x000000071b007c10 */ /* 0x000fe4000fffe0ff */
        /* <DEDUP_REMOVED lines=38> */
[----:B------:R-:W-:Y:S01]  /*0550*/  IADD3 R9, R9, 0x2300, RZ ;  /* 0x0000230009097810 */ /* 0x000fe20007ffe0ff */
[----:B------:R0:W-:Y:S01]  /*0560*/  STL [R1], R28 ;  /* 0x0000001c01007387 */ /* 0x0001e20000100800 */
[----:B------:R-:W-:Y:S02]  /*0570*/  LEA.HI.X R23, R8, UR13, R28, 0x1, P0 ;  /* 0x0000000d08177c11 */ /* 0x000fe400080f0c1c */
[----:B------:R-:W-:-:S04]  /*0580*/  IADD3 R9, P0, R9, R26, RZ ;  /* 0x0000001a09097210 */ /* 0x000fc80007f1e0ff */
[----:B------:R-:W4:Y:S01]  /*0590*/  LDG.E.64.CONSTANT R22, desc[UR10][R22.64] ;  /* 0x0000000a16167981 */ /* 0x000f22000c1e9b00 */
[----:B------:R-:W-:Y:S02]  /*05a0*/  IADD3.X R0, RZ, R0, RZ, P0, !PT ;  /* 0x00000000ff007210 */ /* 0x000fe400007fe4ff */
[C---:B0-----:R-:W-:Y:S02]  /*05b0*/  LEA R28, P0, R9.reuse, UR12, 0x1 ;  /* 0x0000000c091c7c11 */ /* 0x041fe4000f8008ff */
[----:B------:R-:W-:Y:S01]  /*05c0*/  SHF.L.U32 R26, R24, 0x1, RZ ;  /* 0x00000001181a7819 */ /* 0x000fe200000006ff */
[----:B------:R0:W-:Y:S01]  /*05d0*/  STL [R1+0x4], R0 ;  /* 0x0000040001007387 */ /* 0x0001e20000100800 */
[----:B------:R-:W-:Y:S01]  /*05e0*/  LEA.HI.X R29, R9, UR13, R0, 0x1, P0 ;  /* 0x0000000d091d7c11 */ /* 0x000fe200080f0c00 */
[----:B------:R-:W-:Y:S02]  /*05f0*/  ULDC.64 UR12, c[0x0][0x220] ;  /* 0x00008800000c7ab9 */ /* 0x000fe40000000a00 */
[----:B------:R-:W4:Y:S04]  /*0600*/  LDL R34, [R1+0xc] ;  /* 0x00000c0001227983 */ /* 0x000f280000100800 */
[----:B------:R-:W4:Y:S01]  /*0610*/  LDG.E.64.CONSTANT R28, desc[UR10][R28.64] ;  /* 0x0000000a1c1c7981 */ /* 0x000f22000c1e9b00 */
[----:B0-----:R-:W-:-:S02]  /*0620*/  SHF.R.U32.HI R0, RZ, 0x1f, R24 ;  /* 0x0000001fff007819 */ /* 0x001fc40000011618 */
        /* <DEDUP_REMOVED lines=99> */
[----:B------:R-:W-:-:S03]  /*0c60*/  FADD.FTZ R28, R31, R38 ;  /* 0x000000261f1c7221 */ /* 0x000fc60000010000 */
[----:B------:R-:W-:Y:S01]  /*0c70*/  FFMA.FTZ R29, R39, R39, R30 ;  /* 0x00000027271d7223 */ /* 0x000fe2000001001e */
[----:B------:R-:W-:Y:S01]  /*0c80*/  FADD.FTZ R31, R28, R39 ;  /* 0x000000271c1f7221 */ /* 0x000fe20000010000 */
[----:B------:R-:W-:Y:S02]  /*0c90*/  MOV R30, RZ ;  /* 0x000000ff001e7202 */ /* 0x000fe40000000f00 */
[----:B------:R-:W-:Y:S01]  /*0ca0*/  FFMA.FTZ R29, R40, R40, R29 ;  /* 0x00000028281d7223 */ /* 0x000fe2000001001d */
[----:B------:R-:W-:-:S05]  /*0cb0*/  FADD.FTZ R28, R31, R40 ;  /* 0x000000281f1c7221 */ /* 0x000fca0000010000 */
[----:B------:R0:W-:Y:S02]  /*0cc0*/  STS.64 [R34], R28 ;  /* 0x0000001c22007388 */ /* 0x0001e40000000a00 */
[----:B0-----:R-:W-:Y:S01]  /*0cd0*/  HFMA2.MMA R34, -RZ, RZ, 0, 0 ;  /* 0x00000000ff227435 */ /* 0x001fe200000001ff */
        /* <DEDUP_REMOVED lines=8> */
[----:B------:R-:W-:Y:S02]  /*0d60*/  SHF.R.U32.HI R30, RZ, 0x2, R32 ;  /* 0x00000002ff1e7819 */ /* 0x000fe40000011620 */
[----:B0-----:R-:W-:Y:S02]  /*0d70*/  LEA R33, R28, R33, 0x18 ;  /* 0x000000211c217211 */ /* 0x001fe400078ec0ff */
[----:B------:R-:W-:-:S03]  /*0d80*/  IADD3 R28, R32, 0x4, RZ ;  /* 0x00000004201c7810 */ /* 0x000fc60007ffe0ff */
[----:B------:R-:W-:Y:S01]  /*0d90*/  IMAD R35, R30, 0x28, R33 ;  /* 0x000000281e237824 */ /* 0x000fe200078e0221 */
[----:B------:R-:W-:-:S04]  /*0da0*/  SHF.R.U32.HI R28, RZ, 0x2, R28 ;  /* 0x00000002ff1c7819 */ /* 0x000fc8000001161c */
[----:B------:R-:W-:Y:S01]  /*0db0*/  IADD3 R35, R35, R34, RZ ;  /* 0x0000002223237210 */ /* 0x000fe20007ffe0ff */
[----:B------:R-:W-:-:S05]  /*0dc0*/  IMAD R29, R28, 0x28, R33 ;  /* 0x000000281c1d7824 */ /* 0x000fca00078e0221 */
[----:B------:R-:W-:Y:S02]  /*0dd0*/  IADD3 R30, R34, R29, RZ ;  /* 0x0000001d221e7210 */ /* 0x000fe40007ffe0ff */
[----:B------:R-:W0:Y:S04]  /*0de0*/  LDS.64 R28, [R35] ;  /* 0x00000000231c7984 */ /* 0x000e280000000a00 */
[----:B------:R-:W1:Y:S01]  /*0df0*/  LDS.64 R30, [R30] ;  /* 0x000000001e1e7984 */ /* 0x000e620000000a00 */
[----:B0-----:R-:W-:Y:S01]  /*0e00*/  FADD.FTZ R28, RZ, R28 ;  /* 0x0000001cff1c7221 */ /* 0x001fe20000010000 */
[----:B------:R-:W-:-:S03]  /*0e10*/  FADD.FTZ R29, RZ, R29 ;  /* 0x0000001dff1d7221 */ /* 0x000fc60000010000 */
[----:B-1----:R-:W-:Y:S01]  /*0e20*/  FADD.FTZ R30, R28, R30 ;  /* 0x0000001e1c1e7221 */ /* 0x002fe20000010000 */
        /* <DEDUP_REMOVED lines=22> */
.L_x_2689:
[----:B------:R-:W-:Y:S05]  /*0f90*/  BSYNC B0 ;  /* 0x0000000000007941 */ /* 0x000fea0003800000 */
.L_x_2688:
[----:B------:R-:W0:Y:S01]  /*0fa0*/  SHFL.BFLY PT, R31, R30, 0x2, 0x1f ;  /* 0x0c401f001e1f7f89 */ /* 0x000e2200000e0000 */
        /* <DEDUP_REMOVED lines=23> */
.L_x_2691:
[----:B------:R-:W-:Y:S05]  /*1120*/  BSYNC B0 ;  /* 0x0000000000007941 */ /* 0x000fea0003800000 */
.L_x_2690:
        /* <DEDUP_REMOVED lines=12> */
.L_x_2693:
[----:B------:R-:W2:Y:S04]  /*11f0*/  LD.E.STRONG.GPU R30, desc[UR10][R28.64] ;  /* 0x0000000a1c1e7980 */ /* 0x000ea8000c10f900 */
[----:B--2---:R-:W-:Y:S01]  /*1200*/  CCTL.IVALL ;  /* 0x00000000ff00798f */ /* 0x004fe20002000000 */
[----:B------:R-:W-:Y:S05]  /*1210*/  YIELD ;  /* 0x0000000000007946 */ /* 0x000fea0003800000 */
[----:B-----5:R-:W-:-:S04]  /*1220*/  LOP3.LUT R30, R30, R31, RZ, 0x3c, !PT ;  /* 0x0000001f1e1e7212 */ /* 0x020fc800078e3cff */
[----:B------:R-:W-:-:S13]  /*1230*/  ISETP.GT.AND P1, PT, R30, -0x1, PT ;  /* 0xffffffff1e00780c */ /* 0x000fda0003f24270 */
[----:B------:R-:W-:Y:S05]  /*1240*/  @P1 BRA `(.L_x_2693) ;  /* 0xfffffffc00e81947 */ /* 0x000fea000383ffff */
.L_x_2692:
        /* <DEDUP_REMOVED lines=58> */
.L_x_2695:
[----:B------:R-:W-:Y:S05]  /*15f0*/  BSYNC B0 ;  /* 0x0000000000007941 */ /* 0x000fea0003800000 */
.L_x_2694:
        /* <DEDUP_REMOVED lines=20> */
[----:B0-----:R-:W-:-:S04]  /*1740*/  FADD.FTZ R28, R30, R33 ;  /* 0x000000211e1c7221 */ /* 0x001fc80000010000 */
        /* <DEDUP_REMOVED lines=24> */
.L_x_2697:
[----:B------:R-:W-:Y:S05]  /*18d0*/  BSYNC B0 ;  /* 0x0000000000007941 */ /* 0x000fea0003800000 */
.L_x_2696:
[----:B0-----:R-:W2:Y:S01]  /*18e0*/  LDL R30, [R1+0x8] ;  /* 0x00000800011e7983 */ /* 0x001ea20000100800 */
[----:B------:R-:W-:Y:S01]  /*18f0*/  ULDC.64 UR12, c[0x0][0x210] ;  /* 0x00008400000c7ab9 */ /* 0x000fe20000000a00 */
[----:B------:R-:W-:Y:S01]  /*1900*/  ULDC UR7, c[0x0][0x230] ;  /* 0x00008c0000077ab9 */ /* 0x000fe20000000800 */
[C---:B-----5:R-:W-:Y:S01]  /*1910*/  LEA R28, P0, R2.reuse, UR12, 0x1 ;  /* 0x0000000c021c7c11 */ /* 0x060fe2000f8008ff */
[----:B------:R-:W3:Y:S03]  /*1920*/  LDL.LU R61, [R1] ;  /* 0x00000000013d7983 */ /* 0x000ee60000300800 */
[----:B------:R-:W-:Y:S02]  /*1930*/  LEA.HI.X R29, R2, UR13, R55, 0x1, P0 ;  /* 0x0000000d021d7c11 */ /* 0x000fe400080f0c37 */
[----:B------:R-:W4:Y:S04]  /*1940*/  LDL.LU R55, [R1+0x4] ;  /* 0x0000040001377983 */ /* 0x000f280000300800 */
[----:B--2---:R-:W0:Y:S02]  /*1950*/  LDS.64 R30, [R30+UR6] ;  /* 0x000000061e1e7984 */ /* 0x004e240008000a00 */
[----:B0-----:R-:W-:-:S06]  /*1960*/  FADD.FTZ R2, R31, UR7 ;  /* 0x000000071f027e21 */ /* 0x001fcc0008010000 */
[----:B------:R-:W0:Y:S01]  /*1970*/  MUFU.RSQ R2, R2 ;  /* 0x0000000200027308 */ /* 0x000e220000001400 */
[----:B------:R-:W-:Y:S01]  /*1980*/  FADD.FTZ R31, R0, -R30 ;  /* 0x8000001e001f7221 */ /* 0x000fe20000010000 */
[----:B------:R-:W-:-:S03]  /*1990*/  HADD2.F32 R0, -RZ, R26.H0_H0 ;  /* 0x2000001aff007230 */ /* 0x000fc60000004100 */
[----:B0-----:R-:W-:Y:S01]  /*19a0*/  FMUL.FTZ R33, R31, R2 ;  /* 0x000000021f217220 */ /* 0x001fe20000410000 */
[----:B------:R-:W-:-:S05]  /*19b0*/  HADD2.F32 R31, -RZ, R24.H0_H0 ;  /* 0x20000018ff1f7230 */ /* 0x000fca0000004100 */
[----:B------:R-:W-:-:S04]  /*19c0*/  FFMA.FTZ R33, R33, R31, R0 ;  /* 0x0000001f21217223 */ /* 0x000fc80000010000 */
[----:B------:R-:W-:-:S06]  /*19d0*/  FMUL.FTZ R35, R33, -1.4426950216293334961 ;  /* 0xbfb8aa3b21237820 */ /* 0x000fcc0000410000 */
[----:B------:R-:W0:Y:S01]  /*19e0*/  MUFU.EX2 R35, R35 ;  /* 0x0000002300237308 */ /* 0x000e220000000800 */
[----:B------:R-:W-:Y:S01]  /*19f0*/  FADD.FTZ R54, R54, -R30 ;  /* 0x8000001e36367221 */ /* 0x000fe20000010000 */
[----:B------:R-:W-:Y:S02]  /*1a00*/  HADD2.F32 R24, -RZ, R24.H1_H1 ;  /* 0x30000018ff187230 */ /* 0x000fe40000004100 */
[----:B------:R-:W-:Y:S02]  /*1a10*/  HADD2.F32 R26, -RZ, R26.H1_H1 ;  /* 0x3000001aff1a7230 */ /* 0x000fe40000004100 */
[----:B0-----:R-:W-:-:S04]  /*1a20*/  FADD.FTZ R36, R35, 1 ;  /* 0x3f80000023247421 */ /* 0x001fc80000010000 */
        /* <DEDUP_REMOVED lines=8> */
[----:B------:R-:W-:Y:S01]  /*1ab0*/  FADD.FTZ R53, R53, -R30 ;  /* 0x8000001e35357221 */ /* 0x000fe20000010000 */
[----:B------:R-:W-:Y:S02]  /*1ac0*/  HADD2.F32 R33, -RZ, R27.H0_H0 ;  /* 0x2000001bff217230 */ /* 0x000fe40000004100 */
[----:B0-----:R-:W-:-:S05]  /*1ad0*/  FMUL.FTZ R37, R34, R35 ;  /* 0x0000002322257220 */ /* 0x001fca0000410000 */
[----:B------:R-:W-:Y:S01]  /*1ae0*/  F2FP.F16.F32.PACK_AB R32, R37, R32 ;  /* 0x000000202520723e */ /* 0x000fe200000000ff */
[----:B------:R-:W-:-:S03]  /*1af0*/  FMUL.FTZ R34, R2, R53 ;  /* 0x0000003502227220 */ /* 0x000fc60000410000 */
[C---:B------:R-:W-:Y:S02]  /*1b00*/  PRMT R36, R32.reuse, 0x7610, R36 ;  /* 0x0000761020247816 */ /* 0x040fe40000000024 */
[----:B------:R-:W-:Y:S01]  /*1b10*/  PRMT R54, R32, 0x7632, R54 ;  /* 0x0000763220367816 */ /* 0x000fe20000000036 */
[----:B------:R-:W-:-:S05]  /*1b20*/  HADD2.F32 R32, -RZ, R25.H0_H0 ;  /* 0x20000019ff207230 */ /* 0x000fca0000004100 */
[----:B------:R-:W-:-:S04]  /*1b30*/  FFMA.FTZ R35, R34, R32, R33 ;  /* 0x0000002022237223 */ /* 0x000fc80000010021 */
[----:B------:R-:W-:-:S06]  /*1b40*/  FMUL.FTZ R37, R35, -1.4426950216293334961 ;  /* 0xbfb8aa3b23257820 */ /* 0x000fcc0000410000 */
[----:B------:R-:W0:Y:S01]  /*1b50*/  MUFU.EX2 R37, R37 ;  /* 0x0000002500257308 */ /* 0x000e220000000800 */
[----:B------:R-:W-:Y:S01]  /*1b60*/  FADD.FTZ R52, R52, -R30 ;  /* 0x8000001e34347221 */ /* 0x000fe20000010000 */
[----:B------:R1:W-:Y:S01]  /*1b70*/  STG.E.U16 desc[UR10][R28.64], R36 ;  /* 0x000000241c007986 */ /* 0x0003e2000c10150a */
[----:B------:R-:W-:Y:S02]  /*1b80*/  HADD2.F32 R25, -RZ, R25.H1_H1 ;  /* 0x30000019ff197230 */ /* 0x000fe40000004100 */
[----:B0-----:R-:W-:-:S04]  /*1b90*/  FADD.FTZ R53, R37, 1 ;  /* 0x3f80000025357421 */ /* 0x001fc80000010000 */
[----:B------:R-:W0:Y:S01]  /*1ba0*/  MUFU.RCP R34, R53 ;  /* 0x0000003500227308 */ /* 0x000e220000001000 */
[----:B------:R-:W-:Y:S02]  /*1bb0*/  HADD2.F32 R27, -RZ, R27.H1_H1 ;  /* 0x3000001bff1b7230 */ /* 0x000fe40000004100 */
[----:B-1----:R-:W-:-:S04]  /*1bc0*/  FMUL.FTZ R36, R2, R52 ;  /* 0x0000003402247220 */ /* 0x002fc80000410000 */
[----:B------:R-:W-:Y:S01]  /*1bd0*/  FFMA.FTZ R36, R36, R25, R27 ;  /* 0x0000001924247223 */ /* 0x000fe2000001001b */
[----:B0-----:R-:W-:-:S03]  /*1be0*/  FMUL.FTZ R34, R35, R34 ;  /* 0x0000002223227220 */ /* 0x001fc60000410000 */
[----:B------:R-:W-:-:S06]  /*1bf0*/  FMUL.FTZ R35, R36, -1.4426950216293334961 ;  /* 0xbfb8aa3b24237820 */ /* 0x000fcc0000410000 */
[----:B------:R-:W0:Y:S02]  /*1c00*/  MUFU.EX2 R35, R35 ;  /* 0x0000002300237308 */ /* 0x000e240000000800 */
[----:B0-----:R-:W-:-:S06]  /*1c10*/  FADD.FTZ R37, R35, 1 ;  /* 0x3f80000023257421 */ /* 0x001fcc0000010000 */
[----:B------:R-:W0:Y:S01]  /*1c20*/  MUFU.RCP R37, R37 ;  /* 0x0000002500257308 */ /* 0x000e220000001000 */
[----:B------:R-:W-:Y:S01]  /*1c30*/  FADD.FTZ R51, R51, -R30 ;  /* 0x8000001e33337221 */ /* 0x000fe20000010000 */
[----:B0-----:R-:W-:-:S03]  /*1c40*/  FMUL.FTZ R53, R36, R37 ;  /* 0x0000002524357220 */ /* 0x001fc60000410000 */
[----:B------:R-:W-:-:S04]  /*1c50*/  FMUL.FTZ R36, R2, R51 ;  /* 0x0000003302247220 */ /* 0x000fc80000410000 */
[----:B------:R-:W-:-:S04]  /*1c60*/  FFMA.FTZ R36, R31, R36, R0 ;  /* 0x000000241f247223 */ /* 0x000fc80000010000 */
[----:B------:R-:W-:-:S06]  /*1c70*/  FMUL.FTZ R51, R36, -1.4426950216293334961 ;  /* 0xbfb8aa3b24337820 */ /* 0x000fcc0000410000 */
[----:B------:R-:W0:Y:S01]  /*1c80*/  MUFU.EX2 R51, R51 ;  /* 0x0000003300337308 */ /* 0x000e220000000800 */
[----:B------:R-:W-:Y:S01]  /*1c90*/  F2FP.F16.F32.PACK_AB R34, R53, R34 ;  /* 0x000000223522723e */ /* 0x000fe200000000ff */
[----:B------:R-:W-:-:S03]  /*1ca0*/  FADD.FTZ R35, R50, -R30 ;  /* 0x8000001e32237221 */ /* 0x000fc60000010000 */
[----:B------:R-:W-:Y:S01]  /*1cb0*/  PRMT R52, R34, 0x7632, R52 ;  /* 0x0000763222347816 */ /* 0x000fe20000000034 */
[----:B------:R-:W-:Y:S01]  /*1cc0*/  FMUL.FTZ R35, R2, R35 ;  /* 0x0000002302237220 */ /* 0x000fe20000410000 */
[----:B------:R-:W-:Y:S03]  /*1cd0*/  STG.E.U16 desc[UR10][R28.64+0x2], R54 ;  /* 0x000002361c007986 */ /* 0x000fe6000c10150a */
[----:B------:R-:W-:Y:S01]  /*1ce0*/  FFMA.FTZ R35, R24, R35, R26 ;  /* 0x0000002318237223 */ /* 0x000fe2000001001a */
[----:B------:R-:W-:Y:S04]  /*1cf0*/  STG.E.U16 desc[UR10][R28.64+0x4], R34 ;  /* 0x000004221c007986 */ /* 0x000fe8000c10150a */
[----:B------:R0:W-:Y:S01]  /*1d00*/  STG.E.U16 desc[UR10][R28.64+0x6], R52 ;  /* 0x000006341c007986 */ /* 0x0001e2000c10150a */
[----:B------:R-:W-:Y:S01]  /*1d10*/  FMUL.FTZ R37, R35, -1.4426950216293334961 ;  /* 0xbfb8aa3b23257820 */ /* 0x000fe20000410000 */
[----:B0-----:R-:W-:-:S03]  /*1d20*/  FADD.FTZ R29, R51, 1 ;  /* 0x3f800000331d7421 */ /* 0x001fc60000010000 */
[----:B------:R-:W0:Y:S08]  /*1d30*/  MUFU.EX2 R34, R37 ;  /* 0x0000002500227308 */ /* 0x000e300000000800 */
[----:B------:R-:W1:Y:S01]  /*1d40*/  MUFU.RCP R29, R29 ;  /* 0x0000001d001d7308 */ /* 0x000e620000001000 */
[--C-:B------:R-:W-:Y:S01]  /*1d50*/  FADD.FTZ R49, R49, -R30.reuse ;  /* 0x8000001e31317221 */ /* 0x100fe20000010000 */
[----:B------:R-:W-:-:S03]  /*1d60*/  FADD.FTZ R51, R48, -R30 ;  /* 0x8000001e30337221 */ /* 0x000fc60000010000 */
[----:B------:R-:W-:Y:S01]  /*1d70*/  FMUL.FTZ R49, R2, R49 ;  /* 0x0000003102317220 */ /* 0x000fe20000410000 */
[----:B0-----:R-:W-:-:S03]  /*1d80*/  FADD.FTZ R50, R34, 1 ;  /* 0x3f80000022327421 */ /* 0x001fc60000010000 */
[----:B------:R-:W-:Y:S01]  /*1d90*/  FFMA.FTZ R34, R32, R49, R33 ;  /* 0x0000003120227223 */ /* 0x000fe20000010021 */
[----:B-1----:R-:W-:Y:S01]  /*1da0*/  FMUL.FTZ R28, R36, R29 ;  /* 0x0000001d241c7220 */ /* 0x002fe20000410000 */
[----:B------:R-:W-:Y:S02]  /*1db0*/  FMUL.FTZ R36, R2, R51 ;  /* 0x0000003302247220 */ /* 0x000fe40000410000 */
[----:B------:R-:W-:Y:S02]  /*1dc0*/  FMUL.FTZ R49, R34, -1.4426950216293334961 ;  /* 0xbfb8aa3b22317820 */ /* 0x000fe40000410000 */
[----:B------:R-:W-:Y:S01]  /*1dd0*/  FFMA.FTZ R36, R25, R36, R27 ;  /* 0x0000002419247223 */ /* 0x000fe2000001001b */
[----:B------:R-:W0:Y:S03]  /*1de0*/  MUFU.RCP R50, R50 ;  /* 0x0000003200327308 */ /* 0x000e260000001000 */
[----:B------:R-:W-:-:S05]  /*1df0*/  FMUL.FTZ R48, R36, -1.4426950216293334961 ;  /* 0xbfb8aa3b24307820 */ /* 0x000fca0000410000 */
[----:B------:R-:W1:Y:S08]  /*1e00*/  MUFU.EX2 R37, R49 ;  /* 0x0000003100257308 */ /* 0x000e700000000800 */
[----:B------:R-:W2:Y:S01]  /*1e10*/  MUFU.EX2 R48, R48 ;  /* 0x0000003000307308 */ /* 0x000ea20000000800 */
[----:B------:R-:W-:Y:S01]  /*1e20*/  FADD.FTZ R47, R47, -R30 ;  /* 0x8000001e2f2f7221 */ /* 0x000fe20000010000 */
[----:B0-----:R-:W-:Y:S01]  /*1e30*/  FMUL.FTZ R29, R35, R50 ;  /* 0x00000032231d7220 */ /* 0x001fe20000410000 */
[----:B-1----:R-:W-:-:S02]  /*1e40*/  FADD.FTZ R35, R37, 1 ;  /* 0x3f80000025237421 */ /* 0x002fc40000010000 */
[----:B------:R-:W-:-:S04]  /*1e50*/  FMUL.FTZ R37, R2, R47 ;  /* 0x0000002f02257220 */ /* 0x000fc80000410000 */
[----:B------:R-:W-:Y:S01]  /*1e60*/  FFMA.FTZ R37, R31, R37, R0 ;  /* 0x000000251f257223 */ /* 0x000fe20000010000 */
[----:B--2---:R-:W-:Y:S01]  /*1e70*/  FADD.FTZ R50, R48, 1 ;  /* 0x3f80000030327421 */ /* 0x004fe20000010000 */
[----:B------:R-:W0:Y:S02]  /*1e80*/  MUFU.RCP R35, R35 ;  /* 0x0000002300237308 */ /* 0x000e240000001000 */
[----:B------:R-:W-:Y:S01]  /*1e90*/  FMUL.FTZ R49, R37, -1.4426950216293334961 ;  /* 0xbfb8aa3b25317820 */ /* 0x000fe20000410000 */
[----:B------:R-:W-:-:S05]  /*1ea0*/  FADD.FTZ R51, R46, -R30 ;  /* 0x8000001e2e337221 */ /* 0x000fca0000010000 */
[----:B------:R-:W1:Y:S01]  /*1eb0*/  MUFU.RCP R47, R50 ;  /* 0x00000032002f7308 */ /* 0x000e620000001000 */
[----:B------:R-:W-:-:S07]  /*1ec0*/  FMUL.FTZ R51, R2, R51 ;  /* 0x0000003302337220 */ /* 0x000fce0000410000 */
[----:B------:R-:W2:Y:S01]  /*1ed0*/  MUFU.EX2 R48, R49 ;  /* 0x0000003100307308 */ /* 0x000ea20000000800 */
[----:B------:R-:W-:Y:S01]  /*1ee0*/  FFMA.FTZ R46, R24, R51, R26 ;  /* 0x00000033182e7223 */ /* 0x000fe2000001001a */
[----:B0-----:R-:W-:-:S03]  /*1ef0*/  FMUL.FTZ R34, R34, R35 ;  /* 0x0000002322227220 */ /* 0x001fc60000410000 */
[----:B------:R-:W-:Y:S01]  /*1f00*/  FMUL.FTZ R52, R46, -1.4426950216293334961 ;  /* 0xbfb8aa3b2e347820 */ /* 0x000fe20000410000 */
[----:B-1----:R-:W-:-:S03]  /*1f10*/  FMUL.FTZ R35, R36, R47 ;  /* 0x0000002f24237220 */ /* 0x002fc60000410000 */
[----:B------:R-:W0:Y:S01]  /*1f20*/  MUFU.EX2 R47, R52 ;  /* 0x00000034002f7308 */ /* 0x000e220000000800 */
[----:B------:R-:W-:Y:S01]  /*1f30*/  FADD.FTZ R45, R45, -R30 ;  /* 0x8000001e2d2d7221 */ /* 0x000fe20000010000 */
[----:B--2---:R-:W-:-:S06]  /*1f40*/  FADD.FTZ R51, R48, 1 ;  /* 0x3f80000030337421 */ /* 0x004fcc0000010000 */
[----:B------:R-:W1:Y:S01]  /*1f50*/  MUFU.RCP R36, R51 ;  /* 0x0000003300247308 */ /* 0x000e620000001000 */
[----:B------:R-:W-:-:S04]  /*1f60*/  FMUL.FTZ R45, R2, R45 ;  /* 0x0000002d022d7220 */ /* 0x000fc80000410000 */
[----:B------:R-:W-:Y:S01]  /*1f70*/  FFMA.FTZ R45, R32, R45, R33 ;  /* 0x0000002d202d7223 */ /* 0x000fe20000010021 */
[----:B0-----:R-:W-:-:S03]  /*1f80*/  FADD.FTZ R47, R47, 1 ;  /* 0x3f8000002f2f7421 */ /* 0x001fc60000010000 */
[----:B------:R-:W-:-:S03]  /*1f90*/  FMUL.FTZ R49, R45, -1.4426950216293334961 ;  /* 0xbfb8aa3b2d317820 */ /* 0x000fc60000410000 */
[----:B------:R-:W0:Y:S01]  /*1fa0*/  MUFU.RCP R47, R47 ;  /* 0x0000002f002f7308 */ /* 0x000e220000001000 */
[----:B-1----:R-:W-:Y:S01]  /*1fb0*/  FMUL.FTZ R36, R37, R36 ;  /* 0x0000002425247220 */ /* 0x002fe20000410000 */
[----:B------:R-:W-:-:S06]  /*1fc0*/  FADD.FTZ R37, R44, -R30 ;  /* 0x8000001e2c257221 */ /* 0x000fcc0000010000 */
[----:B------:R-:W1:Y:S01]  /*1fd0*/  MUFU.EX2 R48, R49 ;  /* 0x0000003100307308 */ /* 0x000e620000000800 */
[----:B------:R-:W-:-:S04]  /*1fe0*/  FMUL.FTZ R44, R2, R37 ;  /* 0x00000025022c7220 */ /* 0x000fc80000410000 */
[----:B------:R-:W-:-:S04]  /*1ff0*/  FFMA.FTZ R44, R25, R44, R27 ;  /* 0x0000002c192c7223 */ /* 0x000fc8000001001b */
[----:B------:R-:W-:Y:S01]  /*2000*/  FMUL.FTZ R51, R44, -1.4426950216293334961 ;  /* 0xbfb8aa3b2c337820 */ /* 0x000fe20000410000 */
[----:B0-----:R-:W-:-:S03]  /*2010*/  FMUL.FTZ R37, R46, R47 ;  /* 0x0000002f2e257220 */ /* 0x001fc60000410000 */
[----:B------:R-:W0:Y:S01]  /*2020*/  MUFU.EX2 R46, R51 ;  /* 0x00000033002e7308 */ /* 0x000e220000000800 */
[----:B-1----:R-:W-:-:S07]  /*2030*/  FADD.FTZ R50, R48, 1 ;  /* 0x3f80000030327421 */ /* 0x002fce0000010000 */
[----:B------:R-:W1:Y:S01]  /*2040*/  MUFU.RCP R48, R50 ;  /* 0x0000003200307308 */ /* 0x000e620000001000 */
[----:B------:R-:W-:-:S04]  /*2050*/  FADD.FTZ R43, R43, -R30 ;  /* 0x8000001e2b2b7221 */ /* 0x000fc80000010000 */
[----:B------:R-:W-:Y:S01]  /*2060*/  FMUL.FTZ R43, R2, R43 ;  /* 0x0000002b022b7220 */ /* 0x000fe20000410000 */
[----:B0-----:R-:W-:-:S03]  /*2070*/  FADD.FTZ R47, R46, 1 ;  /* 0x3f8000002e2f7421 */ /* 0x001fc60000010000 */
[----:B------:R-:W-:Y:S01]  /*2080*/  FFMA.FTZ R46, R31, R43, R0 ;  /* 0x0000002b1f2e7223 */ /* 0x000fe20000010000 */
[----:B-1----:R-:W-:-:S03]  /*2090*/  FMUL.FTZ R43, R45, R48 ;  /* 0x000000302d2b7220 */ /* 0x002fc60000410000 */
[----:B------:R-:W-:Y:S01]  /*20a0*/  FMUL.FTZ R48, R46, -1.4426950216293334961 ;  /* 0xbfb8aa3b2e307820 */ /* 0x000fe20000410000 */
[----:B------:R-:W0:Y:S01]  /*20b0*/  MUFU.RCP R47, R47 ;  /* 0x0000002f002f7308 */ /* 0x000e220000001000 */
[----:B------:R-:W-:-:S04]  /*20c0*/  FADD.FTZ R45, R42, -R30 ;  /* 0x8000001e2a2d7221 */ /* 0x000fc80000010000 */
[----:B------:R-:W-:-:S03]  /*20d0*/  FMUL.FTZ R45, R2, R45 ;  /* 0x0000002d022d7220 */ /* 0x000fc60000410000 */
[----:B------:R-:W1:Y:S01]  /*20e0*/  MUFU.EX2 R48, R48 ;  /* 0x0000003000307308 */ /* 0x000e620000000800 */
[----:B------:R-:W-:-:S04]  /*20f0*/  FFMA.FTZ R45, R24, R45, R26 ;  /* 0x0000002d182d7223 */ /* 0x000fc8000001001a */
[----:B------:R-:W-:Y:S01]  /*2100*/  FMUL.FTZ R50, R45, -1.4426950216293334961 ;  /* 0xbfb8aa3b2d327820 */ /* 0x000fe20000410000 */
[----:B0-----:R-:W-:-:S03]  /*2110*/  FMUL.FTZ R42, R44, R47 ;  /* 0x0000002f2c2a7220 */ /* 0x001fc60000410000 */
[----:B------:R-:W0:Y:S01]  /*2120*/  MUFU.EX2 R44, R50 ;  /* 0x00000032002c7308 */ /* 0x000e220000000800 */
[----:B------:R-:W-:Y:S01]  /*2130*/  FADD.FTZ R41, R41, -R30 ;  /* 0x8000001e29297221 */ /* 0x000fe20000010000 */
[----:B-1----:R-:W-:-:S03]  /*2140*/  FADD.FTZ R49, R48, 1 ;  /* 0x3f80000030317421 */ /* 0x002fc60000010000 */
[----:B------:R-:W-:-:S03]  /*2150*/  FMUL.FTZ R41, R2, R41 ;  /* 0x0000002902297220 */ /* 0x000fc60000410000 */
[----:B------:R-:W1:Y:S01]  /*2160*/  MUFU.RCP R49, R49 ;  /* 0x0000003100317308 */ /* 0x000e620000001000 */
[----:B------:R-:W-:Y:S01]  /*2170*/  FFMA.FTZ R47, R32, R41, R33 ;  /* 0x00000029202f7223 */ /* 0x000fe20000010021 */
[----:B------:R-:W-:Y:S01]  /*2180*/  FADD.FTZ R53, R10, -R30 ;  /* 0x8000001e0a357221 */ /* 0x000fe20000010000 */
[----:B0-----:R-:W-:Y:S02]  /*2190*/  FADD.FTZ R51, R44, 1 ;  /* 0x3f8000002c337421 */ /* 0x001fe40000010000 */
[----:B------:R-:W-:-:S03]  /*21a0*/  FMUL.FTZ R52, R47, -1.4426950216293334961 ;  /* 0xbfb8aa3b2f347820 */ /* 0x000fc60000410000 */
[----:B------:R-:W0:Y:S08]  /*21b0*/  MUFU.RCP R44, R51 ;  /* 0x00000033002c7308 */ /* 0x000e300000001000 */
[----:B------:R-:W2:Y:S01]  /*21c0*/  MUFU.EX2 R10, R52 ;  /* 0x00000034000a7308 */ /* 0x000ea20000000800 */
[----:B-1----:R-:W-:Y:S01]  /*21d0*/  FMUL.FTZ R41, R46, R49 ;  /* 0x000000312e297220 */ /* 0x002fe20000410000 */
[----:B------:R-:W-:-:S04]  /*21e0*/  FMUL.FTZ R46, R2, R53 ;  /* 0x00000035022e7220 */ /* 0x000fc80000410000 */
[----:B------:R-:W-:-:S04]  /*21f0*/  FFMA.FTZ R46, R25, R46, R27 ;  /* 0x0000002e192e7223 */ /* 0x000fc8000001001b */
[----:B------:R-:W-:Y:S01]  /*2200*/  FMUL.FTZ R49, R46, -1.4426950216293334961 ;  /* 0xbfb8aa3b2e317820 */ /* 0x000fe20000410000 */
[----:B0-----:R-:W-:-:S03]  /*2210*/  FMUL.FTZ R44, R45, R44 ;  /* 0x0000002c2d2c7220 */ /* 0x001fc60000410000 */
[----:B------:R-:W0:Y:S01]  /*2220*/  MUFU.EX2 R45, R49 ;  /* 0x00000031002d7308 */ /* 0x000e220000000800 */
[----:B--2---:R-:W-:-:S07]  /*2230*/  FADD.FTZ R48, R10, 1 ;  /* 0x3f8000000a307421 */ /* 0x004fce0000010000 */
[----:B------:R-:W1:Y:S01]  /*2240*/  MUFU.RCP R48, R48 ;  /* 0x0000003000307308 */ /* 0x000e620000001000 */
[----:B------:R-:W-:-:S04]  /*2250*/  FADD.FTZ R11, R11, -R30 ;  /* 0x8000001e0b0b7221 */ /* 0x000fc80000010000 */
[----:B------:R-:W-:Y:S01]  /*2260*/  FMUL.FTZ R10, R2, R11 ;  /* 0x0000000b020a7220 */ /* 0x000fe20000410000 */
[----:B0-----:R-:W-:-:S03]  /*2270*/  FADD.FTZ R50, R45, 1 ;  /* 0x3f8000002d327421 */ /* 0x001fc60000010000 */
[----:B------:R-:W-:Y:S01]  /*2280*/  FFMA.FTZ R10, R31, R10, R0 ;  /* 0x0000000a1f0a7223 */ /* 0x000fe20000010000 */
[----:B------:R-:W0:Y:S03]  /*2290*/  MUFU.RCP R11, R50 ;  /* 0x00000032000b7308 */ /* 0x000e260000001000 */
[----:B------:R-:W-:Y:S01]  /*22a0*/  FMUL.FTZ R51, R10, -1.4426950216293334961 ;  /* 0xbfb8aa3b0a337820 */ /* 0x000fe20000410000 */
[----:B-1----:R-:W-:Y:S01]  /*22b0*/  FMUL.FTZ R45, R47, R48 ;  /* 0x000000302f2d7220 */ /* 0x002fe20000410000 */
[----:B------:R-:W-:-:S03]  /*22c0*/  FADD.FTZ R47, R12, -R30 ;  /* 0x8000001e0c2f7221 */ /* 0x000fc60000010000 */
[----:B------:R-:W1:Y:S01]  /*22d0*/  MUFU.EX2 R12, R51 ;  /* 0x00000033000c7308 */ /* 0x000e620000000800 */
[----:B------:R-:W-:-:S04]  /*22e0*/  FMUL.FTZ R47, R2, R47 ;  /* 0x0000002f022f7220 */ /* 0x000fc80000410000 */
[----:B------:R-:W-:-:S04]  /*22f0*/  FFMA.FTZ R48, R24, R47, R26 ;  /* 0x0000002f18307223 */ /* 0x000fc8000001001a */
[----:B------:R-:W-:Y:S01]  /*2300*/  FMUL.FTZ R53, R48, -1.4426950216293334961 ;  /* 0xbfb8aa3b30357820 */ /* 0x000fe20000410000 */
[----:B0-----:R-:W-:-:S03]  /*2310*/  FMUL.FTZ R46, R46, R11 ;  /* 0x0000000b2e2e7220 */ /* 0x001fc60000410000 */
[----:B------:R-:W0:Y:S01]  /*2320*/  MUFU.EX2 R11, R53 ;  /* 0x00000035000b7308 */ /* 0x000e220000000800 */
[----:B-1----:R-:W-:Y:S01]  /*2330*/  FADD.FTZ R52, R12, 1 ;  /* 0x3f8000000c347421 */ /* 0x002fe20000010000 */
[----:B------:R-:W-:-:S06]  /*2340*/  FADD.FTZ R13, R13, -R30 ;  /* 0x8000001e0d0d7221 */ /* 0x000fcc0000010000 */
[----:B------:R-:W1:Y:S01]  /*2350*/  MUFU.RCP R47, R52 ;  /* 0x00000034002f7308 */ /* 0x000e620000001000 */
[----:B------:R-:W-:Y:S01]  /*2360*/  FMUL.FTZ R49, R2, R13 ;  /* 0x0000000d02317220 */ /* 0x000fe20000410000 */
[----:B------:R-:W-:Y:S01]  /*2370*/  FADD.FTZ R51, R14, -R30 ;  /* 0x8000001e0e337221 */ /* 0x000fe20000010000 */
[----:B0-----:R-:W-:-:S05]  /*2380*/  FADD.FTZ R13, R11, 1 ;  /* 0x3f8000000b0d7421 */ /* 0x001fca0000010000 */
[----:B------:R-:W0:Y:S01]  /*2390*/  MUFU.RCP R11, R13 ;  /* 0x0000000d000b7308 */ /* 0x000e220000001000 */
[----:B------:R-:W-:Y:S01]  /*23a0*/  FFMA.FTZ R49, R32, R49, R33 ;  /* 0x0000003120317223 */ /* 0x000fe20000010021 */
[----:B-1----:R-:W-:Y:S01]  /*23b0*/  FMUL.FTZ R47, R10, R47 ;  /* 0x0000002f0a2f7220 */ /* 0x002fe20000410000 */
[----:B------:R-:W-:Y:S02]  /*23c0*/  FMUL.FTZ R10, R2, R51 ;  /* 0x00000033020a7220 */ /* 0x000fe40000410000 */
[----:B------:R-:W-:Y:S02]  /*23d0*/  FMUL.FTZ R50, R49, -1.4426950216293334961 ;  /* 0xbfb8aa3b31327820 */ /* 0x000fe40000410000 */
[----:B------:R-:W-:Y:S02]  /*23e0*/  FFMA.FTZ R10, R25, R10, R27 ;  /* 0x0000000a190a7223 */ /* 0x000fe4000001001b */
[----:B------:R-:W1:Y:S02]  /*23f0*/  MUFU.EX2 R12, R50 ;  /* 0x00000032000c7308 */ /* 0x000e640000000800 */
[----:B------:R-:W-:Y:S01]  /*2400*/  FMUL.FTZ R14, R10, -1.4426950216293334961 ;  /* 0xbfb8aa3b0a0e7820 */ /* 0x000fe20000410000 */
[----:B0-----:R-:W-:-:S05]  /*2410*/  FMUL.FTZ R48, R48, R11 ;  /* 0x0000000b30307220 */ /* 0x001fca0000410000 */
[----:B------:R-:W0:Y:S01]  /*2420*/  MUFU.EX2 R11, R14 ;  /* 0x0000000e000b7308 */ /* 0x000e220000000800 */
[----:B------:R-:W-:-:S04]  /*2430*/  FADD.FTZ R15, R15, -R30 ;  /* 0x8000001e0f0f7221 */ /* 0x000fc80000010000 */
[----:B------:R-:W-:Y:S01]  /*2440*/  FMUL.FTZ R15, R2, R15 ;  /* 0x0000000f020f7220 */ /* 0x000fe20000410000 */
[----:B-1----:R-:W-:Y:S01]  /*2450*/  FADD.FTZ R12, R12, 1 ;  /* 0x3f8000000c0c7421 */ /* 0x002fe20000010000 */
[----:B0-----:R-:W-:Y:S02]  /*2460*/  FADD.FTZ R13, R11, 1 ;  /* 0x3f8000000b0d7421 */ /* 0x001fe40000010000 */
[----:B------:R-:W-:-:S03]  /*2470*/  FFMA.FTZ R11, R31, R15, R0 ;  /* 0x0000000f1f0b7223 */ /* 0x000fc60000010000 */
[----:B------:R-:W0:Y:S01]  /*2480*/  MUFU.RCP R12, R12 ;  /* 0x0000000c000c7308 */ /* 0x000e220000001000 */
[----:B------:R-:W-:-:S07]  /*2490*/  FMUL.FTZ R15, R11, -1.4426950216293334961 ;  /* 0xbfb8aa3b0b0f7820 */ /* 0x000fce0000410000 */
[----:B------:R-:W1:Y:S01]  /*24a0*/  MUFU.RCP R13, R13 ;  /* 0x0000000d000d7308 */ /* 0x000e620000001000 */
[----:B------:R-:W-:-:S07]  /*24b0*/  FADD.FTZ R51, R16, -R30 ;  /* 0x8000001e10337221 */ /* 0x000fce0000010000 */
[----:B------:R-:W2:Y:S01]  /*24c0*/  MUFU.EX2 R14, R15 ;  /* 0x0000000f000e7308 */ /* 0x000ea20000000800 */
[----:B------:R-:W-:Y:S01]  /*24d0*/  FMUL.FTZ R51, R2, R51 ;  /* 0x0000003302337220 */ /* 0x000fe20000410000 */
[----:B0-----:R-:W-:-:S03]  /*24e0*/  FMUL.FTZ R49, R49, R12 ;  /* 0x0000000c31317220 */ /* 0x001fc60000410000 */
[----:B------:R-:W-:Y:S01]  /*24f0*/  FFMA.FTZ R12, R24, R51, R26 ;  /* 0x00000033180c7223 */ /* 0x000fe2000001001a */
[----:B-1----:R-:W-:-:S03]  /*2500*/  FMUL.FTZ R16, R10, R13 ;  /* 0x0000000d0a107220 */ /* 0x002fc60000410000 */
[----:B------:R-:W-:Y:S01]  /*2510*/  FMUL.FTZ R10, R12, -1.4426950216293334961 ;  /* 0xbfb8aa3b0c0a7820 */ /* 0x000fe20000410000 */
[----:B--2---:R-:W-:-:S05]  /*2520*/  FADD.FTZ R14, R14, 1 ;  /* 0x3f8000000e0e7421 */ /* 0x004fca0000010000 */
        /* <DEDUP_REMOVED lines=15> */
[----:B0-----:R-:W-:Y:S01]  /*2620*/  FMUL.FTZ R18, R12, R13 ;  /* 0x0000000d0c127220 */ /* 0x001fe20000410000 */
[----:B-1----:R-:W-:-:S06]  /*2630*/  FADD.FTZ R13, R14, 1 ;  /* 0x3f8000000e0d7421 */ /* 0x002fcc0000010000 */
[----:B------:R-:W0:Y:S01]  /*2640*/  MUFU.RCP R13, R13 ;  /* 0x0000000d000d7308 */ /* 0x000e220000001000 */
[----:B--2---:R-:W-:Y:S01]  /*2650*/  FADD.FTZ R12, R15, 1 ;  /* 0x3f8000000f0c7421 */ /* 0x004fe20000010000 */
[--C-:B------:R-:W-:Y:S01]  /*2660*/  FADD.FTZ R19, R19, -R30.reuse ;  /* 0x8000001e13137221 */ /* 0x100fe20000010000 */
[----:B------:R-:W-:-:S05]  /*2670*/  FADD.FTZ R23, R23, -R30 ;  /* 0x8000001e17177221 */ /* 0x000fca0000010000 */
[----:B------:R-:W1:Y:S01]  /*2680*/  MUFU.RCP R12, R12 ;  /* 0x0000000c000c7308 */ /* 0x000e620000001000 */
[C---:B------:R-:W-:Y:S01]  /*2690*/  FMUL.FTZ R19, R2.reuse, R19 ;  /* 0x0000001302137220 */ /* 0x040fe20000410000 */
[----:B------:R-:W-:-:S03]  /*26a0*/  FMUL.FTZ R23, R2, R23 ;  /* 0x0000001702177220 */ /* 0x000fc60000410000 */
[C-C-:B------:R-:W-:Y:S01]  /*26b0*/  FFMA.FTZ R50, R31.reuse, R19, R0.reuse ;  /* 0x000000131f327223 */ /* 0x140fe20000010000 */
[----:B------:R-:W-:Y:S01]  /*26c0*/  FFMA.FTZ R0, R31, R23, R0 ;  /* 0x000000171f007223 */ /* 0x000fe20000010000 */
[----:B0-----:R-:W-:Y:S01]  /*26d0*/  FMUL.FTZ R23, R10, R13 ;  /* 0x0000000d0a177220 */ /* 0x001fe20000410000 */
[----:B------:R-:W-:Y:S01]  /*26e0*/  LEA R10, P0, R3, UR12, 0x1 ;  /* 0x0000000c030a7c11 */ /* 0x000fe2000f8008ff */
[----:B-1----:R-:W-:-:S03]  /*26f0*/  FMUL.FTZ R19, R11, R12 ;  /* 0x0000000c0b137220 */ /* 0x002fc60000410000 */
[----:B------:R-:W-:Y:S01]  /*2700*/  LEA.HI.X R11, R3, UR13, R56, 0x1, P0 ;  /* 0x0000000d030b7c11 */ /* 0x000fe200080f0c38 */
[----:B------:R-:W-:-:S04]  /*2710*/  FADD.FTZ R3, R20, -R30 ;  /* 0x8000001e14037221 */ /* 0x000fc80000010000 */
[----:B------:R-:W-:-:S04]  /*2720*/  FMUL.FTZ R31, R2, R3 ;  /* 0x00000003021f7220 */ /* 0x000fc80000410000 */
[----:B------:R-:W-:Y:S01]  /*2730*/  FFMA.FTZ R31, R24, R31, R26 ;  /* 0x0000001f181f7223 */ /* 0x000fe2000001001a */
[----:B------:R-:W-:-:S03]  /*2740*/  FMUL.FTZ R3, R50, -1.4426950216293334961 ;  /* 0xbfb8aa3b32037820 */ /* 0x000fc60000410000 */
[----:B------:R-:W-:-:S03]  /*2750*/  FMUL.FTZ R51, R31, -1.4426950216293334961 ;  /* 0xbfb8aa3b1f337820 */ /* 0x000fc60000410000 */
[----:B------:R-:W0:Y:S08]  /*2760*/  MUFU.EX2 R3, R3 ;  /* 0x0000000300037308 */ /* 0x000e300000000800 */
[----:B------:R-:W1:Y:S01]  /*2770*/  MUFU.EX2 R51, R51 ;  /* 0x0000003300337308 */ /* 0x000e620000000800 */
[----:B------:R-:W-:-:S04]  /*2780*/  FADD.FTZ R53, R38, -R30 ;  /* 0x8000001e26357221 */ /* 0x000fc80000010000 */
[----:B------:R-:W-:Y:S01]  /*2790*/  FMUL.FTZ R53, R2, R53 ;  /* 0x0000003502357220 */ /* 0x000fe20000410000 */
[----:B------:R-:W-:-:S03]  /*27a0*/  FADD.FTZ R21, R21, -R30 ;  /* 0x8000001e15157221 */ /* 0x000fc60000010000 */
[----:B------:R-:W-:Y:S01]  /*27b0*/  FFMA.FTZ R24, R24, R53, R26 ;  /* 0x0000003518187223 */ /* 0x000fe2000001001a */
[----:B0-----:R-:W-:Y:S01]  /*27c0*/  FADD.FTZ R20, R3, 1 ;  /* 0x3f80000003147421 */ /* 0x001fe20000010000 */
[----:B------:R-:W-:Y:S01]  /*27d0*/  FMUL.FTZ R3, R2, R21 ;  /* 0x0000001502037220 */ /* 0x000fe20000410000 */
[----:B-1----:R-:W-:Y:S02]  /*27e0*/  FADD.FTZ R26, R51, 1 ;  /* 0x3f800000331a7421 */ /* 0x002fe40000010000 */
[----:B------:R-:W0:Y:S01]  /*27f0*/  MUFU.RCP R53, R20 ;  /* 0x0000001400357308 */ /* 0x000e220000001000 */
[----:B------:R-:W-:Y:S01]  /*2800*/  FADD.FTZ R21, R22, -R30 ;  /* 0x8000001e16157221 */ /* 0x000fe20000010000 */
[----:B------:R-:W-:-:S06]  /*2810*/  FFMA.FTZ R3, R32, R3, R33 ;  /* 0x0000000320037223 */ /* 0x000fcc0000010021 */
[----:B------:R-:W1:Y:S01]  /*2820*/  MUFU.RCP R26, R26 ;  /* 0x0000001a001a7308 */ /* 0x000e620000001000 */
[----:B------:R-:W-:Y:S01]  /*2830*/  FMUL.FTZ R22, R2, R21 ;  /* 0x0000001502167220 */ /* 0x000fe20000410000 */
[----:B------:R-:W-:-:S03]  /*2840*/  FMUL.FTZ R38, R3, -1.4426950216293334961 ;  /* 0xbfb8aa3b03267820 */ /* 0x000fc60000410000 */
[----:B------:R-:W-:-:S03]  /*2850*/  FFMA.FTZ R22, R25, R22, R27 ;  /* 0x0000001619167223 */ /* 0x000fc6000001001b */
[----:B------:R-:W2:Y:S01]  /*2860*/  MUFU.EX2 R20, R38 ;  /* 0x0000002600147308 */ /* 0x000ea20000000800 */
[----:B------:R-:W-:Y:S01]  /*2870*/  FMUL.FTZ R51, R22, -1.4426950216293334961 ;  /* 0xbfb8aa3b16337820 */ /* 0x000fe20000410000 */
[----:B0-----:R-:W-:Y:S01]  /*2880*/  FMUL.FTZ R50, R50, R53 ;  /* 0x0000003532327220 */ /* 0x001fe20000410000 */
[--C-:B------:R-:W-:Y:S01]  /*2890*/  FADD.FTZ R39, R39, -R30.reuse ;  /* 0x8000001e27277221 */ /* 0x100fe20000010000 */
[----:B------:R-:W-:Y:S01]  /*28a0*/  FADD.FTZ R53, R40, -R30 ;  /* 0x8000001e28357221 */ /* 0x000fe20000010000 */
[----:B------:R-:W-:Y:S01]  /*28b0*/  FMUL.FTZ R30, R24, -1.4426950216293334961 ;  /* 0xbfb8aa3b181e7820 */ /* 0x000fe20000410000 */
[----:B-1----:R-:W-:Y:S02]  /*28c0*/  FMUL.FTZ R31, R31, R26 ;  /* 0x0000001a1f1f7220 */ /* 0x002fe40000410000 */
[----:B------:R-:W0:Y:S01]  /*28d0*/  MUFU.EX2 R26, R51 ;  /* 0x00000033001a7308 */ /* 0x000e220000000800 */
[C---:B------:R-:W-:Y:S01]  /*28e0*/  FMUL.FTZ R39, R2.reuse, R39 ;  /* 0x0000002702277220 */ /* 0x040fe20000410000 */
[----:B------:R-:W-:-:S03]  /*28f0*/  FMUL.FTZ R2, R2, R53 ;  /* 0x0000003502027220 */ /* 0x000fc60000410000 */
[----:B------:R-:W-:Y:S01]  /*2900*/  FFMA.FTZ R32, R32, R39, R33 ;  /* 0x0000002720207223 */ /* 0x000fe20000010021 */
[----:B------:R-:W-:Y:S02]  /*2910*/  FFMA.FTZ R25, R25, R2, R27 ;  /* 0x0000000219197223 */ /* 0x000fe4000001001b */
[----:B------:R-:W1:Y:S01]  /*2920*/  MUFU.EX2 R30, R30 ;  /* 0x0000001e001e7308 */ /* 0x000e620000000800 */
[----:B--2---:R-:W-:Y:S01]  /*2930*/  FADD.FTZ R20, R20, 1 ;  /* 0x3f80000014147421 */ /* 0x004fe20000010000 */
[----:B------:R-:W-:Y:S01]  /*2940*/  FMUL.FTZ R21, R0, -1.4426950216293334961 ;  /* 0xbfb8aa3b00157820 */ /* 0x000fe20000410000 */
[----:B------:R-:W-:Y:S01]  /*2950*/  FMUL.FTZ R38, R32, -1.4426950216293334961 ;  /* 0xbfb8aa3b20267820 */ /* 0x000fe20000410000 */
[----:B------:R-:W-:Y:S01]  /*2960*/  FMUL.FTZ R2, R25, -1.4426950216293334961 ;  /* 0xbfb8aa3b19027820 */ /* 0x000fe20000410000 */
[----:B------:R-:W-:-:S03]  /*2970*/  LEA R12, P0, R4, UR12, 0x1 ;  /* 0x0000000c040c7c11 */ /* 0x000fc6000f8008ff */
[----:B------:R-:W2:Y:S01]  /*2980*/  MUFU.RCP R20, R20 ;  /* 0x0000001400147308 */ /* 0x000ea20000001000 */
[----:B0-----:R-:W-:Y:S01]  /*2990*/  FADD.FTZ R33, R26, 1 ;  /* 0x3f8000001a217421 */ /* 0x001fe20000010000 */
[----:B------:R-:W-:Y:S02]  /*29a0*/  LEA.HI.X R13, R4, UR13, R57, 0x1, P0 ;  /* 0x0000000d040d7c11 */ /* 0x000fe400080f0c39 */
[----:B------:R-:W-:-:S04]  /*29b0*/  LEA R4, P0, R5, UR12, 0x1 ;  /* 0x0000000c05047c11 */ /* 0x000fc8000f8008ff */
[----:B------:R-:W0:Y:S01]  /*29c0*/  MUFU.EX2 R21, R21 ;  /* 0x0000001500157308 */ /* 0x000e220000000800 */
[----:B-1----:R-:W-:-:S07]  /*29d0*/  FADD.FTZ R51, R30, 1 ;  /* 0x3f8000001e337421 */ /* 0x002fce0000010000 */
[----:B------:R-:W1:Y:S01]  /*29e0*/  MUFU.EX2 R38, R38 ;  /* 0x0000002600267308 */ /* 0x000e620000000800 */
[----:B------:R-:W-:-:S07]  /*29f0*/  LEA.HI.X R5, R5, UR13, R58, 0x1, P0 ;  /* 0x0000000d05057c11 */ /* 0x000fce00080f0c3a */
[----:B------:R-:W3:Y:S01]  /*2a00*/  MUFU.EX2 R2, R2 ;  /* 0x0000000200027308 */ /* 0x000ee20000000800 */
[----:B------:R-:W-:-:S07]  /*2a10*/  LEA R14, P0, R6, UR12, 0x1 ;  /* 0x0000000c060e7c11 */ /* 0x000fce000f8008ff */
[----:B------:R-:W4:Y:S01]  /*2a20*/  MUFU.RCP R33, R33 ;  /* 0x0000002100217308 */ /* 0x000f220000001000 */
[----:B------:R-:W-:Y:S02]  /*2a30*/  LEA.HI.X R15, R6, UR13, R59, 0x1, P0 ;  /* 0x0000000d060f7c11 */ /* 0x000fe400080f0c3b */
[----:B------:R-:W-:-:S05]  /*2a40*/  LEA R6, P0, R7, UR12, 0x1 ;  /* 0x0000000c07067c11 */ /* 0x000fca000f8008ff */
[----:B------:R-:W4:Y:S01]  /*2a50*/  MUFU.RCP R51, R51 ;  /* 0x0000003300337308 */ /* 0x000f220000001000 */
[----:B--2---:R-:W-:Y:S01]  /*2a60*/  FMUL.FTZ R30, R3, R20 ;  /* 0x00000014031e7220 */ /* 0x004fe20000410000 */
[----:B------:R-:W-:Y:S01]  /*2a70*/  LEA.HI.X R7, R7, UR13, R60, 0x1, P0 ;  /* 0x0000000d07077c11 */ /* 0x000fe200080f0c3c */
[----:B0-----:R-:W-:Y:S01]  /*2a80*/  FADD.FTZ R39, R21, 1 ;  /* 0x3f80000015277421 */ /* 0x001fe20000010000 */
[----:B-1----:R-:W-:Y:S01]  /*2a90*/  FADD.FTZ R27, R38, 1 ;  /* 0x3f800000261b7421 */ /* 0x002fe20000010000 */
[----:B---3--:R-:W-:Y:S01]  /*2aa0*/  FADD.FTZ R26, R2, 1 ;  /* 0x3f800000021a7421 */ /* 0x008fe20000010000 */
[----:B------:R-:W-:Y:S02]  /*2ab0*/  LEA R20, P1, R9, UR12, 0x1 ;  /* 0x0000000c09147c11 */ /* 0x000fe4000f8208ff */
[----:B------:R-:W-:Y:S02]  /*2ac0*/  LEA R2, P0, R8, UR12, 0x1 ;  /* 0x0000000c08027c11 */ /* 0x000fe4000f8008ff */
[----:B------:R-:W-:-:S02]  /*2ad0*/  F2FP.F16.F32.PACK_AB R28, R29, R28 ;  /* 0x0000001c1d1c723e */ /* 0x000fc400000000ff */
[----:B------:R-:W-:Y:S02]  /*2ae0*/  F2FP.F16.F32.PACK_AB R34, R35, R34 ;  /* 0x000000222322723e */ /* 0x000fe400000000ff */
[----:B----4-:R-:W-:Y:S01]  /*2af0*/  LEA.HI.X R21, R9, UR13, R55, 0x1, P1 ;  /* 0x0000000d09157c11 */ /* 0x010fe200088f0c37 */
[----:B------:R-:W-:Y:S01]  /*2b00*/  FMUL.FTZ R9, R22, R33 ;  /* 0x0000002116097220 */ /* 0x000fe20000410000 */
[----:B------:R-:W-:Y:S01]  /*2b10*/  LEA.HI.X R3, R8, UR13, R61, 0x1, P0 ;  /* 0x0000000d08037c11 */ /* 0x000fe200080f0c3d */
[----:B------:R-:W0:Y:S01]  /*2b20*/  MUFU.RCP R39, R39 ;  /* 0x0000002700277308 */ /* 0x000e220000001000 */
[----:B------:R-:W-:Y:S02]  /*2b30*/  PRMT R8, R28, 0x7632, R8 ;  /* 0x000076321c087816 */ /* 0x000fe40000000008 */
[----:B------:R-:W-:Y:S02]  /*2b40*/  F2FP.F16.F32.PACK_AB R36, R37, R36 ;  /* 0x000000242524723e */ /* 0x000fe400000000ff */
[----:B------:R-:W-:-:S02]  /*2b50*/  F2FP.F16.F32.PACK_AB R42, R42, R43 ;  /* 0x0000002b2a2a723e */ /* 0x000fc400000000ff */
[----:B------:R-:W-:Y:S01]  /*2b60*/  PRMT R22, R34, 0x7632, R22 ;  /* 0x0000763222167816 */ /* 0x000fe20000000016 */
[----:B------:R-:W1:Y:S01]  /*2b70*/  MUFU.RCP R27, R27 ;  /* 0x0000001b001b7308 */ /* 0x000e620000001000 */
[----:B------:R-:W-:Y:S02]  /*2b80*/  F2FP.F16.F32.PACK_AB R41, R44, R41 ;  /* 0x000000292c29723e */ /* 0x000fe400000000ff */
[----:B------:R-:W-:-:S05]  /*2b90*/  F2FP.F16.F32.PACK_AB R45, R46, R45 ;  /* 0x0000002d2e2d723e */ /* 0x000fca00000000ff */
[----:B------:R-:W2:Y:S01]  /*2ba0*/  MUFU.RCP R26, R26 ;  /* 0x0000001a001a7308 */ /* 0x000ea20000001000 */
[----:B------:R-:W-:Y:S01]  /*2bb0*/  FMUL.FTZ R51, R24, R51 ;  /* 0x0000003318337220 */ /* 0x000fe20000410000 */
[----:B------:R-:W-:Y:S01]  /*2bc0*/  STG.E.U16 desc[UR10][R10.64], R28 ;  /* 0x0000001c0a007986 */ /* 0x000fe2000c10150a */
[----:B------:R-:W-:Y:S01]  /*2bd0*/  PRMT R24, R42, 0x7632, R24 ;  /* 0x000076322a187816 */ /* 0x000fe20000000018 */
[----:B------:R-:W-:Y:S02]  /*2be0*/  UIADD3 UR9, UP0, UR9, 0x2, URZ ;  /* 0x0000000209097890 */ /* 0x000fe4000ff1e03f */
[----:B------:R3:W-:Y:S04]  /*2bf0*/  STG.E.U16 desc[UR10][R10.64+0x2], R8 ;  /* 0x000002080a007986 */ /* 0x0007e8000c10150a */
[----:B------:R-:W-:Y:S01]  /*2c00*/  STG.E.U16 desc[UR10][R10.64+0x4], R34 ;  /* 0x000004220a007986 */ /* 0x000fe2000c10150a */
[----:B------:R-:W-:Y:S01]  /*2c10*/  F2FP.F16.F32.PACK_AB R47, R48, R47 ;  /* 0x0000002f302f723e */ /* 0x000fe200000000ff */
[----:B------:R-:W-:-:S02]  /*2c20*/  ULDC.64 UR12, c[0x0][0x238] ;  /* 0x00008e00000c7ab9 */ /* 0x000fc40000000a00 */
[----:B------:R4:W-:Y:S01]  /*2c30*/  STG.E.U16 desc[UR10][R10.64+0x6], R22 ;  /* 0x000006160a007986 */ /* 0x0009e2000c10150a */
[----:B------:R-:W-:Y:S02]  /*2c40*/  F2FP.F16.F32.PACK_AB R16, R16, R49 ;  /* 0x000000311010723e */ /* 0x000fe400000000ff */
[----:B---3--:R-:W-:Y:S01]  /*2c50*/  PRMT R8, R41, 0x7632, R8 ;  /* 0x0000763229087816 */ /* 0x008fe20000000008 */
[----:B------:R-:W-:Y:S01]  /*2c60*/  STG.E.U16 desc[UR10][R12.64], R36 ;  /* 0x000000240c007986 */ /* 0x000fe2000c10150a */
[----:B------:R-:W-:Y:S02]  /*2c70*/  F2FP.F16.F32.PACK_AB R17, R18, R17 ;  /* 0x000000111211723e */ /* 0x000fe400000000ff */
[----:B------:R-:W-:Y:S02]  /*2c80*/  F2FP.F16.F32.PACK_AB R19, R23, R19 ;  /* 0x000000131713723e */ /* 0x000fe400000000ff */
[----:B----4-:R-:W-:Y:S02]  /*2c90*/  PRMT R11, R36, 0x7632, R11 ;  /* 0x00007632240b7816 */ /* 0x010fe4000000000b */
[----:B------:R-:W-:Y:S01]  /*2ca0*/  PRMT R10, R45, 0x7632, R10 ;  /* 0x000076322d0a7816 */ /* 0x000fe2000000000a */
[----:B------:R-:W-:Y:S04]  /*2cb0*/  STG.E.U16 desc[UR10][R12.64+0x4], R42 ;  /* 0x0000042a0c007986 */ /* 0x000fe8000c10150a */
[----:B------:R3:W-:Y:S04]  /*2cc0*/  STG.E.U16 desc[UR10][R12.64+0x2], R11 ;  /* 0x0000020b0c007986 */ /* 0x0007e8000c10150a */
[----:B------:R-:W-:Y:S04]  /*2cd0*/  STG.E.U16 desc[UR10][R12.64+0x6], R24 ;  /* 0x000006180c007986 */ /* 0x000fe8000c10150a */
[----:B------:R-:W-:Y:S04]  /*2ce0*/  STG.E.U16 desc[UR10][R4.64], R41 ;  /* 0x0000002904007986 */ /* 0x000fe8000c10150a */
[----:B------:R4:W-:Y:S01]  /*2cf0*/  STG.E.U16 desc[UR10][R4.64+0x2], R8 ;  /* 0x0000020804007986 */ /* 0x0009e2000c10150a */
[----:B---3--:R-:W-:-:S03]  /*2d00*/  PRMT R11, R16, 0x7632, R11 ;  /* 0x00007632100b7816 */ /* 0x008fc6000000000b */
[----:B------:R-:W-:Y:S04]  /*2d10*/  STG.E.U16 desc[UR10][R4.64+0x4], R45 ;  /* 0x0000042d04007986 */ /* 0x000fe8000c10150a */
[----:B------:R3:W-:Y:S01]  /*2d20*/  STG.E.U16 desc[UR10][R4.64+0x6], R10 ;  /* 0x0000060a04007986 */ /* 0x0007e2000c10150a */
[----:B------:R-:W-:Y:S02]  /*2d30*/  F2FP.F16.F32.PACK_AB R31, R31, R50 ;  /* 0x000000321f1f723e */ /* 0x000fe400000000ff */
[----:B----4-:R-:W-:Y:S01]  /*2d40*/  PRMT R8, R19, 0x7632, R8 ;  /* 0x0000763213087816 */ /* 0x010fe20000000008 */
[----:B0-----:R-:W-:Y:S01]  /*2d50*/  FMUL.FTZ R0, R0, R39 ;  /* 0x0000002700007220 */ /* 0x001fe20000410000 */
[----:B------:R-:W-:Y:S01]  /*2d60*/  F2FP.F16.F32.PACK_AB R9, R9, R30 ;  /* 0x0000001e0909723e */ /* 0x000fe200000000ff */
[----:B-1----:R-:W-:Y:S01]  /*2d70*/  FMUL.FTZ R27, R32, R27 ;  /* 0x0000001b201b7220 */ /* 0x002fe20000410000 */
[----:B--2---:R-:W-:Y:S01]  /*2d80*/  FMUL.FTZ R26, R25, R26 ;  /* 0x0000001a191a7220 */ /* 0x004fe20000410000 */
[----:B---3--:R-:W-:-:S02]  /*2d90*/  PRMT R5, R47, 0x7632, R5 ;  /* 0x000076322f057816 */ /* 0x008fc40000000005 */
[----:B------:R-:W-:Y:S01]  /*2da0*/  PRMT R4, R17, 0x7632, R4 ;  /* 0x0000763211047816 */ /* 0x000fe20000000004 */
[----:B------:R-:W-:Y:S04]  /*2db0*/  STG.E.U16 desc[UR10][R14.64], R47 ;  /* 0x0000002f0e007986 */ /* 0x000fe8000c10150a */
[----:B------:R0:W-:Y:S04]  /*2dc0*/  STG.E.U16 desc[UR10][R14.64+0x2], R5 ;  /* 0x000002050e007986 */ /* 0x0001e8000c10150a */
[----:B------:R-:W-:Y:S04]  /*2dd0*/  STG.E.U16 desc[UR10][R14.64+0x4], R16 ;  /* 0x000004100e007986 */ /* 0x000fe8000c10150a */
[----:B------:R-:W-:Y:S01]  /*2de0*/  STG.E.U16 desc[UR10][R14.64+0x6], R11 ;  /* 0x0000060b0e007986 */ /* 0x000fe2000c10150a */
[----:B------:R-:W-:-:S03]  /*2df0*/  F2FP.F16.F32.PACK_AB R0, R51, R0 ;  /* 0x000000003300723e */ /* 0x000fc600000000ff */
[----:B------:R-:W-:Y:S01]  /*2e00*/  STG.E.U16 desc[UR10][R6.64], R17 ;  /* 0x0000001106007986 */ /* 0x000fe2000c10150a */
[----:B0-----:R-:W-:-:S03]  /*2e10*/  PRMT R5, R31, 0x7632, R5 ;  /* 0x000076321f057816 */ /* 0x001fc60000000005 */
[----:B------:R-:W-:Y:S01]  /*2e20*/  STG.E.U16 desc[UR10][R6.64+0x2], R4 ;  /* 0x0000020406007986 */ /* 0x000fe2000c10150a */
[----:B------:R-:W-:-:S03]  /*2e30*/  F2FP.F16.F32.PACK_AB R26, R26, R27 ;  /* 0x0000001b1a1a723e */ /* 0x000fc600000000ff */
[----:B------:R-:W-:Y:S04]  /*2e40*/  STG.E.U16 desc[UR10][R6.64+0x4], R19 ;  /* 0x0000041306007986 */ /* 0x000fe8000c10150a */
[----:B------:R0:W-:Y:S01]  /*2e50*/  STG.E.U16 desc[UR10][R6.64+0x6], R8 ;  /* 0x0000060806007986 */ /* 0x0001e2000c10150a */
[----:B------:R-:W-:Y:S01]  /*2e60*/  UIADD3.X UR5, URZ, UR5, URZ, UP0, !UPT ;  /* 0x000000053f057290 */ /* 0x000fe200087fe43f */
[----:B------:R-:W-:Y:S01]  /*2e70*/  PRMT R10, R0, 0x7632, R10 ;  /* 0x00007632000a7816 */ /* 0x000fe2000000000a */
[----:B------:R-:W-:Y:S01]  /*2e80*/  UISETP.GE.U32.AND UP0, UPT, UR9, UR12, UPT ;  /* 0x0000000c0900728c */ /* 0x000fe2000bf06070 */
[----:B------:R-:W-:Y:S01]  /*2e90*/  STG.E.U16 desc[UR10][R2.64], R31 ;  /* 0x0000001f02007986 */ /* 0x000fe2000c10150a */
[----:B0-----:R-:W-:-:S03]  /*2ea0*/  PRMT R7, R9, 0x7632, R7 ;  /* 0x0000763209077816 */ /* 0x001fc60000000007 */
[----:B------:R-:W-:Y:S04]  /*2eb0*/  STG.E.U16 desc[UR10][R2.64+0x2], R5 ;  /* 0x0000020502007986 */ /* 0x000fe8000c10150a */
[----:B------:R-:W-:Y:S04]  /*2ec0*/  STG.E.U16 desc[UR10][R2.64+0x4], R9 ;  /* 0x0000040902007986 */ /* 0x000fe8000c10150a */
[----:B------:R0:W-:Y:S01]  /*2ed0*/  STG.E.U16 desc[UR10][R2.64+0x6], R7 ;  /* 0x0000060702007986 */ /* 0x0001e2000c10150a */
[----:B------:R-:W-:-:S03]  /*2ee0*/  UISETP.GE.AND.EX UP0, UPT, UR5, UR13, UPT, UP0 ;  /* 0x0000000d0500728c */ /* 0x000fc6000bf06300 */
[----:B------:R1:W-:Y:S01]  /*2ef0*/  STG.E.U16 desc[UR10][R20.64], R0 ;  /* 0x0000000014007986 */ /* 0x0003e2000c10150a */
[----:B0-----:R-:W-:-:S03]  /*2f00*/  PRMT R3, R26, 0x7632, R3 ;  /* 0x000076321a037816 */ /* 0x001fc60000000003 */
[----:B------:R1:W-:Y:S04]  /*2f10*/  STG.E.U16 desc[UR10][R20.64+0x2], R10 ;  /* 0x0000020a14007986 */ /* 0x0003e8000c10150a */
[----:B------:R1:W-:Y:S04]  /*2f20*/  STG.E.U16 desc[UR10][R20.64+0x4], R26 ;  /* 0x0000041a14007986 */ /* 0x0003e8000c10150a */
[----:B------:R1:W-:Y:S01]  /*2f30*/  STG.E.U16 desc[UR10][R20.64+0x6], R3 ;  /* 0x0000060314007986 */ /* 0x0003e2000c10150a */
[----:B------:R-:W-:Y:S01]  /*2f40*/  PLOP3.LUT P0, PT, PT, PT, UP0, 0x80, 0x0 ;  /* 0x000000000000781c */ /* 0x000fe20003f0f008 */
[----:B------:R-:W-:-:S12]  /*2f50*/  ULOP3.LUT UR4, UR4, 0x1, URZ, 0x3c, !UPT ;  /* 0x0000000104047892 */ /* 0x000fd8000f8e3c3f */
[----:B-1----:R-:W-:Y:S05]  /*2f60*/  @!P0 BRA `(.L_x_2698) ;  /* 0xffffffd000988947 */ /* 0x002fea000383ffff */
[----:B------:R-:W-:Y:S05]  /*2f70*/  EXIT ;  /* 0x000000000000794d */ /* 0x000fea0003800000 */
.L_x_2699:
        /* <DEDUP_REMOVED lines=16> */
.L_x_2802:


//--------------------- .text._ZN13group_norm_v214gn_cuda_kernelI6__halfLi320ELi1ELi16ELi20ELi4096ELb1ELi64ELi320ELi320ELi4ELb1ELi2ELb0ELb0ENS_16CompileConditionILi900EEEEEvPT_PKS4_S7_S7_flPfS8_Pj --------------------------
	.section	.text._ZN13group_norm_v214gn_cuda_kernelI6__halfLi320ELi1ELi16ELi20ELi4096ELb1ELi64ELi320ELi320ELi4ELb1ELi2ELb0ELb0ENS_16CompileConditionILi900EEEEEvPT_PKS4_S7_S7_flPfS8_Pj,"ax",@progbits
	.align	128
        .global         _ZN13group_norm_v214gn_cuda_kernelI6__halfLi320ELi1ELi16ELi20ELi4096ELb1ELi64ELi320ELi320ELi4ELb1ELi2ELb0ELb0ENS_16CompileConditionILi900EEEEEvPT_PKS4_S7_S7_flPfS8_Pj
        .type           _ZN13group_norm_v214gn_cuda_kernelI6__halfLi320ELi1ELi16ELi20ELi4096ELb1ELi64ELi320ELi320ELi4ELb1ELi2ELb0ELb0ENS_16CompileConditionILi900EEEEEvPT_PKS4_S7_S7_flPfS8_Pj,@function
        .size           _ZN13group_norm_v214gn_cuda_kernelI6__halfLi320ELi1ELi16ELi20ELi4096ELb1ELi64ELi320ELi320ELi4ELb1ELi2ELb0ELb0ENS_16CompileConditionILi900EEEEEvPT_PKS4_S7_S7_flPfS8_Pj,(.L_x_2803 - _ZN13group_norm_v214gn_cuda_kernelI6__halfLi320ELi1ELi16ELi20ELi4096ELb1ELi64ELi320ELi320ELi4ELb1ELi2ELb0ELb0ENS_16CompileConditionILi900EEEEEvPT_PKS4_S7_S7_flPfS8_Pj)
        .other          _ZN13group_norm_v214gn_cuda_kernelI6__halfLi320ELi1ELi16ELi20ELi4096ELb1ELi64ELi320ELi320ELi4ELb1ELi2ELb0ELb0ENS_16CompileConditionILi900EEEEEvPT_PKS4_S7_S7_flPfS8_Pj,@"STO_CUDA_ENTRY STV_DEFAULT"
_ZN13group_norm_v214gn_cuda_kernelI6__halfLi320ELi1ELi16ELi20ELi4096ELb1ELi64ELi320ELi320ELi4ELb1ELi2ELb0ELb0ENS_16CompileConditionILi900EEEEEvPT_PKS4_S7_S7_flPfS8_Pj:
.text._ZN13group_norm_v214gn_cuda_kernelI6__halfLi320ELi1ELi16ELi20ELi4096ELb1ELi64ELi320ELi320ELi4ELb1ELi2ELb0ELb0ENS_16CompileConditionILi900EEEEEvPT_PKS4_S7_S7_flPfS8_Pj:
        /* <DEDUP_REMOVED lines=11> */
[----:B------:R-:W-:Y:S01]  /*00b0*/  MOV R56, 0x7fffffc1 ;  /* 0x7fffffc100387802 */ /* 0x000fe20000000f00 */
[----:B------:R-:W-:Y:S01]  /*00c0*/  HFMA2.MMA R61, -RZ, RZ, 0, 0 ;  /* 0x00000000ff3d7435 */ /* 0x000fe200000001ff */
[----:B------:R-:W-:Y:S02]  /*00d0*/  ISETP.EQ.U32.AND P2, PT, RZ, UR8, PT ;  /* 0x00000008ff007c0c */ /* 0x000fe4000bf42070 */
[----:B------:R-:W-:Y:S02]  /*00e0*/  MOV R60, UR10 ;  /* 0x0000000a003c7c02 */ /* 0x000fe40008000f00 */
[----:B------:R-:W-:Y:S01]  /*00f0*/  MOV R59, RZ ;  /* 0x000000ff003b7202 */ /* 0x000fe20000000f00 */
[----:B-1----:R-:W-:-:S02]  /*0100*/  ULEA UR6, UR5, UR4, 0x18 ;  /* 0x0000000405067291 */ /* 0x002fc4000f8ec03f */
[----:B------:R-:W-:-:S04]  /*0110*/  UIADD3 UR4, UR4, 0xc80, URZ ;  /* 0x00000c8004047890 */ /* 0x000fc8000fffe03f */
[----:B------:R-:W-:Y:S01]  /*0120*/  MOV R9, UR6 ;  /* 0x0000000600097c02 */ /* 0x000fe20008000f00 */
[----:B0-----:R-:W-:Y:S01]  /*0130*/  IMAD.WIDE.U32 R2, R57, -0x33333333, RZ ;  /* 0xcccccccd39027825 */ /* 0x001fe200078e00ff */
[----:B------:R-:W-:Y:S01]  /*0140*/  SHF.R.U32.HI R0, RZ, 0x2, R57 ;  /* 0x00000002ff007819 */ /* 0x000fe20000011639 */
[----:B------:R-:W-:Y:S01]  /*0150*/  ULDC.64 UR6, c[0x0][0x250] ;  /* 0x0000940000067ab9 */ /* 0x000fe20000000a00 */
[----:B------:R-:W-:Y:S01]  /*0160*/  ULEA UR4, UR5, UR4, 0x18 ;  /* 0x0000000405047291 */ /* 0x000fe2000f8ec03f */
[----:B--2---:R-:W-:Y:S01]  /*0170*/  LOP3.LUT R68, R6, 0x3f, RZ, 0xc0, !PT ;  /* 0x0000003f06447812 */ /* 0x004fe200078ec0ff */
[----:B------:R-:W-:Y:S01]  /*0180*/  ULEA UR6, UP0, UR10, UR6, 0x2 ;  /* 0x000000060a067291 */ /* 0x000fe2000f80103f */
[----:B------:R-:W-:Y:S02]  /*0190*/  SHF.R.U32.HI R4, RZ, 0x6, R3 ;  /* 0x00000006ff047819 */ /* 0x000fe40000011603 */
[C---:B------:R-:W-:Y:S01]  /*01a0*/  SHF.L.U32 R5, R0.reuse, 0x6, RZ ;  /* 0x0000000600057819 */ /* 0x040fe200000006ff */
[----:B------:R-:W-:Y:S01]  /*01b0*/  IMAD R0, R0, 0x14, RZ ;  /* 0x0000001400007824 */ /* 0x000fe200078e02ff */
[----:B------:R-:W-:Y:S01]  /*01c0*/  ISETP.NE.AND P1, PT, R6, RZ, PT ;  /* 0x000000ff0600720c */ /* 0x000fe20003f25270 */
[----:B------:R-:W-:Y:S01]  /*01d0*/  IMAD R2, R4, -0x50, R57 ;  /* 0xffffffb004027824 */ /* 0x000fe200078e0239 */
[----:B------:R-:W-:Y:S01]  /*01e0*/  LOP3.LUT P0, RZ, R6, 0x3f, RZ, 0xc0, !PT ;  /* 0x0000003f06ff7812 */ /* 0x000fe2000780c0ff */
[----:B------:R-:W-:Y:S01]  /*01f0*/  ULEA.HI.X UR7, UR10, UR7, URZ, 0x2, UP0 ;  /* 0x000000070a077291 */ /* 0x000fe200080f143f */
[----:B------:R-:W-:Y:S01]  /*0200*/  LOP3.LUT R68, R5, 0xffffffc0, R68, 0xe2, !PT ;  /* 0xffffffc005447812 */ /* 0x000fe200078ee244 */
[----:B------:R-:W-:Y:S01]  /*0210*/  IMAD R67, R2, 0x28, R9 ;  /* 0x0000002802437824 */ /* 0x000fe200078e0209 */
[----:B------:R-:W-:Y:S01]  /*0220*/  IADD3 R5, R0, 0x4, RZ ;  /* 0x0000000400057810 */ /* 0x000fe20007ffe0ff */
[----:B------:R-:W-:Y:S01]  /*0230*/  IMAD.WIDE.U32 R2, R2, -0x33333333, RZ ;  /* 0xcccccccd02027825 */ /* 0x000fe200078e00ff */
[----:B------:R-:W-:-:S02]  /*0240*/  IADD3 R6, R0, 0x8, RZ ;  /* 0x0000000800067810 */ /* 0x000fc40007ffe0ff */
[C---:B------:R-:W-:Y:S02]  /*0250*/  IADD3 R7, R0.reuse, 0xc, RZ ;  /* 0x0000000c00077810 */ /* 0x040fe40007ffe0ff */
[----:B------:R-:W-:Y:S02]  /*0260*/  IADD3 R8, R0, 0x10, RZ ;  /* 0x0000001000087810 */ /* 0x000fe40007ffe0ff */
[----:B------:R-:W-:Y:S02]  /*0270*/  SHF.L.U32 R2, R3, 0x1, RZ ;  /* 0x0000000103027819 */ /* 0x000fe400000006ff */
[----:B------:R-:W-:Y:S02]  /*0280*/  SHF.R.U32.HI R3, RZ, 0x2, R0 ;  /* 0x00000002ff037819 */ /* 0x000fe40000011600 */
[----:B------:R-:W-:Y:S02]  /*0290*/  SHF.R.U32.HI R5, RZ, 0x2, R5 ;  /* 0x00000002ff057819 */ /* 0x000fe40000011605 */
[----:B------:R-:W-:Y:S01]  /*02a0*/  SHF.R.U32.HI R6, RZ, 0x2, R6 ;  /* 0x00000002ff067819 */ /* 0x000fe20000011606 */
[----:B------:R-:W-:Y:S01]  /*02b0*/  IMAD R3, R3, 0x28, R9 ;  /* 0x0000002803037824 */ /* 0x000fe200078e0209 */
[----:B------:R-:W-:Y:S01]  /*02c0*/  SHF.R.U32.HI R0, RZ, 0x2, R7 ;  /* 0x00000002ff007819 */ /* 0x000fe20000011607 */
[--C-:B------:R-:W-:Y:S01]  /*02d0*/  IMAD R5, R5, 0x28, R9.reuse ;  /* 0x0000002805057824 */ /* 0x100fe200078e0209 */
[----:B------:R-:W-:Y:S01]  /*02e0*/  SHF.R.U32.HI R8, RZ, 0x2, R8 ;  /* 0x00000002ff087819 */ /* 0x000fe20000011608 */
[--C-:B------:R-:W-:Y:S01]  /*02f0*/  IMAD R7, R6, 0x28, R9.reuse ;  /* 0x0000002806077824 */ /* 0x100fe200078e0209 */
[----:B------:R-:W-:Y:S01]  /*0300*/  LEA R67, R4, R67, 0x3 ;  /* 0x0000004304437211 */ /* 0x000fe200078e18ff */
[--C-:B------:R-:W-:Y:S01]  /*0310*/  IMAD R63, R0, 0x28, R9.reuse ;  /* 0x00000028003f7824 */ /* 0x100fe200078e0209 */
[----:B------:R-:W-:Y:S01]  /*0320*/  SHF.L.U32 R4, R57, 0x3, RZ ;  /* 0x0000000339047819 */ /* 0x000fe200000006ff */
[----:B------:R-:W-:Y:S01]  /*0330*/  IMAD R9, R8, 0x28, R9 ;  /* 0x0000002808097824 */ /* 0x000fe200078e0209 */
[----:B------:R-:W-:-:S02]  /*0340*/  SHF.R.U32.HI R58, RZ, 0x4, R57 ;  /* 0x00000004ff3a7819 */ /* 0x000fc40000011639 */
[----:B------:R-:W-:Y:S02]  /*0350*/  LOP3.LUT R4, R4, 0x18, RZ, 0xc0, !PT ;  /* 0x0000001804047812 */ /* 0x000fe400078ec0ff */
[----:B------:R-:W-:Y:S02]  /*0360*/  ISETP.GT.U32.OR P0, PT, R57, 0xf, P0 ;  /* 0x0000000f3900780c */ /* 0x000fe40000704470 */
[----:B------:R-:W-:Y:S02]  /*0370*/  IADD3 R66, R3, R4, RZ ;  /* 0x0000000403427210 */ /* 0x000fe40007ffe0ff */
[C---:B------:R-:W-:Y:S02]  /*0380*/  IADD3 R65, R4.reuse, R5, RZ ;  /* 0x0000000504417210 */ /* 0x040fe40007ffe0ff */
[C---:B------:R-:W-:Y:S02]  /*0390*/  IADD3 R64, R4.reuse, R7, RZ ;  /* 0x0000000704407210 */ /* 0x040fe40007ffe0ff */
[----:B------:R-:W-:-:S02]  /*03a0*/  IADD3 R63, R4, R63, RZ ;  /* 0x0000003f043f7210 */ /* 0x000fc40007ffe0ff */
[----:B------:R-:W-:Y:S02]  /*03b0*/  IADD3 R62, R4, R9, RZ ;  /* 0x00000009043e7210 */ /* 0x000fe40007ffe0ff */
[----:B------:R-:W-:Y:S02]  /*03c0*/  SHF.R.S32.HI R57, RZ, 0x1f, R57 ;  /* 0x0000001fff397819 */ /* 0x000fe40000011439 */
[----:B------:R-:W-:Y:S02]  /*03d0*/  SEL R56, R56, 0x1, !P1 ;  /* 0x0000000138387807 */ /* 0x000fe40004800000 */
[----:B------:R-:W-:Y:S02]  /*03e0*/  MOV R70, UR6 ;  /* 0x0000000600467c02 */ /* 0x000fe40008000f00 */
[----:B------:R-:W-:Y:S02]  /*03f0*/  MOV R71, UR7 ;  /* 0x0000000700477c02 */ /* 0x000fe40008000f00 */
[----:B------:R-:W-:-:S02]  /*0400*/  LEA R55, R58, UR4, 0x3 ;  /* 0x000000043a377c11 */ /* 0x000fc4000f8e18ff */
[----:B------:R-:W-:Y:S02]  /*0410*/  LOP3.LUT R54, R2, 0xfffffff8, RZ, 0xc0, !PT ;  /* 0xfffffff802367812 */ /* 0x000fe400078ec0ff */
[----:B------:R-:W-:Y:S01]  /*0420*/  ISETP.EQ.OR.EX P0, PT, RZ, UR9, P0, P2 ;  /* 0x00000009ff007c0c */ /* 0x000fe20008702720 */
[----:B------:R-:W-:-:S12]  /*0430*/  ULDC.64 UR8, c[0x0][0x208] ;  /* 0x0000820000087ab9 */ /* 0x000fd80000000a00 */
.L_x_2708:
[----:B------:R-:W0:Y:S01]  /*0440*/  S2R R69, SR_TID.X ;  /* 0x0000000000457919 */ /* 0x000e220000002100 */
[----:B-1----:R-:W1:Y:S01]  /*0450*/  S2UR UR5, SR_CTAID.X ;  /* 0x00000000000579c3 */ /* 0x002e620000002500 */
[----:B------:R-:W-:Y:S01]  /*0460*/  MOV R5, RZ ;  /* 0x000000ff00057202 */ /* 0x000fe20000000f00 */
[----:B------:R-:W-:Y:S01]  /*0470*/  ULDC.64 UR6, c[0x0][0x218] ;  /* 0x0000860000067ab9 */ /* 0x000fe20000000a00 */
[----:B-1----:R-:W-:-:S04]  /*0480*/  USHF.L.U32 UR5, UR5, 0x6, URZ ;  /* 0x0000000605057899 */ /* 0x002fc8000800063f */
[----:B------:R-:W-:Y:S01]  /*0490*/  ULOP3.LUT UR5, UR5, 0xfc0, URZ, 0xc0, !UPT ;  /* 0x00000fc005057892 */ /* 0x000fe2000f8ec03f */
[----:B0-----:R-:W-:-:S05]  /*04a0*/  IMAD.WIDE.U32 R2, R69, -0x33333333, RZ ;  /* 0xcccccccd45027825 */ /* 0x001fca00078e00ff */
[----:B------:R-:W-:Y:S01]  /*04b0*/  SHF.R.U32.HI R2, RZ, 0x6, R3 ;  /* 0x00000006ff027819 */ /* 0x000fe20000011603 */
[----:B------:R-:W-:-:S03]  /*04c0*/  IMAD R3, R59, 0x140000, RZ ;  /* 0x001400003b037824 */ /* 0x000fc600078e02ff */
[C---:B------:R-:W-:Y:S01]  /*04d0*/  IADD3 R0, R2.reuse, UR5, RZ ;  /* 0x0000000502007c10 */ /* 0x040fe2000fffe0ff */
[----:B------:R-:W-:-:S05]  /*04e0*/  IMAD R4, R2, -0x50, R69 ;  /* 0xffffffb002047824 */ /* 0x000fca00078e0245 */
        /* <DEDUP_REMOVED lines=102> */
[----:B------:R-:W-:-:S04]  /*0b50*/  IADD3 R72, P1, R74, UR6, RZ ;  /* 0x000000064a487c10 */ /* 0x000fc8000ff3e0ff */
[----:B------:R-:W-:Y:S01]  /*0b60*/  IADD3.X R73, R75, UR7, RZ, P1, !PT ;  /* 0x000000074b497c10 */ /* 0x000fe20008ffe4ff */
[----:B------:R-:W-:Y:S02]  /*0b70*/  ULDC.64 UR6, c[0x0][0x228] ;  /* 0x00008a0000067ab9 */ /* 0x000fe40000000a00 */
[----:B------:R-:W-:-:S03]  /*0b80*/  IADD3 R74, P1, R74, UR6, RZ ;  /* 0x000000064a4a7c10 */ /* 0x000fc6000ff3e0ff */
[----:B------:R-:W5:Y:S01]  /*0b90*/  LDG.E.64.CONSTANT R72, desc[UR8][R72.64] ;  /* 0x0000000848487981 */ /* 0x000f62000c1e9b00 */
[----:B------:R-:W-:-:S06]  /*0ba0*/  IADD3.X R75, R75, UR7, RZ, P1, !PT ;  /* 0x000000074b4b7c10 */ /* 0x000fcc0008ffe4ff */
[----:B------:R-:W5:Y:S01]  /*0bb0*/  LDG.E.64.CONSTANT R74, desc[UR8][R74.64] ;  /* 0x000000084a4a7981 */ /* 0x000f62000c1e9b00 */
[--C-:B--2---:R-:W-:Y:S02]  /*0bc0*/  HADD2.F32 R0, -RZ, R18.reuse.H0_H0 ;  /* 0x20000012ff007230 */ /* 0x104fe40000004100 */
        /* <DEDUP_REMOVED lines=190> */
[----:B------:R-:W-:-:S05]  /*17b0*/  FADD.FTZ R80, R80, R97 ;  /* 0x0000006150507221 */ /* 0x000fca0000010000 */
[----:B------:R-:W-:Y:S01]  /*17c0*/  STS.64 [R67], R80 ;  /* 0x0000005043007388 */ /* 0x000fe20000000a00 */
[----:B------:R-:W-:Y:S01]  /*17d0*/  BAR.SYNC.DEFER_BLOCKING 0x0 ;  /* 0x0000000000007b1d */ /* 0x000fe20000010000 */
[----:B------:R-:W-:-:S13]  /*17e0*/  ISETP.GT.U32.AND P1, PT, R69, 0x3f, PT ;  /* 0x0000003f4500780c */ /* 0x000fda0003f24070 */
        /* <DEDUP_REMOVED lines=20> */
[C---:B------:R-:W-:Y:S02]  /*1930*/  ISETP.NE.AND P3, PT, R69.reuse, RZ, PT ;  /* 0x000000ff4500720c */ /* 0x040fe40003f65270 */
[----:B------:R-:W-:Y:S01]  /*1940*/  ISETP.GT.U32.AND P1, PT, R69, 0xff, PT ;  /* 0x000000ff4500780c */ /* 0x000fe20003f24070 */
[----:B0-----:R-:W-:Y:S01]  /*1950*/  FADD.FTZ R84, R83, R80 ;  /* 0x0000005053547221 */ /* 0x001fe20000010000 */
[----:B-1----:R-:W-:-:S04]  /*1960*/  FADD.FTZ R86, R82, R81 ;  /* 0x0000005152567221 */ /* 0x002fc80000010000 */
[----:B------:R0:W1:Y:S04]  /*1970*/  SHFL.BFLY PT, R87, R84, 0x1, 0x1f ;  /* 0x0c201f0054577f89 */ /* 0x00006800000e0000 */
[----:B------:R0:W2:Y:S01]  /*1980*/  SHFL.BFLY PT, R89, R86, 0x1, 0x1f ;  /* 0x0c201f0056597f89 */ /* 0x0000a200000e0000 */
[----:B------:R-:W-:Y:S05]  /*1990*/  @P2 BRA `(.L_x_2701) ;  /* 0x0000000000242947 */ /* 0x000fea0003800000 */
[----:B------:R-:W3:Y:S08]  /*19a0*/  LDC R80, c[0x0][0x10] ;  /* 0x00000400ff507b82 */ /* 0x000ef00000000800 */
[----:B------:R-:W4:Y:S01]  /*19b0*/  LDC.64 R82, c[0x0][0x248] ;  /* 0x00009200ff527b82 */ /* 0x000f220000000a00 */
[----:B---3--:R-:W-:Y:S02]  /*19c0*/  IMAD R81, R80, R61, UR10 ;  /* 0x0000000a50517e24 */ /* 0x008fe4000f8e023d */
[----:B-1----:R-:W-:-:S03]  /*19d0*/  FADD.FTZ R80, R84, R87 ;  /* 0x0000005754507221 */ /* 0x002fc60000010000 */
[----:B------:R-:W-:-:S04]  /*19e0*/  LEA R81, R81, R68, 0xa ;  /* 0x0000004451517211 */ /* 0x000fc800078e50ff */
[----:B------:R-:W-:Y:S01]  /*19f0*/  SHF.L.U32 R85, R81, 0x1, RZ ;  /* 0x0000000151557819 */ /* 0x000fe200000006ff */
[----:B--2---:R-:W-:-:S04]  /*1a00*/  FADD.FTZ R81, R86, R89 ;  /* 0x0000005956517221 */ /* 0x004fc80000010000 */
[----:B----4-:R-:W-:-:S05]  /*1a10*/  IMAD.WIDE.U32 R82, R85, 0x4, R82 ;  /* 0x0000000455527825 */ /* 0x010fca00078e0052 */
[----:B------:R3:W-:Y:S02]  /*1a20*/  STG.E.64 desc[UR8][R82.64], R80 ;  /* 0x0000005052007986 */ /* 0x0007e4000c101b08 */
.L_x_2701:
[----:B------:R-:W-:Y:S05]  /*1a30*/  BSYNC B0 ;  /* 0x0000000000007941 */ /* 0x000fea0003800000 */
.L_x_2700:
        /* <DEDUP_REMOVED lines=15> */
[----:B0-----:R-:W-:-:S04]  /*1b30*/  LOP3.LUT R85, R80, UR5, RZ, 0xc0, !PT ;  /* 0x0000000550557c12 */ /* 0x001fc8000f8ec0ff */
[----:B------:R-:W0:Y:S01]  /*1b40*/  POPC R80, R85 ;  /* 0x0000005500507309 */ /* 0x000e220000000000 */
[----:B---3--:R-:W0:Y:S02]  /*1b50*/  SHFL.IDX PT, R83, R84, R83, 0x1f ;  /* 0x00001f5354537589 */ /* 0x008e2400000e0000 */
[----:B0-----:R-:W-:-:S07]  /*1b60*/  IMAD R80, R56, R80, R83 ;  /* 0x0000005038507224 */ /* 0x001fce00078e0253 */
.L_x_2703:
[----:B------:R-:W3:Y:S04]  /*1b70*/  LD.E.STRONG.GPU R81, desc[UR8][R70.64] ;  /* 0x0000000846517980 */ /* 0x000ee8000c10f900 */
[----:B---3--:R-:W-:Y:S01]  /*1b80*/  CCTL.IVALL ;  /* 0x00000000ff00798f */ /* 0x008fe20002000000 */
[----:B------:R-:W-:Y:S05]  /*1b90*/  YIELD ;  /* 0x0000000000007946 */ /* 0x000fea0003800000 */
[----:B------:R-:W-:-:S04]  /*1ba0*/  LOP3.LUT R81, R81, R80, RZ, 0x3c, !PT ;  /* 0x0000005051517212 */ /* 0x000fc800078e3cff */
[----:B------:R-:W-:-:S13]  /*1bb0*/  ISETP.GT.AND P2, PT, R81, -0x1, PT ;  /* 0xffffffff5100780c */ /* 0x000fda0003f44270 */
[----:B------:R-:W-:Y:S05]  /*1bc0*/  @P2 BRA `(.L_x_2703) ;  /* 0xfffffffc00e82947 */ /* 0x000fea000383ffff */
.L_x_2702:
        /* <DEDUP_REMOVED lines=30> */
.L_x_2705:
[----:B------:R-:W-:Y:S05]  /*1db0*/  BSYNC B0 ;  /* 0x0000000000007941 */ /* 0x000fea0003800000 */
.L_x_2704:
[----:B------:R-:W3:Y:S01]  /*1dc0*/  SHFL.BFLY PT, R81, R88, 0x8, 0x1f ;  /* 0x0d001f0058517f89 */ /* 0x000ee200000e0000 */
[----:B------:R-:W-:Y:S01]  /*1dd0*/  LOP3.LUT P1, RZ, R69, 0xffffff0f, RZ, 0xc0, !PT ;  /* 0xffffff0f45ff7812 */ /* 0x000fe2000782c0ff */
[----:B------:R-:W-:Y:S02]  /*1de0*/  BSSY B0, `(.L_x_2706) ;  /* 0x0000023000007945 */ /* 0x000fe40003800000 */
[----:B------:R-:W4:Y:S01]  /*1df0*/  SHFL.BFLY PT, R83, R82, 0x8, 0x1f ;  /* 0x0d001f0052537f89 */ /* 0x000f2200000e0000 */
[----:B---3--:R-:W-:Y:S01]  /*1e00*/  FADD.FTZ R81, R81, R88 ;  /* 0x0000005851517221 */ /* 0x008fe20000010000 */
[----:B----4-:R-:W-:-:S04]  /*1e10*/  FADD.FTZ R83, R83, R82 ;  /* 0x0000005253537221 */ /* 0x010fc80000010000 */
[----:B------:R-:W3:Y:S04]  /*1e20*/  SHFL.BFLY PT, R80, R81, 0x4, 0x1f ;  /* 0x0c801f0051507f89 */ /* 0x000ee800000e0000 */
[----:B0-----:R-:W0:Y:S01]  /*1e30*/  SHFL.BFLY PT, R86, R83, 0x4, 0x1f ;  /* 0x0c801f0053567f89 */ /* 0x001e2200000e0000 */
[----:B---3--:R-:W-:Y:S01]  /*1e40*/  FADD.FTZ R84, R81, R80 ;  /* 0x0000005051547221 */ /* 0x008fe20000010000 */
[----:B0-----:R-:W-:-:S04]  /*1e50*/  FADD.FTZ R86, R83, R86 ;  /* 0x0000005653567221 */ /* 0x001fc80000010000 */
[----:B------:R-:W0:Y:S04]  /*1e60*/  SHFL.BFLY PT, R85, R84, 0x2, 0x1f ;  /* 0x0c401f0054557f89 */ /* 0x000e2800000e0000 */
[----:B-1----:R-:W1:Y:S01]  /*1e70*/  SHFL.BFLY PT, R87, R86, 0x2, 0x1f ;  /* 0x0c401f0056577f89 */ /* 0x002e6200000e0000 */
        /* <DEDUP_REMOVED lines=18> */
[----:B0-----:R-:W-:Y:S02]  /*1fa0*/  LEA R80, R69, UR5, 0x3 ;  /* 0x0000000545507c11 */ /* 0x001fe4000f8e18ff */
[----:B------:R-:W-:-:S04]  /*1fb0*/  LEA R69, P1, R60, R69, 0x4 ;  /* 0x000000453c457211 */ /* 0x000fc800078220ff */
[----:B------:R-:W0:Y:S01]  /*1fc0*/  LDS.64 R80, [R80] ;  /* 0x0000000050507984 */ /* 0x000e220000000a00 */
[----:B------:R-:W-:Y:S02]  /*1fd0*/  LEA.HI.X R84, R60, R57, R59, 0x4, P1 ;  /* 0x000000393c547211 */ /* 0x000fe400008f243b */
[----:B------:R-:W-:-:S04]  /*1fe0*/  LEA R82, P1, R69, UR6, 0x3 ;  /* 0x0000000645527c11 */ /* 0x000fc8000f8218ff */
[----:B------:R-:W-:-:S05]  /*1ff0*/  LEA.HI.X R83, R69, UR7, R84, 0x3, P1 ;  /* 0x0000000745537c11 */ /* 0x000fca00088f1c54 */
[----:B0-----:R1:W-:Y:S04]  /*2000*/  STG.E.64 desc[UR8][R82.64], R80 ;  /* 0x0000005052007986 */ /* 0x0013e8000c101b08 */
.L_x_2707:
[----:B------:R-:W-:Y:S05]  /*2010*/  BSYNC B0 ;  /* 0x0000000000007941 */ /* 0x000fea0003800000 */
.L_x_2706:
[----:B01----:R-:W0:Y:S01]  /*2020*/  LDS.64 R80, [R54+UR4] ;  /* 0x0000000436507984 */ /* 0x003e220008000a00 */
[----:B------:R-:W-:Y:S01]  /*2030*/  ULDC UR5, c[0x0][0x230] ;  /* 0x00008c0000057ab9 */ /* 0x000fe20000000800 */
[--C-:B-----5:R-:W-:Y:S01]  /*2040*/  HADD2.F32 R84, -RZ, R73.reuse.H0_H0 ;  /* 0x20000049ff547230 */ /* 0x120fe20000004100 */
[----:B------:R-:W-:Y:S01]  /*2050*/  ULDC.64 UR6, c[0x0][0x210] ;  /* 0x0000840000067ab9 */ /* 0x000fe20000000a00 */
[----:B------:R-:W-:Y:S01]  /*2060*/  HADD2.F32 R73, -RZ, R73.H1_H1 ;  /* 0x30000049ff497230 */ /* 0x000fe20000004100 */
[----:B------:R-:W-:Y:S01]  /*2070*/  LOP3.LUT R61, R61, 0x1, RZ, 0x3c, !PT ;  /* 0x000000013d3d7812 */ /* 0x000fe200078e3cff */
[----:B0-----:R-:W-:Y:S01]  /*2080*/  FADD.FTZ R69, R81, UR5 ;  /* 0x0000000551457e21 */ /* 0x001fe20008010000 */
[--C-:B------:R-:W-:Y:S01]  /*2090*/  FADD.FTZ R82, R0, -R80.reuse ;  /* 0x8000005000527221 */ /* 0x100fe20000010000 */
[----:B------:R-:W-:Y:S02]  /*20a0*/  HADD2.F32 R81, -RZ, R72.H0_H0 ;  /* 0x20000048ff517230 */ /* 0x000fe40000004100 */
[----:B------:R-:W-:Y:S01]  /*20b0*/  FADD.FTZ R86, R20, -R80 ;  /* 0x8000005014567221 */ /* 0x000fe20000010000 */
[----:B------:R-:W-:-:S02]  /*20c0*/  HADD2.F32 R0, -RZ, R74.H0_H0 ;  /* 0x2000004aff007230 */ /* 0x000fc40000004100 */
[--C-:B------:R-:W-:Y:S01]  /*20d0*/  FADD.FTZ R88, R18, -R80.reuse ;  /* 0x8000005012587221 */ /* 0x100fe20000010000 */
[----:B------:R-:W0:Y:S01]  /*20e0*/  MUFU.RSQ R69, R69 ;  /* 0x0000004500457308 */ /* 0x000e220000001400 */
[----:B------:R-:W-:Y:S02]  /*20f0*/  HADD2.F32 R72, -RZ, R72.H1_H1 ;  /* 0x30000048ff487230 */ /* 0x000fe40000004100 */
[--C-:B------:R-:W-:Y:S01]  /*2100*/  FADD.FTZ R132, R16, -R80.reuse ;  /* 0x8000005010847221 */ /* 0x100fe20000010000 */
        /* <DEDUP_REMOVED lines=15> */
[----:B------:R-:W-:Y:S01]  /*2200*/  FADD.FTZ R82, R21, -R80 ;  /* 0x8000005015527221 */ /* 0x000fe20000010000 */
[C---:B------:R-:W-:Y:S01]  /*2210*/  FMUL.FTZ R88, R69.reuse, R88 ;  /* 0x0000005845587220 */ /* 0x040fe20000410000 */
[C---:B------:R-:W-:Y:S01]  /*2220*/  FMUL.FTZ R131, R69.reuse, R130 ;  /* 0x0000008245837220 */ /* 0x040fe20000410000 */
[C---:B------:R-:W-:Y:S01]  /*2230*/  FMUL.FTZ R142, R69.reuse, R142 ;  /* 0x0000008e458e7220 */ /* 0x040fe20000410000 */
[----:B------:R-:W-:Y:S01]  /*2240*/  FMUL.FTZ R85, R69, R82 ;  /* 0x0000005245557220 */ /* 0x000fe20000410000 */
[----:B------:R-:W-:-:S02]  /*2250*/  HADD2.F32 R82, -RZ, R75.H0_H0 ;  /* 0x2000004bff527230 */ /* 0x000fc40000004100 */
[----:B------:R-:W-:Y:S01]  /*2260*/  FFMA.FTZ R17, R81, R88, R0 ;  /* 0x0000005851117223 */ /* 0x000fe20000010000 */
[----:B------:R-:W-:Y:S02]  /*2270*/  HADD2.F32 R75, -RZ, R75.H1_H1 ;  /* 0x3000004bff4b7230 */ /* 0x000fe40000004100 */
[----:B------:R-:W-:Y:S01]  /*2280*/  FFMA.FTZ R20, R85, R72, R74 ;  /* 0x0000004855147223 */ /* 0x000fe2000001004a */
[----:B------:R-:W-:Y:S01]  /*2290*/  FMUL.FTZ R85, R69, R86 ;  /* 0x0000005645557220 */ /* 0x000fe20000410000 */
[----:B------:R-:W-:Y:S01]  /*22a0*/  FADD.FTZ R86, R19, -R80 ;  /* 0x8000005013567221 */ /* 0x000fe20000010000 */
[----:B------:R-:W-:Y:S01]  /*22b0*/  FMUL.FTZ R130, R17, -1.4426950216293334961 ;  /* 0xbfb8aa3b11827820 */ /* 0x000fe20000410000 */
[----:B------:R-:W-:Y:S01]  /*22c0*/  FMUL.FTZ R87, R20, -1.4426950216293334961 ;  /* 0xbfb8aa3b14577820 */ /* 0x000fe20000410000 */
[----:B------:R-:W-:Y:S01]  /*22d0*/  FFMA.FTZ R85, R85, R84, R82 ;  /* 0x0000005455557223 */ /* 0x000fe20000010052 */
[----:B------:R-:W-:Y:S01]  /*22e0*/  FMUL.FTZ R86, R69, R86 ;  /* 0x0000005645567220 */ /* 0x000fe20000410000 */
[----:B------:R-:W-:Y:S01]  /*22f0*/  FFMA.FTZ R88, R72, R131, R74 ;  /* 0x0000008348587223 */ /* 0x000fe2000001004a */
[----:B------:R0:W1:Y:S01]  /*2300*/  MUFU.EX2 R16, R130 ;  /* 0x0000008200107308 */ /* 0x0000620000000800 */
[----:B--2---:R-:W-:Y:S01]  /*2310*/  FMUL.FTZ R89, R85, -1.4426950216293334961 ;  /* 0xbfb8aa3b55597820 */ /* 0x004fe20000410000 */
[--C-:B------:R-:W-:Y:S01]  /*2320*/  FFMA.FTZ R86, R86, R73, R75.reuse ;  /* 0x0000004956567223 */ /* 0x100fe2000001004b */
[----:B------:R-:W-:Y:S01]  /*2330*/  FMUL.FTZ R131, R88, -1.4426950216293334961 ;  /* 0xbfb8aa3b58837820 */ /* 0x000fe20000410000 */
[--C-:B------:R-:W-:Y:S01]  /*2340*/  FADD.FTZ R156, R121, -R80.reuse ;  /* 0x80000050799c7221 */ /* 0x100fe20000010000 */
[C---:B------:R-:W-:Y:S01]  /*2350*/  FMUL.FTZ R139, R69.reuse, R154 ;  /* 0x0000009a458b7220 */ /* 0x040fe20000410000 */
[----:B------:R-:W-:Y:S01]  /*2360*/  FMUL.FTZ R129, R86, -1.4426950216293334961 ;  /* 0xbfb8aa3b56817820 */ /* 0x000fe20000410000 */
[--C-:B------:R-:W-:Y:S01]  /*2370*/  FADD.FTZ R104, R104, -R80.reuse ;  /* 0x8000005068687221 */ /* 0x100fe20000010000 */
[----:B------:R2:W3:Y:S01]  /*2380*/  MUFU.EX2 R18, R89 ;  /* 0x0000005900127308 */ /* 0x0004e20000000800 */
[C---:B0-----:R-:W-:Y:S01]  /*2390*/  FMUL.FTZ R130, R69.reuse, R136 ;  /* 0x0000008845827220 */ /* 0x041fe20000410000 */
[----:B------:R-:W-:Y:S01]  /*23a0*/  FADD.FTZ R136, R12, -R80 ;  /* 0x800000500c887221 */ /* 0x000fe20000010000 */
[C---:B------:R-:W-:Y:S01]  /*23b0*/  FMUL.FTZ R76, R69.reuse, R146 ;  /* 0x00000092454c7220 */ /* 0x040fe20000410000 */
[----:B------:R-:W-:Y:S01]  /*23c0*/  FMUL.FTZ R121, R69, R98 ;  /* 0x0000006245797220 */ /* 0x000fe20000410000 */
[----:B------:R-:W-:Y:S01]  /*23d0*/  FFMA.FTZ R130, R81, R130, R0 ;  /* 0x0000008251827223 */ /* 0x000fe20000010000 */
[----:B------:R-:W-:Y:S01]  /*23e0*/  FMUL.FTZ R137, R69, R136 ;  /* 0x0000008845897220 */ /* 0x000fe20000410000 */
[--C-:B------:R-:W-:Y:S01]  /*23f0*/  FADD.FTZ R136, R11, -R80.reuse ;  /* 0x800000500b887221 */ /* 0x100fe20000010000 */
[----:B------:R-:W-:Y:S01]  /*2400*/  MUFU.EX2 R19, R87 ;  /* 0x0000005700137308 */ /* 0x000fe20000000800 */
[----:B--2---:R-:W-:Y:S01]  /*2410*/  FMUL.FTZ R89, R69, R132 ;  /* 0x0000008445597220 */ /* 0x004fe20000410000 */
[--C-:B------:R-:W-:Y:S01]  /*2420*/  FADD.FTZ R132, R15, -R80.reuse ;  /* 0x800000500f847221 */ /* 0x100fe20000010000 */
[----:B------:R-:W-:Y:S01]  /*2430*/  FMUL.FTZ R138, R69, R136 ;  /* 0x00000088458a7220 */ /* 0x000fe20000410000 */
[----:B------:R-:W-:Y:S01]  /*2440*/  FADD.FTZ R154, R111, -R80 ;  /* 0x800000506f9a7221 */ /* 0x000fe20000010000 */
[----:B------:R-:W-:Y:S01]  /*2450*/  FFMA.FTZ R89, R84, R89, R82 ;  /* 0x0000005954597223 */ /* 0x000fe20000010052 */
[----:B------:R-:W-:Y:S01]  /*2460*/  FMUL.FTZ R134, R69, R132 ;  /* 0x0000008445867220 */ /* 0x000fe20000410000 */
[--C-:B------:R-:W-:Y:S01]  /*2470*/  FADD.FTZ R146, R108, -R80.reuse ;  /* 0x800000506c927221 */ /* 0x100fe20000010000 */
[----:B------:R0:W-:Y:S01]  /*2480*/  MUFU.EX2 R87, R129 ;  /* 0x0000008100577308 */ /* 0x0001e20000000800 */
[----:B------:R-:W-:Y:S01]  /*2490*/  FMUL.FTZ R132, R89, -1.4426950216293334961 ;  /* 0xbfb8aa3b59847820 */ /* 0x000fe20000410000 */
[C---:B------:R-:W-:Y:S01]  /*24a0*/  FMUL.FTZ R98, R69.reuse, R152 ;  /* 0x0000009845627220 */ /* 0x040fe20000410000 */
[C---:B------:R-:W-:Y:S01]  /*24b0*/  FMUL.FTZ R145, R69.reuse, R116 ;  /* 0x0000007445917220 */ /* 0x040fe20000410000 */
[----:B------:R-:W-:Y:S01]  /*24c0*/  FMUL.FTZ R144, R69, R144 ;  /* 0x0000009045907220 */ /* 0x000fe20000410000 */
[--C-:B------:R-:W-:Y:S01]  /*24d0*/  FADD.FTZ R160, R95, -R80.reuse ;  /* 0x800000505fa07221 */ /* 0x100fe20000010000 */
[----:B------:R-:W-:Y:S01]  /*24e0*/  FMUL.FTZ R151, R69, R158 ;  /* 0x0000009e45977220 */ /* 0x000fe20000410000 */
[--C-:B------:R-:W-:Y:S01]  /*24f0*/  FADD.FTZ R152, R107, -R80.reuse ;  /* 0x800000506b987221 */ /* 0x100fe20000010000 */
[----:B------:R2:W-:Y:S01]  /*2500*/  MUFU.EX2 R15, R131 ;  /* 0x00000083000f7308 */ /* 0x0005e20000000800 */
[--C-:B0-----:R-:W-:Y:S01]  /*2510*/  FFMA.FTZ R129, R73, R134, R75.reuse ;  /* 0x0000008649817223 */ /* 0x101fe2000001004b */
[--C-:B------:R-:W-:Y:S01]  /*2520*/  FADD.FTZ R134, R13, -R80.reuse ;  /* 0x800000500d867221 */ /* 0x100fe20000010000 */
[--C-:B------:R-:W-:Y:S01]  /*2530*/  FADD.FTZ R158, R119, -R80.reuse ;  /* 0x80000050779e7221 */ /* 0x100fe20000010000 */
[----:B------:R-:W-:Y:S01]  /*2540*/  FMUL.FTZ R119, R69, R154 ;  /* 0x0000009a45777220 */ /* 0x000fe20000410000 */
[----:B------:R-:W-:Y:S01]  /*2550*/  FMUL.FTZ R133, R129, -1.4426950216293334961 ;  /* 0xbfb8aa3b81857820 */ /* 0x000fe20000410000 */
[C---:B------:R-:W-:Y:S01]  /*2560*/  FMUL.FTZ R141, R69.reuse, R146 ;  /* 0x00000092458d7220 */ /* 0x040fe20000410000 */
[C---:B------:R-:W-:Y:S01]  /*2570*/  FMUL.FTZ R147, R69.reuse, R156 ;  /* 0x0000009c45937220 */ /* 0x040fe20000410000 */
[----:B------:R0:W-:Y:S01]  /*2580*/  MUFU.EX2 R14, R132 ;  /* 0x00000084000e7308 */ /* 0x0001e20000000800 */
[C---:B--2---:R-:W-:Y:S01]  /*2590*/  FMUL.FTZ R131, R69.reuse, R134 ;  /* 0x0000008645837220 */ /* 0x044fe20000410000 */
[----:B------:R-:W-:Y:S01]  /*25a0*/  FMUL.FTZ R134, R130, -1.4426950216293334961 ;  /* 0xbfb8aa3b82867820 */ /* 0x000fe20000410000 */
[----:B------:R-:W-:Y:S01]  /*25b0*/  FADD.FTZ R154, R112, -R80 ;  /* 0x80000050709a7221 */ /* 0x000fe20000010000 */
[----:B------:R-:W-:Y:S01]  /*25c0*/  FMUL.FTZ R153, R69, R160 ;  /* 0x000000a045997220 */ /* 0x000fe20000410000 */
[----:B------:R-:W-:Y:S01]  /*25d0*/  FFMA.FTZ R131, R72, R131, R74 ;  /* 0x0000008348837223 */ /* 0x000fe2000001004a */
[----:B------:R-:W-:Y:S01]  /*25e0*/  FADD.FTZ R92, R92, -R80 ;  /* 0x800000505c5c7221 */ /* 0x000fe20000010000 */
[----:B------:R-:W-:Y:S01]  /*25f0*/  FFMA.FTZ R21, R83, R81, R0 ;  /* 0x0000005153157223 */ /* 0x000fe20000010000 */
[----:B------:R2:W-:Y:S01]  /*2600*/  MUFU.EX2 R12, R134 ;  /* 0x00000086000c7308 */ /* 0x0005e20000000800 */
[----:B------:R-:W-:Y:S01]  /*2610*/  FMUL.FTZ R135, R131, -1.4426950216293334961 ;  /* 0xbfb8aa3b83877820 */ /* 0x000fe20000410000 */
[----:B0-----:R-:W-:Y:S01]  /*2620*/  FFMA.FTZ R132, R84, R137, R82 ;  /* 0x0000008954847223 */ /* 0x001fe20000010052 */
[C-C-:B------:R-:W-:Y:S01]  /*2630*/  FFMA.FTZ R76, R81.reuse, R76, R0.reuse ;  /* 0x0000004c514c7223 */ /* 0x140fe20000010000 */
[C-C-:B------:R-:W-:Y:S01]  /*2640*/  FFMA.FTZ R98, R81.reuse, R98, R0.reuse ;  /* 0x0000006251627223 */ /* 0x140fe20000010000 */
[----:B------:R-:W-:Y:S01]  /*2650*/  FFMA.FTZ R141, R81, R141, R0 ;  /* 0x0000008d518d7223 */ /* 0x000fe20000010000 */
[----:B------:R-:W-:Y:S01]  /*2660*/  FMUL.FTZ R136, R132, -1.4426950216293334961 ;  /* 0xbfb8aa3b84887820 */ /* 0x000fe20000410000 */
[--C-:B------:R-:W-:Y:S01]  /*2670*/  FADD.FTZ R146, R100, -R80.reuse ;  /* 0x8000005064927221 */ /* 0x100fe20000010000 */
[----:B------:R0:W-:Y:S01]  /*2680*/  MUFU.EX2 R13, R133 ;  /* 0x00000085000d7308 */ /* 0x0001e20000000800 */
[----:B--2---:R-:W-:Y:S01]  /*2690*/  FMUL.FTZ R134, R69, R140 ;  /* 0x0000008c45867220 */ /* 0x004fe20000410000 */
[--C-:B------:R-:W-:Y:S01]  /*26a0*/  FADD.FTZ R140, R8, -R80.reuse ;  /* 0x80000050088c7221 */ /* 0x100fe20000010000 */
[--C-:B------:R-:W-:Y:S01]  /*26b0*/  FADD.FTZ R156, R115, -R80.reuse ;  /* 0x80000050739c7221 */ /* 0x100fe20000010000 */
[----:B------:R-:W-:Y:S01]  /*26c0*/  FADD.FTZ R160, R90, -R80 ;  /* 0x800000505aa07221 */ /* 0x000fe20000010000 */
[----:B------:R-:W-:Y:S01]  /*26d0*/  FFMA.FTZ R134, R81, R134, R0 ;  /* 0x0000008651867223 */ /* 0x000fe20000010000 */
[----:B------:R-:W-:Y:S01]  /*26e0*/  FMUL.FTZ R5, R69, R140 ;  /* 0x0000008c45057220 */ /* 0x000fe20000410000 */
[--C-:B------:R-:W-:Y:S01]  /*26f0*/  FADD.FTZ R140, R3, -R80.reuse ;  /* 0x80000050038c7221 */ /* 0x100fe20000010000 */
[----:B------:R2:W-:Y:S01]  /*2700*/  MUFU.EX2 R11, R135 ;  /* 0x00000087000b7308 */ /* 0x0005e20000000800 */
[--C-:B0-----:R-:W-:Y:S01]  /*2710*/  FFMA.FTZ R133, R73, R138, R75.reuse ;  /* 0x0000008a49857223 */ /* 0x101fe2000001004b */
[----:B------:R-:W-:Y:S01]  /*2720*/  FADD.FTZ R138, R9, -R80 ;  /* 0x80000050098a7221 */ /* 0x000fe20000010000 */
[----:B------:R-:W-:Y:S01]  /*2730*/  FFMA.FTZ R3, R84, R5, R82 ;  /* 0x0000000554037223 */ /* 0x000fe20000010052 */
[--C-:B------:R-:W-:Y:S01]  /*2740*/  FFMA.FTZ R5, R73, R142, R75.reuse ;  /* 0x0000008e49057223 */ /* 0x100fe2000001004b */
[--C-:B------:R-:W-:Y:S01]  /*2750*/  FADD.FTZ R142, R79, -R80.reuse ;  /* 0x800000504f8e7221 */ /* 0x100fe20000010000 */
[----:B------:R-:W-:Y:S01]  /*2760*/  FMUL.FTZ R79, R69, R148 ;  /* 0x00000094454f7220 */ /* 0x000fe20000410000 */
[--C-:B------:R-:W-:Y:S01]  /*2770*/  FADD.FTZ R148, R123, -R80.reuse ;  /* 0x800000507b947221 */ /* 0x100fe20000010000 */
[----:B------:R-:W-:Y:S01]  /*2780*/  FMUL.FTZ R137, R133, -1.4426950216293334961 ;  /* 0xbfb8aa3b85897820 */ /* 0x000fe20000410000 */
[C---:B--2---:R-:W-:Y:S01]  /*2790*/  FMUL.FTZ R135, R69.reuse, R138 ;  /* 0x0000008a45877220 */ /* 0x044fe20000410000 */
[C---:B------:R-:W-:Y:S01]  /*27a0*/  FMUL.FTZ R140, R69.reuse, R140 ;  /* 0x0000008c458c7220 */ /* 0x040fe20000410000 */
[----:B------:R0:W-:Y:S01]  /*27b0*/  MUFU.EX2 R10, R136 ;  /* 0x00000088000a7308 */ /* 0x0001e20000000800 */
[----:B------:R-:W-:Y:S01]  /*27c0*/  FADD.FTZ R138, R2, -R80 ;  /* 0x80000050028a7221 */ /* 0x000fe20000010000 */
[----:B------:R-:W-:Y:S01]  /*27d0*/  FFMA.FTZ R7, R72, R135, R74 ;  /* 0x0000008748077223 */ /* 0x000fe2000001004a */
[----:B------:R-:W-:Y:S01]  /*27e0*/  FMUL.FTZ R149, R69, R148 ;  /* 0x0000009445957220 */ /* 0x000fe20000410000 */
[--C-:B------:R-:W-:Y:S01]  /*27f0*/  FFMA.FTZ R123, R73, R140, R75.reuse ;  /* 0x0000008c497b7223 */ /* 0x100fe2000001004b */
[----:B------:R-:W-:Y:S01]  /*2800*/  FADD.FTZ R148, R78, -R80 ;  /* 0x800000504e947221 */ /* 0x000fe20000010000 */
[----:B------:R-:W-:Y:S01]  /*2810*/  FMUL.FTZ R135, R7, -1.4426950216293334961 ;  /* 0xbfb8aa3b07877820 */ /* 0x000fe20000410000 */
[----:B------:R-:W-:Y:S01]  /*2820*/  FFMA.FTZ R140, R81, R139, R0 ;  /* 0x0000008b518c7223 */ /* 0x000fe20000010000 */
[----:B------:R2:W-:Y:S01]  /*2830*/  MUFU.EX2 R9, R137 ;  /* 0x0000008900097308 */ /* 0x0005e20000000800 */
[----:B0-----:R-:W-:Y:S01]  /*2840*/  FADD.FTZ R136, R4, -R80 ;  /* 0x8000005004887221 */ /* 0x001fe20000010000 */
[----:B------:R-:W-:Y:S01]  /*2850*/  FMUL.FTZ R4, R3, -1.4426950216293334961 ;  /* 0xbfb8aa3b03047820 */ /* 0x000fe20000410000 */
[C---:B------:R-:W-:Y:S01]  /*2860*/  FMUL.FTZ R125, R69.reuse, R138 ;  /* 0x0000008a457d7220 */ /* 0x040fe20000410000 */
[----:B------:R-:W-:Y:S01]  /*2870*/  FMUL.FTZ R143, R69, R142 ;  /* 0x0000008e458f7220 */ /* 0x000fe20000410000 */
[----:B------:R-:W-:Y:S01]  /*2880*/  FFMA.FTZ R139, R81, R145, R0 ;  /* 0x00000091518b7223 */ /* 0x000fe20000010000 */
[--C-:B------:R-:W-:Y:S01]  /*2890*/  FFMA.FTZ R78, R73, R144, R75.reuse ;  /* 0x00000090494e7223 */ /* 0x100fe2000001004b */
[--C-:B------:R-:W-:Y:S01]  /*28a0*/  FADD.FTZ R144, R103, -R80.reuse ;  /* 0x8000005067907221 */ /* 0x100fe20000010000 */
[C---:B------:R-:W-:Y:S01]  /*28b0*/  FMUL.FTZ R145, R69.reuse, R152 ;  /* 0x0000009845917220 */ /* 0x040fe20000410000 */
[C---:B--2---:R-:W-:Y:S01]  /*28c0*/  FMUL.FTZ R137, R69.reuse, R104 ;  /* 0x0000006845897220 */ /* 0x044fe20000410000 */
[----:B------:R0:W-:Y:S01]  /*28d0*/  MUFU.EX2 R2, R135 ;  /* 0x0000008700027308 */ /* 0x0001e20000000800 */
[----:B------:R-:W-:Y:S01]  /*28e0*/  FMUL.FTZ R111, R69, R148 ;  /* 0x00000094456f7220 */ /* 0x000fe20000410000 */
[----:B------:R-:W-:Y:S01]  /*28f0*/  FADD.FTZ R152, R124, -R80 ;  /* 0x800000507c987221 */ /* 0x000fe20000010000 */
[C-C-:B------:R-:W-:Y:S01]  /*2900*/  FFMA.FTZ R142, R81.reuse, R137, R0.reuse ;  /* 0x00000089518e7223 */ /* 0x140fe20000010000 */
[C-C-:B------:R-:W-:Y:S01]  /*2910*/  FFMA.FTZ R125, R81.reuse, R125, R0.reuse ;  /* 0x0000007d517d7223 */ /* 0x140fe20000010000 */
[C-C-:B------:R-:W-:Y:S01]  /*2920*/  FFMA.FTZ R143, R81.reuse, R143, R0.reuse ;  /* 0x0000008f518f7223 */ /* 0x140fe20000010000 */
[C-C-:B------:R-:W-:Y:S01]  /*2930*/  FFMA.FTZ R138, R81.reuse, R147, R0.reuse ;  /* 0x00000093518a7223 */ /* 0x140fe20000010000 */
[--C-:B------:R-:W-:Y:S01]  /*2940*/  FFMA.FTZ R137, R81, R149, R0.reuse ;  /* 0x0000009551897223 */ /* 0x100fe20000010000 */
[----:B------:R-:W2:Y:S01]  /*2950*/  MUFU.EX2 R4, R4 ;  /* 0x0000000400047308 */ /* 0x000ea20000000800 */
[----:B0-----:R-:W-:Y:S01]  /*2960*/  FMUL.FTZ R135, R69, R136 ;  /* 0x0000008845877220 */ /* 0x001fe20000410000 */
[----:B------:R-:W-:Y:S01]  /*2970*/  FFMA.FTZ R136, R81, R151, R0 ;  /* 0x0000009751887223 */ /* 0x000fe20000010000 */
[----:B------:R-:W-:Y:S01]  /*2980*/  FADD.FTZ R126, R126, -R80 ;  /* 0x800000507e7e7221 */ /* 0x000fe20000010000 */
[----:B------:R-:W-:Y:S01]  /*2990*/  FMUL.FTZ R154, R69, R154 ;  /* 0x0000009a459a7220 */ /* 0x000fe20000410000 */
[----:B------:R-:W-:Y:S01]  /*29a0*/  FFMA.FTZ R0, R81, R153, R0 ;  /* 0x0000009951007223 */ /* 0x000fe20000010000 */
[----:B------:R-:W-:Y:S01]  /*29b0*/  FADD.FTZ R128, R128, -R80 ;  /* 0x8000005080807221 */ /* 0x000fe20000010000 */
[C---:B------:R-:W-:Y:S01]  /*29c0*/  FMUL.FTZ R115, R69.reuse, R144 ;  /* 0x0000009045737220 */ /* 0x040fe20000410000 */
[----:B------:R-:W-:Y:S01]  /*29d0*/  FFMA.FTZ R148, R84, R111, R82 ;  /* 0x0000006f54947223 */ /* 0x000fe20000010052 */
[C---:B------:R-:W-:Y:S01]  /*29e0*/  FMUL.FTZ R153, R69.reuse, R92 ;  /* 0x0000005c45997220 */ /* 0x040fe20000410000 */
[C---:B------:R-:W-:Y:S01]  /*29f0*/  FMUL.FTZ R161, R69.reuse, R152 ;  /* 0x0000009845a17220 */ /* 0x040fe20000410000 */
[----:B------:R-:W-:Y:S01]  /*2a00*/  FMUL.FTZ R111, R69, R158 ;  /* 0x0000009e456f7220 */ /* 0x000fe20000410000 */
[--C-:B------:R-:W-:Y:S01]  /*2a10*/  FADD.FTZ R110, R110, -R80.reuse ;  /* 0x800000506e6e7221 */ /* 0x100fe20000010000 */
[----:B------:R-:W-:Y:S01]  /*2a20*/  FADD.FTZ R152, R109, -R80 ;  /* 0x800000506d987221 */ /* 0x000fe20000010000 */
[C---:B------:R-:W-:Y:S01]  /*2a30*/  FMUL.FTZ R113, R69.reuse, R150 ;  /* 0x0000009645717220 */ /* 0x040fe20000410000 */
[C---:B------:R-:W-:Y:S01]  /*2a40*/  FMUL.FTZ R103, R69.reuse, R146 ;  /* 0x0000009245677220 */ /* 0x040fe20000410000 */
[C---:B------:R-:W-:Y:S01]  /*2a50*/  FMUL.FTZ R149, R69.reuse, R156 ;  /* 0x0000009c45957220 */ /* 0x040fe20000410000 */
[C---:B------:R-:W-:Y:S01]  /*2a60*/  FMUL.FTZ R151, R69.reuse, R160 ;  /* 0x000000a045977220 */ /* 0x040fe20000410000 */
[----:B------:R-:W-:Y:S01]  /*2a70*/  FMUL.FTZ R155, R69, R126 ;  /* 0x0000007e459b7220 */ /* 0x000fe20000410000 */
[--C-:B------:R-:W-:Y:S01]  /*2a80*/  FFMA.FTZ R109, R73, R154, R75.reuse ;  /* 0x0000009a496d7223 */ /* 0x100fe2000001004b */
[C---:B------:R-:W-:Y:S01]  /*2a90*/  FMUL.FTZ R157, R69.reuse, R128 ;  /* 0x00000080459d7220 */ /* 0x040fe20000410000 */
[--C-:B------:R-:W-:Y:S01]  /*2aa0*/  FFMA.FTZ R146, R72, R115, R74.reuse ;  /* 0x0000007348927223 */ /* 0x100fe2000001004a */
[----:B-1----:R-:W-:Y:S01]  /*2ab0*/  FADD.FTZ R154, R16, 1 ;  /* 0x3f800000109a7421 */ /* 0x002fe20000010000 */
[----:B------:R-:W-:Y:S01]  /*2ac0*/  FFMA.FTZ R115, R72, R153, R74 ;  /* 0x0000009948737223 */ /* 0x000fe2000001004a */
[----:B------:R-:W-:Y:S01]  /*2ad0*/  FADD.FTZ R118, R118, -R80 ;  /* 0x8000005076767221 */ /* 0x000fe20000010000 */
[C-C-:B------:R-:W-:Y:S01]  /*2ae0*/  FFMA.FTZ R144, R72.reuse, R119, R74.reuse ;  /* 0x0000007748907223 */ /* 0x140fe2000001004a */
[C-C-:B------:R-:W-:Y:S01]  /*2af0*/  FFMA.FTZ R126, R72.reuse, R111, R74.reuse ;  /* 0x0000006f487e7223 */ /* 0x140fe2000001004a */
[C---:B------:R-:W-:Y:S01]  /*2b00*/  FMUL.FTZ R153, R69.reuse, R110 ;  /* 0x0000006e45997220 */ /* 0x040fe20000410000 */
        /* <DEDUP_REMOVED lines=9> */
[----:B------:R-:W-:Y:S01]  /*2ba0*/  FFMA.FTZ R118, R84, R153, R82 ;  /* 0x0000009954767223 */ /* 0x000fe20000010052 */
[--C-:B------:R-:W-:Y:S01]  /*2bb0*/  FADD.FTZ R156, R117, -R80.reuse ;  /* 0x80000050759c7221 */ /* 0x100fe20000010000 */
[----:B------:R-:W0:Y:S01]  /*2bc0*/  MUFU.RCP R154, R154 ;  /* 0x0000009a009a7308 */ /* 0x000e220000001000 */
[----:B------:R-:W-:Y:S01]  /*2bd0*/  FMUL.FTZ R8, R134, -1.4426950216293334961 ;  /* 0xbfb8aa3b86087820 */ /* 0x000fe20000410000 */
[----:B---3--:R-:W-:Y:S01]  /*2be0*/  FADD.FTZ R153, R18, 1 ;  /* 0x3f80000012997421 */ /* 0x008fe20000010000 */
[----:B------:R-:W-:Y:S01]  /*2bf0*/  FMUL.FTZ R83, R21, -1.4426950216293334961 ;  /* 0xbfb8aa3b15537820 */ /* 0x000fe20000410000 */
[----:B------:R-:W-:Y:S01]  /*2c00*/  FMUL.FTZ R156, R69, R156 ;  /* 0x0000009c459c7220 */ /* 0x000fe20000410000 */
[----:B--2---:R-:W-:Y:S01]  /*2c10*/  FADD.FTZ R4, R4, 1 ;  /* 0x3f80000004047421 */ /* 0x004fe20000010000 */
[----:B------:R-:W-:Y:S01]  /*2c20*/  FMUL.FTZ R99, R123, -1.4426950216293334961 ;  /* 0xbfb8aa3b7b637820 */ /* 0x000fe20000410000 */
[--C-:B------:R-:W-:Y:S01]  /*2c30*/  FADD.FTZ R164, R97, -R80.reuse ;  /* 0x8000005061a47221 */ /* 0x100fe20000010000 */
[----:B------:R1:W-:Y:S01]  /*2c40*/  MUFU.EX2 R6, R8 ;  /* 0x0000000800067308 */ /* 0x0003e20000000800 */
[--C-:B------:R-:W-:Y:S01]  /*2c50*/  FFMA.FTZ R97, R73, R156, R75.reuse ;  /* 0x0000009c49617223 */ /* 0x100fe2000001004b */
[----:B------:R-:W-:Y:S01]  /*2c60*/  FADD.FTZ R114, R114, -R80 ;  /* 0x8000005072727221 */ /* 0x000fe20000010000 */
[----:B------:R-:W-:Y:S01]  /*2c70*/  FMUL.FTZ R152, R69, R152 ;  /* 0x0000009845987220 */ /* 0x000fe20000410000 */
[----:B------:R-:W-:Y:S01]  /*2c80*/  FFMA.FTZ R135, R84, R135, R82 ;  /* 0x0000008754877223 */ /* 0x000fe20000010052 */
[----:B------:R-:W-:Y:S01]  /*2c90*/  FADD.FTZ R158, R91, -R80 ;  /* 0x800000505b9e7221 */ /* 0x000fe20000010000 */
[----:B------:R-:W-:Y:S01]  /*2ca0*/  FMUL.FTZ R155, R69, R114 ;  /* 0x00000072459b7220 */ /* 0x000fe20000410000 */
[----:B------:R-:W-:Y:S01]  /*2cb0*/  FADD.FTZ R11, R11, 1 ;  /* 0x3f8000000b0b7421 */ /* 0x000fe20000010000 */
[----:B------:R2:W-:Y:S01]  /*2cc0*/  MUFU.RCP R18, R153 ;  /* 0x0000009900127308 */ /* 0x0005e20000001000 */
[----:B-1----:R-:W-:Y:S01]  /*2cd0*/  FMUL.FTZ R8, R5, -1.4426950216293334961 ;  /* 0xbfb8aa3b05087820 */ /* 0x002fe20000410000 */
[----:B0-----:R-:W-:Y:S01]  /*2ce0*/  FMUL.FTZ R17, R17, R154 ;  /* 0x0000009a11117220 */ /* 0x001fe20000410000 */
[----:B------:R-:W-:Y:S01]  /*2cf0*/  FADD.FTZ R154, R12, 1 ;  /* 0x3f8000000c9a7421 */ /* 0x000fe20000010000 */
[C-C-:B------:R-:W-:Y:S01]  /*2d00*/  FFMA.FTZ R114, R84.reuse, R155, R82.reuse ;  /* 0x0000009b54727223 */ /* 0x140fe20000010052 */
[--C-:B------:R-:W-:Y:S01]  /*2d10*/  FFMA.FTZ R91, R73, R152, R75.reuse ;  /* 0x00000098495b7223 */ /* 0x100fe2000001004b */
[C-C-:B------:R-:W-:Y:S01]  /*2d20*/  FFMA.FTZ R110, R84.reuse, R157, R82.reuse ;  /* 0x0000009d546e7223 */ /* 0x140fe20000010052 */
[----:B------:R-:W-:Y:S01]  /*2d30*/  FMUL.FTZ R95, R135, -1.4426950216293334961 ;  /* 0xbfb8aa3b875f7820 */ /* 0x000fe20000410000 */
[----:B------:R-:W0:Y:S01]  /*2d40*/  MUFU.EX2 R83, R83 ;  /* 0x0000005300537308 */ /* 0x000e220000000800 */
[----:B--2---:R-:W-:Y:S01]  /*2d50*/  FADD.FTZ R153, R13, 1 ;  /* 0x3f8000000d997421 */ /* 0x004fe20000010000 */
[----:B------:R-:W-:Y:S01]  /*2d60*/  FFMA.FTZ R121, R84, R121, R82 ;  /* 0x0000007954797223 */ /* 0x000fe20000010052 */
[----:B------:R-:W-:Y:S01]  /*2d70*/  FMUL.FTZ R104, R125, -1.4426950216293334961 ;  /* 0xbfb8aa3b7d687820 */ /* 0x000fe20000410000 */
[----:B------:R-:W-:Y:S01]  /*2d80*/  FMUL.FTZ R113, R116, -1.4426950216293334961 ;  /* 0xbfb8aa3b74717820 */ /* 0x000fe20000410000 */
[--C-:B------:R-:W-:Y:S01]  /*2d90*/  FADD.FTZ R102, R102, -R80.reuse ;  /* 0x8000005066667221 */ /* 0x100fe20000010000 */
[----:B------:R-:W-:Y:S01]  /*2da0*/  FMUL.FTZ R81, R121, -1.4426950216293334961 ;  /* 0xbfb8aa3b79517820 */ /* 0x000fe20000410000 */
[--C-:B------:R-:W-:Y:S01]  /*2db0*/  FADD.FTZ R122, R122, -R80.reuse ;  /* 0x800000507a7a7221 */ /* 0x100fe20000010000 */
[----:B------:R1:W2:Y:S01]  /*2dc0*/  MUFU.RCP R156, R153 ;  /* 0x00000099009c7308 */ /* 0x0002a20000001000 */
[----:B------:R-:W-:Y:S01]  /*2dd0*/  FMUL.FTZ R149, R69, R102 ;  /* 0x0000006645957220 */ /* 0x000fe20000410000 */
[--C-:B------:R-:W-:Y:S01]  /*2de0*/  FADD.FTZ R150, R101, -R80.reuse ;  /* 0x8000005065967221 */ /* 0x100fe20000010000 */
[----:B------:R-:W-:Y:S01]  /*2df0*/  FMUL.FTZ R100, R78, -1.4426950216293334961 ;  /* 0xbfb8aa3b4e647820 */ /* 0x000fe20000410000 */
[----:B------:R-:W-:Y:S01]  /*2e00*/  FADD.FTZ R106, R106, -R80 ;  /* 0x800000506a6a7221 */ /* 0x000fe20000010000 */
[C---:B------:R-:W-:Y:S01]  /*2e10*/  FMUL.FTZ R159, R69.reuse, R122 ;  /* 0x0000007a459f7220 */ /* 0x040fe20000410000 */
[--C-:B------:R-:W-:Y:S01]  /*2e20*/  FFMA.FTZ R102, R84, R149, R82.reuse ;  /* 0x0000009554667223 */ /* 0x100fe20000010052 */
[----:B------:R-:W-:Y:S01]  /*2e30*/  FMUL.FTZ R150, R69, R150 ;  /* 0x0000009645967220 */ /* 0x000fe20000410000 */
[----:B------:R-:W3:Y:S01]  /*2e40*/  MUFU.EX2 R8, R8 ;  /* 0x0000000800087308 */ /* 0x000ee20000000800 */
[----:B0-----:R-:W-:Y:S01]  /*2e50*/  FADD.FTZ R152, R83, 1 ;  /* 0x3f80000053987421 */ /* 0x001fe20000010000 */
[C---:B------:R-:W-:Y:S01]  /*2e60*/  FMUL.FTZ R149, R69.reuse, R106 ;  /* 0x0000006a45957220 */ /* 0x040fe20000410000 */
[----:B------:R-:W-:Y:S01]  /*2e70*/  FADD.FTZ R10, R10, 1 ;  /* 0x3f8000000a0a7421 */ /* 0x000fe20000010000 */
[----:B------:R-:W-:Y:S01]  /*2e80*/  FFMA.FTZ R106, R84, R159, R82 ;  /* 0x0000009f546a7223 */ /* 0x000fe20000010052 */
[--C-:B------:R-:W-:Y:S01]  /*2e90*/  FADD.FTZ R120, R120, -R80.reuse ;  /* 0x8000005078787221 */ /* 0x100fe20000010000 */
[----:B------:R-:W-:Y:S01]  /*2ea0*/  FMUL.FTZ R158, R69, R158 ;  /* 0x0000009e459e7220 */ /* 0x000fe20000410000 */
[----:B-1----:R-:W-:Y:S01]  /*2eb0*/  FADD.FTZ R153, R9, 1 ;  /* 0x3f80000009997421 */ /* 0x002fe20000010000 */
[----:B------:R-:W0:Y:S01]  /*2ec0*/  MUFU.RCP R4, R4 ;  /* 0x0000000400047308 */ /* 0x000e220000001000 */
[----:B--2---:R-:W-:Y:S01]  /*2ed0*/  FMUL.FTZ R129, R129, R156 ;  /* 0x0000009c81817220 */ /* 0x004fe20000410000 */
[--C-:B------:R-:W-:Y:S01]  /*2ee0*/  FFMA.FTZ R147, R73, R150, R75.reuse ;  /* 0x0000009649937223 */ /* 0x100fe2000001004b */
[--C-:B------:R-:W-:Y:S01]  /*2ef0*/  FADD.FTZ R150, R105, -R80.reuse ;  /* 0x8000005069967221 */ /* 0x100fe20000010000 */
[--C-:B------:R-:W-:Y:S01]  /*2f00*/  FADD.FTZ R94, R94, -R80.reuse ;  /* 0x800000505e5e7221 */ /* 0x100fe20000010000 */
[--C-:B------:R-:W-:Y:S01]  /*2f10*/  FADD.FTZ R96, R96, -R80.reuse ;  /* 0x8000005060607221 */ /* 0x100fe20000010000 */
[--C-:B------:R-:W-:Y:S01]  /*2f20*/  FADD.FTZ R160, R93, -R80.reuse ;  /* 0x800000505da07221 */ /* 0x100fe20000010000 */
[----:B------:R-:W-:Y:S01]  /*2f30*/  FADD.FTZ R162, R127, -R80 ;  /* 0x800000507fa27221 */ /* 0x000fe20000010000 */
[----:B------:R-:W1:Y:S01]  /*2f40*/  MUFU.EX2 R99, R99 ;  /* 0x0000006300637308 */ /* 0x000e620000000800 */
[----:B---3--:R-:W-:Y:S01]  /*2f50*/  FADD.FTZ R8, R8, 1 ;  /* 0x3f80000008087421 */ /* 0x008fe20000010000 */
[----:B------:R-:W-:Y:S01]  /*2f60*/  FMUL.FTZ R117, R91, -1.4426950216293334961 ;  /* 0xbfb8aa3b5b757820 */ /* 0x000fe20000410000 */
[----:B------:R-:W-:Y:S01]  /*2f70*/  FMUL.FTZ R80, R69, R120 ;  /* 0x0000007845507220 */ /* 0x000fe20000410000 */
[----:B------:R-:W-:Y:S01]  /*2f80*/  FMUL.FTZ R120, R141, -1.4426950216293334961 ;  /* 0xbfb8aa3b8d787820 */ /* 0x000fe20000410000 */
[--C-:B------:R-:W-:Y:S01]  /*2f90*/  FFMA.FTZ R83, R73, R158, R75.reuse ;  /* 0x0000009e49537223 */ /* 0x100fe2000001004b */
[----:B------:R-:W-:Y:S01]  /*2fa0*/  FMUL.FTZ R127, R144, -1.4426950216293334961 ;  /* 0xbfb8aa3b907f7820 */ /* 0x000fe20000410000 */
[----:B------:R-:W-:Y:S01]  /*2fb0*/  FMUL.FTZ R160, R69, R160 ;  /* 0x000000a045a07220 */ /* 0x000fe20000410000 */
[----:B------:R2:W3:Y:S01]  /*2fc0*/  MUFU.RCP R155, R154 ;  /* 0x0000009a009b7308 */ /* 0x0004e20000001000 */
[----:B------:R-:W-:Y:S01]  /*2fd0*/  FMUL.FTZ R92, R147, -1.4426950216293334961 ;  /* 0xbfb8aa3b935c7820 */ /* 0x000fe20000410000 */
[----:B------:R-:W-:Y:S01]  /*2fe0*/  FMUL.FTZ R124, R69, R150 ;  /* 0x00000096457c7220 */ /* 0x000fe20000410000 */
[----:B------:R-:W-:Y:S01]  /*2ff0*/  FMUL.FTZ R105, R146, -1.4426950216293334961 ;  /* 0xbfb8aa3b92697820 */ /* 0x000fe20000410000 */
[----:B------:R-:W-:Y:S01]  /*3000*/  FMUL.FTZ R150, R102, -1.4426950216293334961 ;  /* 0xbfb8aa3b66967820 */ /* 0x000fe20000410000 */
[--C-:B------:R-:W-:Y:S01]  /*3010*/  FFMA.FTZ R122, R84, R149, R82.reuse ;  /* 0x00000095547a7223 */ /* 0x100fe20000010052 */
[----:B------:R-:W-:Y:S01]  /*3020*/  FMUL.FTZ R149, R142, -1.4426950216293334961 ;  /* 0xbfb8aa3b8e957820 */ /* 0x000fe20000410000 */
[C-C-:B------:R-:W-:Y:S01]  /*3030*/  FFMA.FTZ R93, R73.reuse, R80, R75.reuse ;  /* 0x00000050495d7223 */ /* 0x140fe2000001004b */
[----:B------:R0:W-:Y:S01]  /*3040*/  MUFU.RCP R156, R11 ;  /* 0x0000000b009c7308 */ /* 0x0001e20000001000 */
[----:B--2---:R-:W-:Y:S01]  /*3050*/  FADD.FTZ R154, R6, 1 ;  /* 0x3f800000069a7421 */ /* 0x004fe20000010000 */
[----:B------:R-:W-:Y:S01]  /*3060*/  FMUL.FTZ R6, R138, -1.4426950216293334961 ;  /* 0xbfb8aa3b8a067820 */ /* 0x000fe20000410000 */
[--C-:B------:R-:W-:Y:S01]  /*3070*/  FFMA.FTZ R80, R73, R160, R75.reuse ;  /* 0x000000a049507223 */ /* 0x100fe2000001004b */
[----:B------:R-:W-:Y:S01]  /*3080*/  FMUL.FTZ R101, R98, -1.4426950216293334961 ;  /* 0xbfb8aa3b62657820 */ /* 0x000fe20000410000 */
[----:B------:R-:W-:Y:S01]  /*3090*/  FMUL.FTZ R77, R76, -1.4426950216293334961 ;  /* 0xbfb8aa3b4c4d7820 */ /* 0x000fe20000410000 */
[----:B------:R-:W-:Y:S01]  /*30a0*/  FMUL.FTZ R108, R79, -1.4426950216293334961 ;  /* 0xbfb8aa3b4f6c7820 */ /* 0x000fe20000410000 */
[----:B------:R-:W-:Y:S01]  /*30b0*/  FADD.FTZ R19, R19, 1 ;  /* 0x3f80000013137421 */ /* 0x000fe20000010000 */
[----:B------:R2:W4:Y:S01]  /*30c0*/  MUFU.RCP R157, R154 ;  /* 0x0000009a009d7308 */ /* 0x0005220000001000 */
[----:B0-----:R-:W-:Y:S01]  /*30d0*/  FMUL.FTZ R11, R3, R4 ;  /* 0x00000004030b7220 */ /* 0x001fe20000410000 */
[----:B-1----:R-:W-:Y:S01]  /*30e0*/  FADD.FTZ R4, R99, 1 ;  /* 0x3f80000063047421 */ /* 0x002fe20000010000 */
[----:B---3--:R-:W-:Y:S01]  /*30f0*/  FMUL.FTZ R130, R130, R155 ;  /* 0x0000009b82827220 */ /* 0x008fe20000410000 */
[----:B------:R-:W-:Y:S01]  /*3100*/  FADD.FTZ R87, R87, 1 ;  /* 0x3f80000057577421 */ /* 0x000fe20000010000 */
[----:B------:R-:W-:Y:S01]  /*3110*/  FADD.FTZ R15, R15, 1 ;  /* 0x3f8000000f0f7421 */ /* 0x000fe20000010000 */
[----:B------:R-:W-:Y:S01]  /*3120*/  FADD.FTZ R14, R14, 1 ;  /* 0x3f8000000e0e7421 */ /* 0x000fe20000010000 */
[----:B------:R-:W-:Y:S01]  /*3130*/  FMUL.FTZ R159, R0, -1.4426950216293334961 ;  /* 0xbfb8aa3b009f7820 */ /* 0x000fe20000410000 */
[----:B------:R-:W0:Y:S01]  /*3140*/  MUFU.RCP R152, R152 ;  /* 0x0000009800987308 */ /* 0x000e220000001000 */
[----:B--2---:R-:W-:Y:S01]  /*3150*/  FADD.FTZ R154, R2, 1 ;  /* 0x3f800000029a7421 */ /* 0x004fe20000010000 */
[----:B------:R-:W-:Y:S01]  /*3160*/  FMUL.FTZ R2, R137, -1.4426950216293334961 ;  /* 0xbfb8aa3b89027820 */ /* 0x000fe20000410000 */
[----:B------:R-:W-:Y:S01]  /*3170*/  FMUL.FTZ R9, R119, -1.4426950216293334961 ;  /* 0xbfb8aa3b77097820 */ /* 0x000fe20000410000 */
[----:B------:R-:W-:Y:S01]  /*3180*/  FMUL.FTZ R107, R103, -1.4426950216293334961 ;  /* 0xbfb8aa3b676b7820 */ /* 0x000fe20000410000 */
[----:B------:R-:W-:Y:S01]  /*3190*/  FMUL.FTZ R163, R69, R94 ;  /* 0x0000005e45a37220 */ /* 0x000fe20000410000 */
[--C-:B------:R-:W-:Y:S01]  /*31a0*/  FFMA.FTZ R124, R73, R124, R75.reuse ;  /* 0x0000007c497c7223 */ /* 0x100fe2000001004b */
[----:B------:R-:W-:Y:S01]  /*31b0*/  FMUL.FTZ R165, R69, R96 ;  /* 0x0000006045a57220 */ /* 0x000fe20000410000 */
[----:B------:R-:W1:Y:S01]  /*31c0*/  MUFU.EX2 R95, R95 ;  /* 0x0000005f005f7308 */ /* 0x000e620000000800 */
[----:B----4-:R-:W-:Y:S01]  /*31d0*/  FMUL.FTZ R134, R134, R157 ;  /* 0x0000009d86867220 */ /* 0x010fe20000410000 */
[C-C-:B------:R-:W-:Y:S01]  /*31e0*/  FFMA.FTZ R96, R84.reuse, R161, R82.reuse ;  /* 0x000000a154607223 */ /* 0x140fe20000010052 */
[--C-:B------:R-:W-:Y:S01]  /*31f0*/  FFMA.FTZ R94, R84, R163, R82.reuse ;  /* 0x000000a3545e7223 */ /* 0x100fe20000010052 */
[----:B------:R-:W-:Y:S01]  /*3200*/  FMUL.FTZ R74, R143, -1.4426950216293334961 ;  /* 0xbfb8aa3b8f4a7820 */ /* 0x000fe20000410000 */
[----:B------:R-:W-:Y:S01]  /*3210*/  FMUL.FTZ R151, R124, -1.4426950216293334961 ;  /* 0xbfb8aa3b7c977820 */ /* 0x000fe20000410000 */
[----:B------:R-:W-:Y:S01]  /*3220*/  FFMA.FTZ R82, R84, R165, R82 ;  /* 0x000000a554527223 */ /* 0x000fe20000010052 */
[----:B------:R-:W-:Y:S01]  /*3230*/  FMUL.FTZ R162, R69, R162 ;  /* 0x000000a245a27220 */ /* 0x000fe20000410000 */
[----:B------:R-:W-:Y:S01]  /*3240*/  MUFU.RCP R154, R154 ;  /* 0x0000009a009a7308 */ /* 0x000fe20000001000 */
[----:B0-----:R-:W-:Y:S01]  /*3250*/  FMUL.FTZ R21, R21, R152 ;  /* 0x0000009815157220 */ /* 0x001fe20000410000 */
[----:B------:R-:W-:Y:S01]  /*3260*/  FMUL.FTZ R152, R109, -1.4426950216293334961 ;  /* 0xbfb8aa3b6d987820 */ /* 0x000fe20000410000 */
[----:B------:R-:W-:Y:S01]  /*3270*/  FMUL.FTZ R84, R145, -1.4426950216293334961 ;  /* 0xbfb8aa3b91547820 */ /* 0x000fe20000410000 */
[----:B------:R-:W-:Y:S01]  /*3280*/  FMUL.FTZ R112, R122, -1.4426950216293334961 ;  /* 0xbfb8aa3b7a707820 */ /* 0x000fe20000410000 */
[----:B------:R-:W-:Y:S01]  /*3290*/  FMUL.FTZ R164, R69, R164 ;  /* 0x000000a445a47220 */ /* 0x000fe20000410000 */
[--C-:B------:R-:W-:Y:S01]  /*32a0*/  FFMA.FTZ R69, R73, R162, R75.reuse ;  /* 0x000000a249457223 */ /* 0x100fe2000001004b */
[----:B------:R-:W-:Y:S01]  /*32b0*/  FMUL.FTZ R85, R85, R18 ;  /* 0x0000001255557220 */ /* 0x000fe20000410000 */
[----:B------:R-:W-:Y:S01]  /*32c0*/  MUFU.RCP R8, R8 ;  /* 0x0000000800087308 */ /* 0x000fe20000001000 */
[----:B-1----:R-:W-:Y:S01]  /*32d0*/  FADD.FTZ R3, R95, 1 ;  /* 0x3f8000005f037421 */ /* 0x002fe20000010000 */
[----:B------:R-:W-:Y:S01]  /*32e0*/  FFMA.FTZ R73, R73, R164, R75 ;  /* 0x000000a449497223 */ /* 0x000fe2000001004b */
[----:B------:R-:W-:Y:S01]  /*32f0*/  FMUL.FTZ R75, R118, -1.4426950216293334961 ;  /* 0xbfb8aa3b764b7820 */ /* 0x000fe20000410000 */
[----:B------:R-:W-:Y:S01]  /*3300*/  FMUL.FTZ R18, R128, -1.4426950216293334961 ;  /* 0xbfb8aa3b80127820 */ /* 0x000fe20000410000 */
[----:B------:R-:W-:Y:S01]  /*3310*/  FMUL.FTZ R16, R140, -1.4426950216293334961 ;  /* 0xbfb8aa3b8c107820 */ /* 0x000fe20000410000 */
[----:B------:R-:W-:Y:S01]  /*3320*/  FMUL.FTZ R12, R139, -1.4426950216293334961 ;  /* 0xbfb8aa3b8b0c7820 */ /* 0x000fe20000410000 */
[----:B------:R-:W-:Y:S01]  /*3330*/  FMUL.FTZ R13, R126, -1.4426950216293334961 ;  /* 0xbfb8aa3b7e0d7820 */ /* 0x000fe20000410000 */
[----:B------:R-:W-:Y:S01]  /*3340*/  MUFU.EX2 R104, R104 ;  /* 0x0000006800687308 */ /* 0x000fe20000000800 */
[----:B------:R-:W-:Y:S01]  /*3350*/  FMUL.FTZ R131, R131, R156 ;  /* 0x0000009c83837220 */ /* 0x000fe20000410000 */
[----:B------:R-:W-:-:S04]  /*3360*/  FMUL.FTZ R99, R111, -1.4426950216293334961 ;  /* 0xbfb8aa3b6f637820 */ /* 0x000fc80000410000 */
[----:B------:R-:W-:Y:S02]  /*3370*/  F2FP.F16.F32.PACK_AB R130, R131, R130 ;  /* 0x000000828382723e */ /* 0x000fe400000000ff */
[----:B------:R-:W0:Y:S08]  /*3380*/  MUFU.RCP R4, R4 ;  /* 0x0000000400047308 */ /* 0x000e300000001000 */
[----:B------:R-:W1:Y:S08]  /*3390*/  MUFU.EX2 R81, R81 ;  /* 0x0000005100517308 */ /* 0x000e700000000800 */
[----:B------:R-:W-:Y:S01]  /*33a0*/  MUFU.EX2 R113, R113 ;  /* 0x0000007100717308 */ /* 0x000fe20000000800 */
[----:B0-----:R-:W-:-:S07]  /*33b0*/  FMUL.FTZ R123, R123, R4 ;  /* 0x000000047b7b7220 */ /* 0x001fce0000410000 */
[----:B------:R0:W-:Y:S01]  /*33c0*/  MUFU.EX2 R90, R100 ;  /* 0x00000064005a7308 */ /* 0x0001e20000000800 */
[----:B-1----:R-:W-:-:S07]  /*33d0*/  FADD.FTZ R4, R81, 1 ;  /* 0x3f80000051047421 */ /* 0x002fce0000010000 */
[----:B------:R1:W2:Y:S01]  /*33e0*/  MUFU.RCP R155, R10 ;  /* 0x0000000a009b7308 */ /* 0x0002a20000001000 */
[----:B0-----:R-:W-:-:S07]  /*33f0*/  FMUL.FTZ R100, R148, -1.4426950216293334961 ;  /* 0xbfb8aa3b94647820 */ /* 0x001fce0000410000 */
[----:B------:R-:W0:Y:S01]  /*3400*/  MUFU.RCP R158, R153 ;  /* 0x00000099009e7308 */ /* 0x000e220000001000 */
[----:B-1----:R-:W-:-:S07]  /*3410*/  FMUL.FTZ R10, R106, -1.4426950216293334961 ;  /* 0xbfb8aa3b6a0a7820 */ /* 0x002fce0000410000 */
[----:B------:R1:W-:Y:S01]  /*3420*/  MUFU.EX2 R153, R10 ;  /* 0x0000000a00997308 */ /* 0x0003e20000000800 */
[----:B--2---:R-:W-:Y:S01]  /*3430*/  FMUL.FTZ R132, R132, R155 ;  /* 0x0000009b84847220 */ /* 0x004fe20000410000 */
[----:B------:R-:W-:-:S06]  /*3440*/  FMUL.FTZ R155, R83, -1.4426950216293334961 ;  /* 0xbfb8aa3b539b7820 */ /* 0x000fcc0000410000 */
[----:B------:R-:W2:Y:S01]  /*3450*/  MUFU.EX2 R117, R117 ;  /* 0x0000007500757308 */ /* 0x000ea20000000800 */
[----:B-1----:R-:W-:Y:S01]  /*3460*/  FMUL.FTZ R10, R7, R154 ;  /* 0x0000009a070a7220 */ /* 0x002fe20000410000 */
[----:B------:R-:W-:Y:S01]  /*3470*/  FMUL.FTZ R154, R5, R8 ;  /* 0x00000008059a7220 */ /* 0x000fe20000410000 */
[----:B------:R-:W-:Y:S01]  /*3480*/  FADD.FTZ R5, R104, 1 ;  /* 0x3f80000068057421 */ /* 0x000fe20000010000 */
[----:B------:R-:W-:Y:S01]  /*3490*/  FMUL.FTZ R7, R115, -1.4426950216293334961 ;  /* 0xbfb8aa3b73077820 */ /* 0x000fe20000410000 */
[----:B0-----:R-:W-:Y:S01]  /*34a0*/  FMUL.FTZ R133, R133, R158 ;  /* 0x0000009e85857220 */ /* 0x001fe20000410000 */
[----:B------:R-:W-:Y:S01]  /*34b0*/  FMUL.FTZ R104, R94, -1.4426950216293334961 ;  /* 0xbfb8aa3b5e687820 */ /* 0x000fe20000410000 */
[----:B------:R-:W-:Y:S01]  /*34c0*/  FMUL.FTZ R158, R72, -1.4426950216293334961 ;  /* 0xbfb8aa3b489e7820 */ /* 0x000fe20000410000 */
[----:B------:R-:W0:Y:S01]  /*34d0*/  MUFU.EX2 R120, R120 ;  /* 0x0000007800787308 */ /* 0x000e220000000800 */
[----:B------:R-:W-:Y:S02]  /*34e0*/  F2FP.F16.F32.PACK_AB R10, R10, R134 ;  /* 0x000000860a0a723e */ /* 0x000fe400000000ff */
[----:B------:R-:W-:-:S02]  /*34f0*/  F2FP.F16.F32.PACK_AB R132, R133, R132 ;  /* 0x000000848584723e */ /* 0x000fc400000000ff */
[----:B------:R-:W-:-:S03]  /*3500*/  F2FP.F16.F32.PACK_AB R11, R154, R11 ;  /* 0x0000000b9a0b723e */ /* 0x000fc600000000ff */
[----:B------:R1:W3:Y:S08]  /*3510*/  MUFU.RCP R8, R3 ;  /* 0x0000000300087308 */ /* 0x0002f00000001000 */
[----:B------:R-:W4:Y:S01]  /*3520*/  MUFU.EX2 R127, R127 ;  /* 0x0000007f007f7308 */ /* 0x000f220000000800 */
[----:B-1----:R-:W-:Y:S01]  /*3530*/  FADD.FTZ R3, R113, 1 ;  /* 0x3f80000071037421 */ /* 0x002fe20000010000 */
[----:B--2---:R-:W-:Y:S01]  /*3540*/  FADD.FTZ R113, R117, 1 ;  /* 0x3f80000075717421 */ /* 0x004fe20000010000 */
[----:B0-----:R-:W-:-:S05]  /*3550*/  FADD.FTZ R117, R120, 1 ;  /* 0x3f80000078757421 */ /* 0x001fca0000010000 */
[----:B------:R-:W0:Y:S01]  /*3560*/  MUFU.EX2 R152, R152 ;  /* 0x0000009800987308 */ /* 0x000e220000000800 */
[----:B---3--:R-:W-:-:S05]  /*3570*/  FMUL.FTZ R135, R135, R8 ;  /* 0x0000000887877220 */ /* 0x008fca0000410000 */
[----:B------:R-:W-:Y:S02]  /*3580*/  F2FP.F16.F32.PACK_AB R123, R123, R135 ;  /* 0x000000877b7b723e */ /* 0x000fe400000000ff */
[----:B------:R-:W1:Y:S01]  /*3590*/  MUFU.EX2 R2, R2 ;  /* 0x0000000200027308 */ /* 0x000e620000000800 */
[----:B----4-:R-:W-:-:S07]  /*35a0*/  FADD.FTZ R120, R127, 1 ;  /* 0x3f8000007f787421 */ /* 0x010fce0000010000 */
[----:B------:R2:W3:Y:S01]  /*35b0*/  MUFU.RCP R160, R5 ;  /* 0x0000000500a07308 */ /* 0x0004e20000001000 */
[----:B0-----:R-:W-:-:S07]  /*35c0*/  FADD.FTZ R127, R152, 1 ;  /* 0x3f800000987f7421 */ /* 0x001fce0000010000 */
[----:B------:R-:W0:Y:S01]  /*35d0*/  MUFU.EX2 R6, R6 ;  /* 0x0000000600067308 */ /* 0x000e220000000800 */
[----:B--2---:R-:W-:Y:S01]  /*35e0*/  FADD.FTZ R5, R90, 1 ;  /* 0x3f8000005a057421 */ /* 0x004fe20000010000 */
[----:B-1----:R-:W-:Y:S01]  /*35f0*/  FADD.FTZ R152, R2, 1 ;  /* 0x3f80000002987421 */ /* 0x002fe20000010000 */
[----:B------:R-:W-:-:S05]  /*3600*/  LEA R2, P1, R53, UR6, 0x1 ;  /* 0x0000000635027c11 */ /* 0x000fca000f8208ff */
[----:B------:R-:W1:Y:S01]  /*3610*/  MUFU.EX2 R100, R100 ;  /* 0x0000006400647308 */ /* 0x000e620000000800 */
[----:B---3--:R-:W-:Y:S01]  /*3620*/  FMUL.FTZ R160, R125, R160 ;  /* 0x000000a07da07220 */ /* 0x008fe20000410000 */
[----:B------:R-:W-:-:S06]  /*3630*/  FMUL.FTZ R125, R73, -1.4426950216293334961 ;  /* 0xbfb8aa3b497d7820 */ /* 0x000fcc0000410000 */
[----:B------:R-:W2:Y:S01]  /*3640*/  MUFU.EX2 R92, R92 ;  /* 0x0000005c005c7308 */ /* 0x000ea20000000800 */
[----:B0-----:R-:W-:-:S07]  /*3650*/  FADD.FTZ R6, R6, 1 ;  /* 0x3f80000006067421 */ /* 0x001fce0000010000 */
[----:B------:R-:W0:Y:S01]  /*3660*/  MUFU.EX2 R105, R105 ;  /* 0x0000006900697308 */ /* 0x000e220000000800 */
[----:B-1----:R-:W-:-:S07]  /*3670*/  FADD.FTZ R81, R100, 1 ;  /* 0x3f80000064517421 */ /* 0x002fce0000010000 */
[----:B------:R-:W1:Y:S01]  /*3680*/  MUFU.EX2 R150, R150 ;  /* 0x0000009600967308 */ /* 0x000e620000000800 */
[----:B--2---:R-:W-:-:S07]  /*3690*/  FADD.FTZ R90, R92, 1 ;  /* 0x3f8000005c5a7421 */ /* 0x004fce0000010000 */
[----:B------:R-:W2:Y:S01]  /*36a0*/  MUFU.RCP R4, R4 ;  /* 0x0000000400047308 */ /* 0x000ea20000001000 */
[----:B0-----:R-:W-:-:S07]  /*36b0*/  FADD.FTZ R92, R105, 1 ;  /* 0x3f800000695c7421 */ /* 0x001fce0000010000 */
[----:B------:R-:W0:Y:S01]  /*36c0*/  MUFU.EX2 R149, R149 ;  /* 0x0000009500957308 */ /* 0x000e220000000800 */
[----:B-1----:R-:W-:-:S07]  /*36d0*/  FADD.FTZ R100, R150, 1 ;  /* 0x3f80000096647421 */ /* 0x002fce0000010000 */
[----:B------:R-:W1:Y:S01]  /*36e0*/  MUFU.RCP R3, R3 ;  /* 0x0000000300037308 */ /* 0x000e620000001000 */
[----:B--2---:R-:W-:Y:S01]  /*36f0*/  FMUL.FTZ R121, R121, R4 ;  /* 0x0000000479797220 */ /* 0x004fe20000410000 */
[----:B------:R-:W-:-:S06]  /*3700*/  LEA R4, P2, R51, UR6, 0x1 ;  /* 0x0000000633047c11 */ /* 0x000fcc000f8408ff */
[----:B------:R-:W2:Y:S01]  /*3710*/  MUFU.RCP R5, R5 ;  /* 0x0000000500057308 */ /* 0x000ea20000001000 */
[----:B0-----:R-:W-:-:S07]  /*3720*/  FADD.FTZ R105, R149, 1 ;  /* 0x3f80000095697421 */ /* 0x001fce0000010000 */
[----:B------:R-:W0:Y:S01]  /*3730*/  MUFU.EX2 R7, R7 ;  /* 0x0000000700077308 */ /* 0x000e220000000800 */
[----:B-1----:R-:W-:Y:S01]  /*3740*/  FMUL.FTZ R150, R116, R3 ;  /* 0x0000000374967220 */ /* 0x002fe20000410000 */
[----:B------:R-:W-:-:S04]  /*3750*/  LEA.HI.X R3, R53, UR7, R52, 0x1, P1 ;  /* 0x0000000735037c11 */ /* 0x000fc800088f0c34 */
[----:B------:R-:W-:Y:S02]  /*3760*/  F2FP.F16.F32.PACK_AB R150, R150, R160 ;  /* 0x000000a09696723e */ /* 0x000fe400000000ff */
[----:B------:R-:W1:Y:S01]  /*3770*/  MUFU.EX2 R101, R101 ;  /* 0x0000006500657308 */ /* 0x000e620000000800 */
[----:B--2---:R-:W-:Y:S01]  /*3780*/  FMUL.FTZ R78, R78, R5 ;  /* 0x000000054e4e7220 */ /* 0x004fe20000410000 */
[----:B------:R-:W-:-:S04]  /*3790*/  LEA.HI.X R5, R51, UR7, R50, 0x1, P2 ;  /* 0x0000000733057c11 */ /* 0x000fc800090f0c32 */
[----:B------:R-:W-:Y:S02]  /*37a0*/  F2FP.F16.F32.PACK_AB R78, R78, R121 ;  /* 0x000000794e4e723e */ /* 0x000fe400000000ff */
[----:B------:R2:W3:Y:S01]  /*37b0*/  MUFU.RCP R149, R6 ;  /* 0x0000000600957308 */ /* 0x0004e20000001000 */
[----:B0-----:R-:W-:-:S07]  /*37c0*/  FADD.FTZ R51, R7, 1 ;  /* 0x3f80000007337421 */ /* 0x001fce0000010000 */
[----:B------:R-:W0:Y:S01]  /*37d0*/  MUFU.EX2 R77, R77 ;  /* 0x0000004d004d7308 */ /* 0x000e220000000800 */
[----:B--2---:R-:W-:Y:S01]  /*37e0*/  LEA R6, P1, R49, UR6, 0x1 ;  /* 0x0000000631067c11 */ /* 0x004fe2000f8208ff */
[----:B-1----:R-:W-:-:S03]  /*37f0*/  FADD.FTZ R8, R101, 1 ;  /* 0x3f80000065087421 */ /* 0x002fc60000010000 */
[----:B------:R-:W-:Y:S02]  /*3800*/  LEA.HI.X R7, R49, UR7, R48, 0x1, P1 ;  /* 0x0000000731077c11 */ /* 0x000fe400088f0c30 */
[C---:B------:R-:W-:Y:S01]  /*3810*/  LEA R48, P1, R45.reuse, UR6, 0x1 ;  /* 0x000000062d307c11 */ /* 0x040fe2000f8208ff */
[----:B------:R-:W1:Y:S01]  /*3820*/  MUFU.EX2 R108, R108 ;  /* 0x0000006c006c7308 */ /* 0x000e620000000800 */
[----:B---3--:R-:W-:Y:S02]  /*3830*/  FMUL.FTZ R149, R138, R149 ;  /* 0x000000958a957220 */ /* 0x008fe40000410000 */
[----:B------:R-:W-:Y:S02]  /*3840*/  LEA.HI.X R49, R45, UR7, R44, 0x1, P1 ;  /* 0x000000072d317c11 */ /* 0x000fe400088f0c2c */
[----:B------:R-:W-:-:S03]  /*3850*/  LEA R44, P1, R41, UR6, 0x1 ;  /* 0x00000006292c7c11 */ /* 0x000fc6000f8208ff */
[----:B------:R-:W2:Y:S01]  /*3860*/  MUFU.RCP R19, R19 ;  /* 0x0000001300137308 */ /* 0x000ea20000001000 */
[----:B------:R-:W-:Y:S01]  /*3870*/  LEA.HI.X R45, R41, UR7, R40, 0x1, P1 ;  /* 0x00000007292d7c11 */ /* 0x000fe200088f0c28 */
[----:B0-----:R-:W-:Y:S01]  /*3880*/  FADD.FTZ R157, R77, 1 ;  /* 0x3f8000004d9d7421 */ /* 0x001fe20000010000 */
[----:B------:R-:W-:Y:S01]  /*3890*/  LEA R40, P1, R37, UR6, 0x1 ;  /* 0x0000000625287c11 */ /* 0x000fe2000f8208ff */
[----:B------:R-:W-:-:S03]  /*38a0*/  FMUL.FTZ R77, R96, -1.4426950216293334961 ;  /* 0xbfb8aa3b604d7820 */ /* 0x000fc60000410000 */
[----:B------:R-:W-:Y:S01]  /*38b0*/  LEA.HI.X R41, R37, UR7, R36, 0x1, P1 ;  /* 0x0000000725297c11 */ /* 0x000fe200088f0c24 */
[----:B------:R-:W0:Y:S01]  /*38c0*/  MUFU.RCP R87, R87 ;  /* 0x0000005700577308 */ /* 0x000e220000001000 */
[----:B------:R-:W-:Y:S01]  /*38d0*/  LEA R36, P1, R33, UR6, 0x1 ;  /* 0x0000000621247c11 */ /* 0x000fe2000f8208ff */
[----:B-1----:R-:W-:-:S03]  /*38e0*/  FADD.FTZ R108, R108, 1 ;  /* 0x3f8000006c6c7421 */ /* 0x002fc60000010000 */
[----:B------:R-:W-:Y:S02]  /*38f0*/  LEA.HI.X R37, R33, UR7, R32, 0x1, P1 ;  /* 0x0000000721257c11 */ /* 0x000fe400088f0c20 */
[C---:B------:R-:W-:Y:S01]  /*3900*/  LEA R32, P1, R29.reuse, UR6, 0x1 ;  /* 0x000000061d207c11 */ /* 0x040fe2000f8208ff */
[----:B------:R-:W1:Y:S01]  /*3910*/  MUFU.RCP R15, R15 ;  /* 0x0000000f000f7308 */ /* 0x000e620000001000 */
[----:B--2---:R-:W-:Y:S01]  /*3920*/  FMUL.FTZ R20, R20, R19 ;  /* 0x0000001314147220 */ /* 0x004fe20000410000 */
[----:B------:R-:W-:Y:S01]  /*3930*/  FMUL.FTZ R19, R114, -1.4426950216293334961 ;  /* 0xbfb8aa3b72137820 */ /* 0x000fe20000410000 */
[----:B------:R-:W-:Y:S02]  /*3940*/  LEA.HI.X R33, R29, UR7, R28, 0x1, P1 ;  /* 0x000000071d217c11 */ /* 0x000fe400088f0c1c */
[C---:B------:R-:W-:Y:S02]  /*3950*/  LEA R28, P1, R25.reuse, UR6, 0x1 ;  /* 0x00000006191c7c11 */ /* 0x040fe4000f8208ff */
[----:B------:R-:W-:Y:S01]  /*3960*/  F2FP.F16.F32.PACK_AB R20, R20, R21 ;  /* 0x000000151414723e */ /* 0x000fe200000000ff */
[----:B------:R-:W2:Y:S01]  /*3970*/  MUFU.RCP R14, R14 ;  /* 0x0000000e000e7308 */ /* 0x000ea20000001000 */
[----:B0-----:R-:W-:Y:S01]  /*3980*/  FMUL.FTZ R86, R86, R87 ;  /* 0x0000005756567220 */ /* 0x001fe20000410000 */
[----:B------:R-:W-:Y:S01]  /*3990*/  LEA.HI.X R29, R25, UR7, R24, 0x1, P1 ;  /* 0x00000007191d7c11 */ /* 0x000fe200088f0c18 */
[----:B------:R-:W-:Y:S01]  /*39a0*/  FMUL.FTZ R87, R97, -1.4426950216293334961 ;  /* 0xbfb8aa3b61577820 */ /* 0x000fe20000410000 */
[----:B------:R0:W-:Y:S01]  /*39b0*/  STG.E.U16 desc[UR8][R2.64], R20 ;  /* 0x0000001402007986 */ /* 0x0001e2000c101508 */
[----:B------:R-:W-:-:S02]  /*39c0*/  IADD3 R60, P1, R60, 0x2, RZ ;  /* 0x000000023c3c7810 */ /* 0x000fc40007f3e0ff */
[----:B------:R-:W-:Y:S01]  /*39d0*/  F2FP.F16.F32.PACK_AB R85, R86, R85 ;  /* 0x000000555655723e */ /* 0x000fe200000000ff */
[----:B------:R-:W3:Y:S01]  /*39e0*/  MUFU.EX2 R159, R159 ;  /* 0x0000009f009f7308 */ /* 0x000ee20000000800 */
[----:B-1----:R-:W-:Y:S01]  /*39f0*/  FMUL.FTZ R88, R88, R15 ;  /* 0x0000000f58587220 */ /* 0x002fe20000410000 */
[----:B------:R-:W-:Y:S01]  /*3a00*/  FMUL.FTZ R15, R93, -1.4426950216293334961 ;  /* 0xbfb8aa3b5d0f7820 */ /* 0x000fe20000410000 */
[----:B------:R-:W-:Y:S01]  /*3a10*/  PRMT R21, R85, 0x7632, R21 ;  /* 0x0000763255157816 */ /* 0x000fe20000000015 */
[----:B------:R-:W-:Y:S01]  /*3a20*/  STG.E.U16 desc[UR8][R2.64+0x4], R85 ;  /* 0x0000045502007986 */ /* 0x000fe2000c101508 */
[----:B------:R-:W-:Y:S02]  /*3a30*/  IADD3.X R59, RZ, R59, RZ, P1, !PT ;  /* 0x0000003bff3b7210 */ /* 0x000fe40000ffe4ff */
[----:B------:R-:W-:Y:S01]  /*3a40*/  F2FP.F16.F32.PACK_AB R17, R88, R17 ;  /* 0x000000115811723e */ /* 0x000fe200000000ff */
[----:B------:R-:W1:Y:S01]  /*3a50*/  MUFU.EX2 R9, R9 ;  /* 0x0000000900097308 */ /* 0x000e620000000800 */
[----:B--2---:R-:W-:Y:S01]  /*3a60*/  FMUL.FTZ R89, R89, R14 ;  /* 0x0000000e59597220 */ /* 0x004fe20000410000 */
[----:B------:R-:W-:Y:S01]  /*3a70*/  FMUL.FTZ R14, R110, -1.4426950216293334961 ;  /* 0xbfb8aa3b6e0e7820 */ /* 0x000fe20000410000 */
[----:B------:R-:W-:Y:S03]  /*3a80*/  STG.E.U16 desc[UR8][R2.64+0x6], R21 ;  /* 0x0000061502007986 */ /* 0x000fe6000c101508 */
[----:B------:R-:W-:-:S02]  /*3a90*/  F2FP.F16.F32.PACK_AB R89, R129, R89 ;  /* 0x000000598159723e */ /* 0x000fc400000000ff */
[----:B------:R-:W2:Y:S01]  /*3aa0*/  MUFU.RCP R8, R8 ;  /* 0x0000000800087308 */ /* 0x000ea20000001000 */
[----:B---3--:R-:W-:-:S07]  /*3ab0*/  FADD.FTZ R25, R159, 1 ;  /* 0x3f8000009f197421 */ /* 0x008fce0000010000 */
[----:B------:R-:W3:Y:S01]  /*3ac0*/  MUFU.RCP R157, R157 ;  /* 0x0000009d009d7308 */ /* 0x000ee20000001000 */
[----:B-1----:R-:W-:-:S07]  /*3ad0*/  FADD.FTZ R9, R9, 1 ;  /* 0x3f80000009097421 */ /* 0x002fce0000010000 */
[----:B------:R-:W1:Y:S01]  /*3ae0*/  MUFU.RCP R108, R108 ;  /* 0x0000006c006c7308 */ /* 0x000e620000001000 */
[----:B--2---:R-:W-:Y:S01]  /*3af0*/  FMUL.FTZ R98, R98, R8 ;  /* 0x0000000862627220 */ /* 0x004fe20000410000 */
[----:B------:R-:W-:-:S06]  /*3b00*/  LEA R8, P2, R47, UR6, 0x1 ;  /* 0x000000062f087c11 */ /* 0x000fcc000f8408ff */
[----:B------:R-:W2:Y:S01]  /*3b10*/  MUFU.EX2 R107, R107 ;  /* 0x0000006b006b7308 */ /* 0x000ea20000000800 */
[----:B---3--:R-:W-:Y:S01]  /*3b20*/  FMUL.FTZ R156, R76, R157 ;  /* 0x0000009d4c9c7220 */ /* 0x008fe20000410000 */
[----:B------:R-:W-:Y:S01]  /*3b30*/  FMUL.FTZ R76, R80, -1.4426950216293334961 ;  /* 0xbfb8aa3b504c7820 */ /* 0x000fe20000410000 */
[----:B------:R-:W-:-:S05]  /*3b40*/  FMUL.FTZ R157, R82, -1.4426950216293334961 ;  /* 0xbfb8aa3b529d7820 */ /* 0x000fca0000410000 */
[----:B------:R-:W3:Y:S01]  /*3b50*/  MUFU.EX2 R74, R74 ;  /* 0x0000004a004a7308 */ /* 0x000ee20000000800 */
[----:B-1----:R-:W-:Y:S01]  /*3b60*/  FMUL.FTZ R95, R79, R108 ;  /* 0x0000006c4f5f7220 */ /* 0x002fe20000410000 */
[----:B------:R-:W-:Y:S01]  /*3b70*/  FMUL.FTZ R79, R136, -1.4426950216293334961 ;  /* 0xbfb8aa3b884f7820 */ /* 0x000fe20000410000 */
[----:B------:R-:W-:-:S03]  /*3b80*/  FMUL.FTZ R108, R69, -1.4426950216293334961 ;  /* 0xbfb8aa3b456c7820 */ /* 0x000fc60000410000 */
[----:B------:R-:W-:Y:S02]  /*3b90*/  F2FP.F16.F32.PACK_AB R95, R95, R156 ;  /* 0x0000009c5f5f723e */ /* 0x000fe400000000ff */
[----:B------:R-:W1:Y:S01]  /*3ba0*/  MUFU.EX2 R151, R151 ;  /* 0x0000009700977308 */ /* 0x000e620000000800 */
[----:B--2---:R-:W-:-:S07]  /*3bb0*/  FADD.FTZ R107, R107, 1 ;  /* 0x3f8000006b6b7421 */ /* 0x004fce0000010000 */
[----:B------:R-:W2:Y:S01]  /*3bc0*/  MUFU.EX2 R84, R84 ;  /* 0x0000005400547308 */ /* 0x000ea20000000800 */
[----:B---3--:R-:W-:-:S07]  /*3bd0*/  FADD.FTZ R74, R74, 1 ;  /* 0x3f8000004a4a7421 */ /* 0x008fce0000010000 */
[----:B------:R-:W3:Y:S01]  /*3be0*/  MUFU.EX2 R112, R112 ;  /* 0x0000007000707308 */ /* 0x000ee20000000800 */
[----:B-1----:R-:W-:Y:S01]  /*3bf0*/  FADD.FTZ R101, R151, 1 ;  /* 0x3f80000097657421 */ /* 0x002fe20000010000 */
[----:B------:R-:W-:-:S06]  /*3c00*/  FADD.FTZ R151, R153, 1 ;  /* 0x3f80000099977421 */ /* 0x000fcc0000010000 */
[----:B------:R-:W1:Y:S01]  /*3c10*/  MUFU.EX2 R75, R75 ;  /* 0x0000004b004b7308 */ /* 0x000e620000000800 */
[----:B--2---:R-:W-:-:S07]  /*3c20*/  FADD.FTZ R84, R84, 1 ;  /* 0x3f80000054547421 */ /* 0x004fce0000010000 */
[----:B------:R-:W2:Y:S01]  /*3c30*/  MUFU.EX2 R18, R18 ;  /* 0x0000001200127308 */ /* 0x000ea20000000800 */
[----:B---3--:R-:W-:-:S07]  /*3c40*/  FADD.FTZ R112, R112, 1 ;  /* 0x3f80000070707421 */ /* 0x008fce0000010000 */
[----:B------:R-:W3:Y:S01]  /*3c50*/  MUFU.EX2 R16, R16 ;  /* 0x0000001000107308 */ /* 0x000ee20000000800 */
[----:B-1----:R-:W-:-:S07]  /*3c60*/  FADD.FTZ R75, R75, 1 ;  /* 0x3f8000004b4b7421 */ /* 0x002fce0000010000 */
[----:B------:R-:W1:Y:S01]  /*3c70*/  MUFU.EX2 R19, R19 ;  /* 0x0000001300137308 */ /* 0x000e620000000800 */
[----:B--2---:R-:W-:-:S07]  /*3c80*/  FADD.FTZ R18, R18, 1 ;  /* 0x3f80000012127421 */ /* 0x004fce0000010000 */
[----:B------:R-:W2:Y:S01]  /*3c90*/  MUFU.EX2 R87, R87 ;  /* 0x0000005700577308 */ /* 0x000ea20000000800 */
[----:B---3--:R-:W-:-:S07]  /*3ca0*/  FADD.FTZ R16, R16, 1 ;  /* 0x3f80000010107421 */ /* 0x008fce0000010000 */
[----:B------:R-:W3:Y:S01]  /*3cb0*/  MUFU.RCP R25, R25 ;  /* 0x0000001900197308 */ /* 0x000ee20000001000 */
[----:B-1----:R-:W-:-:S07]  /*3cc0*/  FADD.FTZ R19, R19, 1 ;  /* 0x3f80000013137421 */ /* 0x002fce0000010000 */
[----:B------:R-:W1:Y:S01]  /*3cd0*/  MUFU.EX2 R14, R14 ;  /* 0x0000000e000e7308 */ /* 0x000e620000000800 */
[----:B--2---:R-:W-:-:S07]  /*3ce0*/  FADD.FTZ R87, R87, 1 ;  /* 0x3f80000057577421 */ /* 0x004fce0000010000 */
[----:B------:R-:W2:Y:S01]  /*3cf0*/  MUFU.EX2 R15, R15 ;  /* 0x0000000f000f7308 */ /* 0x000ea20000000800 */
[----:B---3--:R-:W-:Y:S01]  /*3d00*/  FMUL.FTZ R25, R0, R25 ;  /* 0x0000001900197220 */ /* 0x008fe20000410000 */
[----:B------:R-:W-:Y:S02]  /*3d10*/  PRMT R0, R20, 0x7632, R0 ;  /* 0x0000763214007816 */ /* 0x000fe40000000000 */
[----:B0-----:R-:W-:-:S03]  /*3d20*/  PRMT R20, R89, 0x7632, R20 ;  /* 0x0000763259147816 */ /* 0x001fc60000000014 */
[----:B------:R0:W-:Y:S01]  /*3d30*/  STG.E.U16 desc[UR8][R2.64+0x2], R0 ;  /* 0x0000020002007986 */ /* 0x0001e2000c101508 */
[----:B------:R3:W4:Y:S01]  /*3d40*/  MUFU.RCP R116, R9 ;  /* 0x0000000900747308 */ /* 0x0007220000001000 */
[----:B-1----:R-:W-:Y:S02]  /*3d50*/  FADD.FTZ R14, R14, 1 ;  /* 0x3f8000000e0e7421 */ /* 0x002fe40000010000 */
[----:B------:R-:W-:Y:S04]  /*3d60*/  STG.E.U16 desc[UR8][R4.64], R17 ;  /* 0x0000001104007986 */ /* 0x000fe8000c101508 */
[----:B------:R-:W-:Y:S01]  /*3d70*/  STG.E.U16 desc[UR8][R4.64+0x4], R89 ;  /* 0x0000045904007986 */ /* 0x000fe2000c101508 */
[----:B------:R-:W1:Y:S01]  /*3d80*/  MUFU.EX2 R12, R12 ;  /* 0x0000000c000c7308 */ /* 0x000e620000000800 */
[----:B---3--:R-:W-:Y:S01]  /*3d90*/  LEA.HI.X R9, R47, UR7, R46, 0x1, P2 ;  /* 0x000000072f097c11 */ /* 0x008fe200090f0c2e */
[----:B--2---:R-:W-:Y:S01]  /*3da0*/  FADD.FTZ R15, R15, 1 ;  /* 0x3f8000000f0f7421 */ /* 0x004fe20000010000 */
[----:B------:R-:W-:Y:S01]  /*3db0*/  LEA R46, P2, R43, UR6, 0x1 ;  /* 0x000000062b2e7c11 */ /* 0x000fe2000f8408ff */
[----:B------:R-:W-:Y:S01]  /*3dc0*/  STG.E.U16 desc[UR8][R4.64+0x6], R20 ;  /* 0x0000061404007986 */ /* 0x000fe2000c101508 */
[----:B0-----:R-:W-:-:S02]  /*3dd0*/  PRMT R3, R17, 0x7632, R3 ;  /* 0x0000763211037816 */ /* 0x001fc40000000003 */
[----:B------:R-:W-:Y:S01]  /*3de0*/  LEA.HI.X R47, R43, UR7, R42, 0x1, P2 ;  /* 0x000000072b2f7c11 */ /* 0x000fe200090f0c2a */
[----:B------:R-:W0:Y:S01]  /*3df0*/  MUFU.EX2 R13, R13 ;  /* 0x0000000d000d7308 */ /* 0x000e220000000800 */
[----:B------:R-:W-:Y:S01]  /*3e00*/  LEA R42, P2, R39, UR6, 0x1 ;  /* 0x00000006272a7c11 */ /* 0x000fe2000f8408ff */
[----:B------:R2:W-:Y:S01]  /*3e10*/  STG.E.U16 desc[UR8][R4.64+0x2], R3 ;  /* 0x0000020304007986 */ /* 0x0005e2000c101508 */
[----:B------:R-:W-:Y:S01]  /*3e20*/  PRMT R0, R130, 0x7632, R0 ;  /* 0x0000763282007816 */ /* 0x000fe20000000000 */
[----:B----4-:R-:W-:Y:S01]  /*3e30*/  FMUL.FTZ R116, R119, R116 ;  /* 0x0000007477747220 */ /* 0x010fe20000410000 */
[----:B------:R-:W-:Y:S01]  /*3e40*/  LEA.HI.X R43, R39, UR7, R38, 0x1, P2 ;  /* 0x00000007272b7c11 */ /* 0x000fe200090f0c26 */
[----:B------:R-:W-:Y:S01]  /*3e50*/  STG.E.U16 desc[UR8][R6.64], R130 ;  /* 0x0000008206007986 */ /* 0x000fe2000c101508 */
[C---:B------:R-:W-:Y:S01]  /*3e60*/  LEA R38, P2, R35.reuse, UR6, 0x1 ;  /* 0x0000000623267c11 */ /* 0x040fe2000f8408ff */
[----:B------:R-:W3:Y:S01]  /*3e70*/  MUFU.EX2 R77, R77 ;  /* 0x0000004d004d7308 */ /* 0x000ee20000000800 */
[----:B-1----:R-:W-:Y:S01]  /*3e80*/  FADD.FTZ R12, R12, 1 ;  /* 0x3f8000000c0c7421 */ /* 0x002fe20000010000 */
[----:B------:R-:W-:Y:S01]  /*3e90*/  PRMT R2, R132, 0x7632, R2 ;  /* 0x0000763284027816 */ /* 0x000fe20000000002 */
[----:B------:R1:W-:Y:S01]  /*3ea0*/  STG.E.U16 desc[UR8][R6.64+0x2], R0 ;  /* 0x0000020006007986 */ /* 0x0003e2000c101508 */
[----:B------:R-:W-:-:S02]  /*3eb0*/  LEA.HI.X R39, R35, UR7, R34, 0x1, P2 ;  /* 0x0000000723277c11 */ /* 0x000fc400090f0c22 */
[----:B------:R-:W-:Y:S01]  /*3ec0*/  LEA R34, P2, R31, UR6, 0x1 ;  /* 0x000000061f227c11 */ /* 0x000fe2000f8408ff */
[----:B------:R4:W-:Y:S01]  /*3ed0*/  STG.E.U16 desc[UR8][R6.64+0x6], R2 ;  /* 0x0000060206007986 */ /* 0x0009e2000c101508 */
[----:B------:R-:W1:Y:S01]  /*3ee0*/  MUFU.EX2 R76, R76 ;  /* 0x0000004c004c7308 */ /* 0x000e620000000800 */
[----:B0-----:R-:W-:Y:S01]  /*3ef0*/  FADD.FTZ R13, R13, 1 ;  /* 0x3f8000000d0d7421 */ /* 0x001fe20000010000 */
[----:B------:R-:W-:Y:S01]  /*3f00*/  LEA.HI.X R35, R31, UR7, R30, 0x1, P2 ;  /* 0x000000071f237c11 */ /* 0x000fe200090f0c1e */
[----:B------:R-:W-:Y:S01]  /*3f10*/  STG.E.U16 desc[UR8][R6.64+0x4], R132 ;  /* 0x0000048406007986 */ /* 0x000fe2000c101508 */
[----:B------:R-:W-:Y:S02]  /*3f20*/  LEA R30, P2, R27, UR6, 0x1 ;  /* 0x000000061b1e7c11 */ /* 0x000fe4000f8408ff */
[----:B--2---:R-:W-:Y:S01]  /*3f30*/  PRMT R4, R10, 0x7632, R4 ;  /* 0x000076320a047816 */ /* 0x004fe20000000004 */
[----:B------:R-:W-:Y:S01]  /*3f40*/  STG.E.U16 desc[UR8][R8.64], R10 ;  /* 0x0000000a08007986 */ /* 0x000fe2000c101508 */
[----:B------:R-:W0:Y:S01]  /*3f50*/  MUFU.EX2 R155, R155 ;  /* 0x0000009b009b7308 */ /* 0x000e220000000800 */
[----:B---3--:R-:W-:Y:S01]  /*3f60*/  FADD.FTZ R52, R77, 1 ;  /* 0x3f8000004d347421 */ /* 0x008fe20000010000 */
[----:B------:R-:W-:Y:S01]  /*3f70*/  LEA.HI.X R31, R27, UR7, R26, 0x1, P2 ;  /* 0x000000071b1f7c11 */ /* 0x000fe200090f0c1a */
[----:B------:R2:W-:Y:S01]  /*3f80*/  STG.E.U16 desc[UR8][R8.64+0x2], R4 ;  /* 0x0000020408007986 */ /* 0x0005e2000c101508 */
[----:B------:R-:W-:-:S02]  /*3f90*/  LEA R26, P2, R23, UR6, 0x1 ;  /* 0x00000006171a7c11 */ /* 0x000fc4000f8408ff */
[----:B------:R-:W-:Y:S01]  /*3fa0*/  PRMT R3, R11, 0x7632, R3 ;  /* 0x000076320b037816 */ /* 0x000fe20000000003 */
[----:B------:R-:W-:Y:S01]  /*3fb0*/  STG.E.U16 desc[UR8][R8.64+0x4], R11 ;  /* 0x0000040b08007986 */ /* 0x000fe2000c101508 */
[----:B------:R-:W3:Y:S01]  /*3fc0*/  MUFU.EX2 R79, R79 ;  /* 0x0000004f004f7308 */ /* 0x000ee20000000800 */
[----:B-1----:R-:W-:Y:S01]  /*3fd0*/  FADD.FTZ R53, R76, 1 ;  /* 0x3f8000004c357421 */ /* 0x002fe20000010000 */
[----:B------:R-:W-:Y:S01]  /*3fe0*/  PRMT R0, R95, 0x7632, R0 ;  /* 0x000076325f007816 */ /* 0x000fe20000000000 */
[----:B------:R1:W-:Y:S01]  /*3ff0*/  STG.E.U16 desc[UR8][R8.64+0x6], R3 ;  /* 0x0000060308007986 */ /* 0x0003e2000c101508 */
[----:B------:R-:W-:Y:S01]  /*4000*/  LEA.HI.X R27, R23, UR7, R22, 0x1, P2 ;  /* 0x00000007171b7c11 */ /* 0x000fe200090f0c16 */
[----:B------:R-:W-:Y:S01]  /*4010*/  ULDC.64 UR6, c[0x0][0x238] ;  /* 0x00008e0000067ab9 */ /* 0x000fe20000000a00 */
[----:B----4-:R-:W-:Y:S01]  /*4020*/  PRMT R2, R123, 0x7632, R2 ;  /* 0x000076327b027816 */ /* 0x010fe20000000002 */
[----:B------:R4:W-:Y:S01]  /*4030*/  STG.E.U16 desc[UR8][R48.64+0x2], R0 ;  /* 0x0000020030007986 */ /* 0x0009e2000c101508 */
[----:B------:R-:W4:Y:S01]  /*4040*/  MUFU.RCP R107, R107 ;  /* 0x0000006b006b7308 */ /* 0x000f220000001000 */
[----:B0-----:R-:W-:Y:S01]  /*4050*/  FADD.FTZ R155, R155, 1 ;  /* 0x3f8000009b9b7421 */ /* 0x001fe20000010000 */
[----:B--2---:R-:W-:Y:S01]  /*4060*/  PRMT R4, R78, 0x7632, R4 ;  /* 0x000076324e047816 */ /* 0x004fe20000000004 */
[----:B------:R0:W-:Y:S01]  /*4070*/  STG.E.U16 desc[UR8][R48.64+0x6], R2 ;  /* 0x0000060230007986 */ /* 0x0001e2000c101508 */
[----:B------:R-:W-:-:S02]  /*4080*/  F2FP.F16.F32.PACK_AB R116, R116, R149 ;  /* 0x000000957474723e */ /* 0x000fc400000000ff */
[----:B------:R-:W-:Y:S01]  /*4090*/  ISETP.GE.U32.AND P1, PT, R60, UR6, PT ;  /* 0x000000063c007c0c */ /* 0x000fe2000bf26070 */
[----:B------:R-:W-:Y:S01]  /*40a0*/  STG.E.U16 desc[UR8][R48.64], R95 ;  /* 0x0000005f30007986 */ /* 0x000fe2000c101508 */
[----:B------:R-:W2:Y:S01]  /*40b0*/  MUFU.EX2 R99, R99 ;  /* 0x0000006300637308 */ /* 0x000ea20000000800 */
[----:B---3--:R-:W-:Y:S01]  /*40c0*/  FADD.FTZ R77, R79, 1 ;  /* 0x3f8000004f4d7421 */ /* 0x008fe20000010000 */
[----:B-1----:R-:W-:Y:S01]  /*40d0*/  PRMT R3, R150, 0x7632, R3 ;  /* 0x0000763296037816 */ /* 0x002fe20000000003 */
[----:B------:R-:W-:Y:S01]  /*40e0*/  STG.E.U16 desc[UR8][R48.64+0x4], R123 ;  /* 0x0000047b30007986 */ /* 0x000fe2000c101508 */
[----:B------:R-:W-:-:S03]  /*40f0*/  ISETP.GE.AND.EX P1, PT, R59, UR7, PT, P1 ;  /* 0x000000073b007c0c */ /* 0x000fc6000bf26310 */
[----:B------:R-:W-:Y:S01]  /*4100*/  STG.E.U16 desc[UR8][R46.64], R150 ;  /* 0x000000962e007986 */ /* 0x000fe2000c101508 */
[----:B------:R-:W1:Y:S01]  /*4110*/  MUFU.EX2 R104, R104 ;  /* 0x0000006800687308 */ /* 0x000e620000000800 */
[----:B----4-:R-:W-:Y:S02]  /*4120*/  FMUL.FTZ R107, R103, R107 ;  /* 0x0000006b676b7220 */ /* 0x010fe40000410000 */
[----:B------:R3:W-:Y:S03]  /*4130*/  STG.E.U16 desc[UR8][R46.64+0x2], R3 ;  /* 0x000002032e007986 */ /* 0x0007e6000c101508 */
[----:B------:R-:W-:Y:S01]  /*4140*/  F2FP.F16.F32.PACK_AB R98, R107, R98 ;  /* 0x000000626b62723e */ /* 0x000fe200000000ff */
[----:B------:R-:W-:Y:S01]  /*4150*/  STG.E.U16 desc[UR8][R46.64+0x4], R78 ;  /* 0x0000044e2e007986 */ /* 0x000fe2000c101508 */
[----:B------:R-:W4:Y:S01]  /*4160*/  MUFU.RCP R81, R81 ;  /* 0x0000005100517308 */ /* 0x000f220000001000 */
[----:B--2---:R-:W-:Y:S01]  /*4170*/  FADD.FTZ R76, R99, 1 ;  /* 0x3f800000634c7421 */ /* 0x004fe20000010000 */
[----:B------:R-:W-:Y:S01]  /*4180*/  PRMT R0, R98, 0x7632, R0 ;  /* 0x0000763262007816 */ /* 0x000fe20000000000 */
[----:B------:R-:W-:Y:S04]  /*4190*/  STG.E.U16 desc[UR8][R46.64+0x6], R4 ;  /* 0x000006042e007986 */ /* 0x000fe8000c101508 */
[----:B------:R2:W-:Y:S01]  /*41a0*/  STG.E.U16 desc[UR8][R44.64+0x2], R0 ;  /* 0x000002002c007986 */ /* 0x0005e2000c101508 */
[----:B------:R-:W0:Y:S01]  /*41b0*/  MUFU.RCP R90, R90 ;  /* 0x0000005a005a7308 */ /* 0x000e220000001000 */
[----:B-1----:R-:W-:-:S02]  /*41c0*/  FADD.FTZ R79, R104, 1 ;  /* 0x3f800000684f7421 */ /* 0x002fc40000010000 */
[----:B------:R-:W-:Y:S05]  /*41d0*/  STG.E.U16 desc[UR8][R44.64], R98 ;  /* 0x000000622c007986 */ /* 0x000fea000c101508 */
[----:B------:R-:W1:Y:S01]  /*41e0*/  MUFU.EX2 R158, R158 ;  /* 0x0000009e009e7308 */ /* 0x000e620000000800 */
[----:B----4-:R-:W-:-:S07]  /*41f0*/  FMUL.FTZ R81, R148, R81 ;  /* 0x0000005194517220 */ /* 0x010fce0000410000 */
[----:B------:R-:W4:Y:S01]  /*4200*/  MUFU.EX2 R157, R157 ;  /* 0x0000009d009d7308 */ /* 0x000f220000000800 */
[----:B0-----:R-:W-:-:S05]  /*4210*/  FMUL.FTZ R90, R147, R90 ;  /* 0x0000005a935a7220 */ /* 0x001fca0000410000 */
[----:B------:R-:W-:Y:S02]  /*4220*/  F2FP.F16.F32.PACK_AB R81, R90, R81 ;  /* 0x000000515a51723e */ /* 0x000fe400000000ff */
[----:B------:R-:W0:Y:S01]  /*4230*/  MUFU.EX2 R108, R108 ;  /* 0x0000006c006c7308 */ /* 0x000e220000000800 */
[----:B-1----:R-:W-:Y:S01]  /*4240*/  FADD.FTZ R99, R158, 1 ;  /* 0x3f8000009e637421 */ /* 0x002fe20000010000 */
[----:B------:R-:W-:Y:S01]  /*4250*/  PRMT R2, R81, 0x7632, R2 ;  /* 0x0000763251027816 */ /* 0x000fe20000000002 */
[----:B------:R-:W-:Y:S04]  /*4260*/  STG.E.U16 desc[UR8][R44.64+0x4], R81 ;  /* 0x000004512c007986 */ /* 0x000fe8000c101508 */
[----:B------:R1:W-:Y:S01]  /*4270*/  STG.E.U16 desc[UR8][R44.64+0x6], R2 ;  /* 0x000006022c007986 */ /* 0x0003e2000c101508 */
[----:B------:R-:W3:Y:S01]  /*4280*/  MUFU.EX2 R125, R125 ;  /* 0x0000007d007d7308 */ /* 0x000ee20000000800 */
[----:B----4-:R-:W-:-:S07]  /*4290*/  FADD.FTZ R157, R157, 1 ;  /* 0x3f8000009d9d7421 */ /* 0x010fce0000010000 */
[----:B------:R-:W4:Y:S01]  /*42a0*/  MUFU.RCP R74, R74 ;  /* 0x0000004a004a7308 */ /* 0x000f220000001000 */
[----:B0-----:R-:W-:-:S07]  /*42b0*/  FADD.FTZ R108, R108, 1 ;  /* 0x3f8000006c6c7421 */ /* 0x001fce0000010000 */
[----:B------:R-:W0:Y:S01]  /*42c0*/  MUFU.RCP R92, R92 ;  /* 0x0000005c005c7308 */ /* 0x000e220000001000 */
[----:B---3--:R-:W-:-:S07]  /*42d0*/  FADD.FTZ R125, R125, 1 ;  /* 0x3f8000007d7d7421 */ /* 0x008fce0000010000 */
[----:B------:R-:W3:Y:S01]  /*42e0*/  MUFU.RCP R100, R100 ;  /* 0x0000006400647308 */ /* 0x000ee20000001000 */
[----:B----4-:R-:W-:-:S07]  /*42f0*/  FMUL.FTZ R74, R143, R74 ;  /* 0x0000004a8f4a7220 */ /* 0x010fce0000410000 */
[----:B------:R-:W4:Y:S01]  /*4300*/  MUFU.RCP R101, R101 ;  /* 0x0000006500657308 */ /* 0x000f220000001000 */
[----:B0-----:R-:W-:-:S05]  /*4310*/  FMUL.FTZ R23, R146, R92 ;  /* 0x0000005c92177220 */ /* 0x001fca0000410000 */
[----:B------:R-:W-:Y:S02]  /*4320*/  F2FP.F16.F32.PACK_AB R23, R23, R74 ;  /* 0x0000004a1717723e */ /* 0x000fe400000000ff */
[----:B------:R-:W0:Y:S01]  /*4330*/  MUFU.RCP R105, R105 ;  /* 0x0000006900697308 */ /* 0x000e220000001000 */
[----:B---3--:R-:W-:Y:S01]  /*4340*/  FMUL.FTZ R100, R102, R100 ;  /* 0x0000006466647220 */ /* 0x008fe20000410000 */
[----:B------:R-:W-:Y:S01]  /*4350*/  PRMT R21, R23, 0x7632, R21 ;  /* 0x0000763217157816 */ /* 0x000fe20000000015 */
[----:B------:R-:W-:Y:S04]  /*4360*/  STG.E.U16 desc[UR8][R42.64], R23 ;  /* 0x000000172a007986 */ /* 0x000fe8000c101508 */
[----:B------:R-:W-:Y:S01]  /*4370*/  STG.E.U16 desc[UR8][R42.64+0x2], R21 ;  /* 0x000002152a007986 */ /* 0x000fe2000c101508 */
[----:B------:R-:W3:Y:S01]  /*4380*/  MUFU.RCP R84, R84 ;  /* 0x0000005400547308 */ /* 0x000ee20000001000 */
[----:B----4-:R-:W-:-:S05]  /*4390*/  FMUL.FTZ R101, R124, R101 ;  /* 0x000000657c657220 */ /* 0x010fca0000410000 */
[----:B------:R-:W-:Y:S02]  /*43a0*/  F2FP.F16.F32.PACK_AB R100, R101, R100 ;  /* 0x000000646564723e */ /* 0x000fe400000000ff */
[----:B------:R-:W4:Y:S01]  /*43b0*/  MUFU.RCP R112, R112 ;  /* 0x0000007000707308 */ /* 0x000f220000001000 */
[----:B0-----:R-:W-:Y:S01]  /*43c0*/  FMUL.FTZ R105, R142, R105 ;  /* 0x000000698e697220 */ /* 0x001fe20000410000 */
[----:B------:R-:W-:Y:S01]  /*43d0*/  PRMT R3, R100, 0x7632, R3 ;  /* 0x0000763264037816 */ /* 0x000fe20000000003 */
[----:B------:R-:W-:Y:S04]  /*43e0*/  STG.E.U16 desc[UR8][R42.64+0x4], R100 ;  /* 0x000004642a007986 */ /* 0x000fe8000c101508 */
[----:B------:R0:W-:Y:S01]  /*43f0*/  STG.E.U16 desc[UR8][R42.64+0x6], R3 ;  /* 0x000006032a007986 */ /* 0x0001e2000c101508 */
[----:B------:R-:W2:Y:S01]  /*4400*/  MUFU.RCP R113, R113 ;  /* 0x0000007100717308 */ /* 0x000ea20000001000 */
[----:B---3--:R-:W-:-:S05]  /*4410*/  FMUL.FTZ R84, R145, R84 ;  /* 0x0000005491547220 */ /* 0x008fca0000410000 */
[----:B------:R-:W-:Y:S02]  /*4420*/  F2FP.F16.F32.PACK_AB R84, R84, R105 ;  /* 0x000000695454723e */ /* 0x000fe400000000ff */
[----:B------:R-:W3:Y:S01]  /*4430*/  MUFU.RCP R117, R117 ;  /* 0x0000007500757308 */ /* 0x000ee20000001000 */
[----:B----4-:R-:W-:Y:S01]  /*4440*/  FMUL.FTZ R112, R122, R112 ;  /* 0x000000707a707220 */ /* 0x010fe20000410000 */
[----:B------:R-:W-:Y:S01]  /*4450*/  PRMT R20, R84, 0x7632, R20 ;  /* 0x0000763254147816 */ /* 0x000fe20000000014 */
[----:B------:R-:W-:Y:S04]  /*4460*/  STG.E.U16 desc[UR8][R40.64], R84 ;  /* 0x0000005428007986 */ /* 0x000fe8000c101508 */
[----:B------:R-:W-:Y:S01]  /*4470*/  STG.E.U16 desc[UR8][R40.64+0x2], R20 ;  /* 0x0000021428007986 */ /* 0x000fe2000c101508 */
[----:B------:R-:W4:Y:S01]  /*4480*/  MUFU.RCP R120, R120 ;  /* 0x0000007800787308 */ /* 0x000f220000001000 */
[----:B--2---:R-:W-:-:S05]  /*4490*/  FMUL.FTZ R113, R91, R113 ;  /* 0x000000715b717220 */ /* 0x004fca0000410000 */
[----:B------:R-:W-:Y:S02]  /*44a0*/  F2FP.F16.F32.PACK_AB R112, R113, R112 ;  /* 0x000000707170723e */ /* 0x000fe400000000ff */
[----:B------:R-:W2:Y:S01]  /*44b0*/  MUFU.RCP R75, R75 ;  /* 0x0000004b004b7308 */ /* 0x000ea20000001000 */
[----:B---3--:R-:W-:Y:S01]  /*44c0*/  FMUL.FTZ R117, R141, R117 ;  /* 0x000000758d757220 */ /* 0x008fe20000410000 */
[----:B------:R-:W-:Y:S01]  /*44d0*/  PRMT R0, R112, 0x7632, R0 ;  /* 0x0000763270007816 */ /* 0x000fe20000000000 */
[----:B------:R-:W-:Y:S04]  /*44e0*/  STG.E.U16 desc[UR8][R40.64+0x4], R112 ;  /* 0x0000047028007986 */ /* 0x000fe8000c101508 */
[----:B------:R3:W-:Y:S01]  /*44f0*/  STG.E.U16 desc[UR8][R40.64+0x6], R0 ;  /* 0x0000060028007986 */ /* 0x0007e2000c101508 */
[----:B------:R-:W0:Y:S01]  /*4500*/  MUFU.RCP R127, R127 ;  /* 0x0000007f007f7308 */ /* 0x000e220000001000 */
[----:B----4-:R-:W-:-:S05]  /*4510*/  FMUL.FTZ R120, R144, R120 ;  /* 0x0000007890787220 */ /* 0x010fca0000410000 */
[----:B------:R-:W-:Y:S02]  /*4520*/  F2FP.F16.F32.PACK_AB R117, R120, R117 ;  /* 0x000000757875723e */ /* 0x000fe400000000ff */
[----:B------:R-:W4:Y:S01]  /*4530*/  MUFU.RCP R18, R18 ;  /* 0x0000001200127308 */ /* 0x000f220000001000 */
[----:B--2---:R-:W-:Y:S01]  /*4540*/  FMUL.FTZ R75, R118, R75 ;  /* 0x0000004b764b7220 */ /* 0x004fe20000410000 */
[----:B-1----:R-:W-:Y:S01]  /*4550*/  PRMT R2, R117, 0x7632, R2 ;  /* 0x0000763275027816 */ /* 0x002fe20000000002 */
[----:B------:R-:W-:Y:S04]  /*4560*/  STG.E.U16 desc[UR8][R38.64], R117 ;  /* 0x0000007526007986 */ /* 0x000fe8000c101508 */
[----:B------:R-:W-:Y:S01]  /*4570*/  STG.E.U16 desc[UR8][R38.64+0x2], R2 ;  /* 0x0000020226007986 */ /* 0x000fe2000c101508 */
[----:B------:R-:W1:Y:S01]  /*4580*/  MUFU.RCP R16, R16 ;  /* 0x0000001000107308 */ /* 0x000e620000001000 */
[----:B0-----:R-:W-:-:S05]  /*4590*/  FMUL.FTZ R24, R109, R127 ;  /* 0x0000007f6d187220 */ /* 0x001fca0000410000 */
[----:B------:R-:W-:Y:S02]  /*45a0*/  F2FP.F16.F32.PACK_AB R24, R24, R75 ;  /* 0x0000004b1818723e */ /* 0x000fe400000000ff */
[----:B------:R-:W0:Y:S01]  /*45b0*/  MUFU.RCP R19, R19 ;  /* 0x0000001300137308 */ /* 0x000e220000001000 */
[----:B----4-:R-:W-:Y:S01]  /*45c0*/  FMUL.FTZ R91, R128, R18 ;  /* 0x00000012805b7220 */ /* 0x010fe20000410000 */
[----:B------:R-:W-:Y:S01]  /*45d0*/  PRMT R3, R24, 0x7632, R3 ;  /* 0x0000763218037816 */ /* 0x000fe20000000003 */
[----:B------:R-:W-:Y:S04]  /*45e0*/  STG.E.U16 desc[UR8][R38.64+0x4], R24 ;  /* 0x0000041826007986 */ /* 0x000fe8000c101508 */
[----:B------:R-:W-:Y:S01]  /*45f0*/  STG.E.U16 desc[UR8][R38.64+0x6], R3 ;  /* 0x0000060326007986 */ /* 0x000fe2000c101508 */
[----:B------:R-:W2:Y:S01]  /*4600*/  MUFU.RCP R87, R87 ;  /* 0x0000005700577308 */ /* 0x000ea20000001000 */
[----:B-1----:R-:W-:-:S05]  /*4610*/  FMUL.FTZ R16, R140, R16 ;  /* 0x000000108c107220 */ /* 0x002fca0000410000 */
[----:B------:R-:W-:Y:S02]  /*4620*/  F2FP.F16.F32.PACK_AB R16, R91, R16 ;  /* 0x000000105b10723e */ /* 0x000fe400000000ff */
[----:B------:R-:W1:Y:S01]  /*4630*/  MUFU.RCP R14, R14 ;  /* 0x0000000e000e7308 */ /* 0x000e620000001000 */
[----:B0-----:R-:W-:Y:S01]  /*4640*/  FMUL.FTZ R19, R114, R19 ;  /* 0x0000001372137220 */ /* 0x001fe20000410000 */
[----:B---3--:R-:W-:Y:S01]  /*4650*/  PRMT R0, R16, 0x7632, R0 ;  /* 0x0000763210007816 */ /* 0x008fe20000000000 */
[----:B------:R0:W-:Y:S04]  /*4660*/  STG.E.U16 desc[UR8][R36.64], R16 ;  /* 0x0000001024007986 */ /* 0x0001e8000c101508 */
[----:B------:R3:W-:Y:S01]  /*4670*/  STG.E.U16 desc[UR8][R36.64+0x2], R0 ;  /* 0x0000020024007986 */ /* 0x0007e2000c101508 */
[----:B------:R-:W4:Y:S01]  /*4680*/  MUFU.RCP R15, R15 ;  /* 0x0000000f000f7308 */ /* 0x000f220000001000 */
[----:B--2---:R-:W-:-:S05]  /*4690*/  FMUL.FTZ R18, R97, R87 ;  /* 0x0000005761127220 */ /* 0x004fca0000410000 */
[----:B------:R-:W-:Y:S02]  /*46a0*/  F2FP.F16.F32.PACK_AB R18, R18, R19 ;  /* 0x000000131212723e */ /* 0x000fe400000000ff */
[----:B------:R-:W2:Y:S01]  /*46b0*/  MUFU.RCP R12, R12 ;  /* 0x0000000c000c7308 */ /* 0x000ea20000001000 */
[----:B-1----:R-:W-:Y:S01]  /*46c0*/  FMUL.FTZ R14, R110, R14 ;  /* 0x0000000e6e0e7220 */ /* 0x002fe20000410000 */
[----:B------:R-:W-:Y:S01]  /*46d0*/  PRMT R4, R18, 0x7632, R4 ;  /* 0x0000763212047816 */ /* 0x000fe20000000004 */
[----:B------:R-:W-:Y:S01]  /*46e0*/  STG.E.U16 desc[UR8][R36.64+0x4], R18 ;  /* 0x0000041224007986 */ /* 0x000fe2000c101508 */
[----:B0-----:R-:W-:-:S03]  /*46f0*/  PRMT R16, R116, 0x7632, R16 ;  /* 0x0000763274107816 */ /* 0x001fc60000000010 */
[----:B------:R-:W-:Y:S01]  /*4700*/  STG.E.U16 desc[UR8][R36.64+0x6], R4 ;  /* 0x0000060424007986 */ /* 0x000fe2000c101508 */
[----:B------:R-:W0:Y:S01]  /*4710*/  MUFU.RCP R13, R13 ;  /* 0x0000000d000d7308 */ /* 0x000e220000001000 */
[----:B----4-:R-:W-:-:S05]  /*4720*/  FMUL.FTZ R15, R93, R15 ;  /* 0x0000000f5d0f7220 */ /* 0x010fca0000410000 */
[----:B------:R-:W-:Y:S02]  /*4730*/  F2FP.F16.F32.PACK_AB R14, R15, R14 ;  /* 0x0000000e0f0e723e */ /* 0x000fe400000000ff */
[----:B------:R-:W1:Y:S01]  /*4740*/  MUFU.RCP R151, R151 ;  /* 0x0000009700977308 */ /* 0x000e620000001000 */
[----:B--2---:R-:W-:Y:S01]  /*4750*/  FMUL.FTZ R12, R139, R12 ;  /* 0x0000000c8b0c7220 */ /* 0x004fe20000410000 */
[----:B------:R-:W-:Y:S01]  /*4760*/  PRMT R2, R14, 0x7632, R2 ;  /* 0x000076320e027816 */ /* 0x000fe20000000002 */
[----:B------:R-:W-:Y:S04]  /*4770*/  STG.E.U16 desc[UR8][R34.64+0x4], R14 ;  /* 0x0000040e22007986 */ /* 0x000fe8000c101508 */
[----:B------:R2:W-:Y:S01]  /*4780*/  STG.E.U16 desc[UR8][R34.64+0x6], R2 ;  /* 0x0000060222007986 */ /* 0x0005e2000c101508 */
[----:B------:R-:W4:Y:S01]  /*4790*/  MUFU.RCP R103, R155 ;  /* 0x0000009b00677308 */ /* 0x000f220000001000 */
[----:B0-----:R-:W-:-:S05]  /*47a0*/  FMUL.FTZ R13, R126, R13 ;  /* 0x0000000d7e0d7220 */ /* 0x001fca0000410000 */
[----:B------:R-:W-:Y:S02]  /*47b0*/  F2FP.F16.F32.PACK_AB R12, R13, R12 ;  /* 0x0000000c0d0c723e */ /* 0x000fe400000000ff */
[----:B------:R-:W0:Y:S01]  /*47c0*/  MUFU.RCP R52, R52 ;  /* 0x0000003400347308 */ /* 0x000e220000001000 */
[----:B-1----:R-:W-:Y:S01]  /*47d0*/  FMUL.FTZ R151, R106, R151 ;  /* 0x000000976a977220 */ /* 0x002fe20000410000 */
[----:B------:R-:W-:Y:S01]  /*47e0*/  PRMT R17, R12, 0x7632, R17 ;  /* 0x000076320c117816 */ /* 0x000fe20000000011 */
[----:B------:R-:W-:Y:S04]  /*47f0*/  STG.E.U16 desc[UR8][R34.64], R12 ;  /* 0x0000000c22007986 */ /* 0x000fe8000c101508 */
[----:B------:R-:W-:Y:S01]  /*4800*/  STG.E.U16 desc[UR8][R34.64+0x2], R17 ;  /* 0x0000021122007986 */ /* 0x000fe2000c101508 */
[----:B------:R-:W1:Y:S01]  /*4810*/  MUFU.RCP R53, R53 ;  /* 0x0000003500357308 */ /* 0x000e620000001000 */
[----:B----4-:R-:W-:-:S02]  /*4820*/  FMUL.FTZ R92, R83, R103 ;  /* 0x00000067535c7220 */ /* 0x010fc40000410000 */
[----:B------:R-:W-:Y:S03]  /*4830*/  STG.E.U16 desc[UR8][R32.64], R116 ;  /* 0x0000007420007986 */ /* 0x000fe6000c101508 */
[----:B------:R-:W-:Y:S01]  /*4840*/  F2FP.F16.F32.PACK_AB R92, R92, R151 ;  /* 0x000000975c5c723e */ /* 0x000fe200000000ff */
[----:B------:R-:W-:Y:S01]  /*4850*/  STG.E.U16 desc[UR8][R32.64+0x2], R16 ;  /* 0x0000021020007986 */ /* 0x000fe2000c101508 */
[----:B------:R-:W4:Y:S01]  /*4860*/  MUFU.RCP R50, R152 ;  /* 0x0000009800327308 */ /* 0x000f220000001000 */
[----:B0-----:R-:W-:Y:S01]  /*4870*/  FMUL.FTZ R52, R96, R52 ;  /* 0x0000003460347220 */ /* 0x001fe20000410000 */
[----:B---3--:R-:W-:Y:S01]  /*4880*/  PRMT R0, R92, 0x7632, R0 ;  /* 0x000076325c007816 */ /* 0x008fe20000000000 */
[----:B------:R-:W-:Y:S04]  /*4890*/  STG.E.U16 desc[UR8][R32.64+0x4], R92 ;  /* 0x0000045c20007986 */ /* 0x000fe8000c101508 */
[----:B------:R0:W-:Y:S01]  /*48a0*/  STG.E.U16 desc[UR8][R32.64+0x6], R0 ;  /* 0x0000060020007986 */ /* 0x0001e2000c101508 */
[----:B------:R-:W3:Y:S01]  /*48b0*/  MUFU.RCP R51, R51 ;  /* 0x0000003300337308 */ /* 0x000ee20000001000 */
[----:B-1----:R-:W-:-:S05]  /*48c0*/  FMUL.FTZ R53, R80, R53 ;  /* 0x0000003550357220 */ /* 0x002fca0000410000 */
[----:B------:R-:W-:Y:S02]  /*48d0*/  F2FP.F16.F32.PACK_AB R52, R53, R52 ;  /* 0x000000343534723e */ /* 0x000fe400000000ff */
[----:B------:R-:W1:Y:S01]  /*48e0*/  MUFU.RCP R77, R77 ;  /* 0x0000004d004d7308 */ /* 0x000e620000001000 */
[----:B----4-:R-:W-:Y:S01]  /*48f0*/  FMUL.FTZ R50, R137, R50 ;  /* 0x0000003289327220 */ /* 0x010fe20000410000 */
[----:B--2---:R-:W-:Y:S01]  /*4900*/  PRMT R2, R52, 0x7632, R2 ;  /* 0x0000763234027816 */ /* 0x004fe20000000002 */
[----:B------:R-:W-:Y:S04]  /*4910*/  STG.E.U16 desc[UR8][R30.64+0x4], R52 ;  /* 0x000004341e007986 */ /* 0x000fe8000c101508 */
[----:B------:R2:W-:Y:S01]  /*4920*/  STG.E.U16 desc[UR8][R30.64+0x6], R2 ;  /* 0x000006021e007986 */ /* 0x0005e2000c101508 */
[----:B------:R-:W4:Y:S01]  /*4930*/  MUFU.RCP R76, R76 ;  /* 0x0000004c004c7308 */ /* 0x000f220000001000 */
[----:B---3--:R-:W-:-:S05]  /*4940*/  FMUL.FTZ R51, R115, R51 ;  /* 0x0000003373337220 */ /* 0x008fca0000410000 */
[----:B------:R-:W-:Y:S02]  /*4950*/  F2FP.F16.F32.PACK_AB R50, R51, R50 ;  /* 0x000000323332723e */ /* 0x000fe400000000ff */
[----:B------:R-:W3:Y:S01]  /*4960*/  MUFU.RCP R79, R79 ;  /* 0x0000004f004f7308 */ /* 0x000ee20000001000 */
[----:B-1----:R-:W-:Y:S01]  /*4970*/  FMUL.FTZ R77, R136, R77 ;  /* 0x0000004d884d7220 */ /* 0x002fe20000410000 */
[----:B------:R-:W-:Y:S01]  /*4980*/  PRMT R15, R50, 0x7632, R15 ;  /* 0x00007632320f7816 */ /* 0x000fe2000000000f */
[----:B------:R1:W-:Y:S04]  /*4990*/  STG.E.U16 desc[UR8][R30.64], R50 ;  /* 0x000000321e007986 */ /* 0x0003e8000c101508 */
[----:B------:R1:W-:Y:S01]  /*49a0*/  STG.E.U16 desc[UR8][R30.64+0x2], R15 ;  /* 0x0000020f1e007986 */ /* 0x0003e2000c101508 */
[----:B------:R-:W0:Y:S01]  /*49b0*/  MUFU.RCP R22, R108 ;  /* 0x0000006c00167308 */ /* 0x000e220000001000 */
[----:B----4-:R-:W-:-:S05]  /*49c0*/  FMUL.FTZ R76, R111, R76 ;  /* 0x0000004c6f4c7220 */ /* 0x010fca0000410000 */
[----:B------:R-:W-:Y:S02]  /*49d0*/  F2FP.F16.F32.PACK_AB R76, R76, R77 ;  /* 0x0000004d4c4c723e */ /* 0x000fe400000000ff */
[----:B------:R-:W4:Y:S01]  /*49e0*/  MUFU.RCP R99, R99 ;  /* 0x0000006300637308 */ /* 0x000f220000001000 */
[----:B---3--:R-:W-:Y:S01]  /*49f0*/  FMUL.FTZ R79, R94, R79 ;  /* 0x0000004f5e4f7220 */ /* 0x008fe20000410000 */
[----:B------:R-:W-:Y:S01]  /*4a00*/  PRMT R14, R76, 0x7632, R14 ;  /* 0x000076324c0e7816 */ /* 0x000fe2000000000e */
[----:B------:R1:W-:Y:S04]  /*4a10*/  STG.E.U16 desc[UR8][R28.64], R76 ;  /* 0x0000004c1c007986 */ /* 0x0003e8000c101508 */
[----:B------:R1:W-:Y:S01]  /*4a20*/  STG.E.U16 desc[UR8][R28.64+0x2], R14 ;  /* 0x0000020e1c007986 */ /* 0x0003e2000c101508 */
[----:B------:R-:W3:Y:S01]  /*4a30*/  MUFU.RCP R157, R157 ;  /* 0x0000009d009d7308 */ /* 0x000ee20000001000 */
[----:B0-----:R-:W-:-:S05]  /*4a40*/  FMUL.FTZ R22, R69, R22 ;  /* 0x0000001645167220 */ /* 0x001fca0000410000 */
[----:B------:R-:W-:Y:S02]  /*4a50*/  F2FP.F16.F32.PACK_AB R22, R22, R79 ;  /* 0x0000004f1616723e */ /* 0x000fe400000000ff */
[----:B------:R-:W0:Y:S01]  /*4a60*/  MUFU.RCP R102, R125 ;  /* 0x0000007d00667308 */ /* 0x000e220000001000 */
[----:B----4-:R-:W-:Y:S01]  /*4a70*/  FMUL.FTZ R72, R72, R99 ;  /* 0x0000006348487220 */ /* 0x010fe20000410000 */
[----:B------:R-:W-:Y:S01]  /*4a80*/  PRMT R0, R22, 0x7632, R0 ;  /* 0x0000763216007816 */ /* 0x000fe20000000000 */
[----:B------:R1:W-:Y:S03]  /*4a90*/  STG.E.U16 desc[UR8][R28.64+0x4], R22 ;  /* 0x000004161c007986 */ /* 0x0003e6000c101508 */
[----:B------:R-:W-:Y:S01]  /*4aa0*/  F2FP.F16.F32.PACK_AB R25, R72, R25 ;  /* 0x000000194819723e */ /* 0x000fe200000000ff */
[----:B------:R1:W-:Y:S01]  /*4ab0*/  STG.E.U16 desc[UR8][R28.64+0x6], R0 ;  /* 0x000006001c007986 */ /* 0x0003e2000c101508 */
[----:B---3--:R-:W-:-:S02]  /*4ac0*/  FMUL.FTZ R82, R82, R157 ;  /* 0x0000009d52527220 */ /* 0x008fc40000410000 */
[----:B------:R-:W-:Y:S01]  /*4ad0*/  PRMT R13, R25, 0x7632, R13 ;  /* 0x00007632190d7816 */ /* 0x000fe2000000000d */
[----:B------:R1:W-:Y:S04]  /*4ae0*/  STG.E.U16 desc[UR8][R26.64], R25 ;  /* 0x000000191a007986 */ /* 0x0003e8000c101508 */
[----:B------:R1:W-:Y:S01]  /*4af0*/  STG.E.U16 desc[UR8][R26.64+0x2], R13 ;  /* 0x0000020d1a007986 */ /* 0x0003e2000c101508 */
[----:B0-----:R-:W-:-:S05]  /*4b00*/  FMUL.FTZ R73, R73, R102 ;  /* 0x0000006649497220 */ /* 0x001fca0000410000 */
[----:B------:R-:W-:-:S04]  /*4b10*/  F2FP.F16.F32.PACK_AB R73, R73, R82 ;  /* 0x000000524949723e */ /* 0x000fc800000000ff */
[----:B--2---:R-:W-:Y:S01]  /*4b20*/  PRMT R2, R73, 0x7632, R2 ;  /* 0x0000763249027816 */ /* 0x004fe20000000002 */
[----:B------:R1:W-:Y:S04]  /*4b30*/  STG.E.U16 desc[UR8][R26.64+0x4], R73 ;  /* 0x000004491a007986 */ /* 0x0003e8000c101508 */
[----:B------:R1:W-:Y:S01]  /*4b40*/  STG.E.U16 desc[UR8][R26.64+0x6], R2 ;  /* 0x000006021a007986 */ /* 0x0003e2000c101508 */
[----:B------:R-:W-:Y:S05]  /*4b50*/  @!P1 BRA `(.L_x_2708) ;  /* 0xffffffb800389947 */ /* 0x000fea000383ffff */
[----:B------:R-:W-:Y:S05]  /*4b60*/  EXIT ;  /* 0x000000000000794d */ /* 0x000fea0003800000 */
.L_x_2709:
        /* <DEDUP_REMOVED lines=9> */
.L_x_2803:


//--------------------- .text._ZN13group_norm_v214gn_cuda_kernelI6__halfLi320ELi1ELi16ELi20ELi4096ELb1ELi128ELi320ELi320ELi4ELb1ELi4ELb0ELb0ENS_16CompileConditionILi900EEEEEvPT_PKS4_S7_S7_flPfS8_Pj --------------------------
	.section	.text._ZN13group_norm_v214gn_cuda_kernelI6__halfLi320ELi1ELi16ELi20ELi4096ELb1ELi128ELi320ELi320ELi4ELb1ELi4ELb0ELb0ENS_16CompileConditionILi900EEEEEvPT_PKS4_S7_S7_flPfS8_Pj,"ax",@progbits
	.align	128
        .global         _ZN13group_norm_v214gn_cuda_kernelI6__halfLi320ELi1ELi16ELi20ELi4096ELb1ELi128ELi320ELi320ELi4ELb1ELi4ELb0ELb0ENS_16CompileConditionILi900EEEEEvPT_PKS4_S7_S7_flPfS8_Pj
        .type           _ZN13group_norm_v214gn_cuda_kernelI6__halfLi320ELi1ELi16ELi20ELi4096ELb1ELi128ELi320ELi320ELi4ELb1ELi4ELb0ELb0ENS_16CompileConditionILi900EEEEEvPT_PKS4_S7_S7_flPfS8_Pj,@function
        .size           _ZN13group_norm_v214gn_cuda_kernelI6__halfLi320ELi1ELi16ELi20ELi4096ELb1ELi128ELi320ELi320ELi4ELb1ELi4ELb0ELb0ENS_16CompileConditionILi900EEEEEvPT_PKS4_S7_S7_flPfS8_Pj,(.L_x_2804 - _ZN13group_norm_v214gn_cuda_kernelI6__halfLi320ELi1ELi16ELi20ELi4096ELb1ELi128ELi320ELi320ELi4ELb1ELi4ELb0ELb0ENS_16CompileConditionILi900EEEEEvPT_PKS4_S7_S7_flPfS8_Pj)
        .other          _ZN13group_norm_v214gn_cuda_kernelI6__halfLi320ELi1ELi16ELi20ELi4096ELb1ELi128ELi320ELi320ELi4ELb1ELi4ELb0ELb0ENS_16CompileConditionILi900EEEEEvPT_PKS4_S7_S7_flPfS8_Pj,@"STO_CUDA_ENTRY STV_DEFAULT"
_ZN13group_norm_v214gn_cuda_kernelI6__halfLi320ELi1ELi16ELi20ELi4096ELb1ELi128ELi320ELi320ELi4ELb1ELi4ELb0ELb0ENS_16CompileConditionILi900EEEEEvPT_PKS4_S7_S7_flPfS8_Pj:
.text._ZN13group_norm_v214gn_cuda_kernelI6__halfLi320ELi1ELi16ELi20ELi4096ELb1ELi128ELi320ELi320ELi4ELb1ELi4ELb0ELb0ENS_16CompileConditionILi900EEEEEvPT_PKS4_S7_S7_flPfS8_Pj:
        /* <DEDUP_REMOVED lines=12> */
[----:B------:R-:W-:Y:S01]  /*00c0*/  UMOV UR10, UR5 ;  /* 0x00000005000a7c82 */ /* 0x000fe20008000000 */
[----:B------:R-:W-:Y:S01]  /*00d0*/  ISETP.EQ.U32.AND P1, PT, RZ, UR12, PT ;  /* 0x0000000cff007c0c */ /* 0x000fe2000bf22070 */
[----:B------:R-:W-:Y:S01]  /*00e0*/  UMOV UR5, URZ ;  /* 0x0000003f00057c82 */ /* 0x000fe20008000000 */
[----:B-1----:R-:W-:Y:S02]  /*00f0*/  ULEA UR6, UR8, UR4, 0x18 ;  /* 0x0000000408067291 */ /* 0x002fe4000f8ec03f */
[----:B------:R-:W-:-:S04]  /*0100*/  UIADD3 UR4, UR4, 0xc80, URZ ;  /* 0x00000c8004047890 */ /* 0x000fc8000fffe03f */
[----:B------:R-:W-:Y:S01]  /*0110*/  MOV R10, UR6 ;  /* 0x00000006000a7c02 */ /* 0x000fe20008000f00 */
[----:B0-----:R-:W-:Y:S01]  /*0120*/  IMAD.WIDE.U32 R2, R11, -0x33333333, RZ ;  /* 0xcccccccd0b027825 */ /* 0x001fe200078e00ff */
[----:B------:R-:W-:Y:S01]  /*0130*/  SHF.R.U32.HI R5, RZ, 0x2, R11 ;  /* 0x00000002ff057819 */ /* 0x000fe2000001160b */
[----:B------:R-:W-:Y:S01]  /*0140*/  ULDC.64 UR6, c[0x0][0x250] ;  /* 0x0000940000067ab9 */ /* 0x000fe20000000a00 */
[----:B------:R-:W-:Y:S01]  /*0150*/  ULEA UR8, UR8, UR4, 0x18 ;  /* 0x0000000408087291 */ /* 0x000fe2000f8ec03f */
[C---:B--2---:R-:W-:Y:S01]  /*0160*/  LOP3.LUT R0, R6.reuse, 0x1f, RZ, 0xc0, !PT ;  /* 0x0000001f06007812 */ /* 0x044fe200078ec0ff */
[----:B------:R-:W-:Y:S01]  /*0170*/  ULEA UR6, UP0, UR10, UR6, 0x2 ;  /* 0x000000060a067291 */ /* 0x000fe2000f80103f */
[----:B------:R-:W-:Y:S01]  /*0180*/  SHF.R.U32.HI R7, RZ, 0x6, R3 ;  /* 0x00000006ff077819 */ /* 0x000fe20000011603 */
[----:B------:R-:W-:Y:S01]  /*0190*/  UMOV UR4, URZ ;  /* 0x0000003f00047c82 */ /* 0x000fe20008000000 */
[C---:B------:R-:W-:Y:S01]  /*01a0*/  SHF.L.U32 R9, R5.reuse, 0x5, RZ ;  /* 0x0000000505097819 */ /* 0x040fe200000006ff */
[----:B------:R-:W-:Y:S01]  /*01b0*/  IMAD R5, R5, 0x14, RZ ;  /* 0x0000001405057824 */ /* 0x000fe200078e02ff */
[----:B------:R-:W-:Y:S01]  /*01c0*/  LOP3.LUT P0, RZ, R6, 0x1f, RZ, 0xc0, !PT ;  /* 0x0000001f06ff7812 */ /* 0x000fe2000780c0ff */
[----:B------:R-:W-:Y:S01]  /*01d0*/  IMAD R2, R7, -0x50, R11 ;  /* 0xffffffb007027824 */ /* 0x000fe200078e020b */
[----:B------:R-:W-:Y:S01]  /*01e0*/  LOP3.LUT R6, R9, 0xffffffe0, R0, 0xe2, !PT ;  /* 0xffffffe009067812 */ /* 0x000fe200078ee200 */
[----:B------:R-:W-:Y:S01]  /*01f0*/  ULEA.HI.X UR7, UR10, UR7, UR5, 0x2, UP0 ;  /* 0x000000070a077291 */ /* 0x000fe200080f1405 */
[----:B------:R-:W-:Y:S01]  /*0200*/  IADD3 R8, R5, 0x10, RZ ;  /* 0x0000001005087810 */ /* 0x000fe20007ffe0ff */
[C---:B------:R-:W-:Y:S01]  /*0210*/  IMAD R4, R2.reuse, 0x28, R10 ;  /* 0x0000002802047824 */ /* 0x040fe200078e020a */
[----:B------:R-:W-:Y:S01]  /*0220*/  ISETP.GT.U32.OR P0, PT, R11, 0xf, P0 ;  /* 0x0000000f0b00780c */ /* 0x000fe20000704470 */
[----:B------:R-:W-:Y:S01]  /*0230*/  IMAD.WIDE.U32 R2, R2, -0x33333333, RZ ;  /* 0xcccccccd02027825 */ /* 0x000fe200078e00ff */
[----:B------:R0:W-:Y:S01]  /*0240*/  STL [R1+0x104], R6 ;  /* 0x0001040601007387 */ /* 0x0001e20000100800 */
[----:B------:R-:W-:-:S02]  /*0250*/  SHF.R.U32.HI R9, RZ, 0x2, R8 ;  /* 0x00000002ff097819 */ /* 0x000fc40000011608 */
[----:B------:R-:W-:Y:S02]  /*0260*/  LEA R0, R7, R4, 0x3 ;  /* 0x0000000407007211 */ /* 0x000fe400078e18ff */
[----:B------:R-:W-:Y:S02]  /*0270*/  SHF.L.U32 R2, R3, 0x1, RZ ;  /* 0x0000000103027819 */ /* 0x000fe400000006ff */
[C---:B------:R-:W-:Y:S01]  /*0280*/  IADD3 R3, R5.reuse, 0x4, RZ ;  /* 0x0000000405037810 */ /* 0x040fe20007ffe0ff */
[----:B------:R1:W-:Y:S01]  /*0290*/  STL [R1+0x108], R0 ;  /* 0x0001080001007387 */ /* 0x0003e20000100800 */
[C---:B------:R-:W-:Y:S02]  /*02a0*/  IADD3 R4, R5.reuse, 0x8, RZ ;  /* 0x0000000805047810 */ /* 0x040fe40007ffe0ff */
[----:B------:R-:W-:Y:S02]  /*02b0*/  SHF.R.U32.HI R3, RZ, 0x2, R3 ;  /* 0x00000002ff037819 */ /* 0x000fe40000011603 */
[----:B0-----:R-:W-:-:S02]  /*02c0*/  IADD3 R6, R5, 0xc, RZ ;  /* 0x0000000c05067810 */ /* 0x001fc40007ffe0ff */
[----:B------:R-:W-:Y:S01]  /*02d0*/  ISETP.EQ.OR.EX P0, PT, RZ, UR13, P0, P1 ;  /* 0x0000000dff007c0c */ /* 0x000fe20008702710 */
[----:B------:R-:W-:Y:S01]  /*02e0*/  ULDC.64 UR12, c[0x0][0x208] ;  /* 0x00008200000c7ab9 */ /* 0x000fe20000000a00 */
[----:B------:R-:W-:Y:S02]  /*02f0*/  SHF.R.U32.HI R7, RZ, 0x2, R6 ;  /* 0x00000002ff077819 */ /* 0x000fe40000011606 */
[----:B-1----:R-:W-:Y:S02]  /*0300*/  SHF.R.U32.HI R0, RZ, 0x2, R5 ;  /* 0x00000002ff007819 */ /* 0x002fe40000011605 */
[----:B------:R-:W-:Y:S01]  /*0310*/  SHF.R.U32.HI R5, RZ, 0x2, R4 ;  /* 0x00000002ff057819 */ /* 0x000fe20000011604 */
[--C-:B------:R-:W-:Y:S01]  /*0320*/  IMAD R4, R3, 0x28, R10.reuse ;  /* 0x0000002803047824 */ /* 0x100fe200078e020a */
[----:B------:R-:W-:Y:S01]  /*0330*/  SHF.L.U32 R3, R11, 0x3, RZ ;  /* 0x000000030b037819 */ /* 0x000fe200000006ff */
[--C-:B------:R-:W-:Y:S02]  /*0340*/  IMAD R0, R0, 0x28, R10.reuse ;  /* 0x0000002800007824 */ /* 0x100fe400078e020a */
[--C-:B------:R-:W-:Y:S01]  /*0350*/  IMAD R6, R5, 0x28, R10.reuse ;  /* 0x0000002805067824 */ /* 0x100fe200078e020a */
[----:B------:R-:W-:Y:S01]  /*0360*/  LOP3.LUT R3, R3, 0x18, RZ, 0xc0, !PT ;  /* 0x0000001803037812 */ /* 0x000fe200078ec0ff */
[----:B------:R-:W-:-:S02]  /*0370*/  IMAD R8, R7, 0x28, R10 ;  /* 0x0000002807087824 */ /* 0x000fc400078e020a */
[----:B------:R-:W-:Y:S01]  /*0380*/  IMAD R10, R9, 0x28, R10 ;  /* 0x00000028090a7824 */ /* 0x000fe200078e020a */
[----:B------:R-:W-:Y:S02]  /*0390*/  IADD3 R7, R0, R3, RZ ;  /* 0x0000000300077210 */ /* 0x000fe40007ffe0ff */
[C---:B------:R-:W-:Y:S02]  /*03a0*/  IADD3 R5, R3.reuse, R4, RZ ;  /* 0x0000000403057210 */ /* 0x040fe40007ffe0ff */
[C---:B------:R-:W-:Y:S01]  /*03b0*/  IADD3 R0, R3.reuse, R6, RZ ;  /* 0x0000000603007210 */ /* 0x040fe20007ffe0ff */
[----:B------:R-:W-:Y:S01]  /*03c0*/  STL [R1+0xfc], R7 ;  /* 0x0000fc0701007387 */ /* 0x000fe20000100800 */
[C---:B------:R-:W-:Y:S02]  /*03d0*/  IADD3 R4, R3.reuse, R8, RZ ;  /* 0x0000000803047210 */ /* 0x040fe40007ffe0ff */
[----:B------:R-:W-:Y:S01]  /*03e0*/  IADD3 R3, R3, R10, RZ ;  /* 0x0000000a03037210 */ /* 0x000fe20007ffe0ff */
[----:B------:R-:W-:Y:S04]  /*03f0*/  STL [R1+0xf8], R5 ;  /* 0x0000f80501007387 */ /* 0x000fe80000100800 */
[----:B------:R0:W-:Y:S04]  /*0400*/  STL [R1+0xf4], R0 ;  /* 0x0000f40001007387 */ /* 0x0001e80000100800 */
[----:B------:R1:W-:Y:S04]  /*0410*/  STL [R1+0xf0], R4 ;  /* 0x0000f00401007387 */ /* 0x0003e80000100800 */
[----:B------:R1:W-:Y:S01]  /*0420*/  STL [R1+0xec], R3 ;  /* 0x0000ec0301007387 */ /* 0x0003e20000100800 */
[----:B0-----:R-:W-:-:S05]  /*0430*/  LOP3.LUT R0, R2, 0xfffffff8, RZ, 0xc0, !PT ;  /* 0xfffffff802007812 */ /* 0x001fca00078ec0ff */
[----:B------:R1:W-:Y:S02]  /*0440*/  STL [R1+0x100], R0 ;  /* 0x0001000001007387 */ /* 0x0003e40000100800 */
.L_x_2714:
[----:B-12---:R-:W0:Y:S01]  /*0450*/  S2R R0, SR_TID.X ;  /* 0x0000000000007919 */ /* 0x006e220000002100 */
[----:B------:R-:W1:Y:S01]  /*0460*/  S2UR UR18, SR_CTAID.X ;  /* 0x00000000001279c3 */ /* 0x000e620000002500 */
[----:B------:R-:W-:Y:S01]  /*0470*/  HFMA2.MMA R69, -RZ, RZ, 0, 0 ;  /* 0x00000000ff457435 */ /* 0x000fe200000001ff */
[----:B------:R-:W-:Y:S01]  /*0480*/  MOV R27, UR10 ;  /* 0x0000000a001b7c02 */ /* 0x000fe20008000f00 */
[----:B------:R-:W-:Y:S01]  /*0490*/  ULDC.64 UR14, c[0x0][0x218] ;  /* 0x00008600000e7ab9 */ /* 0x000fe20000000a00 */
[----:B------:R-:W-:Y:S01]  /*04a0*/  ULDC.64 UR16, c[0x0][0x228] ;  /* 0x00008a0000107ab9 */ /* 0x000fe20000000a00 */
[----:B-1----:R-:W-:-:S04]  /*04b0*/  USHF.L.U32 UR9, UR18, 0x7, URZ ;  /* 0x0000000712097899 */ /* 0x002fc8000800063f */
[----:B------:R-:W-:Y:S01]  /*04c0*/  ULOP3.LUT UR9, UR9, 0xf80, URZ, 0xc0, !UPT ;  /* 0x00000f8009097892 */ /* 0x000fe2000f8ec03f */
[----:B0-----:R-:W-:-:S05]  /*04d0*/  IMAD.WIDE.U32 R2, R0, -0x33333333, RZ ;  /* 0xcccccccd00027825 */ /* 0x001fca00078e00ff */
[----:B------:R-:W-:-:S04]  /*04e0*/  SHF.R.U32.HI R2, RZ, 0x6, R3 ;  /* 0x00000006ff027819 */ /* 0x000fc80000011603 */
[C---:B------:R-:W-:Y:S01]  /*04f0*/  IADD3 R9, R2.reuse, UR9, RZ ;  /* 0x0000000902097c10 */ /* 0x040fe2000fffe0ff */
[----:B------:R-:W-:Y:S01]  /*0500*/  IMAD R68, R2, -0x50, R0 ;  /* 0xffffffb002447824 */ /* 0x000fe200078e0200 */
[----:B------:R-:W-:-:S03]  /*0510*/  UIMAD UR9, UR5, 0x140000, URZ ;  /* 0x00140000050978a4 */ /* 0x000fc6000f8e023f */
[----:B------:R-:W-:Y:S01]  /*0520*/  IMAD R9, R9, 0x140, RZ ;  /* 0x0000014009097824 */ /* 0x000fe200078e02ff */
[----:B------:R-:W-:-:S04]  /*0530*/  SHF.L.U32 R68, R68, 0x2, RZ ;  /* 0x0000000244447819 */ /* 0x000fc800000006ff */
[----:B------:R-:W-:Y:S01]  /*0540*/  IADD3 R65, R9, 0x500, RZ ;  /* 0x0000050009417810 */ /* 0x000fe20007ffe0ff */
[----:B------:R-:W-:Y:S01]  /*0550*/  IMAD.WIDE.U32 R26, R27, 0x140000, R68 ;  /* 0x001400001b1a7825 */ /* 0x000fe200078e0044 */
[C---:B------:R-:W-:Y:S02]  /*0560*/  IADD3 R3, R9.reuse, 0xa00, RZ ;  /* 0x00000a0009037810 */ /* 0x040fe40007ffe0ff */
[----:B------:R-:W-:Y:S02]  /*0570*/  IADD3 R63, R9, 0xf00, RZ ;  /* 0x00000f00093f7810 */ /* 0x000fe40007ffe0ff */
[----:B------:R-:W-:Y:S02]  /*0580*/  IADD3 R8, R27, UR9, RZ ;  /* 0x000000091b087c10 */ /* 0x000fe4000fffe0ff */
[-C--:B------:R-:W-:Y:S02]  /*0590*/  IADD3 R66, P1, R9, R26.reuse, RZ ;  /* 0x0000001a09427210 */ /* 0x080fe40007f3e0ff */
[----:B------:R-:W-:-:S02]  /*05a0*/  IADD3 R65, P2, R65, R26, RZ ;  /* 0x0000001a41417210 */ /* 0x000fc40007f5e0ff */
[----:B------:R-:W-:Y:S02]  /*05b0*/  IADD3.X R0, RZ, R8, RZ, P1, !PT ;  /* 0x00000008ff007210 */ /* 0x000fe40000ffe4ff */
[C---:B------:R-:W-:Y:S02]  /*05c0*/  LEA R2, P1, R66.reuse, UR14, 0x1 ;  /* 0x0000000e42027c11 */ /* 0x040fe4000f8208ff */
[----:B------:R-:W-:Y:S01]  /*05d0*/  IADD3 R64, P3, R3, R26, RZ ;  /* 0x0000001a03407210 */ /* 0x000fe20007f7e0ff */
[----:B------:R0:W-:Y:S01]  /*05e0*/  STL [R1+0x18], R0 ;  /* 0x0000180001007387 */ /* 0x0001e20000100800 */
[----:B------:R-:W-:Y:S02]  /*05f0*/  LEA.HI.X R3, R66, UR15, R0, 0x1, P1 ;  /* 0x0000000f42037c11 */ /* 0x000fe400088f0c00 */
[----:B------:R-:W-:Y:S02]  /*0600*/  IADD3.X R4, RZ, R8, RZ, P2, !PT ;  /* 0x00000008ff047210 */ /* 0x000fe400017fe4ff */
[----:B------:R-:W-:-:S02]  /*0610*/  LEA R12, P1, R65, UR14, 0x1 ;  /* 0x0000000e410c7c11 */ /* 0x000fc4000f8208ff */
[----:B------:R-:W2:Y:S01]  /*0620*/  LDG.E.64.CONSTANT R2, desc[UR12][R2.64] ;  /* 0x0000000c02027981 */ /* 0x000ea2000c1e9b00 */
[----:B------:R-:W-:Y:S02]  /*0630*/  IADD3 R5, R9, 0x1400, RZ ;  /* 0x0000140009057810 */ /* 0x000fe40007ffe0ff */
[----:B------:R-:W-:Y:S02]  /*0640*/  LEA.HI.X R13, R65, UR15, R4, 0x1, P1 ;  /* 0x0000000f410d7c11 */ /* 0x000fe400088f0c04 */
[----:B0-----:R-:W-:Y:S02]  /*0650*/  IADD3.X R0, RZ, R8, RZ, P3, !PT ;  /* 0x00000008ff007210 */ /* 0x001fe40001ffe4ff */
[----:B------:R-:W-:Y:S02]  /*0660*/  LEA R160, P2, R64, UR14, 0x1 ;  /* 0x0000000e40a07c11 */ /* 0x000fe4000f8408ff */
[----:B------:R-:W3:Y:S01]  /*0670*/  LDG.E.64.CONSTANT R12, desc[UR12][R12.64] ;  /* 0x0000000c0c0c7981 */ /* 0x000ee2000c1e9b00 */
[----:B------:R-:W-:-:S02]  /*0680*/  IADD3 R61, R9, 0x1900, RZ ;  /* 0x00001900093d7810 */ /* 0x000fc40007ffe0ff */
[----:B------:R-:W-:-:S06]  /*0690*/  LEA.HI.X R161, R64, UR15, R0, 0x1, P2 ;  /* 0x0000000f40a17c11 */ /* 0x000fcc00090f0c00 */
[----:B------:R-:W4:Y:S01]  /*06a0*/  LDG.E.64.CONSTANT R160, desc[UR12][R160.64] ;  /* 0x0000000ca0a07981 */ /* 0x000f22000c1e9b00 */
[----:B------:R-:W-:-:S03]  /*06b0*/  IADD3 R63, P1, R63, R26, RZ ;  /* 0x0000001a3f3f7210 */ /* 0x000fc60007f3e0ff */
[----:B------:R-:W-:Y:S04]  /*06c0*/  STL [R1+0x24], R4 ;  /* 0x0000240401007387 */ /* 0x000fe80000100800 */
[----:B------:R0:W-:Y:S02]  /*06d0*/  STL [R1+0x28], R0 ;  /* 0x0000280001007387 */ /* 0x0001e40000100800 */
[----:B0-----:R-:W-:Y:S02]  /*06e0*/  IADD3.X R0, RZ, R8, RZ, P1, !PT ;  /* 0x00000008ff007210 */ /* 0x001fe40000ffe4ff */
[----:B------:R-:W-:-:S04]  /*06f0*/  LEA R156, P1, R63, UR14, 0x1 ;  /* 0x0000000e3f9c7c11 */ /* 0x000fc8000f8208ff */
[----:B------:R-:W-:-:S06]  /*0700*/  LEA.HI.X R157, R63, UR15, R0, 0x1, P1 ;  /* 0x0000000f3f9d7c11 */ /* 0x000fcc00088f0c00 */
[----:B------:R-:W5:Y:S01]  /*0710*/  LDG.E.64.CONSTANT R156, desc[UR12][R156.64] ;  /* 0x0000000c9c9c7981 */ /* 0x000f62000c1e9b00 */
[----:B------:R-:W-:Y:S02]  /*0720*/  IADD3 R62, P2, R5, R26, RZ ;  /* 0x0000001a053e7210 */ /* 0x000fe40007f5e0ff */
[----:B------:R-:W-:Y:S02]  /*0730*/  IADD3 R7, R9, 0x1e00, RZ ;  /* 0x00001e0009077810 */ /* 0x000fe40007ffe0ff */
[----:B------:R-:W-:Y:S02]  /*0740*/  IADD3.X R4, RZ, R8, RZ, P2, !PT ;  /* 0x00000008ff047210 */ /* 0x000fe400017fe4ff */
[C---:B------:R-:W-:Y:S02]  /*0750*/  LEA R152, P1, R62.reuse, UR14, 0x1 ;  /* 0x0000000e3e987c11 */ /* 0x040fe4000f8208ff */
[----:B------:R-:W-:Y:S02]  /*0760*/  IADD3 R61, P3, R61, R26, RZ ;  /* 0x0000001a3d3d7210 */ /* 0x000fe40007f7e0ff */
[----:B------:R-:W-:Y:S01]  /*0770*/  LEA.HI.X R153, R62, UR15, R4, 0x1, P1 ;  /* 0x0000000f3e997c11 */ /* 0x000fe200088f0c04 */
[----:B------:R0:W-:Y:S01]  /*0780*/  STL [R1+0x2c], R0 ;  /* 0x00002c0001007387 */ /* 0x0001e20000100800 */
[----:B------:R-:W-:-:S02]  /*0790*/  IADD3 R59, R9, 0x2300, RZ ;  /* 0x00002300093b7810 */ /* 0x000fc40007ffe0ff */
[----:B------:R-:W-:Y:S01]  /*07a0*/  IADD3 R60, P1, R7, R26, RZ ;  /* 0x0000001a073c7210 */ /* 0x000fe20007f3e0ff */
[----:B------:R1:W-:Y:S01]  /*07b0*/  STL [R1+0x30], R4 ;  /* 0x0000300401007387 */ /* 0x0003e20000100800 */
[----:B------:R-:W-:Y:S02]  /*07c0*/  LEA R148, P2, R61, UR14, 0x1 ;  /* 0x0000000e3d947c11 */ /* 0x000fe4000f8408ff */
[----:B------:R-:W-:Y:S01]  /*07d0*/  IADD3 R5, R9, 0x2800, RZ ;  /* 0x0000280009057810 */ /* 0x000fe20007ffe0ff */
[----:B------:R-:W5:Y:S01]  /*07e0*/  LDG.E.64.CONSTANT R152, desc[UR12][R152.64] ;  /* 0x0000000c98987981 */ /* 0x000f62000c1e9b00 */
[----:B0-----:R-:W-:Y:S02]  /*07f0*/  IADD3.X R0, RZ, R8, RZ, P3, !PT ;  /* 0x00000008ff007210 */ /* 0x001fe40001ffe4ff */
[----:B------:R-:W-:Y:S02]  /*0800*/  IADD3 R59, P3, R59, R26, RZ ;  /* 0x0000001a3b3b7210 */ /* 0x000fe40007f7e0ff */
[----:B-1----:R-:W-:-:S02]  /*0810*/  IADD3.X R4, RZ, R8, RZ, P1, !PT ;  /* 0x00000008ff047210 */ /* 0x002fc40000ffe4ff */
[C---:B------:R-:W-:Y:S01]  /*0820*/  LEA R144, P1, R60.reuse, UR14, 0x1 ;  /* 0x0000000e3c907c11 */ /* 0x040fe2000f8208ff */
[----:B------:R0:W-:Y:S01]  /*0830*/  STL [R1+0x34], R0 ;  /* 0x0000340001007387 */ /* 0x0001e20000100800 */
[----:B------:R-:W-:Y:S02]  /*0840*/  LEA.HI.X R149, R61, UR15, R0, 0x1, P2 ;  /* 0x0000000f3d957c11 */ /* 0x000fe400090f0c00 */
[----:B------:R-:W-:Y:S02]  /*0850*/  LEA R140, P2, R59, UR14, 0x1 ;  /* 0x0000000e3b8c7c11 */ /* 0x000fe4000f8408ff */
[----:B------:R-:W-:Y:S02]  /*0860*/  LEA.HI.X R145, R60, UR15, R4, 0x1, P1 ;  /* 0x0000000f3c917c11 */ /* 0x000fe400088f0c04 */
[----:B------:R-:W-:Y:S01]  /*0870*/  IADD3 R58, P1, R5, R26, RZ ;  /* 0x0000001a053a7210 */ /* 0x000fe20007f3e0ff */
[----:B------:R-:W-:Y:S01]  /*0880*/  STL [R1+0x38], R4 ;  /* 0x0000380401007387 */ /* 0x000fe20000100800 */
[----:B0-----:R-:W-:-:S02]  /*0890*/  IADD3.X R0, RZ, R8, RZ, P3, !PT ;  /* 0x00000008ff007210 */ /* 0x001fc40001ffe4ff */
[----:B------:R-:W-:Y:S01]  /*08a0*/  IADD3 R57, R9, 0x2d00, RZ ;  /* 0x00002d0009397810 */ /* 0x000fe20007ffe0ff */
[----:B------:R-:W5:Y:S01]  /*08b0*/  LDG.E.64.CONSTANT R148, desc[UR12][R148.64] ;  /* 0x0000000c94947981 */ /* 0x000f62000c1e9b00 */
[----:B------:R-:W-:-:S03]  /*08c0*/  LEA.HI.X R141, R59, UR15, R0, 0x1, P2 ;  /* 0x0000000f3b8d7c11 */ /* 0x000fc600090f0c00 */
[----:B------:R0:W-:Y:S01]  /*08d0*/  STL [R1+0x3c], R0 ;  /* 0x00003c0001007387 */ /* 0x0001e20000100800 */
[C---:B------:R-:W-:Y:S02]  /*08e0*/  IADD3 R7, R9.reuse, 0x3200, RZ ;  /* 0x0000320009077810 */ /* 0x040fe40007ffe0ff */
[C---:B------:R-:W-:Y:S01]  /*08f0*/  IADD3 R55, R9.reuse, 0x3700, RZ ;  /* 0x0000370009377810 */ /* 0x040fe20007ffe0ff */
[----:B------:R-:W5:Y:S01]  /*0900*/  LDG.E.64.CONSTANT R144, desc[UR12][R144.64] ;  /* 0x0000000c90907981 */ /* 0x000f62000c1e9b00 */
[----:B------:R-:W-:-:S03]  /*0910*/  IADD3 R53, R9, 0x4100, RZ ;  /* 0x0000410009357810 */ /* 0x000fc60007ffe0ff */
[----:B------:R-:W5:Y:S01]  /*0920*/  LDG.E.64.CONSTANT R140, desc[UR12][R140.64] ;  /* 0x0000000c8c8c7981 */ /* 0x000f62000c1e9b00 */
[----:B0-----:R-:W-:Y:S02]  /*0930*/  IADD3.X R0, RZ, R8, RZ, P1, !PT ;  /* 0x00000008ff007210 */ /* 0x001fe40000ffe4ff */
[----:B------:R-:W-:-:S04]  /*0940*/  LEA R136, P1, R58, UR14, 0x1 ;  /* 0x0000000e3a887c11 */ /* 0x000fc8000f8208ff */
[----:B------:R-:W-:Y:S02]  /*0950*/  LEA.HI.X R137, R58, UR15, R0, 0x1, P1 ;  /* 0x0000000f3a897c11 */ /* 0x000fe400088f0c00 */
[----:B------:R-:W-:Y:S01]  /*0960*/  IADD3 R57, P1, R57, R26, RZ ;  /* 0x0000001a39397210 */ /* 0x000fe20007f3e0ff */
[----:B------:R0:W-:Y:S01]  /*0970*/  STL [R1+0x40], R0 ;  /* 0x0000400001007387 */ /* 0x0001e20000100800 */
[----:B------:R-:W-:-:S03]  /*0980*/  IADD3 R51, R9, 0x4b00, RZ ;  /* 0x00004b0009337810 */ /* 0x000fc60007ffe0ff */
[----:B------:R-:W5:Y:S01]  /*0990*/  LDG.E.64.CONSTANT R136, desc[UR12][R136.64] ;  /* 0x0000000c88887981 */ /* 0x000f62000c1e9b00 */
[----:B0-----:R-:W-:Y:S02]  /*09a0*/  IADD3.X R0, RZ, R8, RZ, P1, !PT ;  /* 0x00000008ff007210 */ /* 0x001fe40000ffe4ff */
[----:B------:R-:W-:-:S04]  /*09b0*/  LEA R4, P1, R57, UR14, 0x1 ;  /* 0x0000000e39047c11 */ /* 0x000fc8000f8208ff */
[----:B------:R-:W-:Y:S02]  /*09c0*/  LEA.HI.X R5, R57, UR15, R0, 0x1, P1 ;  /* 0x0000000f39057c11 */ /* 0x000fe400088f0c00 */
[----:B------:R-:W-:Y:S01]  /*09d0*/  IADD3 R56, P1, R7, R26, RZ ;  /* 0x0000001a07387210 */ /* 0x000fe20007f3e0ff */
[----:B------:R0:W-:Y:S04]  /*09e0*/  STL [R1+0x44], R0 ;  /* 0x0000440001007387 */ /* 0x0001e80000100800 */
[----:B------:R-:W5:Y:S01]  /*09f0*/  LDG.E.64.CONSTANT R4, desc[UR12][R4.64] ;  /* 0x0000000c04047981 */ /* 0x000f62000c1e9b00 */
[----:B0-----:R-:W-:Y:S02]  /*0a00*/  IADD3.X R0, RZ, R8, RZ, P1, !PT ;  /* 0x00000008ff007210 */ /* 0x001fe40000ffe4ff */
[----:B------:R-:W-:-:S04]  /*0a10*/  LEA R28, P1, R56, UR14, 0x1 ;  /* 0x0000000e381c7c11 */ /* 0x000fc8000f8208ff */
[----:B------:R-:W-:Y:S02]  /*0a20*/  LEA.HI.X R29, R56, UR15, R0, 0x1, P1 ;  /* 0x0000000f381d7c11 */ /* 0x000fe400088f0c00 */
[----:B------:R-:W-:Y:S01]  /*0a30*/  IADD3 R55, P1, R55, R26, RZ ;  /* 0x0000001a37377210 */ /* 0x000fe20007f3e0ff */
[----:B------:R0:W-:Y:S01]  /*0a40*/  STL [R1+0x48], R0 ;  /* 0x0000480001007387 */ /* 0x0001e20000100800 */
[C---:B------:R-:W-:Y:S02]  /*0a50*/  IADD3 R7, R9.reuse, 0x3c00, RZ ;  /* 0x00003c0009077810 */ /* 0x040fe40007ffe0ff */
[----:B------:R-:W-:Y:S01]  /*0a60*/  IADD3 R17, R9, 0x5000, RZ ;  /* 0x0000500009117810 */ /* 0x000fe20007ffe0ff */
        /* <DEDUP_REMOVED lines=12> */
[-C--:B------:R-:W-:Y:S01]  /*0b30*/  IADD3 R53, P1, R53, R26.reuse, RZ ;  /* 0x0000001a35357210 */ /* 0x080fe20007f3e0ff */
[----:B------:R0:W-:Y:S01]  /*0b40*/  STL [R1+0x50], R0 ;  /* 0x0000500001007387 */ /* 0x0001e20000100800 */
[----:B------:R-:W-:Y:S02]  /*0b50*/  IADD3 R7, R9, 0x4600, RZ ;  /* 0x0000460009077810 */ /* 0x000fe40007ffe0ff */
[----:B------:R-:W-:Y:S01]  /*0b60*/  IADD3 R49, P2, R49, R26, RZ ;  /* 0x0000001a31317210 */ /* 0x000fe20007f5e0ff */
[----:B------:R-:W5:Y:S01]  /*0b70*/  LDG.E.64.CONSTANT R18, desc[UR12][R18.64] ;  /* 0x0000000c12127981 */ /* 0x000f62000c1e9b00 */
[----:B0-----:R-:W-:Y:S02]  /*0b80*/  IADD3.X R0, RZ, R8, RZ, P1, !PT ;  /* 0x00000008ff007210 */ /* 0x001fe40000ffe4ff */
[----:B------:R-:W-:-:S04]  /*0b90*/  LEA R14, P1, R53, UR14, 0x1 ;  /* 0x0000000e350e7c11 */ /* 0x000fc8000f8208ff */
[----:B------:R-:W-:Y:S02]  /*0ba0*/  LEA.HI.X R15, R53, UR15, R0, 0x1, P1 ;  /* 0x0000000f350f7c11 */ /* 0x000fe400088f0c00 */
[----:B------:R-:W-:Y:S01]  /*0bb0*/  IADD3 R52, P1, R7, R26, RZ ;  /* 0x0000001a07347210 */ /* 0x000fe20007f3e0ff */
[----:B------:R0:W-:Y:S01]  /*0bc0*/  STL [R1+0x54], R0 ;  /* 0x0000540001007387 */ /* 0x0001e20000100800 */
[-C--:B------:R-:W-:Y:S02]  /*0bd0*/  IADD3.X R20, RZ, R8.reuse, RZ, P2, !PT ;  /* 0x00000008ff147210 */ /* 0x080fe400017fe4ff */
[----:B------:R-:W-:Y:S01]  /*0be0*/  IADD3 R45, R9, 0x6900, RZ ;  /* 0x00006900092d7810 */ /* 0x000fe20007ffe0ff */
[----:B------:R-:W5:Y:S01]  /*0bf0*/  LDG.E.64.CONSTANT R14, desc[UR12][R14.64] ;  /* 0x0000000c0e0e7981 */ /* 0x000f62000c1e9b00 */
[----:B0-----:R-:W-:Y:S02]  /*0c00*/  IADD3.X R0, RZ, R8, RZ, P1, !PT ;  /* 0x00000008ff007210 */ /* 0x001fe40000ffe4ff */
[----:B------:R-:W-:-:S04]  /*0c10*/  LEA R10, P1, R52, UR14, 0x1 ;  /* 0x0000000e340a7c11 */ /* 0x000fc8000f8208ff */
[----:B------:R-:W-:Y:S02]  /*0c20*/  LEA.HI.X R11, R52, UR15, R0, 0x1, P1 ;  /* 0x0000000f340b7c11 */ /* 0x000fe400088f0c00 */
[-C--:B------:R-:W-:Y:S01]  /*0c30*/  IADD3 R51, P1, R51, R26.reuse, RZ ;  /* 0x0000001a33337210 */ /* 0x080fe20007f3e0ff */
[----:B------:R0:W-:Y:S01]  /*0c40*/  STL [R1+0x5c], R0 ;  /* 0x00005c0001007387 */ /* 0x0001e20000100800 */
[----:B------:R-:W-:Y:S02]  /*0c50*/  IADD3 R47, P2, R47, R26, RZ ;  /* 0x0000001a2f2f7210 */ /* 0x000fe40007f5e0ff */
[----:B------:R-:W-:Y:S01]  /*0c60*/  IADD3 R43, R9, 0x7300, RZ ;  /* 0x00007300092b7810 */ /* 0x000fe20007ffe0ff */
        /* <DEDUP_REMOVED lines=10> */
[C---:B------:R-:W-:Y:S01]  /*0d10*/  LEA R70, P1, R49.reuse, UR14, 0x1 ;  /* 0x0000000e31467c11 */ /* 0x040fe2000f8208ff */
[----:B------:R-:W-:Y:S03]  /*0d20*/  STL [R1+0x68], R0 ;  /* 0x0000680001007387 */ /* 0x000fe60000100800 */
[----:B------:R-:W-:-:S06]  /*0d30*/  LEA.HI.X R71, R49, UR15, R20, 0x1, P1 ;  /* 0x0000000f31477c11 */ /* 0x000fcc00088f0c14 */
[----:B------:R-:W5:Y:S01]  /*0d40*/  LDG.E.64.CONSTANT R70, desc[UR12][R70.64] ;  /* 0x0000000c46467981 */ /* 0x000f62000c1e9b00 */
[--C-:B--2---:R-:W-:Y:S02]  /*0d50*/  HADD2.F32 R30, -RZ, R3.reuse.H0_H0 ;  /* 0x20000003ff1e7230 */ /* 0x104fe40000004100 */
[----:B------:R-:W-:Y:S02]  /*0d60*/  HADD2.F32 R25, -RZ, R3.H1_H1 ;  /* 0x30000003ff197230 */ /* 0x000fe40000004100 */
[----:B------:R-:W-:Y:S01]  /*0d70*/  HADD2.F32 R31, -RZ, R2.H1_H1 ;  /* 0x30000002ff1f7230 */ /* 0x000fe20000004100 */
[----:B------:R-:W-:Y:S01]  /*0d80*/  STL [R1+0x4], R30 ;  /* 0x0000041e01007387 */ /* 0x000fe20000100800 */
[--C-:B---3--:R-:W-:Y:S02]  /*0d90*/  HADD2.F32 R165, -RZ, R13.reuse.H0_H0 ;  /* 0x2000000dffa57230 */ /* 0x108fe40000004100 */
[----:B------:R-:W-:Y:S01]  /*0da0*/  HADD2.F32 R164, -RZ, R13.H1_H1 ;  /* 0x3000000dffa47230 */ /* 0x000fe20000004100 */
[----:B------:R-:W-:Y:S01]  /*0db0*/  IADD3 R13, R9, 0x5a00, RZ ;  /* 0x00005a00090d7810 */ /* 0x000fe20007ffe0ff */
[----:B------:R-:W-:Y:S01]  /*0dc0*/  STL [R1], R25 ;  /* 0x0000001901007387 */ /* 0x000fe20000100800 */
[----:B------:R-:W-:-:S02]  /*0dd0*/  HADD2.F32 R24, -RZ, R12.H0_H0 ;  /* 0x2000000cff187230 */ /* 0x000fc40000004100 */
[----:B------:R-:W-:Y:S01]  /*0de0*/  IADD3 R48, P1, R13, R26, RZ ;  /* 0x0000001a0d307210 */ /* 0x000fe20007f3e0ff */
[----:B------:R-:W-:Y:S01]  /*0df0*/  STL [R1+0x8], R31 ;  /* 0x0000081f01007387 */ /* 0x000fe20000100800 */
[----:B------:R-:W-:-:S03]  /*0e00*/  HADD2.F32 R21, -RZ, R12.H1_H1 ;  /* 0x3000000cff157230 */ /* 0x000fc60000004100 */
[----:B------:R4:W-:Y:S01]  /*0e10*/  STL [R1+0x8c], R20 ;  /* 0x00008c1401007387 */ /* 0x0009e20000100800 */
[----:B------:R-:W-:Y:S02]  /*0e20*/  IADD3.X R12, RZ, R8, RZ, P1, !PT ;  /* 0x00000008ff0c7210 */ /* 0x000fe40000ffe4ff */
[----:B------:R-:W-:Y:S01]  /*0e30*/  LEA R72, P1, R48, UR14, 0x1 ;  /* 0x0000000e30487c11 */ /* 0x000fe2000f8208ff */
[----:B------:R-:W-:Y:S01]  /*0e40*/  STL [R1+0x10], R24 ;  /* 0x0000101801007387 */ /* 0x000fe20000100800 */
[----:B----4-:R-:W-:-:S03]  /*0e50*/  HADD2.F32 R20, -RZ, R160.H0_H0 ;  /* 0x200000a0ff147230 */ /* 0x010fc60000004100 */
[----:B------:R-:W-:Y:S01]  /*0e60*/  STL [R1+0xc], R21 ;  /* 0x00000c1501007387 */ /* 0x000fe20000100800 */
[----:B------:R-:W-:-:S03]  /*0e70*/  LEA.HI.X R73, R48, UR15, R12, 0x1, P1 ;  /* 0x0000000f30497c11 */ /* 0x000fc600088f0c0c */
[----:B------:R-:W-:Y:S01]  /*0e80*/  STL [R1+0x14], R20 ;  /* 0x0000141401007387 */ /* 0x000fe20000100800 */
[----:B------:R-:W-:Y:S01]  /*0e90*/  LEA R74, P1, R47, UR14, 0x1 ;  /* 0x0000000e2f4a7c11 */ /* 0x000fe2000f8208ff */
[----:B------:R-:W-:Y:S02]  /*0ea0*/  HADD2.F32 R0, -RZ, R2.H0_H0 ;  /* 0x20000002ff007230 */ /* 0x000fe40000004100 */
[----:B------:R0:W-:Y:S01]  /*0eb0*/  STL [R1+0x90], R12 ;  /* 0x0000900c01007387 */ /* 0x0001e20000100800 */
[----:B------:R-:W-:-:S03]  /*0ec0*/  IADD3 R13, R9, 0x6400, RZ ;  /* 0x00006400090d7810 */ /* 0x000fc60007ffe0ff */
[----:B------:R1:W2:Y:S01]  /*0ed0*/  LDG.E.64.CONSTANT R2, desc[UR12][R16.64] ;  /* 0x0000000c10027981 */ /* 0x0002a2000c1e9b00 */
[----:B------:R-:W-:Y:S02]  /*0ee0*/  HADD2.F32 R163, -RZ, R160.H1_H1 ;  /* 0x300000a0ffa37230 */ /* 0x000fe40000004100 */
[----:B------:R-:W-:Y:S01]  /*0ef0*/  HADD2.F32 R162, -RZ, R161.H0_H0 ;  /* 0x200000a1ffa27230 */ /* 0x000fe20000004100 */
[----:B------:R-:W3:Y:S01]  /*0f00*/  LDG.E.64.CONSTANT R72, desc[UR12][R72.64] ;  /* 0x0000000c48487981 */ /* 0x000ee2000c1e9b00 */
[----:B0-----:R-:W-:-:S04]  /*0f10*/  IADD3.X R12, RZ, R8, RZ, P2, !PT ;  /* 0x00000008ff0c7210 */ /* 0x001fc800017fe4ff */
[----:B------:R-:W-:Y:S01]  /*0f20*/  LEA.HI.X R75, R47, UR15, R12, 0x1, P1 ;  /* 0x0000000f2f4b7c11 */ /* 0x000fe200088f0c0c */
[----:B------:R0:W-:Y:S01]  /*0f30*/  STL [R1+0xa0], R12 ;  /* 0x0000a00c01007387 */ /* 0x0001e20000100800 */
[----:B------:R-:W-:Y:S01]  /*0f40*/  IADD3 R46, P1, R13, R26, RZ ;  /* 0x0000001a0d2e7210 */ /* 0x000fe20007f3e0ff */
[----:B------:R-:W-:Y:S01]  /*0f50*/  FFMA.FTZ R13, R0, R0, RZ ;  /* 0x00000000000d7223 */ /* 0x000fe200000100ff */
[----:B------:R-:W-:Y:S02]  /*0f60*/  HADD2.F32 R161, -RZ, R161.H1_H1 ;  /* 0x300000a1ffa17230 */ /* 0x000fe40000004100 */
[----:B-----5:R-:W-:Y:S02]  /*0f70*/  HADD2.F32 R160, -RZ, R156.H0_H0 ;  /* 0x2000009cffa07230 */ /* 0x020fe40000004100 */
[----:B-1----:R-:W-:Y:S01]  /*0f80*/  FFMA.FTZ R16, R31, R31, R13 ;  /* 0x0000001f1f107223 */ /* 0x002fe2000001000d */
[----:B------:R-:W4:Y:S01]  /*0f90*/  LDG.E.64.CONSTANT R74, desc[UR12][R74.64] ;  /* 0x0000000c4a4a7981 */ /* 0x000f22000c1e9b00 */
[----:B0-----:R-:W-:-:S04]  /*0fa0*/  FADD.FTZ R12, RZ, R0 ;  /* 0x00000000ff0c7221 */ /* 0x001fc80000010000 */
[----:B------:R-:W-:Y:S01]  /*0fb0*/  FADD.FTZ R12, R12, R31 ;  /* 0x0000001f0c0c7221 */ /* 0x000fe20000010000 */
[----:B------:R-:W-:Y:S01]  /*0fc0*/  IADD3.X R17, RZ, R8, RZ, P1, !PT ;  /* 0x00000008ff117210 */ /* 0x000fe20000ffe4ff */
[----:B------:R-:W-:Y:S01]  /*0fd0*/  FFMA.FTZ R16, R30, R30, R16 ;  /* 0x0000001e1e107223 */ /* 0x000fe20000010010 */
[----:B------:R-:W-:Y:S01]  /*0fe0*/  LEA R76, P1, R46, UR14, 0x1 ;  /* 0x0000000e2e4c7c11 */ /* 0x000fe2000f8208ff */
[----:B------:R-:W-:Y:S02]  /*0ff0*/  FADD.FTZ R12, R12, R30 ;  /* 0x0000001e0c0c7221 */ /* 0x000fe40000010000 */
[----:B------:R-:W-:Y:S01]  /*1000*/  FFMA.FTZ R16, R25, R25, R16 ;  /* 0x0000001919107223 */ /* 0x000fe20000010010 */
[----:B------:R-:W-:Y:S01]  /*1010*/  LEA.HI.X R77, R46, UR15, R17, 0x1, P1 ;  /* 0x0000000f2e4d7c11 */ /* 0x000fe200088f0c11 */
[----:B------:R-:W-:Y:S01]  /*1020*/  FADD.FTZ R12, R12, R25 ;  /* 0x000000190c0c7221 */ /* 0x000fe20000010000 */
[----:B------:R-:W-:Y:S01]  /*1030*/  IADD3 R45, P1, R45, R26, RZ ;  /* 0x0000001a2d2d7210 */ /* 0x000fe20007f3e0ff */
[----:B------:R-:W-:Y:S01]  /*1040*/  FFMA.FTZ R16, R24, R24, R16 ;  /* 0x0000001818107223 */ /* 0x000fe20000010010 */
[----:B------:R-:W-:Y:S01]  /*1050*/  IADD3 R13, R9, 0x6e00, RZ ;  /* 0x00006e00090d7810 */ /* 0x000fe20007ffe0ff */
[----:B------:R-:W-:Y:S01]  /*1060*/  FADD.FTZ R12, R12, R24 ;  /* 0x000000180c0c7221 */ /* 0x000fe20000010000 */
[----:B------:R0:W-:Y:S01]  /*1070*/  STL [R1+0x78], R17 ;  /* 0x0000781101007387 */ /* 0x0001e20000100800 */
[----:B------:R-:W-:Y:S01]  /*1080*/  FFMA.FTZ R16, R21, R21, R16 ;  /* 0x0000001515107223 */ /* 0x000fe20000010010 */
[----:B------:R-:W-:Y:S01]  /*1090*/  IADD3 R44, P2, R13, R26, RZ ;  /* 0x0000001a0d2c7210 */ /* 0x000fe20007f5e0ff */
[----:B------:R-:W-:Y:S01]  /*10a0*/  FADD.FTZ R12, R12, R21 ;  /* 0x000000150c0c7221 */ /* 0x000fe20000010000 */
[----:B------:R-:W5:Y:S01]  /*10b0*/  LDG.E.64.CONSTANT R76, desc[UR12][R76.64] ;  /* 0x0000000c4c4c7981 */ /* 0x000f62000c1e9b00 */
[----:B0-----:R-:W-:-:S02]  /*10c0*/  IADD3.X R17, RZ, R8, RZ, P1, !PT ;  /* 0x00000008ff117210 */ /* 0x001fc40000ffe4ff */
[C---:B------:R-:W-:Y:S01]  /*10d0*/  LEA R78, P1, R45.reuse, UR14, 0x1 ;  /* 0x0000000e2d4e7c11 */ /* 0x040fe2000f8208ff */
[----:B------:R-:W-:Y:S01]  /*10e0*/  FADD.FTZ R13, R12, R165 ;  /* 0x000000a50c0d7221 */ /* 0x000fe20000010000 */
[----:B------:R-:W-:Y:S01]  /*10f0*/  IADD3.X R21, RZ, R8, RZ, P2, !PT ;  /* 0x00000008ff157210 */ /* 0x000fe200017fe4ff */
[----:B------:R0:W-:Y:S01]  /*1100*/  STL [R1+0x94], R17 ;  /* 0x0000941101007387 */ /* 0x0001e20000100800 */
[----:B------:R-:W-:Y:S02]  /*1110*/  LEA.HI.X R79, R45, UR15, R17, 0x1, P1 ;  /* 0x0000000f2d4f7c11 */ /* 0x000fe400088f0c11 */
[C---:B------:R-:W-:Y:S01]  /*1120*/  LEA R80, P1, R44.reuse, UR14, 0x1 ;  /* 0x0000000e2c507c11 */ /* 0x040fe2000f8208ff */
[----:B------:R-:W-:Y:S01]  /*1130*/  FADD.FTZ R13, R13, R164 ;  /* 0x000000a40d0d7221 */ /* 0x000fe20000010000 */
[----:B0-----:R-:W-:Y:S02]  /*1140*/  FFMA.FTZ R17, R165, R165, R16 ;  /* 0x000000a5a5117223 */ /* 0x001fe40000010010 */
[----:B------:R-:W-:Y:S01]  /*1150*/  LEA.HI.X R81, R44, UR15, R21, 0x1, P1 ;  /* 0x0000000f2c517c11 */ /* 0x000fe200088f0c15 */
[----:B------:R-:W-:Y:S01]  /*1160*/  STL [R1+0x98], R21 ;  /* 0x0000981501007387 */ /* 0x000fe20000100800 */
[----:B------:R-:W-:Y:S01]  /*1170*/  IADD3 R43, P1, R43, R26, RZ ;  /* 0x0000001a2b2b7210 */ /* 0x000fe20007f3e0ff */
[----:B------:R-:W-:Y:S01]  /*1180*/  FFMA.FTZ R17, R164, R164, R17 ;  /* 0x000000a4a4117223 */ /* 0x000fe20000010011 */
[----:B------:R-:W-:Y:S01]  /*1190*/  FADD.FTZ R12, R13, R20 ;  /* 0x000000140d0c7221 */ /* 0x000fe20000010000 */
[----:B------:R-:W2:Y:S02]  /*11a0*/  LDG.E.64.CONSTANT R78, desc[UR12][R78.64] ;  /* 0x0000000c4e4e7981 */ /* 0x000ea4000c1e9b00 */
[----:B------:R-:W-:Y:S01]  /*11b0*/  FFMA.FTZ R16, R20, R20, R17 ;  /* 0x0000001414107223 */ /* 0x000fe20000010011 */
[----:B------:R-:W-:Y:S01]  /*11c0*/  IADD3.X R20, RZ, R8, RZ, P1, !PT ;  /* 0x00000008ff147210 */ /* 0x000fe20000ffe4ff */
[----:B------:R-:W3:Y:S01]  /*11d0*/  LDG.E.64.CONSTANT R80, desc[UR12][R80.64] ;  /* 0x0000000c50507981 */ /* 0x000ee2000c1e9b00 */
[----:B------:R-:W-:-:S04]  /*11e0*/  LEA R82, P1, R43, UR14, 0x1 ;  /* 0x0000000e2b527c11 */ /* 0x000fc8000f8208ff */
[----:B------:R-:W-:-:S06]  /*11f0*/  LEA.HI.X R83, R43, UR15, R20, 0x1, P1 ;  /* 0x0000000f2b537c11 */ /* 0x000fcc00088f0c14 */
[----:B------:R-:W4:Y:S01]  /*1200*/  LDG.E.64.CONSTANT R82, desc[UR12][R82.64] ;  /* 0x0000000c52527981 */ /* 0x000f22000c1e9b00 */
[----:B------:R-:W-:-:S04]  /*1210*/  FADD.FTZ R13, R12, R163 ;  /* 0x000000a30c0d7221 */ /* 0x000fc80000010000 */
[----:B------:R-:W-:-:S04]  /*1220*/  FADD.FTZ R12, R13, R162 ;  /* 0x000000a20d0c7221 */ /* 0x000fc80000010000 */
[----:B------:R-:W-:-:S04]  /*1230*/  FADD.FTZ R13, R12, R161 ;  /* 0x000000a10c0d7221 */ /* 0x000fc80000010000 */
[----:B------:R-:W-:Y:S01]  /*1240*/  FADD.FTZ R12, R13, R160 ;  /* 0x000000a00d0c7221 */ /* 0x000fe20000010000 */
[----:B------:R-:W-:Y:S01]  /*1250*/  IADD3 R13, R9, 0x7800, RZ ;  /* 0x00007800090d7810 */ /* 0x000fe20007ffe0ff */
[----:B------:R0:W-:Y:S03]  /*1260*/  STL [R1+0x7c], R20 ;  /* 0x00007c1401007387 */ /* 0x0001e60000100800 */
[----:B------:R-:W-:-:S04]  /*1270*/  IADD3 R42, P1, R13, R26, RZ ;  /* 0x0000001a0d2a7210 */ /* 0x000fc80007f3e0ff */
[----:B0-----:R-:W-:Y:S02]  /*1280*/  IADD3.X R20, RZ, R8, RZ, P1, !PT ;  /* 0x00000008ff147210 */ /* 0x001fe40000ffe4ff */
[----:B------:R-:W-:-:S04]  /*1290*/  LEA R84, P1, R42, UR14, 0x1 ;  /* 0x0000000e2a547c11 */ /* 0x000fc8000f8208ff */
[----:B------:R-:W-:-:S06]  /*12a0*/  LEA.HI.X R85, R42, UR15, R20, 0x1, P1 ;  /* 0x0000000f2a557c11 */ /* 0x000fcc00088f0c14 */
[----:B------:R-:W5:Y:S01]  /*12b0*/  LDG.E.64.CONSTANT R84, desc[UR12][R84.64] ;  /* 0x0000000c54547981 */ /* 0x000f62000c1e9b00 */
[----:B------:R-:W-:-:S04]  /*12c0*/  FFMA.FTZ R17, R163, R163, R16 ;  /* 0x000000a3a3117223 */ /* 0x000fc80000010010 */
[----:B------:R-:W-:Y:S01]  /*12d0*/  FFMA.FTZ R16, R162, R162, R17 ;  /* 0x000000a2a2107223 */ /* 0x000fe20000010011 */
[----:B------:R-:W-:-:S03]  /*12e0*/  HADD2.F32 R159, -RZ, R156.H1_H1 ;  /* 0x3000009cff9f7230 */ /* 0x000fc60000004100 */
[----:B------:R-:W-:Y:S01]  /*12f0*/  FFMA.FTZ R17, R161, R161, R16 ;  /* 0x000000a1a1117223 */ /* 0x000fe20000010010 */
[----:B------:R-:W-:-:S03]  /*1300*/  HADD2.F32 R158, -RZ, R157.H0_H0 ;  /* 0x2000009dff9e7230 */ /* 0x000fc60000004100 */
[----:B------:R-:W-:Y:S01]  /*1310*/  FFMA.FTZ R16, R160, R160, R17 ;  /* 0x000000a0a0107223 */ /* 0x000fe20000010011 */
[----:B------:R-:W-:-:S03]  /*1320*/  FADD.FTZ R17, R12, R159 ;  /* 0x0000009f0c117221 */ /* 0x000fc60000010000 */
[----:B------:R-:W-:Y:S01]  /*1330*/  FFMA.FTZ R21, R159, R159, R16 ;  /* 0x0000009f9f157223 */ /* 0x000fe20000010010 */
[----:B------:R-:W-:Y:S02]  /*1340*/  HADD2.F32 R157, -RZ, R157.H1_H1 ;  /* 0x3000009dff9d7230 */ /* 0x000fe40000004100 */
        /* <DEDUP_REMOVED lines=10> */
[----:B------:R-:W-:Y:S01]  /*13f0*/  FFMA.FTZ R21, R155, R155, R16 ;  /* 0x0000009b9b157223 */ /* 0x000fe20000010010 */
[----:B------:R-:W-:Y:S02]  /*1400*/  HADD2.F32 R153, -RZ, R153.H1_H1 ;  /* 0x30000099ff997230 */ /* 0x000fe40000004100 */
[----:B------:R-:W-:Y:S01]  /*1410*/  FADD.FTZ R12, R17, R154 ;  /* 0x0000009a110c7221 */ /* 0x000fe20000010000 */
[----:B------:R-:W-:Y:S01]  /*1420*/  FFMA.FTZ R16, R154, R154, R21 ;  /* 0x0000009a9a107223 */ /* 0x000fe20000010015 */
[--C-:B------:R-:W-:Y:S01]  /*1430*/  HADD2.F32 R152, -RZ, R148.reuse.H0_H0 ;  /* 0x20000094ff987230 */ /* 0x100fe20000004100 */
[----:B------:R-:W-:Y:S01]  /*1440*/  IADD3 R41, R9, 0x7d00, RZ ;  /* 0x00007d0009297810 */ /* 0x000fe20007ffe0ff */
[----:B------:R-:W-:Y:S01]  /*1450*/  FADD.FTZ R17, R12, R153 ;  /* 0x000000990c117221 */ /* 0x000fe20000010000 */
[----:B------:R-:W-:Y:S01]  /*1460*/  FFMA.FTZ R21, R153, R153, R16 ;  /* 0x0000009999157223 */ /* 0x000fe20000010010 */
[----:B------:R-:W-:Y:S01]  /*1470*/  HADD2.F32 R151, -RZ, R148.H1_H1 ;  /* 0x30000094ff977230 */ /* 0x000fe20000004100 */
[----:B------:R-:W-:Y:S01]  /*1480*/  IADD3 R13, R9, 0x8200, RZ ;  /* 0x00008200090d7810 */ /* 0x000fe20007ffe0ff */
[----:B------:R-:W-:Y:S01]  /*1490*/  FADD.FTZ R12, R17, R152 ;  /* 0x00000098110c7221 */ /* 0x000fe20000010000 */
[----:B------:R-:W-:Y:S01]  /*14a0*/  IADD3 R41, P1, R41, R26, RZ ;  /* 0x0000001a29297210 */ /* 0x000fe20007f3e0ff */
[----:B------:R-:W-:Y:S01]  /*14b0*/  FFMA.FTZ R16, R152, R152, R21 ;  /* 0x0000009898107223 */ /* 0x000fe20000010015 */
[--C-:B------:R-:W-:Y:S01]  /*14c0*/  HADD2.F32 R150, -RZ, R149.reuse.H0_H0 ;  /* 0x20000095ff967230 */ /* 0x100fe20000004100 */
[----:B------:R0:W-:Y:S01]  /*14d0*/  STL [R1+0x70], R20 ;  /* 0x0000701401007387 */ /* 0x0001e20000100800 */
[----:B------:R-:W-:Y:S01]  /*14e0*/  IADD3 R40, P2, R13, R26, RZ ;  /* 0x0000001a0d287210 */ /* 0x000fe20007f5e0ff */
[----:B------:R-:W-:Y:S01]  /*14f0*/  FFMA.FTZ R17, R151, R151, R16 ;  /* 0x0000009797117223 */ /* 0x000fe20000010010 */
[----:B------:R-:W-:Y:S01]  /*1500*/  FADD.FTZ R13, R12, R151 ;  /* 0x000000970c0d7221 */ /* 0x000fe20000010000 */
[----:B------:R-:W-:-:S02]  /*1510*/  HADD2.F32 R149, -RZ, R149.H1_H1 ;  /* 0x30000095ff957230 */ /* 0x000fc40000004100 */
[----:B------:R-:W-:Y:S01]  /*1520*/  FFMA.FTZ R16, R150, R150, R17 ;  /* 0x0000009696107223 */ /* 0x000fe20000010011 */
[----:B0-----:R-:W-:Y:S02]  /*1530*/  IADD3.X R20, RZ, R8, RZ, P1, !PT ;  /* 0x00000008ff147210 */ /* 0x001fe40000ffe4ff */
[----:B------:R-:W-:Y:S01]  /*1540*/  LEA R86, P1, R41, UR14, 0x1 ;  /* 0x0000000e29567c11 */ /* 0x000fe2000f8208ff */
[----:B------:R-:W-:Y:S01]  /*1550*/  FADD.FTZ R12, R13, R150 ;  /* 0x000000960d0c7221 */ /* 0x000fe20000010000 */
[--C-:B------:R-:W-:Y:S02]  /*1560*/  HADD2.F32 R148, -RZ, R144.reuse.H0_H0 ;  /* 0x20000090ff947230 */ /* 0x100fe40000004100 */
[----:B------:R-:W-:Y:S01]  /*1570*/  LEA.HI.X R87, R41, UR15, R20, 0x1, P1 ;  /* 0x0000000f29577c11 */ /* 0x000fe200088f0c14 */
[----:B------:R-:W-:Y:S01]  /*1580*/  FFMA.FTZ R17, R149, R149, R16 ;  /* 0x0000009595117223 */ /* 0x000fe20000010010 */
[----:B------:R-:W-:Y:S01]  /*1590*/  FADD.FTZ R13, R12, R149 ;  /* 0x000000950c0d7221 */ /* 0x000fe20000010000 */
[----:B------:R-:W-:-:S02]  /*15a0*/  HADD2.F32 R147, -RZ, R144.H1_H1 ;  /* 0x30000090ff937230 */ /* 0x000fc40000004100 */
[----:B------:R-:W-:Y:S01]  /*15b0*/  FFMA.FTZ R16, R148, R148, R17 ;  /* 0x0000009494107223 */ /* 0x000fe20000010011 */
[----:B------:R-:W5:Y:S01]  /*15c0*/  LDG.E.64.CONSTANT R86, desc[UR12][R86.64] ;  /* 0x0000000c56567981 */ /* 0x000f62000c1e9b00 */
[----:B------:R-:W-:Y:S01]  /*15d0*/  FADD.FTZ R12, R13, R148 ;  /* 0x000000940d0c7221 */ /* 0x000fe20000010000 */
[--C-:B------:R-:W-:Y:S02]  /*15e0*/  HADD2.F32 R146, -RZ, R145.reuse.H0_H0 ;  /* 0x20000091ff927230 */ /* 0x100fe40000004100 */
[----:B------:R-:W-:Y:S01]  /*15f0*/  FFMA.FTZ R17, R147, R147, R16 ;  /* 0x0000009393117223 */ /* 0x000fe20000010010 */
[----:B------:R0:W-:Y:S01]  /*1600*/  STL [R1+0x80], R20 ;  /* 0x0000801401007387 */ /* 0x0001e20000100800 */
[----:B------:R-:W-:Y:S01]  /*1610*/  LEA R88, P1, R40, UR14, 0x1 ;  /* 0x0000000e28587c11 */ /* 0x000fe2000f8208ff */
[----:B------:R-:W-:Y:S01]  /*1620*/  FADD.FTZ R13, R12, R147 ;  /* 0x000000930c0d7221 */ /* 0x000fe20000010000 */
[----:B------:R-:W-:Y:S02]  /*1630*/  HADD2.F32 R145, -RZ, R145.H1_H1 ;  /* 0x30000091ff917230 */ /* 0x000fe40000004100 */
[----:B------:R-:W-:Y:S01]  /*1640*/  FFMA.FTZ R12, R146, R146, R17 ;  /* 0x00000092920c7223 */ /* 0x000fe20000010011 */
[----:B------:R-:W-:-:S02]  /*1650*/  HADD2.F32 R39, -RZ, R4.H0_H0 ;  /* 0x20000004ff277230 */ /* 0x000fc40000004100 */
[----:B------:R-:W-:Y:S01]  /*1660*/  HADD2.F32 R38, -RZ, R4.H1_H1 ;  /* 0x30000004ff267230 */ /* 0x000fe20000004100 */
[----:B0-----:R-:W-:Y:S01]  /*1670*/  IADD3.X R20, RZ, R8, RZ, P2, !PT ;  /* 0x00000008ff147210 */ /* 0x001fe200017fe4ff */
[----:B------:R-:W-:Y:S01]  /*1680*/  FADD.FTZ R4, R13, R146 ;  /* 0x000000920d047221 */ /* 0x000fe20000010000 */
[--C-:B------:R-:W-:Y:S02]  /*1690*/  HADD2.F32 R144, -RZ, R140.reuse.H0_H0 ;  /* 0x2000008cff907230 */ /* 0x100fe40000004100 */
[----:B------:R-:W-:Y:S01]  /*16a0*/  LEA.HI.X R89, R40, UR15, R20, 0x1, P1 ;  /* 0x0000000f28597c11 */ /* 0x000fe200088f0c14 */
[--C-:B------:R-:W-:Y:S01]  /*16b0*/  HADD2.F32 R37, -RZ, R5.reuse.H0_H0 ;  /* 0x20000005ff257230 */ /* 0x100fe20000004100 */
[----:B------:R-:W-:Y:S01]  /*16c0*/  IADD3 R35, R9, 0x8700, RZ ;  /* 0x0000870009237810 */ /* 0x000fe20007ffe0ff */
[----:B------:R-:W-:Y:S02]  /*16d0*/  HADD2.F32 R36, -RZ, R5.H1_H1 ;  /* 0x30000005ff247230 */ /* 0x000fe40000004100 */
[----:B------:R-:W-:Y:S01]  /*16e0*/  FFMA.FTZ R13, R145, R145, R12 ;  /* 0x00000091910d7223 */ /* 0x000fe2000001000c */
[----:B------:R-:W-:Y:S01]  /*16f0*/  FADD.FTZ R5, R4, R145 ;  /* 0x0000009104057221 */ /* 0x000fe20000010000 */
[----:B------:R-:W-:Y:S01]  /*1700*/  HADD2.F32 R143, -RZ, R140.H1_H1 ;  /* 0x3000008cff8f7230 */ /* 0x000fe20000004100 */
[----:B------:R-:W5:Y:S01]  /*1710*/  LDG.E.64.CONSTANT R88, desc[UR12][R88.64] ;  /* 0x0000000c58587981 */ /* 0x000f62000c1e9b00 */
[----:B------:R-:W-:Y:S01]  /*1720*/  IADD3 R35, P1, R35, R26, RZ ;  /* 0x0000001a23237210 */ /* 0x000fe20007f3e0ff */
[----:B------:R-:W-:Y:S01]  /*1730*/  FFMA.FTZ R12, R144, R144, R13 ;  /* 0x00000090900c7223 */ /* 0x000fe2000001000d */
[----:B------:R-:W-:Y:S01]  /*1740*/  FADD.FTZ R4, R5, R144 ;  /* 0x0000009005047221 */ /* 0x000fe20000010000 */
[--C-:B------:R-:W-:Y:S01]  /*1750*/  HADD2.F32 R142, -RZ, R141.reuse.H0_H0 ;  /* 0x2000008dff8e7230 */ /* 0x100fe20000004100 */
[----:B------:R0:W-:Y:S01]  /*1760*/  STL [R1+0x84], R20 ;  /* 0x0000841401007387 */ /* 0x0001e20000100800 */
[----:B------:R-:W-:Y:S01]  /*1770*/  FFMA.FTZ R17, R143, R143, R12 ;  /* 0x0000008f8f117223 */ /* 0x000fe2000001000c */
[----:B------:R-:W-:Y:S01]  /*1780*/  FADD.FTZ R13, R4, R143 ;  /* 0x0000008f040d7221 */ /* 0x000fe20000010000 */
[----:B------:R-:W-:Y:S01]  /*1790*/  HADD2.F32 R141, -RZ, R141.H1_H1 ;  /* 0x3000008dff8d7230 */ /* 0x000fe20000004100 */
[----:B------:R-:W-:Y:S01]  /*17a0*/  IADD3 R5, R9, 0x8c00, RZ ;  /* 0x00008c0009057810 */ /* 0x000fe20007ffe0ff */
[----:B------:R-:W-:Y:S01]  /*17b0*/  FFMA.FTZ R12, R142, R142, R17 ;  /* 0x0000008e8e0c7223 */ /* 0x000fe20000010011 */
[----:B0-----:R-:W-:-:S02]  /*17c0*/  IADD3.X R20, RZ, R8, RZ, P1, !PT ;  /* 0x00000008ff147210 */ /* 0x001fc40000ffe4ff */
[----:B------:R-:W-:Y:S01]  /*17d0*/  LEA R90, P1, R35, UR14, 0x1 ;  /* 0x0000000e235a7c11 */ /* 0x000fe2000f8208ff */
[----:B------:R-:W-:Y:S01]  /*17e0*/  FADD.FTZ R4, R13, R142 ;  /* 0x0000008e0d047221 */ /* 0x000fe20000010000 */
[--C-:B------:R-:W-:Y:S02]  /*17f0*/  HADD2.F32 R140, -RZ, R136.reuse.H0_H0 ;  /* 0x20000088ff8c7230 */ /* 0x100fe40000004100 */
[----:B------:R-:W-:Y:S01]  /*1800*/  LEA.HI.X R91, R35, UR15, R20, 0x1, P1 ;  /* 0x0000000f235b7c11 */ /* 0x000fe200088f0c14 */
[----:B------:R-:W-:Y:S01]  /*1810*/  FFMA.FTZ R13, R141, R141, R12 ;  /* 0x0000008d8d0d7223 */ /* 0x000fe2000001000c */
[----:B------:R-:W-:Y:S01]  /*1820*/  IADD3 R34, P1, R5, R26, RZ ;  /* 0x0000001a05227210 */ /* 0x000fe20007f3e0ff */
[----:B------:R-:W-:Y:S01]  /*1830*/  FADD.FTZ R5, R4, R141 ;  /* 0x0000008d04057221 */ /* 0x000fe20000010000 */
[----:B------:R-:W-:Y:S02]  /*1840*/  HADD2.F32 R139, -RZ, R136.H1_H1 ;  /* 0x30000088ff8b7230 */ /* 0x000fe40000004100 */
[----:B------:R-:W-:Y:S01]  /*1850*/  FFMA.FTZ R12, R140, R140, R13 ;  /* 0x0000008c8c0c7223 */ /* 0x000fe2000001000d */
[----:B------:R-:W5:Y:S01]  /*1860*/  LDG.E.64.CONSTANT R90, desc[UR12][R90.64] ;  /* 0x0000000c5a5a7981 */ /* 0x000f62000c1e9b00 */
[----:B------:R-:W-:Y:S01]  /*1870*/  FADD.FTZ R4, R5, R140 ;  /* 0x0000008c05047221 */ /* 0x000fe20000010000 */
[--C-:B------:R-:W-:Y:S01]  /*1880*/  HADD2.F32 R138, -RZ, R137.reuse.H0_H0 ;  /* 0x20000089ff8a7230 */ /* 0x100fe20000004100 */
[----:B------:R-:W-:Y:S01]  /*1890*/  IADD3.X R16, RZ, R8, RZ, P1, !PT ;  /* 0x00000008ff107210 */ /* 0x000fe20000ffe4ff */
[----:B------:R-:W-:Y:S01]  /*18a0*/  FFMA.FTZ R13, R139, R139, R12 ;  /* 0x0000008b8b0d7223 */ /* 0x000fe2000001000c */
[----:B------:R-:W-:Y:S01]  /*18b0*/  LEA R92, P1, R34, UR14, 0x1 ;  /* 0x0000000e225c7c11 */ /* 0x000fe2000f8208ff */
[----:B------:R-:W-:Y:S01]  /*18c0*/  FADD.FTZ R5, R4, R139 ;  /* 0x0000008b04057221 */ /* 0x000fe20000010000 */
[----:B------:R-:W-:-:S02]  /*18d0*/  HADD2.F32 R137, -RZ, R137.H1_H1 ;  /* 0x30000089ff897230 */ /* 0x000fc40000004100 */
[----:B------:R-:W-:Y:S01]  /*18e0*/  FFMA.FTZ R12, R138, R138, R13 ;  /* 0x0000008a8a0c7223 */ /* 0x000fe2000001000d */
[----:B------:R-:W-:Y:S01]  /*18f0*/  LEA.HI.X R93, R34, UR15, R16, 0x1, P1 ;  /* 0x0000000f225d7c11 */ /* 0x000fe200088f0c10 */
[----:B------:R-:W-:Y:S01]  /*1900*/  FADD.FTZ R4, R5, R138 ;  /* 0x0000008a05047221 */ /* 0x000fe20000010000 */
[----:B------:R-:W-:Y:S01]  /*1910*/  IADD3 R33, R9, 0x9100, RZ ;  /* 0x0000910009217810 */ /* 0x000fe20007ffe0ff */
[----:B------:R-:W-:Y:S02]  /*1920*/  FFMA.FTZ R12, R137, R137, R12 ;  /* 0x00000089890c7223 */ /* 0x000fe4000001000c */
[----:B------:R-:W-:Y:S01]  /*1930*/  FADD.FTZ R4, R4, R137 ;  /* 0x0000008904047221 */ /* 0x000fe20000010000 */
[----:B------:R-:W5:Y:S01]  /*1940*/  LDG.E.64.CONSTANT R92, desc[UR12][R92.64] ;  /* 0x0000000c5c5c7981 */ /* 0x000f62000c1e9b00 */
[----:B------:R-:W-:Y:S01]  /*1950*/  FFMA.FTZ R17, R39, R39, R12 ;  /* 0x0000002727117223 */ /* 0x000fe2000001000c */
[----:B------:R-:W-:Y:S01]  /*1960*/  IADD3 R33, P2, R33, R26, RZ ;  /* 0x0000001a21217210 */ /* 0x000fe20007f5e0ff */
[----:B------:R-:W-:Y:S01]  /*1970*/  FADD.FTZ R13, R4, R39 ;  /* 0x00000027040d7221 */ /* 0x000fe20000010000 */
[----:B------:R-:W-:Y:S01]  /*1980*/  STL [R1+0x74], R20 ;  /* 0x0000741401007387 */ /* 0x000fe20000100800 */
[----:B------:R-:W-:Y:S01]  /*1990*/  FFMA.FTZ R12, R38, R38, R17 ;  /* 0x00000026260c7223 */ /* 0x000fe20000010011 */
[----:B------:R-:W-:Y:S01]  /*19a0*/  LEA R94, P1, R33, UR14, 0x1 ;  /* 0x0000000e215e7c11 */ /* 0x000fe2000f8208ff */
[----:B------:R-:W-:Y:S01]  /*19b0*/  FADD.FTZ R4, R13, R38 ;  /* 0x000000260d047221 */ /* 0x000fe20000010000 */
[----:B------:R0:W-:Y:S01]  /*19c0*/  STL [R1+0x6c], R16 ;  /* 0x00006c1001007387 */ /* 0x0001e20000100800 */
[----:B------:R-:W-:-:S02]  /*19d0*/  FFMA.FTZ R17, R37, R37, R12 ;  /* 0x0000002525117223 */ /* 0x000fc4000001000c */
[----:B------:R-:W-:Y:S01]  /*19e0*/  FADD.FTZ R13, R4, R37 ;  /* 0x00000025040d7221 */ /* 0x000fe20000010000 */
[----:B------:R-:W-:Y:S01]  /*19f0*/  HADD2.F32 R32, -RZ, R28.H0_H0 ;  /* 0x2000001cff207230 */ /* 0x000fe20000004100 */
[----:B0-----:R-:W-:Y:S01]  /*1a00*/  IADD3.X R16, RZ, R8, RZ, P2, !PT ;  /* 0x00000008ff107210 */ /* 0x001fe200017fe4ff */
[----:B------:R-:W-:-:S03]  /*1a10*/  FFMA.FTZ R17, R36, R36, R17 ;  /* 0x0000002424117223 */ /* 0x000fc60000010011 */
[----:B------:R-:W-:Y:S01]  /*1a20*/  LEA.HI.X R95, R33, UR15, R16, 0x1, P1 ;  /* 0x0000000f215f7c11 */ /* 0x000fe200088f0c10 */
[----:B------:R-:W-:Y:S01]  /*1a30*/  FADD.FTZ R13, R13, R36 ;  /* 0x000000240d0d7221 */ /* 0x000fe20000010000 */
[----:B------:R-:W-:Y:S01]  /*1a40*/  IADD3 R5, R9, 0x9600, RZ ;  /* 0x0000960009057810 */ /* 0x000fe20007ffe0ff */
[----:B------:R-:W-:Y:S02]  /*1a50*/  HADD2.F32 R31, -RZ, R28.H1_H1 ;  /* 0x3000001cff1f7230 */ /* 0x000fe40000004100 */
[----:B------:R-:W-:Y:S01]  /*1a60*/  FFMA.FTZ R12, R32, R32, R17 ;  /* 0x00000020200c7223 */ /* 0x000fe20000010011 */
[----:B------:R-:W5:Y:S01]  /*1a70*/  LDG.E.64.CONSTANT R94, desc[UR12][R94.64] ;  /* 0x0000000c5e5e7981 */ /* 0x000f62000c1e9b00 */
[----:B------:R-:W-:Y:S01]  /*1a80*/  IADD3 R28, P1, R5, R26, RZ ;  /* 0x0000001a051c7210 */ /* 0x000fe20007f3e0ff */
[----:B------:R-:W-:Y:S01]  /*1a90*/  FADD.FTZ R4, R13, R32 ;  /* 0x000000200d047221 */ /* 0x000fe20000010000 */
[--C-:B------:R-:W-:Y:S01]  /*1aa0*/  HADD2.F32 R30, -RZ, R29.reuse.H0_H0 ;  /* 0x2000001dff1e7230 */ /* 0x100fe20000004100 */
[----:B------:R0:W-:Y:S01]  /*1ab0*/  STL [R1+0x88], R16 ;  /* 0x0000881001007387 */ /* 0x0001e20000100800 */
[----:B------:R-:W-:Y:S01]  /*1ac0*/  FFMA.FTZ R13, R31, R31, R12 ;  /* 0x0000001f1f0d7223 */ /* 0x000fe2000001000c */
[----:B------:R-:W-:Y:S01]  /*1ad0*/  FADD.FTZ R5, R4, R31 ;  /* 0x0000001f04057221 */ /* 0x000fe20000010000 */
[----:B------:R-:W-:-:S02]  /*1ae0*/  HADD2.F32 R29, -RZ, R29.H1_H1 ;  /* 0x3000001dff1d7230 */ /* 0x000fc40000004100 */
[----:B------:R-:W-:Y:S01]  /*1af0*/  FFMA.FTZ R4, R30, R30, R13 ;  /* 0x0000001e1e047223 */ /* 0x000fe2000001000d */
[----:B0-----:R-:W-:Y:S02]  /*1b00*/  IADD3.X R16, RZ, R8, RZ, P1, !PT ;  /* 0x00000008ff107210 */ /* 0x001fe40000ffe4ff */
[C---:B------:R-:W-:Y:S01]  /*1b10*/  LEA R96, P1, R28.reuse, UR14, 0x1 ;  /* 0x0000000e1c607c11 */ /* 0x040fe2000f8208ff */
[----:B------:R-:W-:Y:S01]  /*1b20*/  FADD.FTZ R12, R5, R30 ;  /* 0x0000001e050c7221 */ /* 0x000fe20000010000 */
[--C-:B------:R-:W-:Y:S02]  /*1b30*/  HADD2.F32 R27, -RZ, R22.reuse.H0_H0 ;  /* 0x20000016ff1b7230 */ /* 0x100fe40000004100 */
[----:B------:R-:W-:Y:S01]  /*1b40*/  LEA.HI.X R97, R28, UR15, R16, 0x1, P1 ;  /* 0x0000000f1c617c11 */ /* 0x000fe200088f0c10 */
[----:B------:R-:W-:Y:S01]  /*1b50*/  FFMA.FTZ R4, R29, R29, R4 ;  /* 0x0000001d1d047223 */ /* 0x000fe20000010004 */
[----:B------:R-:W-:Y:S01]  /*1b60*/  IADD3 R9, R9, 0x9b00, RZ ;  /* 0x00009b0009097810 */ /* 0x000fe20007ffe0ff */
[----:B------:R-:W-:Y:S01]  /*1b70*/  FADD.FTZ R12, R12, R29 ;  /* 0x0000001d0c0c7221 */ /* 0x000fe20000010000 */
[----:B------:R-:W-:-:S02]  /*1b80*/  HADD2.F32 R25, -RZ, R22.H1_H1 ;  /* 0x30000016ff197230 */ /* 0x000fc40000004100 */
[----:B------:R-:W-:Y:S01]  /*1b90*/  FFMA.FTZ R4, R27, R27, R4 ;  /* 0x0000001b1b047223 */ /* 0x000fe20000010004 */
[----:B------:R-:W5:Y:S01]  /*1ba0*/  LDG.E.64.CONSTANT R96, desc[UR12][R96.64] ;  /* 0x0000000c60607981 */ /* 0x000f62000c1e9b00 */
[----:B------:R-:W-:Y:S01]  /*1bb0*/  IADD3 R26, P1, R9, R26, RZ ;  /* 0x0000001a091a7210 */ /* 0x000fe20007f3e0ff */
[----:B------:R-:W-:Y:S01]  /*1bc0*/  FADD.FTZ R5, R12, R27 ;  /* 0x0000001b0c057221 */ /* 0x000fe20000010000 */
[--C-:B------:R-:W-:Y:S02]  /*1bd0*/  HADD2.F32 R24, -RZ, R23.reuse.H0_H0 ;  /* 0x20000017ff187230 */ /* 0x100fe40000004100 */
[----:B------:R-:W-:Y:S01]  /*1be0*/  FFMA.FTZ R4, R25, R25, R4 ;  /* 0x0000001919047223 */ /* 0x000fe20000010004 */
[----:B------:R-:W-:Y:S01]  /*1bf0*/  IADD3.X R8, RZ, R8, RZ, P1, !PT ;  /* 0x00000008ff087210 */ /* 0x000fe20000ffe4ff */
[----:B------:R-:W-:Y:S01]  /*1c00*/  FADD.FTZ R5, R5, R25 ;  /* 0x0000001905057221 */ /* 0x000fe20000010000 */
[----:B------:R-:W-:Y:S01]  /*1c10*/  LEA R98, P1, R26, UR14, 0x1 ;  /* 0x0000000e1a627c11 */ /* 0x000fe2000f8208ff */
[----:B------:R-:W-:-:S02]  /*1c20*/  HADD2.F32 R23, -RZ, R23.H1_H1 ;  /* 0x30000017ff177230 */ /* 0x000fc40000004100 */
[----:B------:R-:W-:Y:S01]  /*1c30*/  FFMA.FTZ R4, R24, R24, R4 ;  /* 0x0000001818047223 */ /* 0x000fe20000010004 */
[----:B------:R-:W-:Y:S01]  /*1c40*/  FADD.FTZ R5, R5, R24 ;  /* 0x0000001805057221 */ /* 0x000fe20000010000 */
[----:B------:R-:W-:Y:S01]  /*1c50*/  LEA.HI.X R99, R26, UR15, R8, 0x1, P1 ;  /* 0x0000000f1a637c11 */ /* 0x000fe200088f0c08 */
[--C-:B------:R-:W-:Y:S02]  /*1c60*/  HADD2.F32 R22, -RZ, R18.reuse.H0_H0 ;  /* 0x20000012ff167230 */ /* 0x100fe40000004100 */
[----:B------:R-:W-:Y:S01]  /*1c70*/  FFMA.FTZ R4, R23, R23, R4 ;  /* 0x0000001717047223 */ /* 0x000fe20000010004 */
[----:B------:R-:W-:Y:S01]  /*1c80*/  FADD.FTZ R5, R5, R23 ;  /* 0x0000001705057221 */ /* 0x000fe20000010000 */
[----:B------:R-:W-:Y:S02]  /*1c90*/  HADD2.F32 R21, -RZ, R18.H1_H1 ;  /* 0x30000012ff157230 */ /* 0x000fe40000004100 */
[--C-:B------:R-:W-:Y:S01]  /*1ca0*/  HADD2.F32 R20, -RZ, R19.reuse.H0_H0 ;  /* 0x20000013ff147230 */ /* 0x100fe20000004100 */
[----:B------:R-:W5:Y:S01]  /*1cb0*/  LDG.E.64.CONSTANT R98, desc[UR12][R98.64] ;  /* 0x0000000c62627981 */ /* 0x000f62000c1e9b00 */
[----:B------:R-:W-:Y:S01]  /*1cc0*/  FFMA.FTZ R4, R22, R22, R4 ;  /* 0x0000001616047223 */ /* 0x000fe20000010004 */
[----:B------:R-:W-:Y:S01]  /*1cd0*/  FADD.FTZ R5, R5, R22 ;  /* 0x0000001605057221 */ /* 0x000fe20000010000 */
[--C-:B------:R-:W-:Y:S01]  /*1ce0*/  HADD2.F32 R17, -RZ, R14.reuse.H1_H1 ;  /* 0x3000000eff117230 */ /* 0x100fe20000004100 */
[----:B------:R0:W-:Y:S01]  /*1cf0*/  STL [R1+0x60], R16 ;  /* 0x0000601001007387 */ /* 0x0001e20000100800 */
[----:B------:R-:W-:Y:S01]  /*1d00*/  FFMA.FTZ R4, R21, R21, R4 ;  /* 0x0000001515047223 */ /* 0x000fe20000010004 */
[----:B------:R-:W-:Y:S01]  /*1d10*/  FADD.FTZ R5, R5, R21 ;  /* 0x0000001505057221 */ /* 0x000fe20000010000 */
[----:B------:R-:W-:Y:S01]  /*1d20*/  HADD2.F32 R19, -RZ, R19.H1_H1 ;  /* 0x30000013ff137230 */ /* 0x000fe20000004100 */
[----:B------:R-:W-:Y:S01]  /*1d30*/  ULDC.64 UR14, c[0x0][0x220] ;  /* 0x00008800000e7ab9 */ /* 0x000fe20000000a00 */
[----:B------:R-:W-:Y:S01]  /*1d40*/  FFMA.FTZ R4, R20, R20, R4 ;  /* 0x0000001414047223 */ /* 0x000fe20000010004 */
[----:B------:R-:W-:Y:S01]  /*1d50*/  FADD.FTZ R5, R5, R20 ;  /* 0x0000001405057221 */ /* 0x000fe20000010000 */
[----:B------:R-:W-:-:S02]  /*1d60*/  HADD2.F32 R18, -RZ, R14.H0_H0 ;  /* 0x2000000eff127230 */ /* 0x000fc40000004100 */
[----:B------:R-:W-:Y:S01]  /*1d70*/  FFMA.FTZ R4, R19, R19, R4 ;  /* 0x0000001313047223 */ /* 0x000fe20000010004 */
[----:B------:R-:W-:-:S03]  /*1d80*/  FADD.FTZ R106, R5, R19 ;  /* 0x00000013056a7221 */ /* 0x000fc60000010000 */
[----:B------:R-:W-:Y:S01]  /*1d90*/  FFMA.FTZ R104, R18, R18, R4 ;  /* 0x0000001212687223 */ /* 0x000fe20000010004 */
[----:B------:R-:W-:Y:S01]  /*1da0*/  FADD.FTZ R106, R106, R18 ;  /* 0x000000126a6a7221 */ /* 0x000fe20000010000 */
[--C-:B0-----:R-:W-:Y:S01]  /*1db0*/  HADD2.F32 R16, -RZ, R15.reuse.H0_H0 ;  /* 0x2000000fff107230 */ /* 0x101fe20000004100 */
[----:B------:R0:W-:Y:S01]  /*1dc0*/  STL [R1+0x58], R8 ;  /* 0x0000580801007387 */ /* 0x0001e20000100800 */
        /* <DEDUP_REMOVED lines=11> */
[----:B------:R-:W-:Y:S02]  /*1e80*/  HADD2.F32 R12, -RZ, R11.H0_H0 ;  /* 0x2000000bff0c7230 */ /* 0x000fe40000004100 */
[----:B------:R-:W-:Y:S01]  /*1e90*/  FFMA.FTZ R104, R13, R13, R104 ;  /* 0x0000000d0d687223 */ /* 0x000fe20000010068 */
[----:B------:R-:W-:Y:S01]  /*1ea0*/  FADD.FTZ R106, R106, R13 ;  /* 0x0000000d6a6a7221 */ /* 0x000fe20000010000 */
[----:B----4-:R-:W-:-:S02]  /*1eb0*/  HADD2.F32 R116, -RZ, R83.H0_H0 ;  /* 0x20000053ff747230 */ /* 0x010fc40000004100 */
[----:B------:R-:W-:Y:S02]  /*1ec0*/  HADD2.F32 R119, -RZ, R83.H1_H1 ;  /* 0x30000053ff777230 */ /* 0x000fe40000004100 */
[----:B------:R-:W4:Y:S01]  /*1ed0*/  LDL R83, [R1+0x108] ;  /* 0x0001080001537983 */ /* 0x000f220000100800 */
[----:B------:R-:W-:Y:S02]  /*1ee0*/  HADD2.F32 R11, -RZ, R11.H1_H1 ;  /* 0x3000000bff0b7230 */ /* 0x000fe40000004100 */
[----:B------:R-:W-:Y:S01]  /*1ef0*/  FFMA.FTZ R104, R12, R12, R104 ;  /* 0x0000000c0c687223 */ /* 0x000fe20000010068 */
[----:B------:R-:W-:Y:S01]  /*1f00*/  FADD.FTZ R106, R106, R12 ;  /* 0x0000000c6a6a7221 */ /* 0x000fe20000010000 */
[----:B------:R-:W-:Y:S02]  /*1f10*/  HADD2.F32 R10, -RZ, R6.H0_H0 ;  /* 0x20000006ff0a7230 */ /* 0x000fe40000004100 */
[----:B------:R-:W-:Y:S01]  /*1f20*/  FFMA.FTZ R104, R11, R11, R104 ;  /* 0x0000000b0b687223 */ /* 0x000fe20000010068 */
[----:B------:R-:W-:Y:S01]  /*1f30*/  FADD.FTZ R106, R106, R11 ;  /* 0x0000000b6a6a7221 */ /* 0x000fe20000010000 */
[----:B---3--:R-:W-:-:S02]  /*1f40*/  HADD2.F32 R112, -RZ, R81.H0_H0 ;  /* 0x20000051ff707230 */ /* 0x008fc40000004100 */
[----:B------:R-:W-:Y:S02]  /*1f50*/  HADD2.F32 R115, -RZ, R81.H1_H1 ;  /* 0x30000051ff737230 */ /* 0x000fe40000004100 */
[----:B------:R-:W-:Y:S01]  /*1f60*/  FFMA.FTZ R104, R10, R10, R104 ;  /* 0x0000000a0a687223 */ /* 0x000fe20000010068 */
[----:B------:R-:W-:Y:S01]  /*1f70*/  HADD2.F32 R9, -RZ, R6.H1_H1 ;  /* 0x30000006ff097230 */ /* 0x000fe20000004100 */
[----:B------:R-:W3:Y:S01]  /*1f80*/  LDL R81, [R1+0xfc] ;  /* 0x0000fc0001517983 */ /* 0x000ee20000100800 */
[----:B------:R-:W-:Y:S01]  /*1f90*/  FADD.FTZ R106, R106, R10 ;  /* 0x0000000a6a6a7221 */ /* 0x000fe20000010000 */
[--C-:B--2---:R-:W-:Y:S02]  /*1fa0*/  HADD2.F32 R108, -RZ, R79.reuse.H0_H0 ;  /* 0x2000004fff6c7230 */ /* 0x104fe40000004100 */
[----:B------:R-:W-:Y:S02]  /*1fb0*/  HADD2.F32 R111, -RZ, R79.H1_H1 ;  /* 0x3000004fff6f7230 */ /* 0x000fe40000004100 */
[----:B------:R-:W-:Y:S01]  /*1fc0*/  FFMA.FTZ R104, R9, R9, R104 ;  /* 0x0000000909687223 */ /* 0x000fe20000010068 */
[----:B0-----:R-:W-:Y:S01]  /*1fd0*/  HADD2.F32 R8, -RZ, R7.H0_H0 ;  /* 0x20000007ff087230 */ /* 0x001fe20000004100 */
[----:B------:R-:W2:Y:S01]  /*1fe0*/  LDL R79, [R1+0xf8] ;  /* 0x0000f800014f7983 */ /* 0x000ea20000100800 */
[----:B------:R-:W-:Y:S01]  /*1ff0*/  FADD.FTZ R106, R106, R9 ;  /* 0x000000096a6a7221 */ /* 0x000fe20000010000 */
[----:B------:R-:W-:-:S02]  /*2000*/  HADD2.F32 R110, -RZ, R80.H0_H0 ;  /* 0x20000050ff6e7230 */ /* 0x000fc40000004100 */
[----:B------:R-:W-:Y:S02]  /*2010*/  HADD2.F32 R113, -RZ, R80.H1_H1 ;  /* 0x30000050ff717230 */ /* 0x000fe40000004100 */
[----:B------:R-:W-:Y:S01]  /*2020*/  FFMA.FTZ R104, R8, R8, R104 ;  /* 0x0000000808687223 */ /* 0x000fe20000010068 */
[----:B------:R-:W-:Y:S01]  /*2030*/  HADD2.F32 R7, -RZ, R7.H1_H1 ;  /* 0x30000007ff077230 */ /* 0x000fe20000004100 */
[----:B------:R-:W2:Y:S01]  /*2040*/  LDL R80, [R1+0xf4] ;  /* 0x0000f40001507983 */ /* 0x000ea20000100800 */
[----:B------:R-:W-:Y:S01]  /*2050*/  FADD.FTZ R106, R106, R8 ;  /* 0x000000086a6a7221 */ /* 0x000fe20000010000 */
[--C-:B------:R-:W-:Y:S02]  /*2060*/  HADD2.F32 R114, -RZ, R82.reuse.H0_H0 ;  /* 0x20000052ff727230 */ /* 0x100fe40000004100 */
[----:B------:R-:W-:Y:S02]  /*2070*/  HADD2.F32 R117, -RZ, R82.H1_H1 ;  /* 0x30000052ff757230 */ /* 0x000fe40000004100 */
[----:B------:R-:W-:Y:S01]  /*2080*/  FFMA.FTZ R104, R7, R7, R104 ;  /* 0x0000000707687223 */ /* 0x000fe20000010068 */
[----:B------:R-:W-:Y:S01]  /*2090*/  HADD2.F32 R6, -RZ, R2.H0_H0 ;  /* 0x20000002ff067230 */ /* 0x000fe20000004100 */
[----:B------:R-:W2:Y:S01]  /*20a0*/  LDL R82, [R1+0xf0] ;  /* 0x0000f00001527983 */ /* 0x000ea20000100800 */
[----:B------:R-:W-:Y:S01]  /*20b0*/  FADD.FTZ R106, R106, R7 ;  /* 0x000000076a6a7221 */ /* 0x000fe20000010000 */
[----:B-----5:R-:W-:-:S02]  /*20c0*/  HADD2.F32 R118, -RZ, R84.H0_H0 ;  /* 0x20000054ff767230 */ /* 0x020fc40000004100 */
[----:B------:R-:W-:Y:S02]  /*20d0*/  HADD2.F32 R121, -RZ, R84.H1_H1 ;  /* 0x30000054ff797230 */ /* 0x000fe40000004100 */
[----:B------:R-:W-:Y:S01]  /*20e0*/  FFMA.FTZ R104, R6, R6, R104 ;  /* 0x0000000606687223 */ /* 0x000fe20000010068 */
[----:B------:R-:W-:Y:S01]  /*20f0*/  HADD2.F32 R5, -RZ, R2.H1_H1 ;  /* 0x30000002ff057230 */ /* 0x000fe20000004100 */
[----:B------:R-:W5:Y:S01]  /*2100*/  LDL R84, [R1+0xec] ;  /* 0x0000ec0001547983 */ /* 0x000f620000100800 */
        /* <DEDUP_REMOVED lines=166> */
[----:B------:R-:W0:Y:S01]  /*2b70*/  S2R R85, SR_TID.X ;  /* 0x0000000000557919 */ /* 0x000e220000002100 */
        /* <DEDUP_REMOVED lines=11> */
[----:B----4-:R-:W-:Y:S01]  /*2c30*/  STS.64 [R83], R76 ;  /* 0x0000004c53007388 */ /* 0x010fe20000000a00 */
[----:B------:R-:W-:Y:S01]  /*2c40*/  BAR.SYNC.DEFER_BLOCKING 0x0 ;  /* 0x0000000000007b1d */ /* 0x000fe20000010000 */
[----:B0-----:R-:W-:-:S13]  /*2c50*/  ISETP.GT.U32.AND P1, PT, R85, 0x3f, PT ;  /* 0x0000003f5500780c */ /* 0x001fda0003f24070 */
[----:B---3--:R-:W0:Y:S04]  /*2c60*/  @!P1 LDS.64 R76, [R81] ;  /* 0x00000000514c9984 */ /* 0x008e280000000a00 */
[----:B--2---:R-:W1:Y:S04]  /*2c70*/  @!P1 LDS.64 R78, [R79] ;  /* 0x000000004f4e9984 */ /* 0x004e680000000a00 */
[----:B------:R-:W2:Y:S04]  /*2c80*/  @!P1 LDS.64 R80, [R80] ;  /* 0x0000000050509984 */ /* 0x000ea80000000a00 */
[----:B------:R-:W3:Y:S04]  /*2c90*/  @!P1 LDS.64 R82, [R82] ;  /* 0x0000000052529984 */ /* 0x000ee80000000a00 */
[----:B-----5:R-:W4:Y:S01]  /*2ca0*/  @!P1 LDS.64 R84, [R84] ;  /* 0x0000000054549984 */ /* 0x020f220000000a00 */
[----:B0-----:R-:W-:-:S04]  /*2cb0*/  @!P1 FADD.FTZ R76, RZ, R76 ;  /* 0x0000004cff4c9221 */ /* 0x001fc80000010000 */
[----:B-1----:R-:W-:Y:S01]  /*2cc0*/  @!P1 FADD.FTZ R78, R76, R78 ;  /* 0x0000004e4c4e9221 */ /* 0x002fe20000010000 */
[----:B------:R-:W-:-:S03]  /*2cd0*/  @!P1 FADD.FTZ R77, RZ, R77 ;  /* 0x0000004dff4d9221 */ /* 0x000fc60000010000 */
[----:B--2---:R-:W-:Y:S01]  /*2ce0*/  @!P1 FADD.FTZ R80, R78, R80 ;  /* 0x000000504e509221 */ /* 0x004fe20000010000 */
[----:B------:R-:W-:Y:S01]  /*2cf0*/  @!P1 FADD.FTZ R79, R77, R79 ;  /* 0x0000004f4d4f9221 */ /* 0x000fe20000010000 */
[----:B------:R-:W-:Y:S02]  /*2d00*/  CS2R R76, SRZ ;  /* 0x00000000004c7805 */ /* 0x000fe4000001ff00 */
[----:B---3--:R-:W-:-:S04]  /*2d10*/  @!P1 FADD.FTZ R82, R80, R82 ;  /* 0x0000005250529221 */ /* 0x008fc80000010000 */
[----:B----4-:R-:W-:Y:S01]  /*2d20*/  @!P1 FADD.FTZ R76, R82, R84 ;  /* 0x00000054524c9221 */ /* 0x010fe20000010000 */
[----:B------:R-:W-:-:S04]  /*2d30*/  @!P1 FADD.FTZ R81, R79, R81 ;  /* 0x000000514f519221 */ /* 0x000fc80000010000 */
[----:B------:R-:W0:Y:S02]  /*2d40*/  SHFL.BFLY PT, R79, R76, 0x2, 0x1f ;  /* 0x0c401f004c4f7f89 */ /* 0x000e2400000e0000 */
[----:B0-----:R-:W-:Y:S02]  /*2d50*/  FADD.FTZ R76, R79, R76 ;  /* 0x0000004c4f4c7221 */ /* 0x001fe40000010000 */
[----:B------:R-:W2:Y:S01]  /*2d60*/  LDL R79, [R1+0x104] ;  /* 0x00010400014f7983 */ /* 0x000ea20000100800 */
[----:B------:R-:W0:Y:S01]  /*2d70*/  S2R R78, SR_TID.X ;  /* 0x00000000004e7919 */ /* 0x000e220000002100 */
[----:B------:R-:W-:-:S04]  /*2d80*/  @!P1 FADD.FTZ R81, R81, R83 ;  /* 0x0000005351519221 */ /* 0x000fc80000010000 */
[----:B------:R-:W-:Y:S01]  /*2d90*/  @!P1 FADD.FTZ R77, R81, R85 ;  /* 0x00000055514d9221 */ /* 0x000fe20000010000 */
[----:B------:R-:W1:Y:S01]  /*2da0*/  S2R R83, SR_CTAID.Y ;  /* 0x0000000000537919 */ /* 0x000e620000002600 */
[----:B0-----:R-:W-:-:S03]  /*2db0*/  LOP3.LUT P2, RZ, R78, 0xffffffc3, RZ, 0xc0, !PT ;  /* 0xffffffc34eff7812 */ /* 0x001fc6000784c0ff */
[----:B------:R-:W0:Y:S10]  /*2dc0*/  SHFL.BFLY PT, R78, R77, 0x2, 0x1f ;  /* 0x0c401f004d4e7f89 */ /* 0x000e3400000e0000 */
[----:B------:R-:W1:Y:S08]  /*2dd0*/  @!P2 LDC R81, c[0x0][0x10] ;  /* 0x00000400ff51ab82 */ /* 0x000e700000000800 */
[----:B------:R-:W3:Y:S01]  /*2de0*/  @!P2 LDC.64 R84, c[0x0][0x248] ;  /* 0x00009200ff54ab82 */ /* 0x000ee20000000a00 */
[----:B0-----:R-:W-:-:S02]  /*2df0*/  FADD.FTZ R77, R78, R77 ;  /* 0x0000004d4e4d7221 */ /* 0x001fc40000010000 */
[----:B------:R-:W0:Y:S01]  /*2e00*/  S2R R78, SR_TID.X ;  /* 0x00000000004e7919 */ /* 0x000e220000002100 */
[----:B-1----:R-:W-:Y:S01]  /*2e10*/  @!P2 IMAD R81, R81, UR4, R83 ;  /* 0x000000045151ac24 */ /* 0x002fe2000f8e0253 */
[----:B------:R-:W1:Y:S04]  /*2e20*/  SHFL.BFLY PT, R80, R76, 0x1, 0x1f ;  /* 0x0c201f004c507f89 */ /* 0x000e6800000e0000 */
[----:B------:R-:W4:Y:S01]  /*2e30*/  SHFL.BFLY PT, R82, R77, 0x1, 0x1f ;  /* 0x0c201f004d527f89 */ /* 0x000f2200000e0000 */
[----:B0-----:R-:W-:Y:S01]  /*2e40*/  ISETP.GT.U32.AND P1, PT, R78, 0xff, PT ;  /* 0x000000ff4e00780c */ /* 0x001fe20003f24070 */
[----:B-1----:R-:W-:Y:S01]  /*2e50*/  FADD.FTZ R76, R76, R80 ;  /* 0x000000504c4c7221 */ /* 0x002fe20000010000 */
[----:B----4-:R-:W-:Y:S01]  /*2e60*/  FADD.FTZ R77, R77, R82 ;  /* 0x000000524d4d7221 */ /* 0x010fe20000010000 */
[----:B------:R-:W-:-:S02]  /*2e70*/  SHF.L.U32 R82, R68, 0x1, RZ ;  /* 0x0000000144527819 */ /* 0x000fc400000006ff */
[----:B------:R-:W-:Y:S02]  /*2e80*/  SHF.R.U32.HI R68, RZ, 0x1f, R68 ;  /* 0x0000001fff447819 */ /* 0x000fe40000011644 */
[----:B--2---:R-:W-:-:S04]  /*2e90*/  @!P2 LEA R78, R81, R79, 0x9 ;  /* 0x0000004f514ea211 */ /* 0x004fc800078e48ff */
[----:B------:R-:W-:-:S05]  /*2ea0*/  @!P2 SHF.L.U32 R78, R78, 0x1, RZ ;  /* 0x000000014e4ea819 */ /* 0x000fca00000006ff */
[----:B---3--:R-:W-:Y:S02]  /*2eb0*/  @!P2 IMAD.WIDE.U32 R78, R78, 0x4, R84 ;  /* 0x000000044e4ea825 */ /* 0x008fe400078e0054 */
[----:B------:R-:W0:Y:S01]  /*2ec0*/  S2R R85, SR_TID.X ;  /* 0x0000000000557919 */ /* 0x000e220000002100 */
[----:B------:R-:W1:Y:S02]  /*2ed0*/  @!P1 LDC R81, c[0x0][0x10] ;  /* 0x00000400ff519b82 */ /* 0x000e640000000800 */
[----:B------:R2:W-:Y:S06]  /*2ee0*/  @!P2 STG.E.64 desc[UR12][R78.64], R76 ;  /* 0x0000004c4e00a986 */ /* 0x0005ec000c101b0c */
[----:B------:R-:W-:Y:S01]  /*2ef0*/  BAR.SYNC.DEFER_BLOCKING 0x0 ;  /* 0x0000000000007b1d */ /* 0x000fe20000010000 */
[----:B--2---:R-:W-:-:S02]  /*2f00*/  IADD3 R76, P3, R82, UR14, RZ ;  /* 0x0000000e524c7c10 */ /* 0x004fc4000ff7e0ff */
[----:B------:R-:W-:Y:S02]  /*2f10*/  IADD3 R82, P4, R82, UR16, RZ ;  /* 0x0000001052527c10 */ /* 0x000fe4000ff9e0ff */
[----:B0-----:R-:W-:Y:S01]  /*2f20*/  ISETP.NE.AND P2, PT, R85, RZ, PT ;  /* 0x000000ff5500720c */ /* 0x001fe20003f45270 */
[----:B-1----:R-:W-:Y:S01]  /*2f30*/  @!P1 IMAD R80, R81, UR4, R83 ;  /* 0x0000000451509c24 */ /* 0x002fe2000f8e0253 */
[C---:B------:R-:W-:Y:S02]  /*2f40*/  IADD3.X R77, R68.reuse, UR15, RZ, P3, !PT ;  /* 0x0000000f444d7c10 */ /* 0x040fe40009ffe4ff */
[----:B------:R-:W-:-:S09]  /*2f50*/  IADD3.X R83, R68, UR17, RZ, P4, !PT ;  /* 0x0000001144537c10 */ /* 0x000fd2000a7fe4ff */
[----:B------:R-:W-:Y:S05]  /*2f60*/  @P2 BRA `(.L_x_2710) ;  /* 0x0000000000702947 */ /* 0x000fea0003800000 */
[----:B------:R-:W0:Y:S01]  /*2f70*/  S2R R68, SR_LANEID ;  /* 0x0000000000447919 */ /* 0x000e220000000000 */
[----:B------:R-:W-:Y:S01]  /*2f80*/  VOTEU.ANY UR11, UPT, PT ;  /* 0x00000000000b7886 */ /* 0x000fe200038e0100 */
[----:B------:R-:W-:Y:S01]  /*2f90*/  UISETP.NE.AND UP0, UPT, UR18, URZ, UPT ;  /* 0x0000003f1200728c */ /* 0x000fe2000bf05270 */
[----:B------:R-:W0:Y:S01]  /*2fa0*/  FLO.U32 R81, UR11 ;  /* 0x0000000b00517d00 */ /* 0x000e2200080e0000 */
[----:B------:R-:W-:Y:S01]  /*2fb0*/  UMOV UR9, 0x7fffffe1 ;  /* 0x7fffffe100097882 */ /* 0x000fe20000000000 */
[----:B------:R-:W-:Y:S01]  /*2fc0*/  MOV R78, UR6 ;  /* 0x00000006004e7c02 */ /* 0x000fe20008000f00 */
[----:B------:R-:W-:Y:S01]  /*2fd0*/  USEL UR9, UR9, 0x1, !UP0 ;  /* 0x0000000109097887 */ /* 0x000fe2000c000000 */
[----:B------:R-:W-:Y:S02]  /*2fe0*/  MOV R79, UR7 ;  /* 0x00000007004f7c02 */ /* 0x000fe40008000f00 */
[----:B0-----:R-:W-:Y:S02]  /*2ff0*/  ISETP.EQ.U32.AND P2, PT, R81, R68, PT ;  /* 0x000000445100720c */ /* 0x001fe40003f42070 */
[----:B------:R-:W0:Y:S02]  /*3000*/  POPC R68, UR11 ;  /* 0x0000000b00447d09 */ /* 0x000e240008000000 */
[----:B0-----:R-:W-:-:S09]  /*3010*/  IMAD R68, R68, UR9, RZ ;  /* 0x0000000944447c24 */ /* 0x001fd2000f8e02ff */
[----:B------:R-:W-:Y:S06]  /*3020*/  @P2 MEMBAR.ALL.GPU ;  /* 0x0000000000002992 */ /* 0x000fec000000a000 */
[----:B------:R-:W-:-:S00]  /*3030*/  @P2 ERRBAR ;  /* 0x00000000000029ab */ /* 0x000fc00000000000 */
[----:B------:R-:W-:Y:S06]  /*3040*/  @P2 CGAERRBAR ;  /* 0x00000000000025ab */ /* 0x000fec0000000000 */
[----:B------:R0:W2:Y:S02]  /*3050*/  @P2 ATOM.E.ADD.STRONG.GPU PT, R68, desc[UR12][R78.64], R68 ;  /* 0x000000444e44298a */ /* 0x0000a400081ee1cc */
[----:B0-----:R-:W0:Y:S02]  /*3060*/  S2R R78, SR_LTMASK ;  /* 0x00000000004e7919 */ /* 0x001e240000003900 */
[----:B0-----:R-:W-:-:S06]  /*3070*/  LOP3.LUT R78, R78, UR11, RZ, 0xc0, !PT ;  /* 0x0000000b4e4e7c12 */ /* 0x001fcc000f8ec0ff */
[----:B------:R-:W0:Y:S01]  /*3080*/  POPC R78, R78 ;  /* 0x0000004e004e7309 */ /* 0x000e220000000000 */
[----:B--2---:R-:W0:Y:S02]  /*3090*/  SHFL.IDX PT, R68, R68, R81, 0x1f ;  /* 0x00001f5144447589 */ /* 0x004e2400000e0000 */
[----:B0-----:R-:W-:-:S07]  /*30a0*/  IMAD R68, R78, UR9, R68 ;  /* 0x000000094e447c24 */ /* 0x001fce000f8e0244 */
.L_x_2711:
[----:B------:R-:W-:Y:S02]  /*30b0*/  MOV R78, UR6 ;  /* 0x00000006004e7c02 */ /* 0x000fe40008000f00 */
[----:B------:R-:W-:-:S05]  /*30c0*/  MOV R79, UR7 ;  /* 0x00000007004f7c02 */ /* 0x000fca0008000f00 */
[----:B------:R-:W2:Y:S04]  /*30d0*/  LD.E.STRONG.GPU R78, desc[UR12][R78.64] ;  /* 0x0000000c4e4e7980 */ /* 0x000ea8000c10f900 */
[----:B--2---:R-:W-:Y:S01]  /*30e0*/  CCTL.IVALL ;  /* 0x00000000ff00798f */ /* 0x004fe20002000000 */
[----:B------:R-:W-:Y:S05]  /*30f0*/  YIELD ;  /* 0x0000000000007946 */ /* 0x000fea0003800000 */
[----:B------:R-:W-:-:S04]  /*3100*/  LOP3.LUT R78, R78, R68, RZ, 0x3c, !PT ;  /* 0x000000444e4e7212 */ /* 0x000fc800078e3cff */
[----:B------:R-:W-:-:S13]  /*3110*/  ISETP.GT.AND P2, PT, R78, -0x1, PT ;  /* 0xffffffff4e00780c */ /* 0x000fda0003f44270 */
[----:B------:R-:W-:Y:S05]  /*3120*/  @P2 BRA `(.L_x_2711) ;  /* 0xfffffffc00e02947 */ /* 0x000fea000383ffff */
.L_x_2710:
[----:B------:R-:W0:Y:S01]  /*3130*/  S2R R78, SR_TID.X ;  /* 0x00000000004e7919 */ /* 0x000e220000002100 */
[----:B------:R-:W1:Y:S01]  /*3140*/  @!P1 LDC.64 R84, c[0x0][0x248] ;  /* 0x00009200ff549b82 */ /* 0x000e620000000a00 */
[----:B------:R-:W-:Y:S05]  /*3150*/  WARPSYNC.ALL ;  /* 0x0000000000007948 */ /* 0x000fea0003800000 */
[----:B------:R-:W5:Y:S04]  /*3160*/  LDG.E.64.CONSTANT R76, desc[UR12][R76.64] ;  /* 0x0000000c4c4c7981 */ /* 0x000f68000c1e9b00 */
[----:B------:R-:W5:Y:S01]  /*3170*/  LDG.E.64.CONSTANT R82, desc[UR12][R82.64] ;  /* 0x0000000c52527981 */ /* 0x000f62000c1e9b00 */
[----:B0-----:R-:W-:-:S02]  /*3180*/  @!P1 SHF.L.U32 R68, R78, 0x1, RZ ;  /* 0x000000014e449819 */ /* 0x001fc400000006ff */
[----:B------:R-:W-:Y:S02]  /*3190*/  @!P1 LOP3.LUT R78, R78, 0xf, RZ, 0xc0, !PT ;  /* 0x0000000f4e4e9812 */ /* 0x000fe400078ec0ff */
[----:B------:R-:W-:-:S04]  /*31a0*/  @!P1 LOP3.LUT R68, R68, 0x7fffffe0, RZ, 0xc0, !PT ;  /* 0x7fffffe044449812 */ /* 0x000fc800078ec0ff */
[----:B------:R-:W-:-:S04]  /*31b0*/  @!P1 LEA R68, R80, R68, 0x9 ;  /* 0x0000004450449211 */ /* 0x000fc800078e48ff */
[----:B------:R-:W-:-:S04]  /*31c0*/  @!P1 IADD3 R68, R68, R78, RZ ;  /* 0x0000004e44449210 */ /* 0x000fc80007ffe0ff */
[----:B------:R-:W-:-:S04]  /*31d0*/  @!P1 SHF.L.U32 R78, R68, 0x1, RZ ;  /* 0x00000001444e9819 */ /* 0x000fc800000006ff */
[C---:B------:R-:W-:Y:S01]  /*31e0*/  @!P1 IADD3 R80, R78.reuse, 0x20, RZ ;  /* 0x000000204e509810 */ /* 0x040fe20007ffe0ff */
[--C-:B-1----:R-:W-:Y:S01]  /*31f0*/  @!P1 IMAD.WIDE.U32 R78, R78, 0x4, R84.reuse ;  /* 0x000000044e4e9825 */ /* 0x102fe200078e0054 */
[----:B------:R-:W-:Y:S03]  /*3200*/  BAR.SYNC.DEFER_BLOCKING 0x0 ;  /* 0x0000000000007b1d */ /* 0x000fe60000010000 */
[----:B------:R-:W-:-:S03]  /*3210*/  @!P1 IMAD.WIDE.U32 R80, R80, 0x4, R84 ;  /* 0x0000000450509825 */ /* 0x000fc600078e0054 */
[----:B------:R-:W2:Y:S04]  /*3220*/  @!P1 LDG.E.64 R78, desc[UR12][R78.64] ;  /* 0x0000000c4e4e9981 */ /* 0x000ea8000c1e1b00 */
[----:B------:R-:W3:Y:S01]  /*3230*/  @!P1 LDG.E.64 R80, desc[UR12][R80.64] ;  /* 0x0000000c50509981 */ /* 0x000ee2000c1e1b00 */
[----:B------:R-:W-:Y:S01]  /*3240*/  MOV R68, RZ ;  /* 0x000000ff00447202 */ /* 0x000fe20000000f00 */
[----:B------:R-:W0:Y:S01]  /*3250*/  S2R R85, SR_TID.X ;  /* 0x0000000000557919 */ /* 0x000e220000002100 */
[----:B------:R-:W-:Y:S01]  /*3260*/  BSSY B0, `(.L_x_2712) ;  /* 0x000002d000007945 */ /* 0x000fe20003800000 */
[----:B--2---:R-:W-:Y:S01]  /*3270*/  @!P1 FADD.FTZ R78, RZ, R78 ;  /* 0x0000004eff4e9221 */ /* 0x004fe20000010000 */
[----:B------:R-:W-:-:S03]  /*3280*/  @!P1 FADD.FTZ R79, RZ, R79 ;  /* 0x0000004fff4f9221 */ /* 0x000fc60000010000 */
[----:B---3--:R-:W-:Y:S01]  /*3290*/  @!P1 FADD.FTZ R68, R80, R78 ;  /* 0x0000004e50449221 */ /* 0x008fe20000010000 */
        /* <DEDUP_REMOVED lines=16> */
[----:B0-----:R-:W-:Y:S01]  /*33a0*/  LOP3.LUT P1, RZ, R85, 0xffffff0f, RZ, 0xc0, !PT ;  /* 0xffffff0f55ff7812 */ /* 0x001fe2000782c0ff */
[----:B-1----:R-:W-:-:S12]  /*33b0*/  FADD.FTZ R78, R68, R78 ;  /* 0x0000004e444e7221 */ /* 0x002fd80000010000 */
[----:B------:R-:W-:Y:S01]  /*33c0*/  @!P1 FMUL.FTZ R78, R78, 1.2207031431898940355e-05 ;  /* 0x374ccccd4e4e9820 */ /* 0x000fe20000410000 */
[----:B--2---:R-:W-:-:S03]  /*33d0*/  FADD.FTZ R79, R79, R80 ;  /* 0x000000504f4f7221 */ /* 0x004fc60000010000 */
[----:B------:R-:W-:-:S04]  /*33e0*/  @!P1 FMUL.FTZ R68, R78, R78 ;  /* 0x0000004e4e449220 */ /* 0x000fc80000410000 */
[----:B------:R-:W-:Y:S01]  /*33f0*/  @!P1 FFMA.FTZ R79, R79, 1.2207031431898940355e-05, -R68 ;  /* 0x374ccccd4f4f9823 */ /* 0x000fe20000010844 */
[----:B------:R-:W-:-:S04]  /*3400*/  @!P1 SHF.R.U32.HI R68, RZ, 0x1, R85 ;  /* 0x00000001ff449819 */ /* 0x000fc80000011655 */
[----:B------:R-:W-:Y:S02]  /*3410*/  @!P1 LOP3.LUT R68, R68, 0x7ffffff8, RZ, 0xc0, !PT ;  /* 0x7ffffff844449812 */ /* 0x000fe400078ec0ff */
[----:B------:R-:W-:-:S05]  /*3420*/  @!P1 FMNMX.FTZ R79, RZ, R79, !PT ;  /* 0x0000004fff4f9209 */ /* 0x000fca0007810000 */
[----:B------:R0:W-:Y:S01]  /*3430*/  @!P1 STS.64 [R68+UR8], R78 ;  /* 0x0000004e44009988 */ /* 0x0001e20008000a08 */
[----:B------:R-:W-:Y:S06]  /*3440*/  BAR.SYNC.DEFER_BLOCKING 0x0 ;  /* 0x0000000000007b1d */ /* 0x000fec0000010000 */
[----:B------:R-:W-:Y:S05]  /*3450*/  @P0 BRA `(.L_x_2713) ;  /* 0x0000000000340947 */ /* 0x000fea0003800000 */
[----:B------:R-:W1:Y:S01]  /*3460*/  S2R R84, SR_TID.X ;  /* 0x0000000000547919 */ /* 0x000e620000002100 */
[----:B------:R-:W-:Y:S01]  /*3470*/  LEA R80, R85, UR8, 0x3 ;  /* 0x0000000855507c11 */ /* 0x000fe2000f8e18ff */
[----:B------:R-:W-:Y:S01]  /*3480*/  ULDC.64 UR14, c[0x0][0x240] ;  /* 0x00009000000e7ab9 */ /* 0x000fe20000000a00 */
[----:B0-----:R-:W-:Y:S02]  /*3490*/  MOV R68, UR10 ;  /* 0x0000000a00447c02 */ /* 0x001fe40008000f00 */
[----:B------:R-:W-:Y:S02]  /*34a0*/  MOV R79, UR10 ;  /* 0x0000000a004f7c02 */ /* 0x000fe40008000f00 */
[----:B------:R-:W0:Y:S01]  /*34b0*/  LDS.64 R80, [R80] ;  /* 0x0000000050507984 */ /* 0x000e220000000a00 */
[----:B------:R-:W-:Y:S02]  /*34c0*/  LEA R68, P1, R68, R85, 0x4 ;  /* 0x0000005544447211 */ /* 0x000fe400078220ff */
[----:B------:R-:W-:-:S02]  /*34d0*/  MOV R78, UR5 ;  /* 0x00000005004e7c02 */ /* 0x000fc40008000f00 */
[----:B-1----:R-:W-:-:S04]  /*34e0*/  SHF.R.S32.HI R84, RZ, 0x1f, R84 ;  /* 0x0000001fff547819 */ /* 0x002fc80000011454 */
[----:B------:R-:W-:Y:S02]  /*34f0*/  LEA.HI.X R79, R79, R84, R78, 0x4, P1 ;  /* 0x000000544f4f7211 */ /* 0x000fe400008f244e */
[----:B------:R-:W-:-:S04]  /*3500*/  LEA R78, P1, R68, UR14, 0x3 ;  /* 0x0000000e444e7c11 */ /* 0x000fc8000f8218ff */
[----:B------:R-:W-:-:S05]  /*3510*/  LEA.HI.X R79, R68, UR15, R79, 0x3, P1 ;  /* 0x0000000f444f7c11 */ /* 0x000fca00088f1c4f */
[----:B0-----:R1:W-:Y:S04]  /*3520*/  STG.E.64 desc[UR12][R78.64], R80 ;  /* 0x000000504e007986 */ /* 0x0013e8000c101b0c */
.L_x_2713:
[----:B------:R-:W-:Y:S05]  /*3530*/  BSYNC B0 ;  /* 0x0000000000007941 */ /* 0x000fea0003800000 */
.L_x_2712:
[----:B-1----:R-:W2:Y:S01]  /*3540*/  LDL.LU R80, [R1+0x18] ;  /* 0x0000180001507983 */ /* 0x002ea20000300800 */
[----:B------:R-:W-:Y:S01]  /*3550*/  ULDC.64 UR14, c[0x0][0x210] ;  /* 0x00008400000e7ab9 */ /* 0x000fe20000000a00 */
[----:B------:R-:W-:Y:S02]  /*3560*/  ULDC UR9, c[0x0][0x230] ;  /* 0x00008c0000097ab9 */ /* 0x000fe40000000800 */
[----:B0-----:R-:W3:Y:S01]  /*3570*/  LDL R68, [R1+0x100] ;  /* 0x0001000001447983 */ /* 0x001ee20000100800 */
[----:B------:R-:W-:-:S03]  /*3580*/  LEA R78, P1, R66, UR14, 0x1 ;  /* 0x0000000e424e7c11 */ /* 0x000fc6000f8208ff */
[----:B------:R-:W4:Y:S04]  /*3590*/  LDL.LU R85, [R1+0x8] ;  /* 0x0000080001557983 */ /* 0x000f280000300800 */
[----:B------:R-:W-:Y:S04]  /*35a0*/  STL [R1+0x12c], R34 ;  /* 0x00012c2201007387 */ /* 0x000fe80000100800 */
[----:B------:R-:W-:Y:S04]  /*35b0*/  STL [R1+0x128], R33 ;  /* 0x0001282101007387 */ /* 0x000fe80000100800 */
[----:B------:R0:W-:Y:S04]  /*35c0*/  STL [R1+0x124], R28 ;  /* 0x0001241c01007387 */ /* 0x0001e80000100800 */
[----:B------:R-:W-:Y:S04]  /*35d0*/  STL [R1+0x120], R26 ;  /* 0x0001201a01007387 */ /* 0x000fe80000100800 */
[----:B0-----:R-:W4:Y:S01]  /*35e0*/  LDL.LU R28, [R1+0x4] ;  /* 0x00000400011c7983 */ /* 0x001f220000300800 */
[----:B--2---:R-:W-:-:S03]  /*35f0*/  LEA.HI.X R79, R66, UR15, R80, 0x1, P1 ;  /* 0x0000000f424f7c11 */ /* 0x004fc600088f0c50 */
[----:B---3--:R-:W0:Y:S02]  /*3600*/  LDS.64 R80, [R68+UR8] ;  /* 0x0000000844507984 */ /* 0x008e240008000a00 */
[----:B0-----:R-:W-:-:S06]  /*3610*/  FADD.FTZ R66, R81, UR9 ;  /* 0x0000000951427e21 */ /* 0x001fcc0008010000 */
[----:B------:R-:W0:Y:S01]  /*3620*/  MUFU.RSQ R66, R66 ;  /* 0x0000004200427308 */ /* 0x000e220000001400 */
[----:B------:R-:W-:Y:S01]  /*3630*/  FADD.FTZ R0, R0, -R80 ;  /* 0x8000005000007221 */ /* 0x000fe20000010000 */
[----:B-----5:R-:W-:-:S03]  /*3640*/  HADD2.F32 R81, -RZ, R82.H0_H0 ;  /* 0x20000052ff517230 */ /* 0x020fc60000004100 */
[----:B0-----:R-:W-:Y:S01]  /*3650*/  FMUL.FTZ R84, R0, R66 ;  /* 0x0000004200547220 */ /* 0x001fe20000410000 */
[----:B------:R-:W-:-:S05]  /*3660*/  HADD2.F32 R0, -RZ, R76.H0_H0 ;  /* 0x2000004cff007230 */ /* 0x000fca0000004100 */
[----:B------:R-:W-:-:S04]  /*3670*/  FFMA.FTZ R84, R84, R0, R81 ;  /* 0x0000000054547223 */ /* 0x000fc80000010051 */
[----:B------:R-:W-:-:S06]  /*3680*/  FMUL.FTZ R68, R84, -1.4426950216293334961 ;  /* 0xbfb8aa3b54447820 */ /* 0x000fcc0000410000 */
[----:B------:R-:W0:Y:S02]  /*3690*/  MUFU.EX2 R68, R68 ;  /* 0x0000004400447308 */ /* 0x000e240000000800 */
[----:B0-----:R-:W-:-:S06]  /*36a0*/  FADD.FTZ R68, R68, 1 ;  /* 0x3f80000044447421 */ /* 0x001fcc0000010000 */
[----:B------:R-:W0:Y:S02]  /*36b0*/  MUFU.RCP R26, R68 ;  /* 0x00000044001a7308 */ /* 0x000e240000001000 */
[----:B0-----:R-:W-:Y:S02]  /*36c0*/  FMUL.FTZ R84, R84, R26 ;  /* 0x0000001a54547220 */ /* 0x001fe40000410000 */
[----:B------:R-:W2:Y:S01]  /*36d0*/  LDL.LU R26, [R1] ;  /* 0x00000000011a7983 */ /* 0x000ea20000300800 */
[----:B----4-:R-:W-:Y:S01]  /*36e0*/  FADD.FTZ R68, R85, -R80 ;  /* 0x8000005055447221 */ /* 0x010fe20000010000 */
[----:B------:R-:W-:Y:S02]  /*36f0*/  HADD2.F32 R76, -RZ, R76.H1_H1 ;  /* 0x3000004cff4c7230 */ /* 0x000fe40000004100 */
[----:B------:R-:W-:Y:S02]  /*3700*/  HADD2.F32 R85, -RZ, R82.H1_H1 ;  /* 0x30000052ff557230 */ /* 0x000fe40000004100 */
[----:B------:R-:W-:-:S04]  /*3710*/  FMUL.FTZ R68, R66, R68 ;  /* 0x0000004442447220 */ /* 0x000fc80000410000 */
[----:B------:R-:W-:-:S04]  /*3720*/  FFMA.FTZ R68, R68, R76, R85 ;  /* 0x0000004c44447223 */ /* 0x000fc80000010055 */
[----:B------:R-:W-:-:S06]  /*3730*/  FMUL.FTZ R82, R68, -1.4426950216293334961 ;  /* 0xbfb8aa3b44527820 */ /* 0x000fcc0000410000 */
[----:B------:R-:W0:Y:S02]  /*3740*/  MUFU.EX2 R82, R82 ;  /* 0x0000005200527308 */ /* 0x000e240000000800 */
[----:B0-----:R-:W-:-:S06]  /*3750*/  FADD.FTZ R82, R82, 1 ;  /* 0x3f80000052527421 */ /* 0x001fcc0000010000 */
[----:B------:R-:W0:Y:S02]  /*3760*/  MUFU.RCP R82, R82 ;  /* 0x0000005200527308 */ /* 0x000e240000001000 */
[----:B0-----:R-:W-:-:S05]  /*3770*/  FMUL.FTZ R68, R68, R82 ;  /* 0x0000005244447220 */ /* 0x001fca0000410000 */
[----:B------:R-:W-:-:S04]  /*3780*/  F2FP.F16.F32.PACK_AB R68, R68, R84 ;  /* 0x000000544444723e */ /* 0x000fc800000000ff */
[----:B------:R-:W-:Y:S01]  /*3790*/  PRMT R82, R68, 0x7632, R82 ;  /* 0x0000763244527816 */ /* 0x000fe20000000052 */
[----:B------:R0:W-:Y:S04]  /*37a0*/  STG.E.U16 desc[UR12][R78.64], R68 ;  /* 0x000000444e007986 */ /* 0x0001e8000c10150c */
[----:B------:R1:W-:Y:S01]  /*37b0*/  STG.E.U16 desc[UR12][R78.64+0x2], R82 ;  /* 0x000002524e007986 */ /* 0x0003e2000c10150c */
[----:B0-----:R-:W-:-:S03]  /*37c0*/  FADD.FTZ R68, R28, -R80 ;  /* 0x800000501c447221 */ /* 0x001fc60000010000 */
[----:B------:R-:W3:Y:S01]  /*37d0*/  LDL.LU R28, [R1+0x10] ;  /* 0x00001000011c7983 */ /* 0x000ee20000300800 */
[----:B------:R-:W-:Y:S01]  /*37e0*/  FMUL.FTZ R84, R66, R68 ;  /* 0x0000004442547220 */ /* 0x000fe20000410000 */
[----:B-1----:R-:W-:Y:S02]  /*37f0*/  HADD2.F32 R82, -RZ, R77.H0_H0 ;  /* 0x2000004dff527230 */ /* 0x002fe40000004100 */
[----:B------:R-:W-:-:S05]  /*3800*/  HADD2.F32 R68, -RZ, R83.H0_H0 ;  /* 0x20000053ff447230 */ /* 0x000fca0000004100 */
[----:B------:R-:W-:-:S04]  /*3810*/  FFMA.FTZ R33, R84, R82, R68 ;  /* 0x0000005254217223 */ /* 0x000fc80000010044 */
[----:B------:R-:W-:-:S06]  /*3820*/  FMUL.FTZ R84, R33, -1.4426950216293334961 ;  /* 0xbfb8aa3b21547820 */ /* 0x000fcc0000410000 */
[----:B------:R-:W0:Y:S02]  /*3830*/  MUFU.EX2 R84, R84 ;  /* 0x0000005400547308 */ /* 0x000e240000000800 */
[----:B0-----:R-:W-:-:S06]  /*3840*/  FADD.FTZ R84, R84, 1 ;  /* 0x3f80000054547421 */ /* 0x001fcc0000010000 */
[----:B------:R0:W1:Y:S02]  /*3850*/  MUFU.RCP R34, R84 ;  /* 0x0000005400227308 */ /* 0x0000640000001000 */
[----:B0-----:R-:W-:Y:S02]  /*3860*/  HADD2.F32 R84, -RZ, R83.H1_H1 ;  /* 0x30000053ff547230 */ /* 0x001fe40000004100 */
[----:B--2---:R-:W-:-:S04]  /*3870*/  FADD.FTZ R26, R26, -R80 ;  /* 0x800000501a1a7221 */ /* 0x004fc80000010000 */
[----:B------:R-:W-:Y:S02]  /*3880*/  FMUL.FTZ R83, R66, R26 ;  /* 0x0000001a42537220 */ /* 0x000fe40000410000 */
[----:B------:R-:W2:Y:S01]  /*3890*/  LDL.LU R26, [R1+0xc] ;  /* 0x00000c00011a7983 */ /* 0x000ea20000300800 */
[----:B------:R-:W-:Y:S02]  /*38a0*/  HADD2.F32 R77, -RZ, R77.H1_H1 ;  /* 0x3000004dff4d7230 */ /* 0x000fe40000004100 */
[----:B-1----:R-:W-:-:S03]  /*38b0*/  FMUL.FTZ R33, R33, R34 ;  /* 0x0000002221217220 */ /* 0x002fc60000410000 */
[----:B------:R-:W-:-:S04]  /*38c0*/  FFMA.FTZ R83, R83, R77, R84 ;  /* 0x0000004d53537223 */ /* 0x000fc80000010054 */
[----:B------:R-:W-:-:S06]  /*38d0*/  FMUL.FTZ R34, R83, -1.4426950216293334961 ;  /* 0xbfb8aa3b53227820 */ /* 0x000fcc0000410000 */
[----:B------:R-:W0:Y:S02]  /*38e0*/  MUFU.EX2 R34, R34 ;  /* 0x0000002200227308 */ /* 0x000e240000000800 */
[----:B0-----:R-:W-:-:S06]  /*38f0*/  FADD.FTZ R34, R34, 1 ;  /* 0x3f80000022227421 */ /* 0x001fcc0000010000 */
[----:B------:R-:W0:Y:S02]  /*3900*/  MUFU.RCP R34, R34 ;  /* 0x0000002200227308 */ /* 0x000e240000001000 */
[----:B0-----:R-:W-:-:S05]  /*3910*/  FMUL.FTZ R83, R83, R34 ;  /* 0x0000002253537220 */ /* 0x001fca0000410000 */
[----:B------:R-:W-:-:S05]  /*3920*/  F2FP.F16.F32.PACK_AB R83, R83, R33 ;  /* 0x000000215353723e */ /* 0x000fca00000000ff */
[----:B------:R0:W-:Y:S02]  /*3930*/  STG.E.U16 desc[UR12][R78.64+0x4], R83 ;  /* 0x000004534e007986 */ /* 0x0001e4000c10150c */
[----:B0-----:R-:W-:-:S05]  /*3940*/  PRMT R83, R83, 0x7632, R83 ;  /* 0x0000763253537816 */ /* 0x001fca0000000053 */
[----:B------:R3:W-:Y:S02]  /*3950*/  STG.E.U16 desc[UR12][R78.64+0x6], R83 ;  /* 0x000006534e007986 */ /* 0x0007e4000c10150c */
[--C-:B---3--:R-:W-:Y:S01]  /*3960*/  FADD.FTZ R78, R28, -R80.reuse ;  /* 0x800000501c4e7221 */ /* 0x108fe20000010000 */
[----:B--2---:R-:W-:Y:S02]  /*3970*/  FADD.FTZ R79, R26, -R80 ;  /* 0x800000501a4f7221 */ /* 0x004fe40000010000 */
[----:B------:R-:W2:Y:S01]  /*3980*/  LDL.LU R26, [R1+0x14] ;  /* 0x00001400011a7983 */ /* 0x000ea20000300800 */
[----:B------:R-:W-:-:S04]  /*3990*/  FMUL.FTZ R78, R66, R78 ;  /* 0x0000004e424e7220 */ /* 0x000fc80000410000 */
[----:B------:R-:W-:-:S04]  /*39a0*/  FFMA.FTZ R78, R0, R78, R81 ;  /* 0x0000004e004e7223 */ /* 0x000fc80000010051 */
[----:B------:R-:W-:-:S06]  /*39b0*/  FMUL.FTZ R83, R78, -1.4426950216293334961 ;  /* 0xbfb8aa3b4e537820 */ /* 0x000fcc0000410000 */
[----:B------:R-:W0:Y:S01]  /*39c0*/  MUFU.EX2 R83, R83 ;  /* 0x0000005300537308 */ /* 0x000e220000000800 */
[----:B------:R-:W-:-:S04]  /*39d0*/  FMUL.FTZ R79, R66, R79 ;  /* 0x0000004f424f7220 */ /* 0x000fc80000410000 */
[----:B------:R-:W-:-:S04]  /*39e0*/  FFMA.FTZ R79, R76, R79, R85 ;  /* 0x0000004f4c4f7223 */ /* 0x000fc80000010055 */
[----:B------:R-:W-:Y:S01]  /*39f0*/  FMUL.FTZ R28, R79, -1.4426950216293334961 ;  /* 0xbfb8aa3b4f1c7820 */ /* 0x000fe20000410000 */
[----:B0-----:R-:W-:-:S05]  /*3a00*/  FADD.FTZ R83, R83, 1 ;  /* 0x3f80000053537421 */ /* 0x001fca0000010000 */
[----:B------:R-:W-:Y:S01]  /*3a10*/  MUFU.EX2 R28, R28 ;  /* 0x0000001c001c7308 */ /* 0x000fe20000000800 */
[----:B------:R-:W-:-:S07]  /*3a20*/  FADD.FTZ R165, R165, -R80 ;  /* 0x80000050a5a57221 */ /* 0x000fce0000010000 */
[----:B------:R-:W0:Y:S01]  /*3a30*/  MUFU.RCP R83, R83 ;  /* 0x0000005300537308 */ /* 0x000e220000001000 */
[----:B------:R-:W-:-:S04]  /*3a40*/  FMUL.FTZ R165, R66, R165 ;  /* 0x000000a542a57220 */ /* 0x000fc80000410000 */
[----:B------:R-:W-:Y:S01]  /*3a50*/  FFMA.FTZ R165, R82, R165, R68 ;  /* 0x000000a552a57223 */ /* 0x000fe20000010044 */
[----:B0-----:R-:W-:-:S03]  /*3a60*/  FMUL.FTZ R33, R78, R83 ;  /* 0x000000534e217220 */ /* 0x001fc60000410000 */
[----:B------:R-:W-:Y:S01]  /*3a70*/  FMUL.FTZ R83, R165, -1.4426950216293334961 ;  /* 0xbfb8aa3ba5537820 */ /* 0x000fe20000410000 */
[----:B------:R-:W-:-:S05]  /*3a80*/  FADD.FTZ R78, R28, 1 ;  /* 0x3f8000001c4e7421 */ /* 0x000fca0000010000 */
[----:B------:R-:W0:Y:S01]  /*3a90*/  MUFU.EX2 R83, R83 ;  /* 0x0000005300537308 */ /* 0x000e220000000800 */
[----:B------:R-:W-:-:S07]  /*3aa0*/  FADD.FTZ R164, R164, -R80 ;  /* 0x80000050a4a47221 */ /* 0x000fce0000010000 */
[----:B------:R-:W1:Y:S01]  /*3ab0*/  MUFU.RCP R78, R78 ;  /* 0x0000004e004e7308 */ /* 0x000e620000001000 */
[----:B------:R-:W-:Y:S01]  /*3ac0*/  FMUL.FTZ R28, R66, R164 ;  /* 0x000000a4421c7220 */ /* 0x000fe20000410000 */
[----:B0-----:R-:W-:-:S03]  /*3ad0*/  FADD.FTZ R164, R83, 1 ;  /* 0x3f80000053a47421 */ /* 0x001fc60000010000 */
[----:B------:R-:W-:Y:S01]  /*3ae0*/  FFMA.FTZ R83, R77, R28, R84 ;  /* 0x0000001c4d537223 */ /* 0x000fe20000010054 */
[----:B-1----:R-:W-:-:S03]  /*3af0*/  FMUL.FTZ R34, R79, R78 ;  /* 0x0000004e4f227220 */ /* 0x002fc60000410000 */
[----:B------:R-:W-:Y:S01]  /*3b00*/  FMUL.FTZ R78, R83, -1.4426950216293334961 ;  /* 0xbfb8aa3b534e7820 */ /* 0x000fe20000410000 */
[----:B------:R-:W-:Y:S08]  /*3b10*/  MUFU.RCP R164, R164 ;  /* 0x000000a400a47308 */ /* 0x000ff00000001000 */
[----:B------:R-:W0:Y:S01]  /*3b20*/  MUFU.EX2 R78, R78 ;  /* 0x0000004e004e7308 */ /* 0x000e220000000800 */
[----:B------:R-:W-:Y:S01]  /*3b30*/  FADD.FTZ R163, R163, -R80 ;  /* 0x80000050a3a37221 */ /* 0x000fe20000010000 */
[----:B0-----:R-:W-:-:S06]  /*3b40*/  FADD.FTZ R78, R78, 1 ;  /* 0x3f8000004e4e7421 */ /* 0x001fcc0000010000 */
[----:B------:R-:W0:Y:S01]  /*3b50*/  MUFU.RCP R78, R78 ;  /* 0x0000004e004e7308 */ /* 0x000e220000001000 */
[----:B------:R-:W-:-:S04]  /*3b60*/  FMUL.FTZ R163, R66, R163 ;  /* 0x000000a342a37220 */ /* 0x000fc80000410000 */
[----:B------:R-:W-:Y:S01]  /*3b70*/  FFMA.FTZ R163, R76, R163, R85 ;  /* 0x000000a34ca37223 */ /* 0x000fe20000010055 */
[----:B------:R-:W-:Y:S01]  /*3b80*/  FADD.FTZ R162, R162, -R80 ;  /* 0x80000050a2a27221 */ /* 0x000fe20000010000 */
[----:B0-----:R-:W-:Y:S02]  /*3b90*/  FMUL.FTZ R28, R83, R78 ;  /* 0x0000004e531c7220 */ /* 0x001fe40000410000 */
[----:B------:R-:W-:-:S06]  /*3ba0*/  FMUL.FTZ R78, R163, -1.4426950216293334961 ;  /* 0xbfb8aa3ba34e7820 */ /* 0x000fcc0000410000 */
[----:B------:R-:W0:Y:S01]  /*3bb0*/  MUFU.EX2 R78, R78 ;  /* 0x0000004e004e7308 */ /* 0x000e220000000800 */
[----:B------:R-:W-:-:S04]  /*3bc0*/  FMUL.FTZ R162, R66, R162 ;  /* 0x000000a242a27220 */ /* 0x000fc80000410000 */
[----:B------:R-:W-:Y:S01]  /*3bd0*/  FFMA.FTZ R162, R82, R162, R68 ;  /* 0x000000a252a27223 */ /* 0x000fe20000010044 */
[----:B0-----:R-:W-:-:S06]  /*3be0*/  FADD.FTZ R78, R78, 1 ;  /* 0x3f8000004e4e7421 */ /* 0x001fcc0000010000 */
[----:B------:R-:W-:Y:S01]  /*3bf0*/  MUFU.RCP R78, R78 ;  /* 0x0000004e004e7308 */ /* 0x000fe20000001000 */
[----:B------:R-:W-:-:S04]  /*3c00*/  FADD.FTZ R160, R160, -R80 ;  /* 0x80000050a0a07221 */ /* 0x000fc80000010000 */
[----:B------:R-:W-:-:S04]  /*3c10*/  FMUL.FTZ R160, R66, R160 ;  /* 0x000000a042a07220 */ /* 0x000fc80000410000 */
[----:B------:R-:W-:Y:S01]  /*3c20*/  FFMA.FTZ R160, R0, R160, R81 ;  /* 0x000000a000a07223 */ /* 0x000fe20000010051 */
[--C-:B------:R-:W-:Y:S01]  /*3c30*/  FADD.FTZ R159, R159, -R80.reuse ;  /* 0x800000509f9f7221 */ /* 0x100fe20000010000 */
[----:B--2---:R-:W-:-:S04]  /*3c40*/  FADD.FTZ R79, R26, -R80 ;  /* 0x800000501a4f7221 */ /* 0x004fc80000010000 */
[----:B------:R-:W-:Y:S01]  /*3c50*/  FMUL.FTZ R79, R66, R79 ;  /* 0x0000004f424f7220 */ /* 0x000fe20000410000 */
[----:B------:R-:W-:-:S03]  /*3c60*/  FMUL.FTZ R26, R165, R164 ;  /* 0x000000a4a51a7220 */ /* 0x000fc60000410000 */
[----:B------:R-:W-:-:S04]  /*3c70*/  FFMA.FTZ R79, R0, R79, R81 ;  /* 0x0000004f004f7223 */ /* 0x000fc80000010051 */
[----:B------:R-:W-:-:S06]  /*3c80*/  FMUL.FTZ R164, R79, -1.4426950216293334961 ;  /* 0xbfb8aa3b4fa47820 */ /* 0x000fcc0000410000 */
[----:B------:R-:W0:Y:S02]  /*3c90*/  MUFU.EX2 R164, R164 ;  /* 0x000000a400a47308 */ /* 0x000e240000000800 */
[----:B0-----:R-:W-:-:S06]  /*3ca0*/  FADD.FTZ R164, R164, 1 ;  /* 0x3f800000a4a47421 */ /* 0x001fcc0000010000 */
[----:B------:R-:W0:Y:S02]  /*3cb0*/  MUFU.RCP R164, R164 ;  /* 0x000000a400a47308 */ /* 0x000e240000001000 */
[----:B0-----:R-:W-:Y:S01]  /*3cc0*/  FMUL.FTZ R83, R79, R164 ;  /* 0x000000a44f537220 */ /* 0x001fe20000410000 */
[----:B------:R-:W-:-:S06]  /*3cd0*/  FMUL.FTZ R79, R162, -1.4426950216293334961 ;  /* 0xbfb8aa3ba24f7820 */ /* 0x000fcc0000410000 */
[----:B------:R-:W0:Y:S01]  /*3ce0*/  MUFU.EX2 R79, R79 ;  /* 0x0000004f004f7308 */ /* 0x000e220000000800 */
[----:B------:R1:W-:Y:S02]  /*3cf0*/  STL [R1+0xe8], R83 ;  /* 0x0000e85301007387 */ /* 0x0003e40000100800 */
[----:B-1----:R-:W-:-:S04]  /*3d00*/  FADD.FTZ R83, R161, -R80 ;  /* 0x80000050a1537221 */ /* 0x002fc80000010000 */
[----:B------:R-:W-:Y:S01]  /*3d10*/  FMUL.FTZ R83, R66, R83 ;  /* 0x0000005342537220 */ /* 0x000fe20000410000 */
[----:B------:R-:W-:Y:S01]  /*3d20*/  FMUL.FTZ R161, R163, R78 ;  /* 0x0000004ea3a17220 */ /* 0x000fe20000410000 */
[----:B0-----:R-:W-:Y:S02]  /*3d30*/  FADD.FTZ R79, R79, 1 ;  /* 0x3f8000004f4f7421 */ /* 0x001fe40000010000 */
[----:B------:R-:W-:-:S04]  /*3d40*/  FFMA.FTZ R83, R77, R83, R84 ;  /* 0x000000534d537223 */ /* 0x000fc80000010054 */
[----:B------:R-:W-:Y:S01]  /*3d50*/  FMUL.FTZ R78, R83, -1.4426950216293334961 ;  /* 0xbfb8aa3b534e7820 */ /* 0x000fe20000410000 */
[----:B------:R-:W0:Y:S08]  /*3d60*/  MUFU.RCP R79, R79 ;  /* 0x0000004f004f7308 */ /* 0x000e300000001000 */
[----:B------:R-:W1:Y:S01]  /*3d70*/  MUFU.EX2 R78, R78 ;  /* 0x0000004e004e7308 */ /* 0x000e620000000800 */
[----:B------:R0:W-:Y:S02]  /*3d80*/  STL [R1+0xe4], R161 ;  /* 0x0000e4a101007387 */ /* 0x0001e40000100800 */
[----:B0-----:R-:W-:Y:S01]  /*3d90*/  FMUL.FTZ R161, R162, R79 ;  /* 0x0000004fa2a17220 */ /* 0x001fe20000410000 */
[----:B------:R-:W-:Y:S01]  /*3da0*/  FMUL.FTZ R79, R160, -1.4426950216293334961 ;  /* 0xbfb8aa3ba04f7820 */ /* 0x000fe20000410000 */
[----:B-1----:R-:W-:-:S05]  /*3db0*/  FADD.FTZ R78, R78, 1 ;  /* 0x3f8000004e4e7421 */ /* 0x002fca0000010000 */
[----:B------:R-:W0:Y:S08]  /*3dc0*/  MUFU.EX2 R79, R79 ;  /* 0x0000004f004f7308 */ /* 0x000e300000000800 */
[----:B------:R-:W1:Y:S01]  /*3dd0*/  MUFU.RCP R78, R78 ;  /* 0x0000004e004e7308 */ /* 0x000e620000001000 */
[----:B------:R-:W-:-:S04]  /*3de0*/  FMUL.FTZ R159, R66, R159 ;  /* 0x0000009f429f7220 */ /* 0x000fc80000410000 */
[----:B------:R-:W-:Y:S01]  /*3df0*/  FFMA.FTZ R159, R76, R159, R85 ;  /* 0x0000009f4c9f7223 */ /* 0x000fe20000010055 */
[----:B0-----:R-:W-:Y:S01]  /*3e00*/  FADD.FTZ R79, R79, 1 ;  /* 0x3f8000004f4f7421 */ /* 0x001fe20000010000 */
[----:B-1----:R-:W-:Y:S02]  /*3e10*/  FMUL.FTZ R83, R83, R78 ;  /* 0x0000004e53537220 */ /* 0x002fe40000410000 */
[----:B------:R-:W-:-:S03]  /*3e20*/  FMUL.FTZ R78, R159, -1.4426950216293334961 ;  /* 0xbfb8aa3b9f4e7820 */ /* 0x000fc60000410000 */
[----:B------:R-:W0:Y:S01]  /*3e30*/  MUFU.RCP R79, R79 ;  /* 0x0000004f004f7308 */ /* 0x000e220000001000 */
[----:B------:R-:W-:-:S07]  /*3e40*/  FADD.FTZ R158, R158, -R80 ;  /* 0x800000509e9e7221 */ /* 0x000fce0000010000 */
[----:B------:R-:W1:Y:S01]  /*3e50*/  MUFU.EX2 R78, R78 ;  /* 0x0000004e004e7308 */ /* 0x000e620000000800 */
[----:B------:R-:W-:Y:S01]  /*3e60*/  FMUL.FTZ R158, R66, R158 ;  /* 0x0000009e429e7220 */ /* 0x000fe20000410000 */
[----:B------:R-:W-:Y:S03]  /*3e70*/  STL [R1+0xe0], R161 ;  /* 0x0000e0a101007387 */ /* 0x000fe60000100800 */
[----:B------:R-:W-:Y:S01]  /*3e80*/  FFMA.FTZ R158, R82, R158, R68 ;  /* 0x0000009e529e7223 */ /* 0x000fe20000010044 */
[----:B------:R0:W-:Y:S02]  /*3e90*/  STL [R1+0xdc], R83 ;  /* 0x0000dc5301007387 */ /* 0x0001e40000100800 */
[----:B0-----:R-:W-:Y:S01]  /*3ea0*/  FMUL.FTZ R83, R160, R79 ;  /* 0x0000004fa0537220 */ /* 0x001fe20000410000 */
[----:B------:R-:W-:Y:S01]  /*3eb0*/  FMUL.FTZ R79, R158, -1.4426950216293334961 ;  /* 0xbfb8aa3b9e4f7820 */ /* 0x000fe20000410000 */
[----:B-1----:R-:W-:-:S05]  /*3ec0*/  FADD.FTZ R78, R78, 1 ;  /* 0x3f8000004e4e7421 */ /* 0x002fca0000010000 */
[----:B------:R-:W0:Y:S01]  /*3ed0*/  MUFU.EX2 R79, R79 ;  /* 0x0000004f004f7308 */ /* 0x000e220000000800 */
[----:B------:R1:W-:Y:S07]  /*3ee0*/  STL [R1+0xd8], R83 ;  /* 0x0000d85301007387 */ /* 0x0003ee0000100800 */
[----:B------:R-:W2:Y:S01]  /*3ef0*/  MUFU.RCP R78, R78 ;  /* 0x0000004e004e7308 */ /* 0x000ea20000001000 */
[----:B-1----:R-:W-:-:S04]  /*3f00*/  FADD.FTZ R83, R157, -R80 ;  /* 0x800000509d537221 */ /* 0x002fc80000010000 */
[----:B------:R-:W-:Y:S01]  /*3f10*/  FMUL.FTZ R83, R66, R83 ;  /* 0x0000005342537220 */ /* 0x000fe20000410000 */
[----:B0-----:R-:W-:-:S03]  /*3f20*/  FADD.FTZ R79, R79, 1 ;  /* 0x3f8000004f4f7421 */ /* 0x001fc60000010000 */
[----:B------:R-:W-:Y:S01]  /*3f30*/  FFMA.FTZ R83, R77, R83, R84 ;  /* 0x000000534d537223 */ /* 0x000fe20000010054 */
[----:B--2---:R-:W-:-:S03]  /*3f40*/  FMUL.FTZ R157, R159, R78 ;  /* 0x0000004e9f9d7220 */ /* 0x004fc60000410000 */
[----:B------:R-:W-:Y:S01]  /*3f50*/  FMUL.FTZ R78, R83, -1.4426950216293334961 ;  /* 0xbfb8aa3b534e7820 */ /* 0x000fe20000410000 */
[----:B------:R-:W0:Y:S01]  /*3f60*/  MUFU.RCP R79, R79 ;  /* 0x0000004f004f7308 */ /* 0x000e220000001000 */
[----:B------:R-:W-:-:S07]  /*3f70*/  FADD.FTZ R156, R156, -R80 ;  /* 0x800000509c9c7221 */ /* 0x000fce0000010000 */
[----:B------:R-:W1:Y:S01]  /*3f80*/  MUFU.EX2 R78, R78 ;  /* 0x0000004e004e7308 */ /* 0x000e620000000800 */
[----:B------:R-:W-:Y:S01]  /*3f90*/  FMUL.FTZ R156, R66, R156 ;  /* 0x0000009c429c7220 */ /* 0x000fe20000410000 */
[----:B------:R0:W-:Y:S03]  /*3fa0*/  STL [R1+0xd4], R157 ;  /* 0x0000d49d01007387 */ /* 0x0001e60000100800 */
[----:B------:R-:W-:Y:S01]  /*3fb0*/  FFMA.FTZ R156, R0, R156, R81 ;  /* 0x0000009c009c7223 */ /* 0x000fe20000010051 */
[----:B0-----:R-:W-:-:S03]  /*3fc0*/  FMUL.FTZ R157, R158, R79 ;  /* 0x0000004f9e9d7220 */ /* 0x001fc60000410000 */
[----:B------:R-:W-:Y:S01]  /*3fd0*/  FMUL.FTZ R79, R156, -1.4426950216293334961 ;  /* 0xbfb8aa3b9c4f7820 */ /* 0x000fe20000410000 */
[----:B-1----:R-:W-:-:S05]  /*3fe0*/  FADD.FTZ R78, R78, 1 ;  /* 0x3f8000004e4e7421 */ /* 0x002fca0000010000 */
[----:B------:R-:W0:Y:S01]  /*3ff0*/  MUFU.EX2 R79, R79 ;  /* 0x0000004f004f7308 */ /* 0x000e220000000800 */
[----:B------:R-:W-:-:S07]  /*4000*/  FADD.FTZ R155, R155, -R80 ;  /* 0x800000509b9b7221 */ /* 0x000fce0000010000 */
        /* <DEDUP_REMOVED lines=95> */
[----:B------:R-:W-:Y:S01]  /*4600*/  FADD.FTZ R144, R144, -R80 ;  /* 0x8000005090907221 */ /* 0x000fe20000010000 */
[----:B--2---:R-:W-:Y:S02]  /*4610*/  FMUL.FTZ R145, R147, R78 ;  /* 0x0000004e93917220 */ /* 0x004fe40000410000 */
[----:B------:R-:W-:Y:S01]  /*4620*/  FMUL.FTZ R78, R83, -1.4426950216293334961 ;  /* 0xbfb8aa3b534e7820 */ /* 0x000fe20000410000 */
[----:B------:R-:W0:Y:S01]  /*4630*/  MUFU.RCP R79, R79 ;  /* 0x0000004f004f7308 */ /* 0x000e220000001000 */
[----:B------:R-:W-:-:S04]  /*4640*/  FMUL.FTZ R144, R66, R144 ;  /* 0x0000009042907220 */ /* 0x000fc80000410000 */
[----:B------:R-:W-:-:S03]  /*4650*/  FFMA.FTZ R144, R0, R144, R81 ;  /* 0x0000009000907223 */ /* 0x000fc60000010051 */
[----:B------:R-:W1:Y:S01]  /*4660*/  MUFU.EX2 R78, R78 ;  /* 0x0000004e004e7308 */ /* 0x000e620000000800 */
[----:B------:R2:W-:Y:S02]  /*4670*/  STL [R1+0xa4], R145 ;  /* 0x0000a49101007387 */ /* 0x0005e40000100800 */
[----:B--2---:R-:W-:Y:S01]  /*4680*/  FMUL.FTZ R145, R144, -1.4426950216293334961 ;  /* 0xbfb8aa3b90917820 */ /* 0x004fe20000410000 */
[----:B0-----:R-:W-:-:S05]  /*4690*/  FMUL.FTZ R79, R146, R79 ;  /* 0x0000004f924f7220 */ /* 0x001fca0000410000 */
[----:B------:R-:W0:Y:S01]  /*46a0*/  MUFU.EX2 R145, R145 ;  /* 0x0000009100917308 */ /* 0x000e220000000800 */
[----:B-1----:R-:W-:Y:S01]  /*46b0*/  FADD.FTZ R78, R78, 1 ;  /* 0x3f8000004e4e7421 */ /* 0x002fe20000010000 */
[----:B------:R1:W-:Y:S06]  /*46c0*/  STL [R1+0x9c], R79 ;  /* 0x00009c4f01007387 */ /* 0x0003ec0000100800 */
[----:B-1----:R1:W2:Y:S02]  /*46d0*/  MUFU.RCP R79, R78 ;  /* 0x0000004e004f7308 */ /* 0x0022a40000001000 */
[----:B-1----:R-:W-:Y:S01]  /*46e0*/  FADD.FTZ R78, R143, -R80 ;  /* 0x800000508f4e7221 */ /* 0x002fe20000010000 */
[----:B0-----:R-:W-:-:S03]  /*46f0*/  FADD.FTZ R143, R145, 1 ;  /* 0x3f800000918f7421 */ /* 0x001fc60000010000 */
[----:B------:R-:W-:-:S03]  /*4700*/  FMUL.FTZ R78, R66, R78 ;  /* 0x0000004e424e7220 */ /* 0x000fc60000410000 */
[----:B------:R-:W0:Y:S01]  /*4710*/  MUFU.RCP R143, R143 ;  /* 0x0000008f008f7308 */ /* 0x000e220000001000 */
[----:B------:R-:W-:Y:S01]  /*4720*/  FFMA.FTZ R78, R76, R78, R85 ;  /* 0x0000004e4c4e7223 */ /* 0x000fe20000010055 */
[----:B--2---:R-:W-:Y:S01]  /*4730*/  FMUL.FTZ R79, R83, R79 ;  /* 0x0000004f534f7220 */ /* 0x004fe20000410000 */
[----:B------:R-:W-:Y:S02]  /*4740*/  FADD.FTZ R142, R142, -R80 ;  /* 0x800000508e8e7221 */ /* 0x000fe40000010000 */
[----:B------:R-:W-:Y:S02]  /*4750*/  FMUL.FTZ R83, R78, -1.4426950216293334961 ;  /* 0xbfb8aa3b4e537820 */ /* 0x000fe40000410000 */
[----:B------:R1:W-:Y:S04]  /*4760*/  STL [R1+0x20], R79 ;  /* 0x0000204f01007387 */ /* 0x0003e80000100800 */
[----:B------:R-:W2:Y:S01]  /*4770*/  MUFU.EX2 R83, R83 ;  /* 0x0000005300537308 */ /* 0x000ea20000000800 */
[----:B-1----:R-:W-:Y:S01]  /*4780*/  FMUL.FTZ R79, R66, R142 ;  /* 0x0000008e424f7220 */ /* 0x002fe20000410000 */
[----:B0-----:R-:W-:-:S03]  /*4790*/  FMUL.FTZ R142, R144, R143 ;  /* 0x0000008f908e7220 */ /* 0x001fc60000410000 */
[----:B------:R-:W-:-:S04]  /*47a0*/  FFMA.FTZ R79, R82, R79, R68 ;  /* 0x0000004f524f7223 */ /* 0x000fc80000010044 */
[----:B------:R-:W-:Y:S01]  /*47b0*/  FMUL.FTZ R143, R79, -1.4426950216293334961 ;  /* 0xbfb8aa3b4f8f7820 */ /* 0x000fe20000410000 */
[----:B--2---:R-:W-:-:S05]  /*47c0*/  FADD.FTZ R83, R83, 1 ;  /* 0x3f80000053537421 */ /* 0x004fca0000010000 */
[----:B------:R-:W0:Y:S01]  /*47d0*/  MUFU.EX2 R143, R143 ;  /* 0x0000008f008f7308 */ /* 0x000e220000000800 */
[----:B------:R1:W-:Y:S07]  /*47e0*/  STL [R1+0x1c], R142 ;  /* 0x00001c8e01007387 */ /* 0x0003ee0000100800 */
[----:B-1----:R1:W2:Y:S02]  /*47f0*/  MUFU.RCP R142, R83 ;  /* 0x00000053008e7308 */ /* 0x0022a40000001000 */
[----:B-1----:R-:W-:Y:S01]  /*4800*/  FADD.FTZ R83, R141, -R80 ;  /* 0x800000508d537221 */ /* 0x002fe20000010000 */
[----:B0-----:R-:W-:-:S03]  /*4810*/  FADD.FTZ R141, R143, 1 ;  /* 0x3f8000008f8d7421 */ /* 0x001fc60000010000 */
[----:B------:R-:W-:-:S04]  /*4820*/  FMUL.FTZ R83, R66, R83 ;  /* 0x0000005342537220 */ /* 0x000fc80000410000 */
[----:B------:R-:W-:Y:S01]  /*4830*/  FFMA.FTZ R83, R77, R83, R84 ;  /* 0x000000534d537223 */ /* 0x000fe20000010054 */
[----:B------:R-:W0:Y:S01]  /*4840*/  MUFU.RCP R141, R141 ;  /* 0x0000008d008d7308 */ /* 0x000e220000001000 */
[----:B--2---:R-:W-:Y:S02]  /*4850*/  FMUL.FTZ R143, R78, R142 ;  /* 0x0000008e4e8f7220 */ /* 0x004fe40000410000 */
[----:B------:R-:W-:Y:S01]  /*4860*/  FMUL.FTZ R78, R83, -1.4426950216293334961 ;  /* 0xbfb8aa3b534e7820 */ /* 0x000fe20000410000 */
[----:B------:R-:W-:-:S04]  /*4870*/  FADD.FTZ R142, R140, -R80 ;  /* 0x800000508c8e7221 */ /* 0x000fc80000010000 */
[----:B------:R1:W2:Y:S02]  /*4880*/  MUFU.EX2 R140, R78 ;  /* 0x0000004e008c7308 */ /* 0x0002a40000000800 */
[----:B-1----:R-:W-:Y:S01]  /*4890*/  FMUL.FTZ R78, R66, R142 ;  /* 0x0000008e424e7220 */ /* 0x002fe20000410000 */
[----:B0-----:R-:W-:-:S03]  /*48a0*/  FMUL.FTZ R141, R79, R141 ;  /* 0x0000008d4f8d7220 */ /* 0x001fc60000410000 */
[----:B------:R-:W-:-:S04]  /*48b0*/  FFMA.FTZ R78, R0, R78, R81 ;  /* 0x0000004e004e7223 */ /* 0x000fc80000010051 */
[----:B------:R-:W-:Y:S01]  /*48c0*/  FMUL.FTZ R79, R78, -1.4426950216293334961 ;  /* 0xbfb8aa3b4e4f7820 */ /* 0x000fe20000410000 */
[----:B--2---:R-:W-:-:S05]  /*48d0*/  FADD.FTZ R140, R140, 1 ;  /* 0x3f8000008c8c7421 */ /* 0x004fca0000010000 */
[----:B------:R-:W0:Y:S01]  /*48e0*/  MUFU.EX2 R79, R79 ;  /* 0x0000004f004f7308 */ /* 0x000e220000000800 */
[----:B------:R-:W-:-:S07]  /*48f0*/  FADD.FTZ R139, R139, -R80 ;  /* 0x800000508b8b7221 */ /* 0x000fce0000010000 */
[----:B------:R-:W1:Y:S01]  /*4900*/  MUFU.RCP R140, R140 ;  /* 0x0000008c008c7308 */ /* 0x000e620000001000 */
[----:B------:R-:W-:Y:S01]  /*4910*/  STL [R1+0x18], R143 ;  /* 0x0000188f01007387 */ /* 0x000fe20000100800 */
[----:B------:R-:W-:-:S03]  /*4920*/  FMUL.FTZ R139, R66, R139 ;  /* 0x0000008b428b7220 */ /* 0x000fc60000410000 */
[----:B------:R0:W-:Y:S02]  /*4930*/  STL [R1+0x14], R141 ;  /* 0x0000148d01007387 */ /* 0x0001e40000100800 */
[----:B0-----:R-:W-:Y:S01]  /*4940*/  FADD.FTZ R141, R79, 1 ;  /* 0x3f8000004f8d7421 */ /* 0x001fe20000010000 */
[----:B------:R-:W-:-:S03]  /*4950*/  FFMA.FTZ R79, R76, R139, R85 ;  /* 0x0000008b4c4f7223 */ /* 0x000fc60000010055 */
[----:B------:R1:W0:Y:S02]  /*4960*/  MUFU.RCP R139, R141 ;  /* 0x0000008d008b7308 */ /* 0x0002240000001000 */
[----:B-1----:R-:W-:Y:S01]  /*4970*/  FMUL.FTZ R141, R83, R140 ;  /* 0x0000008c538d7220 */ /* 0x002fe20000410000 */
        /* <DEDUP_REMOVED lines=16> */
[----:B------:R1:W-:Y:S02]  /*4a80*/  MUFU.RCP R137, R139 ;  /* 0x0000008b00897308 */ /* 0x0003e40000001000 */
[----:B-1----:R-:W-:Y:S01]  /*4a90*/  FMUL.FTZ R139, R79, R138 ;  /* 0x0000008a4f8b7220 */ /* 0x002fe20000410000 */
[----:B------:R-:W-:Y:S01]  /*4aa0*/  FADD.FTZ R138, R39, -R80 ;  /* 0x80000050278a7221 */ /* 0x000fe20000010000 */
[----:B------:R-:W-:-:S03]  /*4ab0*/  FMUL.FTZ R79, R78, -1.4426950216293334961 ;  /* 0xbfb8aa3b4e4f7820 */ /* 0x000fc60000410000 */
[----:B------:R-:W-:Y:S01]  /*4ac0*/  FMUL.FTZ R138, R66, R138 ;  /* 0x0000008a428a7220 */ /* 0x000fe20000410000 */
[----:B------:R0:W1:Y:S03]  /*4ad0*/  MUFU.EX2 R39, R79 ;  /* 0x0000004f00277308 */ /* 0x0000660000000800 */
[----:B------:R-:W-:-:S04]  /*4ae0*/  FFMA.FTZ R165, R0, R138, R81 ;  /* 0x0000008a00a57223 */ /* 0x000fc80000010051 */
[----:B0-----:R-:W-:-:S06]  /*4af0*/  FMUL.FTZ R79, R165, -1.4426950216293334961 ;  /* 0xbfb8aa3ba54f7820 */ /* 0x001fcc0000410000 */
[----:B------:R-:W0:Y:S01]  /*4b00*/  MUFU.EX2 R79, R79 ;  /* 0x0000004f004f7308 */ /* 0x000e220000000800 */
[----:B-1----:R-:W-:Y:S01]  /*4b10*/  FADD.FTZ R39, R39, 1 ;  /* 0x3f80000027277421 */ /* 0x002fe20000010000 */
[----:B------:R-:W-:-:S06]  /*4b20*/  FADD.FTZ R164, R38, -R80 ;  /* 0x8000005026a47221 */ /* 0x000fcc0000010000 */
[----:B------:R-:W1:Y:S01]  /*4b30*/  MUFU.RCP R39, R39 ;  /* 0x0000002700277308 */ /* 0x000e620000001000 */
[----:B0-----:R-:W-:-:S07]  /*4b40*/  FADD.FTZ R38, R79, 1 ;  /* 0x3f8000004f267421 */ /* 0x001fce0000010000 */
[----:B------:R-:W0:Y:S01]  /*4b50*/  MUFU.RCP R38, R38 ;  /* 0x0000002600267308 */ /* 0x000e220000001000 */
[----:B-1----:R-:W-:Y:S01]  /*4b60*/  FMUL.FTZ R79, R78, R39 ;  /* 0x000000274e4f7220 */ /* 0x002fe20000410000 */
[----:B------:R-:W-:-:S04]  /*4b70*/  FADD.FTZ R78, R37, -R80 ;  /* 0x80000050254e7221 */ /* 0x000fc80000010000 */
[----:B------:R-:W-:-:S04]  /*4b80*/  FMUL.FTZ R78, R66, R78 ;  /* 0x0000004e424e7220 */ /* 0x000fc80000410000 */
[----:B------:R-:W-:Y:S01]  /*4b90*/  FFMA.FTZ R163, R82, R78, R68 ;  /* 0x0000004e52a37223 */ /* 0x000fe20000010044 */
[----:B------:R-:W-:Y:S01]  /*4ba0*/  FMUL.FTZ R164, R66, R164 ;  /* 0x000000a442a47220 */ /* 0x000fe20000410000 */
[----:B0-----:R-:W-:Y:S02]  /*4bb0*/  FMUL.FTZ R165, R165, R38 ;  /* 0x00000026a5a57220 */ /* 0x001fe40000410000 */
[----:B------:R-:W-:Y:S01]  /*4bc0*/  FMUL.FTZ R38, R163, -1.4426950216293334961 ;  /* 0xbfb8aa3ba3267820 */ /* 0x000fe20000410000 */
[----:B------:R-:W-:-:S05]  /*4bd0*/  FFMA.FTZ R164, R76, R164, R85 ;  /* 0x000000a44ca47223 */ /* 0x000fca0000010055 */
[----:B------:R-:W0:Y:S01]  /*4be0*/  MUFU.EX2 R38, R38 ;  /* 0x0000002600267308 */ /* 0x000e220000000800 */
[----:B------:R-:W-:-:S07]  /*4bf0*/  FMUL.FTZ R39, R164, -1.4426950216293334961 ;  /* 0xbfb8aa3ba4277820 */ /* 0x000fce0000410000 */
[----:B------:R-:W1:Y:S01]  /*4c00*/  MUFU.EX2 R37, R39 ;  /* 0x0000002700257308 */ /* 0x000e620000000800 */
[----:B------:R-:W-:Y:S01]  /*4c10*/  FADD.FTZ R162, R36, -R80 ;  /* 0x8000005024a27221 */ /* 0x000fe20000010000 */
[----:B0-----:R-:W-:-:S06]  /*4c20*/  FADD.FTZ R36, R38, 1 ;  /* 0x3f80000026247421 */ /* 0x001fcc0000010000 */
[----:B------:R-:W0:Y:S01]  /*4c30*/  MUFU.RCP R36, R36 ;  /* 0x0000002400247308 */ /* 0x000e220000001000 */
[----:B-1----:R-:W-:Y:S01]  /*4c40*/  FADD.FTZ R37, R37, 1 ;  /* 0x3f80000025257421 */ /* 0x002fe20000010000 */
[----:B------:R-:W-:-:S06]  /*4c50*/  FADD.FTZ R38, R32, -R80 ;  /* 0x8000005020267221 */ /* 0x000fcc0000010000 */
[----:B------:R-:W1:Y:S01]  /*4c60*/  MUFU.RCP R37, R37 ;  /* 0x0000002500257308 */ /* 0x000e620000001000 */
[----:B------:R-:W-:-:S04]  /*4c70*/  FMUL.FTZ R38, R66, R38 ;  /* 0x0000002642267220 */ /* 0x000fc80000410000 */
[----:B------:R-:W-:Y:S01]  /*4c80*/  FFMA.FTZ R161, R0, R38, R81 ;  /* 0x0000002600a17223 */ /* 0x000fe20000010051 */
[----:B------:R-:W-:Y:S01]  /*4c90*/  FMUL.FTZ R162, R66, R162 ;  /* 0x000000a242a27220 */ /* 0x000fe20000410000 */
[----:B0-----:R-:W-:Y:S02]  /*4ca0*/  FMUL.FTZ R163, R163, R36 ;  /* 0x00000024a3a37220 */ /* 0x001fe40000410000 */
[----:B------:R-:W-:Y:S01]  /*4cb0*/  FMUL.FTZ R36, R161, -1.4426950216293334961 ;  /* 0xbfb8aa3ba1247820 */ /* 0x000fe20000410000 */
[----:B------:R-:W-:-:S05]  /*4cc0*/  FFMA.FTZ R162, R77, R162, R84 ;  /* 0x000000a24da27223 */ /* 0x000fca0000010054 */
[----:B------:R-:W0:Y:S01]  /*4cd0*/  MUFU.EX2 R36, R36 ;  /* 0x0000002400247308 */ /* 0x000e220000000800 */
[----:B-1----:R-:W-:Y:S01]  /*4ce0*/  FMUL.FTZ R164, R164, R37 ;  /* 0x00000025a4a47220 */ /* 0x002fe20000410000 */
[----:B------:R-:W-:-:S06]  /*4cf0*/  FMUL.FTZ R37, R162, -1.4426950216293334961 ;  /* 0xbfb8aa3ba2257820 */ /* 0x000fcc0000410000 */
[----:B------:R-:W1:Y:S01]  /*4d00*/  MUFU.EX2 R32, R37 ;  /* 0x0000002500207308 */ /* 0x000e620000000800 */
[----:B------:R-:W-:Y:S01]  /*4d10*/  FADD.FTZ R160, R31, -R80 ;  /* 0x800000501fa07221 */ /* 0x000fe20000010000 */
[----:B0-----:R-:W-:-:S06]  /*4d20*/  FADD.FTZ R31, R36, 1 ;  /* 0x3f800000241f7421 */ /* 0x001fcc0000010000 */
[----:B------:R-:W0:Y:S01]  /*4d30*/  MUFU.RCP R31, R31 ;  /* 0x0000001f001f7308 */ /* 0x000e220000001000 */
[----:B-1----:R-:W-:Y:S01]  /*4d40*/  FADD.FTZ R32, R32, 1 ;  /* 0x3f80000020207421 */ /* 0x002fe20000010000 */
[----:B------:R-:W-:-:S06]  /*4d50*/  FADD.FTZ R36, R30, -R80 ;  /* 0x800000501e247221 */ /* 0x000fcc0000010000 */
[----:B------:R-:W1:Y:S01]  /*4d60*/  MUFU.RCP R32, R32 ;  /* 0x0000002000207308 */ /* 0x000e620000001000 */
[C---:B------:R-:W-:Y:S01]  /*4d70*/  FMUL.FTZ R36, R66.reuse, R36 ;  /* 0x0000002442247220 */ /* 0x040fe20000410000 */
[----:B------:R-:W-:-:S03]  /*4d80*/  FMUL.FTZ R160, R66, R160 ;  /* 0x000000a042a07220 */ /* 0x000fc60000410000 */
[----:B------:R-:W-:Y:S01]  /*4d90*/  FFMA.FTZ R159, R82, R36, R68 ;  /* 0x00000024529f7223 */ /* 0x000fe20000010044 */
[----:B------:R-:W-:Y:S01]  /*4da0*/  FFMA.FTZ R160, R76, R160, R85 ;  /* 0x000000a04ca07223 */ /* 0x000fe20000010055 */
[----:B0-----:R-:W-:Y:S02]  /*4db0*/  FMUL.FTZ R161, R161, R31 ;  /* 0x0000001fa1a17220 */ /* 0x001fe40000410000 */
[----:B------:R-:W-:-:S06]  /*4dc0*/  FMUL.FTZ R31, R159, -1.4426950216293334961 ;  /* 0xbfb8aa3b9f1f7820 */ /* 0x000fcc0000410000 */
        /* <DEDUP_REMOVED lines=15> */
[----:B------:R-:W-:Y:S01]  /*4ec0*/  FMUL.FTZ R29, R157, -1.4426950216293334961 ;  /* 0xbfb8aa3b9d1d7820 */ /* 0x000fe20000410000 */
[----:B-1----:R-:W-:Y:S01]  /*4ed0*/  FMUL.FTZ R160, R160, R30 ;  /* 0x0000001ea0a07220 */ /* 0x002fe20000410000 */
[----:B------:R-:W-:-:S04]  /*4ee0*/  FMUL.FTZ R30, R158, -1.4426950216293334961 ;  /* 0xbfb8aa3b9e1e7820 */ /* 0x000fc80000410000 */
[----:B------:R-:W0:Y:S08]  /*4ef0*/  MUFU.EX2 R29, R29 ;  /* 0x0000001d001d7308 */ /* 0x000e300000000800 */
[----:B------:R-:W1:Y:S01]  /*4f00*/  MUFU.EX2 R27, R30 ;  /* 0x0000001e001b7308 */ /* 0x000e620000000800 */
[----:B------:R-:W-:Y:S01]  /*4f10*/  FADD.FTZ R156, R25, -R80 ;  /* 0x80000050199c7221 */ /* 0x000fe20000010000 */
[----:B0-----:R-:W-:Y:S01]  /*4f20*/  FADD.FTZ R25, R29, 1 ;  /* 0x3f8000001d197421 */ /* 0x001fe20000010000 */
[----:B-1----:R-:W-:-:S05]  /*4f30*/  FADD.FTZ R27, R27, 1 ;  /* 0x3f8000001b1b7421 */ /* 0x002fca0000010000 */
[----:B------:R-:W0:Y:S01]  /*4f40*/  MUFU.RCP R25, R25 ;  /* 0x0000001900197308 */ /* 0x000e220000001000 */
[----:B------:R-:W-:-:S07]  /*4f50*/  FADD.FTZ R29, R24, -R80 ;  /* 0x80000050181d7221 */ /* 0x000fce0000010000 */
        /* <DEDUP_REMOVED lines=21> */
[----:B0-----:R-:W-:-:S03]  /*50b0*/  FMUL.FTZ R155, R155, R23 ;  /* 0x000000179b9b7220 */ /* 0x001fc60000410000 */
        /* <DEDUP_REMOVED lines=8> */
[----:B------:R-:W0:Y:S08]  /*5140*/  MUFU.RCP R21, R21 ;  /* 0x0000001500157308 */ /* 0x000e300000001000 */
[----:B------:R-:W1:Y:S01]  /*5150*/  MUFU.RCP R22, R22 ;  /* 0x0000001600167308 */ /* 0x000e620000001000 */
[----:B------:R-:W-:Y:S01]  /*5160*/  FADD.FTZ R23, R20, -R80 ;  /* 0x8000005014177221 */ /* 0x000fe20000010000 */
[----:B------:R-:W-:-:S03]  /*5170*/  FMUL.FTZ R152, R66, R152 ;  /* 0x0000009842987220 */ /* 0x000fc60000410000 */
[----:B------:R-:W-:Y:S01]  /*5180*/  FMUL.FTZ R23, R66, R23 ;  /* 0x0000001742177220 */ /* 0x000fe20000410000 */
[----:B------:R-:W-:-:S03]  /*5190*/  FFMA.FTZ R152, R76, R152, R85 ;  /* 0x000000984c987223 */ /* 0x000fc60000010055 */
        /* <DEDUP_REMOVED lines=8> */
[----:B0-----:R-:W-:-:S06]  /*5220*/  FADD.FTZ R20, R20, 1 ;  /* 0x3f80000014147421 */ /* 0x001fcc0000010000 */
[----:B------:R-:W0:Y:S01]  /*5230*/  MUFU.RCP R20, R20 ;  /* 0x0000001400147308 */ /* 0x000e220000001000 */
[----:B-1----:R-:W-:-:S07]  /*5240*/  FADD.FTZ R19, R21, 1 ;  /* 0x3f80000015137421 */ /* 0x002fce0000010000 */
[----:B------:R-:W1:Y:S01]  /*5250*/  MUFU.RCP R19, R19 ;  /* 0x0000001300137308 */ /* 0x000e620000001000 */
[----:B------:R-:W-:Y:S01]  /*5260*/  FMUL.FTZ R150, R66, R150 ;  /* 0x0000009642967220 */ /* 0x000fe20000410000 */
[----:B------:R-:W-:-:S03]  /*5270*/  FADD.FTZ R21, R18, -R80 ;  /* 0x8000005012157221 */ /* 0x000fc60000010000 */
[----:B------:R-:W-:Y:S01]  /*5280*/  FFMA.FTZ R150, R77, R150, R84 ;  /* 0x000000964d967223 */ /* 0x000fe20000010054 */
[----:B------:R-:W-:Y:S01]  /*5290*/  FMUL.FTZ R21, R66, R21 ;  /* 0x0000001542157220 */ /* 0x000fe20000410000 */
[----:B0-----:R-:W-:Y:S02]  /*52a0*/  FMUL.FTZ R152, R152, R20 ;  /* 0x0000001498987220 */ /* 0x001fe40000410000 */
[----:B------:R-:W-:Y:S01]  /*52b0*/  FMUL.FTZ R20, R150, -1.4426950216293334961 ;  /* 0xbfb8aa3b96147820 */ /* 0x000fe20000410000 */
[----:B------:R-:W-:-:S03]  /*52c0*/  FFMA.FTZ R149, R0, R21, R81 ;  /* 0x0000001500957223 */ /* 0x000fc60000010051 */
        /* <DEDUP_REMOVED lines=8> */
[----:B------:R-:W-:-:S06]  /*5350*/  FMUL.FTZ R148, R66, R148 ;  /* 0x0000009442947220 */ /* 0x000fcc0000410000 */
[----:B------:R-:W1:Y:S01]  /*5360*/  MUFU.RCP R17, R17 ;  /* 0x0000001100117308 */ /* 0x000e620000001000 */
[----:B------:R-:W-:Y:S01]  /*5370*/  FADD.FTZ R19, R16, -R80 ;  /* 0x8000005010137221 */ /* 0x000fe20000010000 */
[----:B------:R-:W-:-:S03]  /*5380*/  FFMA.FTZ R148, R76, R148, R85 ;  /* 0x000000944c947223 */ /* 0x000fc60000010055 */
[----:B------:R-:W-:Y:S01]  /*5390*/  FMUL.FTZ R19, R66, R19 ;  /* 0x0000001342137220 */ /* 0x000fe20000410000 */
[----:B0-----:R-:W-:Y:S01]  /*53a0*/  FMUL.FTZ R150, R150, R18 ;  /* 0x0000001296967220 */ /* 0x001fe20000410000 */
[----:B------:R-:W-:Y:S02]  /*53b0*/  FMUL.FTZ R18, R148, -1.4426950216293334961 ;  /* 0xbfb8aa3b94127820 */ /* 0x000fe40000410000 */
[----:B------:R-:W-:Y:S02]  /*53c0*/  FFMA.FTZ R147, R82, R19, R68 ;  /* 0x0000001352937223 */ /* 0x000fe40000010044 */
[----:B------:R-:W0:Y:S01]  /*53d0*/  MUFU.EX2 R16, R18 ;  /* 0x0000001200107308 */ /* 0x000e220000000800 */
[----:B-1----:R-:W-:Y:S01]  /*53e0*/  FMUL.FTZ R149, R149, R17 ;  /* 0x0000001195957220 */ /* 0x002fe20000410000 */
[----:B------:R-:W-:-:S06]  /*53f0*/  FMUL.FTZ R17, R147, -1.4426950216293334961 ;  /* 0xbfb8aa3b93117820 */ /* 0x000fcc0000410000 */
[----:B------:R-:W1:Y:S01]  /*5400*/  MUFU.EX2 R17, R17 ;  /* 0x0000001100117308 */ /* 0x000e620000000800 */
[----:B0-----:R-:W-:Y:S01]  /*5410*/  FADD.FTZ R16, R16, 1 ;  /* 0x3f80000010107421 */ /* 0x001fe20000010000 */
[----:B------:R-:W-:-:S06]  /*5420*/  FADD.FTZ R146, R15, -R80 ;  /* 0x800000500f927221 */ /* 0x000fcc0000010000 */
[----:B------:R-:W0:Y:S01]  /*5430*/  MUFU.RCP R16, R16 ;  /* 0x0000001000107308 */ /* 0x000e220000001000 */
[----:B-1----:R-:W-:Y:S01]  /*5440*/  FADD.FTZ R15, R17, 1 ;  /* 0x3f800000110f7421 */ /* 0x002fe20000010000 */
[----:B------:R-:W-:-:S06]  /*5450*/  FMUL.FTZ R146, R66, R146 ;  /* 0x0000009242927220 */ /* 0x000fcc0000410000 */
[----:B------:R-:W1:Y:S01]  /*5460*/  MUFU.RCP R15, R15 ;  /* 0x0000000f000f7308 */ /* 0x000e620000001000 */
[----:B------:R-:W-:Y:S01]  /*5470*/  FFMA.FTZ R146, R77, R146, R84 ;  /* 0x000000924d927223 */ /* 0x000fe20000010054 */
[----:B------:R-:W-:Y:S01]  /*5480*/  FADD.FTZ R17, R14, -R80 ;  /* 0x800000500e117221 */ /* 0x000fe20000010000 */
[----:B0-----:R-:W-:Y:S02]  /*5490*/  FMUL.FTZ R148, R148, R16 ;  /* 0x0000001094947220 */ /* 0x001fe40000410000 */
[----:B------:R-:W-:Y:S01]  /*54a0*/  FMUL.FTZ R16, R146, -1.4426950216293334961 ;  /* 0xbfb8aa3b92107820 */ /* 0x000fe20000410000 */
[----:B------:R-:W-:-:S03]  /*54b0*/  FMUL.FTZ R17, R66, R17 ;  /* 0x0000001142117220 */ /* 0x000fc60000410000 */
[----:B------:R-:W0:Y:S01]  /*54c0*/  MUFU.EX2 R14, R16 ;  /* 0x00000010000e7308 */ /* 0x000e220000000800 */
[----:B------:R-:W-:Y:S01]  /*54d0*/  FFMA.FTZ R145, R0, R17, R81 ;  /* 0x0000001100917223 */ /* 0x000fe20000010051 */
[----:B-1----:R-:W-:-:S03]  /*54e0*/  FMUL.FTZ R147, R147, R15 ;  /* 0x0000000f93937220 */ /* 0x002fc60000410000 */
[----:B------:R-:W-:-:S06]  /*54f0*/  FMUL.FTZ R15, R145, -1.4426950216293334961 ;  /* 0xbfb8aa3b910f7820 */ /* 0x000fcc0000410000 */
[----:B------:R-:W1:Y:S01]  /*5500*/  MUFU.EX2 R15, R15 ;  /* 0x0000000f000f7308 */ /* 0x000e620000000800 */
[----:B0-----:R-:W-:Y:S01]  /*5510*/  FADD.FTZ R14, R14, 1 ;  /* 0x3f8000000e0e7421 */ /* 0x001fe20000010000 */
[----:B------:R-:W-:-:S06]  /*5520*/  FADD.FTZ R144, R13, -R80 ;  /* 0x800000500d907221 */ /* 0x000fcc0000010000 */
[----:B------:R-:W0:Y:S01]  /*5530*/  MUFU.RCP R14, R14 ;  /* 0x0000000e000e7308 */ /* 0x000e220000001000 */
[----:B------:R-:W-:Y:S01]  /*5540*/  FMUL.FTZ R144, R66, R144 ;  /* 0x0000009042907220 */ /* 0x000fe20000410000 */
[----:B-1----:R-:W-:-:S03]  /*5550*/  FADD.FTZ R13, R15, 1 ;  /* 0x3f8000000f0d7421 */ /* 0x002fc60000010000 */
[----:B------:R-:W-:-:S03]  /*5560*/  FFMA.FTZ R144, R76, R144, R85 ;  /* 0x000000904c907223 */ /* 0x000fc60000010055 */
[----:B------:R-:W1:Y:S01]  /*5570*/  MUFU.RCP R13, R13 ;  /* 0x0000000d000d7308 */ /* 0x000e620000001000 */
[----:B------:R-:W-:Y:S01]  /*5580*/  FADD.FTZ R15, R12, -R80 ;  /* 0x800000500c0f7221 */ /* 0x000fe20000010000 */
[----:B0-----:R-:W-:Y:S01]  /*5590*/  FMUL.FTZ R146, R146, R14 ;  /* 0x0000000e92927220 */ /* 0x001fe20000410000 */
[----:B------:R-:W-:Y:S02]  /*55a0*/  FMUL.FTZ R14, R144, -1.4426950216293334961 ;  /* 0xbfb8aa3b900e7820 */ /* 0x000fe40000410000 */
        /* <DEDUP_REMOVED lines=29> */
[----:B0-----:R-:W-:Y:S01]  /*5780*/  FMUL.FTZ R142, R142, R10 ;  /* 0x0000000a8e8e7220 */ /* 0x001fe20000410000 */
[----:B------:R-:W-:Y:S01]  /*5790*/  FMUL.FTZ R10, R140, -1.4426950216293334961 ;  /* 0xbfb8aa3b8c0a7820 */ /* 0x000fe20000410000 */
[----:B------:R-:W-:-:S05]  /*57a0*/  FADD.FTZ R11, R8, -R80 ;  /* 0x80000050080b7221 */ /* 0x000fca0000010000 */
[----:B------:R-:W0:Y:S01]  /*57b0*/  MUFU.EX2 R8, R10 ;  /* 0x0000000a00087308 */ /* 0x000e220000000800 */
[----:B------:R-:W-:Y:S01]  /*57c0*/  FMUL.FTZ R11, R66, R11 ;  /* 0x0000000b420b7220 */ /* 0x000fe20000410000 */
[----:B------:R2:W-:Y:S01]  /*57d0*/  STL [R1+0x8], R139 ;  /* 0x0000088b01007387 */ /* 0x0005e20000100800 */
[----:B-1----:R-:W-:Y:S02]  /*57e0*/  FMUL.FTZ R141, R141, R9 ;  /* 0x000000098d8d7220 */ /* 0x002fe40000410000 */
[----:B--2---:R-:W-:-:S04]  /*57f0*/  FFMA.FTZ R139, R82, R11, R68 ;  /* 0x0000000b528b7223 */ /* 0x004fc80000010044 */
[----:B------:R-:W-:Y:S01]  /*5800*/  FMUL.FTZ R9, R139, -1.4426950216293334961 ;  /* 0xbfb8aa3b8b097820 */ /* 0x000fe20000410000 */
[----:B0-----:R-:W-:-:S05]  /*5810*/  FADD.FTZ R8, R8, 1 ;  /* 0x3f80000008087421 */ /* 0x001fca0000010000 */
[----:B------:R-:W0:Y:S01]  /*5820*/  MUFU.EX2 R9, R9 ;  /* 0x0000000900097308 */ /* 0x000e220000000800 */
[----:B------:R-:W-:-:S07]  /*5830*/  FADD.FTZ R138, R7, -R80 ;  /* 0x80000050078a7221 */ /* 0x000fce0000010000 */
[----:B------:R-:W1:Y:S01]  /*5840*/  MUFU.RCP R8, R8 ;  /* 0x0000000800087308 */ /* 0x000e620000001000 */
[----:B------:R-:W-:-:S04]  /*5850*/  FMUL.FTZ R138, R66, R138 ;  /* 0x0000008a428a7220 */ /* 0x000fc80000410000 */
[----:B------:R-:W-:Y:S01]  /*5860*/  FFMA.FTZ R138, R77, R138, R84 ;  /* 0x0000008a4d8a7223 */ /* 0x000fe20000010054 */
[----:B0-----:R-:W-:Y:S01]  /*5870*/  FADD.FTZ R7, R9, 1 ;  /* 0x3f80000009077421 */ /* 0x001fe20000010000 */
[----:B------:R-:W-:Y:S01]  /*5880*/  FADD.FTZ R9, R6, -R80 ;  /* 0x8000005006097221 */ /* 0x000fe20000010000 */
[----:B------:R-:W-:-:S03]  /*5890*/  FMUL.FTZ R83, R83, R137 ;  /* 0x0000008953537220 */ /* 0x000fc60000410000 */
[----:B------:R-:W-:Y:S01]  /*58a0*/  FMUL.FTZ R9, R66, R9 ;  /* 0x0000000942097220 */ /* 0x000fe20000410000 */
[----:B-1----:R-:W-:Y:S01]  /*58b0*/  FMUL.FTZ R140, R140, R8 ;  /* 0x000000088c8c7220 */ /* 0x002fe20000410000 */
[----:B------:R-:W-:Y:S02]  /*58c0*/  FMUL.FTZ R8, R138, -1.4426950216293334961 ;  /* 0xbfb8aa3b8a087820 */ /* 0x000fe40000410000 */
[----:B------:R-:W-:Y:S02]  /*58d0*/  FFMA.FTZ R137, R0, R9, R81 ;  /* 0x0000000900897223 */ /* 0x000fe40000010051 */
[----:B------:R0:W1:Y:S02]  /*58e0*/  MUFU.EX2 R6, R8 ;  /* 0x0000000800067308 */ /* 0x0000640000000800 */
[----:B0-----:R-:W-:-:S06]  /*58f0*/  FMUL.FTZ R8, R137, -1.4426950216293334961 ;  /* 0xbfb8aa3b89087820 */ /* 0x001fcc0000410000 */
[----:B------:R-:W0:Y:S08]  /*5900*/  MUFU.RCP R7, R7 ;  /* 0x0000000700077308 */ /* 0x000e300000001000 */
[----:B------:R-:W2:Y:S01]  /*5910*/  MUFU.EX2 R8, R8 ;  /* 0x0000000800087308 */ /* 0x000ea20000000800 */
[----:B-1----:R-:W-:Y:S01]  /*5920*/  FADD.FTZ R6, R6, 1 ;  /* 0x3f80000006067421 */ /* 0x002fe20000010000 */
[----:B0-----:R-:W-:-:S06]  /*5930*/  FMUL.FTZ R139, R139, R7 ;  /* 0x000000078b8b7220 */ /* 0x001fcc0000410000 */
[----:B------:R2:W0:Y:S01]  /*5940*/  MUFU.RCP R7, R6 ;  /* 0x0000000600077308 */ /* 0x0004220000001000 */
[----:B------:R-:W-:Y:S01]  /*5950*/  FADD.FTZ R5, R5, -R80 ;  /* 0x8000005005057221 */ /* 0x000fe20000010000 */
[----:B--2---:R-:W-:-:S03]  /*5960*/  FADD.FTZ R6, R8, 1 ;  /* 0x3f80000008067421 */ /* 0x004fc60000010000 */
[----:B------:R-:W-:-:S03]  /*5970*/  FMUL.FTZ R5, R66, R5 ;  /* 0x0000000542057220 */ /* 0x000fc60000410000 */
[----:B------:R-:W1:Y:S01]  /*5980*/  MUFU.RCP R6, R6 ;  /* 0x0000000600067308 */ /* 0x000e620000001000 */
[----:B------:R-:W-:Y:S01]  /*5990*/  FADD.FTZ R4, R4, -R80 ;  /* 0x8000005004047221 */ /* 0x000fe20000010000 */
[----:B------:R-:W-:Y:S01]  /*59a0*/  FFMA.FTZ R5, R76, R5, R85 ;  /* 0x000000054c057223 */ /* 0x000fe20000010055 */
[----:B0-----:R-:W-:Y:S02]  /*59b0*/  FMUL.FTZ R138, R138, R7 ;  /* 0x000000078a8a7220 */ /* 0x001fe40000410000 */
[----:B------:R-:W-:Y:S01]  /*59c0*/  FMUL.FTZ R4, R66, R4 ;  /* 0x0000000442047220 */ /* 0x000fe20000410000 */
[----:B------:R-:W-:-:S03]  /*59d0*/  FMUL.FTZ R7, R5, -1.4426950216293334961 ;  /* 0xbfb8aa3b05077820 */ /* 0x000fc60000410000 */
[----:B------:R-:W-:-:S03]  /*59e0*/  FFMA.FTZ R4, R82, R4, R68 ;  /* 0x0000000452047223 */ /* 0x000fc60000010044 */
[----:B------:R-:W0:Y:S01]  /*59f0*/  MUFU.EX2 R7, R7 ;  /* 0x0000000700077308 */ /* 0x000e220000000800 */
[----:B-1----:R-:W-:Y:S01]  /*5a00*/  FMUL.FTZ R137, R137, R6 ;  /* 0x0000000689897220 */ /* 0x002fe20000410000 */
[----:B------:R-:W-:-:S06]  /*5a10*/  FMUL.FTZ R6, R4, -1.4426950216293334961 ;  /* 0xbfb8aa3b04067820 */ /* 0x000fcc0000410000 */
[----:B------:R-:W1:Y:S01]  /*5a20*/  MUFU.EX2 R6, R6 ;  /* 0x0000000600067308 */ /* 0x000e620000000800 */
[----:B0-----:R-:W-:-:S07]  /*5a30*/  FADD.FTZ R7, R7, 1 ;  /* 0x3f80000007077421 */ /* 0x001fce0000010000 */
[----:B------:R1:W0:Y:S02]  /*5a40*/  MUFU.RCP R8, R7 ;  /* 0x0000000700087308 */ /* 0x0002240000001000 */
[----:B-1----:R-:W-:Y:S01]  /*5a50*/  FADD.FTZ R7, R6, 1 ;  /* 0x3f80000006077421 */ /* 0x002fe20000010000 */
[----:B------:R-:W-:-:S05]  /*5a60*/  FADD.FTZ R3, R3, -R80 ;  /* 0x8000005003037221 */ /* 0x000fca0000010000 */
[----:B------:R-:W1:Y:S01]  /*5a70*/  MUFU.RCP R7, R7 ;  /* 0x0000000700077308 */ /* 0x000e620000001000 */
[----:B------:R-:W-:Y:S01]  /*5a80*/  FADD.FTZ R2, R2, -R80 ;  /* 0x8000005002027221 */ /* 0x000fe20000010000 */
[----:B------:R-:W-:-:S03]  /*5a90*/  FMUL.FTZ R3, R66, R3 ;  /* 0x0000000342037220 */ /* 0x000fc60000410000 */
[----:B------:R-:W-:Y:S01]  /*5aa0*/  FMUL.FTZ R2, R66, R2 ;  /* 0x0000000242027220 */ /* 0x000fe20000410000 */
[----:B------:R-:W-:Y:S01]  /*5ab0*/  FFMA.FTZ R6, R77, R3, R84 ;  /* 0x000000034d067223 */ /* 0x000fe20000010054 */
[----:B0-----:R-:W-:Y:S02]  /*5ac0*/  FMUL.FTZ R3, R5, R8 ;  /* 0x0000000805037220 */ /* 0x001fe40000410000 */
[----:B------:R-:W-:Y:S01]  /*5ad0*/  FFMA.FTZ R5, R0, R2, R81 ;  /* 0x0000000200057223 */ /* 0x000fe20000010051 */
[----:B------:R-:W-:Y:S01]  /*5ae0*/  FMUL.FTZ R8, R6, -1.4426950216293334961 ;  /* 0xbfb8aa3b06087820 */ /* 0x000fe20000410000 */
[----:B-1----:R-:W-:Y:S02]  /*5af0*/  FMUL.FTZ R2, R4, R7 ;  /* 0x0000000704027220 */ /* 0x002fe40000410000 */
[----:B------:R-:W-:-:S03]  /*5b00*/  FMUL.FTZ R7, R5, -1.4426950216293334961 ;  /* 0xbfb8aa3b05077820 */ /* 0x000fc60000410000 */
[----:B------:R-:W0:Y:S08]  /*5b10*/  MUFU.EX2 R8, R8 ;  /* 0x0000000800087308 */ /* 0x000e300000000800 */
[----:B------:R-:W1:Y:S01]  /*5b20*/  MUFU.EX2 R7, R7 ;  /* 0x0000000700077308 */ /* 0x000e620000000800 */
[----:B0-----:R-:W-:Y:S01]  /*5b30*/  FADD.FTZ R4, R8, 1 ;  /* 0x3f80000008047421 */ /* 0x001fe20000010000 */
[----:B------:R-:W-:Y:S01]  /*5b40*/  FADD.FTZ R8, R70, -R80 ;  /* 0x8000005046087221 */ /* 0x000fe20000010000 */
[----:B-1----:R-:W-:-:S05]  /*5b50*/  FADD.FTZ R9, R7, 1 ;  /* 0x3f80000007097421 */ /* 0x002fca0000010000 */
[----:B------:R-:W0:Y:S01]  /*5b60*/  MUFU.RCP R4, R4 ;  /* 0x0000000400047308 */ /* 0x000e220000001000 */
[----:B------:R-:W-:Y:S01]  /*5b70*/  FMUL.FTZ R8, R66, R8 ;  /* 0x0000000842087220 */ /* 0x000fe20000410000 */
[----:B------:R-:W-:-:S06]  /*5b80*/  FADD.FTZ R67, R67, -R80 ;  /* 0x8000005043437221 */ /* 0x000fcc0000010000 */
[----:B------:R-:W1:Y:S01]  /*5b90*/  MUFU.RCP R9, R9 ;  /* 0x0000000900097308 */ /* 0x000e620000001000 */
[----:B------:R-:W-:Y:S01]  /*5ba0*/  FFMA.FTZ R7, R76, R8, R85 ;  /* 0x000000084c077223 */ /* 0x000fe20000010055 */
[----:B------:R-:W-:-:S04]  /*5bb0*/  FMUL.FTZ R8, R66, R67 ;  /* 0x0000004342087220 */ /* 0x000fc80000410000 */
[----:B------:R-:W-:Y:S01]  /*5bc0*/  FFMA.FTZ R8, R82, R8, R68 ;  /* 0x0000000852087223 */ /* 0x000fe20000010044 */
[----:B0-----:R-:W-:Y:S01]  /*5bd0*/  FMUL.FTZ R4, R6, R4 ;  /* 0x0000000406047220 */ /* 0x001fe20000410000 */
        /* <DEDUP_REMOVED lines=15> */
[----:B------:R-:W-:Y:S01]  /*5cd0*/  FMUL.FTZ R12, R9, -1.4426950216293334961 ;  /* 0xbfb8aa3b090c7820 */ /* 0x000fe20000410000 */
[----:B0-----:R-:W-:Y:S01]  /*5ce0*/  FMUL.FTZ R6, R7, R6 ;  /* 0x0000000607067220 */ /* 0x001fe20000410000 */
[----:B-1----:R-:W-:Y:S01]  /*5cf0*/  FMUL.FTZ R7, R8, R11 ;  /* 0x0000000b08077220 */ /* 0x002fe20000410000 */
        /* <DEDUP_REMOVED lines=251> */
[----:B------:R-:W-:Y:S01]  /*6cb0*/  FMUL.FTZ R75, R66, R87 ;  /* 0x00000057424b7220 */ /* 0x000fe20000410000 */
[----:B------:R-:W-:Y:S03]  /*6cc0*/  STL [R1+0x4], R83 ;  /* 0x0000045301007387 */ /* 0x000fe60000100800 */
[----:B------:R-:W-:Y:S01]  /*6cd0*/  FFMA.FTZ R75, R0, R75, R81 ;  /* 0x0000004b004b7223 */ /* 0x000fe20000010051 */
[----:B------:R2:W-:Y:S01]  /*6ce0*/  STL [R1], R79 ;  /* 0x0000004f01007387 */ /* 0x0005e20000100800 */
[----:B0-----:R-:W-:Y:S01]  /*6cf0*/  FMUL.FTZ R71, R72, R71 ;  /* 0x0000004748477220 */ /* 0x001fe20000410000 */
[----:B--2---:R-:W-:Y:S01]  /*6d00*/  FMUL.FTZ R79, R74, -1.4426950216293334961 ;  /* 0xbfb8aa3b4a4f7820 */ /* 0x004fe20000410000 */
[----:B-1----:R-:W-:Y:S01]  /*6d10*/  FMUL.FTZ R72, R73, R78 ;  /* 0x0000004e49487220 */ /* 0x002fe20000410000 */
[----:B------:R-:W-:-:S04]  /*6d20*/  FMUL.FTZ R78, R75, -1.4426950216293334961 ;  /* 0xbfb8aa3b4b4e7820 */ /* 0x000fc80000410000 */
        /* <DEDUP_REMOVED lines=26> */
[----:B------:R-:W-:-:S03]  /*6ed0*/  FMUL.FTZ R86, R66, R89 ;  /* 0x0000005942567220 */ /* 0x000fc60000410000 */
[----:B------:R-:W-:Y:S01]  /*6ee0*/  FMUL.FTZ R88, R83, -1.4426950216293334961 ;  /* 0xbfb8aa3b53587820 */ /* 0x000fe20000410000 */
[----:B------:R-:W-:Y:S01]  /*6ef0*/  FFMA.FTZ R86, R0, R86, R81 ;  /* 0x0000005600567223 */ /* 0x000fe20000010051 */
[----:B0-----:R-:W-:-:S04]  /*6f00*/  FMUL.FTZ R75, R78, R75 ;  /* 0x0000004b4e4b7220 */ /* 0x001fc80000410000 */
        /* <DEDUP_REMOVED lines=12> */
[----:B0-----:R-:W-:-:S03]  /*6fd0*/  FMUL.FTZ R79, R83, R79 ;  /* 0x0000004f534f7220 */ /* 0x001fc60000410000 */
[----:B------:R-:W-:Y:S01]  /*6fe0*/  FMUL.FTZ R88, R66, R88 ;  /* 0x0000005842587220 */ /* 0x000fe20000410000 */
[----:B------:R-:W-:-:S03]  /*6ff0*/  FMUL.FTZ R83, R87, -1.4426950216293334961 ;  /* 0xbfb8aa3b57537820 */ /* 0x000fc60000410000 */
[----:B------:R-:W-:Y:S01]  /*7000*/  FFMA.FTZ R88, R82, R88, R68 ;  /* 0x0000005852587223 */ /* 0x000fe20000010044 */
[----:B------:R1:W0:Y:S02]  /*7010*/  MUFU.EX2 R90, R83 ;  /* 0x00000053005a7308 */ /* 0x0002240000000800 */
[----:B-1----:R-:W-:Y:S01]  /*7020*/  FMUL.FTZ R83, R86, R89 ;  /* 0x0000005956537220 */ /* 0x002fe20000410000 */
        /* <DEDUP_REMOVED lines=10> */
[----:B------:R2:W-:Y:S01]  /*70d0*/  STL [R1+0x10c], R165 ;  /* 0x00010ca501007387 */ /* 0x0005e20000100800 */
[----:B0-----:R-:W-:Y:S01]  /*70e0*/  FMUL.FTZ R86, R87, R86 ;  /* 0x0000005657567220 */ /* 0x001fe20000410000 */
[----:B------:R-:W-:Y:S01]  /*70f0*/  FMUL.FTZ R87, R89, -1.4426950216293334961 ;  /* 0xbfb8aa3b59577820 */ /* 0x000fe20000410000 */
[----:B------:R-:W-:Y:S01]  /*7100*/  FMUL.FTZ R90, R66, R90 ;  /* 0x0000005a425a7220 */ /* 0x000fe20000410000 */
[----:B--2---:R-:W2:Y:S04]  /*7110*/  LDL.LU R165, [R1+0x40] ;  /* 0x0000400001a57983 */ /* 0x004ea80000300800 */
[----:B------:R0:W-:Y:S01]  /*7120*/  STL [R1+0x110], R164 ;  /* 0x000110a401007387 */ /* 0x0001e20000100800 */
[----:B------:R1:W3:Y:S01]  /*7130*/  MUFU.EX2 R91, R87 ;  /* 0x00000057005b7308 */ /* 0x0002e20000000800 */
[----:B------:R-:W-:-:S02]  /*7140*/  FFMA.FTZ R90, R0, R90, R81 ;  /* 0x0000005a005a7223 */ /* 0x000fc40000010051 */
[----:B0-----:R-:W4:Y:S04]  /*7150*/  LDL.LU R164, [R1+0x3c] ;  /* 0x00003c0001a47983 */ /* 0x001f280000300800 */
[----:B------:R0:W-:Y:S01]  /*7160*/  STL [R1+0x114], R163 ;  /* 0x000114a301007387 */ /* 0x0001e20000100800 */
[----:B-1----:R-:W-:Y:S01]  /*7170*/  FMUL.FTZ R87, R88, R100 ;  /* 0x0000006458577220 */ /* 0x002fe20000410000 */
[----:B------:R-:W-:Y:S02]  /*7180*/  FMUL.FTZ R100, R90, -1.4426950216293334961 ;  /* 0xbfb8aa3b5a647820 */ /* 0x000fe40000410000 */
[----:B0-----:R-:W2:Y:S04]  /*7190*/  LDL.LU R163, [R1+0x38] ;  /* 0x0000380001a37983 */ /* 0x001ea80000300800 */
[----:B------:R0:W-:Y:S04]  /*71a0*/  STL [R1+0x118], R162 ;  /* 0x000118a201007387 */ /* 0x0001e80000100800 */
[----:B0-----:R-:W4:Y:S04]  /*71b0*/  LDL.LU R162, [R1+0x34] ;  /* 0x0000340001a27983 */ /* 0x001f280000300800 */
[----:B------:R0:W-:Y:S01]  /*71c0*/  STL [R1+0x11c], R161 ;  /* 0x00011ca101007387 */ /* 0x0001e20000100800 */
[----:B------:R-:W1:Y:S03]  /*71d0*/  MUFU.EX2 R100, R100 ;  /* 0x0000006400647308 */ /* 0x000e660000000800 */
[----:B0-----:R-:W2:Y:S04]  /*71e0*/  LDL.LU R161, [R1+0x30] ;  /* 0x0000300001a17983 */ /* 0x001ea80000300800 */
[----:B------:R-:W4:Y:S04]  /*71f0*/  LDL.LU R102, [R1+0x2c] ;  /* 0x00002c0001667983 */ /* 0x000f280000300800 */
[----:B------:R-:W2:Y:S04]  /*7200*/  LDL.LU R103, [R1+0x28] ;  /* 0x0000280001677983 */ /* 0x000ea80000300800 */
[----:B------:R-:W4:Y:S01]  /*7210*/  LDL.LU R105, [R1+0x24] ;  /* 0x0000240001697983 */ /* 0x000f220000300800 */
[----:B---3--:R-:W-:Y:S01]  /*7220*/  FADD.FTZ R88, R91, 1 ;  /* 0x3f8000005b587421 */ /* 0x008fe20000010000 */
[----:B------:R-:W-:-:S04]  /*7230*/  FADD.FTZ R91, R130, -R80 ;  /* 0x80000050825b7221 */ /* 0x000fc80000010000 */
[----:B------:R-:W-:Y:S01]  /*7240*/  FMUL.FTZ R91, R66, R91 ;  /* 0x0000005b425b7220 */ /* 0x000fe20000410000 */
[----:B-1----:R-:W-:-:S03]  /*7250*/  FADD.FTZ R100, R100, 1 ;  /* 0x3f80000064647421 */ /* 0x002fc60000010000 */
[----:B------:R-:W-:Y:S01]  /*7260*/  FFMA.FTZ R91, R76, R91, R85 ;  /* 0x0000005b4c5b7223 */ /* 0x000fe20000010055 */
[----:B------:R-:W0:Y:S03]  /*7270*/  MUFU.RCP R88, R88 ;  /* 0x0000005800587308 */ /* 0x000e260000001000 */
[----:B------:R-:W-:-:S05]  /*7280*/  FMUL.FTZ R101, R91, -1.4426950216293334961 ;  /* 0xbfb8aa3b5b657820 */ /* 0x000fca0000410000 */
[----:B------:R-:W1:Y:S01]  /*7290*/  MUFU.RCP R100, R100 ;  /* 0x0000006400647308 */ /* 0x000e620000001000 */
[----:B------:R-:W-:-:S07]  /*72a0*/  FADD.FTZ R92, R92, -R80 ;  /* 0x800000505c5c7221 */ /* 0x000fce0000010000 */
[----:B------:R-:W3:Y:S01]  /*72b0*/  MUFU.EX2 R101, R101 ;  /* 0x0000006500657308 */ /* 0x000ee20000000800 */
[----:B------:R-:W-:Y:S01]  /*72c0*/  FMUL.FTZ R92, R66, R92 ;  /* 0x0000005c425c7220 */ /* 0x000fe20000410000 */
[----:B0-----:R-:W-:-:S03]  /*72d0*/  FMUL.FTZ R88, R89, R88 ;  /* 0x0000005859587220 */ /* 0x001fc60000410000 */
[----:B------:R-:W-:Y:S01]  /*72e0*/  FFMA.FTZ R92, R82, R92, R68 ;  /* 0x0000005c525c7223 */ /* 0x000fe20000010044 */
[----:B-1----:R-:W-:-:S03]  /*72f0*/  FMUL.FTZ R89, R90, R100 ;  /* 0x000000645a597220 */ /* 0x002fc60000410000 */
[----:B------:R-:W-:Y:S01]  /*7300*/  FMUL.FTZ R100, R92, -1.4426950216293334961 ;  /* 0xbfb8aa3b5c647820 */ /* 0x000fe20000410000 */
[----:B---3--:R-:W-:-:S05]  /*7310*/  FADD.FTZ R90, R101, 1 ;  /* 0x3f800000655a7421 */ /* 0x008fca0000010000 */
[----:B------:R-:W0:Y:S01]  /*7320*/  MUFU.EX2 R100, R100 ;  /* 0x0000006400647308 */ /* 0x000e220000000800 */
[----:B------:R-:W-:-:S07]  /*7330*/  FADD.FTZ R120, R131, -R80 ;  /* 0x8000005083787221 */ /* 0x000fce0000010000 */
[----:B------:R-:W1:Y:S01]  /*7340*/  MUFU.RCP R90, R90 ;  /* 0x0000005a005a7308 */ /* 0x000e620000001000 */
[----:B------:R-:W-:-:S04]  /*7350*/  FMUL.FTZ R120, R66, R120 ;  /* 0x0000007842787220 */ /* 0x000fc80000410000 */
[----:B------:R-:W-:Y:S01]  /*7360*/  FFMA.FTZ R120, R77, R120, R84 ;  /* 0x000000784d787223 */ /* 0x000fe20000010054 */
[----:B0-----:R-:W-:Y:S01]  /*7370*/  FADD.FTZ R100, R100, 1 ;  /* 0x3f80000064647421 */ /* 0x001fe20000010000 */
[----:B------:R-:W-:Y:S01]  /*7380*/  FADD.FTZ R101, R93, -R80 ;  /* 0x800000505d657221 */ /* 0x000fe20000010000 */
[----:B-1----:R-:W-:Y:S01]  /*7390*/  FMUL.FTZ R90, R91, R90 ;  /* 0x0000005a5b5a7220 */ /* 0x002fe20000410000 */
[----:B------:R-:W-:-:S03]  /*73a0*/  FMUL.FTZ R91, R120, -1.4426950216293334961 ;  /* 0xbfb8aa3b785b7820 */ /* 0x000fc60000410000 */
[----:B------:R-:W0:Y:S08]  /*73b0*/  MUFU.RCP R100, R100 ;  /* 0x0000006400647308 */ /* 0x000e300000001000 */
[----:B------:R0:W1:Y:S01]  /*73c0*/  MUFU.EX2 R93, R91 ;  /* 0x0000005b005d7308 */ /* 0x0000620000000800 */
[----:B------:R-:W-:-:S04]  /*73d0*/  FMUL.FTZ R101, R66, R101 ;  /* 0x0000006542657220 */ /* 0x000fc80000410000 */
        /* <DEDUP_REMOVED lines=12> */
[----:B------:R-:W0:Y:S08]  /*74a0*/  MUFU.RCP R93, R93 ;  /* 0x0000005d005d7308 */ /* 0x000e300000001000 */
[----:B------:R-:W1:Y:S01]  /*74b0*/  MUFU.EX2 R92, R92 ;  /* 0x0000005c005c7308 */ /* 0x000e620000000800 */
[----:B0-----:R-:W-:Y:S01]  /*74c0*/  FMUL.FTZ R121, R121, R93 ;  /* 0x0000005d79797220 */ /* 0x001fe20000410000 */
[----:B------:R-:W-:Y:S01]  /*74d0*/  FADD.FTZ R93, R94, -R80 ;  /* 0x800000505e5d7221 */ /* 0x000fe20000010000 */
[----:B-1----:R-:W-:-:S05]  /*74e0*/  FADD.FTZ R92, R92, 1 ;  /* 0x3f8000005c5c7421 */ /* 0x002fca0000010000 */
[----:B------:R0:W1:Y:S01]  /*74f0*/  MUFU.RCP R94, R92 ;  /* 0x0000005c005e7308 */ /* 0x0000620000001000 */
[----:B------:R-:W-:Y:S01]  /*7500*/  FADD.FTZ R133, R133, -R80 ;  /* 0x8000005085857221 */ /* 0x000fe20000010000 */
[----:B0-----:R-:W-:-:S04]  /*7510*/  FMUL.FTZ R92, R66, R93 ;  /* 0x0000005d425c7220 */ /* 0x001fc80000410000 */
[----:B------:R-:W-:Y:S01]  /*7520*/  FFMA.FTZ R92, R82, R92, R68 ;  /* 0x0000005c525c7223 */ /* 0x000fe20000010044 */
[----:B------:R-:W-:-:S03]  /*7530*/  FMUL.FTZ R123, R66, R133 ;  /* 0x00000085427b7220 */ /* 0x000fc60000410000 */
[----:B------:R-:W-:Y:S01]  /*7540*/  FMUL.FTZ R93, R92, -1.4426950216293334961 ;  /* 0xbfb8aa3b5c5d7820 */ /* 0x000fe20000410000 */
[----:B------:R-:W-:Y:S01]  /*7550*/  FFMA.FTZ R123, R77, R123, R84 ;  /* 0x0000007b4d7b7223 */ /* 0x000fe20000010054 */
[----:B-1----:R-:W-:-:S04]  /*7560*/  FMUL.FTZ R122, R122, R94 ;  /* 0x0000005e7a7a7220 */ /* 0x002fc80000410000 */
[----:B------:R-:W0:Y:S01]  /*7570*/  MUFU.EX2 R93, R93 ;  /* 0x0000005d005d7308 */ /* 0x000e220000000800 */
[----:B------:R-:W-:-:S07]  /*7580*/  FMUL.FTZ R94, R123, -1.4426950216293334961 ;  /* 0xbfb8aa3b7b5e7820 */ /* 0x000fce0000410000 */
[----:B------:R-:W1:Y:S01]  /*7590*/  MUFU.EX2 R94, R94 ;  /* 0x0000005e005e7308 */ /* 0x000e620000000800 */
[----:B------:R-:W-:Y:S01]  /*75a0*/  FADD.FTZ R95, R95, -R80 ;  /* 0x800000505f5f7221 */ /* 0x000fe20000010000 */
[----:B0-----:R-:W-:-:S06]  /*75b0*/  FADD.FTZ R93, R93, 1 ;  /* 0x3f8000005d5d7421 */ /* 0x001fcc0000010000 */
[----:B------:R-:W0:Y:S01]  /*75c0*/  MUFU.RCP R93, R93 ;  /* 0x0000005d005d7308 */ /* 0x000e220000001000 */
[----:B-1----:R-:W-:Y:S01]  /*75d0*/  FADD.FTZ R94, R94, 1 ;  /* 0x3f8000005e5e7421 */ /* 0x002fe20000010000 */
[----:B------:R-:W-:Y:S01]  /*75e0*/  FMUL.FTZ R100, R66, R95 ;  /* 0x0000005f42647220 */ /* 0x000fe20000410000 */
[----:B------:R-:W-:-:S05]  /*75f0*/  FADD.FTZ R97, R97, -R80 ;  /* 0x8000005061617221 */ /* 0x000fca0000010000 */
[----:B------:R1:W3:Y:S01]  /*7600*/  MUFU.RCP R95, R94 ;  /* 0x0000005e005f7308 */ /* 0x0002e20000001000 */
[----:B------:R-:W-:Y:S01]  /*7610*/  FMUL.FTZ R97, R66, R97 ;  /* 0x0000006142617220 */ /* 0x000fe20000410000 */
[----:B------:R-:W-:Y:S01]  /*7620*/  FADD.FTZ R134, R134, -R80 ;  /* 0x8000005086867221 */ /* 0x000fe20000010000 */
[C-C-:B-1----:R-:W-:Y:S02]  /*7630*/  FFMA.FTZ R94, R0.reuse, R100, R81.reuse ;  /* 0x00000064005e7223 */ /* 0x142fe40000010051 */
[----:B------:R-:W-:Y:S01]  /*7640*/  FFMA.FTZ R81, R0, R97, R81 ;  /* 0x0000006100517223 */ /* 0x000fe20000010051 */
[----:B0-----:R-:W-:Y:S01]  /*7650*/  FMUL.FTZ R0, R92, R93 ;  /* 0x0000005d5c007220 */ /* 0x001fe20000410000 */
[----:B------:R-:W-:-:S04]  /*7660*/  FMUL.FTZ R92, R66, R134 ;  /* 0x00000086425c7220 */ /* 0x000fc80000410000 */
[----:B------:R-:W-:Y:S01]  /*7670*/  FFMA.FTZ R92, R76, R92, R85 ;  /* 0x0000005c4c5c7223 */ /* 0x000fe20000010055 */
[----:B---3--:R-:W-:Y:S01]  /*7680*/  FMUL.FTZ R123, R123, R95 ;  /* 0x0000005f7b7b7220 */ /* 0x008fe20000410000 */
[----:B------:R-:W-:Y:S02]  /*7690*/  FMUL.FTZ R93, R94, -1.4426950216293334961 ;  /* 0xbfb8aa3b5e5d7820 */ /* 0x000fe40000410000 */
[----:B------:R-:W-:-:S04]  /*76a0*/  FMUL.FTZ R95, R92, -1.4426950216293334961 ;  /* 0xbfb8aa3b5c5f7820 */ /* 0x000fc80000410000 */
[----:B------:R-:W0:Y:S08]  /*76b0*/  MUFU.EX2 R93, R93 ;  /* 0x0000005d005d7308 */ /* 0x000e300000000800 */
[----:B------:R-:W1:Y:S01]  /*76c0*/  MUFU.EX2 R95, R95 ;  /* 0x0000005f005f7308 */ /* 0x000e620000000800 */
[----:B------:R-:W-:-:S04]  /*76d0*/  FADD.FTZ R136, R136, -R80 ;  /* 0x8000005088887221 */ /* 0x000fc80000010000 */
[----:B------:R-:W-:-:S04]  /*76e0*/  FMUL.FTZ R136, R66, R136 ;  /* 0x0000008842887220 */ /* 0x000fc80000410000 */
[----:B------:R-:W-:Y:S01]  /*76f0*/  FFMA.FTZ R76, R76, R136, R85 ;  /* 0x000000884c4c7223 */ /* 0x000fe20000010055 */
[----:B0-----:R-:W-:Y:S01]  /*7700*/  FADD.FTZ R85, R93, 1 ;  /* 0x3f8000005d557421 */ /* 0x001fe20000010000 */
[----:B-1----:R-:W-:-:S05]  /*7710*/  FADD.FTZ R95, R95, 1 ;  /* 0x3f8000005f5f7421 */ /* 0x002fca0000010000 */
[----:B------:R-:W0:Y:S01]  /*7720*/  MUFU.RCP R85, R85 ;  /* 0x0000005500557308 */ /* 0x000e220000001000 */
[--C-:B------:R-:W-:Y:S01]  /*7730*/  FADD.FTZ R96, R96, -R80.reuse ;  /* 0x8000005060607221 */ /* 0x100fe20000010000 */
[--C-:B------:R-:W-:Y:S01]  /*7740*/  FADD.FTZ R135, R135, -R80.reuse ;  /* 0x8000005087877221 */ /* 0x100fe20000010000 */
[--C-:B------:R-:W-:Y:S01]  /*7750*/  FADD.FTZ R98, R98, -R80.reuse ;  /* 0x8000005062627221 */ /* 0x100fe20000010000 */
[----:B------:R-:W-:-:S04]  /*7760*/  FADD.FTZ R80, R99, -R80 ;  /* 0x8000005063507221 */ /* 0x000fc80000010000 */
[----:B------:R-:W1:Y:S01]  /*7770*/  MUFU.RCP R95, R95 ;  /* 0x0000005f005f7308 */ /* 0x000e620000001000 */
[C---:B------:R-:W-:Y:S01]  /*7780*/  FMUL.FTZ R98, R66.reuse, R98 ;  /* 0x0000006242627220 */ /* 0x040fe20000410000 */
[C---:B------:R-:W-:Y:S01]  /*7790*/  FMUL.FTZ R80, R66.reuse, R80 ;  /* 0x0000005042507220 */ /* 0x040fe20000410000 */
[----:B------:R-:W-:Y:S02]  /*77a0*/  FMUL.FTZ R135, R66, R135 ;  /* 0x0000008742877220 */ /* 0x000fe40000410000 */
[----:B------:R-:W-:Y:S01]  /*77b0*/  FFMA.FTZ R98, R82, R98, R68 ;  /* 0x0000006252627223 */ /* 0x000fe20000010044 */
[C-C-:B------:R-:W-:Y:S01]  /*77c0*/  FFMA.FTZ R80, R77.reuse, R80, R84.reuse ;  /* 0x000000504d507223 */ /* 0x140fe20000010054 */
[----:B------:R-:W-:Y:S01]  /*77d0*/  FMUL.FTZ R96, R66, R96 ;  /* 0x0000006042607220 */ /* 0x000fe20000410000 */
[----:B------:R-:W-:Y:S01]  /*77e0*/  FFMA.FTZ R135, R77, R135, R84 ;  /* 0x000000874d877223 */ /* 0x000fe20000010054 */
[----:B------:R-:W-:Y:S01]  /*77f0*/  FMUL.FTZ R84, R98, -1.4426950216293334961 ;  /* 0xbfb8aa3b62547820 */ /* 0x000fe20000410000 */
[----:B------:R-:W-:Y:S01]  /*7800*/  FMUL.FTZ R77, R80, -1.4426950216293334961 ;  /* 0xbfb8aa3b504d7820 */ /* 0x000fe20000410000 */
[----:B------:R-:W-:Y:S01]  /*7810*/  FFMA.FTZ R96, R82, R96, R68 ;  /* 0x0000006052607223 */ /* 0x000fe20000010044 */
[----:B0-----:R-:W-:Y:S01]  /*7820*/  FMUL.FTZ R66, R94, R85 ;  /* 0x000000555e427220 */ /* 0x001fe20000410000 */
[----:B------:R-:W-:Y:S01]  /*7830*/  FMUL.FTZ R85, R76, -1.4426950216293334961 ;  /* 0xbfb8aa3b4c557820 */ /* 0x000fe20000410000 */
[----:B-1----:R-:W-:Y:S01]  /*7840*/  FMUL.FTZ R68, R92, R95 ;  /* 0x0000005f5c447220 */ /* 0x002fe20000410000 */
[----:B------:R-:W-:Y:S01]  /*7850*/  FMUL.FTZ R92, R81, -1.4426950216293334961 ;  /* 0xbfb8aa3b515c7820 */ /* 0x000fe20000410000 */
[----:B------:R-:W0:Y:S08]  /*7860*/  MUFU.EX2 R84, R84 ;  /* 0x0000005400547308 */ /* 0x000e300000000800 */
[----:B------:R-:W1:Y:S08]  /*7870*/  MUFU.EX2 R77, R77 ;  /* 0x0000004d004d7308 */ /* 0x000e700000000800 */
[----:B------:R-:W3:Y:S08]  /*7880*/  MUFU.EX2 R92, R92 ;  /* 0x0000005c005c7308 */ /* 0x000ef00000000800 */
[----:B------:R-:W2:Y:S01]  /*7890*/  MUFU.EX2 R85, R85 ;  /* 0x0000005500557308 */ /* 0x000ea20000000800 */
[----:B0-----:R-:W-:Y:S01]  /*78a0*/  FADD.FTZ R84, R84, 1 ;  /* 0x3f80000054547421 */ /* 0x001fe20000010000 */
[----:B-1----:R-:W-:-:S06]  /*78b0*/  FADD.FTZ R77, R77, 1 ;  /* 0x3f8000004d4d7421 */ /* 0x002fcc0000010000 */
[----:B------:R-:W0:Y:S01]  /*78c0*/  MUFU.RCP R127, R84 ;  /* 0x00000054007f7308 */ /* 0x000e220000001000 */
[----:B---3--:R-:W-:-:S07]  /*78d0*/  FADD.FTZ R92, R92, 1 ;  /* 0x3f8000005c5c7421 */ /* 0x008fce0000010000 */
[----:B------:R-:W1:Y:S01]  /*78e0*/  MUFU.RCP R128, R77 ;  /* 0x0000004d00807308 */ /* 0x000e620000001000 */
[----:B--2---:R-:W-:-:S07]  /*78f0*/  FADD.FTZ R85, R85, 1 ;  /* 0x3f80000055557421 */ /* 0x004fce0000010000 */
[----:B------:R-:W2:Y:S08]  /*7900*/  MUFU.RCP R125, R92 ;  /* 0x0000005c007d7308 */ /* 0x000eb00000001000 */
[----:B------:R-:W3:Y:S01]  /*7910*/  MUFU.RCP R126, R85 ;  /* 0x00000055007e7308 */ /* 0x000ee20000001000 */
[----:B------:R-:W-:Y:S02]  /*7920*/  F2FP.F16.F32.PACK_AB R129, R34, R33 ;  /* 0x000000212281723e */ /* 0x000fe400000000ff */
[----:B------:R-:W4:Y:S01]  /*7930*/  LDL.LU R34, [R1+0x12c] ;  /* 0x00012c0001227983 */ /* 0x000f220000300800 */
[----:B------:R-:W-:-:S03]  /*7940*/  F2FP.F16.F32.PACK_AB R130, R28, R26 ;  /* 0x0000001a1c82723e */ /* 0x000fc600000000ff */
[----:B------:R-:W4:Y:S01]  /*7950*/  LDL.LU R33, [R1+0x128] ;  /* 0x0001280001217983 */ /* 0x000f220000300800 */
[----:B0-----:R-:W-:Y:S01]  /*7960*/  FMUL.FTZ R127, R98, R127 ;  /* 0x0000007f627f7220 */ /* 0x001fe20000410000 */
[----:B-1----:R-:W-:Y:S02]  /*7970*/  FMUL.FTZ R128, R80, R128 ;  /* 0x0000008050807220 */ /* 0x002fe40000410000 */
[----:B------:R-:W4:Y:S01]  /*7980*/  LDL.LU R28, [R1+0x124] ;  /* 0x00012400011c7983 */ /* 0x000f220000300800 */
[----:B------:R-:W-:-:S03]  /*7990*/  LEA R80, P1, R65, UR14, 0x1 ;  /* 0x0000000e41507c11 */ /* 0x000fc6000f8208ff */
[----:B------:R-:W4:Y:S04]  /*79a0*/  LDL.LU R26, [R1+0x120] ;  /* 0x00012000011a7983 */ /* 0x000f280000300800 */
[----:B------:R-:W4:Y:S01]  /*79b0*/  LDL.LU R99, [R1+0x44] ;  /* 0x0000440001637983 */ /* 0x000f220000300800 */
[----:B--2---:R-:W-:-:S03]  /*79c0*/  FMUL.FTZ R125, R81, R125 ;  /* 0x0000007d517d7220 */ /* 0x004fc60000410000 */
[----:B------:R-:W2:Y:S01]  /*79d0*/  LDL.LU R98, [R1+0x48] ;  /* 0x0000480001627983 */ /* 0x000ea20000300800 */
[----:B---3--:R-:W-:Y:S01]  /*79e0*/  FMUL.FTZ R126, R76, R126 ;  /* 0x0000007e4c7e7220 */ /* 0x008fe20000410000 */
[----:B------:R-:W-:Y:S02]  /*79f0*/  LEA R76, P2, R64, UR14, 0x1 ;  /* 0x0000000e404c7c11 */ /* 0x000fe4000f8408ff */
[----:B----4-:R-:W-:Y:S01]  /*7a00*/  LEA.HI.X R81, R65, UR15, R105, 0x1, P1 ;  /* 0x0000000f41517c11 */ /* 0x010fe200088f0c69 */
[----:B------:R-:W3:Y:S01]  /*7a10*/  LDL.LU R101, [R1+0x4c] ;  /* 0x00004c0001657983 */ /* 0x000ee20000300800 */
[----:B------:R-:W-:-:S03]  /*7a20*/  LEA R84, P1, R63, UR14, 0x1 ;  /* 0x0000000e3f547c11 */ /* 0x000fc6000f8208ff */
[----:B------:R-:W4:Y:S01]  /*7a30*/  LDL.LU R100, [R1+0x50] ;  /* 0x0000500001647983 */ /* 0x000f220000300800 */
[----:B------:R-:W-:Y:S02]  /*7a40*/  LEA.HI.X R77, R64, UR15, R103, 0x1, P2 ;  /* 0x0000000f404d7c11 */ /* 0x000fe400090f0c67 */
[----:B------:R-:W-:Y:S01]  /*7a50*/  LEA.HI.X R85, R63, UR15, R102, 0x1, P1 ;  /* 0x0000000f3f557c11 */ /* 0x000fe200088f0c66 */
[----:B------:R-:W4:Y:S04]  /*7a60*/  LDL.LU R103, [R1+0x54] ;  /* 0x0000540001677983 */ /* 0x000f280000300800 */
[----:B------:R-:W4:Y:S04]  /*7a70*/  LDL.LU R102, [R1+0x5c] ;  /* 0x00005c0001667983 */ /* 0x000f280000300800 */
[----:B------:R-:W4:Y:S04]  /*7a80*/  LDL.LU R105, [R1+0x64] ;  /* 0x0000640001697983 */ /* 0x000f280000300800 */
[----:B------:R-:W4:Y:S01]  /*7a90*/  LDL.LU R104, [R1+0x68] ;  /* 0x0000680001687983 */ /* 0x000f220000300800 */
[----:B------:R-:W-:-:S03]  /*7aa0*/  FMUL.FTZ R93, R135, -1.4426950216293334961 ;  /* 0xbfb8aa3b875d7820 */ /* 0x000fc60000410000 */
[----:B------:R-:W4:Y:S04]  /*7ab0*/  LDL.LU R107, [R1+0x8c] ;  /* 0x00008c00016b7983 */ /* 0x000f280000300800 */
[----:B------:R-:W4:Y:S01]  /*7ac0*/  LDL.LU R106, [R1+0x90] ;  /* 0x00009000016a7983 */ /* 0x000f220000300800 */
[----:B------:R-:W0:Y:S03]  /*7ad0*/  MUFU.EX2 R93, R93 ;  /* 0x0000005d005d7308 */ /* 0x000e260000000800 */
[----:B------:R-:W4:Y:S04]  /*7ae0*/  LDL.LU R109, [R1+0xa0] ;  /* 0x0000a000016d7983 */ /* 0x000f280000300800 */
[----:B------:R-:W4:Y:S04]  /*7af0*/  LDL.LU R108, [R1+0x78] ;  /* 0x00007800016c7983 */ /* 0x000f280000300800 */
[----:B------:R-:W4:Y:S04]  /*7b00*/  LDL.LU R111, [R1+0x94] ;  /* 0x00009400016f7983 */ /* 0x000f280000300800 */
[----:B------:R-:W4:Y:S04]  /*7b10*/  LDL.LU R110, [R1+0x98] ;  /* 0x00009800016e7983 */ /* 0x000f280000300800 */
[----:B------:R-:W4:Y:S04]  /*7b20*/  LDL.LU R113, [R1+0x7c] ;  /* 0x00007c0001717983 */ /* 0x000f280000300800 */
[----:B------:R-:W4:Y:S01]  /*7b30*/  LDL.LU R112, [R1+0x70] ;  /* 0x0000700001707983 */ /* 0x000f220000300800 */
[----:B0-----:R-:W-:-:S03]  /*7b40*/  FADD.FTZ R93, R93, 1 ;  /* 0x3f8000005d5d7421 */ /* 0x001fc60000010000 */
[----:B------:R-:W4:Y:S01]  /*7b50*/  LDL.LU R115, [R1+0x80] ;  /* 0x0000800001737983 */ /* 0x000f220000300800 */
[----:B------:R-:W-:-:S03]  /*7b60*/  LEA R64, P2, R62, UR14, 0x1 ;  /* 0x0000000e3e407c11 */ /* 0x000fc6000f8408ff */
[----:B------:R-:W4:Y:S01]  /*7b70*/  LDL.LU R114, [R1+0x84] ;  /* 0x0000840001727983 */ /* 0x000f220000300800 */
[----:B------:R-:W-:Y:S01]  /*7b80*/  LEA R92, P1, R61, UR14, 0x1 ;  /* 0x0000000e3d5c7c11 */ /* 0x000fe2000f8208ff */
[----:B------:R0:W-:Y:S02]  /*7b90*/  MUFU.RCP R124, R93 ;  /* 0x0000005d007c7308 */ /* 0x0001e40000001000 */
[----:B------:R-:W4:Y:S01]  /*7ba0*/  LDL.LU R117, [R1+0x74] ;  /* 0x0000740001757983 */ /* 0x000f220000300800 */
[----:B------:R-:W-:-:S03]  /*7bb0*/  LEA.HI.X R65, R62, UR15, R161, 0x1, P2 ;  /* 0x0000000f3e417c11 */ /* 0x000fc600090f0ca1 */
[----:B------:R-:W4:Y:S01]  /*7bc0*/  LDL.LU R116, [R1+0x6c] ;  /* 0x00006c0001747983 */ /* 0x000f220000300800 */
[----:B0-----:R-:W-:-:S03]  /*7bd0*/  LEA.HI.X R93, R61, UR15, R162, 0x1, P1 ;  /* 0x0000000f3d5d7c11 */ /* 0x001fc600088f0ca2 */
[----:B------:R-:W4:Y:S04]  /*7be0*/  LDL.LU R161, [R1+0xe4] ;  /* 0x0000e40001a17983 */ /* 0x000f280000300800 */
[----:B------:R-:W4:Y:S04]  /*7bf0*/  LDL.LU R162, [R1+0xe8] ;  /* 0x0000e80001a27983 */ /* 0x000f280000300800 */
[----:B------:R-:W4:Y:S04]  /*7c00*/  LDL.LU R119, [R1+0x88] ;  /* 0x0000880001777983 */ /* 0x000f280000300800 */
[----:B------:R-:W4:Y:S04]  /*7c10*/  LDL.LU R118, [R1+0x60] ;  /* 0x0000600001767983 */ /* 0x000f280000300800 */
[----:B------:R-:W4:Y:S04]  /*7c20*/  LDL.LU R132, [R1+0xdc] ;  /* 0x0000dc0001847983 */ /* 0x000f280000300800 */
[----:B------:R-:W4:Y:S04]  /*7c30*/  LDL.LU R131, [R1+0xe0] ;  /* 0x0000e00001837983 */ /* 0x000f280000300800 */
[----:B------:R-:W4:Y:S01]  /*7c40*/  LDL.LU R133, [R1+0x58] ;  /* 0x0000580001857983 */ /* 0x000f220000300800 */
[----:B------:R-:W-:-:S06]  /*7c50*/  FMUL.FTZ R82, R96, -1.4426950216293334961 ;  /* 0xbfb8aa3b60527820 */ /* 0x000fcc0000410000 */
[----:B------:R-:W0:Y:S01]  /*7c60*/  MUFU.EX2 R82, R82 ;  /* 0x0000005200527308 */ /* 0x000e220000000800 */
[----:B------:R-:W-:Y:S01]  /*7c70*/  LEA R62, P2, R60, UR14, 0x1 ;  /* 0x0000000e3c3e7c11 */ /* 0x000fe2000f8408ff */
[----:B0-----:R-:W-:-:S06]  /*7c80*/  FADD.FTZ R82, R82, 1 ;  /* 0x3f80000052527421 */ /* 0x001fcc0000010000 */
[----:B------:R-:W0:Y:S01]  /*7c90*/  MUFU.RCP R82, R82 ;  /* 0x0000005200527308 */ /* 0x000e220000001000 */
[----:B------:R-:W-:Y:S02]  /*7ca0*/  LEA.HI.X R63, R60, UR15, R163, 0x1, P2 ;  /* 0x0000000f3c3f7c11 */ /* 0x000fe400090f0ca3 */
[C---:B------:R-:W-:Y:S02]  /*7cb0*/  LEA R94, P1, R59.reuse, UR14, 0x1 ;  /* 0x0000000e3b5e7c11 */ /* 0x040fe4000f8208ff */
[C---:B------:R-:W-:Y:S02]  /*7cc0*/  LEA R60, P2, R58.reuse, UR14, 0x1 ;  /* 0x0000000e3a3c7c11 */ /* 0x040fe4000f8408ff */
[----:B------:R-:W-:Y:S02]  /*7cd0*/  LEA.HI.X R95, R59, UR15, R164, 0x1, P1 ;  /* 0x0000000f3b5f7c11 */ /* 0x000fe400088f0ca4 */
[----:B------:R-:W-:Y:S02]  /*7ce0*/  LEA.HI.X R61, R58, UR15, R165, 0x1, P2 ;  /* 0x0000000f3a3d7c11 */ /* 0x000fe400090f0ca5 */
[----:B------:R-:W-:Y:S01]  /*7cf0*/  LEA R58, P2, R56, UR14, 0x1 ;  /* 0x0000000e383a7c11 */ /* 0x000fe2000f8408ff */
[----:B0-----:R-:W-:Y:S01]  /*7d00*/  FMUL.FTZ R82, R96, R82 ;  /* 0x0000005260527220 */ /* 0x001fe20000410000 */
[----:B------:R-:W-:Y:S01]  /*7d10*/  LEA R96, P1, R57, UR14, 0x1 ;  /* 0x0000000e39607c11 */ /* 0x000fe2000f8208ff */
[----:B------:R-:W-:-:S02]  /*7d20*/  FMUL.FTZ R124, R135, R124 ;  /* 0x0000007c877c7220 */ /* 0x000fc40000410000 */
[----:B------:R-:W4:Y:S04]  /*7d30*/  LDL.LU R135, [R1+0xd8] ;  /* 0x0000d80001877983 */ /* 0x000f280000300800 */
[----:B------:R-:W4:Y:S04]  /*7d40*/  LDL.LU R163, [R1+0xcc] ;  /* 0x0000cc0001a37983 */ /* 0x000f280000300800 */
[----:B------:R-:W4:Y:S04]  /*7d50*/  LDL.LU R164, [R1+0xd0] ;  /* 0x0000d00001a47983 */ /* 0x000f280000300800 */
[----:B------:R-:W4:Y:S04]  /*7d60*/  LDL.LU R136, [R1+0xc4] ;  /* 0x0000c40001887983 */ /* 0x000f280000300800 */
[----:B------:R-:W4:Y:S04]  /*7d70*/  LDL.LU R165, [R1+0xc8] ;  /* 0x0000c80001a57983 */ /* 0x000f280000300800 */
[----:B------:R-:W4:Y:S04]  /*7d80*/  LDL.LU R134, [R1+0xbc] ;  /* 0x0000bc0001867983 */ /* 0x000f280000300800 */
[----:B------:R0:W-:Y:S01]  /*7d90*/  STG.E.U16 desc[UR12][R80.64], R129 ;  /* 0x0000008150007986 */ /* 0x0001e2000c10150c */
[----:B------:R-:W-:-:S02]  /*7da0*/  LEA.HI.X R97, R57, UR15, R99, 0x1, P1 ;  /* 0x0000000f39617c11 */ /* 0x000fc400088f0c63 */
[----:B--2---:R-:W-:Y:S02]  /*7db0*/  LEA.HI.X R59, R56, UR15, R98, 0x1, P2 ;  /* 0x0000000f383b7c11 */ /* 0x004fe400090f0c62 */
[C---:B------:R-:W-:Y:S02]  /*7dc0*/  LEA R98, P1, R55.reuse, UR14, 0x1 ;  /* 0x0000000e37627c11 */ /* 0x040fe4000f8208ff */
[C---:B------:R-:W-:Y:S02]  /*7dd0*/  LEA R56, P2, R54.reuse, UR14, 0x1 ;  /* 0x0000000e36387c11 */ /* 0x040fe4000f8408ff */
[----:B---3--:R-:W-:Y:S02]  /*7de0*/  LEA.HI.X R99, R55, UR15, R101, 0x1, P1 ;  /* 0x0000000f37637c11 */ /* 0x008fe400088f0c65 */
[----:B----4-:R-:W-:Y:S02]  /*7df0*/  LEA.HI.X R57, R54, UR15, R100, 0x1, P2 ;  /* 0x0000000f36397c11 */ /* 0x010fe400090f0c64 */
[----:B------:R-:W-:-:S02]  /*7e00*/  LEA R100, P1, R53, UR14, 0x1 ;  /* 0x0000000e35647c11 */ /* 0x000fc4000f8208ff */
[C---:B------:R-:W-:Y:S02]  /*7e10*/  LEA R54, P2, R52.reuse, UR14, 0x1 ;  /* 0x0000000e34367c11 */ /* 0x040fe4000f8408ff */
[----:B------:R-:W-:Y:S02]  /*7e20*/  LEA.HI.X R101, R53, UR15, R103, 0x1, P1 ;  /* 0x0000000f35657c11 */ /* 0x000fe400088f0c67 */
[----:B------:R-:W-:Y:S02]  /*7e30*/  LEA.HI.X R55, R52, UR15, R102, 0x1, P2 ;  /* 0x0000000f34377c11 */ /* 0x000fe400090f0c66 */
[C---:B------:R-:W-:Y:S02]  /*7e40*/  LEA R102, P1, R51.reuse, UR14, 0x1 ;  /* 0x0000000e33667c11 */ /* 0x040fe4000f8208ff */
[----:B------:R-:W-:Y:S02]  /*7e50*/  LEA R52, P2, R50, UR14, 0x1 ;  /* 0x0000000e32347c11 */ /* 0x000fe4000f8408ff */
[----:B------:R-:W-:-:S02]  /*7e60*/  LEA.HI.X R103, R51, UR15, R105, 0x1, P1 ;  /* 0x0000000f33677c11 */ /* 0x000fc400088f0c69 */
        /* <DEDUP_REMOVED lines=30> */
[----:B------:R-:W-:Y:S02]  /*8050*/  PRMT R28, R129, 0x7632, R28 ;  /* 0x00007632811c7816 */ /* 0x000fe4000000001c */
[----:B------:R-:W-:-:S03]  /*8060*/  LEA.HI.X R119, R26, UR15, R133, 0x1, P1 ;  /* 0x0000000f1a777c11 */ /* 0x000fc600088f0c85 */
[----:B------:R1:W-:Y:S01]  /*8070*/  STG.E.U16 desc[UR12][R80.64+0x2], R28 ;  /* 0x0000021c50007986 */ /* 0x0003e2000c10150c */
[----:B------:R-:W-:Y:S01]  /*8080*/  PRMT R33, R130, 0x7632, R33 ;  /* 0x0000763282217816 */ /* 0x000fe20000000021 */
[----:B------:R-:W-:Y:S02]  /*8090*/  UIADD3 UR10, UP0, UR10, 0x4, URZ ;  /* 0x000000040a0a7890 */ /* 0x000fe4000ff1e03f */
[----:B------:R-:W2:Y:S01]  /*80a0*/  LDL.LU R133, [R1+0xc0] ;  /* 0x0000c00001857983 */ /* 0x000ea20000300800 */
[----:B------:R-:W-:Y:S01]  /*80b0*/  F2FP.F16.F32.PACK_AB R26, R161, R162 ;  /* 0x000000a2a11a723e */ /* 0x000fe200000000ff */
[----:B------:R-:W-:Y:S02]  /*80c0*/  ULDC.64 UR14, c[0x0][0x238] ;  /* 0x00008e00000e7ab9 */ /* 0x000fe40000000a00 */
[----:B0-----:R-:W3:Y:S01]  /*80d0*/  LDL.LU R129, [R1+0xd4] ;  /* 0x0000d40001817983 */ /* 0x001ee20000300800 */
[----:B-1----:R-:W-:-:S03]  /*80e0*/  F2FP.F16.F32.PACK_AB R28, R132, R131 ;  /* 0x00000083841c723e */ /* 0x002fc600000000ff */
[----:B------:R-:W-:Y:S04]  /*80f0*/  STG.E.U16 desc[UR12][R80.64+0x4], R130 ;  /* 0x0000048250007986 */ /* 0x000fe8000c10150c */
[----:B------:R0:W-:Y:S04]  /*8100*/  STG.E.U16 desc[UR12][R80.64+0x6], R33 ;  /* 0x0000062150007986 */ /* 0x0001e8000c10150c */
[----:B------:R-:W-:Y:S04]  /*8110*/  STG.E.U16 desc[UR12][R76.64], R26 ;  /* 0x0000001a4c007986 */ /* 0x000fe8000c10150c */
[----:B------:R-:W4:Y:S01]  /*8120*/  LDL.LU R161, [R1+0x11c] ;  /* 0x00011c0001a17983 */ /* 0x000f220000300800 */
[----:B0-----:R-:W-:-:S03]  /*8130*/  PRMT R33, R26, 0x7632, R33 ;  /* 0x000076321a217816 */ /* 0x001fc60000000021 */
[----:B------:R-:W4:Y:S01]  /*8140*/  LDL.LU R162, [R1+0x118] ;  /* 0x0001180001a27983 */ /* 0x000f220000300800 */
[----:B------:R-:W-:-:S03]  /*8150*/  PRMT R80, R28, 0x7632, R80 ;  /* 0x000076321c507816 */ /* 0x000fc60000000050 */
[----:B------:R0:W-:Y:S04]  /*8160*/  STG.E.U16 desc[UR12][R76.64+0x4], R28 ;  /* 0x0000041c4c007986 */ /* 0x0001e8000c10150c */
[----:B------:R-:W4:Y:S04]  /*8170*/  LDL.LU R132, [R1+0xb4] ;  /* 0x0000b40001847983 */ /* 0x000f280000300800 */
[----:B------:R-:W4:Y:S04]  /*8180*/  LDL.LU R131, [R1+0xb8] ;  /* 0x0000b80001837983 */ /* 0x000f280000300800 */
[----:B------:R-:W-:Y:S04]  /*8190*/  STG.E.U16 desc[UR12][R76.64+0x2], R33 ;  /* 0x000002214c007986 */ /* 0x000fe8000c10150c */
[----:B------:R1:W-:Y:S01]  /*81a0*/  STG.E.U16 desc[UR12][R76.64+0x6], R80 ;  /* 0x000006504c007986 */ /* 0x0003e2000c10150c */
[----:B0-----:R-:W-:-:S03]  /*81b0*/  F2FP.F16.F32.PACK_AB R28, R163, R164 ;  /* 0x000000a4a31c723e */ /* 0x001fc600000000ff */
[----:B------:R-:W4:Y:S01]  /*81c0*/  LDL.LU R163, [R1+0xac] ;  /* 0x0000ac0001a37983 */ /* 0x000f220000300800 */
[----:B-1----:R-:W-:-:S03]  /*81d0*/  PRMT R76, R28, 0x7632, R76 ;  /* 0x000076321c4c7816 */ /* 0x002fc6000000004c */
[----:B------:R-:W4:Y:S04]  /*81e0*/  LDL.LU R164, [R1+0xb0] ;  /* 0x0000b00001a47983 */ /* 0x000f280000300800 */
[----:B------:R-:W-:Y:S04]  /*81f0*/  STG.E.U16 desc[UR12][R84.64+0x4], R28 ;  /* 0x0000041c54007986 */ /* 0x000fe8000c10150c */
[----:B------:R-:W-:Y:S01]  /*8200*/  STG.E.U16 desc[UR12][R84.64+0x6], R76 ;  /* 0x0000064c54007986 */ /* 0x000fe2000c10150c */
[----:B---3--:R-:W-:-:S04]  /*8210*/  F2FP.F16.F32.PACK_AB R26, R129, R135 ;  /* 0x00000087811a723e */ /* 0x008fc800000000ff */
[----:B------:R-:W-:Y:S01]  /*8220*/  PRMT R33, R26, 0x7632, R33 ;  /* 0x000076321a217816 */ /* 0x000fe20000000021 */
[----:B------:R0:W-:Y:S04]  /*8230*/  STG.E.U16 desc[UR12][R84.64], R26 ;  /* 0x0000001a54007986 */ /* 0x0001e8000c10150c */
[----:B------:R1:W-:Y:S01]  /*8240*/  STG.E.U16 desc[UR12][R84.64+0x2], R33 ;  /* 0x0000022154007986 */ /* 0x0003e2000c10150c */
[----:B0-----:R-:W-:-:S03]  /*8250*/  F2FP.F16.F32.PACK_AB R26, R136, R165 ;  /* 0x000000a5881a723e */ /* 0x001fc600000000ff */
[----:B------:R-:W3:Y:S04]  /*8260*/  LDL.LU R165, [R1+0xa4] ;  /* 0x0000a40001a57983 */ /* 0x000ee80000300800 */
[----:B------:R-:W3:Y:S04]  /*8270*/  LDL.LU R81, [R1+0x9c] ;  /* 0x00009c0001517983 */ /* 0x000ee80000300800 */
[----:B------:R-:W3:Y:S04]  /*8280*/  LDL.LU R130, [R1+0x18] ;  /* 0x0000180001827983 */ /* 0x000ee80000300800 */
[----:B------:R-:W3:Y:S04]  /*8290*/  LDL.LU R129, [R1+0x1c] ;  /* 0x00001c0001817983 */ /* 0x000ee80000300800 */
[----:B------:R-:W3:Y:S04]  /*82a0*/  LDL.LU R135, [R1+0x10] ;  /* 0x0000100001877983 */ /* 0x000ee80000300800 */
[----:B------:R-:W3:Y:S04]  /*82b0*/  LDL.LU R136, [R1+0x14] ;  /* 0x0000140001887983 */ /* 0x000ee80000300800 */
[----:B-1----:R-:W3:Y:S01]  /*82c0*/  LDL.LU R84, [R1+0xa8] ;  /* 0x0000a80001547983 */ /* 0x002ee20000300800 */
[----:B--2---:R-:W-:-:S03]  /*82d0*/  F2FP.F16.F32.PACK_AB R28, R134, R133 ;  /* 0x00000085861c723e */ /* 0x004fc600000000ff */
[----:B------:R-:W2:Y:S01]  /*82e0*/  LDL.LU R85, [R1+0x20] ;  /* 0x0000200001557983 */ /* 0x000ea20000300800 */
[----:B------:R-:W-:Y:S02]  /*82f0*/  PRMT R33, R26, 0x7632, R33 ;  /* 0x000076321a217816 */ /* 0x000fe40000000021 */
[----:B------:R-:W-:Y:S01]  /*8300*/  PRMT R76, R28, 0x7632, R76 ;  /* 0x000076321c4c7816 */ /* 0x000fe2000000004c */
[----:B------:R4:W-:Y:S04]  /*8310*/  STG.E.U16 desc[UR12][R64.64], R26 ;  /* 0x0000001a40007986 */ /* 0x0009e8000c10150c */
[----:B------:R-:W2:Y:S04]  /*8320*/  LDL.LU R134, [R1+0x8] ;  /* 0x0000080001867983 */ /* 0x000ea80000300800 */
[----:B------:R-:W2:Y:S01]  /*8330*/  LDL.LU R133, [R1+0xc] ;  /* 0x00000c0001857983 */ /* 0x000ea20000300800 */
[----:B----4-:R-:W-:-:S03]  /*8340*/  F2FP.F16.F32.PACK_AB R26, R132, R131 ;  /* 0x00000083841a723e */ /* 0x010fc600000000ff */
[----:B------:R0:W-:Y:S04]  /*8350*/  STG.E.U16 desc[UR12][R64.64+0x4], R28 ;  /* 0x0000041c40007986 */ /* 0x0001e8000c10150c */
[----:B------:R-:W4:Y:S04]  /*8360*/  LDL.LU R132, [R1] ;  /* 0x0000000001847983 */ /* 0x000f280000300800 */
[----:B------:R-:W4:Y:S04]  /*8370*/  LDL.LU R131, [R1+0x4] ;  /* 0x0000040001837983 */ /* 0x000f280000300800 */
[----:B------:R1:W-:Y:S01]  /*8380*/  STG.E.U16 desc[UR12][R64.64+0x2], R33 ;  /* 0x0000022140007986 */ /* 0x0003e2000c10150c */
[----:B0-----:R-:W-:-:S03]  /*8390*/  F2FP.F16.F32.PACK_AB R28, R163, R164 ;  /* 0x000000a4a31c723e */ /* 0x001fc600000000ff */
[----:B------:R-:W-:Y:S04]  /*83a0*/  STG.E.U16 desc[UR12][R64.64+0x6], R76 ;  /* 0x0000064c40007986 */ /* 0x000fe8000c10150c */
[----:B------:R-:W4:Y:S01]  /*83b0*/  LDL.LU R163, [R1+0x114] ;  /* 0x0001140001a37983 */ /* 0x000f220000300800 */
[----:B-1----:R-:W-:-:S03]  /*83c0*/  PRMT R33, R26, 0x7632, R33 ;  /* 0x000076321a217816 */ /* 0x002fc60000000021 */
[----:B------:R3:W-:Y:S04]  /*83d0*/  STG.E.U16 desc[UR12][R92.64], R26 ;  /* 0x0000001a5c007986 */ /* 0x0007e8000c10150c */
[----:B------:R-:W4:Y:S01]  /*83e0*/  LDL.LU R164, [R1+0x110] ;  /* 0x0001100001a47983 */ /* 0x000f220000300800 */
[----:B---3--:R-:W-:-:S03]  /*83f0*/  F2FP.F16.F32.PACK_AB R26, R165, R84 ;  /* 0x00000054a51a723e */ /* 0x008fc600000000ff */
[----:B------:R-:W3:Y:S01]  /*8400*/  LDL.LU R165, [R1+0x10c] ;  /* 0x00010c0001a57983 */ /* 0x000ee20000300800 */
[----:B------:R-:W-:-:S03]  /*8410*/  PRMT R64, R28, 0x7632, R64 ;  /* 0x000076321c407816 */ /* 0x000fc60000000040 */
[----:B------:R2:W-:Y:S01]  /*8420*/  STG.E.U16 desc[UR12][R92.64+0x4], R28 ;  /* 0x0000041c5c007986 */ /* 0x0005e2000c10150c */
[----:B------:R-:W-:Y:S02]  /*8430*/  PRMT R65, R26, 0x7632, R65 ;  /* 0x000076321a417816 */ /* 0x000fe40000000041 */
[----:B------:R-:W-:Y:S01]  /*8440*/  F2FP.F16.F32.PACK_AB R77, R130, R129 ;  /* 0x00000081824d723e */ /* 0x000fe200000000ff */
[----:B------:R0:W-:Y:S01]  /*8450*/  STG.E.U16 desc[UR12][R92.64+0x2], R33 ;  /* 0x000002215c007986 */ /* 0x0001e2000c10150c */
[----:B--2---:R-:W-:-:S04]  /*8460*/  F2FP.F16.F32.PACK_AB R28, R85, R81 ;  /* 0x00000051551c723e */ /* 0x004fc800000000ff */
[C---:B------:R-:W-:Y:S02]  /*8470*/  PRMT R76, R28.reuse, 0x7610, R76 ;  /* 0x000076101c4c7816 */ /* 0x040fe4000000004c */
[----:B------:R-:W-:Y:S02]  /*8480*/  PRMT R80, R28, 0x7632, R80 ;  /* 0x000076321c507816 */ /* 0x000fe40000000050 */
[----:B------:R-:W-:Y:S01]  /*8490*/  F2FP.F16.F32.PACK_AB R28, R135, R136 ;  /* 0x00000088871c723e */ /* 0x000fe200000000ff */
[----:B------:R1:W-:Y:S01]  /*84a0*/  STG.E.U16 desc[UR12][R92.64+0x6], R64 ;  /* 0x000006405c007986 */ /* 0x0003e2000c10150c */
[----:B0-----:R-:W-:-:S03]  /*84b0*/  PRMT R33, R77, 0x7632, R33 ;  /* 0x000076324d217816 */ /* 0x001fc60000000021 */
[----:B------:R0:W-:Y:S04]  /*84c0*/  STG.E.U16 desc[UR12][R62.64], R26 ;  /* 0x0000001a3e007986 */ /* 0x0001e8000c10150c */
[----:B------:R-:W-:Y:S04]  /*84d0*/  STG.E.U16 desc[UR12][R62.64+0x2], R65 ;  /* 0x000002413e007986 */ /* 0x000fe8000c10150c */
[----:B------:R-:W-:Y:S01]  /*84e0*/  STG.E.U16 desc[UR12][R62.64+0x4], R76 ;  /* 0x0000044c3e007986 */ /* 0x000fe2000c10150c */
[----:B-1----:R-:W-:-:S03]  /*84f0*/  PRMT R64, R28, 0x7632, R64 ;  /* 0x000076321c407816 */ /* 0x002fc60000000040 */
[----:B------:R1:W-:Y:S01]  /*8500*/  STG.E.U16 desc[UR12][R62.64+0x6], R80 ;  /* 0x000006503e007986 */ /* 0x0003e2000c10150c */
[----:B0-----:R-:W-:Y:S02]  /*8510*/  F2FP.F16.F32.PACK_AB R26, R134, R133 ;  /* 0x00000085861a723e */ /* 0x001fe400000000ff */
[----:B----4-:R-:W-:Y:S01]  /*8520*/  F2FP.F16.F32.PACK_AB R162, R162, R163 ;  /* 0x000000a3a2a2723e */ /* 0x010fe200000000ff */
[----:B------:R-:W-:Y:S01]  /*8530*/  STG.E.U16 desc[UR12][R94.64], R77 ;  /* 0x0000004d5e007986 */ /* 0x000fe2000c10150c */
[----:B-1----:R-:W-:Y:S02]  /*8540*/  PRMT R63, R28, 0x7610, R63 ;  /* 0x000076101c3f7816 */ /* 0x002fe4000000003f */
[----:B------:R-:W-:Y:S01]  /*8550*/  F2FP.F16.F32.PACK_AB R28, R132, R131 ;  /* 0x00000083841c723e */ /* 0x000fe200000000ff */
[----:B------:R-:W-:Y:S01]  /*8560*/  STG.E.U16 desc[UR12][R94.64+0x2], R33 ;  /* 0x000002215e007986 */ /* 0x000fe2000c10150c */
[----:B------:R-:W-:Y:S02]  /*8570*/  PRMT R62, R26, 0x7632, R62 ;  /* 0x000076321a3e7816 */ /* 0x000fe4000000003e */
[----:B------:R-:W-:Y:S01]  /*8580*/  PRMT R65, R28, 0x7632, R65 ;  /* 0x000076321c417816 */ /* 0x000fe20000000041 */
[----:B------:R-:W-:Y:S01]  /*8590*/  STG.E.U16 desc[UR12][R94.64+0x4], R63 ;  /* 0x0000043f5e007986 */ /* 0x000fe2000c10150c */
[----:B------:R-:W-:-:S03]  /*85a0*/  F2FP.F16.F32.PACK_AB R160, R160, R161 ;  /* 0x000000a1a0a0723e */ /* 0x000fc600000000ff */
[----:B------:R-:W-:Y:S01]  /*85b0*/  STG.E.U16 desc[UR12][R94.64+0x6], R64 ;  /* 0x000006405e007986 */ /* 0x000fe2000c10150c */
[----:B------:R-:W-:-:S03]  /*85c0*/  F2FP.F16.F32.PACK_AB R158, R158, R159 ;  /* 0x0000009f9e9e723e */ /* 0x000fc600000000ff */
[----:B------:R0:W-:Y:S01]  /*85d0*/  STG.E.U16 desc[UR12][R60.64], R26 ;  /* 0x0000001a3c007986 */ /* 0x0001e2000c10150c */
[----:B------:R-:W-:Y:S02]  /*85e0*/  F2FP.F16.F32.PACK_AB R156, R156, R157 ;  /* 0x0000009d9c9c723e */ /* 0x000fe400000000ff */
[----:B------:R-:W-:Y:S01]  /*85f0*/  F2FP.F16.F32.PACK_AB R154, R154, R155 ;  /* 0x0000009b9a9a723e */ /* 0x000fe200000000ff */
[----:B------:R-:W-:Y:S01]  /*8600*/  STG.E.U16 desc[UR12][R60.64+0x2], R62 ;  /* 0x0000023e3c007986 */ /* 0x000fe2000c10150c */
[----:B------:R-:W-:-:S03]  /*8610*/  F2FP.F16.F32.PACK_AB R152, R152, R153 ;  /* 0x000000999898723e */ /* 0x000fc600000000ff */
[----:B------:R1:W-:Y:S01]  /*8620*/  STG.E.U16 desc[UR12][R60.64+0x4], R28 ;  /* 0x0000041c3c007986 */ /* 0x0003e2000c10150c */
[----:B0-----:R-:W-:-:S03]  /*8630*/  PRMT R26, R162, 0x7632, R26 ;  /* 0x00007632a21a7816 */ /* 0x001fc6000000001a */
[----:B------:R0:W-:Y:S01]  /*8640*/  STG.E.U16 desc[UR12][R60.64+0x6], R65 ;  /* 0x000006413c007986 */ /* 0x0001e2000c10150c */
[----:B------:R-:W-:-:S03]  /*8650*/  F2FP.F16.F32.PACK_AB R150, R150, R151 ;  /* 0x000000979696723e */ /* 0x000fc600000000ff */
[----:B------:R2:W-:Y:S01]  /*8660*/  STG.E.U16 desc[UR12][R96.64+0x6], R26 ;  /* 0x0000061a60007986 */ /* 0x0005e2000c10150c */
[----:B-1----:R-:W-:-:S03]  /*8670*/  PRMT R28, R160, 0x7632, R28 ;  /* 0x00007632a01c7816 */ /* 0x002fc6000000001c */
[----:B------:R-:W-:Y:S01]  /*8680*/  STG.E.U16 desc[UR12][R96.64+0x4], R162 ;  /* 0x000004a260007986 */ /* 0x000fe2000c10150c */
[----:B------:R-:W-:Y:S02]  /*8690*/  F2FP.F16.F32.PACK_AB R148, R148, R149 ;  /* 0x000000959494723e */ /* 0x000fe400000000ff */
[----:B0-----:R-:W-:Y:S02]  /*86a0*/  PRMT R60, R158, 0x7632, R60 ;  /* 0x000076329e3c7816 */ /* 0x001fe4000000003c */
[----:B------:R-:W-:Y:S02]  /*86b0*/  F2FP.F16.F32.PACK_AB R146, R146, R147 ;  /* 0x000000939292723e */ /* 0x000fe400000000ff */
[----:B--2---:R-:W-:Y:S02]  /*86c0*/  PRMT R26, R156, 0x7632, R26 ;  /* 0x000076329c1a7816 */ /* 0x004fe4000000001a */
[----:B------:R-:W-:Y:S02]  /*86d0*/  F2FP.F16.F32.PACK_AB R144, R144, R145 ;  /* 0x000000919090723e */ /* 0x000fe400000000ff */
        /* <DEDUP_REMOVED lines=8> */
[----:B------:R-:W-:Y:S02]  /*8760*/  PRMT R4, R3, 0x7632, R4 ;  /* 0x0000763203047816 */ /* 0x000fe40000000004 */
[----:B------:R-:W-:Y:S02]  /*8770*/  PRMT R6, R2, 0x7632, R6 ;  /* 0x0000763202067816 */ /* 0x000fe40000000006 */
[----:B------:R-:W-:Y:S02]  /*8780*/  PRMT R8, R5, 0x7632, R8 ;  /* 0x0000763205087816 */ /* 0x000fe40000000008 */
        /* <DEDUP_REMOVED lines=16> */
[----:B------:R-:W-:Y:S02]  /*8890*/  PRMT R22, R38, 0x7632, R22 ;  /* 0x0000763226167816 */ /* 0x000fe40000000016 */
        /* <DEDUP_REMOVED lines=11> */
[----:B------:R-:W-:Y:S01]  /*8950*/  F2FP.F16.F32.PACK_AB R127, R128, R127 ;  /* 0x0000007f807f723e */ /* 0x000fe200000000ff */
[----:B------:R-:W-:Y:S02]  /*8960*/  UIADD3.X UR5, URZ, UR5, URZ, UP0, !UPT ;  /* 0x000000053f057290 */ /* 0x000fe400087fe43f */
[----:B------:R-:W-:-:S04]  /*8970*/  UISETP.GE.U32.AND UP0, UPT, UR10, UR14, UPT ;  /* 0x0000000e0a00728c */ /* 0x000fc8000bf06070 */
[----:B------:R-:W-:-:S06]  /*8980*/  UISETP.GE.AND.EX UP0, UPT, UR5, UR15, UPT, UP0 ;  /* 0x0000000f0500728c */ /* 0x000fcc000bf06300 */
[----:B------:R-:W-:Y:S01]  /*8990*/  PLOP3.LUT P1, PT, PT, PT, UP0, 0x80, 0x0 ;  /* 0x000000000000781c */ /* 0x000fe20003f2f008 */
[----:B------:R-:W-:Y:S01]  /*89a0*/  ULOP3.LUT UR4, UR4, 0x1, URZ, 0x3c, !UPT ;  /* 0x0000000104047892 */ /* 0x000fe2000f8e3c3f */
[----:B---3--:R-:W-:-:S04]  /*89b0*/  F2FP.F16.F32.PACK_AB R164, R164, R165 ;  /* 0x000000a5a4a4723e */ /* 0x008fc800000000ff */
[----:B------:R-:W-:Y:S01]  /*89c0*/  PRMT R33, R164, 0x7632, R33 ;  /* 0x00007632a4217816 */ /* 0x000fe20000000021 */
[----:B------:R-:W-:Y:S04]  /*89d0*/  STG.E.U16 desc[UR12][R96.64], R164 ;  /* 0x000000a460007986 */ /* 0x000fe8000c10150c */
[----:B------:R0:W-:Y:S04]  /*89e0*/  STG.E.U16 desc[UR12][R96.64+0x2], R33 ;  /* 0x0000022160007986 */ /* 0x0001e8000c10150c */
[----:B------:R-:W-:Y:S04]  /*89f0*/  STG.E.U16 desc[UR12][R58.64], R160 ;  /* 0x000000a03a007986 */ /* 0x000fe8000c10150c */
[----:B------:R1:W-:Y:S01]  /*8a00*/  STG.E.U16 desc[UR12][R58.64+0x2], R28 ;  /* 0x0000021c3a007986 */ /* 0x0003e2000c10150c */
[----:B0-----:R-:W-:-:S03]  /*8a10*/  PRMT R33, R154, 0x7632, R33 ;  /* 0x000076329a217816 */ /* 0x001fc60000000021 */
[----:B------:R-:W-:Y:S04]  /*8a20*/  STG.E.U16 desc[UR12][R58.64+0x4], R158 ;  /* 0x0000049e3a007986 */ /* 0x000fe8000c10150c */
[----:B------:R0:W-:Y:S01]  /*8a30*/  STG.E.U16 desc[UR12][R58.64+0x6], R60 ;  /* 0x0000063c3a007986 */ /* 0x0001e2000c10150c */
[----:B-1----:R-:W-:-:S03]  /*8a40*/  PRMT R28, R152, 0x7632, R28 ;  /* 0x00007632981c7816 */ /* 0x002fc6000000001c */
        /* <DEDUP_REMOVED lines=10> */
[----:B------:R1:W-:Y:S04]  /*8af0*/  STG.E.U16 desc[UR12][R56.64+0x6], R58 ;  /* 0x0000063a38007986 */ /* 0x0003e8000c10150c */
[----:B------:R2:W-:Y:S01]  /*8b00*/  STG.E.U16 desc[UR12][R100.64+0x2], R26 ;  /* 0x0000021a64007986 */ /* 0x0005e2000c10150c */
[----:B0-----:R-:W-:-:S03]  /*8b10*/  PRMT R28, R144, 0x7632, R28 ;  /* 0x00007632901c7816 */ /* 0x001fc6000000001c */
[----:B------:R0:W-:Y:S01]  /*8b20*/  STG.E.U16 desc[UR12][R100.64+0x6], R33 ;  /* 0x0000062164007986 */ /* 0x0001e2000c10150c */
[----:B-1----:R-:W-:-:S03]  /*8b30*/  PRMT R56, R142, 0x7632, R56 ;  /* 0x000076328e387816 */ /* 0x002fc60000000038 */
[----:B------:R-:W-:Y:S01]  /*8b40*/  STG.E.U16 desc[UR12][R100.64], R148 ;  /* 0x0000009464007986 */ /* 0x000fe2000c10150c */
[----:B--2---:R-:W-:-:S03]  /*8b50*/  PRMT R26, R140, 0x7632, R26 ;  /* 0x000076328c1a7816 */ /* 0x004fc6000000001a */
[----:B------:R-:W-:Y:S01]  /*8b60*/  STG.E.U16 desc[UR12][R100.64+0x4], R146 ;  /* 0x0000049264007986 */ /* 0x000fe2000c10150c */
[----:B0-----:R-:W-:-:S03]  /*8b70*/  PRMT R33, R138, 0x7632, R33 ;  /* 0x000076328a217816 */ /* 0x001fc60000000021 */
[----:B------:R-:W-:Y:S04]  /*8b80*/  STG.E.U16 desc[UR12][R54.64], R144 ;  /* 0x0000009036007986 */ /* 0x000fe8000c10150c */
[----:B------:R-:W-:Y:S04]  /*8b90*/  STG.E.U16 desc[UR12][R54.64+0x2], R28 ;  /* 0x0000021c36007986 */ /* 0x000fe8000c10150c */
[----:B------:R-:W-:Y:S04]  /*8ba0*/  STG.E.U16 desc[UR12][R54.64+0x4], R142 ;  /* 0x0000048e36007986 */ /* 0x000fe8000c10150c */
[----:B------:R-:W-:Y:S04]  /*8bb0*/  STG.E.U16 desc[UR12][R54.64+0x6], R56 ;  /* 0x0000063836007986 */ /* 0x000fe8000c10150c */
        /* <DEDUP_REMOVED lines=10> */
[----:B------:R-:W-:Y:S01]  /*8c60*/  STG.E.U16 desc[UR12][R104.64], R5 ;  /* 0x0000000568007986 */ /* 0x000fe2000c10150c */
[----:B--2---:R-:W-:-:S03]  /*8c70*/  PRMT R4, R11, 0x7632, R4 ;  /* 0x000076320b047816 */ /* 0x004fc60000000004 */
[----:B------:R-:W-:Y:S04]  /*8c80*/  STG.E.U16 desc[UR12][R104.64+0x2], R8 ;  /* 0x0000020868007986 */ /* 0x000fe8000c10150c */
[----:B------:R-:W-:Y:S01]  /*8c90*/  STG.E.U16 desc[UR12][R104.64+0x4], R7 ;  /* 0x0000040768007986 */ /* 0x000fe2000c10150c */
[----:B0-----:R-:W-:-:S03]  /*8ca0*/  PRMT R53, R13, 0x7632, R53 ;  /* 0x000076320d357816 */ /* 0x001fc60000000035 */
[----:B------:R0:W-:Y:S04]  /*8cb0*/  STG.E.U16 desc[UR12][R104.64+0x6], R3 ;  /* 0x0000060368007986 */ /* 0x0001e8000c10150c */
[----:B------:R1:W-:Y:S01]  /*8cc0*/  STG.E.U16 desc[UR12][R50.64+0x2], R2 ;  /* 0x0000020232007986 */ /* 0x0003e2000c10150c */
[----:B------:R-:W-:-:S03]  /*8cd0*/  PRMT R54, R21, 0x7632, R54 ;  /* 0x0000763215367816 */ /* 0x000fc60000000036 */
[----:B------:R-:W-:Y:S01]  /*8ce0*/  STG.E.U16 desc[UR12][R50.64], R9 ;  /* 0x0000000932007986 */ /* 0x000fe2000c10150c */
[----:B0-----:R-:W-:-:S03]  /*8cf0*/  PRMT R3, R15, 0x7632, R3 ;  /* 0x000076320f037816 */ /* 0x001fc60000000003 */
[----:B------:R-:W-:Y:S01]  /*8d00*/  STG.E.U16 desc[UR12][R50.64+0x4], R11 ;  /* 0x0000040b32007986 */ /* 0x000fe2000c10150c */
[----:B-1----:R-:W-:-:S03]  /*8d10*/  PRMT R2, R17, 0x7632, R2 ;  /* 0x0000763211027816 */ /* 0x002fc60000000002 */
[----:B------:R0:W-:Y:S04]  /*8d20*/  STG.E.U16 desc[UR12][R50.64+0x6], R4 ;  /* 0x0000060432007986 */ /* 0x0001e8000c10150c */
[----:B------:R-:W-:Y:S04]  /*8d30*/  STG.E.U16 desc[UR12][R106.64], R13 ;  /* 0x0000000d6a007986 */ /* 0x000fe8000c10150c */
        /* <DEDUP_REMOVED lines=22> */
[----:B------:R-:W-:Y:S04]  /*8ea0*/  STG.E.U16 desc[UR12][R46.64+0x6], R4 ;  /* 0x000006042e007986 */ /* 0x000fe8000c10150c */
[----:B------:R-:W-:Y:S04]  /*8eb0*/  STG.E.U16 desc[UR12][R110.64], R31 ;  /* 0x0000001f6e007986 */ /* 0x000fe8000c10150c */
[----:B------:R-:W-:Y:S04]  /*8ec0*/  STG.E.U16 desc[UR12][R110.64+0x2], R55 ;  /* 0x000002376e007986 */ /* 0x000fe8000c10150c */
[----:B------:R-:W-:Y:S04]  /*8ed0*/  STG.E.U16 desc[UR12][R110.64+0x4], R36 ;  /* 0x000004246e007986 */ /* 0x000fe8000c10150c */
[----:B------:R0:W-:Y:S04]  /*8ee0*/  STG.E.U16 desc[UR12][R110.64+0x6], R3 ;  /* 0x000006036e007986 */ /* 0x0001e8000c10150c */
[----:B------:R1:W-:Y:S01]  /*8ef0*/  STG.E.U16 desc[UR12][R44.64+0x6], R2 ;  /* 0x000006022c007986 */ /* 0x0003e2000c10150c */
[----:B------:R-:W-:-:S03]  /*8f00*/  PRMT R21, R74, 0x7632, R21 ;  /* 0x000076324a157816 */ /* 0x000fc60000000015 */
[----:B------:R-:W-:Y:S01]  /*8f10*/  STG.E.U16 desc[UR12][R44.64], R38 ;  /* 0x000000262c007986 */ /* 0x000fe2000c10150c */
[----:B0-----:R-:W-:-:S03]  /*8f20*/  PRMT R3, R72, 0x7632, R3 ;  /* 0x0000763248037816 */ /* 0x001fc60000000003 */
[----:B------:R-:W-:Y:S01]  /*8f30*/  STG.E.U16 desc[UR12][R44.64+0x2], R22 ;  /* 0x000002162c007986 */ /* 0x000fe2000c10150c */
[----:B-1----:R-:W-:-:S03]  /*8f40*/  PRMT R2, R78, 0x7632, R2 ;  /* 0x000076324e027816 */ /* 0x002fc60000000002 */
[----:B------:R-:W-:Y:S01]  /*8f50*/  STG.E.U16 desc[UR12][R44.64+0x4], R67 ;  /* 0x000004432c007986 */ /* 0x000fe2000c10150c */
[----:B------:R-:W-:-:S03]  /*8f60*/  PRMT R57, R83, 0x7632, R57 ;  /* 0x0000763253397816 */ /* 0x000fc60000000039 */
        /* <DEDUP_REMOVED lines=38> */
.L_x_2715:
        /* <DEDUP_REMOVED lines=11> */
.L_x_2804:


//--------------------- .text._ZN13group_norm_v214gn_cuda_kernelI6__halfLi320ELi2ELi16ELi20ELi4096ELb1ELi64ELi320ELi320ELi4ELb1ELi4ELb0ELb0ENS_16CompileConditionILi900EEEEEvPT_PKS4_S7_S7_flPfS8_Pj --------------------------
	.section	.text._ZN13group_norm_v214gn_cuda_kernelI6__halfLi320ELi2ELi16ELi20ELi4096ELb1ELi64ELi320ELi320ELi4ELb1ELi4ELb0ELb0ENS_16CompileConditionILi900EEEEEvPT_PKS4_S7_S7_flPfS8_Pj,"ax",@progbits
	.align	128
        .global         _ZN13group_norm_v214gn_cuda_kernelI6__halfLi320ELi2ELi16ELi20ELi4096ELb1ELi64ELi320ELi320ELi4ELb1ELi4ELb0ELb0ENS_16CompileConditionILi900EEEEEvPT_PKS4_S7_S7_flPfS8_Pj
        .type           _ZN13group_norm_v214gn_cuda_kernelI6__halfLi320ELi2ELi16ELi20ELi4096ELb1ELi64ELi320ELi320ELi4ELb1ELi4ELb0ELb0ENS_16CompileConditionILi900EEEEEvPT_PKS4_S7_S7_flPfS8_Pj,@function
        .size           _ZN13group_norm_v214gn_cuda_kernelI6__halfLi320ELi2ELi16ELi20ELi4096ELb1ELi64ELi320ELi320ELi4ELb1ELi4ELb0ELb0ENS_16CompileConditionILi900EEEEEvPT_PKS4_S7_S7_flPfS8_Pj,(.L_x_2805 - _ZN13group_norm_v214gn_cuda_kernelI6__halfLi320ELi2ELi16ELi20ELi4096ELb1ELi64ELi320ELi320ELi4ELb1ELi4ELb0ELb0ENS_16CompileConditionILi900EEEEEvPT_PKS4_S7_S7_flPfS8_Pj)
        .other          _ZN13group_norm_v214gn_cuda_kernelI6__halfLi320ELi2ELi16ELi20ELi4096ELb1ELi64ELi320ELi320ELi4ELb1ELi4ELb0ELb0ENS_16CompileConditionILi900EEEEEvPT_PKS4_S7_S7_flPfS8_Pj,@"STO_CUDA_ENTRY STV_DEFAULT"
_ZN13group_norm_v214gn_cuda_kernelI6__halfLi320ELi2ELi16ELi20ELi4096ELb1ELi64ELi320ELi320ELi4ELb1ELi4ELb0ELb0ENS_16CompileConditionILi900EEEEEvPT_PKS4_S7_S7_flPfS8_Pj:
.text._ZN13group_norm_v214gn_cuda_kernelI6__halfLi320ELi2ELi16ELi20ELi4096ELb1ELi64ELi320ELi320ELi4ELb1ELi4ELb0ELb0ENS_16CompileConditionILi900EEEEEvPT_PKS4_S7_S7_flPfS8_Pj:
        /* <DEDUP_REMOVED lines=29> */
.L_x_2726:
[----:B------:R-:W1:Y:S01]  /*01d0*/  S2R R4, SR_TID.X ;  /* 0x0000000000047919 */ /* 0x000e620000002100 */
[----:B------:R-:W-:Y:S01]  /*01e0*/  HFMA2.MMA R25, -RZ, RZ, 0, 0 ;  /* 0x00000000ff197435 */ /* 0x000fe200000001ff */
[----:B------:R-:W-:Y:S01]  /*01f0*/  MOV R43, UR9 ;  /* 0x00000009002b7c02 */ /* 0x000fe20008000f00 */
[----:B------:R-:W-:Y:S01]  /*0200*/  UIMAD UR7, UR5, 0x140000, URZ ;  /* 0x00140000050778a4 */ /* 0x000fe2000f8e023f */
[----:B0-2---:R-:W0:Y:S01]  /*0210*/  S2R R0, SR_CTAID.X ;  /* 0x0000000000007919 */ /* 0x005e220000002500 */
        /* <DEDUP_REMOVED lines=11> */
[----:B------:R-:W-:-:S04]  /*02d0*/  IADD3 R0, R43, UR7, RZ ;  /* 0x000000072b007c10 */ /* 0x000fc8000fffe0ff */
        /* <DEDUP_REMOVED lines=9> */
[----:B------:R-:W-:Y:S01]  /*0370*/  IADD3 R3, R25, 0xa00, RZ ;  /* 0x00000a0019037810 */ /* 0x000fe20007ffe0ff */
[----:B------:R0:W-:Y:S01]  /*0380*/  STL [R1], R2 ;  /* 0x0000000201007387 */ /* 0x0001e20000100800 */
[----:B------:R-:W-:Y:S02]  /*0390*/  LEA.HI.X R21, R39, UR13, R2, 0x1, P0 ;  /* 0x0000000d27157c11 */ /* 0x000fe400080f0c02 */
[----:B------:R-:W-:-:S04]  /*03a0*/  IADD3 R38, P0, R3, R42, RZ ;  /* 0x0000002a03267210 */ /* 0x000fc80007f1e0ff */
[----:B------:R-:W3:Y:S01]  /*03b0*/  LDG.E.64.CONSTANT R20, desc[UR10][R20.64] ;  /* 0x0000000a14147981 */ /* 0x000ee2000c1e9b00 */
        /* <DEDUP_REMOVED lines=64> */
[----:B0-----:R-:W-:Y:S02]  /*07c0*/  LEA R2, P0, R29, UR12, 0x1 ;  /* 0x0000000c1d027c11 */ /* 0x001fe4000f8008ff */
        /* <DEDUP_REMOVED lines=18> */
[----:B0-----:R-:W-:Y:S02]  /*08f0*/  IADD3 R26, P0, R43, R42, RZ ;  /* 0x0000002a2b1a7210 */ /* 0x001fe40007f1e0ff */
[----:B------:R-:W-:Y:S02]  /*0900*/  IADD3 R25, R25, 0x4b00, RZ ;  /* 0x00004b0019197810 */ /* 0x000fe40007ffe0ff */
[----:B------:R-:W-:Y:S02]  /*0910*/  IADD3.X R44, RZ, R0, RZ, P0, !PT ;  /* 0x00000000ff2c7210 */ /* 0x000fe400007fe4ff */
[----:B------:R-:W-:-:S03]  /*0920*/  LEA R48, P0, R26, UR12, 0x1 ;  /* 0x0000000c1a307c11 */ /* 0x000fc6000f8008ff */
[----:B------:R0:W-:Y:S01]  /*0930*/  STL [R1+0x44], R44 ;  /* 0x0000442c01007387 */ /* 0x0001e20000100800 */
[----:B------:R-:W-:Y:S02]  /*0940*/  LEA.HI.X R49, R26, UR13, R44, 0x1, P0 ;  /* 0x0000000d1a317c11 */ /* 0x000fe400080f0c2c */
[----:B------:R-:W-:-:S04]  /*0950*/  IADD3 R25, P0, R25, R42, RZ ;  /* 0x0000002a19197210 */ /* 0x000fc80007f1e0ff */
[----:B------:R-:W-:Y:S01]  /*0960*/  IADD3.X R0, RZ, R0, RZ, P0, !PT ;  /* 0x00000000ff007210 */ /* 0x000fe200007fe4ff */
[----:B------:R-:W4:Y:S01]  /*0970*/  LDG.E.64.CONSTANT R48, desc[UR10][R48.64] ;  /* 0x0000000a30307981 */ /* 0x000f22000c1e9b00 */
[C---:B------:R-:W-:Y:S02]  /*0980*/  LEA R50, P0, R25.reuse, UR12, 0x1 ;  /* 0x0000000c19327c11 */ /* 0x040fe4000f8008ff */
[----:B0-----:R-:W-:Y:S01]  /*0990*/  SHF.L.U32 R44, R24, 0x1, RZ ;  /* 0x00000001182c7819 */ /* 0x001fe200000006ff */
[----:B------:R2:W-:Y:S01]  /*09a0*/  STL [R1+0x40], R0 ;  /* 0x0000400001007387 */ /* 0x0005e20000100800 */
[----:B------:R-:W-:Y:S01]  /*09b0*/  LEA.HI.X R51, R25, UR13, R0, 0x1, P0 ;  /* 0x0000000d19337c11 */ /* 0x000fe200080f0c00 */
[----:B------:R-:W-:Y:S01]  /*09c0*/  ULDC.64 UR12, c[0x0][0x220] ;  /* 0x00008800000c7ab9 */ /* 0x000fe20000000a00 */
[----:B------:R-:W-:Y:S02]  /*09d0*/  SHF.R.U32.HI R24, RZ, 0x1f, R24 ;  /* 0x0000001fff187819 */ /* 0x000fe40000011618 */
[----:B------:R-:W-:-:S02]  /*09e0*/  IADD3 R42, P0, R44, UR12, RZ ;  /* 0x0000000c2c2a7c10 */ /* 0x000fc4000ff1e0ff */
[----:B------:R-:W-:Y:S01]  /*09f0*/  IADD3 R44, P1, R44, UR14, RZ ;  /* 0x0000000e2c2c7c10 */ /* 0x000fe2000ff3e0ff */
[----:B------:R-:W4:Y:S01]  /*0a00*/  LDG.E.64.CONSTANT R50, desc[UR10][R50.64] ;  /* 0x0000000a32327981 */ /* 0x000f22000c1e9b00 */
[C---:B------:R-:W-:Y:S02]  /*0a10*/  IADD3.X R43, R24.reuse, UR13, RZ, P0, !PT ;  /* 0x0000000d182b7c10 */ /* 0x040fe400087fe4ff */
[----:B------:R-:W-:-:S04]  /*0a20*/  IADD3.X R45, R24, UR15, RZ, P1, !PT ;  /* 0x0000000f182d7c10 */ /* 0x000fc80008ffe4ff */
[----:B------:R-:W5:Y:S04]  /*0a30*/  LDG.E.64.CONSTANT R42, desc[UR10][R42.64] ;  /* 0x0000000a2a2a7981 */ /* 0x000f68000c1e9b00 */
[----:B------:R-:W5:Y:S01]  /*0a40*/  LDG.E.64.CONSTANT R44, desc[UR10][R44.64] ;  /* 0x0000000a2c2c7981 */ /* 0x000f62000c1e9b00 */
[--C-:B--2---:R-:W-:Y:S02]  /*0a50*/  HADD2.F32 R0, -RZ, R52.reuse.H0_H0 ;  /* 0x20000034ff007230 */ /* 0x104fe40000004100 */
[----:B------:R-:W-:Y:S02]  /*0a60*/  HADD2.F32 R92, -RZ, R52.H1_H1 ;  /* 0x30000034ff5c7230 */ /* 0x000fe40000004100 */
[--C-:B------:R-:W-:Y:S02]  /*0a70*/  HADD2.F32 R91, -RZ, R53.reuse.H0_H0 ;  /* 0x20000035ff5b7230 */ /* 0x100fe40000004100 */
[----:B------:R-:W-:Y:S01]  /*0a80*/  FADD.FTZ R55, RZ, R0 ;  /* 0x00000000ff377221 */ /* 0x000fe20000010000 */
[----:B------:R-:W-:-:S02]  /*0a90*/  HADD2.F32 R90, -RZ, R53.H1_H1 ;  /* 0x30000035ff5a7230 */ /* 0x000fc40000004100 */
[----:B------:R-:W-:Y:S01]  /*0aa0*/  FFMA.FTZ R57, R0, R0, RZ ;  /* 0x0000000000397223 */ /* 0x000fe200000100ff */
[----:B------:R-:W-:-:S03]  /*0ab0*/  FADD.FTZ R24, R55, R92 ;  /* 0x0000005c37187221 */ /* 0x000fc60000010000 */
[----:B------:R-:W-:Y:S01]  /*0ac0*/  FFMA.FTZ R52, R92, R92, R57 ;  /* 0x0000005c5c347223 */ /* 0x000fe20000010039 */
[----:B------:R-:W-:Y:S01]  /*0ad0*/  FADD.FTZ R53, R24, R91 ;  /* 0x0000005b18357221 */ /* 0x000fe20000010000 */
[--C-:B---3--:R-:W-:Y:S02]  /*0ae0*/  HADD2.F32 R89, -RZ, R20.reuse.H0_H0 ;  /* 0x20000014ff597230 */ /* 0x108fe40000004100 */
[----:B------:R-:W-:Y:S01]  /*0af0*/  FFMA.FTZ R55, R91, R91, R52 ;  /* 0x0000005b5b377223 */ /* 0x000fe20000010034 */
[----:B------:R-:W-:Y:S02]  /*0b00*/  HADD2.F32 R88, -RZ, R20.H1_H1 ;  /* 0x30000014ff587230 */ /* 0x000fe40000004100 */
[----:B------:R-:W-:Y:S01]  /*0b10*/  FADD.FTZ R24, R53, R90 ;  /* 0x0000005a35187221 */ /* 0x000fe20000010000 */
[--C-:B------:R-:W-:Y:S02]  /*0b20*/  HADD2.F32 R87, -RZ, R21.reuse.H0_H0 ;  /* 0x20000015ff577230 */ /* 0x100fe40000004100 */
[----:B------:R-:W-:Y:S01]  /*0b30*/  FFMA.FTZ R52, R90, R90, R55 ;  /* 0x0000005a5a347223 */ /* 0x000fe20000010037 */
[----:B------:R-:W-:-:S02]  /*0b40*/  HADD2.F32 R86, -RZ, R21.H1_H1 ;  /* 0x30000015ff567230 */ /* 0x000fc40000004100 */
[----:B------:R-:W-:Y:S01]  /*0b50*/  FADD.FTZ R53, R24, R89 ;  /* 0x0000005918357221 */ /* 0x000fe20000010000 */
[----:B------:R-:W-:-:S03]  /*0b60*/  FFMA.FTZ R55, R89, R89, R52 ;  /* 0x0000005959377223 */ /* 0x000fc60000010034 */
[----:B------:R-:W-:Y:S01]  /*0b70*/  FADD.FTZ R20, R53, R88 ;  /* 0x0000005835147221 */ /* 0x000fe20000010000 */
[----:B------:R-:W-:Y:S01]  /*0b80*/  FFMA.FTZ R24, R88, R88, R55 ;  /* 0x0000005858187223 */ /* 0x000fe20000010037 */
[--C-:B----4-:R-:W-:Y:S02]  /*0b90*/  HADD2.F32 R85, -RZ, R16.reuse.H0_H0 ;  /* 0x20000010ff557230 */ /* 0x110fe40000004100 */
[----:B------:R-:W-:Y:S01]  /*0ba0*/  FADD.FTZ R21, R20, R87 ;  /* 0x0000005714157221 */ /* 0x000fe20000010000 */
[----:B------:R-:W-:Y:S02]  /*0bb0*/  HADD2.F32 R84, -RZ, R16.H1_H1 ;  /* 0x30000010ff547230 */ /* 0x000fe40000004100 */
[----:B------:R-:W-:Y:S01]  /*0bc0*/  FFMA.FTZ R53, R87, R87, R24 ;  /* 0x0000005757357223 */ /* 0x000fe20000010018 */
[--C-:B------:R-:W-:Y:S02]  /*0bd0*/  HADD2.F32 R83, -RZ, R17.reuse.H0_H0 ;  /* 0x20000011ff537230 */ /* 0x100fe40000004100 */
[----:B------:R-:W-:Y:S01]  /*0be0*/  FADD.FTZ R20, R21, R86 ;  /* 0x0000005615147221 */ /* 0x000fe20000010000 */
[----:B------:R-:W-:-:S02]  /*0bf0*/  HADD2.F32 R82, -RZ, R17.H1_H1 ;  /* 0x30000011ff527230 */ /* 0x000fc40000004100 */
        /* <DEDUP_REMOVED lines=25> */
[----:B------:R-:W-:-:S03]  /*0d90*/  FFMA.FTZ R16, R78, R78, R17 ;  /* 0x0000004e4e107223 */ /* 0x000fc60000010011 */
        /* <DEDUP_REMOVED lines=12> */
[--C-:B------:R-:W-:Y:S02]  /*0e60*/  HADD2.F32 R69, -RZ, R22.reuse.H0_H0 ;  /* 0x20000016ff457230 */ /* 0x100fe40000004100 */
        /* <DEDUP_REMOVED lines=16> */
[----:B------:R-:W-:Y:S01]  /*0f70*/  FFMA.FTZ R9, R69, R69, R8 ;  /* 0x0000004545097223 */ /* 0x000fe20000010008 */
[----:B------:R-:W-:-:S02]  /*0f80*/  HADD2.F32 R19, -RZ, R19.H1_H1 ;  /* 0x30000013ff137230 */ /* 0x000fc40000004100 */
        /* <DEDUP_REMOVED lines=28> */
[--C-:B------:R-:W-:Y:S02]  /*1150*/  HADD2.F32 R8, -RZ, R7.reuse.H0_H0 ;  /* 0x20000007ff087230 */ /* 0x100fe40000004100 */
[----:B------:R-:W-:Y:S01]  /*1160*/  FFMA.FTZ R4, R16, R16, R9 ;  /* 0x0000001010047223 */ /* 0x000fe20000010009 */
[----:B------:R-:W-:Y:S02]  /*1170*/  HADD2.F32 R9, -RZ, R6.H1_H1 ;  /* 0x30000006ff097230 */ /* 0x000fe40000004100 */
        /* <DEDUP_REMOVED lines=46> */
[----:B------:R-:W-:Y:S02]  /*1460*/  FADD.FTZ R47, R52, R57 ;  /* 0x00000039342f7221 */ /* 0x000fe40000010000 */
[----:B------:R-:W2:Y:S01]  /*1470*/  LDL R52, [R1+0x58] ;  /* 0x0000580001347983 */ /* 0x000ea20000100800 */
[----:B------:R-:W-:-:S04]  /*1480*/  FFMA.FTZ R53, R55, R55, R53 ;  /* 0x0000003737357223 */ /* 0x000fc80000010035 */
[----:B------:R-:W-:-:S04]  /*1490*/  FFMA.FTZ R46, R41, R41, R53 ;  /* 0x00000029292e7223 */ /* 0x000fc80000010035 */
[----:B------:R-:W-:Y:S01]  /*14a0*/  FFMA.FTZ R46, R58, R58, R46 ;  /* 0x0000003a3a2e7223 */ /* 0x000fe2000001002e */
[----:B------:R-:W0:Y:S03]  /*14b0*/  S2R R53, SR_TID.X ;  /* 0x0000000000357919 */ /* 0x000e260000002100 */
        /* <DEDUP_REMOVED lines=13> */
[--C-:B------:R-:W-:Y:S02]  /*1590*/  HADD2.F32 R63, -RZ, R50.reuse.H0_H0 ;  /* 0x20000032ff3f7230 */ /* 0x100fe40000004100 */
[----:B------:R-:W-:Y:S01]  /*15a0*/  FADD.FTZ R47, R47, R64 ;  /* 0x000000402f2f7221 */ /* 0x000fe20000010000 */
[----:B------:R-:W-:Y:S01]  /*15b0*/  FFMA.FTZ R46, R64, R64, R46 ;  /* 0x00000040402e7223 */ /* 0x000fe2000001002e */
[----:B------:R-:W-:-:S03]  /*15c0*/  HADD2.F32 R66, -RZ, R50.H1_H1 ;  /* 0x30000032ff427230 */ /* 0x000fc60000004100 */
[----:B------:R-:W-:Y:S01]  /*15d0*/  FFMA.FTZ R48, R63, R63, R46 ;  /* 0x0000003f3f307223 */ /* 0x000fe2000001002e */
[----:B------:R-:W-:Y:S01]  /*15e0*/  FADD.FTZ R46, R47, R63 ;  /* 0x0000003f2f2e7221 */ /* 0x000fe20000010000 */
[--C-:B------:R-:W-:Y:S02]  /*15f0*/  HADD2.F32 R65, -RZ, R51.reuse.H0_H0 ;  /* 0x20000033ff417230 */ /* 0x100fe40000004100 */
[----:B------:R-:W-:Y:S01]  /*1600*/  FFMA.FTZ R47, R66, R66, R48 ;  /* 0x00000042422f7223 */ /* 0x000fe20000010030 */
[----:B------:R-:W-:Y:S01]  /*1610*/  FADD.FTZ R46, R46, R66 ;  /* 0x000000422e2e7221 */ /* 0x000fe20000010000 */
[----:B0-----:R-:W-:Y:S01]  /*1620*/  ISETP.GT.U32.AND P0, PT, R53, 0x3f, PT ;  /* 0x0000003f3500780c */ /* 0x001fe20003f04070 */
[----:B------:R-:W-:Y:S02]  /*1630*/  HADD2.F32 R67, -RZ, R51.H1_H1 ;  /* 0x30000033ff437230 */ /* 0x000fe40000004100 */
[----:B------:R-:W-:Y:S01]  /*1640*/  FFMA.FTZ R47, R65, R65, R47 ;  /* 0x00000041412f7223 */ /* 0x000fe2000001002f */
[----:B------:R-:W-:-:S03]  /*1650*/  FADD.FTZ R46, R46, R65 ;  /* 0x000000412e2e7221 */ /* 0x000fc60000010000 */
        /* <DEDUP_REMOVED lines=48> */
.L_x_2717:
[----:B------:R-:W-:Y:S05]  /*1960*/  BSYNC B0 ;  /* 0x0000000000007941 */ /* 0x000fea0003800000 */
.L_x_2716:
[----:B------:R-:W0:Y:S01]  /*1970*/  SHFL.BFLY PT, R49, R46, 0x2, 0x1f ;  /* 0x0c401f002e317f89 */ /* 0x000e2200000e0000 */
[C---:B------:R-:W-:Y:S01]  /*1980*/  LOP3.LUT P1, RZ, R53.reuse, 0xffffffc3, RZ, 0xc0, !PT ;  /* 0xffffffc335ff7812 */ /* 0x040fe2000782c0ff */
[----:B------:R-:W-:Y:S01]  /*1990*/  BSSY B0, `(.L_x_2718) ;  /* 0x0000017000007945 */ /* 0x000fe20003800000 */
[C---:B------:R-:W-:Y:S01]  /*19a0*/  ISETP.NE.AND P2, PT, R53.reuse, RZ, PT ;  /* 0x000000ff3500720c */ /* 0x040fe20003f45270 */
[----:B------:R-:W1:Y:S01]  /*19b0*/  SHFL.BFLY PT, R48, R47, 0x2, 0x1f ;  /* 0x0c401f002f307f89 */ /* 0x000e6200000e0000 */
[----:B------:R-:W-:Y:S01]  /*19c0*/  ISETP.GT.U32.AND P0, PT, R53, 0xff, PT ;  /* 0x000000ff3500780c */ /* 0x000fe20003f04070 */
[----:B------:R-:W2:Y:S01]  /*19d0*/  S2R R52, SR_CTAID.X ;  /* 0x0000000000347919 */ /* 0x000ea20000002500 */
[----:B0-----:R-:W-:Y:S01]  /*19e0*/  FADD.FTZ R46, R49, R46 ;  /* 0x0000002e312e7221 */ /* 0x001fe20000010000 */
[----:B-1----:R-:W-:-:S04]  /*19f0*/  FADD.FTZ R47, R48, R47 ;  /* 0x0000002f302f7221 */ /* 0x002fc80000010000 */
[----:B------:R-:W0:Y:S04]  /*1a00*/  SHFL.BFLY PT, R49, R46, 0x1, 0x1f ;  /* 0x0c201f002e317f89 */ /* 0x000e2800000e0000 */
[----:B------:R-:W1:Y:S01]  /*1a10*/  SHFL.BFLY PT, R48, R47, 0x1, 0x1f ;  /* 0x0c201f002f307f89 */ /* 0x000e6200000e0000 */
[----:B0-----:R-:W-:Y:S01]  /*1a20*/  FADD.FTZ R46, R46, R49 ;  /* 0x000000312e2e7221 */ /* 0x001fe20000010000 */
[----:B-1----:R-:W-:Y:S01]  /*1a30*/  FADD.FTZ R47, R47, R48 ;  /* 0x000000302f2f7221 */ /* 0x002fe20000010000 */
[----:B--2---:R-:W-:Y:S06]  /*1a40*/  @P1 BRA `(.L_x_2719) ;  /* 0x00000000002c1947 */ /* 0x004fec0003800000 */
[----:B------:R-:W0:Y:S01]  /*1a50*/  LDC.64 R50, c[0x0][0x248] ;  /* 0x00009200ff327b82 */ /* 0x000e220000000a00 */
[----:B------:R-:W-:Y:S01]  /*1a60*/  ULDC UR7, c[0x0][0x10] ;  /* 0x0000040000077ab9 */ /* 0x000fe20000000800 */
[----:B------:R-:W-:Y:S01]  /*1a70*/  SHF.R.U32.HI R48, RZ, 0x2, R53 ;  /* 0x00000002ff307819 */ /* 0x000fe20000011635 */
[----:B------:R-:W-:-:S03]  /*1a80*/  UIMAD UR7, UR7, UR4, UR8 ;  /* 0x00000004070772a4 */ /* 0x000fc6000f8e0208 */
[----:B------:R-:W-:-:S03]  /*1a90*/  SHF.L.U32 R48, R48, 0x6, RZ ;  /* 0x0000000630307819 */ /* 0x000fc600000006ff */
[----:B------:R-:W-:Y:S02]  /*1aa0*/  MOV R49, UR7 ;  /* 0x0000000700317c02 */ /* 0x000fe40008000f00 */
[----:B------:R-:W-:-:S04]  /*1ab0*/  LOP3.LUT R48, R48, 0xffffffc0, R52, 0xe2, !PT ;  /* 0xffffffc030307812 */ /* 0x000fc800078ee234 */
[----:B------:R-:W-:-:S04]  /*1ac0*/  LEA R48, R49, R48, 0xa ;  /* 0x0000003031307211 */ /* 0x000fc800078e50ff */
[----:B------:R-:W-:-:S05]  /*1ad0*/  SHF.L.U32 R48, R48, 0x1, RZ ;  /* 0x0000000130307819 */ /* 0x000fca00000006ff */
[----:B0-----:R-:W-:-:S05]  /*1ae0*/  IMAD.WIDE.U32 R48, R48, 0x4, R50 ;  /* 0x0000000430307825 */ /* 0x001fca00078e0032 */
[----:B------:R0:W-:Y:S02]  /*1af0*/  STG.E.64 desc[UR10][R48.64], R46 ;  /* 0x0000002e30007986 */ /* 0x0001e4000c101b0a */
.L_x_2719:
[----:B------:R-:W-:Y:S05]  /*1b00*/  BSYNC B0 ;  /* 0x0000000000007941 */ /* 0x000fea0003800000 */
.L_x_2718:
        /* <DEDUP_REMOVED lines=12> */
.L_x_2721:
[----:B------:R-:W2:Y:S04]  /*1bd0*/  LD.E.STRONG.GPU R49, desc[UR10][R46.64] ;  /* 0x0000000a2e317980 */ /* 0x000ea8000c10f900 */
[----:B--2---:R-:W-:Y:S01]  /*1be0*/  CCTL.IVALL ;  /* 0x00000000ff00798f */ /* 0x004fe20002000000 */
[----:B------:R-:W-:Y:S05]  /*1bf0*/  YIELD ;  /* 0x0000000000007946 */ /* 0x000fea0003800000 */
[----:B-----5:R-:W-:-:S04]  /*1c00*/  LOP3.LUT R49, R49, R48, RZ, 0x3c, !PT ;  /* 0x0000003031317212 */ /* 0x020fc800078e3cff */
[----:B------:R-:W-:-:S13]  /*1c10*/  ISETP.GT.AND P1, PT, R49, -0x1, PT ;  /* 0xffffffff3100780c */ /* 0x000fda0003f24270 */
[----:B------:R-:W-:Y:S05]  /*1c20*/  @P1 BRA `(.L_x_2721) ;  /* 0xfffffffc00e81947 */ /* 0x000fea000383ffff */
.L_x_2720:
[----:B------:R-:W-:Y:S05]  /*1c30*/  WARPSYNC.ALL ;  /* 0x0000000000007948 */ /* 0x000fea0003800000 */
[----:B------:R-:W-:Y:S01]  /*1c40*/  BAR.SYNC.DEFER_BLOCKING 0x0 ;  /* 0x0000000000007b1d */ /* 0x000fe20000010000 */
[----:B0-----:R-:W-:-:S05]  /*1c50*/  CS2R R48, SRZ ;  /* 0x0000000000307805 */ /* 0x001fca000001ff00 */
        /* <DEDUP_REMOVED lines=8> */
[----:B0-----:R-:W-:-:S04]  /*1ce0*/  SHF.L.U32 R47, R50, 0x2, RZ ;  /* 0x00000002322f7819 */ /* 0x001fc800000006ff */
[----:B------:R-:W-:-:S04]  /*1cf0*/  LOP3.LUT R47, R47, 0x7fffffc0, RZ, 0xc0, !PT ;  /* 0x7fffffc02f2f7812 */ /* 0x000fc800078ec0ff */
        /* <DEDUP_REMOVED lines=24> */
.L_x_2723:
[----:B------:R-:W-:Y:S05]  /*1e80*/  BSYNC B0 ;  /* 0x0000000000007941 */ /* 0x000fea0003800000 */
.L_x_2722:
        /* <DEDUP_REMOVED lines=45> */
.L_x_2725:
[----:B------:R-:W-:Y:S05]  /*2160*/  BSYNC B0 ;  /* 0x0000000000007941 */ /* 0x000fea0003800000 */
.L_x_2724:
[----:B0-----:R-:W2:Y:S01]  /*2170*/  LDL R48, [R1+0x54] ;  /* 0x0000540001307983 */ /* 0x001ea20000100800 */
[----:B------:R-:W-:Y:S01]  /*2180*/  ULDC UR7, c[0x0][0x230] ;  /* 0x00008c0000077ab9 */ /* 0x000fe20000000800 */
[--C-:B-----5:R-:W-:Y:S01]  /*2190*/  HADD2.F32 R50, -RZ, R44.reuse.H0_H0 ;  /* 0x2000002cff327230 */ /* 0x120fe20000004100 */
[----:B------:R-:W-:Y:S01]  /*21a0*/  ULDC.64 UR12, c[0x0][0x210] ;  /* 0x00008400000c7ab9 */ /* 0x000fe20000000a00 */
[----:B------:R-:W-:Y:S01]  /*21b0*/  HADD2.F32 R44, -RZ, R44.H1_H1 ;  /* 0x3000002cff2c7230 */ /* 0x000fe20000004100 */
[----:B------:R-:W-:-:S04]  /*21c0*/  LEA R46, P0, R56, UR12, 0x1 ;  /* 0x0000000c382e7c11 */ /* 0x000fc8000f8008ff */
[----:B------:R-:W-:Y:S01]  /*21d0*/  LEA.HI.X R47, R56, UR13, R93, 0x1, P0 ;  /* 0x0000000d382f7c11 */ /* 0x000fe200080f0c5d */
[----:B--2---:R-:W0:Y:S02]  /*21e0*/  LDS.64 R48, [R48+UR6] ;  /* 0x0000000630307984 */ /* 0x004e240008000a00 */
[----:B0-----:R-:W-:Y:S01]  /*21f0*/  FADD.FTZ R49, R49, UR7 ;  /* 0x0000000731317e21 */ /* 0x001fe20008010000 */
[--C-:B------:R-:W-:Y:S01]  /*2200*/  FADD.FTZ R52, R0, -R48.reuse ;  /* 0x8000003000347221 */ /* 0x100fe20000010000 */
[--C-:B------:R-:W-:Y:S02]  /*2210*/  HADD2.F32 R0, -RZ, R42.reuse.H0_H0 ;  /* 0x2000002aff007230 */ /* 0x100fe40000004100 */
[--C-:B------:R-:W-:Y:S01]  /*2220*/  FADD.FTZ R92, R92, -R48.reuse ;  /* 0x800000305c5c7221 */ /* 0x100fe20000010000 */
[----:B------:R-:W-:Y:S02]  /*2230*/  HADD2.F32 R42, -RZ, R42.H1_H1 ;  /* 0x3000002aff2a7230 */ /* 0x000fe40000004100 */
[--C-:B------:R-:W-:Y:S01]  /*2240*/  FADD.FTZ R56, R91, -R48.reuse ;  /* 0x800000305b387221 */ /* 0x100fe20000010000 */
[----:B------:R-:W0:Y:S01]  /*2250*/  MUFU.RSQ R49, R49 ;  /* 0x0000003100317308 */ /* 0x000e220000001400 */
        /* <DEDUP_REMOVED lines=9> */
[----:B------:R-:W-:Y:S01]  /*22f0*/  FMUL.FTZ R90, R49, R90 ;  /* 0x0000005a315a7220 */ /* 0x000fe20000410000 */
[----:B------:R-:W-:Y:S01]  /*2300*/  FFMA.FTZ R52, R52, R0, R50 ;  /* 0x0000000034347223 */ /* 0x000fe20000010032 */
[----:B------:R-:W-:Y:S01]  /*2310*/  FFMA.FTZ R53, R53, R42, R44 ;  /* 0x0000002a35357223 */ /* 0x000fe2000001002c */
[C---:B------:R-:W-:Y:S01]  /*2320*/  FMUL.FTZ R87, R49.reuse, R87 ;  /* 0x0000005731577220 */ /* 0x040fe20000410000 */
[C---:B------:R-:W-:Y:S01]  /*2330*/  FMUL.FTZ R86, R49.reuse, R86 ;  /* 0x0000005631567220 */ /* 0x040fe20000410000 */
[----:B------:R-:W-:Y:S01]  /*2340*/  FMUL.FTZ R51, R52, -1.4426950216293334961 ;  /* 0xbfb8aa3b34337820 */ /* 0x000fe20000410000 */
[----:B------:R-:W-:-:S04]  /*2350*/  FMUL.FTZ R84, R49, R84 ;  /* 0x0000005431547220 */ /* 0x000fc80000410000 */
[----:B------:R-:W-:Y:S01]  /*2360*/  FFMA.FTZ R92, R42, R84, R44 ;  /* 0x000000542a5c7223 */ /* 0x000fe2000001002c */
        /* <DEDUP_REMOVED lines=9> */
[----:B------:R-:W-:Y:S01]  /*2400*/  F2FP.F16.F32.PACK_AB R51, R52, R51 ;  /* 0x000000333433723e */ /* 0x000fe200000000ff */
[--C-:B------:R-:W-:Y:S02]  /*2410*/  HADD2.F32 R52, -RZ, R43.reuse.H0_H0 ;  /* 0x2000002bff347230 */ /* 0x100fe40000004100 */
[----:B------:R-:W-:Y:S02]  /*2420*/  HADD2.F32 R43, -RZ, R43.H1_H1 ;  /* 0x3000002bff2b7230 */ /* 0x000fe40000004100 */
[----:B------:R0:W-:Y:S02]  /*2430*/  STG.E.U16 desc[UR10][R46.64], R51 ;  /* 0x000000332e007986 */ /* 0x0001e4000c10150a */
[----:B0-----:R-:W-:-:S05]  /*2440*/  PRMT R51, R51, 0x7632, R51 ;  /* 0x0000763233337816 */ /* 0x001fca0000000033 */
[----:B------:R0:W-:Y:S02]  /*2450*/  STG.E.U16 desc[UR10][R46.64+0x2], R51 ;  /* 0x000002332e007986 */ /* 0x0001e4000c10150a */
[--C-:B0-----:R-:W-:Y:S02]  /*2460*/  HADD2.F32 R51, -RZ, R45.reuse.H0_H0 ;  /* 0x2000002dff337230 */ /* 0x101fe40000004100 */
[----:B------:R-:W-:-:S03]  /*2470*/  HADD2.F32 R45, -RZ, R45.H1_H1 ;  /* 0x3000002dff2d7230 */ /* 0x000fc60000004100 */
[--C-:B------:R-:W-:Y:S01]  /*2480*/  FFMA.FTZ R56, R56, R52, R51.reuse ;  /* 0x0000003438387223 */ /* 0x100fe20000010033 */
[----:B------:R-:W-:Y:S01]  /*2490*/  FFMA.FTZ R87, R52, R87, R51 ;  /* 0x0000005734577223 */ /* 0x000fe20000010033 */
[--C-:B------:R-:W-:Y:S01]  /*24a0*/  FFMA.FTZ R90, R90, R43, R45.reuse ;  /* 0x0000002b5a5a7223 */ /* 0x100fe2000001002d */
[----:B------:R-:W-:Y:S01]  /*24b0*/  FFMA.FTZ R86, R43, R86, R45 ;  /* 0x000000562b567223 */ /* 0x000fe2000001002d */
        /* <DEDUP_REMOVED lines=14> */
[C---:B0-----:R-:W-:Y:S01]  /*25a0*/  FMUL.FTZ R46, R49.reuse, R89 ;  /* 0x00000059312e7220 */ /* 0x041fe20000410000 */
[----:B------:R-:W-:-:S03]  /*25b0*/  FMUL.FTZ R53, R49, R88 ;  /* 0x0000005831357220 */ /* 0x000fc60000410000 */
[----:B------:R-:W-:Y:S01]  /*25c0*/  FFMA.FTZ R46, R0, R46, R50 ;  /* 0x0000002e002e7223 */ /* 0x000fe20000010032 */
[----:B------:R-:W-:-:S03]  /*25d0*/  FFMA.FTZ R53, R42, R53, R44 ;  /* 0x000000352a357223 */ /* 0x000fc6000001002c */
[----:B------:R-:W-:Y:S01]  /*25e0*/  FMUL.FTZ R47, R46, -1.4426950216293334961 ;  /* 0xbfb8aa3b2e2f7820 */ /* 0x000fe20000410000 */
[----:B------:R-:W-:-:S05]  /*25f0*/  FMUL.FTZ R56, R53, -1.4426950216293334961 ;  /* 0xbfb8aa3b35387820 */ /* 0x000fca0000410000 */
[----:B------:R-:W0:Y:S08]  /*2600*/  MUFU.EX2 R47, R47 ;  /* 0x0000002f002f7308 */ /* 0x000e300000000800 */
[----:B------:R-:W1:Y:S01]  /*2610*/  MUFU.EX2 R56, R56 ;  /* 0x0000003800387308 */ /* 0x000e620000000800 */
[----:B0-----:R-:W-:-:S07]  /*2620*/  FADD.FTZ R47, R47, 1 ;  /* 0x3f8000002f2f7421 */ /* 0x001fce0000010000 */
[----:B------:R-:W0:Y:S01]  /*2630*/  MUFU.RCP R47, R47 ;  /* 0x0000002f002f7308 */ /* 0x000e220000001000 */
[----:B-1----:R-:W-:-:S07]  /*2640*/  FADD.FTZ R56, R56, 1 ;  /* 0x3f80000038387421 */ /* 0x002fce0000010000 */
[----:B------:R-:W1:Y:S01]  /*2650*/  MUFU.RCP R56, R56 ;  /* 0x0000003800387308 */ /* 0x000e620000001000 */
[----:B0-----:R-:W-:Y:S01]  /*2660*/  FMUL.FTZ R47, R46, R47 ;  /* 0x0000002f2e2f7220 */ /* 0x001fe20000410000 */
[----:B------:R-:W-:-:S04]  /*2670*/  FMUL.FTZ R46, R87, -1.4426950216293334961 ;  /* 0xbfb8aa3b572e7820 */ /* 0x000fc80000410000 */
[----:B------:R0:W-:Y:S02]  /*2680*/  STL [R1+0x4c], R47 ;  /* 0x00004c2f01007387 */ /* 0x0001e40000100800 */
[----:B------:R-:W2:Y:S01]  /*2690*/  MUFU.EX2 R46, R46 ;  /* 0x0000002e002e7308 */ /* 0x000ea20000000800 */
[----:B-1----:R-:W-:-:S05]  /*26a0*/  FMUL.FTZ R53, R53, R56 ;  /* 0x0000003835357220 */ /* 0x002fca0000410000 */
[----:B------:R1:W-:Y:S01]  /*26b0*/  STL [R1+0x48], R53 ;  /* 0x0000483501007387 */ /* 0x0003e20000100800 */
[----:B0-----:R-:W-:-:S06]  /*26c0*/  FMUL.FTZ R47, R86, -1.4426950216293334961 ;  /* 0xbfb8aa3b562f7820 */ /* 0x001fcc0000410000 */
[----:B------:R-:W0:Y:S01]  /*26d0*/  MUFU.EX2 R47, R47 ;  /* 0x0000002f002f7308 */ /* 0x000e220000000800 */
[----:B-1----:R-:W-:Y:S01]  /*26e0*/  FADD.FTZ R53, R85, -R48 ;  /* 0x8000003055357221 */ /* 0x002fe20000010000 */
[----:B--2---:R-:W-:-:S03]  /*26f0*/  FADD.FTZ R46, R46, 1 ;  /* 0x3f8000002e2e7421 */ /* 0x004fc60000010000 */
[----:B------:R-:W-:-:S03]  /*2700*/  FMUL.FTZ R53, R49, R53 ;  /* 0x0000003531357220 */ /* 0x000fc60000410000 */
[----:B------:R-:W1:Y:S01]  /*2710*/  MUFU.RCP R46, R46 ;  /* 0x0000002e002e7308 */ /* 0x000e620000001000 */
[----:B------:R-:W-:Y:S01]  /*2720*/  FFMA.FTZ R53, R0, R53, R50 ;  /* 0x0000003500357223 */ /* 0x000fe20000010032 */
[----:B0-----:R-:W-:-:S06]  /*2730*/  FADD.FTZ R47, R47, 1 ;  /* 0x3f8000002f2f7421 */ /* 0x001fcc0000010000 */
[----:B------:R-:W0:Y:S01]  /*2740*/  MUFU.RCP R47, R47 ;  /* 0x0000002f002f7308 */ /* 0x000e220000001000 */
[----:B-1----:R-:W-:Y:S01]  /*2750*/  FMUL.FTZ R56, R87, R46 ;  /* 0x0000002e57387220 */ /* 0x002fe20000410000 */
[----:B------:R-:W-:-:S04]  /*2760*/  FMUL.FTZ R46, R53, -1.4426950216293334961 ;  /* 0xbfb8aa3b352e7820 */ /* 0x000fc80000410000 */
[----:B------:R1:W-:Y:S02]  /*2770*/  STL [R1+0x38], R56 ;  /* 0x0000383801007387 */ /* 0x0003e40000100800 */
[----:B------:R-:W2:Y:S01]  /*2780*/  MUFU.EX2 R46, R46 ;  /* 0x0000002e002e7308 */ /* 0x000ea20000000800 */
[----:B0-----:R-:W-:Y:S01]  /*2790*/  FMUL.FTZ R47, R86, R47 ;  /* 0x0000002f562f7220 */ /* 0x001fe20000410000 */
[----:B-1----:R-:W-:Y:S01]  /*27a0*/  FMUL.FTZ R56, R92, -1.4426950216293334961 ;  /* 0xbfb8aa3b5c387820 */ /* 0x002fe20000410000 */
[----:B------:R-:W-:-:S03]  /*27b0*/  FADD.FTZ R86, R83, -R48 ;  /* 0x8000003053567221 */ /* 0x000fc60000010000 */
[----:B------:R0:W-:Y:S01]  /*27c0*/  STL [R1+0x30], R47 ;  /* 0x0000302f01007387 */ /* 0x0001e20000100800 */
[----:B------:R-:W-:Y:S01]  /*27d0*/  FMUL.FTZ R86, R49, R86 ;  /* 0x0000005631567220 */ /* 0x000fe20000410000 */
[----:B------:R-:W1:Y:S01]  /*27e0*/  MUFU.EX2 R56, R56 ;  /* 0x0000003800387308 */ /* 0x000e620000000800 */
[----:B------:R-:W-:Y:S01]  /*27f0*/  FADD.FTZ R82, R82, -R48 ;  /* 0x8000003052527221 */ /* 0x000fe20000010000 */
[----:B------:R-:W3:Y:S01]  /*2800*/  LDL.LU R93, [R1+0x4] ;  /* 0x00000400015d7983 */ /* 0x000ee20000300800 */
[----:B--2---:R-:W-:Y:S01]  /*2810*/  FADD.FTZ R46, R46, 1 ;  /* 0x3f8000002e2e7421 */ /* 0x004fe20000010000 */
[----:B------:R-:W-:Y:S02]  /*2820*/  FFMA.FTZ R86, R52, R86, R51 ;  /* 0x0000005634567223 */ /* 0x000fe40000010033 */
[----:B------:R-:W2:Y:S02]  /*2830*/  LDL.LU R91, [R1+0x8] ;  /* 0x00000800015b7983 */ /* 0x000ea40000300800 */
[----:B0-----:R1:W0:Y:S02]  /*2840*/  MUFU.RCP R47, R46 ;  /* 0x0000002e002f7308 */ /* 0x0012240000001000 */
[----:B-1----:R-:W-:-:S06]  /*2850*/  FADD.FTZ R46, R56, 1 ;  /* 0x3f800000382e7421 */ /* 0x002fcc0000010000 */
[----:B------:R-:W1:Y:S01]  /*2860*/  MUFU.RCP R46, R46 ;  /* 0x0000002e002e7308 */ /* 0x000e620000001000 */
[----:B0-----:R-:W-:Y:S01]  /*2870*/  FMUL.FTZ R47, R53, R47 ;  /* 0x0000002f352f7220 */ /* 0x001fe20000410000 */
[----:B------:R-:W-:-:S04]  /*2880*/  FMUL.FTZ R82, R49, R82 ;  /* 0x0000005231527220 */ /* 0x000fc80000410000 */
[----:B------:R0:W-:Y:S01]  /*2890*/  STL [R1+0xc], R47 ;  /* 0x00000c2f01007387 */ /* 0x0001e20000100800 */
[----:B------:R-:W-:Y:S01]  /*28a0*/  FFMA.FTZ R85, R43, R82, R45 ;  /* 0x000000522b557223 */ /* 0x000fe2000001002d */
[----:B0-----:R-:W-:Y:S01]  /*28b0*/  FMUL.FTZ R47, R86, -1.4426950216293334961 ;  /* 0xbfb8aa3b562f7820 */ /* 0x001fe20000410000 */
[----:B-1----:R-:W-:Y:S02]  /*28c0*/  FMUL.FTZ R92, R92, R46 ;  /* 0x0000002e5c5c7220 */ /* 0x002fe40000410000 */
[----:B------:R-:W-:Y:S01]  /*28d0*/  FMUL.FTZ R46, R85, -1.4426950216293334961 ;  /* 0xbfb8aa3b552e7820 */ /* 0x000fe20000410000 */
[--C-:B------:R-:W-:Y:S01]  /*28e0*/  FADD.FTZ R84, R81, -R48.reuse ;  /* 0x8000003051547221 */ /* 0x100fe20000010000 */
[--C-:B------:R-:W-:Y:S01]  /*28f0*/  FADD.FTZ R80, R80, -R48.reuse ;  /* 0x8000003050507221 */ /* 0x100fe20000010000 */
[--C-:B------:R-:W-:Y:S01]  /*2900*/  FADD.FTZ R78, R78, -R48.reuse ;  /* 0x800000304e4e7221 */ /* 0x100fe20000010000 */
[----:B------:R-:W0:Y:S01]  /*2910*/  MUFU.EX2 R47, R47 ;  /* 0x0000002f002f7308 */ /* 0x000e220000000800 */
[--C-:B------:R-:W-:Y:S01]  /*2920*/  FADD.FTZ R76, R76, -R48.reuse ;  /* 0x800000304c4c7221 */ /* 0x100fe20000010000 */
[--C-:B------:R-:W-:Y:S01]  /*2930*/  FADD.FTZ R74, R74, -R48.reuse ;  /* 0x800000304a4a7221 */ /* 0x100fe20000010000 */
[--C-:B------:R-:W-:Y:S01]  /*2940*/  FADD.FTZ R73, R73, -R48.reuse ;  /* 0x8000003049497221 */ /* 0x100fe20000010000 */
[--C-:B------:R-:W-:Y:S01]  /*2950*/  FADD.FTZ R72, R72, -R48.reuse ;  /* 0x8000003048487221 */ /* 0x100fe20000010000 */
[--C-:B------:R-:W-:Y:S01]  /*2960*/  FADD.FTZ R71, R71, -R48.reuse ;  /* 0x8000003047477221 */ /* 0x100fe20000010000 */
[--C-:B------:R-:W-:Y:S01]  /*2970*/  FADD.FTZ R70, R70, -R48.reuse ;  /* 0x8000003046467221 */ /* 0x100fe20000010000 */
[--C-:B------:R-:W-:Y:S01]  /*2980*/  FADD.FTZ R53, R69, -R48.reuse ;  /* 0x8000003045357221 */ /* 0x100fe20000010000 */
[----:B------:R-:W1:Y:S01]  /*2990*/  MUFU.EX2 R46, R46 ;  /* 0x0000002e002e7308 */ /* 0x000e620000000800 */
        /* <DEDUP_REMOVED lines=8> */
[----:B0-----:R-:W-:Y:S01]  /*2a20*/  FADD.FTZ R47, R47, 1 ;  /* 0x3f8000002f2f7421 */ /* 0x001fe20000010000 */
[--C-:B------:R-:W-:Y:S01]  /*2a30*/  FADD.FTZ R17, R17, -R48.reuse ;  /* 0x8000003011117221 */ /* 0x100fe20000010000 */
[--C-:B------:R-:W-:Y:S01]  /*2a40*/  FADD.FTZ R16, R16, -R48.reuse ;  /* 0x8000003010107221 */ /* 0x100fe20000010000 */
[--C-:B------:R-:W-:Y:S01]  /*2a50*/  FADD.FTZ R15, R15, -R48.reuse ;  /* 0x800000300f0f7221 */ /* 0x100fe20000010000 */
[--C-:B------:R-:W-:Y:S01]  /*2a60*/  FADD.FTZ R14, R14, -R48.reuse ;  /* 0x800000300e0e7221 */ /* 0x100fe20000010000 */
[--C-:B------:R-:W-:Y:S01]  /*2a70*/  FADD.FTZ R13, R13, -R48.reuse ;  /* 0x800000300d0d7221 */ /* 0x100fe20000010000 */
[----:B------:R-:W0:Y:S01]  /*2a80*/  MUFU.RCP R47, R47 ;  /* 0x0000002f002f7308 */ /* 0x000e220000001000 */
[--C-:B------:R-:W-:Y:S01]  /*2a90*/  FADD.FTZ R12, R12, -R48.reuse ;  /* 0x800000300c0c7221 */ /* 0x100fe20000010000 */
[----:B-1----:R-:W-:Y:S01]  /*2aa0*/  FADD.FTZ R46, R46, 1 ;  /* 0x3f8000002e2e7421 */ /* 0x002fe20000010000 */
[----:B------:R-:W-:Y:S01]  /*2ab0*/  FMUL.FTZ R84, R49, R84 ;  /* 0x0000005431547220 */ /* 0x000fe20000410000 */
[--C-:B------:R-:W-:Y:S01]  /*2ac0*/  FADD.FTZ R11, R11, -R48.reuse ;  /* 0x800000300b0b7221 */ /* 0x100fe20000010000 */
[--C-:B------:R-:W-:Y:S01]  /*2ad0*/  FADD.FTZ R10, R10, -R48.reuse ;  /* 0x800000300a0a7221 */ /* 0x100fe20000010000 */
[--C-:B------:R-:W-:Y:S01]  /*2ae0*/  FADD.FTZ R9, R9, -R48.reuse ;  /* 0x8000003009097221 */ /* 0x100fe20000010000 */
[----:B------:R-:W-:Y:S01]  /*2af0*/  FADD.FTZ R8, R8, -R48 ;  /* 0x8000003008087221 */ /* 0x000fe20000010000 */
[----:B------:R-:W1:Y:S01]  /*2b00*/  MUFU.RCP R46, R46 ;  /* 0x0000002e002e7308 */ /* 0x000e620000001000 */
[----:B------:R-:W-:Y:S01]  /*2b10*/  FFMA.FTZ R84, R0, R84, R50 ;  /* 0x0000005400547223 */ /* 0x000fe20000010032 */
[----:B------:R-:W-:Y:S01]  /*2b20*/  FMUL.FTZ R80, R49, R80 ;  /* 0x0000005031507220 */ /* 0x000fe20000410000 */
[--C-:B------:R-:W-:Y:S01]  /*2b30*/  FADD.FTZ R7, R7, -R48.reuse ;  /* 0x8000003007077221 */ /* 0x100fe20000010000 */
[--C-:B------:R-:W-:Y:S01]  /*2b40*/  FADD.FTZ R6, R6, -R48.reuse ;  /* 0x8000003006067221 */ /* 0x100fe20000010000 */
[----:B------:R-:W-:Y:S01]  /*2b50*/  FADD.FTZ R5, R5, -R48 ;  /* 0x8000003005057221 */ /* 0x000fe20000010000 */
[----:B------:R-:W4:Y:S01]  /*2b60*/  LDL.LU R90, [R1+0x10] ;  /* 0x00001000015a7983 */ /* 0x000f220000300800 */
[----:B0-----:R-:W-:Y:S01]  /*2b70*/  FMUL.FTZ R86, R86, R47 ;  /* 0x0000002f56567220 */ /* 0x001fe20000410000 */
[----:B------:R-:W-:Y:S01]  /*2b80*/  FMUL.FTZ R47, R84, -1.4426950216293334961 ;  /* 0xbfb8aa3b542f7820 */ /* 0x000fe20000410000 */
[----:B------:R-:W-:Y:S01]  /*2b90*/  FFMA.FTZ R83, R42, R80, R44 ;  /* 0x000000502a537223 */ /* 0x000fe2000001002c */
[----:B-1----:R-:W-:-:S04]  /*2ba0*/  FMUL.FTZ R85, R85, R46 ;  /* 0x0000002e55557220 */ /* 0x002fc80000410000 */
[----:B------:R-:W0:Y:S01]  /*2bb0*/  MUFU.EX2 R47, R47 ;  /* 0x0000002f002f7308 */ /* 0x000e220000000800 */
[----:B------:R-:W-:Y:S01]  /*2bc0*/  FMUL.FTZ R46, R83, -1.4426950216293334961 ;  /* 0xbfb8aa3b532e7820 */ /* 0x000fe20000410000 */
[----:B------:R-:W-:Y:S01]  /*2bd0*/  FADD.FTZ R82, R79, -R48 ;  /* 0x800000304f527221 */ /* 0x000fe20000010000 */
[C---:B------:R-:W-:Y:S01]  /*2be0*/  FMUL.FTZ R78, R49.reuse, R78 ;  /* 0x0000004e314e7220 */ /* 0x040fe20000410000 */
[C---:B------:R-:W-:Y:S01]  /*2bf0*/  FMUL.FTZ R76, R49.reuse, R76 ;  /* 0x0000004c314c7220 */ /* 0x040fe20000410000 */
[C---:B------:R-:W-:Y:S01]  /*2c00*/  FMUL.FTZ R74, R49.reuse, R74 ;  /* 0x0000004a314a7220 */ /* 0x040fe20000410000 */
[C---:B------:R-:W-:Y:S01]  /*2c10*/  FMUL.FTZ R73, R49.reuse, R73 ;  /* 0x0000004931497220 */ /* 0x040fe20000410000 */
[C---:B------:R-:W-:Y:S01]  /*2c20*/  FMUL.FTZ R72, R49.reuse, R72 ;  /* 0x0000004831487220 */ /* 0x040fe20000410000 */
[----:B------:R-:W1:Y:S01]  /*2c30*/  MUFU.EX2 R46, R46 ;  /* 0x0000002e002e7308 */ /* 0x000e620000000800 */
        /* <DEDUP_REMOVED lines=8> */
[----:B0-----:R-:W-:Y:S01]  /*2cc0*/  FADD.FTZ R47, R47, 1 ;  /* 0x3f8000002f2f7421 */ /* 0x001fe20000010000 */
[C---:B------:R-:W-:Y:S01]  /*2cd0*/  FMUL.FTZ R19, R49.reuse, R19 ;  /* 0x0000001331137220 */ /* 0x040fe20000410000 */
[C---:B------:R-:W-:Y:S01]  /*2ce0*/  FMUL.FTZ R18, R49.reuse, R18 ;  /* 0x0000001231127220 */ /* 0x040fe20000410000 */
[C---:B------:R-:W-:Y:S01]  /*2cf0*/  FMUL.FTZ R17, R49.reuse, R17 ;  /* 0x0000001131117220 */ /* 0x040fe20000410000 */
[C---:B------:R-:W-:Y:S01]  /*2d00*/  FMUL.FTZ R16, R49.reuse, R16 ;  /* 0x0000001031107220 */ /* 0x040fe20000410000 */
[C---:B------:R-:W-:Y:S01]  /*2d10*/  FMUL.FTZ R15, R49.reuse, R15 ;  /* 0x0000000f310f7220 */ /* 0x040fe20000410000 */
[----:B------:R-:W0:Y:S01]  /*2d20*/  MUFU.RCP R47, R47 ;  /* 0x0000002f002f7308 */ /* 0x000e220000001000 */
[C---:B------:R-:W-:Y:S01]  /*2d30*/  FMUL.FTZ R14, R49.reuse, R14 ;  /* 0x0000000e310e7220 */ /* 0x040fe20000410000 */
[----:B-1----:R-:W-:Y:S01]  /*2d40*/  FADD.FTZ R46, R46, 1 ;  /* 0x3f8000002e2e7421 */ /* 0x002fe20000010000 */
[C---:B------:R-:W-:Y:S01]  /*2d50*/  FMUL.FTZ R82, R49.reuse, R82 ;  /* 0x0000005231527220 */ /* 0x040fe20000410000 */
[C---:B------:R-:W-:Y:S01]  /*2d60*/  FMUL.FTZ R13, R49.reuse, R13 ;  /* 0x0000000d310d7220 */ /* 0x040fe20000410000 */
[C---:B------:R-:W-:Y:S01]  /*2d70*/  FMUL.FTZ R12, R49.reuse, R12 ;  /* 0x0000000c310c7220 */ /* 0x040fe20000410000 */
[C---:B------:R-:W-:Y:S01]  /*2d80*/  FMUL.FTZ R11, R49.reuse, R11 ;  /* 0x0000000b310b7220 */ /* 0x040fe20000410000 */
[----:B------:R-:W-:Y:S01]  /*2d90*/  FMUL.FTZ R10, R49, R10 ;  /* 0x0000000a310a7220 */ /* 0x000fe20000410000 */
[----:B------:R-:W1:Y:S01]  /*2da0*/  MUFU.RCP R46, R46 ;  /* 0x0000002e002e7308 */ /* 0x000e620000001000 */
[----:B------:R-:W-:Y:S01]  /*2db0*/  FFMA.FTZ R82, R52, R82, R51 ;  /* 0x0000005234527223 */ /* 0x000fe20000010033 */
[----:B------:R-:W-:Y:S01]  /*2dc0*/  FFMA.FTZ R81, R43, R78, R45 ;  /* 0x0000004e2b517223 */ /* 0x000fe2000001002d */
[C---:B------:R-:W-:Y:S01]  /*2dd0*/  FMUL.FTZ R9, R49.reuse, R9 ;  /* 0x0000000931097220 */ /* 0x040fe20000410000 */
[C---:B------:R-:W-:Y:S01]  /*2de0*/  FMUL.FTZ R8, R49.reuse, R8 ;  /* 0x0000000831087220 */ /* 0x040fe20000410000 */
[C---:B------:R-:W-:Y:S01]  /*2df0*/  FMUL.FTZ R7, R49.reuse, R7 ;  /* 0x0000000731077220 */ /* 0x040fe20000410000 */
[C---:B------:R-:W-:Y:S01]  /*2e00*/  FMUL.FTZ R6, R49.reuse, R6 ;  /* 0x0000000631067220 */ /* 0x040fe20000410000 */
[----:B------:R-:W-:Y:S01]  /*2e10*/  FMUL.FTZ R5, R49, R5 ;  /* 0x0000000531057220 */ /* 0x000fe20000410000 */
[----:B------:R-:W4:Y:S01]  /*2e20*/  LDL.LU R89, [R1+0x14] ;  /* 0x0000140001597983 */ /* 0x000f220000300800 */
[----:B0-----:R-:W-:Y:S01]  /*2e30*/  FMUL.FTZ R84, R84, R47 ;  /* 0x0000002f54547220 */ /* 0x001fe20000410000 */
[----:B------:R-:W-:Y:S01]  /*2e40*/  FMUL.FTZ R47, R82, -1.4426950216293334961 ;  /* 0xbfb8aa3b522f7820 */ /* 0x000fe20000410000 */
[----:B-1----:R-:W-:-:S05]  /*2e50*/  FMUL.FTZ R83, R83, R46 ;  /* 0x0000002e53537220 */ /* 0x002fca0000410000 */
[----:B------:R-:W0:Y:S01]  /*2e60*/  MUFU.EX2 R47, R47 ;  /* 0x0000002f002f7308 */ /* 0x000e220000000800 */
[----:B------:R-:W-:Y:S01]  /*2e70*/  FMUL.FTZ R46, R81, -1.4426950216293334961 ;  /* 0xbfb8aa3b512e7820 */ /* 0x000fe20000410000 */
[----:B------:R-:W-:Y:S01]  /*2e80*/  FADD.FTZ R79, R77, -R48 ;  /* 0x800000304d4f7221 */ /* 0x000fe20000010000 */
[----:B------:R-:W-:Y:S01]  /*2e90*/  FFMA.FTZ R78, R42, R76, R44 ;  /* 0x0000004c2a4e7223 */ /* 0x000fe2000001002c */
[----:B------:R-:W-:Y:S01]  /*2ea0*/  FFMA.FTZ R73, R0, R73, R50 ;  /* 0x0000004900497223 */ /* 0x000fe20000010032 */
[----:B------:R-:W-:Y:S01]  /*2eb0*/  FFMA.FTZ R72, R42, R72, R44 ;  /* 0x000000482a487223 */ /* 0x000fe2000001002c */
[----:B------:R-:W-:Y:S01]  /*2ec0*/  FFMA.FTZ R71, R52, R71, R51 ;  /* 0x0000004734477223 */ /* 0x000fe20000010033 */
[----:B------:R-:W-:Y:S01]  /*2ed0*/  FFMA.FTZ R70, R43, R70, R45 ;  /* 0x000000462b467223 */ /* 0x000fe2000001002d */
[----:B------:R-:W1:Y:S01]  /*2ee0*/  MUFU.EX2 R46, R46 ;  /* 0x0000002e002e7308 */ /* 0x000e620000000800 */
[----:B------:R-:W4:Y:S01]  /*2ef0*/  LDL.LU R88, [R1+0x18] ;  /* 0x0000180001587983 */ /* 0x000f220000300800 */
[----:B0-----:R-:W-:-:S06]  /*2f00*/  FADD.FTZ R47, R47, 1 ;  /* 0x3f8000002f2f7421 */ /* 0x001fcc0000010000 */
[----:B------:R-:W0:Y:S01]  /*2f10*/  MUFU.RCP R47, R47 ;  /* 0x0000002f002f7308 */ /* 0x000e220000001000 */
[----:B-1----:R-:W-:Y:S01]  /*2f20*/  FADD.FTZ R46, R46, 1 ;  /* 0x3f8000002e2e7421 */ /* 0x002fe20000010000 */
[----:B------:R-:W-:-:S06]  /*2f30*/  FMUL.FTZ R79, R49, R79 ;  /* 0x0000004f314f7220 */ /* 0x000fcc0000410000 */
[----:B------:R-:W1:Y:S01]  /*2f40*/  MUFU.RCP R46, R46 ;  /* 0x0000002e002e7308 */ /* 0x000e620000001000 */
[----:B------:R-:W-:Y:S01]  /*2f50*/  FFMA.FTZ R79, R0, R79, R50 ;  /* 0x0000004f004f7223 */ /* 0x000fe20000010032 */
[----:B0-----:R-:W-:-:S03]  /*2f60*/  FMUL.FTZ R82, R82, R47 ;  /* 0x0000002f52527220 */ /* 0x001fc60000410000 */
[----:B------:R-:W-:-:S06]  /*2f70*/  FMUL.FTZ R47, R79, -1.4426950216293334961 ;  /* 0xbfb8aa3b4f2f7820 */ /* 0x000fcc0000410000 */
[----:B------:R-:W0:Y:S01]  /*2f80*/  MUFU.EX2 R47, R47 ;  /* 0x0000002f002f7308 */ /* 0x000e220000000800 */
[----:B-1----:R-:W-:Y:S01]  /*2f90*/  FMUL.FTZ R81, R81, R46 ;  /* 0x0000002e51517220 */ /* 0x002fe20000410000 */
[----:B------:R-:W-:-:S06]  /*2fa0*/  FMUL.FTZ R46, R78, -1.4426950216293334961 ;  /* 0xbfb8aa3b4e2e7820 */ /* 0x000fcc0000410000 */
[----:B------:R-:W1:Y:S01]  /*2fb0*/  MUFU.EX2 R46, R46 ;  /* 0x0000002e002e7308 */ /* 0x000e620000000800 */
[----:B0-----:R-:W-:-:S07]  /*2fc0*/  FADD.FTZ R47, R47, 1 ;  /* 0x3f8000002f2f7421 */ /* 0x001fce0000010000 */
[----:B------:R-:W0:Y:S01]  /*2fd0*/  MUFU.RCP R47, R47 ;  /* 0x0000002f002f7308 */ /* 0x000e220000001000 */
[----:B-1----:R-:W-:Y:S01]  /*2fe0*/  FADD.FTZ R46, R46, 1 ;  /* 0x3f8000002e2e7421 */ /* 0x002fe20000010000 */
[----:B------:R-:W-:-:S04]  /*2ff0*/  FADD.FTZ R77, R75, -R48 ;  /* 0x800000304b4d7221 */ /* 0x000fc80000010000 */
[----:B------:R-:W-:Y:S02]  /*3000*/  FMUL.FTZ R77, R49, R77 ;  /* 0x0000004d314d7220 */ /* 0x000fe40000410000 */
[----:B------:R-:W1:Y:S02]  /*3010*/  MUFU.RCP R46, R46 ;  /* 0x0000002e002e7308 */ /* 0x000e640000001000 */
[----:B------:R-:W-:Y:S01]  /*3020*/  FFMA.FTZ R77, R52, R77, R51 ;  /* 0x0000004d344d7223 */ /* 0x000fe20000010033 */
[----:B0-----:R-:W-:-:S03]  /*3030*/  FMUL.FTZ R79, R79, R47 ;  /* 0x0000002f4f4f7220 */ /* 0x001fc60000410000 */
[----:B------:R-:W-:Y:S01]  /*3040*/  FMUL.FTZ R47, R77, -1.4426950216293334961 ;  /* 0xbfb8aa3b4d2f7820 */ /* 0x000fe20000410000 */
[----:B------:R-:W-:-:S05]  /*3050*/  FFMA.FTZ R75, R43, R74, R45 ;  /* 0x0000004a2b4b7223 */ /* 0x000fca000001002d */
[----:B------:R-:W0:Y:S01]  /*3060*/  MUFU.EX2 R47, R47 ;  /* 0x0000002f002f7308 */ /* 0x000e220000000800 */
[----:B-1----:R-:W-:Y:S01]  /*3070*/  FMUL.FTZ R78, R78, R46 ;  /* 0x0000002e4e4e7220 */ /* 0x002fe20000410000 */
[----:B------:R-:W-:-:S06]  /*3080*/  FMUL.FTZ R46, R75, -1.4426950216293334961 ;  /* 0xbfb8aa3b4b2e7820 */ /* 0x000fcc0000410000 */
[----:B------:R-:W1:Y:S01]  /*3090*/  MUFU.EX2 R46, R46 ;  /* 0x0000002e002e7308 */ /* 0x000e620000000800 */
[----:B0-----:R-:W-:-:S07]  /*30a0*/  FADD.FTZ R47, R47, 1 ;  /* 0x3f8000002f2f7421 */ /* 0x001fce0000010000 */
[----:B------:R-:W0:Y:S01]  /*30b0*/  MUFU.RCP R47, R47 ;  /* 0x0000002f002f7308 */ /* 0x000e220000001000 */
[----:B-1----:R-:W-:-:S07]  /*30c0*/  FADD.FTZ R46, R46, 1 ;  /* 0x3f8000002e2e7421 */ /* 0x002fce0000010000 */
[----:B------:R-:W1:Y:S01]  /*30d0*/  MUFU.RCP R46, R46 ;  /* 0x0000002e002e7308 */ /* 0x000e620000001000 */
[----:B0-----:R-:W-:Y:S01]  /*30e0*/  FMUL.FTZ R77, R77, R47 ;  /* 0x0000002f4d4d7220 */ /* 0x001fe20000410000 */
[----:B------:R-:W-:-:S06]  /*30f0*/  FMUL.FTZ R47, R73, -1.4426950216293334961 ;  /* 0xbfb8aa3b492f7820 */ /* 0x000fcc0000410000 */
        /* <DEDUP_REMOVED lines=17> */
[----:B------:R-:W-:-:S06]  /*3210*/  FFMA.FTZ R46, R0, R53, R50 ;  /* 0x00000035002e7223 */ /* 0x000fcc0000010032 */
[----:B------:R1:W3:Y:S02]  /*3220*/  MUFU.RCP R53, R56 ;  /* 0x0000003800357308 */ /* 0x0002e40000001000 */
[----:B-1----:R-:W-:Y:S01]  /*3230*/  FMUL.FTZ R56, R46, -1.4426950216293334961 ;  /* 0xbfb8aa3b2e387820 */ /* 0x002fe20000410000 */
[----:B0-----:R-:W-:Y:S01]  /*3240*/  FMUL.FTZ R71, R71, R47 ;  /* 0x0000002f47477220 */ /* 0x001fe20000410000 */
[----:B------:R-:W-:-:S04]  /*3250*/  FMUL.FTZ R47, R49, R68 ;  /* 0x00000044312f7220 */ /* 0x000fc80000410000 */
[----:B------:R-:W0:Y:S01]  /*3260*/  MUFU.EX2 R56, R56 ;  /* 0x0000003800387308 */ /* 0x000e220000000800 */
[----:B------:R-:W-:Y:S01]  /*3270*/  FFMA.FTZ R47, R42, R47, R44 ;  /* 0x0000002f2a2f7223 */ /* 0x000fe2000001002c */
[----:B---3--:R-:W-:-:S03]  /*3280*/  FMUL.FTZ R70, R70, R53 ;  /* 0x0000003546467220 */ /* 0x008fc60000410000 */
[----:B------:R-:W-:-:S06]  /*3290*/  FMUL.FTZ R53, R47, -1.4426950216293334961 ;  /* 0xbfb8aa3b2f357820 */ /* 0x000fcc0000410000 */
[----:B------:R-:W1:Y:S01]  /*32a0*/  MUFU.EX2 R53, R53 ;  /* 0x0000003500357308 */ /* 0x000e620000000800 */
[----:B0-----:R-:W-:-:S07]  /*32b0*/  FADD.FTZ R56, R56, 1 ;  /* 0x3f80000038387421 */ /* 0x001fce0000010000 */
[----:B------:R1:W0:Y:S02]  /*32c0*/  MUFU.RCP R68, R56 ;  /* 0x0000003800447308 */ /* 0x0002240000001000 */
[----:B-1----:R-:W-:Y:S01]  /*32d0*/  FADD.FTZ R56, R53, 1 ;  /* 0x3f80000035387421 */ /* 0x002fe20000010000 */
[----:B------:R-:W-:-:S05]  /*32e0*/  FFMA.FTZ R53, R52, R24, R51 ;  /* 0x0000001834357223 */ /* 0x000fca0000010033 */
[----:B------:R-:W1:Y:S01]  /*32f0*/  MUFU.RCP R56, R56 ;  /* 0x0000003800387308 */ /* 0x000e620000001000 */
[----:B0-----:R-:W-:Y:S01]  /*3300*/  FMUL.FTZ R24, R46, R68 ;  /* 0x000000442e187220 */ /* 0x001fe20000410000 */
        /* <DEDUP_REMOVED lines=114> */
[----:B0-----:R-:W-:Y:S01]  /*3a30*/  FADD.FTZ R68, R68, 1 ;  /* 0x3f80000044447421 */ /* 0x001fe20000010000 */
[----:B------:R0:W-:Y:S06]  /*3a40*/  STL [R1+0x5c], R92 ;  /* 0x00005c5c01007387 */ /* 0x0001ec0000100800 */
[----:B------:R-:W3:Y:S01]  /*3a50*/  MUFU.RCP R68, R68 ;  /* 0x0000004400447308 */ /* 0x000ee20000001000 */
[----:B0-----:R-:W2:Y:S01]  /*3a60*/  LDL.LU R92, [R1] ;  /* 0x00000000015c7983 */ /* 0x001ea20000300800 */
[----:B------:R-:W-:Y:S01]  /*3a70*/  FADD.FTZ R4, R4, -R48 ;  /* 0x8000003004047221 */ /* 0x000fe20000010000 */
[----:B-1----:R-:W-:-:S03]  /*3a80*/  FADD.FTZ R56, R47, 1 ;  /* 0x3f8000002f387421 */ /* 0x002fc60000010000 */
[----:B------:R-:W-:-:S04]  /*3a90*/  FMUL.FTZ R4, R49, R4 ;  /* 0x0000000431047220 */ /* 0x000fc80000410000 */
[----:B------:R-:W-:Y:S01]  /*3aa0*/  FFMA.FTZ R47, R52, R4, R51 ;  /* 0x00000004342f7223 */ /* 0x000fe20000010033 */
[----:B------:R-:W0:Y:S01]  /*3ab0*/  MUFU.RCP R56, R56 ;  /* 0x0000003800387308 */ /* 0x000e220000001000 */
[----:B---3--:R-:W-:Y:S02]  /*3ac0*/  FMUL.FTZ R4, R53, R68 ;  /* 0x0000004435047220 */ /* 0x008fe40000410000 */
[----:B------:R-:W-:Y:S01]  /*3ad0*/  FMUL.FTZ R68, R47, -1.4426950216293334961 ;  /* 0xbfb8aa3b2f447820 */ /* 0x000fe20000410000 */
[----:B------:R-:W-:-:S04]  /*3ae0*/  FADD.FTZ R3, R3, -R48 ;  /* 0x8000003003037221 */ /* 0x000fc80000010000 */
[----:B------:R-:W-:Y:S01]  /*3af0*/  FMUL.FTZ R3, R49, R3 ;  /* 0x0000000331037220 */ /* 0x000fe20000410000 */
[----:B------:R-:W1:Y:S03]  /*3b00*/  MUFU.EX2 R68, R68 ;  /* 0x0000004400447308 */ /* 0x000e660000000800 */
[----:B------:R-:W-:Y:S01]  /*3b10*/  FFMA.FTZ R53, R43, R3, R45 ;  /* 0x000000032b357223 */ /* 0x000fe2000001002d */
[----:B0-----:R-:W-:-:S03]  /*3b20*/  FMUL.FTZ R3, R46, R56 ;  /* 0x000000382e037220 */ /* 0x001fc60000410000 */
[----:B------:R-:W-:Y:S01]  /*3b30*/  FMUL.FTZ R46, R53, -1.4426950216293334961 ;  /* 0xbfb8aa3b352e7820 */ /* 0x000fe20000410000 */
[----:B------:R-:W-:-:S05]  /*3b40*/  FADD.FTZ R62, R62, -R48 ;  /* 0x800000303e3e7221 */ /* 0x000fca0000010000 */
[----:B------:R-:W0:Y:S01]  /*3b50*/  MUFU.EX2 R46, R46 ;  /* 0x0000002e002e7308 */ /* 0x000e220000000800 */
[----:B-1----:R-:W-:Y:S01]  /*3b60*/  FADD.FTZ R68, R68, 1 ;  /* 0x3f80000044447421 */ /* 0x002fe20000010000 */
[----:B------:R-:W-:Y:S01]  /*3b70*/  FMUL.FTZ R62, R49, R62 ;  /* 0x0000003e313e7220 */ /* 0x000fe20000410000 */
[----:B------:R-:W-:-:S05]  /*3b80*/  FADD.FTZ R61, R61, -R48 ;  /* 0x800000303d3d7221 */ /* 0x000fca0000010000 */
[----:B------:R-:W1:Y:S01]  /*3b90*/  MUFU.RCP R68, R68 ;  /* 0x0000004400447308 */ /* 0x000e620000001000 */
[----:B------:R3:W-:Y:S01]  /*3ba0*/  STL [R1+0x60], R86 ;  /* 0x0000605601007387 */ /* 0x0007e20000100800 */
[----:B------:R-:W-:Y:S01]  /*3bb0*/  FFMA.FTZ R80, R42, R62, R44 ;  /* 0x0000003e2a507223 */ /* 0x000fe2000001002c */
[C---:B------:R-:W-:Y:S01]  /*3bc0*/  FMUL.FTZ R61, R49.reuse, R61 ;  /* 0x0000003d313d7220 */ /* 0x040fe20000410000 */
[----:B------:R-:W-:Y:S01]  /*3bd0*/  FADD.FTZ R56, R2, -R48 ;  /* 0x8000003002387221 */ /* 0x000fe20000010000 */
[----:B------:R-:W3:Y:S02]  /*3be0*/  LDL.LU R62, [R1+0x1c] ;  /* 0x00001c00013e7983 */ /* 0x000ee40000300800 */
[----:B------:R-:W-:Y:S01]  /*3bf0*/  FFMA.FTZ R87, R52, R61, R51 ;  /* 0x0000003d34577223 */ /* 0x000fe20000010033 */
[----:B0-----:R-:W-:Y:S01]  /*3c00*/  FADD.FTZ R46, R46, 1 ;  /* 0x3f8000002e2e7421 */ /* 0x001fe20000010000 */
[----:B------:R-:W-:Y:S01]  /*3c10*/  FMUL.FTZ R56, R49, R56 ;  /* 0x0000003831387220 */ /* 0x000fe20000410000 */
[----:B------:R-:W3:Y:S03]  /*3c20*/  LDL.LU R61, [R1+0x20] ;  /* 0x00002000013d7983 */ /* 0x000ee60000300800 */
[----:B------:R-:W-:Y:S01]  /*3c30*/  FFMA.FTZ R56, R0, R56, R50 ;  /* 0x0000003800387223 */ /* 0x000fe20000010032 */
[----:B------:R-:W0:Y:S01]  /*3c40*/  MUFU.RCP R46, R46 ;  /* 0x0000002e002e7308 */ /* 0x000e220000001000 */
[----:B-1----:R-:W-:-:S02]  /*3c50*/  FMUL.FTZ R2, R47, R68 ;  /* 0x000000442f027220 */ /* 0x002fc40000410000 */
[----:B------:R-:W-:Y:S01]  /*3c60*/  FMUL.FTZ R47, R56, -1.4426950216293334961 ;  /* 0xbfb8aa3b382f7820 */ /* 0x000fe20000410000 */
[----:B------:R-:W-:-:S04]  /*3c70*/  FADD.FTZ R54, R54, -R48 ;  /* 0x8000003036367221 */ /* 0x000fc80000010000 */
[----:B------:R-:W-:Y:S01]  /*3c80*/  FMUL.FTZ R54, R49, R54 ;  /* 0x0000003631367220 */ /* 0x000fe20000410000 */
[----:B------:R-:W1:Y:S03]  /*3c90*/  MUFU.EX2 R47, R47 ;  /* 0x0000002f002f7308 */ /* 0x000e660000000800 */
[----:B------:R-:W-:Y:S01]  /*3ca0*/  FFMA.FTZ R54, R42, R54, R44 ;  /* 0x000000362a367223 */ /* 0x000fe2000001002c */
[----:B0-----:R-:W-:-:S03]  /*3cb0*/  FMUL.FTZ R46, R53, R46 ;  /* 0x0000002e352e7220 */ /* 0x001fc60000410000 */
[----:B------:R-:W-:-:S06]  /*3cc0*/  FMUL.FTZ R53, R54, -1.4426950216293334961 ;  /* 0xbfb8aa3b36357820 */ /* 0x000fcc0000410000 */
[----:B------:R-:W0:Y:S01]  /*3cd0*/  MUFU.EX2 R53, R53 ;  /* 0x0000003500357308 */ /* 0x000e220000000800 */
[----:B-1----:R-:W-:Y:S01]  /*3ce0*/  FADD.FTZ R47, R47, 1 ;  /* 0x3f8000002f2f7421 */ /* 0x002fe20000010000 */
[----:B------:R-:W-:-:S06]  /*3cf0*/  FADD.FTZ R68, R40, -R48 ;  /* 0x8000003028447221 */ /* 0x000fcc0000010000 */
        /* <DEDUP_REMOVED lines=8> */
[----:B------:R1:W4:Y:S02]  /*3d80*/  MUFU.EX2 R55, R40 ;  /* 0x0000002800377308 */ /* 0x0003240000000800 */
[----:B-1----:R-:W-:Y:S01]  /*3d90*/  FMUL.FTZ R40, R49, R56 ;  /* 0x0000003831287220 */ /* 0x002fe20000410000 */
[----:B0-----:R-:W-:-:S03]  /*3da0*/  FMUL.FTZ R56, R54, R53 ;  /* 0x0000003536387220 */ /* 0x001fc60000410000 */
[----:B------:R-:W-:-:S04]  /*3db0*/  FFMA.FTZ R40, R43, R40, R45 ;  /* 0x000000282b287223 */ /* 0x000fc8000001002d */
[----:B------:R-:W-:Y:S01]  /*3dc0*/  FMUL.FTZ R53, R40, -1.4426950216293334961 ;  /* 0xbfb8aa3b28357820 */ /* 0x000fe20000410000 */
[----:B----4-:R-:W-:-:S05]  /*3dd0*/  FADD.FTZ R54, R55, 1 ;  /* 0x3f80000037367421 */ /* 0x010fca0000010000 */
[----:B------:R-:W0:Y:S01]  /*3de0*/  MUFU.EX2 R53, R53 ;  /* 0x0000003500357308 */ /* 0x000e220000000800 */
[----:B------:R-:W-:-:S07]  /*3df0*/  FADD.FTZ R41, R41, -R48 ;  /* 0x8000003029297221 */ /* 0x000fce0000010000 */
[----:B------:R-:W1:Y:S01]  /*3e00*/  MUFU.RCP R54, R54 ;  /* 0x0000003600367308 */ /* 0x000e620000001000 */
[----:B------:R-:W-:-:S04]  /*3e10*/  FMUL.FTZ R41, R49, R41 ;  /* 0x0000002931297220 */ /* 0x000fc80000410000 */
[----:B------:R-:W-:Y:S01]  /*3e20*/  FFMA.FTZ R41, R0, R41, R50 ;  /* 0x0000002900297223 */ /* 0x000fe20000010032 */
[----:B0-----:R-:W-:-:S06]  /*3e30*/  FADD.FTZ R53, R53, 1 ;  /* 0x3f80000035357421 */ /* 0x001fcc0000010000 */
[----:B------:R-:W0:Y:S01]  /*3e40*/  MUFU.RCP R53, R53 ;  /* 0x0000003500357308 */ /* 0x000e220000001000 */
[----:B-1----:R-:W-:Y:S01]  /*3e50*/  FMUL.FTZ R68, R68, R54 ;  /* 0x0000003644447220 */ /* 0x002fe20000410000 */
[----:B------:R-:W-:Y:S01]  /*3e60*/  FMUL.FTZ R54, R41, -1.4426950216293334961 ;  /* 0xbfb8aa3b29367820 */ /* 0x000fe20000410000 */
[----:B------:R-:W-:-:S05]  /*3e70*/  FADD.FTZ R58, R58, -R48 ;  /* 0x800000303a3a7221 */ /* 0x000fca0000010000 */
[----:B------:R-:W1:Y:S01]  /*3e80*/  MUFU.EX2 R54, R54 ;  /* 0x0000003600367308 */ /* 0x000e620000000800 */
[----:B------:R-:W-:-:S04]  /*3e90*/  FMUL.FTZ R58, R49, R58 ;  /* 0x0000003a313a7220 */ /* 0x000fc80000410000 */
[----:B------:R-:W-:Y:S01]  /*3ea0*/  FFMA.FTZ R69, R42, R58, R44 ;  /* 0x0000003a2a457223 */ /* 0x000fe2000001002c */
[----:B0-----:R-:W-:-:S03]  /*3eb0*/  FMUL.FTZ R58, R40, R53 ;  /* 0x00000035283a7220 */ /* 0x001fc60000410000 */
[----:B------:R-:W-:-:S06]  /*3ec0*/  FMUL.FTZ R40, R69, -1.4426950216293334961 ;  /* 0xbfb8aa3b45287820 */ /* 0x000fcc0000410000 */
        /* <DEDUP_REMOVED lines=10> */
[----:B------:R-:W-:-:S07]  /*3f70*/  FADD.FTZ R60, R60, -R48 ;  /* 0x800000303c3c7221 */ /* 0x000fce0000010000 */
[----:B------:R-:W1:Y:S01]  /*3f80*/  MUFU.EX2 R54, R54 ;  /* 0x0000003600367308 */ /* 0x000e620000000800 */
        /* <DEDUP_REMOVED lines=16> */
[----:B------:R-:W-:Y:S01]  /*4090*/  FMUL.FTZ R41, R80, -1.4426950216293334961 ;  /* 0xbfb8aa3b50297820 */ /* 0x000fe20000410000 */
[----:B-1----:R-:W-:-:S05]  /*40a0*/  FADD.FTZ R40, R40, 1 ;  /* 0x3f80000028287421 */ /* 0x002fca0000010000 */
[----:B------:R-:W0:Y:S08]  /*40b0*/  MUFU.EX2 R41, R41 ;  /* 0x0000002900297308 */ /* 0x000e300000000800 */
[----:B------:R-:W1:Y:S01]  /*40c0*/  MUFU.RCP R40, R40 ;  /* 0x0000002800287308 */ /* 0x000e620000001000 */
[--C-:B------:R-:W-:Y:S01]  /*40d0*/  FADD.FTZ R66, R66, -R48.reuse ;  /* 0x8000003042427221 */ /* 0x100fe20000010000 */
[--C-:B------:R-:W-:Y:S01]  /*40e0*/  FADD.FTZ R63, R63, -R48.reuse ;  /* 0x800000303f3f7221 */ /* 0x100fe20000010000 */
[----:B------:R-:W-:-:S02]  /*40f0*/  FADD.FTZ R65, R65, -R48 ;  /* 0x8000003041417221 */ /* 0x000fc40000010000 */
[C---:B------:R-:W-:Y:S01]  /*4100*/  FMUL.FTZ R66, R49.reuse, R66 ;  /* 0x0000004231427220 */ /* 0x040fe20000410000 */
[----:B------:R-:W-:Y:S01]  /*4110*/  FMUL.FTZ R63, R49, R63 ;  /* 0x0000003f313f7220 */ /* 0x000fe20000410000 */
[----:B0-----:R-:W-:Y:S02]  /*4120*/  FADD.FTZ R41, R41, 1 ;  /* 0x3f80000029297421 */ /* 0x001fe40000010000 */
[----:B------:R-:W-:Y:S01]  /*4130*/  FFMA.FTZ R66, R42, R66, R44 ;  /* 0x000000422a427223 */ /* 0x000fe2000001002c */
[----:B------:R-:W-:Y:S01]  /*4140*/  FFMA.FTZ R0, R0, R63, R50 ;  /* 0x0000003f00007223 */ /* 0x000fe20000010032 */
[----:B------:R-:W-:Y:S01]  /*4150*/  FMUL.FTZ R65, R49, R65 ;  /* 0x0000004131417220 */ /* 0x000fe20000410000 */
[----:B------:R2:W0:Y:S01]  /*4160*/  MUFU.RCP R42, R41 ;  /* 0x00000029002a7308 */ /* 0x0004220000001000 */
[----:B-1----:R-:W-:Y:S01]  /*4170*/  FMUL.FTZ R76, R76, R40 ;  /* 0x000000284c4c7220 */ /* 0x002fe20000410000 */
[----:B------:R-:W-:Y:S01]  /*4180*/  LEA R40, P0, R39, UR12, 0x1 ;  /* 0x0000000c27287c11 */ /* 0x000fe2000f8008ff */
[----:B------:R-:W-:-:S03]  /*4190*/  FMUL.FTZ R44, R87, -1.4426950216293334961 ;  /* 0xbfb8aa3b572c7820 */ /* 0x000fc60000410000 */
[----:B--2---:R-:W-:Y:S02]  /*41a0*/  LEA.HI.X R41, R39, UR13, R92, 0x1, P0 ;  /* 0x0000000d27297c11 */ /* 0x004fe400080f0c5c */
[----:B------:R-:W-:Y:S01]  /*41b0*/  LEA R50, P0, R38, UR12, 0x1 ;  /* 0x0000000c26327c11 */ /* 0x000fe2000f8008ff */
[----:B------:R-:W-:-:S03]  /*41c0*/  FFMA.FTZ R65, R52, R65, R51 ;  /* 0x0000004134417223 */ /* 0x000fc60000010033 */
[----:B------:R-:W-:Y:S02]  /*41d0*/  LEA.HI.X R51, R38, UR13, R93, 0x1, P0 ;  /* 0x0000000d26337c11 */ /* 0x000fe400080f0c5d */
[C---:B------:R-:W-:Y:S01]  /*41e0*/  LEA R38, P0, R37.reuse, UR12, 0x1 ;  /* 0x0000000c25267c11 */ /* 0x040fe2000f8008ff */
[----:B------:R-:W1:Y:S03]  /*41f0*/  MUFU.EX2 R44, R44 ;  /* 0x0000002c002c7308 */ /* 0x000e660000000800 */
[----:B------:R-:W-:Y:S02]  /*4200*/  LEA.HI.X R39, R37, UR13, R91, 0x1, P0 ;  /* 0x0000000d25277c11 */ /* 0x000fe400080f0c5b */
[----:B------:R-:W-:-:S04]  /*4210*/  LEA R52, P0, R36, UR12, 0x1 ;  /* 0x0000000c24347c11 */ /* 0x000fc8000f8008ff */
[----:B------:R-:W-:Y:S02]  /*4220*/  LEA.HI.X R53, R36, UR13, R90, 0x1, P0 ;  /* 0x0000000d24357c11 */ /* 0x000fe400080f0c5a */
[C---:B------:R-:W-:Y:S01]  /*4230*/  LEA R36, P0, R35.reuse, UR12, 0x1 ;  /* 0x0000000c23247c11 */ /* 0x040fe2000f8008ff */
[----:B------:R-:W-:Y:S01]  /*4240*/  FADD.FTZ R64, R64, -R48 ;  /* 0x8000003040407221 */ /* 0x000fe20000010000 */
[----:B0-----:R-:W-:Y:S01]  /*4250*/  FMUL.FTZ R80, R80, R42 ;  /* 0x0000002a50507220 */ /* 0x001fe20000410000 */
[----:B------:R-:W2:Y:S01]  /*4260*/  LDL.LU R90, [R1+0x24] ;  /* 0x00002400015a7983 */ /* 0x000ea20000300800 */
[----:B------:R-:W-:Y:S02]  /*4270*/  LEA.HI.X R37, R35, UR13, R89, 0x1, P0 ;  /* 0x0000000d23257c11 */ /* 0x000fe400080f0c59 */
[C---:B------:R-:W-:Y:S01]  /*4280*/  LEA R54, P0, R34.reuse, UR12, 0x1 ;  /* 0x0000000c22367c11 */ /* 0x040fe2000f8008ff */
[----:B------:R-:W-:Y:S01]  /*4290*/  FMUL.FTZ R64, R49, R64 ;  /* 0x0000004031407220 */ /* 0x000fe20000410000 */
[----:B------:R-:W4:Y:S02]  /*42a0*/  LDL.LU R91, [R1+0x28] ;  /* 0x00002800015b7983 */ /* 0x000f240000300800 */
[----:B------:R-:W-:Y:S01]  /*42b0*/  LEA.HI.X R55, R34, UR13, R88, 0x1, P0 ;  /* 0x0000000d22377c11 */ /* 0x000fe200080f0c58 */
[----:B-1----:R-:W-:Y:S01]  /*42c0*/  FADD.FTZ R34, R44, 1 ;  /* 0x3f8000002c227421 */ /* 0x002fe20000010000 */
[----:B------:R-:W-:Y:S01]  /*42d0*/  FFMA.FTZ R64, R43, R64, R45 ;  /* 0x000000402b407223 */ /* 0x000fe2000001002d */
[----:B---3--:R-:W3:Y:S03]  /*42e0*/  LDL.LU R86, [R1+0x48] ;  /* 0x0000480001567983 */ /* 0x008ee60000300800 */
[----:B------:R-:W-:Y:S01]  /*42f0*/  FMUL.FTZ R42, R64, -1.4426950216293334961 ;  /* 0xbfb8aa3b402a7820 */ /* 0x000fe20000410000 */
[----:B------:R-:W0:Y:S01]  /*4300*/  MUFU.RCP R34, R34 ;  /* 0x0000002200227308 */ /* 0x000e220000001000 */
[----:B------:R-:W3:Y:S01]  /*4310*/  LDL.LU R92, [R1+0x4c] ;  /* 0x00004c00015c7983 */ /* 0x000ee20000300800 */
[----:B------:R-:W-:-:S03]  /*4320*/  FADD.FTZ R48, R67, -R48 ;  /* 0x8000003043307221 */ /* 0x000fc60000010000 */
[----:B------:R-:W3:Y:S03]  /*4330*/  LDL.LU R63, [R1+0x2c] ;  /* 0x00002c00013f7983 */ /* 0x000ee60000300800 */
[----:B------:R-:W1:Y:S01]  /*4340*/  MUFU.EX2 R42, R42 ;  /* 0x0000002a002a7308 */ /* 0x000e620000000800 */
[----:B------:R-:W-:Y:S01]  /*4350*/  FMUL.FTZ R48, R49, R48 ;  /* 0x0000003031307220 */ /* 0x000fe20000410000 */
[----:B0-----:R-:W-:Y:S01]  /*4360*/  FMUL.FTZ R87, R87, R34 ;  /* 0x0000002257577220 */ /* 0x001fe20000410000 */
[----:B------:R-:W-:-:S04]  /*4370*/  LEA R34, P0, R33, UR12, 0x1 ;  /* 0x0000000c21227c11 */ /* 0x000fc8000f8008ff */
[----:B------:R-:W-:Y:S02]  /*4380*/  LEA.HI.X R35, R33, UR13, R62, 0x1, P0 ;  /* 0x0000000d21237c11 */ /* 0x000fe400080f0c3e */
[----:B------:R-:W3:Y:S01]  /*4390*/  LDL.LU R62, [R1+0x34] ;  /* 0x00003400013e7983 */ /* 0x000ee20000300800 */
[----:B-1----:R-:W-:Y:S01]  /*43a0*/  FADD.FTZ R88, R42, 1 ;  /* 0x3f8000002a587421 */ /* 0x002fe20000010000 */
[----:B------:R-:W-:Y:S01]  /*43b0*/  LEA R42, P0, R32, UR12, 0x1 ;  /* 0x0000000c202a7c11 */ /* 0x000fe2000f8008ff */
[----:B------:R-:W-:-:S03]  /*43c0*/  FFMA.FTZ R67, R43, R48, R45 ;  /* 0x000000302b437223 */ /* 0x000fc6000001002d */
[----:B------:R-:W-:Y:S02]  /*43d0*/  LEA.HI.X R43, R32, UR13, R61, 0x1, P0 ;  /* 0x0000000d202b7c11 */ /* 0x000fe400080f0c3d */
[----:B------:R-:W3:Y:S01]  /*43e0*/  LDL.LU R61, [R1+0x3c] ;  /* 0x00003c00013d7983 */ /* 0x000ee20000300800 */
[----:B------:R-:W-:Y:S01]  /*43f0*/  FMUL.FTZ R44, R66, -1.4426950216293334961 ;  /* 0xbfb8aa3b422c7820 */ /* 0x000fe20000410000 */
[----:B------:R-:W-:-:S05]  /*4400*/  FMUL.FTZ R48, R65, -1.4426950216293334961 ;  /* 0xbfb8aa3b41307820 */ /* 0x000fca0000410000 */
[----:B------:R-:W-:Y:S01]  /*4410*/  MUFU.EX2 R44, R44 ;  /* 0x0000002c002c7308 */ /* 0x000fe20000000800 */
[----:B------:R-:W-:Y:S01]  /*4420*/  FMUL.FTZ R49, R67, -1.4426950216293334961 ;  /* 0xbfb8aa3b43317820 */ /* 0x000fe20000410000 */
[----:B------:R-:W-:-:S06]  /*4430*/  LEA R32, P0, R31, UR12, 0x1 ;  /* 0x0000000c1f207c11 */ /* 0x000fcc000f8008ff */
[----:B------:R-:W0:Y:S08]  /*4440*/  MUFU.EX2 R48, R48 ;  /* 0x0000003000307308 */ /* 0x000e300000000800 */
[----:B------:R-:W1:Y:S01]  /*4450*/  MUFU.EX2 R49, R49 ;  /* 0x0000003100317308 */ /* 0x000e620000000800 */
[----:B0-----:R-:W-:Y:S01]  /*4460*/  FADD.FTZ R48, R48, 1 ;  /* 0x3f80000030307421 */ /* 0x001fe20000010000 */
[----:B-1----:R-:W-:Y:S01]  /*4470*/  FADD.FTZ R93, R49, 1 ;  /* 0x3f800000315d7421 */ /* 0x002fe20000010000 */
[----:B--2---:R-:W-:Y:S01]  /*4480*/  LEA.HI.X R33, R31, UR13, R90, 0x1, P0 ;  /* 0x0000000d1f217c11 */ /* 0x004fe200080f0c5a */
[----:B------:R-:W-:Y:S01]  /*4490*/  FADD.FTZ R90, R44, 1 ;  /* 0x3f8000002c5a7421 */ /* 0x000fe20000010000 */
[----:B------:R-:W-:-:S04]  /*44a0*/  LEA R44, P0, R30, UR12, 0x1 ;  /* 0x0000000c1e2c7c11 */ /* 0x000fc8000f8008ff */
[----:B----4-:R-:W-:Y:S02]  /*44b0*/  LEA.HI.X R45, R30, UR13, R91, 0x1, P0 ;  /* 0x0000000d1e2d7c11 */ /* 0x010fe400080f0c5b */
[C---:B------:R-:W-:Y:S01]  /*44c0*/  LEA R30, P0, R29.reuse, UR12, 0x1 ;  /* 0x0000000c1d1e7c11 */ /* 0x040fe2000f8008ff */
[----:B------:R0:W-:Y:S03]  /*44d0*/  MUFU.RCP R91, R48 ;  /* 0x00000030005b7308 */ /* 0x0001e60000001000 */
[----:B---3--:R-:W-:Y:S02]  /*44e0*/  LEA.HI.X R31, R29, UR13, R63, 0x1, P0 ;  /* 0x0000000d1d1f7c11 */ /* 0x008fe400080f0c3f */
[----:B0-----:R-:W-:-:S04]  /*44f0*/  LEA R48, P0, R28, UR12, 0x1 ;  /* 0x0000000c1c307c11 */ /* 0x001fc8000f8008ff */
[----:B------:R-:W-:Y:S02]  /*4500*/  LEA.HI.X R49, R28, UR13, R62, 0x1, P0 ;  /* 0x0000000d1c317c11 */ /* 0x000fe400080f0c3e */
[----:B------:R-:W-:-:S04]  /*4510*/  LEA R28, P0, R27, UR12, 0x1 ;  /* 0x0000000c1b1c7c11 */ /* 0x000fc8000f8008ff */
[----:B------:R-:W-:Y:S02]  /*4520*/  LEA.HI.X R29, R27, UR13, R61, 0x1, P0 ;  /* 0x0000000d1b1d7c11 */ /* 0x000fe400080f0c3d */
[----:B------:R-:W2:Y:S01]  /*4530*/  LDL.LU R61, [R1+0x44] ;  /* 0x00004400013d7983 */ /* 0x000ea20000300800 */
[----:B------:R-:W-:Y:S01]  /*4540*/  FMUL.FTZ R60, R0, -1.4426950216293334961 ;  /* 0xbfb8aa3b003c7820 */ /* 0x000fe20000410000 */
[----:B------:R-:W-:Y:S02]  /*4550*/  MUFU.RCP R90, R90 ;  /* 0x0000005a005a7308 */ /* 0x000fe40000001000 */
[----:B------:R-:W3:Y:S06]  /*4560*/  LDL.LU R63, [R1+0x40] ;  /* 0x00004000013f7983 */ /* 0x000eec0000300800 */
[----:B------:R-:W0:Y:S02]  /*4570*/  MUFU.EX2 R60, R60 ;  /* 0x0000003c003c7308 */ /* 0x000e240000000800 */
[----:B0-----:R-:W-:-:S06]  /*4580*/  FADD.FTZ R60, R60, 1 ;  /* 0x3f8000003c3c7421 */ /* 0x001fcc0000010000 */
[----:B------:R0:W1:Y:S01]  /*4590*/  MUFU.RCP R89, R60 ;  /* 0x0000003c00597308 */ /* 0x0000620000001000 */
[----:B------:R-:W-:Y:S01]  /*45a0*/  FMUL.FTZ R90, R66, R90 ;  /* 0x0000005a425a7220 */ /* 0x000fe20000410000 */
[----:B0-----:R-:W-:Y:S01]  /*45b0*/  LEA R60, P0, R26, UR12, 0x1 ;  /* 0x0000000c1a3c7c11 */ /* 0x001fe2000f8008ff */
[----:B------:R-:W-:Y:S01]  /*45c0*/  FMUL.FTZ R91, R65, R91 ;  /* 0x0000005b415b7220 */ /* 0x000fe20000410000 */
[----:B-1----:R-:W-:Y:S01]  /*45d0*/  FMUL.FTZ R89, R0, R89 ;  /* 0x0000005900597220 */ /* 0x002fe20000410000 */
[----:B------:R-:W-:Y:S02]  /*45e0*/  F2FP.F16.F32.PACK_AB R0, R86, R92 ;  /* 0x0000005c5600723e */ /* 0x000fe400000000ff */
[----:B--2---:R-:W-:Y:S02]  /*45f0*/  LEA.HI.X R61, R26, UR13, R61, 0x1, P0 ;  /* 0x0000000d1a3d7c11 */ /* 0x004fe400080f0c3d */
[----:B------:R-:W2:Y:S04]  /*4600*/  LDL.LU R26, [R1+0x38] ;  /* 0x00003800011a7983 */ /* 0x000ea80000300800 */
[----:B------:R-:W4:Y:S04]  /*4610*/  LDL.LU R86, [R1+0x60] ;  /* 0x0000600001567983 */ /* 0x000f280000300800 */
[----:B------:R-:W2:Y:S04]  /*4620*/  LDL.LU R92, [R1+0x5c] ;  /* 0x00005c00015c7983 */ /* 0x000ea80000300800 */
[----:B------:R-:W2:Y:S04]  /*4630*/  LDL.LU R66, [R1+0xc] ;  /* 0x00000c0001427983 */ /* 0x000ea80000300800 */
[----:B------:R-:W2:Y:S01]  /*4640*/  LDL.LU R65, [R1+0x30] ;  /* 0x0000300001417983 */ /* 0x000ea20000300800 */
[----:B------:R-:W0:Y:S01]  /*4650*/  MUFU.RCP R88, R88 ;  /* 0x0000005800587308 */ /* 0x000e220000001000 */
[----:B------:R-:W-:-:S04]  /*4660*/  LEA R62, P1, R25, UR12, 0x1 ;  /* 0x0000000c193e7c11 */ /* 0x000fc8000f8208ff */
[----:B---3--:R-:W-:Y:S01]  /*4670*/  LEA.HI.X R63, R25, UR13, R63, 0x1, P1 ;  /* 0x0000000d193f7c11 */ /* 0x008fe200088f0c3f */
[----:B------:R-:W-:Y:S01]  /*4680*/  STG.E.U16 desc[UR10][R40.64], R0 ;  /* 0x0000000028007986 */ /* 0x000fe2000c10150a */
[----:B------:R-:W-:Y:S02]  /*4690*/  PRMT R27, R0, 0x7632, R27 ;  /* 0x00007632001b7816 */ /* 0x000fe4000000001b */
[----:B------:R-:W-:Y:S02]  /*46a0*/  F2FP.F16.F32.PACK_AB R83, R83, R84 ;  /* 0x000000545353723e */ /* 0x000fe400000000ff */
[----:B------:R-:W-:Y:S01]  /*46b0*/  F2FP.F16.F32.PACK_AB R81, R81, R82 ;  /* 0x000000525151723e */ /* 0x000fe200000000ff */
[----:B0-----:R-:W-:Y:S01]  /*46c0*/  FMUL.FTZ R88, R64, R88 ;  /* 0x0000005840587220 */ /* 0x001fe20000410000 */
[----:B------:R0:W-:Y:S01]  /*46d0*/  STG.E.U16 desc[UR10][R40.64+0x2], R27 ;  /* 0x0000021b28007986 */ /* 0x0001e2000c10150a */
[----:B------:R-:W-:Y:S02]  /*46e0*/  F2FP.F16.F32.PACK_AB R78, R78, R79 ;  /* 0x0000004f4e4e723e */ /* 0x000fe400000000ff */
[----:B------:R-:W-:-:S02]  /*46f0*/  F2FP.F16.F32.PACK_AB R75, R75, R77 ;  /* 0x0000004d4b4b723e */ /* 0x000fc400000000ff */
[----:B------:R-:W-:Y:S02]  /*4700*/  F2FP.F16.F32.PACK_AB R72, R72, R73 ;  /* 0x000000494848723e */ /* 0x000fe400000000ff */
[----:B------:R-:W-:Y:S02]  /*4710*/  F2FP.F16.F32.PACK_AB R70, R70, R71 ;  /* 0x000000474646723e */ /* 0x000fe400000000ff */
[----:B------:R-:W-:Y:S01]  /*4720*/  F2FP.F16.F32.PACK_AB R21, R21, R22 ;  /* 0x000000161515723e */ /* 0x000fe200000000ff */
[----:B------:R-:W1:Y:S01]  /*4730*/  MUFU.RCP R93, R93 ;  /* 0x0000005d005d7308 */ /* 0x000e620000001000 */
[----:B------:R-:W-:Y:S01]  /*4740*/  F2FP.F16.F32.PACK_AB R23, R23, R24 ;  /* 0x000000181717723e */ /* 0x000fe200000000ff */
[----:B------:R-:W-:Y:S01]  /*4750*/  UIADD3 UR9, UP0, UR9, 0x4, URZ ;  /* 0x0000000409097890 */ /* 0x000fe2000ff1e03f */
[----:B0-----:R-:W-:Y:S01]  /*4760*/  PRMT R27, R81, 0x7632, R27 ;  /* 0x00007632511b7816 */ /* 0x001fe2000000001b */
[----:B------:R-:W-:Y:S01]  /*4770*/  ULDC.64 UR12, c[0x0][0x238] ;  /* 0x00008e00000c7ab9 */ /* 0x000fe20000000a00 */
[----:B------:R-:W-:-:S02]  /*4780*/  PRMT R24, R70, 0x7632, R24 ;  /* 0x0000763246187816 */ /* 0x000fc40000000018 */
[----:B------:R-:W-:Y:S02]  /*4790*/  F2FP.F16.F32.PACK_AB R19, R19, R20 ;  /* 0x000000141313723e */ /* 0x000fe400000000ff */
[----:B------:R-:W-:Y:S02]  /*47a0*/  F2FP.F16.F32.PACK_AB R17, R17, R18 ;  /* 0x000000121111723e */ /* 0x000fe400000000ff */
[----:B------:R-:W-:Y:S02]  /*47b0*/  F2FP.F16.F32.PACK_AB R13, R13, R14 ;  /* 0x0000000e0d0d723e */ /* 0x000fe400000000ff */
[----:B------:R-:W-:Y:S02]  /*47c0*/  F2FP.F16.F32.PACK_AB R15, R15, R16 ;  /* 0x000000100f0f723e */ /* 0x000fe400000000ff */
[----:B------:R-:W-:Y:S02]  /*47d0*/  PRMT R18, R19, 0x7632, R18 ;  /* 0x0000763213127816 */ /* 0x000fe40000000012 */
        /* <DEDUP_REMOVED lines=11> */
[----:B------:R-:W-:Y:S02]  /*4890*/  F2FP.F16.F32.PACK_AB R59, R74, R59 ;  /* 0x0000003b4a3b723e */ /* 0x000fe400000000ff */
[----:B------:R-:W-:-:S02]  /*48a0*/  PRMT R4, R2, 0x7632, R4 ;  /* 0x0000763202047816 */ /* 0x000fc40000000004 */
[----:B------:R-:W-:Y:S02]  /*48b0*/  F2FP.F16.F32.PACK_AB R57, R69, R57 ;  /* 0x000000394539723e */ /* 0x000fe400000000ff */
[----:B------:R-:W-:Y:S02]  /*48c0*/  F2FP.F16.F32.PACK_AB R76, R80, R76 ;  /* 0x0000004c504c723e */ /* 0x000fe400000000ff */
[----:B------:R-:W-:Y:S02]  /*48d0*/  F2FP.F16.F32.PACK_AB R87, R88, R87 ;  /* 0x000000575857723e */ /* 0x000fe400000000ff */
[----:B------:R-:W-:Y:S01]  /*48e0*/  F2FP.F16.F32.PACK_AB R89, R90, R89 ;  /* 0x000000595a59723e */ /* 0x000fe200000000ff */
[----:B------:R-:W-:Y:S01]  /*48f0*/  UIADD3.X UR5, URZ, UR5, URZ, UP0, !UPT ;  /* 0x000000053f057290 */ /* 0x000fe200087fe43f */
[----:B------:R-:W-:Y:S01]  /*4900*/  PRMT R14, R57, 0x7632, R14 ;  /* 0x00007632390e7816 */ /* 0x000fe2000000000e */
[----:B------:R-:W-:-:S04]  /*4910*/  UISETP.GE.U32.AND UP0, UPT, UR9, UR12, UPT ;  /* 0x0000000c0900728c */ /* 0x000fc8000bf06070 */
[----:B------:R-:W-:-:S06]  /*4920*/  UISETP.GE.AND.EX UP0, UPT, UR5, UR13, UPT, UP0 ;  /* 0x0000000d0500728c */ /* 0x000fcc000bf06300 */
[----:B------:R-:W-:Y:S01]  /*4930*/  PLOP3.LUT P0, PT, PT, PT, UP0, 0x80, 0x0 ;  /* 0x000000000000781c */ /* 0x000fe20003f0f008 */
[----:B------:R-:W-:Y:S01]  /*4940*/  ULOP3.LUT UR4, UR4, 0x1, URZ, 0x3c, !UPT ;  /* 0x0000000104047892 */ /* 0x000fe2000f8e3c3f */
[----:B----4-:R-:W-:-:S04]  /*4950*/  F2FP.F16.F32.PACK_AB R85, R85, R86 ;  /* 0x000000565555723e */ /* 0x010fc800000000ff */
[----:B------:R-:W-:Y:S02]  /*4960*/  PRMT R0, R85, 0x7632, R0 ;  /* 0x0000763255007816 */ /* 0x000fe40000000000 */
[----:B--2---:R-:W-:Y:S02]  /*4970*/  F2FP.F16.F32.PACK_AB R25, R65, R26 ;  /* 0x0000001a4119723e */ /* 0x004fe400000000ff */
[----:B------:R-:W-:Y:S02]  /*4980*/  F2FP.F16.F32.PACK_AB R92, R92, R66 ;  /* 0x000000425c5c723e */ /* 0x000fe400000000ff */
[----:B------:R-:W-:Y:S01]  /*4990*/  PRMT R64, R25, 0x7632, R64 ;  /* 0x0000763219407816 */ /* 0x000fe20000000040 */
[----:B------:R0:W-:Y:S04]  /*49a0*/  STG.E.U16 desc[UR10][R40.64+0x4], R25 ;  /* 0x0000041928007986 */ /* 0x0001e8000c10150a */
[----:B------:R2:W-:Y:S04]  /*49b0*/  STG.E.U16 desc[UR10][R40.64+0x6], R64 ;  /* 0x0000064028007986 */ /* 0x0005e8000c10150a */
[----:B------:R3:W-:Y:S01]  /*49c0*/  STG.E.U16 desc[UR10][R50.64+0x6], R0 ;  /* 0x0000060032007986 */ /* 0x0007e2000c10150a */
[----:B0-----:R-:W-:-:S02]  /*49d0*/  PRMT R25, R83, 0x7632, R25 ;  /* 0x0000763253197816 */ /* 0x001fc40000000019 */
[----:B--2---:R-:W-:Y:S01]  /*49e0*/  PRMT R41, R92, 0x7632, R41 ;  /* 0x000076325c297816 */ /* 0x004fe20000000029 */
[----:B------:R-:W-:Y:S01]  /*49f0*/  STG.E.U16 desc[UR10][R50.64], R92 ;  /* 0x0000005c32007986 */ /* 0x000fe2000c10150a */
[----:B---3--:R-:W-:-:S03]  /*4a00*/  PRMT R0, R78, 0x7632, R0 ;  /* 0x000076324e007816 */ /* 0x008fc60000000000 */
        /* <DEDUP_REMOVED lines=8> */
[----:B--2---:R-:W-:Y:S01]  /*4a90*/  PRMT R39, R75, 0x7632, R39 ;  /* 0x000076324b277816 */ /* 0x004fe20000000027 */
[----:B------:R-:W-:Y:S01]  /*4aa0*/  STG.E.U16 desc[UR10][R52.64], R78 ;  /* 0x0000004e34007986 */ /* 0x000fe2000c10150a */
[----:B---3--:R-:W-:-:S03]  /*4ab0*/  PRMT R0, R21, 0x7632, R0 ;  /* 0x0000763215007816 */ /* 0x008fc60000000000 */
[----:B------:R-:W-:Y:S01]  /*4ac0*/  STG.E.U16 desc[UR10][R52.64+0x4], R75 ;  /* 0x0000044b34007986 */ /* 0x000fe2000c10150a */
[----:B------:R-:W-:-:S03]  /*4ad0*/  PRMT R27, R23, 0x7632, R27 ;  /* 0x00007632171b7816 */ /* 0x000fc6000000001b */
[----:B------:R-:W-:Y:S04]  /*4ae0*/  STG.E.U16 desc[UR10][R52.64+0x6], R39 ;  /* 0x0000062734007986 */ /* 0x000fe8000c10150a */
[----:B------:R-:W-:Y:S04]  /*4af0*/  STG.E.U16 desc[UR10][R36.64], R72 ;  /* 0x0000004824007986 */ /* 0x000fe8000c10150a */
[----:B------:R-:W-:Y:S04]  /*4b00*/  STG.E.U16 desc[UR10][R36.64+0x2], R25 ;  /* 0x0000021924007986 */ /* 0x000fe8000c10150a */
[----:B------:R-:W-:Y:S04]  /*4b10*/  STG.E.U16 desc[UR10][R36.64+0x4], R70 ;  /* 0x0000044624007986 */ /* 0x000fe8000c10150a */
[----:B------:R-:W-:Y:S04]  /*4b20*/  STG.E.U16 desc[UR10][R36.64+0x6], R24 ;  /* 0x0000061824007986 */ /* 0x000fe8000c10150a */
[----:B------:R0:W-:Y:S04]  /*4b30*/  STG.E.U16 desc[UR10][R54.64+0x6], R0 ;  /* 0x0000060036007986 */ /* 0x0001e8000c10150a */
[----:B------:R-:W-:Y:S04]  /*4b40*/  STG.E.U16 desc[UR10][R54.64], R23 ;  /* 0x0000001736007986 */ /* 0x000fe8000c10150a */
[----:B------:R-:W-:Y:S01]  /*4b50*/  STG.E.U16 desc[UR10][R54.64+0x2], R27 ;  /* 0x0000021b36007986 */ /* 0x000fe2000c10150a */
[----:B0-----:R-:W-:-:S03]  /*4b60*/  PRMT R0, R13, 0x7632, R0 ;  /* 0x000076320d007816 */ /* 0x001fc60000000000 */
[----:B------:R0:W-:Y:S04]  /*4b70*/  STG.E.U16 desc[UR10][R54.64+0x4], R21 ;  /* 0x0000041536007986 */ /* 0x0001e8000c10150a */
[----:B------:R-:W-:Y:S04]  /*4b80*/  STG.E.U16 desc[UR10][R34.64], R19 ;  /* 0x0000001322007986 */ /* 0x000fe8000c10150a */
[----:B------:R-:W-:Y:S04]  /*4b90*/  STG.E.U16 desc[UR10][R34.64+0x2], R18 ;  /* 0x0000021222007986 */ /* 0x000fe8000c10150a */
[----:B------:R-:W-:Y:S01]  /*4ba0*/  STG.E.U16 desc[UR10][R34.64+0x4], R17 ;  /* 0x0000041122007986 */ /* 0x000fe2000c10150a */
[----:B0-----:R-:W-:-:S03]  /*4bb0*/  PRMT R21, R15, 0x7632, R21 ;  /* 0x000076320f157816 */ /* 0x001fc60000000015 */
[----:B------:R0:W-:Y:S04]  /*4bc0*/  STG.E.U16 desc[UR10][R34.64+0x6], R16 ;  /* 0x0000061022007986 */ /* 0x0001e8000c10150a */
[----:B------:R2:W-:Y:S01]  /*4bd0*/  STG.E.U16 desc[UR10][R42.64+0x6], R0 ;  /* 0x000006002a007986 */ /* 0x0005e2000c10150a */
[----:B-1----:R-:W-:-:S03]  /*4be0*/  FMUL.FTZ R26, R67, R93 ;  /* 0x0000005d431a7220 */ /* 0x002fc60000410000 */
[----:B------:R1:W-:Y:S01]  /*4bf0*/  STG.E.U16 desc[UR10][R42.64], R15 ;  /* 0x0000000f2a007986 */ /* 0x0003e2000c10150a */
[----:B0-----:R-:W-:-:S03]  /*4c00*/  PRMT R16, R11, 0x7632, R16 ;  /* 0x000076320b107816 */ /* 0x001fc60000000010 */
[----:B------:R-:W-:Y:S01]  /*4c10*/  STG.E.U16 desc[UR10][R42.64+0x2], R21 ;  /* 0x000002152a007986 */ /* 0x000fe2000c10150a */
[----:B--2---:R-:W-:-:S03]  /*4c20*/  PRMT R0, R5, 0x7632, R0 ;  /* 0x0000763205007816 */ /* 0x004fc60000000000 */
[----:B------:R-:W-:Y:S01]  /*4c30*/  STG.E.U16 desc[UR10][R42.64+0x4], R13 ;  /* 0x0000040d2a007986 */ /* 0x000fe2000c10150a */
[----:B------:R-:W-:Y:S02]  /*4c40*/  PRMT R24, R47, 0x7632, R24 ;  /* 0x000076322f187816 */ /* 0x000fe40000000018 */
[----:B-1----:R-:W-:Y:S01]  /*4c50*/  PRMT R15, R3, 0x7632, R15 ;  /* 0x00007632030f7816 */ /* 0x002fe2000000000f */
[----:B------:R-:W-:Y:S04]  /*4c60*/  STG.E.U16 desc[UR10][R32.64], R11 ;  /* 0x0000000b20007986 */ /* 0x000fe8000c10150a */
[----:B------:R-:W-:Y:S04]  /*4c70*/  STG.E.U16 desc[UR10][R32.64+0x2], R16 ;  /* 0x0000021020007986 */ /* 0x000fe8000c10150a */
[----:B------:R-:W-:Y:S04]  /*4c80*/  STG.E.U16 desc[UR10][R32.64+0x4], R9 ;  /* 0x0000040920007986 */ /* 0x000fe8000c10150a */
[----:B------:R-:W-:Y:S04]  /*4c90*/  STG.E.U16 desc[UR10][R32.64+0x6], R8 ;  /* 0x0000060820007986 */ /* 0x000fe8000c10150a */
[----:B------:R-:W-:Y:S04]  /*4ca0*/  STG.E.U16 desc[UR10][R44.64], R7 ;  /* 0x000000072c007986 */ /* 0x000fe8000c10150a */
[----:B------:R-:W-:Y:S04]  /*4cb0*/  STG.E.U16 desc[UR10][R44.64+0x2], R22 ;  /* 0x000002162c007986 */ /* 0x000fe8000c10150a */
[----:B------:R-:W-:Y:S04]  /*4cc0*/  STG.E.U16 desc[UR10][R44.64+0x4], R5 ;  /* 0x000004052c007986 */ /* 0x000fe8000c10150a */
[----:B------:R0:W-:Y:S01]  /*4cd0*/  STG.E.U16 desc[UR10][R44.64+0x6], R0 ;  /* 0x000006002c007986 */ /* 0x0001e2000c10150a */
[----:B------:R-:W-:-:S03]  /*4ce0*/  F2FP.F16.F32.PACK_AB R26, R26, R91 ;  /* 0x0000005b1a1a723e */ /* 0x000fc600000000ff */
[----:B------:R1:W-:Y:S04]  /*4cf0*/  STG.E.U16 desc[UR10][R30.64+0x4], R2 ;  /* 0x000004021e007986 */ /* 0x0003e8000c10150a */
        /* <DEDUP_REMOVED lines=9> */
[----:B------:R0:W-:Y:S01]  /*4d90*/  STG.E.U16 desc[UR10][R48.64+0x6], R0 ;  /* 0x0000060030007986 */ /* 0x0001e2000c10150a */
[----:B------:R-:W-:-:S03]  /*4da0*/  PRMT R31, R89, 0x7632, R31 ;  /* 0x00007632591f7816 */ /* 0x000fc6000000001f */
        /* <DEDUP_REMOVED lines=16> */
.L_x_2727:
        /* <DEDUP_REMOVED lines=13> */
.L_x_2805:


//--------------------- .text._ZN13group_norm_v214gn_cuda_kernelI6__halfLi320ELi3ELi16ELi20ELi4096ELb1ELi64ELi320ELi320ELi4ELb1ELi5ELb0ELb0ENS_16CompileConditionILi900EEEEEvPT_PKS4_S7_S7_flPfS8_Pj --------------------------
	.section	.text._ZN13group_norm_v214gn_cuda_kernelI6__halfLi320ELi3ELi16ELi20ELi4096ELb1ELi64ELi320ELi320ELi4ELb1ELi5ELb0ELb0ENS_16CompileConditionILi900EEEEEvPT_PKS4_S7_S7_flPfS8_Pj,"ax",@progbits
	.align	128
        .global         _ZN13group_norm_v214gn_cuda_kernelI6__halfLi320ELi3ELi16ELi20ELi4096ELb1ELi64ELi320ELi320ELi4ELb1ELi5ELb0ELb0ENS_16CompileConditionILi900EEEEEvPT_PKS4_S7_S7_flPfS8_Pj
        .type           _ZN13group_norm_v214gn_cuda_kernelI6__halfLi320ELi3ELi16ELi20ELi4096ELb1ELi64ELi320ELi320ELi4ELb1ELi5ELb0ELb0ENS_16CompileConditionILi900EEEEEvPT_PKS4_S7_S7_flPfS8_Pj,@function
        .size           _ZN13group_norm_v214gn_cuda_kernelI6__halfLi320ELi3ELi16ELi20ELi4096ELb1ELi64ELi320ELi320ELi4ELb1ELi5ELb0ELb0ENS_16CompileConditionILi900EEEEEvPT_PKS4_S7_S7_flPfS8_Pj,(.L_x_2806 - _ZN13group_norm_v214gn_cuda_kernelI6__halfLi320ELi3ELi16ELi20ELi4096ELb1ELi64ELi320ELi320ELi4ELb1ELi5ELb0ELb0ENS_16CompileConditionILi900EEEEEvPT_PKS4_S7_S7_flPfS8_Pj)
        .other          _ZN13group_norm_v214gn_cuda_kernelI6__halfLi320ELi3ELi16ELi20ELi4096ELb1ELi64ELi320ELi320ELi4ELb1ELi5ELb0ELb0ENS_16CompileConditionILi900EEEEEvPT_PKS4_S7_S7_flPfS8_Pj,@"STO_CUDA_ENTRY STV_DEFAULT"
_ZN13group_norm_v214gn_cuda_kernelI6__halfLi320ELi3ELi16ELi20ELi4096ELb1ELi64ELi320ELi320ELi4ELb1ELi5ELb0ELb0ENS_16CompileConditionILi900EEEEEvPT_PKS4_S7_S7_flPfS8_Pj:
.text._ZN13group_norm_v214gn_cuda_kernelI6__halfLi320ELi3ELi16ELi20ELi4096ELb1ELi64ELi320ELi320ELi4ELb1ELi5ELb0ELb0ENS_16CompileConditionILi900EEEEEvPT_PKS4_S7_S7_flPfS8_Pj:
        /* <DEDUP_REMOVED lines=22> */
[----:B------:R-:W-:Y:S02]  /*0160*/  LEA R3, R5, R0, 0x3 ;  /* 0x0000000005037211 */ /* 0x000fe400078e18ff */
[----:B------:R-:W-:Y:S02]  /*0170*/  LOP3.LUT R2, R2, 0xfffffff8, RZ, 0xc0, !PT ;  /* 0xfffffff802027812 */ /* 0x000fe400078ec0ff */
[----:B------:R-:W-:Y:S01]  /*0180*/  MOV R0, R4 ;  /* 0x0000000400007202 */ /* 0x000fe20000000f00 */
[----:B------:R0:W-:Y:S04]  /*0190*/  STL [R1+0x10c], R3 ;  /* 0x00010c0301007387 */ /* 0x0001e80000100800 */
[----:B------:R0:W-:Y:S04]  /*01a0*/  STL [R1+0x84], RZ ;  /* 0x000084ff01007387 */ /* 0x0001e80000100800 */
[----:B------:R0:W-:Y:S02]  /*01b0*/  STL [R1+0x108], R2 ;  /* 0x0001080201007387 */ /* 0x0001e40000100800 */
.L_x_2738:
[----:B------:R-:W2:Y:S01]  /*01c0*/  LDL R4, [R1+0x84] ;  /* 0x0000840001047983 */ /* 0x000ea20000100800 */
[----:B------:R-:W0:Y:S01]  /*01d0*/  S2R R5, SR_TID.X ;  /* 0x0000000000057919 */ /* 0x000e220000002100 */
[----:B------:R-:W1:Y:S01]  /*01e0*/  S2R R6, SR_CTAID.X ;  /* 0x0000000000067919 */ /* 0x000e620000002500 */
[----:B------:R-:W-:Y:S01]  /*01f0*/  HFMA2.MMA R27, -RZ, RZ, 0, 0 ;  /* 0x00000000ff1b7435 */ /* 0x000fe200000001ff */
[----:B------:R-:W-:Y:S01]  /*0200*/  ULDC.64 UR8, c[0x0][0x218] ;  /* 0x0000860000087ab9 */ /* 0x000fe20000000a00 */
[----:B------:R-:W-:Y:S01]  /*0210*/  ULDC.64 UR10, c[0x0][0x228] ;  /* 0x00008a00000a7ab9 */ /* 0x000fe20000000a00 */
[----:B0-----:R-:W-:-:S05]  /*0220*/  IMAD.WIDE.U32 R2, R5, -0x33333333, RZ ;  /* 0xcccccccd05027825 */ /* 0x001fca00078e00ff */
[----:B------:R-:W-:Y:S02]  /*0230*/  SHF.R.U32.HI R3, RZ, 0x6, R3 ;  /* 0x00000006ff037819 */ /* 0x000fe40000011603 */
[----:B-1----:R-:W-:-:S03]  /*0240*/  SHF.L.U32 R2, R6, 0x6, RZ ;  /* 0x0000000606027819 */ /* 0x002fc600000006ff */
[----:B------:R-:W-:Y:S01]  /*0250*/  IMAD R26, R3, -0x50, R5 ;  /* 0xffffffb0031a7824 */ /* 0x000fe200078e0205 */
[----:B------:R-:W-:-:S04]  /*0260*/  LOP3.LUT R2, R2, 0xfc0, RZ, 0xc0, !PT ;  /* 0x00000fc002027812 */ /* 0x000fc800078ec0ff */
[----:B------:R-:W-:Y:S02]  /*0270*/  SHF.L.U32 R26, R26, 0x2, RZ ;  /* 0x000000021a1a7819 */ /* 0x000fe400000006ff */
[----:B------:R-:W-:-:S03]  /*0280*/  IADD3 R2, R2, R3, RZ ;  /* 0x0000000302027210 */ /* 0x000fc60007ffe0ff */
[----:B------:R-:W-:-:S04]  /*0290*/  IMAD.WIDE.U32 R28, R0, 0x140000, R26 ;  /* 0x00140000001c7825 */ /* 0x000fc800078e001a */
[----:B------:R-:W-:-:S05]  /*02a0*/  IMAD R27, R2, 0x140, RZ ;  /* 0x00000140021b7824 */ /* 0x000fca00078e02ff */
[C---:B------:R-:W-:Y:S02]  /*02b0*/  IADD3 R2, P0, R27.reuse, R28, RZ ;  /* 0x0000001c1b027210 */ /* 0x040fe40007f1e0ff */
[C---:B------:R-:W-:Y:S02]  /*02c0*/  IADD3 R5, R27.reuse, 0xa00, RZ ;  /* 0x00000a001b057810 */ /* 0x040fe40007ffe0ff */
[C---:B------:R-:W-:Y:S02]  /*02d0*/  IADD3 R7, R27.reuse, 0x1400, RZ ;  /* 0x000014001b077810 */ /* 0x040fe40007ffe0ff */
[C---:B------:R-:W-:Y:S02]  /*02e0*/  IADD3 R9, R27.reuse, 0x1e00, RZ ;  /* 0x00001e001b097810 */ /* 0x040fe40007ffe0ff */
[C---:B------:R-:W-:Y:S02]  /*02f0*/  IADD3 R11, R27.reuse, 0x2800, RZ ;  /* 0x000028001b0b7810 */ /* 0x040fe40007ffe0ff */
[----:B------:R-:W-:Y:S01]  /*0300*/  IADD3 R15, R27, 0x3200, RZ ;  /* 0x000032001b0f7810 */ /* 0x000fe20007ffe0ff */
[----:B--2---:R-:W-:-:S05]  /*0310*/  IMAD R13, R4, 0x140000, RZ ;  /* 0x00140000040d7824 */ /* 0x004fca00078e02ff */
[----:B------:R-:W-:-:S04]  /*0320*/  IADD3 R13, R29, R13, RZ ;  /* 0x0000000d1d0d7210 */ /* 0x000fc80007ffe0ff */
[----:B------:R-:W-:Y:S02]  /*0330*/  IADD3.X R3, RZ, R13, RZ, P0, !PT ;  /* 0x0000000dff037210 */ /* 0x000fe400007fe4ff */
[----:B------:R-:W-:-:S04]  /*0340*/  LEA R36, P0, R2, UR8, 0x1 ;  /* 0x0000000802247c11 */ /* 0x000fc8000f8008ff */
[----:B------:R-:W-:Y:S01]  /*0350*/  LEA.HI.X R37, R2, UR9, R3, 0x1, P0 ;  /* 0x0000000902257c11 */ /* 0x000fe200080f0c03 */
[----:B------:R0:W-:Y:S05]  /*0360*/  STL [R1+0x1c], R3 ;  /* 0x00001c0301007387 */ /* 0x0001ea0000100800 */
[----:B------:R-:W2:Y:S01]  /*0370*/  LDG.E.64.CONSTANT R36, desc[UR6][R36.64] ;  /* 0x0000000624247981 */ /* 0x000ea2000c1e9b00 */
[----:B0-----:R-:W-:-:S04]  /*0380*/  IADD3 R3, R27, 0x500, RZ ;  /* 0x000005001b037810 */ /* 0x001fc80007ffe0ff */
[----:B------:R-:W-:-:S04]  /*0390*/  IADD3 R3, P0, R3, R28, RZ ;  /* 0x0000001c03037210 */ /* 0x000fc80007f1e0ff */
[----:B------:R-:W-:Y:S02]  /*03a0*/  IADD3.X R4, RZ, R13, RZ, P0, !PT ;  /* 0x0000000dff047210 */ /* 0x000fe400007fe4ff */
[----:B------:R-:W-:-:S04]  /*03b0*/  LEA R38, P0, R3, UR8, 0x1 ;  /* 0x0000000803267c11 */ /* 0x000fc8000f8008ff */
[----:B------:R-:W-:Y:S01]  /*03c0*/  LEA.HI.X R39, R3, UR9, R4, 0x1, P0 ;  /* 0x0000000903277c11 */ /* 0x000fe200080f0c04 */
[----:B------:R0:W-:Y:S05]  /*03d0*/  STL [R1+0xcc], R4 ;  /* 0x0000cc0401007387 */ /* 0x0001ea0000100800 */
[----:B------:R-:W3:Y:S01]  /*03e0*/  LDG.E.64.CONSTANT R38, desc[UR6][R38.64] ;  /* 0x0000000626267981 */ /* 0x000ee2000c1e9b00 */
[----:B0-----:R-:W-:-:S04]  /*03f0*/  IADD3 R4, P0, R5, R28, RZ ;  /* 0x0000001c05047210 */ /* 0x001fc80007f1e0ff */
[----:B------:R-:W-:Y:S02]  /*0400*/  IADD3.X R6, RZ, R13, RZ, P0, !PT ;  /* 0x0000000dff067210 */ /* 0x000fe400007fe4ff */
[----:B------:R-:W-:-:S04]  /*0410*/  LEA R42, P0, R4, UR8, 0x1 ;  /* 0x00000008042a7c11 */ /* 0x000fc8000f8008ff */
[----:B------:R-:W-:Y:S02]  /*0420*/  LEA.HI.X R43, R4, UR9, R6, 0x1, P0 ;  /* 0x00000009042b7c11 */ /* 0x000fe400080f0c06 */
[----:B------:R-:W-:-:S04]  /*0430*/  IADD3 R5, R27, 0xf00, RZ ;  /* 0x00000f001b057810 */ /* 0x000fc80007ffe0ff */
[----:B------:R-:W4:Y:S01]  /*0440*/  LDG.E.64.CONSTANT R42, desc[UR6][R42.64] ;  /* 0x000000062a2a7981 */ /* 0x000f22000c1e9b00 */
[----:B------:R-:W-:-:S03]  /*0450*/  IADD3 R5, P0, R5, R28, RZ ;  /* 0x0000001c05057210 */ /* 0x000fc60007f1e0ff */
[----:B------:R0:W-:Y:S02]  /*0460*/  STL [R1+0xd0], R6 ;  /* 0x0000d00601007387 */ /* 0x0001e40000100800 */
[----:B0-----:R-:W-:Y:S02]  /*0470*/  IADD3.X R6, RZ, R13, RZ, P0, !PT ;  /* 0x0000000dff067210 */ /* 0x001fe400007fe4ff */
[----:B------:R-:W-:-:S04]  /*0480*/  LEA R16, P0, R5, UR8, 0x1 ;  /* 0x0000000805107c11 */ /* 0x000fc8000f8008ff */
[----:B------:R-:W-:Y:S01]  /*0490*/  LEA.HI.X R17, R5, UR9, R6, 0x1, P0 ;  /* 0x0000000905117c11 */ /* 0x000fe200080f0c06 */
[----:B------:R0:W-:Y:S05]  /*04a0*/  STL [R1+0xd4], R6 ;  /* 0x0000d40601007387 */ /* 0x0001ea0000100800 */
[----:B------:R-:W4:Y:S01]  /*04b0*/  LDG.E.64.CONSTANT R16, desc[UR6][R16.64] ;  /* 0x0000000610107981 */ /* 0x000f22000c1e9b00 */
        /* <DEDUP_REMOVED lines=46> */
[----:B------:R0:W-:Y:S01]  /*07a0*/  STL [R1+0xf4], R14 ;  /* 0x0000f40e01007387 */ /* 0x0001e20000100800 */
[----:B------:R-:W-:-:S03]  /*07b0*/  IADD3.X R19, RZ, R13, RZ, P0, !PT ;  /* 0x0000000dff137210 */ /* 0x000fc600007fe4ff */
[----:B------:R1:W-:Y:S01]  /*07c0*/  STL [R1+0x10], R18 ;  /* 0x0000101201007387 */ /* 0x0003e20000100800 */
[----:B0-----:R-:W-:-:S04]  /*07d0*/  LEA R14, P0, R18, UR8, 0x1 ;  /* 0x00000008120e7c11 */ /* 0x001fc8000f8008ff */
[----:B------:R-:W-:Y:S02]  /*07e0*/  LEA.HI.X R15, R18, UR9, R19, 0x1, P0 ;  /* 0x00000009120f7c11 */ /* 0x000fe400080f0c13 */
[----:B-1----:R-:W-:-:S04]  /*07f0*/  IADD3 R18, R27, 0x3c00, RZ ;  /* 0x00003c001b127810 */ /* 0x002fc80007ffe0ff */
[----:B------:R-:W4:Y:S01]  /*0800*/  LDG.E.64.CONSTANT R14, desc[UR6][R14.64] ;  /* 0x000000060e0e7981 */ /* 0x000f22000c1e9b00 */
[----:B------:R-:W-:-:S04]  /*0810*/  IADD3 R22, P0, R18, R28, RZ ;  /* 0x0000001c12167210 */ /* 0x000fc80007f1e0ff */
[----:B------:R-:W-:Y:S02]  /*0820*/  IADD3.X R23, RZ, R13, RZ, P0, !PT ;  /* 0x0000000dff177210 */ /* 0x000fe400007fe4ff */
[C---:B------:R-:W-:Y:S01]  /*0830*/  LEA R18, P0, R22.reuse, UR8, 0x1 ;  /* 0x0000000816127c11 */ /* 0x040fe2000f8008ff */
[----:B------:R0:W-:Y:S04]  /*0840*/  STL [R1+0xf8], R19 ;  /* 0x0000f81301007387 */ /* 0x0001e80000100800 */
[----:B------:R1:W-:Y:S01]  /*0850*/  STL [R1+0x74], R22 ;  /* 0x0000741601007387 */ /* 0x0003e20000100800 */
[----:B0-----:R-:W-:Y:S02]  /*0860*/  LEA.HI.X R19, R22, UR9, R23, 0x1, P0 ;  /* 0x0000000916137c11 */ /* 0x001fe400080f0c17 */
[----:B-1----:R-:W-:-:S04]  /*0870*/  IADD3 R22, R27, 0x4100, RZ ;  /* 0x000041001b167810 */ /* 0x002fc80007ffe0ff */
[----:B------:R-:W4:Y:S01]  /*0880*/  LDG.E.64.CONSTANT R18, desc[UR6][R18.64] ;  /* 0x0000000612127981 */ /* 0x000f22000c1e9b00 */
[----:B------:R-:W-:-:S04]  /*0890*/  IADD3 R29, P0, R22, R28, RZ ;  /* 0x0000001c161d7210 */ /* 0x000fc80007f1e0ff */
[----:B------:R-:W-:Y:S02]  /*08a0*/  IADD3.X R30, RZ, R13, RZ, P0, !PT ;  /* 0x0000000dff1e7210 */ /* 0x000fe400007fe4ff */
[C---:B------:R-:W-:Y:S01]  /*08b0*/  LEA R22, P0, R29.reuse, UR8, 0x1 ;  /* 0x000000081d167c11 */ /* 0x040fe2000f8008ff */
[----:B------:R0:W-:Y:S04]  /*08c0*/  STL [R1+0xfc], R23 ;  /* 0x0000fc1701007387 */ /* 0x0001e80000100800 */
[----:B------:R1:W-:Y:S01]  /*08d0*/  STL [R1+0x7c], R29 ;  /* 0x00007c1d01007387 */ /* 0x0003e20000100800 */
[----:B0-----:R-:W-:-:S03]  /*08e0*/  LEA.HI.X R23, R29, UR9, R30, 0x1, P0 ;  /* 0x000000091d177c11 */ /* 0x001fc600080f0c1e */
[----:B------:R0:W-:Y:S01]  /*08f0*/  STL [R1+0x100], R30 ;  /* 0x0001001e01007387 */ /* 0x0001e20000100800 */
[----:B-1----:R-:W-:-:S03]  /*0900*/  IADD3 R29, R27, 0x4600, RZ ;  /* 0x000046001b1d7810 */ /* 0x002fc60007ffe0ff */
[----:B------:R-:W4:Y:S01]  /*0910*/  LDG.E.64.CONSTANT R22, desc[UR6][R22.64] ;  /* 0x0000000616167981 */ /* 0x000f22000c1e9b00 */
[----:B0-----:R-:W-:-:S04]  /*0920*/  IADD3 R30, P0, R29, R28, RZ ;  /* 0x0000001c1d1e7210 */ /* 0x001fc80007f1e0ff */
[----:B------:R-:W-:Y:S02]  /*0930*/  IADD3.X R31, RZ, R13, RZ, P0, !PT ;  /* 0x0000000dff1f7210 */ /* 0x000fe400007fe4ff */
[----:B------:R-:W-:-:S04]  /*0940*/  LEA R32, P0, R30, UR8, 0x1 ;  /* 0x000000081e207c11 */ /* 0x000fc8000f8008ff */
[----:B------:R-:W-:-:S06]  /*0950*/  LEA.HI.X R33, R30, UR9, R31, 0x1, P0 ;  /* 0x000000091e217c11 */ /* 0x000fcc00080f0c1f */
[----:B------:R-:W4:Y:S01]  /*0960*/  LDG.E.64.CONSTANT R32, desc[UR6][R32.64] ;  /* 0x0000000620207981 */ /* 0x000f22000c1e9b00 */
[----:B------:R-:W-:-:S04]  /*0970*/  IADD3 R27, R27, 0x4b00, RZ ;  /* 0x00004b001b1b7810 */ /* 0x000fc80007ffe0ff */
[----:B------:R-:W-:Y:S01]  /*0980*/  IADD3 R28, P0, R27, R28, RZ ;  /* 0x0000001c1b1c7210 */ /* 0x000fe20007f1e0ff */
[----:B------:R0:W-:Y:S03]  /*0990*/  STL [R1+0x80], R30 ;  /* 0x0000801e01007387 */ /* 0x0001e60000100800 */
[----:B------:R-:W-:Y:S01]  /*09a0*/  IADD3.X R13, RZ, R13, RZ, P0, !PT ;  /* 0x0000000dff0d7210 */ /* 0x000fe200007fe4ff */
[----:B------:R1:W-:Y:S01]  /*09b0*/  STL [R1+0x104], R31 ;  /* 0x0001041f01007387 */ /* 0x0003e20000100800 */
[----:B------:R-:W-:Y:S02]  /*09c0*/  SHF.L.U32 R27, R26, 0x1, RZ ;  /* 0x000000011a1b7819 */ /* 0x000fe400000006ff */
[----:B0-----:R-:W-:Y:S01]  /*09d0*/  LEA R30, P0, R28, UR8, 0x1 ;  /* 0x000000081c1e7c11 */ /* 0x001fe2000f8008ff */
[----:B------:R0:W-:Y:S01]  /*09e0*/  STL [R1+0x78], R28 ;  /* 0x0000781c01007387 */ /* 0x0001e20000100800 */
[----:B--2---:R-:W-:-:S02]  /*09f0*/  HADD2.F32 R57, -RZ, R36.H0_H0 ;  /* 0x20000024ff397230 */ /* 0x004fc40000004100 */
[----:B-1----:R-:W-:Y:S01]  /*0a00*/  LEA.HI.X R31, R28, UR9, R13, 0x1, P0 ;  /* 0x000000091c1f7c11 */ /* 0x002fe200080f0c0d */
[----:B------:R1:W-:Y:S01]  /*0a10*/  STL [R1+0xf0], R13 ;  /* 0x0000f00d01007387 */ /* 0x0003e20000100800 */
[----:B------:R-:W-:Y:S01]  /*0a20*/  ULDC.64 UR8, c[0x0][0x220] ;  /* 0x0000880000087ab9 */ /* 0x000fe20000000a00 */
[----:B------:R-:W-:Y:S02]  /*0a30*/  HADD2.F32 R47, -RZ, R36.H1_H1 ;  /* 0x30000024ff2f7230 */ /* 0x000fe40000004100 */
[----:B------:R-:W-:Y:S01]  /*0a40*/  FADD.FTZ R36, RZ, R57 ;  /* 0x00000039ff247221 */ /* 0x000fe20000010000 */
[----:B------:R-:W-:Y:S01]  /*0a50*/  HADD2.F32 R46, -RZ, R37.H0_H0 ;  /* 0x20000025ff2e7230 */ /* 0x000fe20000004100 */
[----:B------:R-:W2:Y:S01]  /*0a60*/  LDG.E.64.CONSTANT R30, desc[UR6][R30.64] ;  /* 0x000000061e1e7981 */ /* 0x000ea2000c1e9b00 */
[----:B0-----:R-:W-:Y:S02]  /*0a70*/  IADD3 R28, P0, R27, UR8, RZ ;  /* 0x000000081b1c7c10 */ /* 0x001fe4000ff1e0ff */
[----:B-1----:R-:W-:-:S02]  /*0a80*/  SHF.R.U32.HI R13, RZ, 0x1f, R26 ;  /* 0x0000001fff0d7819 */ /* 0x002fc4000001161a */
[----:B------:R-:W-:Y:S02]  /*0a90*/  IADD3 R26, P1, R27, UR10, RZ ;  /* 0x0000000a1b1a7c10 */ /* 0x000fe4000ff3e0ff */
[C---:B------:R-:W-:Y:S02]  /*0aa0*/  IADD3.X R29, R13.reuse, UR9, RZ, P0, !PT ;  /* 0x000000090d1d7c10 */ /* 0x040fe400087fe4ff */
[----:B------:R-:W-:Y:S01]  /*0ab0*/  IADD3.X R27, R13, UR11, RZ, P1, !PT ;  /* 0x0000000b0d1b7c10 */ /* 0x000fe20008ffe4ff */
[----:B------:R-:W-:Y:S01]  /*0ac0*/  FFMA.FTZ R13, R57, R57, RZ ;  /* 0x00000039390d7223 */ /* 0x000fe200000100ff */
[----:B------:R-:W-:Y:S01]  /*0ad0*/  FADD.FTZ R36, R36, R47 ;  /* 0x0000002f24247221 */ /* 0x000fe20000010000 */
[----:B------:R-:W-:Y:S01]  /*0ae0*/  HADD2.F32 R61, -RZ, R37.H1_H1 ;  /* 0x30000025ff3d7230 */ /* 0x000fe20000004100 */
[----:B------:R-:W-:Y:S01]  /*0af0*/  STL [R1+0x4], R47 ;  /* 0x0000042f01007387 */ /* 0x000fe20000100800 */
[----:B------:R-:W-:Y:S01]  /*0b00*/  FFMA.FTZ R13, R47, R47, R13 ;  /* 0x0000002f2f0d7223 */ /* 0x000fe2000001000d */
[----:B------:R-:W-:-:S02]  /*0b10*/  FADD.FTZ R36, R36, R46 ;  /* 0x0000002e24247221 */ /* 0x000fc40000010000 */
[----:B------:R0:W-:Y:S01]  /*0b20*/  STL [R1], R46 ;  /* 0x0000002e01007387 */ /* 0x0001e20000100800 */
[----:B------:R-:W-:Y:S01]  /*0b30*/  FFMA.FTZ R13, R46, R46, R13 ;  /* 0x0000002e2e0d7223 */ /* 0x000fe2000001000d */
[----:B------:R-:W-:Y:S01]  /*0b40*/  FADD.FTZ R36, R36, R61 ;  /* 0x0000003d24247221 */ /* 0x000fe20000010000 */
[--C-:B---3--:R-:W-:Y:S01]  /*0b50*/  HADD2.F32 R37, -RZ, R38.reuse.H1_H1 ;  /* 0x30000026ff257230 */ /* 0x108fe20000004100 */
[----:B------:R-:W5:Y:S01]  /*0b60*/  LDG.E.64.CONSTANT R28, desc[UR6][R28.64] ;  /* 0x000000061c1c7981 */ /* 0x000f62000c1e9b00 */
[----:B------:R-:W-:Y:S01]  /*0b70*/  FFMA.FTZ R13, R61, R61, R13 ;  /* 0x0000003d3d0d7223 */ /* 0x000fe2000001000d */
[--C-:B------:R-:W-:Y:S02]  /*0b80*/  HADD2.F32 R60, -RZ, R39.reuse.H0_H0 ;  /* 0x20000027ff3c7230 */ /* 0x100fe40000004100 */
[----:B------:R-:W-:Y:S01]  /*0b90*/  HADD2.F32 R59, -RZ, R39.H1_H1 ;  /* 0x30000027ff3b7230 */ /* 0x000fe20000004100 */
[----:B------:R-:W5:Y:S01]  /*0ba0*/  LDG.E.64.CONSTANT R26, desc[UR6][R26.64] ;  /* 0x000000061a1a7981 */ /* 0x000f62000c1e9b00 */
[----:B0-----:R-:W-:-:S05]  /*0bb0*/  HADD2.F32 R46, -RZ, R38.H0_H0 ;  /* 0x20000026ff2e7230 */ /* 0x001fca0000004100 */
[----:B------:R-:W-:Y:S01]  /*0bc0*/  FADD.FTZ R36, R36, R46 ;  /* 0x0000002e24247221 */ /* 0x000fe20000010000 */
[----:B------:R-:W-:-:S03]  /*0bd0*/  FFMA.FTZ R13, R46, R46, R13 ;  /* 0x0000002e2e0d7223 */ /* 0x000fc6000001000d */
[----:B------:R-:W-:Y:S01]  /*0be0*/  FADD.FTZ R36, R36, R37 ;  /* 0x0000002524247221 */ /* 0x000fe20000010000 */
[----:B------:R-:W-:Y:S01]  /*0bf0*/  FFMA.FTZ R13, R37, R37, R13 ;  /* 0x00000025250d7223 */ /* 0x000fe2000001000d */
[----:B------:R-:W-:Y:S02]  /*0c00*/  STL [R1+0xc], R46 ;  /* 0x00000c2e01007387 */ /* 0x000fe40000100800 */
[----:B------:R-:W-:Y:S01]  /*0c10*/  FADD.FTZ R36, R36, R60 ;  /* 0x0000003c24247221 */ /* 0x000fe20000010000 */
[----:B------:R-:W-:Y:S01]  /*0c20*/  FFMA.FTZ R13, R60, R60, R13 ;  /* 0x0000003c3c0d7223 */ /* 0x000fe2000001000d */
[----:B------:R0:W-:Y:S02]  /*0c30*/  STL [R1+0x8], R37 ;  /* 0x0000082501007387 */ /* 0x0001e40000100800 */
[----:B------:R-:W-:Y:S01]  /*0c40*/  FADD.FTZ R36, R36, R59 ;  /* 0x0000003b24247221 */ /* 0x000fe20000010000 */
[----:B------:R-:W-:Y:S01]  /*0c50*/  FFMA.FTZ R13, R59, R59, R13 ;  /* 0x0000003b3b0d7223 */ /* 0x000fe2000001000d */
[----:B----4-:R-:W-:-:S02]  /*0c60*/  HADD2.F32 R58, -RZ, R42.H1_H1 ;  /* 0x3000002aff3a7230 */ /* 0x010fc40000004100 */
[----:B0-----:R-:W-:-:S05]  /*0c70*/  HADD2.F32 R37, -RZ, R42.H0_H0 ;  /* 0x2000002aff257230 */ /* 0x001fca0000004100 */
[----:B------:R-:W-:Y:S01]  /*0c80*/  FADD.FTZ R36, R36, R37 ;  /* 0x0000002524247221 */ /* 0x000fe20000010000 */
[----:B------:R0:W-:Y:S01]  /*0c90*/  STL [R1+0x14], R37 ;  /* 0x0000142501007387 */ /* 0x0001e20000100800 */
[----:B------:R-:W-:Y:S02]  /*0ca0*/  FFMA.FTZ R13, R37, R37, R13 ;  /* 0x00000025250d7223 */ /* 0x000fe4000001000d */
[----:B------:R-:W-:Y:S01]  /*0cb0*/  FADD.FTZ R36, R36, R58 ;  /* 0x0000003a24247221 */ /* 0x000fe20000010000 */
[--C-:B------:R-:W-:Y:S02]  /*0cc0*/  HADD2.F32 R56, -RZ, R43.reuse.H1_H1 ;  /* 0x3000002bff387230 */ /* 0x100fe40000004100 */
[----:B------:R-:W-:Y:S01]  /*0cd0*/  FFMA.FTZ R13, R58, R58, R13 ;  /* 0x0000003a3a0d7223 */ /* 0x000fe2000001000d */
[----:B0-----:R-:W-:Y:S02]  /*0ce0*/  HADD2.F32 R37, -RZ, R43.H0_H0 ;  /* 0x2000002bff257230 */ /* 0x001fe40000004100 */
[----:B------:R-:W-:-:S03]  /*0cf0*/  HADD2.F32 R55, -RZ, R16.H0_H0 ;  /* 0x20000010ff377230 */ /* 0x000fc60000004100 */
[----:B------:R-:W-:Y:S01]  /*0d00*/  FADD.FTZ R36, R36, R37 ;  /* 0x0000002524247221 */ /* 0x000fe20000010000 */
[----:B------:R-:W-:-:S03]  /*0d10*/  FFMA.FTZ R13, R37, R37, R13 ;  /* 0x00000025250d7223 */ /* 0x000fc6000001000d */
[----:B------:R-:W-:Y:S01]  /*0d20*/  FADD.FTZ R36, R36, R56 ;  /* 0x0000003824247221 */ /* 0x000fe20000010000 */
[----:B------:R-:W-:Y:S01]  /*0d30*/  FFMA.FTZ R13, R56, R56, R13 ;  /* 0x00000038380d7223 */ /* 0x000fe2000001000d */
[----:B------:R-:W-:Y:S02]  /*0d40*/  HADD2.F32 R38, -RZ, R16.H1_H1 ;  /* 0x30000010ff267230 */ /* 0x000fe40000004100 */
[----:B------:R-:W-:Y:S01]  /*0d50*/  FADD.FTZ R16, R36, R55 ;  /* 0x0000003724107221 */ /* 0x000fe20000010000 */
[----:B------:R0:W-:Y:S01]  /*0d60*/  STL [R1+0x18], R37 ;  /* 0x0000182501007387 */ /* 0x0001e20000100800 */
[----:B------:R-:W-:Y:S02]  /*0d70*/  FFMA.FTZ R13, R55, R55, R13 ;  /* 0x00000037370d7223 */ /* 0x000fe4000001000d */
[----:B------:R-:W-:Y:S02]  /*0d80*/  FADD.FTZ R16, R16, R38 ;  /* 0x0000002610107221 */ /* 0x000fe40000010000 */
[----:B------:R-:W-:Y:S01]  /*0d90*/  FFMA.FTZ R13, R38, R38, R13 ;  /* 0x00000026260d7223 */ /* 0x000fe2000001000d */
[----:B0-----:R-:W-:-:S02]  /*0da0*/  HADD2.F32 R37, -RZ, R17.H0_H0 ;  /* 0x20000011ff257230 */ /* 0x001fc40000004100 */
[----:B------:R-:W-:-:S03]  /*0db0*/  HADD2.F32 R17, -RZ, R17.H1_H1 ;  /* 0x30000011ff117230 */ /* 0x000fc60000004100 */
[----:B------:R-:W-:Y:S01]  /*0dc0*/  FADD.FTZ R16, R16, R37 ;  /* 0x0000002510107221 */ /* 0x000fe20000010000 */
[----:B------:R-:W-:Y:S01]  /*0dd0*/  FFMA.FTZ R13, R37, R37, R13 ;  /* 0x00000025250d7223 */ /* 0x000fe2000001000d */
[----:B------:R-:W-:Y:S01]  /*0de0*/  HADD2.F32 R36, -RZ, R20.H0_H0 ;  /* 0x20000014ff247230 */ /* 0x000fe20000004100 */
[----:B------:R-:W-:Y:S01]  /*0df0*/  STL [R1+0x30], R38 ;  /* 0x0000302601007387 */ /* 0x000fe20000100800 */
[----:B------:R-:W-:Y:S01]  /*0e00*/  FADD.FTZ R16, R16, R17 ;  /* 0x0000001110107221 */ /* 0x000fe20000010000 */
[----:B------:R-:W-:Y:S02]  /*0e10*/  FFMA.FTZ R13, R17, R17, R13 ;  /* 0x00000011110d7223 */ /* 0x000fe4000001000d */
[----:B------:R-:W-:Y:S01]  /*0e20*/  STL [R1+0x34], R37 ;  /* 0x0000342501007387 */ /* 0x000fe20000100800 */
[----:B------:R-:W-:-:S03]  /*0e30*/  FADD.FTZ R16, R16, R36 ;  /* 0x0000002410107221 */ /* 0x000fc60000010000 */
[----:B------:R0:W-:Y:S01]  /*0e40*/  STL [R1+0x38], R17 ;  /* 0x0000381101007387 */ /* 0x0001e20000100800 */
[----:B------:R-:W-:-:S03]  /*0e50*/  FFMA.FTZ R13, R36, R36, R13 ;  /* 0x00000024240d7223 */ /* 0x000fc6000001000d */
[----:B------:R-:W-:Y:S01]  /*0e60*/  STL [R1+0x3c], R36 ;  /* 0x00003c2401007387 */ /* 0x000fe20000100800 */
[----:B0-----:R-:W-:Y:S02]  /*0e70*/  HADD2.F32 R17, -RZ, R20.H1_H1 ;  /* 0x30000014ff117230 */ /* 0x001fe40000004100 */
[----:B------:R-:W-:-:S03]  /*0e80*/  HADD2.F32 R20, -RZ, R21.H0_H0 ;  /* 0x20000015ff147230 */ /* 0x000fc60000004100 */
[----:B------:R-:W-:Y:S01]  /*0e90*/  FADD.FTZ R16, R16, R17 ;  /* 0x0000001110107221 */ /* 0x000fe20000010000 */
[----:B------:R0:W-:Y:S01]  /*0ea0*/  STL [R1+0x40], R17 ;  /* 0x0000401101007387 */ /* 0x0001e20000100800 */
[----:B------:R-:W-:Y:S02]  /*0eb0*/  FFMA.FTZ R13, R17, R17, R13 ;  /* 0x00000011110d7223 */ /* 0x000fe4000001000d */
[----:B------:R-:W-:Y:S01]  /*0ec0*/  FADD.FTZ R16, R16, R20 ;  /* 0x0000001410107221 */ /* 0x000fe20000010000 */
[----:B------:R1:W-:Y:S01]  /*0ed0*/  STL [R1+0x44], R20 ;  /* 0x0000441401007387 */ /* 0x0003e20000100800 */
[----:B------:R-:W-:Y:S01]  /*0ee0*/  FFMA.FTZ R13, R20, R20, R13 ;  /* 0x00000014140d7223 */ /* 0x000fe2000001000d */
[----:B0-----:R-:W-:Y:S02]  /*0ef0*/  HADD2.F32 R17, -RZ, R21.H1_H1 ;  /* 0x30000015ff117230 */ /* 0x001fe40000004100 */
[----:B-1----:R-:W-:-:S03]  /*0f00*/  HADD2.F32 R20, -RZ, R24.H0_H0 ;  /* 0x20000018ff147230 */ /* 0x002fc60000004100 */
        /* <DEDUP_REMOVED lines=36> */
[--C-:B------:R-:W-:Y:S02]  /*1150*/  HADD2.F32 R54, -RZ, R53.reuse.H0_H0 ;  /* 0x20000035ff367230 */ /* 0x100fe40000004100 */
[----:B0-----:R-:W-:Y:S02]  /*1160*/  HADD2.F32 R17, -RZ, R52.H1_H1 ;  /* 0x30000034ff117230 */ /* 0x001fe40000004100 */
[----:B------:R-:W-:-:S03]  /*1170*/  HADD2.F32 R53, -RZ, R53.H1_H1 ;  /* 0x30000035ff357230 */ /* 0x000fc60000004100 */
[----:B------:R-:W-:Y:S01]  /*1180*/  FADD.FTZ R34, R16, R17 ;  /* 0x0000001110227221 */ /* 0x000fe20000010000 */
[----:B------:R-:W-:-:S03]  /*1190*/  HADD2.F32 R52, -RZ, R48.H0_H0 ;  /* 0x20000030ff347230 */ /* 0x000fc60000004100 */
[----:B------:R-:W-:Y:S01]  /*11a0*/  FADD.FTZ R34, R34, R54 ;  /* 0x0000003622227221 */ /* 0x000fe20000010000 */
        /* <DEDUP_REMOVED lines=22> */
[----:B------:R-:W-:-:S03]  /*1310*/  FFMA.FTZ R13, R20, R20, R13 ;  /* 0x00000014140d7223 */ /* 0x000fc6000001000d */
[----:B------:R-:W-:Y:S01]  /*1320*/  FADD.FTZ R34, R34, R42 ;  /* 0x0000002a22227221 */ /* 0x000fe20000010000 */
[--C-:B------:R-:W-:Y:S02]  /*1330*/  HADD2.F32 R40, -RZ, R14.reuse.H0_H0 ;  /* 0x2000000eff287230 */ /* 0x100fe40000004100 */
[----:B------:R-:W-:Y:S01]  /*1340*/  FFMA.FTZ R35, R17, R17, R13 ;  /* 0x0000001111237223 */ /* 0x000fe2000001000d */
[----:B------:R-:W-:Y:S01]  /*1350*/  FADD.FTZ R34, R34, R41 ;  /* 0x0000002922227221 */ /* 0x000fe20000010000 */
[----:B------:R-:W-:-:S03]  /*1360*/  HADD2.F32 R13, -RZ, R14.H1_H1 ;  /* 0x3000000eff0d7230 */ /* 0x000fc60000004100 */
[----:B------:R-:W-:Y:S01]  /*1370*/  FADD.FTZ R34, R34, R40 ;  /* 0x0000002822227221 */ /* 0x000fe20000010000 */
[----:B------:R-:W-:-:S03]  /*1380*/  HADD2.F32 R14, -RZ, R15.H0_H0 ;  /* 0x2000000fff0e7230 */ /* 0x000fc60000004100 */
[----:B------:R-:W-:Y:S01]  /*1390*/  FADD.FTZ R34, R34, R13 ;  /* 0x0000000d22227221 */ /* 0x000fe20000010000 */
[----:B------:R-:W-:-:S03]  /*13a0*/  HADD2.F32 R15, -RZ, R15.H1_H1 ;  /* 0x3000000fff0f7230 */ /* 0x000fc60000004100 */
[----:B------:R-:W-:Y:S01]  /*13b0*/  FADD.FTZ R34, R34, R14 ;  /* 0x0000000e22227221 */ /* 0x000fe20000010000 */
[--C-:B------:R-:W-:Y:S01]  /*13c0*/  HADD2.F32 R16, -RZ, R18.reuse.H0_H0 ;  /* 0x20000012ff107230 */ /* 0x100fe20000004100 */
[----:B------:R-:W-:Y:S02]  /*13d0*/  STL [R1+0x6c], R20 ;  /* 0x00006c1401007387 */ /* 0x000fe40000100800 */
[----:B------:R-:W-:Y:S02]  /*13e0*/  FADD.FTZ R34, R34, R15 ;  /* 0x0000000f22227221 */ /* 0x000fe40000010000 */
[----:B------:R0:W-:Y:S02]  /*13f0*/  STL [R1+0x70], R17 ;  /* 0x0000701101007387 */ /* 0x0001e40000100800 */
[----:B------:R-:W-:Y:S01]  /*1400*/  FADD.FTZ R34, R34, R16 ;  /* 0x0000001022227221 */ /* 0x000fe20000010000 */
[----:B0-----:R-:W-:Y:S02]  /*1410*/  HADD2.F32 R17, -RZ, R18.H1_H1 ;  /* 0x30000012ff117230 */ /* 0x001fe40000004100 */
        /* <DEDUP_REMOVED lines=14> */
[--C-:B------:R-:W-:Y:S02]  /*1500*/  HADD2.F32 R37, -RZ, R33.reuse.H0_H0 ;  /* 0x20000021ff257230 */ /* 0x100fe40000004100 */
[----:B------:R-:W-:Y:S02]  /*1510*/  HADD2.F32 R25, -RZ, R32.H1_H1 ;  /* 0x30000020ff197230 */ /* 0x000fe40000004100 */
[----:B------:R-:W-:Y:S01]  /*1520*/  FADD.FTZ R34, R34, R24 ;  /* 0x0000001822227221 */ /* 0x000fe20000010000 */
[----:B------:R-:W-:Y:S01]  /*1530*/  HADD2.F32 R36, -RZ, R33.H1_H1 ;  /* 0x30000021ff247230 */ /* 0x000fe20000004100 */
[----:B------:R0:W-:Y:S02]  /*1540*/  STL [R1+0x28], R37 ;  /* 0x0000282501007387 */ /* 0x0001e40000100800 */
[----:B------:R-:W-:Y:S02]  /*1550*/  FADD.FTZ R32, R34, R25 ;  /* 0x0000001922207221 */ /* 0x000fe40000010000 */
[----:B------:R-:W-:Y:S04]  /*1560*/  STL [R1+0x2c], R36 ;  /* 0x00002c2401007387 */ /* 0x000fe80000100800 */
[----:B------:R-:W3:Y:S01]  /*1570*/  LDL R34, [R1+0x10c] ;  /* 0x00010c0001227983 */ /* 0x000ee20000100800 */
        /* <DEDUP_REMOVED lines=28> */
[----:B------:R-:W-:-:S03]  /*1740*/  FADD.FTZ R32, R32, R37 ;  /* 0x0000002520207221 */ /* 0x000fc60000010000 */
[----:B------:R-:W-:Y:S02]  /*1750*/  FFMA.FTZ R33, R37, R37, R35 ;  /* 0x0000002525217223 */ /* 0x000fe40000010023 */
[----:B0-----:R-:W0:Y:S01]  /*1760*/  S2R R37, SR_TID.X ;  /* 0x0000000000257919 */ /* 0x001e220000002100 */
[--C-:B--2---:R-:W-:Y:S02]  /*1770*/  HADD2.F32 R38, -RZ, R30.reuse.H0_H0 ;  /* 0x2000001eff267230 */ /* 0x104fe40000004100 */
[----:B------:R-:W-:Y:S01]  /*1780*/  FFMA.FTZ R33, R36, R36, R33 ;  /* 0x0000002424217223 */ /* 0x000fe20000010021 */
[----:B------:R-:W-:Y:S02]  /*1790*/  HADD2.F32 R39, -RZ, R30.H1_H1 ;  /* 0x3000001eff277230 */ /* 0x000fe40000004100 */
[----:B------:R-:W-:Y:S01]  /*17a0*/  FADD.FTZ R32, R32, R36 ;  /* 0x0000002420207221 */ /* 0x000fe20000010000 */
[--C-:B------:R-:W-:Y:S02]  /*17b0*/  HADD2.F32 R30, -RZ, R31.reuse.H0_H0 ;  /* 0x2000001fff1e7230 */ /* 0x100fe40000004100 */
[----:B------:R-:W-:-:S02]  /*17c0*/  HADD2.F32 R35, -RZ, R31.H1_H1 ;  /* 0x3000001fff237230 */ /* 0x000fc40000004100 */
[----:B------:R-:W-:Y:S01]  /*17d0*/  FFMA.FTZ R33, R38, R38, R33 ;  /* 0x0000002626217223 */ /* 0x000fe20000010021 */
[----:B------:R-:W-:Y:S01]  /*17e0*/  FADD.FTZ R32, R32, R38 ;  /* 0x0000002620207221 */ /* 0x000fe20000010000 */
[----:B------:R1:W-:Y:S02]  /*17f0*/  STL [R1+0x24], R30 ;  /* 0x0000241e01007387 */ /* 0x0003e40000100800 */
[----:B------:R-:W-:Y:S02]  /*1800*/  FFMA.FTZ R33, R39, R39, R33 ;  /* 0x0000002727217223 */ /* 0x000fe40000010021 */
[----:B------:R-:W-:Y:S01]  /*1810*/  STL [R1+0x20], R35 ;  /* 0x0000202301007387 */ /* 0x000fe20000100800 */
[----:B------:R-:W-:Y:S01]  /*1820*/  FADD.FTZ R32, R32, R39 ;  /* 0x0000002720207221 */ /* 0x000fe20000010000 */
[----:B------:R-:W-:-:S03]  /*1830*/  FFMA.FTZ R31, R30, R30, R33 ;  /* 0x0000001e1e1f7223 */ /* 0x000fc60000010021 */
[----:B-1----:R-:W-:Y:S01]  /*1840*/  FADD.FTZ R30, R32, R30 ;  /* 0x0000001e201e7221 */ /* 0x002fe20000010000 */
[----:B------:R-:W-:-:S03]  /*1850*/  FFMA.FTZ R31, R35, R35, R31 ;  /* 0x00000023231f7223 */ /* 0x000fc6000001001f */
[----:B------:R-:W-:Y:S01]  /*1860*/  FADD.FTZ R30, R30, R35 ;  /* 0x000000231e1e7221 */ /* 0x000fe20000010000 */
[----:B0-----:R-:W-:Y:S01]  /*1870*/  ISETP.GT.U32.AND P0, PT, R37, 0x3f, PT ;  /* 0x0000003f2500780c */ /* 0x001fe20003f04070 */
[----:B------:R-:W-:Y:S03]  /*1880*/  BSSY B0, `(.L_x_2728) ;  /* 0x000002e000007945 */ /* 0x000fe60003800000 */
        /* <DEDUP_REMOVED lines=45> */
.L_x_2729:
[----:B------:R-:W-:Y:S05]  /*1b60*/  BSYNC B0 ;  /* 0x0000000000007941 */ /* 0x000fea0003800000 */
.L_x_2728:
        /* <DEDUP_REMOVED lines=26> */
.L_x_2731:
[----:B------:R-:W-:Y:S05]  /*1d10*/  BSYNC B0 ;  /* 0x0000000000007941 */ /* 0x000fea0003800000 */
.L_x_2730:
        /* <DEDUP_REMOVED lines=11> */
.L_x_2733:
[----:B------:R-:W2:Y:S04]  /*1dd0*/  LD.E.STRONG.GPU R33, desc[UR6][R30.64] ;  /* 0x000000061e217980 */ /* 0x000ea8000c10f900 */
[----:B--2---:R-:W-:Y:S01]  /*1de0*/  CCTL.IVALL ;  /* 0x00000000ff00798f */ /* 0x004fe20002000000 */
[----:B------:R-:W-:Y:S05]  /*1df0*/  YIELD ;  /* 0x0000000000007946 */ /* 0x000fea0003800000 */
[----:B-----5:R-:W-:-:S04]  /*1e00*/  LOP3.LUT R33, R33, R32, RZ, 0x3c, !PT ;  /* 0x0000002021217212 */ /* 0x020fc800078e3cff */
[----:B------:R-:W-:-:S13]  /*1e10*/  ISETP.GT.AND P1, PT, R33, -0x1, PT ;  /* 0xffffffff2100780c */ /* 0x000fda0003f24270 */
[----:B------:R-:W-:Y:S05]  /*1e20*/  @P1 BRA `(.L_x_2733) ;  /* 0xfffffffc00e81947 */ /* 0x000fea000383ffff */
.L_x_2732:
        /* <DEDUP_REMOVED lines=38> */
.L_x_2735:
[----:B------:R-:W-:Y:S05]  /*2090*/  BSYNC B0 ;  /* 0x0000000000007941 */ /* 0x000fea0003800000 */
.L_x_2734:
        /* <DEDUP_REMOVED lines=43> */
.L_x_2737:
[----:B------:R-:W-:Y:S05]  /*2350*/  BSYNC B0 ;  /* 0x0000000000007941 */ /* 0x000fea0003800000 */
.L_x_2736:
[----:B0-----:R-:W2:Y:S01]  /*2360*/  LDL.LU R33, [R1+0x1c] ;  /* 0x00001c0001217983 */ /* 0x001ea20000300800 */
[----:B------:R-:W-:Y:S01]  /*2370*/  ULDC.64 UR10, c[0x0][0x210] ;  /* 0x00008400000a7ab9 */ /* 0x000fe20000000a00 */
[----:B------:R-:W-:Y:S02]  /*2380*/  ULDC UR8, c[0x0][0x230] ;  /* 0x00008c0000087ab9 */ /* 0x000fe40000000800 */
[----:B------:R-:W3:Y:S04]  /*2390*/  LDL R32, [R1+0x108] ;  /* 0x0001080001207983 */ /* 0x000ee80000100800 */
[----:B------:R-:W4:Y:S01]  /*23a0*/  LDL.LU R37, [R1+0x4] ;  /* 0x0000040001257983 */ /* 0x000f220000300800 */
[----:B-----5:R-:W-:-:S03]  /*23b0*/  LEA R30, P0, R2, UR10, 0x1 ;  /* 0x0000000a021e7c11 */ /* 0x020fc6000f8008ff */
[----:B------:R0:W-:Y:S04]  /*23c0*/  STL [R1+0x110], R0 ;  /* 0x0001100001007387 */ /* 0x0001e80000100800 */
[----:B0-----:R-:W4:Y:S01]  /*23d0*/  LDL.LU R0, [R1] ;  /* 0x0000000001007983 */ /* 0x001f220000300800 */
[--C-:B------:R-:W-:Y:S02]  /*23e0*/  HADD2.F32 R34, -RZ, R28.reuse.H0_H0 ;  /* 0x2000001cff227230 */ /* 0x100fe40000004100 */
[----:B------:R-:W-:Y:S01]  /*23f0*/  HADD2.F32 R28, -RZ, R28.H1_H1 ;  /* 0x3000001cff1c7230 */ /* 0x000fe20000004100 */
[----:B--2---:R-:W-:Y:S02]  /*2400*/  LEA.HI.X R31, R2, UR11, R33, 0x1, P0 ;  /* 0x0000000b021f7c11 */ /* 0x004fe400080f0c21 */
[----:B---3--:R-:W0:Y:S02]  /*2410*/  LDS.64 R32, [R32+UR5] ;  /* 0x0000000520207984 */ /* 0x008e240008000a00 */
[----:B0-----:R-:W-:Y:S01]  /*2420*/  FADD.FTZ R2, R33, UR8 ;  /* 0x0000000821027e21 */ /* 0x001fe20008010000 */
[----:B------:R-:W-:Y:S01]  /*2430*/  FADD.FTZ R36, R57, -R32 ;  /* 0x8000002039247221 */ /* 0x000fe20000010000 */
[----:B------:R-:W-:-:S02]  /*2440*/  HADD2.F32 R33, -RZ, R26.H0_H0 ;  /* 0x2000001aff217230 */ /* 0x000fc40000004100 */
[--C-:B----4-:R-:W-:Y:S01]  /*2450*/  FADD.FTZ R37, R37, -R32.reuse ;  /* 0x8000002025257221 */ /* 0x110fe20000010000 */
        /* <DEDUP_REMOVED lines=19> */
[----:B0-----:R-:W-:-:S04]  /*2590*/  FMUL.FTZ R36, R36, R2 ;  /* 0x0000000224247220 */ /* 0x001fc80000410000 */
[----:B------:R-:W-:-:S04]  /*25a0*/  FFMA.FTZ R36, R36, R34, R33 ;  /* 0x0000002224247223 */ /* 0x000fc80000010021 */
[----:B------:R-:W-:-:S06]  /*25b0*/  FMUL.FTZ R35, R36, -1.4426950216293334961 ;  /* 0xbfb8aa3b24237820 */ /* 0x000fcc0000410000 */
[----:B------:R-:W0:Y:S01]  /*25c0*/  MUFU.EX2 R35, R35 ;  /* 0x0000002300237308 */ /* 0x000e220000000800 */
[----:B------:R-:W-:Y:S02]  /*25d0*/  HADD2.F32 R26, -RZ, R26.H1_H1 ;  /* 0x3000001aff1a7230 */ /* 0x000fe40000004100 */
        /* <DEDUP_REMOVED lines=10> */
[----:B------:R-:W-:Y:S01]  /*2680*/  FMUL.FTZ R61, R2, R61 ;  /* 0x0000003d023d7220 */ /* 0x000fe20000410000 */
[----:B------:R-:W2:Y:S01]  /*2690*/  LDL.LU R0, [R1+0x8] ;  /* 0x0000080001007983 */ /* 0x000ea20000300800 */
[----:B0-----:R-:W-:-:S05]  /*26a0*/  FMUL.FTZ R36, R37, R36 ;  /* 0x0000002425247220 */ /* 0x001fca0000410000 */
[----:B------:R-:W-:-:S05]  /*26b0*/  F2FP.F16.F32.PACK_AB R35, R36, R35 ;  /* 0x000000232423723e */ /* 0x000fca00000000ff */
[----:B------:R0:W-:Y:S01]  /*26c0*/  STG.E.U16 desc[UR6][R30.64], R35 ;  /* 0x000000231e007986 */ /* 0x0001e2000c101506 */
[----:B------:R-:W-:Y:S02]  /*26d0*/  HADD2.F32 R36, -RZ, R29.H0_H0 ;  /* 0x2000001dff247230 */ /* 0x000fe40000004100 */
[----:B------:R-:W-:Y:S01]  /*26e0*/  FMUL.FTZ R57, R2, R57 ;  /* 0x0000003902397220 */ /* 0x000fe20000410000 */
[----:B0-----:R-:W-:-:S05]  /*26f0*/  PRMT R35, R35, 0x7632, R35 ;  /* 0x0000763223237816 */ /* 0x001fca0000000023 */
[----:B------:R0:W-:Y:S02]  /*2700*/  STG.E.U16 desc[UR6][R30.64+0x2], R35 ;  /* 0x000002231e007986 */ /* 0x0001e4000c101506 */
[----:B0-----:R-:W-:-:S05]  /*2710*/  HADD2.F32 R35, -RZ, R27.H0_H0 ;  /* 0x2000001bff237230 */ /* 0x001fca0000004100 */
[----:B------:R-:W-:-:S04]  /*2720*/  FFMA.FTZ R57, R57, R36, R35 ;  /* 0x0000002439397223 */ /* 0x000fc80000010023 */
[----:B------:R-:W-:-:S06]  /*2730*/  FMUL.FTZ R37, R57, -1.4426950216293334961 ;  /* 0xbfb8aa3b39257820 */ /* 0x000fcc0000410000 */
[----:B------:R-:W0:Y:S01]  /*2740*/  MUFU.EX2 R37, R37 ;  /* 0x0000002500257308 */ /* 0x000e220000000800 */
[----:B------:R-:W-:Y:S02]  /*2750*/  HADD2.F32 R29, -RZ, R29.H1_H1 ;  /* 0x3000001dff1d7230 */ /* 0x000fe40000004100 */
[----:B0-----:R-:W-:-:S06]  /*2760*/  FADD.FTZ R37, R37, 1 ;  /* 0x3f80000025257421 */ /* 0x001fcc0000010000 */
[----:B------:R-:W0:Y:S01]  /*2770*/  MUFU.RCP R37, R37 ;  /* 0x0000002500257308 */ /* 0x000e220000001000 */
[----:B------:R-:W-:-:S05]  /*2780*/  HADD2.F32 R27, -RZ, R27.H1_H1 ;  /* 0x3000001bff1b7230 */ /* 0x000fca0000004100 */
[----:B------:R-:W-:Y:S01]  /*2790*/  FFMA.FTZ R61, R61, R29, R27 ;  /* 0x0000001d3d3d7223 */ /* 0x000fe2000001001b */
[----:B0-----:R-:W-:-:S03]  /*27a0*/  FMUL.FTZ R37, R57, R37 ;  /* 0x0000002539257220 */ /* 0x001fc60000410000 */
[----:B------:R-:W-:-:S06]  /*27b0*/  FMUL.FTZ R57, R61, -1.4426950216293334961 ;  /* 0xbfb8aa3b3d397820 */ /* 0x000fcc0000410000 */
[----:B------:R-:W0:Y:S02]  /*27c0*/  MUFU.EX2 R57, R57 ;  /* 0x0000003900397308 */ /* 0x000e240000000800 */
[----:B0-----:R-:W-:-:S06]  /*27d0*/  FADD.FTZ R57, R57, 1 ;  /* 0x3f80000039397421 */ /* 0x001fcc0000010000 */
[----:B------:R-:W0:Y:S02]  /*27e0*/  MUFU.RCP R57, R57 ;  /* 0x0000003900397308 */ /* 0x000e240000001000 */
[----:B0-----:R-:W-:Y:S02]  /*27f0*/  FMUL.FTZ R57, R61, R57 ;  /* 0x000000393d397220 */ /* 0x001fe40000410000 */
[----:B------:R-:W3:Y:S03]  /*2800*/  LDL.LU R61, [R1+0xc] ;  /* 0x00000c00013d7983 */ /* 0x000ee60000300800 */
[----:B------:R-:W-:-:S05]  /*2810*/  F2FP.F16.F32.PACK_AB R37, R57, R37 ;  /* 0x000000253925723e */ /* 0x000fca00000000ff */
[----:B------:R0:W-:Y:S02]  /*2820*/  STG.E.U16 desc[UR6][R30.64+0x4], R37 ;  /* 0x000004251e007986 */ /* 0x0001e4000c101506 */
[----:B0-----:R-:W-:-:S05]  /*2830*/  PRMT R37, R37, 0x7632, R37 ;  /* 0x0000763225257816 */ /* 0x001fca0000000025 */
[----:B------:R2:W-:Y:S02]  /*2840*/  STG.E.U16 desc[UR6][R30.64+0x6], R37 ;  /* 0x000006251e007986 */ /* 0x0005e4000c101506 */
[--C-:B--2---:R-:W-:Y:S01]  /*2850*/  FADD.FTZ R37, R0, -R32.reuse ;  /* 0x8000002000257221 */ /* 0x104fe20000010000 */
[----:B---3--:R-:W-:Y:S02]  /*2860*/  FADD.FTZ R30, R61, -R32 ;  /* 0x800000203d1e7221 */ /* 0x008fe40000010000 */
[----:B------:R-:W2:Y:S02]  /*2870*/  LDL.LU R61, [R1+0x14] ;  /* 0x00001400013d7983 */ /* 0x000ea40000300800 */
[----:B------:R-:W-:-:S04]  /*2880*/  FMUL.FTZ R30, R2, R30 ;  /* 0x0000001e021e7220 */ /* 0x000fc80000410000 */
[----:B------:R-:W-:-:S04]  /*2890*/  FFMA.FTZ R30, R34, R30, R33 ;  /* 0x0000001e221e7223 */ /* 0x000fc80000010021 */
[----:B------:R-:W-:-:S06]  /*28a0*/  FMUL.FTZ R31, R30, -1.4426950216293334961 ;  /* 0xbfb8aa3b1e1f7820 */ /* 0x000fcc0000410000 */
[----:B------:R-:W0:Y:S02]  /*28b0*/  MUFU.EX2 R31, R31 ;  /* 0x0000001f001f7308 */ /* 0x000e240000000800 */
[----:B0-----:R-:W-:-:S06]  /*28c0*/  FADD.FTZ R31, R31, 1 ;  /* 0x3f8000001f1f7421 */ /* 0x001fcc0000010000 */
[----:B------:R-:W0:Y:S02]  /*28d0*/  MUFU.RCP R31, R31 ;  /* 0x0000001f001f7308 */ /* 0x000e240000001000 */
[----:B0-----:R-:W-:-:S05]  /*28e0*/  FMUL.FTZ R0, R30, R31 ;  /* 0x0000001f1e007220 */ /* 0x001fca0000410000 */
[----:B------:R0:W-:Y:S04]  /*28f0*/  STL [R1+0xc8], R0 ;  /* 0x0000c80001007387 */ /* 0x0001e80000100800 */
[----:B0-----:R-:W3:Y:S01]  /*2900*/  LDL.LU R0, [R1+0x18] ;  /* 0x0000180001007983 */ /* 0x001ee20000300800 */
[C---:B------:R-:W-:Y:S01]  /*2910*/  FMUL.FTZ R37, R2.reuse, R37 ;  /* 0x0000002502257220 */ /* 0x040fe20000410000 */
[----:B------:R-:W-:-:S03]  /*2920*/  FMUL.FTZ R60, R2, R60 ;  /* 0x0000003c023c7220 */ /* 0x000fc60000410000 */
[----:B------:R-:W-:Y:S01]  /*2930*/  FFMA.FTZ R37, R28, R37, R26 ;  /* 0x000000251c257223 */ /* 0x000fe2000001001a */
[----:B------:R-:W-:Y:S01]  /*2940*/  FFMA.FTZ R60, R36, R60, R35 ;  /* 0x0000003c243c7223 */ /* 0x000fe20000010023 */
[----:B------:R-:W-:Y:S02]  /*2950*/  FMUL.FTZ R59, R2, R59 ;  /* 0x0000003b023b7220 */ /* 0x000fe40000410000 */
[----:B------:R-:W-:Y:S01]  /*2960*/  FMUL.FTZ R57, R37, -1.4426950216293334961 ;  /* 0xbfb8aa3b25397820 */ /* 0x000fe20000410000 */
[----:B------:R-:W-:Y:S01]  /*2970*/  FMUL.FTZ R30, R60, -1.4426950216293334961 ;  /* 0xbfb8aa3b3c1e7820 */ /* 0x000fe20000410000 */
[----:B------:R-:W-:-:S04]  /*2980*/  FFMA.FTZ R59, R29, R59, R27 ;  /* 0x0000003b1d3b7223 */ /* 0x000fc8000001001b */
[----:B------:R-:W0:Y:S01]  /*2990*/  MUFU.EX2 R57, R57 ;  /* 0x0000003900397308 */ /* 0x000e220000000800 */
[----:B------:R-:W-:-:S07]  /*29a0*/  FMUL.FTZ R31, R59, -1.4426950216293334961 ;  /* 0xbfb8aa3b3b1f7820 */ /* 0x000fce0000410000 */
[----:B------:R-:W1:Y:S08]  /*29b0*/  MUFU.EX2 R30, R30 ;  /* 0x0000001e001e7308 */ /* 0x000e700000000800 */
[----:B------:R-:W4:Y:S01]  /*29c0*/  MUFU.EX2 R31, R31 ;  /* 0x0000001f001f7308 */ /* 0x000f220000000800 */
[----:B0-----:R-:W-:Y:S01]  /*29d0*/  FADD.FTZ R57, R57, 1 ;  /* 0x3f80000039397421 */ /* 0x001fe20000010000 */
[----:B-1----:R-:W-:-:S06]  /*29e0*/  FADD.FTZ R30, R30, 1 ;  /* 0x3f8000001e1e7421 */ /* 0x002fcc0000010000 */
[----:B------:R-:W0:Y:S01]  /*29f0*/  MUFU.RCP R57, R57 ;  /* 0x0000003900397308 */ /* 0x000e220000001000 */
[----:B----4-:R-:W-:-:S07]  /*2a00*/  FADD.FTZ R31, R31, 1 ;  /* 0x3f8000001f1f7421 */ /* 0x010fce0000010000 */
[----:B------:R-:W1:Y:S08]  /*2a10*/  MUFU.RCP R30, R30 ;  /* 0x0000001e001e7308 */ /* 0x000e700000001000 */
[----:B------:R-:W4:Y:S01]  /*2a20*/  MUFU.RCP R31, R31 ;  /* 0x0000001f001f7308 */ /* 0x000f220000001000 */
[----:B0-----:R-:W-:Y:S01]  /*2a30*/  FMUL.FTZ R37, R37, R57 ;  /* 0x0000003925257220 */ /* 0x001fe20000410000 */
[----:B-1----:R-:W-:-:S04]  /*2a40*/  FMUL.FTZ R57, R60, R30 ;  /* 0x0000001e3c397220 */ /* 0x002fc80000410000 */
[----:B------:R-:W-:Y:S04]  /*2a50*/  STL [R1+0xc4], R37 ;  /* 0x0000c42501007387 */ /* 0x000fe80000100800 */
[----:B------:R4:W-:Y:S02]  /*2a60*/  STL [R1+0xc0], R57 ;  /* 0x0000c03901007387 */ /* 0x0009e40000100800 */
[----:B----4-:R-:W-:-:S05]  /*2a70*/  FMUL.FTZ R57, R59, R31 ;  /* 0x0000001f3b397220 */ /* 0x010fca0000410000 */
[----:B------:R3:W-:Y:S02]  /*2a80*/  STL [R1+0xbc], R57 ;  /* 0x0000bc3901007387 */ /* 0x0007e40000100800 */
[--C-:B---3--:R-:W-:Y:S02]  /*2a90*/  FADD.FTZ R57, R0, -R32.reuse ;  /* 0x8000002000397221 */ /* 0x108fe40000010000 */
[----:B------:R-:W3:Y:S01]  /*2aa0*/  LDL.LU R0, [R1+0x30] ;  /* 0x0000300001007983 */ /* 0x000ee20000300800 */
        /* <DEDUP_REMOVED lines=8> */
[----:B------:R-:W-:Y:S01]  /*2b30*/  FMUL.FTZ R57, R2, R57 ;  /* 0x0000003902397220 */ /* 0x000fe20000410000 */
[----:B------:R-:W-:-:S03]  /*2b40*/  FFMA.FTZ R58, R28, R58, R26 ;  /* 0x0000003a1c3a7223 */ /* 0x000fc6000001001a */
[----:B------:R-:W-:Y:S01]  /*2b50*/  FFMA.FTZ R57, R36, R57, R35 ;  /* 0x0000003924397223 */ /* 0x000fe20000010023 */
[----:B------:R-:W-:Y:S01]  /*2b60*/  FMUL.FTZ R31, R58, -1.4426950216293334961 ;  /* 0xbfb8aa3b3a1f7820 */ /* 0x000fe20000410000 */
[----:B0-----:R-:W-:Y:S02]  /*2b70*/  FMUL.FTZ R37, R37, R30 ;  /* 0x0000001e25257220 */ /* 0x001fe40000410000 */
[----:B------:R-:W-:-:S03]  /*2b80*/  FMUL.FTZ R30, R57, -1.4426950216293334961 ;  /* 0xbfb8aa3b391e7820 */ /* 0x000fc60000410000 */
[----:B------:R-:W0:Y:S08]  /*2b90*/  MUFU.EX2 R31, R31 ;  /* 0x0000001f001f7308 */ /* 0x000e300000000800 */
[----:B------:R-:W1:Y:S01]  /*2ba0*/  MUFU.EX2 R30, R30 ;  /* 0x0000001e001e7308 */ /* 0x000e620000000800 */
[----:B0-----:R-:W-:Y:S01]  /*2bb0*/  FADD.FTZ R31, R31, 1 ;  /* 0x3f8000001f1f7421 */ /* 0x001fe20000010000 */
[----:B-1----:R-:W-:-:S06]  /*2bc0*/  FADD.FTZ R30, R30, 1 ;  /* 0x3f8000001e1e7421 */ /* 0x002fcc0000010000 */
[----:B------:R-:W0:Y:S08]  /*2bd0*/  MUFU.RCP R31, R31 ;  /* 0x0000001f001f7308 */ /* 0x000e300000001000 */
[----:B------:R-:W1:Y:S01]  /*2be0*/  MUFU.RCP R30, R30 ;  /* 0x0000001e001e7308 */ /* 0x000e620000001000 */
[----:B------:R0:W-:Y:S04]  /*2bf0*/  STL [R1+0xb8], R37 ;  /* 0x0000b82501007387 */ /* 0x0001e80000100800 */
[----:B------:R-:W2:Y:S01]  /*2c00*/  LDL.LU R59, [R1+0x34] ;  /* 0x00003400013b7983 */ /* 0x000ea20000300800 */
[----:B0-----:R-:W-:Y:S01]  /*2c10*/  FMUL.FTZ R37, R58, R31 ;  /* 0x0000001f3a257220 */ /* 0x001fe20000410000 */
[----:B-1----:R-:W-:-:S04]  /*2c20*/  FMUL.FTZ R57, R57, R30 ;  /* 0x0000001e39397220 */ /* 0x002fc80000410000 */
[----:B------:R0:W-:Y:S04]  /*2c30*/  STL [R1+0xb4], R37 ;  /* 0x0000b42501007387 */ /* 0x0001e80000100800 */
[----:B------:R1:W-:Y:S04]  /*2c40*/  STL [R1+0xb0], R57 ;  /* 0x0000b03901007387 */ /* 0x0003e80000100800 */
[----:B------:R-:W4:Y:S01]  /*2c50*/  LDL.LU R58, [R1+0x38] ;  /* 0x00003800013a7983 */ /* 0x000f220000300800 */
[--C-:B0-----:R-:W-:Y:S01]  /*2c60*/  FADD.FTZ R37, R55, -R32.reuse ;  /* 0x8000002037257221 */ /* 0x101fe20000010000 */
[----:B---3--:R-:W-:-:S02]  /*2c70*/  FADD.FTZ R55, R0, -R32 ;  /* 0x8000002000377221 */ /* 0x008fc40000010000 */
[----:B------:R-:W3:Y:S01]  /*2c80*/  LDL.LU R0, [R1+0x3c] ;  /* 0x00003c0001007983 */ /* 0x000ee20000300800 */
        /* <DEDUP_REMOVED lines=19> */
[----:B------:R-:W-:Y:S04]  /*2dc0*/  STL [R1+0xac], R56 ;  /* 0x0000ac3801007387 */ /* 0x000fe80000100800 */
[----:B------:R-:W4:Y:S01]  /*2dd0*/  LDL.LU R57, [R1+0x40] ;  /* 0x0000400001397983 */ /* 0x000f220000300800 */
[----:B0-----:R-:W-:Y:S01]  /*2de0*/  FMUL.FTZ R37, R37, R30 ;  /* 0x0000001e25257220 */ /* 0x001fe20000410000 */
[----:B-1----:R-:W-:-:S04]  /*2df0*/  FMUL.FTZ R55, R55, R31 ;  /* 0x0000001f37377220 */ /* 0x002fc80000410000 */
[----:B------:R-:W-:Y:S04]  /*2e00*/  STL [R1+0xa8], R37 ;  /* 0x0000a82501007387 */ /* 0x000fe80000100800 */
[----:B------:R3:W-:Y:S02]  /*2e10*/  STL [R1+0xa4], R55 ;  /* 0x0000a43701007387 */ /* 0x0007e40000100800 */
[--C-:B---3--:R-:W-:Y:S02]  /*2e20*/  FADD.FTZ R55, R0, -R32.reuse ;  /* 0x8000002000377221 */ /* 0x108fe40000010000 */
[----:B------:R-:W3:Y:S01]  /*2e30*/  LDL.LU R0, [R1+0x44] ;  /* 0x0000440001007983 */ /* 0x000ee20000300800 */
[----:B--2---:R-:W-:-:S04]  /*2e40*/  FADD.FTZ R56, R59, -R32 ;  /* 0x800000203b387221 */ /* 0x004fc80000010000 */
[----:B------:R-:W-:-:S04]  /*2e50*/  FMUL.FTZ R56, R2, R56 ;  /* 0x0000003802387220 */ /* 0x000fc80000410000 */
[----:B------:R-:W-:Y:S01]  /*2e60*/  FFMA.FTZ R56, R36, R56, R35 ;  /* 0x0000003824387223 */ /* 0x000fe20000010023 */
[----:B----4-:R-:W-:-:S03]  /*2e70*/  FADD.FTZ R37, R58, -R32 ;  /* 0x800000203a257221 */ /* 0x010fc60000010000 */
[----:B------:R-:W-:Y:S01]  /*2e80*/  FMUL.FTZ R30, R56, -1.4426950216293334961 ;  /* 0xbfb8aa3b381e7820 */ /* 0x000fe20000410000 */
[----:B------:R-:W-:-:S05]  /*2e90*/  FMUL.FTZ R37, R2, R37 ;  /* 0x0000002502257220 */ /* 0x000fca0000410000 */
[----:B------:R-:W0:Y:S01]  /*2ea0*/  MUFU.EX2 R30, R30 ;  /* 0x0000001e001e7308 */ /* 0x000e220000000800 */
[----:B------:R-:W-:-:S04]  /*2eb0*/  FFMA.FTZ R37, R29, R37, R27 ;  /* 0x000000251d257223 */ /* 0x000fc8000001001b */
[----:B------:R-:W-:-:S06]  /*2ec0*/  FMUL.FTZ R31, R37, -1.4426950216293334961 ;  /* 0xbfb8aa3b251f7820 */ /* 0x000fcc0000410000 */
[----:B------:R-:W1:Y:S01]  /*2ed0*/  MUFU.EX2 R31, R31 ;  /* 0x0000001f001f7308 */ /* 0x000e620000000800 */
[----:B0-----:R-:W-:-:S07]  /*2ee0*/  FADD.FTZ R30, R30, 1 ;  /* 0x3f8000001e1e7421 */ /* 0x001fce0000010000 */
[----:B------:R-:W0:Y:S01]  /*2ef0*/  MUFU.RCP R30, R30 ;  /* 0x0000001e001e7308 */ /* 0x000e220000001000 */
[----:B-1----:R-:W-:-:S07]  /*2f00*/  FADD.FTZ R31, R31, 1 ;  /* 0x3f8000001f1f7421 */ /* 0x002fce0000010000 */
[----:B------:R-:W1:Y:S01]  /*2f10*/  MUFU.RCP R31, R31 ;  /* 0x0000001f001f7308 */ /* 0x000e620000001000 */
[----:B0-----:R-:W-:-:S05]  /*2f20*/  FMUL.FTZ R58, R56, R30 ;  /* 0x0000001e383a7220 */ /* 0x001fca0000410000 */
[----:B------:R0:W-:Y:S04]  /*2f30*/  STL [R1+0xa0], R58 ;  /* 0x0000a03a01007387 */ /* 0x0001e80000100800 */
[----:B0-----:R-:W2:Y:S01]  /*2f40*/  LDL.LU R58, [R1+0x48] ;  /* 0x00004800013a7983 */ /* 0x001ea20000300800 */
[----:B-1----:R-:W-:Y:S01]  /*2f50*/  FMUL.FTZ R37, R37, R31 ;  /* 0x0000001f25257220 */ /* 0x002fe20000410000 */
[--C-:B------:R-:W-:Y:S02]  /*2f60*/  FADD.FTZ R56, R57, -R32.reuse ;  /* 0x8000002039387221 */ /* 0x100fe40000010000 */
[----:B------:R-:W4:Y:S04]  /*2f70*/  LDL.LU R57, [R1+0x4c] ;  /* 0x00004c0001397983 */ /* 0x000f280000300800 */
[----:B------:R3:W-:Y:S01]  /*2f80*/  STL [R1+0x9c], R37 ;  /* 0x00009c2501007387 */ /* 0x0007e20000100800 */
[----:B------:R-:W-:Y:S01]  /*2f90*/  FMUL.FTZ R55, R2, R55 ;  /* 0x0000003702377220 */ /* 0x000fe20000410000 */
[----:B---3--:R-:W-:-:S02]  /*2fa0*/  FADD.FTZ R37, R0, -R32 ;  /* 0x8000002000257221 */ /* 0x008fc40000010000 */
[----:B------:R-:W3:Y:S01]  /*2fb0*/  LDL.LU R0, [R1+0x50] ;  /* 0x0000500001007983 */ /* 0x000ee20000300800 */
[----:B------:R-:W-:-:S04]  /*2fc0*/  FFMA.FTZ R55, R34, R55, R33 ;  /* 0x0000003722377223 */ /* 0x000fc80000010021 */
[----:B------:R-:W-:-:S06]  /*2fd0*/  FMUL.FTZ R30, R55, -1.4426950216293334961 ;  /* 0xbfb8aa3b371e7820 */ /* 0x000fcc0000410000 */
[----:B------:R-:W0:Y:S01]  /*2fe0*/  MUFU.EX2 R30, R30 ;  /* 0x0000001e001e7308 */ /* 0x000e220000000800 */
[----:B------:R-:W-:-:S04]  /*2ff0*/  FMUL.FTZ R56, R2, R56 ;  /* 0x0000003802387220 */ /* 0x000fc80000410000 */
[----:B------:R-:W-:Y:S01]  /*3000*/  FFMA.FTZ R56, R28, R56, R26 ;  /* 0x000000381c387223 */ /* 0x000fe2000001001a */
[----:B0-----:R-:W-:-:S03]  /*3010*/  FADD.FTZ R30, R30, 1 ;  /* 0x3f8000001e1e7421 */ /* 0x001fc60000010000 */
[----:B------:R-:W-:-:S03]  /*3020*/  FMUL.FTZ R31, R56, -1.4426950216293334961 ;  /* 0xbfb8aa3b381f7820 */ /* 0x000fc60000410000 */
[----:B------:R-:W0:Y:S01]  /*3030*/  MUFU.RCP R30, R30 ;  /* 0x0000001e001e7308 */ /* 0x000e220000001000 */
[----:B------:R-:W-:-:S07]  /*3040*/  FMUL.FTZ R37, R2, R37 ;  /* 0x0000002502257220 */ /* 0x000fce0000410000 */
[----:B------:R-:W1:Y:S01]  /*3050*/  MUFU.EX2 R31, R31 ;  /* 0x0000001f001f7308 */ /* 0x000e620000000800 */
[----:B------:R-:W-:Y:S01]  /*3060*/  FFMA.FTZ R37, R36, R37, R35 ;  /* 0x0000002524257223 */ /* 0x000fe20000010023 */
[----:B0-----:R-:W-:-:S03]  /*3070*/  FMUL.FTZ R55, R55, R30 ;  /* 0x0000001e37377220 */ /* 0x001fc60000410000 */
[----:B------:R-:W-:-:S06]  /*3080*/  FMUL.FTZ R30, R37, -1.4426950216293334961 ;  /* 0xbfb8aa3b251e7820 */ /* 0x000fcc0000410000 */
[----:B------:R-:W0:Y:S01]  /*3090*/  MUFU.EX2 R30, R30 ;  /* 0x0000001e001e7308 */ /* 0x000e220000000800 */
[----:B-1----:R-:W-:-:S07]  /*30a0*/  FADD.FTZ R31, R31, 1 ;  /* 0x3f8000001f1f7421 */ /* 0x002fce0000010000 */
[----:B------:R-:W1:Y:S01]  /*30b0*/  MUFU.RCP R31, R31 ;  /* 0x0000001f001f7308 */ /* 0x000e620000001000 */
[----:B0-----:R-:W-:-:S07]  /*30c0*/  FADD.FTZ R30, R30, 1 ;  /* 0x3f8000001e1e7421 */ /* 0x001fce0000010000 */
[----:B------:R-:W0:Y:S01]  /*30d0*/  MUFU.RCP R30, R30 ;  /* 0x0000001e001e7308 */ /* 0x000e220000001000 */
[----:B-1----:R-:W-:Y:S01]  /*30e0*/  FMUL.FTZ R56, R56, R31 ;  /* 0x0000001f38387220 */ /* 0x002fe20000410000 */
[----:B------:R-:W-:Y:S04]  /*30f0*/  STL [R1+0x98], R55 ;  /* 0x0000983701007387 */ /* 0x000fe80000100800 */
[----:B------:R4:W-:Y:S02]  /*3100*/  STL [R1+0x94], R56 ;  /* 0x0000943801007387 */ /* 0x0009e40000100800 */
[--C-:B----4-:R-:W-:Y:S02]  /*3110*/  FADD.FTZ R56, R57, -R32.reuse ;  /* 0x8000002039387221 */ /* 0x110fe40000010000 */
[----:B------:R-:W4:Y:S01]  /*3120*/  LDL.LU R57, [R1+0x54] ;  /* 0x0000540001397983 */ /* 0x000f220000300800 */
[----:B--2---:R-:W-:Y:S01]  /*3130*/  FADD.FTZ R55, R58, -R32 ;  /* 0x800000203a377221 */ /* 0x004fe20000010000 */
[----:B0-----:R-:W-:-:S05]  /*3140*/  FMUL.FTZ R58, R37, R30 ;  /* 0x0000001e253a7220 */ /* 0x001fca0000410000 */
[----:B------:R0:W-:Y:S04]  /*3150*/  STL [R1+0x90], R58 ;  /* 0x0000903a01007387 */ /* 0x0001e80000100800 */
[----:B0-----:R-:W2:Y:S01]  /*3160*/  LDL.LU R58, [R1+0x58] ;  /* 0x00005800013a7983 */ /* 0x001ea20000300800 */
[----:B---3--:R-:W-:-:S03]  /*3170*/  FADD.FTZ R37, R0, -R32 ;  /* 0x8000002000257221 */ /* 0x008fc60000010000 */
        /* <DEDUP_REMOVED lines=18> */
[----:B------:R-:W0:Y:S01]  /*32a0*/  MUFU.RCP R30, R30 ;  /* 0x0000001e001e7308 */ /* 0x000e220000001000 */
[----:B------:R4:W-:Y:S07]  /*32b0*/  STL [R1+0x8c], R55 ;  /* 0x00008c3701007387 */ /* 0x0009ee0000100800 */
[----:B------:R-:W1:Y:S01]  /*32c0*/  MUFU.RCP R31, R31 ;  /* 0x0000001f001f7308 */ /* 0x000e620000001000 */
[----:B----4-:R-:W-:Y:S02]  /*32d0*/  FADD.FTZ R55, R57, -R32 ;  /* 0x8000002039377221 */ /* 0x010fe40000010000 */
[----:B------:R-:W4:Y:S01]  /*32e0*/  LDL.LU R57, [R1+0x60] ;  /* 0x0000600001397983 */ /* 0x000f220000300800 */
[----:B0-----:R-:W-:Y:S01]  /*32f0*/  FMUL.FTZ R56, R56, R30 ;  /* 0x0000001e38387220 */ /* 0x001fe20000410000 */
[----:B-1----:R-:W-:-:S04]  /*3300*/  FMUL.FTZ R37, R37, R31 ;  /* 0x0000001f25257220 */ /* 0x002fc80000410000 */
[----:B------:R-:W-:Y:S04]  /*3310*/  STL [R1+0x88], R56 ;  /* 0x0000883801007387 */ /* 0x000fe80000100800 */
[----:B------:R3:W-:Y:S02]  /*3320*/  STL [R1+0x54], R37 ;  /* 0x0000542501007387 */ /* 0x0007e40000100800 */
[----:B---3--:R-:W-:Y:S02]  /*3330*/  FADD.FTZ R37, R0, -R32 ;  /* 0x8000002000257221 */ /* 0x008fe40000010000 */
[----:B------:R-:W3:Y:S01]  /*3340*/  LDL.LU R0, [R1+0x64] ;  /* 0x0000640001007983 */ /* 0x000ee20000300800 */
[----:B------:R-:W-:-:S04]  /*3350*/  FMUL.FTZ R55, R2, R55 ;  /* 0x0000003702377220 */ /* 0x000fc80000410000 */
[----:B------:R-:W-:-:S04]  /*3360*/  FFMA.FTZ R55, R36, R55, R35 ;  /* 0x0000003724377223 */ /* 0x000fc80000010023 */
[----:B------:R-:W-:-:S06]  /*3370*/  FMUL.FTZ R30, R55, -1.4426950216293334961 ;  /* 0xbfb8aa3b371e7820 */ /* 0x000fcc0000410000 */
[----:B------:R-:W0:Y:S01]  /*3380*/  MUFU.EX2 R30, R30 ;  /* 0x0000001e001e7308 */ /* 0x000e220000000800 */
[----:B--2---:R-:W-:Y:S01]  /*3390*/  FADD.FTZ R56, R58, -R32 ;  /* 0x800000203a387221 */ /* 0x004fe20000010000 */
[----:B0-----:R-:W-:-:S06]  /*33a0*/  FADD.FTZ R30, R30, 1 ;  /* 0x3f8000001e1e7421 */ /* 0x001fcc0000010000 */
[----:B------:R-:W0:Y:S01]  /*33b0*/  MUFU.RCP R30, R30 ;  /* 0x0000001e001e7308 */ /* 0x000e220000001000 */
[----:B------:R-:W-:-:S04]  /*33c0*/  FMUL.FTZ R56, R2, R56 ;  /* 0x0000003802387220 */ /* 0x000fc80000410000 */
[----:B------:R-:W-:-:S04]  /*33d0*/  FFMA.FTZ R56, R29, R56, R27 ;  /* 0x000000381d387223 */ /* 0x000fc8000001001b */
[----:B------:R-:W-:Y:S01]  /*33e0*/  FMUL.FTZ R31, R56, -1.4426950216293334961 ;  /* 0xbfb8aa3b381f7820 */ /* 0x000fe20000410000 */
[----:B0-----:R-:W-:-:S05]  /*33f0*/  FMUL.FTZ R58, R55, R30 ;  /* 0x0000001e373a7220 */ /* 0x001fca0000410000 */
[----:B------:R-:W0:Y:S01]  /*3400*/  MUFU.EX2 R31, R31 ;  /* 0x0000001f001f7308 */ /* 0x000e220000000800 */
[----:B------:R1:W-:Y:S04]  /*3410*/  STL [R1+0x50], R58 ;  /* 0x0000503a01007387 */ /* 0x0003e80000100800 */
[----:B-1----:R-:W2:Y:S01]  /*3420*/  LDL.LU R58, [R1+0x68] ;  /* 0x00006800013a7983 */ /* 0x002ea20000300800 */
[----:B0-----:R-:W-:-:S06]  /*3430*/  FADD.FTZ R31, R31, 1 ;  /* 0x3f8000001f1f7421 */ /* 0x001fcc0000010000 */
[----:B------:R-:W0:Y:S01]  /*3440*/  MUFU.RCP R31, R31 ;  /* 0x0000001f001f7308 */ /* 0x000e220000001000 */
[----:B----4-:R-:W-:Y:S02]  /*3450*/  FADD.FTZ R55, R57, -R32 ;  /* 0x8000002039377221 */ /* 0x010fe40000010000 */
[----:B------:R-:W4:Y:S01]  /*3460*/  LDL.LU R57, [R1+0x6c] ;  /* 0x00006c0001397983 */ /* 0x000f220000300800 */
[----:B0-----:R-:W-:-:S05]  /*3470*/  FMUL.FTZ R56, R56, R31 ;  /* 0x0000001f38387220 */ /* 0x001fca0000410000 */
[----:B------:R3:W-:Y:S02]  /*3480*/  STL [R1+0x4c], R56 ;  /* 0x00004c3801007387 */ /* 0x0007e40000100800 */
[----:B---3--:R-:W-:Y:S02]  /*3490*/  FADD.FTZ R56, R0, -R32 ;  /* 0x8000002000387221 */ /* 0x008fe40000010000 */
[----:B------:R-:W3:Y:S01]  /*34a0*/  LDL.LU R0, [R1+0x70] ;  /* 0x0000700001007983 */ /* 0x000ee20000300800 */
[----:B------:R-:W-:-:S04]  /*34b0*/  FMUL.FTZ R37, R2, R37 ;  /* 0x0000002502257220 */ /* 0x000fc80000410000 */
[----:B------:R-:W-:-:S04]  /*34c0*/  FFMA.FTZ R37, R34, R37, R33 ;  /* 0x0000002522257223 */ /* 0x000fc80000010021 */
        /* <DEDUP_REMOVED lines=8> */
[----:B------:R-:W-:Y:S01]  /*3550*/  FMUL.FTZ R56, R2, R56 ;  /* 0x0000003802387220 */ /* 0x000fe20000410000 */
[----:B-1----:R-:W-:-:S03]  /*3560*/  FADD.FTZ R31, R31, 1 ;  /* 0x3f8000001f1f7421 */ /* 0x002fc60000010000 */
[----:B------:R-:W-:-:S03]  /*3570*/  FFMA.FTZ R56, R36, R56, R35 ;  /* 0x0000003824387223 */ /* 0x000fc60000010023 */
[----:B------:R-:W1:Y:S01]  /*3580*/  MUFU.RCP R31, R31 ;  /* 0x0000001f001f7308 */ /* 0x000e620000001000 */
[----:B0-----:R-:W-:Y:S01]  /*3590*/  FMUL.FTZ R59, R37, R30 ;  /* 0x0000001e253b7220 */ /* 0x001fe20000410000 */
[----:B------:R-:W-:-:S06]  /*35a0*/  FMUL.FTZ R30, R56, -1.4426950216293334961 ;  /* 0xbfb8aa3b381e7820 */ /* 0x000fcc0000410000 */
[----:B------:R-:W0:Y:S01]  /*35b0*/  MUFU.EX2 R30, R30 ;  /* 0x0000001e001e7308 */ /* 0x000e220000000800 */
[----:B--2---:R-:W-:-:S04]  /*35c0*/  FADD.FTZ R37, R58, -R32 ;  /* 0x800000203a257221 */ /* 0x004fc80000010000 */
[----:B------:R-:W-:Y:S01]  /*35d0*/  FMUL.FTZ R37, R2, R37 ;  /* 0x0000002502257220 */ /* 0x000fe20000410000 */
[----:B-1----:R-:W-:-:S03]  /*35e0*/  FMUL.FTZ R55, R55, R31 ;  /* 0x0000001f37377220 */ /* 0x002fc60000410000 */
[----:B------:R-:W-:-:S04]  /*35f0*/  FFMA.FTZ R37, R29, R37, R27 ;  /* 0x000000251d257223 */ /* 0x000fc8000001001b */
[----:B------:R-:W-:Y:S01]  /*3600*/  FMUL.FTZ R31, R37, -1.4426950216293334961 ;  /* 0xbfb8aa3b251f7820 */ /* 0x000fe20000410000 */
[----:B0-----:R-:W-:-:S05]  /*3610*/  FADD.FTZ R30, R30, 1 ;  /* 0x3f8000001e1e7421 */ /* 0x001fca0000010000 */
[----:B------:R-:W0:Y:S01]  /*3620*/  MUFU.EX2 R31, R31 ;  /* 0x0000001f001f7308 */ /* 0x000e220000000800 */
[----:B------:R-:W-:Y:S07]  /*3630*/  STL [R1+0x48], R59 ;  /* 0x0000483b01007387 */ /* 0x000fee0000100800 */
[----:B------:R-:W1:Y:S01]  /*3640*/  MUFU.RCP R30, R30 ;  /* 0x0000001e001e7308 */ /* 0x000e620000001000 */
[----:B------:R4:W-:Y:S02]  /*3650*/  STL [R1+0x44], R55 ;  /* 0x0000443701007387 */ /* 0x0009e40000100800 */
[----:B----4-:R-:W-:Y:S01]  /*3660*/  FADD.FTZ R55, R57, -R32 ;  /* 0x8000002039377221 */ /* 0x010fe20000010000 */
[----:B0-----:R-:W-:-:S03]  /*3670*/  FADD.FTZ R31, R31, 1 ;  /* 0x3f8000001f1f7421 */ /* 0x001fc60000010000 */
[----:B------:R-:W-:-:S03]  /*3680*/  FMUL.FTZ R55, R2, R55 ;  /* 0x0000003702377220 */ /* 0x000fc60000410000 */
[----:B------:R-:W-:Y:S01]  /*3690*/  MUFU.RCP R31, R31 ;  /* 0x0000001f001f7308 */ /* 0x000fe20000001000 */
[----:B------:R-:W-:Y:S01]  /*36a0*/  FFMA.FTZ R55, R34, R55, R33 ;  /* 0x0000003722377223 */ /* 0x000fe20000010021 */
[----:B-1----:R-:W-:-:S03]  /*36b0*/  FMUL.FTZ R57, R56, R30 ;  /* 0x0000001e38397220 */ /* 0x002fc60000410000 */
[----:B------:R-:W-:-:S06]  /*36c0*/  FMUL.FTZ R30, R55, -1.4426950216293334961 ;  /* 0xbfb8aa3b371e7820 */ /* 0x000fcc0000410000 */
[----:B------:R-:W0:Y:S02]  /*36d0*/  MUFU.EX2 R30, R30 ;  /* 0x0000001e001e7308 */ /* 0x000e240000000800 */
[----:B0-----:R-:W-:-:S06]  /*36e0*/  FADD.FTZ R30, R30, 1 ;  /* 0x3f8000001e1e7421 */ /* 0x001fcc0000010000 */
[----:B------:R-:W-:Y:S01]  /*36f0*/  MUFU.RCP R30, R30 ;  /* 0x0000001e001e7308 */ /* 0x000fe20000001000 */
[----:B------:R-:W-:Y:S01]  /*3700*/  STL [R1+0x40], R57 ;  /* 0x0000403901007387 */ /* 0x000fe20000100800 */
[----:B------:R-:W-:-:S04]  /*3710*/  FMUL.FTZ R53, R2, R53 ;  /* 0x0000003502357220 */ /* 0x000fc80000410000 */
[----:B------:R-:W-:Y:S01]  /*3720*/  FFMA.FTZ R53, R29, R53, R27 ;  /* 0x000000351d357223 */ /* 0x000fe2000001001b */
[----:B------:R-:W-:-:S04]  /*3730*/  FMUL.FTZ R52, R2, R52 ;  /* 0x0000003402347220 */ /* 0x000fc80000410000 */
[----:B------:R-:W-:Y:S01]  /*3740*/  FFMA.FTZ R52, R34, R52, R33 ;  /* 0x0000003422347223 */ /* 0x000fe20000010021 */
[----:B------:R-:W-:Y:S01]  /*3750*/  FMUL.FTZ R50, R2, R50 ;  /* 0x0000003202327220 */ /* 0x000fe20000410000 */
[----:B---3--:R-:W-:-:S04]  /*3760*/  FADD.FTZ R56, R0, -R32 ;  /* 0x8000002000387221 */ /* 0x008fc80000010000 */
[----:B------:R-:W-:Y:S01]  /*3770*/  FMUL.FTZ R56, R2, R56 ;  /* 0x0000003802387220 */ /* 0x000fe20000410000 */
[----:B------:R-:W-:-:S03]  /*3780*/  FMUL.FTZ R0, R37, R31 ;  /* 0x0000001f25007220 */ /* 0x000fc60000410000 */
[----:B------:R-:W-:-:S04]  /*3790*/  FFMA.FTZ R56, R28, R56, R26 ;  /* 0x000000381c387223 */ /* 0x000fc8000001001a */
[----:B------:R-:W-:-:S06]  /*37a0*/  FMUL.FTZ R31, R56, -1.4426950216293334961 ;  /* 0xbfb8aa3b381f7820 */ /* 0x000fcc0000410000 */
[----:B------:R-:W0:Y:S01]  /*37b0*/  MUFU.EX2 R31, R31 ;  /* 0x0000001f001f7308 */ /* 0x000e220000000800 */
[----:B------:R-:W-:-:S04]  /*37c0*/  FADD.FTZ R37, R54, -R32 ;  /* 0x8000002036257221 */ /* 0x000fc80000010000 */
[----:B------:R-:W-:Y:S01]  /*37d0*/  FMUL.FTZ R37, R2, R37 ;  /* 0x0000002502257220 */ /* 0x000fe20000410000 */
[----:B------:R1:W-:Y:S03]  /*37e0*/  STL [R1+0x3c], R0 ;  /* 0x00003c0001007387 */ /* 0x0003e60000100800 */
[----:B------:R-:W-:Y:S01]  /*37f0*/  FFMA.FTZ R37, R36, R37, R35 ;  /* 0x0000002524257223 */ /* 0x000fe20000010023 */
[----:B0-----:R-:W-:Y:S01]  /*3800*/  FADD.FTZ R31, R31, 1 ;  /* 0x3f8000001f1f7421 */ /* 0x001fe20000010000 */
[----:B-1----:R-:W-:Y:S02]  /*3810*/  FMUL.FTZ R0, R55, R30 ;  /* 0x0000001e37007220 */ /* 0x002fe40000410000 */
[----:B------:R-:W-:-:S03]  /*3820*/  FMUL.FTZ R30, R37, -1.4426950216293334961 ;  /* 0xbfb8aa3b251e7820 */ /* 0x000fc60000410000 */
[----:B------:R-:W0:Y:S01]  /*3830*/  MUFU.RCP R31, R31 ;  /* 0x0000001f001f7308 */ /* 0x000e220000001000 */
[----:B------:R0:W-:Y:S07]  /*3840*/  STL [R1+0x38], R0 ;  /* 0x0000380001007387 */ /* 0x0001ee0000100800 */
[----:B------:R-:W1:Y:S01]  /*3850*/  MUFU.EX2 R30, R30 ;  /* 0x0000001e001e7308 */ /* 0x000e620000000800 */
[----:B0-----:R-:W-:Y:S01]  /*3860*/  FMUL.FTZ R0, R56, R31 ;  /* 0x0000001f38007220 */ /* 0x001fe20000410000 */
[----:B------:R-:W-:-:S06]  /*3870*/  FMUL.FTZ R31, R53, -1.4426950216293334961 ;  /* 0xbfb8aa3b351f7820 */ /* 0x000fcc0000410000 */
[----:B------:R-:W0:Y:S01]  /*3880*/  MUFU.EX2 R31, R31 ;  /* 0x0000001f001f7308 */ /* 0x000e220000000800 */
[----:B-1----:R-:W-:-:S07]  /*3890*/  FADD.FTZ R30, R30, 1 ;  /* 0x3f8000001e1e7421 */ /* 0x002fce0000010000 */
[----:B------:R-:W1:Y:S01]  /*38a0*/  MUFU.RCP R30, R30 ;  /* 0x0000001e001e7308 */ /* 0x000e620000001000 */
[----:B------:R1:W-:Y:S01]  /*38b0*/  STL [R1+0x34], R0 ;  /* 0x0000340001007387 */ /* 0x0003e20000100800 */
[----:B0-----:R-:W-:-:S06]  /*38c0*/  FADD.FTZ R31, R31, 1 ;  /* 0x3f8000001f1f7421 */ /* 0x001fcc0000010000 */
[----:B------:R-:W0:Y:S01]  /*38d0*/  MUFU.RCP R31, R31 ;  /* 0x0000001f001f7308 */ /* 0x000e220000001000 */
[----:B-1----:R-:W-:Y:S01]  /*38e0*/  FMUL.FTZ R0, R37, R30 ;  /* 0x0000001e25007220 */ /* 0x002fe20000410000 */
[----:B------:R-:W-:Y:S01]  /*38f0*/  FMUL.FTZ R37, R52, -1.4426950216293334961 ;  /* 0xbfb8aa3b34257820 */ /* 0x000fe20000410000 */
[----:B------:R-:W-:-:S05]  /*3900*/  FMUL.FTZ R30, R2, R51 ;  /* 0x00000033021e7220 */ /* 0x000fca0000410000 */
[----:B------:R-:W1:Y:S01]  /*3910*/  MUFU.EX2 R37, R37 ;  /* 0x0000002500257308 */ /* 0x000e620000000800 */
[----:B------:R-:W-:Y:S01]  /*3920*/  FFMA.FTZ R30, R28, R30, R26 ;  /* 0x0000001e1c1e7223 */ /* 0x000fe2000001001a */
[----:B------:R0:W-:Y:S02]  /*3930*/  STL [R1+0x30], R0 ;  /* 0x0000300001007387 */ /* 0x0001e40000100800 */
[----:B0-----:R-:W-:Y:S01]  /*3940*/  FMUL.FTZ R0, R53, R31 ;  /* 0x0000001f35007220 */ /* 0x001fe20000410000 */
[----:B------:R-:W-:Y:S01]  /*3950*/  FMUL.FTZ R31, R30, -1.4426950216293334961 ;  /* 0xbfb8aa3b1e1f7820 */ /* 0x000fe20000410000 */
[----:B-1----:R-:W-:-:S05]  /*3960*/  FADD.FTZ R37, R37, 1 ;  /* 0x3f80000025257421 */ /* 0x002fca0000010000 */
[----:B------:R-:W0:Y:S08]  /*3970*/  MUFU.EX2 R31, R31 ;  /* 0x0000001f001f7308 */ /* 0x000e300000000800 */
[----:B------:R-:W1:Y:S01]  /*3980*/  MUFU.RCP R37, R37 ;  /* 0x0000002500257308 */ /* 0x000e620000001000 */
[----:B------:R1:W-:Y:S01]  /*3990*/  STL [R1+0x1c], R0 ;  /* 0x00001c0001007387 */ /* 0x0003e20000100800 */
[----:B0-----:R-:W-:Y:S01]  /*39a0*/  FADD.FTZ R51, R31, 1 ;  /* 0x3f8000001f337421 */ /* 0x001fe20000010000 */
[----:B------:R-:W-:-:S05]  /*39b0*/  FFMA.FTZ R31, R36, R50, R35 ;  /* 0x00000032241f7223 */ /* 0x000fca0000010023 */
[----:B------:R0:W2:Y:S01]  /*39c0*/  MUFU.RCP R50, R51 ;  /* 0x0000003300327308 */ /* 0x0000a20000001000 */
[----:B-1----:R-:W-:Y:S01]  /*39d0*/  FMUL.FTZ R0, R52, R37 ;  /* 0x0000002534007220 */ /* 0x002fe20000410000 */
[----:B------:R-:W-:Y:S01]  /*39e0*/  FMUL.FTZ R37, R31, -1.4426950216293334961 ;  /* 0xbfb8aa3b1f257820 */ /* 0x000fe20000410000 */
[----:B0-----:R-:W-:-:S05]  /*39f0*/  FADD.FTZ R51, R49, -R32 ;  /* 0x8000002031337221 */ /* 0x001fca0000010000 */
[----:B------:R0:W1:Y:S01]  /*3a00*/  MUFU.EX2 R49, R37 ;  /* 0x0000002500317308 */ /* 0x0000620000000800 */
[----:B------:R2:W-:Y:S01]  /*3a10*/  STL [R1+0x18], R0 ;  /* 0x0000180001007387 */ /* 0x0005e20000100800 */
[----:B0-----:R-:W-:-:S04]  /*3a20*/  FMUL.FTZ R37, R2, R51 ;  /* 0x0000003302257220 */ /* 0x001fc80000410000 */
[----:B------:R-:W-:Y:S01]  /*3a30*/  FFMA.FTZ R37, R29, R37, R27 ;  /* 0x000000251d257223 */ /* 0x000fe2000001001b */
[----:B--2---:R-:W-:-:S03]  /*3a40*/  FMUL.FTZ R0, R30, R50 ;  /* 0x000000321e007220 */ /* 0x004fc60000410000 */
[----:B------:R-:W-:Y:S01]  /*3a50*/  FMUL.FTZ R30, R37, -1.4426950216293334961 ;  /* 0xbfb8aa3b251e7820 */ /* 0x000fe20000410000 */
[----:B-1----:R-:W-:-:S05]  /*3a60*/  FADD.FTZ R49, R49, 1 ;  /* 0x3f80000031317421 */ /* 0x002fca0000010000 */
[----:B------:R-:W0:Y:S01]  /*3a70*/  MUFU.EX2 R30, R30 ;  /* 0x0000001e001e7308 */ /* 0x000e220000000800 */
[----:B------:R-:W-:-:S07]  /*3a80*/  FMUL.FTZ R48, R2, R48 ;  /* 0x0000003002307220 */ /* 0x000fce0000410000 */
[----:B------:R-:W1:Y:S01]  /*3a90*/  MUFU.RCP R49, R49 ;  /* 0x0000003100317308 */ /* 0x000e620000001000 */
[----:B------:R1:W-:Y:S01]  /*3aa0*/  STL [R1+0x14], R0 ;  /* 0x0000140001007387 */ /* 0x0003e20000100800 */
[----:B0-----:R-:W-:Y:S01]  /*3ab0*/  FADD.FTZ R50, R30, 1 ;  /* 0x3f8000001e327421 */ /* 0x001fe20000010000 */
[----:B------:R-:W-:-:S05]  /*3ac0*/  FFMA.FTZ R30, R34, R48, R33 ;  /* 0x00000030221e7223 */ /* 0x000fca0000010021 */
[----:B------:R-:W0:Y:S01]  /*3ad0*/  MUFU.RCP R48, R50 ;  /* 0x0000003200307308 */ /* 0x000e220000001000 */
[----:B-1----:R-:W-:Y:S01]  /*3ae0*/  FMUL.FTZ R0, R31, R49 ;  /* 0x000000311f007220 */ /* 0x002fe20000410000 */
[----:B------:R-:W-:Y:S01]  /*3af0*/  FMUL.FTZ R31, R30, -1.4426950216293334961 ;  /* 0xbfb8aa3b1e1f7820 */ /* 0x000fe20000410000 */
[----:B------:R-:W-:-:S05]  /*3b00*/  FADD.FTZ R49, R47, -R32 ;  /* 0x800000202f317221 */ /* 0x000fca0000010000 */
[----:B------:R1:W2:Y:S01]  /*3b10*/  MUFU.EX2 R47, R31 ;  /* 0x0000001f002f7308 */ /* 0x0002a20000000800 */
[----:B------:R0:W-:Y:S01]  /*3b20*/  STL [R1+0xc], R0 ;  /* 0x00000c0001007387 */ /* 0x0001e20000100800 */
[----:B-1----:R-:W-:-:S04]  /*3b30*/  FMUL.FTZ R31, R2, R49 ;  /* 0x00000031021f7220 */ /* 0x002fc80000410000 */
[----:B------:R-:W-:Y:S01]  /*3b40*/  FFMA.FTZ R31, R28, R31, R26 ;  /* 0x0000001f1c1f7223 */ /* 0x000fe2000001001a */
[----:B0-----:R-:W-:-:S03]  /*3b50*/  FMUL.FTZ R0, R37, R48 ;  /* 0x0000003025007220 */ /* 0x001fc60000410000 */
[----:B------:R-:W-:-:S06]  /*3b60*/  FMUL.FTZ R37, R31, -1.4426950216293334961 ;  /* 0xbfb8aa3b1f257820 */ /* 0x000fcc0000410000 */
[----:B------:R-:W0:Y:S01]  /*3b70*/  MUFU.EX2 R37, R37 ;  /* 0x0000002500257308 */ /* 0x000e220000000800 */
[----:B--2---:R-:W-:Y:S01]  /*3b80*/  FADD.FTZ R47, R47, 1 ;  /* 0x3f8000002f2f7421 */ /* 0x004fe20000010000 */
[----:B------:R-:W-:-:S06]  /*3b90*/  FADD.FTZ R58, R46, -R32 ;  /* 0x800000202e3a7221 */ /* 0x000fcc0000010000 */
[----:B------:R-:W1:Y:S01]  /*3ba0*/  MUFU.RCP R47, R47 ;  /* 0x0000002f002f7308 */ /* 0x000e620000001000 */
[----:B0-----:R-:W-:Y:S01]  /*3bb0*/  FADD.FTZ R37, R37, 1 ;  /* 0x3f80000025257421 */ /* 0x001fe20000010000 */
[----:B------:R-:W-:-:S06]  /*3bc0*/  FMUL.FTZ R58, R2, R58 ;  /* 0x0000003a023a7220 */ /* 0x000fcc0000410000 */
[----:B------:R-:W0:Y:S01]  /*3bd0*/  MUFU.RCP R37, R37 ;  /* 0x0000002500257308 */ /* 0x000e220000001000 */
[----:B------:R-:W-:Y:S01]  /*3be0*/  FFMA.FTZ R58, R36, R58, R35 ;  /* 0x0000003a243a7223 */ /* 0x000fe20000010023 */
[----:B------:R1:W-:Y:S01]  /*3bf0*/  STL [R1+0x8], R0 ;  /* 0x0000080001007387 */ /* 0x0003e20000100800 */
[----:B------:R-:W-:-:S04]  /*3c00*/  FMUL.FTZ R45, R2, R45 ;  /* 0x0000002d022d7220 */ /* 0x000fc80000410000 */
[----:B------:R-:W-:Y:S01]  /*3c10*/  FFMA.FTZ R56, R29, R45, R27 ;  /* 0x0000002d1d387223 */ /* 0x000fe2000001001b */
[----:B-1----:R-:W-:Y:S01]  /*3c20*/  FMUL.FTZ R0, R30, R47 ;  /* 0x0000002f1e007220 */ /* 0x002fe20000410000 */
[----:B------:R-:W-:-:S04]  /*3c30*/  FMUL.FTZ R30, R58, -1.4426950216293334961 ;  /* 0xbfb8aa3b3a1e7820 */ /* 0x000fc80000410000 */
[----:B------:R0:W-:Y:S02]  /*3c40*/  STL [R1+0x114], R0 ;  /* 0x0001140001007387 */ /* 0x0001e40000100800 */
[----:B------:R-:W1:Y:S01]  /*3c50*/  MUFU.EX2 R30, R30 ;  /* 0x0000001e001e7308 */ /* 0x000e620000000800 */
[--C-:B------:R-:W-:Y:S01]  /*3c60*/  FADD.FTZ R55, R44, -R32.reuse ;  /* 0x800000202c377221 */ /* 0x100fe20000010000 */
[----:B------:R-:W-:Y:S01]  /*3c70*/  FMUL.FTZ R43, R2, R43 ;  /* 0x0000002b022b7220 */ /* 0x000fe20000410000 */
[--C-:B------:R-:W-:Y:S01]  /*3c80*/  FADD.FTZ R53, R42, -R32.reuse ;  /* 0x800000202a357221 */ /* 0x100fe20000010000 */
[----:B------:R-:W-:Y:S01]  /*3c90*/  FMUL.FTZ R41, R2, R41 ;  /* 0x0000002902297220 */ /* 0x000fe20000410000 */
[----:B------:R-:W-:Y:S01]  /*3ca0*/  FADD.FTZ R51, R40, -R32 ;  /* 0x8000002028337221 */ /* 0x000fe20000010000 */
[----:B------:R-:W2:Y:S01]  /*3cb0*/  LDL.LU R61, [R1+0xcc] ;  /* 0x0000cc00013d7983 */ /* 0x000ea20000300800 */
[----:B0-----:R-:W-:Y:S01]  /*3cc0*/  FMUL.FTZ R0, R31, R37 ;  /* 0x000000251f007220 */ /* 0x001fe20000410000 */
[----:B------:R-:W-:Y:S01]  /*3cd0*/  FMUL.FTZ R37, R56, -1.4426950216293334961 ;  /* 0xbfb8aa3b38257820 */ /* 0x000fe20000410000 */
[----:B-1----:R-:W-:-:S05]  /*3ce0*/  FADD.FTZ R30, R30, 1 ;  /* 0x3f8000001e1e7421 */ /* 0x002fca0000010000 */
[----:B------:R-:W0:Y:S01]  /*3cf0*/  MUFU.EX2 R37, R37 ;  /* 0x0000002500257308 */ /* 0x000e220000000800 */
[----:B------:R-:W-:Y:S01]  /*3d00*/  FMUL.FTZ R55, R2, R55 ;  /* 0x0000003702377220 */ /* 0x000fe20000410000 */
[----:B------:R-:W-:Y:S01]  /*3d10*/  FFMA.FTZ R54, R28, R43, R26 ;  /* 0x0000002b1c367223 */ /* 0x000fe2000001001a */
[C---:B------:R-:W-:Y:S01]  /*3d20*/  FMUL.FTZ R53, R2.reuse, R53 ;  /* 0x0000003502357220 */ /* 0x040fe20000410000 */
[----:B------:R-:W-:Y:S01]  /*3d30*/  FFMA.FTZ R52, R29, R41, R27 ;  /* 0x000000291d347223 */ /* 0x000fe2000001001b */
[----:B------:R-:W-:Y:S01]  /*3d40*/  FMUL.FTZ R51, R2, R51 ;  /* 0x0000003302337220 */ /* 0x000fe20000410000 */
[----:B------:R-:W3:Y:S02]  /*3d50*/  LDL.LU R60, [R1+0xd0] ;  /* 0x0000d000013c7983 */ /* 0x000ee40000300800 */
[----:B------:R0:W1:Y:S02]  /*3d60*/  MUFU.RCP R31, R30 ;  /* 0x0000001e001f7308 */ /* 0x0000640000001000 */
[----:B0-----:R-:W-:-:S06]  /*3d70*/  FADD.FTZ R30, R37, 1 ;  /* 0x3f800000251e7421 */ /* 0x001fcc0000010000 */
[----:B------:R-:W0:Y:S01]  /*3d80*/  MUFU.RCP R30, R30 ;  /* 0x0000001e001e7308 */ /* 0x000e220000001000 */
[----:B------:R-:W-:Y:S01]  /*3d90*/  FFMA.FTZ R55, R34, R55, R33 ;  /* 0x0000003722377223 */ /* 0x000fe20000010021 */
[----:B-1----:R-:W-:-:S03]  /*3da0*/  FMUL.FTZ R58, R58, R31 ;  /* 0x0000001f3a3a7220 */ /* 0x002fc60000410000 */
[----:B------:R-:W-:-:S06]  /*3db0*/  FMUL.FTZ R31, R55, -1.4426950216293334961 ;  /* 0xbfb8aa3b371f7820 */ /* 0x000fcc0000410000 */
[----:B------:R-:W1:Y:S01]  /*3dc0*/  MUFU.EX2 R31, R31 ;  /* 0x0000001f001f7308 */ /* 0x000e620000000800 */
[----:B0-----:R-:W-:Y:S01]  /*3dd0*/  FMUL.FTZ R56, R56, R30 ;  /* 0x0000001e38387220 */ /* 0x001fe20000410000 */
[----:B------:R-:W-:-:S06]  /*3de0*/  FMUL.FTZ R30, R54, -1.4426950216293334961 ;  /* 0xbfb8aa3b361e7820 */ /* 0x000fcc0000410000 */
[----:B------:R-:W0:Y:S01]  /*3df0*/  MUFU.EX2 R30, R30 ;  /* 0x0000001e001e7308 */ /* 0x000e220000000800 */
[----:B-1----:R-:W-:-:S07]  /*3e00*/  FADD.FTZ R31, R31, 1 ;  /* 0x3f8000001f1f7421 */ /* 0x002fce0000010000 */
[----:B------:R-:W1:Y:S01]  /*3e10*/  MUFU.RCP R31, R31 ;  /* 0x0000001f001f7308 */ /* 0x000e620000001000 */
[----:B0-----:R-:W-:-:S07]  /*3e20*/  FADD.FTZ R30, R30, 1 ;  /* 0x3f8000001e1e7421 */ /* 0x001fce0000010000 */
        /* <DEDUP_REMOVED lines=13> */
[----:B------:R-:W-:Y:S01]  /*3f00*/  FADD.FTZ R37, R13, -R32 ;  /* 0x800000200d257221 */ /* 0x000fe20000010000 */
[----:B-1----:R-:W-:Y:S02]  /*3f10*/  FMUL.FTZ R53, R53, R31 ;  /* 0x0000001f35357220 */ /* 0x002fe40000410000 */
[----:B------:R-:W-:Y:S01]  /*3f20*/  FMUL.FTZ R31, R51, -1.4426950216293334961 ;  /* 0xbfb8aa3b331f7820 */ /* 0x000fe20000410000 */
[----:B------:R-:W-:-:S03]  /*3f30*/  FMUL.FTZ R37, R2, R37 ;  /* 0x0000002502257220 */ /* 0x000fc60000410000 */
[----:B------:R-:W1:Y:S01]  /*3f40*/  MUFU.EX2 R13, R31 ;  /* 0x0000001f000d7308 */ /* 0x000e620000000800 */
[----:B------:R-:W-:Y:S01]  /*3f50*/  FFMA.FTZ R50, R28, R37, R26 ;  /* 0x000000251c327223 */ /* 0x000fe2000001001a */
[----:B0-----:R-:W-:-:S03]  /*3f60*/  FMUL.FTZ R52, R52, R30 ;  /* 0x0000001e34347220 */ /* 0x001fc60000410000 */
[----:B------:R-:W-:-:S06]  /*3f70*/  FMUL.FTZ R30, R50, -1.4426950216293334961 ;  /* 0xbfb8aa3b321e7820 */ /* 0x000fcc0000410000 */
[----:B------:R-:W0:Y:S01]  /*3f80*/  MUFU.EX2 R30, R30 ;  /* 0x0000001e001e7308 */ /* 0x000e220000000800 */
[----:B-1----:R-:W-:-:S07]  /*3f90*/  FADD.FTZ R13, R13, 1 ;  /* 0x3f8000000d0d7421 */ /* 0x002fce0000010000 */
[----:B------:R1:W4:Y:S02]  /*3fa0*/  MUFU.RCP R31, R13 ;  /* 0x0000000d001f7308 */ /* 0x0003240000001000 */
[----:B-1----:R-:W-:Y:S01]  /*3fb0*/  FADD.FTZ R13, R14, -R32 ;  /* 0x800000200e0d7221 */ /* 0x002fe20000010000 */
[----:B0-----:R-:W-:-:S03]  /*3fc0*/  FADD.FTZ R30, R30, 1 ;  /* 0x3f8000001e1e7421 */ /* 0x001fc60000010000 */
[----:B------:R-:W-:Y:S01]  /*3fd0*/  FMUL.FTZ R13, R2, R13 ;  /* 0x0000000d020d7220 */ /* 0x000fe20000410000 */
[----:B------:R0:W-:Y:S02]  /*3fe0*/  STL [R1], R0 ;  /* 0x0000000001007387 */ /* 0x0001e40000100800 */
[----:B------:R-:W1:Y:S01]  /*3ff0*/  MUFU.RCP R30, R30 ;  /* 0x0000001e001e7308 */ /* 0x000e620000001000 */
[----:B------:R-:W-:Y:S01]  /*4000*/  FFMA.FTZ R13, R36, R13, R35 ;  /* 0x0000000d240d7223 */ /* 0x000fe20000010023 */
[----:B------:R-:W3:Y:S01]  /*4010*/  LDL.LU R59, [R1+0xd4] ;  /* 0x0000d400013b7983 */ /* 0x000ee20000300800 */
[----:B----4-:R-:W-:Y:S01]  /*4020*/  FMUL.FTZ R51, R51, R31 ;  /* 0x0000001f33337220 */ /* 0x010fe20000410000 */
[----:B------:R-:W-:Y:S01]  /*4030*/  FADD.FTZ R31, R15, -R32 ;  /* 0x800000200f1f7221 */ /* 0x000fe20000010000 */
[----:B------:R-:W-:Y:S01]  /*4040*/  FMUL.FTZ R14, R13, -1.4426950216293334961 ;  /* 0xbfb8aa3b0d0e7820 */ /* 0x000fe20000410000 */
[----:B------:R-:W4:Y:S04]  /*4050*/  LDL.LU R57, [R1+0x28] ;  /* 0x0000280001397983 */ /* 0x000f280000300800 */
[----:B------:R-:W4:Y:S01]  /*4060*/  LDL.LU R49, [R1+0xd8] ;  /* 0x0000d80001317983 */ /* 0x000f220000300800 */
[----:B------:R0:W1:Y:S03]  /*4070*/  MUFU.EX2 R15, R14 ;  /* 0x0000000e000f7308 */ /* 0x0000660000000800 */
[----:B------:R-:W4:Y:S04]  /*4080*/  LDL.LU R48, [R1+0x2c] ;  /* 0x00002c0001307983 */ /* 0x000f280000300800 */
[----:B------:R-:W4:Y:S01]  /*4090*/  LDL.LU R47, [R1+0xdc] ;  /* 0x0000dc00012f7983 */ /* 0x000f220000300800 */
[----:B0-----:R-:W-:-:S03]  /*40a0*/  FMUL.FTZ R14, R2, R31 ;  /* 0x0000001f020e7220 */ /* 0x001fc60000410000 */
[----:B------:R-:W4:Y:S04]  /*40b0*/  LDL.LU R46, [R1+0xe0] ;  /* 0x0000e000012e7983 */ /* 0x000f280000300800 */
[----:B------:R-:W4:Y:S01]  /*40c0*/  LDL.LU R45, [R1+0x24] ;  /* 0x00002400012d7983 */ /* 0x000f220000300800 */
[----:B------:R-:W-:Y:S01]  /*40d0*/  FFMA.FTZ R14, R29, R14, R27 ;  /* 0x0000000e1d0e7223 */ /* 0x000fe2000001001b */
[----:B-1----:R-:W-:Y:S02]  /*40e0*/  FMUL.FTZ R50, R50, R30 ;  /* 0x0000001e32327220 */ /* 0x002fe40000410000 */
[----:B------:R-:W4:Y:S01]  /*40f0*/  LDL.LU R0, [R1+0x20] ;  /* 0x0000200001007983 */ /* 0x000f220000300800 */
[----:B------:R-:W-:-:S06]  /*4100*/  FMUL.FTZ R30, R14, -1.4426950216293334961 ;  /* 0xbfb8aa3b0e1e7820 */ /* 0x000fcc0000410000 */
[----:B------:R-:W0:Y:S01]  /*4110*/  MUFU.EX2 R30, R30 ;  /* 0x0000001e001e7308 */ /* 0x000e220000000800 */
[----:B------:R-:W-:-:S07]  /*4120*/  FADD.FTZ R15, R15, 1 ;  /* 0x3f8000000f0f7421 */ /* 0x000fce0000010000 */
[----:B------:R1:W0:Y:S02]  /*4130*/  MUFU.RCP R31, R15 ;  /* 0x0000000f001f7308 */ /* 0x0002240000001000 */
[----:B-1----:R-:W-:Y:S01]  /*4140*/  FADD.FTZ R15, R16, -R32 ;  /* 0x80000020100f7221 */ /* 0x002fe20000010000 */
[----:B0-----:R-:W-:-:S03]  /*4150*/  FADD.FTZ R30, R30, 1 ;  /* 0x3f8000001e1e7421 */ /* 0x001fc60000010000 */
[----:B------:R-:W-:-:S03]  /*4160*/  FMUL.FTZ R15, R2, R15 ;  /* 0x0000000f020f7220 */ /* 0x000fc60000410000 */
[----:B------:R-:W0:Y:S01]  /*4170*/  MUFU.RCP R30, R30 ;  /* 0x0000001e001e7308 */ /* 0x000e220000001000 */
[----:B------:R-:W-:Y:S01]  /*4180*/  FFMA.FTZ R15, R34, R15, R33 ;  /* 0x0000000f220f7223 */ /* 0x000fe20000010021 */
[----:B------:R-:W-:Y:S01]  /*4190*/  FMUL.FTZ R13, R13, R31 ;  /* 0x0000001f0d0d7220 */ /* 0x000fe20000410000 */
[----:B------:R-:W-:Y:S02]  /*41a0*/  FADD.FTZ R31, R17, -R32 ;  /* 0x80000020111f7221 */ /* 0x000fe40000010000 */
[----:B------:R-:W-:-:S04]  /*41b0*/  FMUL.FTZ R16, R15, -1.4426950216293334961 ;  /* 0xbfb8aa3b0f107820 */ /* 0x000fc80000410000 */
[----:B------:R1:W0:Y:S02]  /*41c0*/  MUFU.EX2 R17, R16 ;  /* 0x0000001000117308 */ /* 0x0002240000000800 */
[----:B-1----:R-:W-:Y:S01]  /*41d0*/  FMUL.FTZ R16, R2, R31 ;  /* 0x0000001f02107220 */ /* 0x002fe20000410000 */
[----:B0-----:R-:W-:-:S03]  /*41e0*/  FMUL.FTZ R14, R14, R30 ;  /* 0x0000001e0e0e7220 */ /* 0x001fc60000410000 */
[----:B------:R-:W-:-:S04]  /*41f0*/  FFMA.FTZ R16, R28, R16, R26 ;  /* 0x000000101c107223 */ /* 0x000fc8000001001a */
[----:B------:R-:W-:-:S06]  /*4200*/  FMUL.FTZ R30, R16, -1.4426950216293334961 ;  /* 0xbfb8aa3b101e7820 */ /* 0x000fcc0000410000 */
[----:B------:R-:W0:Y:S01]  /*4210*/  MUFU.EX2 R30, R30 ;  /* 0x0000001e001e7308 */ /* 0x000e220000000800 */
[----:B------:R-:W-:-:S07]  /*4220*/  FADD.FTZ R17, R17, 1 ;  /* 0x3f80000011117421 */ /* 0x000fce0000010000 */
[----:B------:R1:W2:Y:S02]  /*4230*/  MUFU.RCP R31, R17 ;  /* 0x00000011001f7308 */ /* 0x0002a40000001000 */
[----:B-1----:R-:W-:Y:S01]  /*4240*/  FADD.FTZ R17, R18, -R32 ;  /* 0x8000002012117221 */ /* 0x002fe20000010000 */
[----:B0-----:R-:W-:-:S03]  /*4250*/  FADD.FTZ R30, R30, 1 ;  /* 0x3f8000001e1e7421 */ /* 0x001fc60000010000 */
[----:B------:R-:W-:-:S03]  /*4260*/  FMUL.FTZ R17, R2, R17 ;  /* 0x0000001102117220 */ /* 0x000fc60000410000 */
[----:B------:R-:W0:Y:S01]  /*4270*/  MUFU.RCP R30, R30 ;  /* 0x0000001e001e7308 */ /* 0x000e220000001000 */
[----:B------:R-:W-:Y:S01]  /*4280*/  FFMA.FTZ R17, R36, R17, R35 ;  /* 0x0000001124117223 */ /* 0x000fe20000010023 */
[----:B--2---:R-:W-:Y:S01]  /*4290*/  FMUL.FTZ R15, R15, R31 ;  /* 0x0000001f0f0f7220 */ /* 0x004fe20000410000 */
[----:B------:R-:W-:Y:S02]  /*42a0*/  FADD.FTZ R31, R19, -R32 ;  /* 0x80000020131f7221 */ /* 0x000fe40000010000 */
[----:B------:R-:W-:-:S04]  /*42b0*/  FMUL.FTZ R18, R17, -1.4426950216293334961 ;  /* 0xbfb8aa3b11127820 */ /* 0x000fc80000410000 */
[----:B------:R1:W2:Y:S02]  /*42c0*/  MUFU.EX2 R19, R18 ;  /* 0x0000001200137308 */ /* 0x0002a40000000800 */
[----:B-1----:R-:W-:Y:S01]  /*42d0*/  FMUL.FTZ R18, R2, R31 ;  /* 0x0000001f02127220 */ /* 0x002fe20000410000 */
[----:B0-----:R-:W-:-:S03]  /*42e0*/  FMUL.FTZ R16, R16, R30 ;  /* 0x0000001e10107220 */ /* 0x001fc60000410000 */
[----:B------:R-:W-:-:S04]  /*42f0*/  FFMA.FTZ R18, R29, R18, R27 ;  /* 0x000000121d127223 */ /* 0x000fc8000001001b */
[----:B------:R-:W-:-:S06]  /*4300*/  FMUL.FTZ R30, R18, -1.4426950216293334961 ;  /* 0xbfb8aa3b121e7820 */ /* 0x000fcc0000410000 */
[----:B------:R-:W0:Y:S01]  /*4310*/  MUFU.EX2 R30, R30 ;  /* 0x0000001e001e7308 */ /* 0x000e220000000800 */
[----:B--2---:R-:W-:-:S07]  /*4320*/  FADD.FTZ R19, R19, 1 ;  /* 0x3f80000013137421 */ /* 0x004fce0000010000 */
        /* <DEDUP_REMOVED lines=32> */
[----:B------:R-:W1:Y:S01]  /*4530*/  MUFU.RCP R23, R23 ;  /* 0x0000001700177308 */ /* 0x000e620000001000 */
[----:B0-----:R-:W-:-:S07]  /*4540*/  FADD.FTZ R30, R30, 1 ;  /* 0x3f8000001e1e7421 */ /* 0x001fce0000010000 */
[----:B------:R-:W0:Y:S01]  /*4550*/  MUFU.RCP R30, R30 ;  /* 0x0000001e001e7308 */ /* 0x000e220000001000 */
[----:B-1----:R-:W-:Y:S01]  /*4560*/  FMUL.FTZ R21, R21, R23 ;  /* 0x0000001715157220 */ /* 0x002fe20000410000 */
[C---:B------:R-:W-:Y:S01]  /*4570*/  FMUL.FTZ R23, R2.reuse, R24 ;  /* 0x0000001802177220 */ /* 0x040fe20000410000 */
[----:B------:R-:W-:-:S04]  /*4580*/  FMUL.FTZ R24, R2, R25 ;  /* 0x0000001902187220 */ /* 0x000fc80000410000 */
[----:B------:R-:W-:Y:S01]  /*4590*/  FFMA.FTZ R24, R28, R24, R26 ;  /* 0x000000181c187223 */ /* 0x000fe2000001001a */
[----:B------:R-:W-:Y:S01]  /*45a0*/  FFMA.FTZ R23, R34, R23, R33 ;  /* 0x0000001722177223 */ /* 0x000fe20000010021 */
[----:B0-----:R-:W-:Y:S02]  /*45b0*/  FMUL.FTZ R22, R22, R30 ;  /* 0x0000001e16167220 */ /* 0x001fe40000410000 */
[----:B------:R-:W-:Y:S01]  /*45c0*/  FMUL.FTZ R30, R24, -1.4426950216293334961 ;  /* 0xbfb8aa3b181e7820 */ /* 0x000fe20000410000 */
[----:B------:R-:W-:-:S05]  /*45d0*/  FMUL.FTZ R25, R23, -1.4426950216293334961 ;  /* 0xbfb8aa3b17197820 */ /* 0x000fca0000410000 */
[----:B------:R-:W0:Y:S08]  /*45e0*/  MUFU.EX2 R30, R30 ;  /* 0x0000001e001e7308 */ /* 0x000e300000000800 */
[----:B------:R-:W1:Y:S01]  /*45f0*/  MUFU.EX2 R25, R25 ;  /* 0x0000001900197308 */ /* 0x000e620000000800 */
[----:B0-----:R-:W-:-:S07]  /*4600*/  FADD.FTZ R30, R30, 1 ;  /* 0x3f8000001e1e7421 */ /* 0x001fce0000010000 */
[----:B------:R-:W0:Y:S01]  /*4610*/  MUFU.RCP R30, R30 ;  /* 0x0000001e001e7308 */ /* 0x000e220000001000 */
[----:B-1----:R-:W-:Y:S01]  /*4620*/  FADD.FTZ R25, R25, 1 ;  /* 0x3f80000019197421 */ /* 0x002fe20000010000 */
[----:B------:R-:W-:Y:S06]  /*4630*/  STL [R1+0x118], R58 ;  /* 0x0001183a01007387 */ /* 0x000fec0000100800 */
[----:B------:R-:W1:Y:S01]  /*4640*/  MUFU.RCP R25, R25 ;  /* 0x0000001900197308 */ /* 0x000e620000001000 */
[----:B------:R-:W-:Y:S01]  /*4650*/  STL [R1+0x11c], R56 ;  /* 0x00011c3801007387 */ /* 0x000fe20000100800 */
[----:B------:R-:W-:-:S03]  /*4660*/  FMUL.FTZ R39, R2, R39 ;  /* 0x0000002702277220 */ /* 0x000fc60000410000 */
[----:B------:R-:W-:Y:S04]  /*4670*/  STL [R1+0x120], R55 ;  /* 0x0001203701007387 */ /* 0x000fe80000100800 */
[----:B------:R-:W-:Y:S01]  /*4680*/  STL [R1+0x124], R54 ;  /* 0x0001243601007387 */ /* 0x000fe20000100800 */
[----:B------:R-:W-:-:S03]  /*4690*/  FFMA.FTZ R26, R28, R39, R26 ;  /* 0x000000271c1a7223 */ /* 0x000fc6000001001a */
[----:B------:R-:W-:Y:S01]  /*46a0*/  STL [R1+0x128], R53 ;  /* 0x0001283501007387 */ /* 0x000fe20000100800 */
[----:B0-----:R-:W-:-:S03]  /*46b0*/  FMUL.FTZ R28, R24, R30 ;  /* 0x0000001e181c7220 */ /* 0x001fc60000410000 */
[----:B------:R-:W-:Y:S01]  /*46c0*/  STL [R1+0x12c], R52 ;  /* 0x00012c3401007387 */ /* 0x000fe20000100800 */
[----:B------:R-:W-:-:S03]  /*46d0*/  LEA R24, P0, R3, UR10, 0x1 ;  /* 0x0000000a03187c11 */ /* 0x000fc6000f8008ff */
[----:B------:R-:W-:Y:S04]  /*46e0*/  STL [R1+0x130], R51 ;  /* 0x0001303301007387 */ /* 0x000fe80000100800 */
[----:B------:R-:W-:Y:S04]  /*46f0*/  STL [R1+0x134], R50 ;  /* 0x0001343201007387 */ /* 0x000fe80000100800 */
[----:B------:R-:W-:Y:S01]  /*4700*/  STL [R1+0x138], R13 ;  /* 0x0001380d01007387 */ /* 0x000fe20000100800 */
[----:B-1----:R-:W-:-:S03]  /*4710*/  FMUL.FTZ R23, R23, R25 ;  /* 0x0000001917177220 */ /* 0x002fc60000410000 */
[----:B------:R0:W-:Y:S01]  /*4720*/  STL [R1+0x13c], R14 ;  /* 0x00013c0e01007387 */ /* 0x0001e20000100800 */
[----:B------:R-:W-:Y:S02]  /*4730*/  LEA.HI.X R25, R3, UR11, R61, 0x1, P0 ;  /* 0x0000000b03197c11 */ /* 0x000fe400080f0c3d */
[C---:B------:R-:W-:Y:S01]  /*4740*/  LEA R30, P0, R4.reuse, UR10, 0x1 ;  /* 0x0000000a041e7c11 */ /* 0x040fe2000f8008ff */
[----:B0-----:R-:W2:Y:S03]  /*4750*/  LDL.LU R14, [R1+0xe4] ;  /* 0x0000e400010e7983 */ /* 0x001ea60000300800 */
[----:B---3--:R-:W-:Y:S01]  /*4760*/  LEA.HI.X R31, R4, UR11, R60, 0x1, P0 ;  /* 0x0000000b041f7c11 */ /* 0x008fe200080f0c3c */
[----:B------:R-:W3:Y:S01]  /*4770*/  LDL.LU R13, [R1+0xe8] ;  /* 0x0000e800010d7983 */ /* 0x000ee20000300800 */
[--C-:B----4-:R-:W-:Y:S01]  /*4780*/  FADD.FTZ R3, R57, -R32.reuse ;  /* 0x8000002039037221 */ /* 0x110fe20000010000 */
[----:B------:R-:W-:Y:S01]  /*4790*/  FADD.FTZ R42, R45, -R32 ;  /* 0x800000202d2a7221 */ /* 0x000fe20000010000 */
[C---:B------:R-:W-:Y:S01]  /*47a0*/  FMUL.FTZ R38, R2.reuse, R38 ;  /* 0x0000002602267220 */ /* 0x040fe20000410000 */
[C---:B------:R-:W-:Y:S01]  /*47b0*/  LEA R4, P0, R5.reuse, UR10, 0x1 ;  /* 0x0000000a05047c11 */ /* 0x040fe2000f8008ff */
[----:B------:R-:W4:Y:S01]  /*47c0*/  LDL.LU R44, [R1+0xec] ;  /* 0x0000ec00012c7983 */ /* 0x000f220000300800 */
[C---:B------:R-:W-:Y:S01]  /*47d0*/  FMUL.FTZ R3, R2.reuse, R3 ;  /* 0x0000000302037220 */ /* 0x040fe20000410000 */
[----:B------:R-:W-:Y:S01]  /*47e0*/  FMUL.FTZ R42, R2, R42 ;  /* 0x0000002a022a7220 */ /* 0x000fe20000410000 */
[----:B------:R-:W-:Y:S01]  /*47f0*/  FFMA.FTZ R33, R34, R38, R33 ;  /* 0x0000002622217223 */ /* 0x000fe20000010021 */
[----:B------:R-:W-:-:S02]  /*4800*/  LEA.HI.X R5, R5, UR11, R59, 0x1, P0 ;  /* 0x0000000b05057c11 */ /* 0x000fc400080f0c3b */
[----:B------:R-:W-:Y:S01]  /*4810*/  LEA R38, P0, R6, UR10, 0x1 ;  /* 0x0000000a06267c11 */ /* 0x000fe2000f8008ff */
[C-C-:B------:R-:W-:Y:S01]  /*4820*/  FFMA.FTZ R3, R36.reuse, R3, R35.reuse ;  /* 0x0000000324037223 */ /* 0x140fe20000010023 */
[----:B------:R-:W-:Y:S01]  /*4830*/  FFMA.FTZ R57, R36, R42, R35 ;  /* 0x0000002a24397223 */ /* 0x000fe20000010023 */
[--C-:B------:R-:W-:Y:S01]  /*4840*/  FADD.FTZ R35, R0, -R32.reuse ;  /* 0x8000002000237221 */ /* 0x100fe20000010000 */
[----:B------:R-:W-:Y:S01]  /*4850*/  LEA.HI.X R39, R6, UR11, R49, 0x1, P0 ;  /* 0x0000000b06277c11 */ /* 0x000fe200080f0c31 */
[----:B------:R-:W4:Y:S04]  /*4860*/  LDL.LU R0, [R1+0xf4] ;  /* 0x0000f40001007983 */ /* 0x000f280000300800 */
[----:B------:R-:W4:Y:S04]  /*4870*/  LDL.LU R49, [R1+0xf8] ;  /* 0x0000f80001317983 */ /* 0x000f280000300800 */
[----:B------:R-:W4:Y:S01]  /*4880*/  LDL.LU R42, [R1+0x10] ;  /* 0x00001000012a7983 */ /* 0x000f220000300800 */
[----:B------:R-:W-:Y:S01]  /*4890*/  FMUL.FTZ R37, R3, -1.4426950216293334961 ;  /* 0xbfb8aa3b03257820 */ /* 0x000fe20000410000 */
[----:B------:R-:W-:Y:S01]  /*48a0*/  FADD.FTZ R34, R48, -R32 ;  /* 0x8000002030227221 */ /* 0x000fe20000010000 */
[----:B------:R-:W-:-:S04]  /*48b0*/  LEA R6, P0, R7, UR10, 0x1 ;  /* 0x0000000a07067c11 */ /* 0x000fc8000f8008ff */
[----:B------:R-:W0:Y:S01]  /*48c0*/  MUFU.EX2 R37, R37 ;  /* 0x0000002500257308 */ /* 0x000e220000000800 */
[----:B------:R-:W-:Y:S01]  /*48d0*/  FMUL.FTZ R34, R2, R34 ;  /* 0x0000002202227220 */ /* 0x000fe20000410000 */
[----:B------:R-:W-:Y:S02]  /*48e0*/  LEA.HI.X R7, R7, UR11, R47, 0x1, P0 ;  /* 0x0000000b07077c11 */ /* 0x000fe400080f0c2f */
[----:B------:R-:W-:Y:S01]  /*48f0*/  LEA R40, P0, R8, UR10, 0x1 ;  /* 0x0000000a08287c11 */ /* 0x000fe2000f8008ff */
[----:B------:R-:W-:-:S03]  /*4900*/  FFMA.FTZ R34, R29, R34, R27 ;  /* 0x000000221d227223 */ /* 0x000fc6000001001b */
[----:B------:R-:W-:Y:S01]  /*4910*/  LEA.HI.X R41, R8, UR11, R46, 0x1, P0 ;  /* 0x0000000b08297c11 */ /* 0x000fe200080f0c2e */
[----:B------:R-:W-:Y:S01]  /*4920*/  FMUL.FTZ R8, R34, -1.4426950216293334961 ;  /* 0xbfb8aa3b22087820 */ /* 0x000fe20000410000 */
[----:B0-----:R-:W-:-:S05]  /*4930*/  FADD.FTZ R36, R37, 1 ;  /* 0x3f80000025247421 */ /* 0x001fca0000010000 */
[----:B------:R-:W0:Y:S01]  /*4940*/  MUFU.EX2 R8, R8 ;  /* 0x0000000800087308 */ /* 0x000e220000000800 */
[----:B------:R-:W-:-:S07]  /*4950*/  FMUL.FTZ R35, R2, R35 ;  /* 0x0000002302237220 */ /* 0x000fce0000410000 */
[----:B------:R-:W1:Y:S01]  /*4960*/  MUFU.RCP R36, R36 ;  /* 0x0000002400247308 */ /* 0x000e620000001000 */
[----:B------:R-:W-:Y:S01]  /*4970*/  FFMA.FTZ R27, R29, R35, R27 ;  /* 0x000000231d1b7223 */ /* 0x000fe2000001001b */
[----:B------:R-:W-:Y:S01]  /*4980*/  FMUL.FTZ R35, R26, -1.4426950216293334961 ;  /* 0xbfb8aa3b1a237820 */ /* 0x000fe20000410000 */
[----:B------:R-:W-:Y:S01]  /*4990*/  FMUL.FTZ R37, R33, -1.4426950216293334961 ;  /* 0xbfb8aa3b21257820 */ /* 0x000fe20000410000 */
[----:B------:R-:W-:Y:S01]  /*49a0*/  LEA R2, P0, R9, UR10, 0x1 ;  /* 0x0000000a09027c11 */ /* 0x000fe2000f8008ff */
[----:B0-----:R-:W-:-:S03]  /*49b0*/  FADD.FTZ R8, R8, 1 ;  /* 0x3f80000008087421 */ /* 0x001fc60000010000 */
[----:B------:R-:W-:Y:S01]  /*49c0*/  MUFU.EX2 R35, R35 ;  /* 0x0000002300237308 */ /* 0x000fe20000000800 */
[----:B-1----:R-:W-:-:S07]  /*49d0*/  FMUL.FTZ R29, R3, R36 ;  /* 0x00000024031d7220 */ /* 0x002fce0000410000 */
[----:B------:R-:W0:Y:S01]  /*49e0*/  MUFU.RCP R32, R8 ;  /* 0x0000000800207308 */ /* 0x000e220000001000 */
[----:B------:R-:W-:-:S07]  /*49f0*/  FMUL.FTZ R36, R57, -1.4426950216293334961 ;  /* 0xbfb8aa3b39247820 */ /* 0x000fce0000410000 */
[----:B------:R-:W1:Y:S08]  /*4a00*/  MUFU.EX2 R37, R37 ;  /* 0x0000002500257308 */ /* 0x000e700000000800 */
[----:B------:R-:W4:Y:S01]  /*4a10*/  MUFU.EX2 R36, R36 ;  /* 0x0000002400247308 */ /* 0x000f220000000800 */
[----:B0-----:R-:W-:Y:S01]  /*4a20*/  FMUL.FTZ R32, R34, R32 ;  /* 0x0000002022207220 */ /* 0x001fe20000410000 */
[----:B------:R-:W-:-:S06]  /*4a30*/  FADD.FTZ R35, R35, 1 ;  /* 0x3f80000023237421 */ /* 0x000fcc0000010000 */
[----:B------:R0:W-:Y:S01]  /*4a40*/  MUFU.RCP R60, R35 ;  /* 0x00000023003c7308 */ /* 0x0001e20000001000 */
[----:B-1----:R-:W-:-:S07]  /*4a50*/  FADD.FTZ R37, R37, 1 ;  /* 0x3f80000025257421 */ /* 0x002fce0000010000 */
[----:B------:R1:W-:Y:S01]  /*4a60*/  MUFU.RCP R59, R37 ;  /* 0x00000025003b7308 */ /* 0x0003e20000001000 */
[----:B--2---:R-:W-:Y:S02]  /*4a70*/  LEA.HI.X R3, R9, UR11, R14, 0x1, P0 ;  /* 0x0000000b09037c11 */ /* 0x004fe400080f0c0e */
[C---:B------:R-:W-:Y:S01]  /*4a80*/  LEA R8, P0, R10.reuse, UR10, 0x1 ;  /* 0x0000000a0a087c11 */ /* 0x040fe2000f8008ff */
[----:B------:R-:W2:Y:S03]  /*4a90*/  LDL.LU R14, [R1+0xc4] ;  /* 0x0000c400010e7983 */ /* 0x000ea60000300800 */
[----:B---3--:R-:W-:Y:S02]  /*4aa0*/  LEA.HI.X R9, R10, UR11, R13, 0x1, P0 ;  /* 0x0000000b0a097c11 */ /* 0x008fe400080f0c0d */
[C---:B------:R-:W-:Y:S01]  /*4ab0*/  LEA R10, P0, R11.reuse, UR10, 0x1 ;  /* 0x0000000a0b0a7c11 */ /* 0x040fe2000f8008ff */
[----:B------:R-:W2:Y:S04]  /*4ac0*/  LDL.LU R13, [R1+0xc8] ;  /* 0x0000c800010d7983 */ /* 0x000ea80000300800 */
[----:B------:R-:W3:Y:S01]  /*4ad0*/  LDL.LU R55, [R1+0xbc] ;  /* 0x0000bc0001377983 */ /* 0x000ee20000300800 */
[----:B----4-:R-:W-:-:S03]  /*4ae0*/  LEA.HI.X R11, R11, UR11, R44, 0x1, P0 ;  /* 0x0000000b0b0b7c11 */ /* 0x010fc600080f0c2c */
[----:B------:R-:W3:Y:S04]  /*4af0*/  LDL.LU R56, [R1+0xc0] ;  /* 0x0000c00001387983 */ /* 0x000ee80000300800 */
[----:B------:R-:W4:Y:S01]  /*4b00*/  LDL.LU R45, [R1+0xfc] ;  /* 0x0000fc00012d7983 */ /* 0x000f220000300800 */
[----:B------:R-:W-:-:S03]  /*4b10*/  LEA R34, P0, R12, UR10, 0x1 ;  /* 0x0000000a0c227c11 */ /* 0x000fc6000f8008ff */
[----:B------:R-:W3:Y:S01]  /*4b20*/  LDL.LU R44, [R1+0x74] ;  /* 0x00007400012c7983 */ /* 0x000ee20000300800 */
[----:B0-----:R-:W-:-:S03]  /*4b30*/  LEA.HI.X R35, R12, UR11, R0, 0x1, P0 ;  /* 0x0000000b0c237c11 */ /* 0x001fc600080f0c00 */
[----:B------:R-:W4:Y:S01]  /*4b40*/  LDL.LU R47, [R1+0x100] ;  /* 0x00010000012f7983 */ /* 0x000f220000300800 */
[----:B------:R-:W-:-:S03]  /*4b50*/  FADD.FTZ R12, R36, 1 ;  /* 0x3f800000240c7421 */ /* 0x000fc60000010000 */
[----:B------:R-:W4:Y:S01]  /*4b60*/  LDL.LU R46, [R1+0x7c] ;  /* 0x00007c00012e7983 */ /* 0x000f220000300800 */
[----:B------:R-:W-:-:S03]  /*4b70*/  LEA R36, P0, R42, UR10, 0x1 ;  /* 0x0000000a2a247c11 */ /* 0x000fc6000f8008ff */
[----:B------:R-:W4:Y:S04]  /*4b80*/  LDL.LU R48, [R1+0x80] ;  /* 0x0000800001307983 */ /* 0x000f280000300800 */
[----:B------:R-:W4:Y:S04]  /*4b90*/  LDL.LU R54, [R1+0xf0] ;  /* 0x0000f00001367983 */ /* 0x000f280000300800 */
[----:B------:R-:W4:Y:S04]  /*4ba0*/  LDL.LU R53, [R1+0x78] ;  /* 0x0000780001357983 */ /* 0x000f280000300800 */
[----:B------:R-:W4:Y:S01]  /*4bb0*/  LDL.LU R58, [R1+0xb4] ;  /* 0x0000b400013a7983 */ /* 0x000f220000300800 */
[----:B-1----:R-:W-:-:S03]  /*4bc0*/  LEA.HI.X R37, R42, UR11, R49, 0x1, P0 ;  /* 0x0000000b2a257c11 */ /* 0x002fc600080f0c31 */
[----:B------:R-:W4:Y:S04]  /*4bd0*/  LDL.LU R0, [R1+0xb8] ;  /* 0x0000b80001007983 */ /* 0x000f280000300800 */
[----:B------:R-:W4:Y:S04]  /*4be0*/  LDL.LU R50, [R1+0xac] ;  /* 0x0000ac0001327983 */ /* 0x000f280000300800 */
[----:B------:R-:W4:Y:S04]  /*4bf0*/  LDL.LU R51, [R1+0xb0] ;  /* 0x0000b00001337983 */ /* 0x000f280000300800 */
[----:B------:R-:W4:Y:S04]  /*4c00*/  LDL.LU R52, [R1+0xa8] ;  /* 0x0000a80001347983 */ /* 0x000f280000300800 */
[----:B------:R-:W4:Y:S01]  /*4c10*/  LDL.LU R49, [R1+0x104] ;  /* 0x0001040001317983 */ /* 0x000f220000300800 */
[----:B------:R-:W-:-:S06]  /*4c20*/  FMUL.FTZ R43, R27, -1.4426950216293334961 ;  /* 0xbfb8aa3b1b2b7820 */ /* 0x000fcc0000410000 */
[----:B------:R-:W0:Y:S08]  /*4c30*/  MUFU.EX2 R43, R43 ;  /* 0x0000002b002b7308 */ /* 0x000e300000000800 */
[----:B------:R-:W1:Y:S01]  /*4c40*/  MUFU.RCP R12, R12 ;  /* 0x0000000c000c7308 */ /* 0x000e620000001000 */
[----:B0-----:R-:W-:-:S07]  /*4c50*/  FADD.FTZ R61, R43, 1 ;  /* 0x3f8000002b3d7421 */ /* 0x001fce0000010000 */
[----:B------:R-:W0:Y:S01]  /*4c60*/  MUFU.RCP R61, R61 ;  /* 0x0000003d003d7308 */ /* 0x000e220000001000 */
[----:B------:R-:W-:Y:S01]  /*4c70*/  FMUL.FTZ R59, R33, R59 ;  /* 0x0000003b213b7220 */ /* 0x000fe20000410000 */
[----:B-1----:R-:W-:Y:S01]  /*4c80*/  FMUL.FTZ R12, R57, R12 ;  /* 0x0000000c390c7220 */ /* 0x002fe20000410000 */
[----:B------:R-:W-:Y:S01]  /*4c90*/  FMUL.FTZ R60, R26, R60 ;  /* 0x0000003c1a3c7220 */ /* 0x000fe20000410000 */
[----:B0-----:R-:W-:Y:S01]  /*4ca0*/  FMUL.FTZ R61, R27, R61 ;  /* 0x0000003d1b3d7220 */ /* 0x001fe20000410000 */
[----:B--2---:R-:W-:Y:S02]  /*4cb0*/  F2FP.F16.F32.PACK_AB R33, R14, R13 ;  /* 0x0000000d0e21723e */ /* 0x004fe400000000ff */
[----:B---3--:R-:W-:-:S04]  /*4cc0*/  LEA R42, P0, R44, UR10, 0x1 ;  /* 0x0000000a2c2a7c11 */ /* 0x008fc8000f8008ff */
[----:B----4-:R-:W-:Y:S02]  /*4cd0*/  LEA.HI.X R43, R44, UR11, R45, 0x1, P0 ;  /* 0x0000000b2c2b7c11 */ /* 0x010fe400080f0c2d */
[----:B------:R-:W-:-:S04]  /*4ce0*/  LEA R44, P0, R46, UR10, 0x1 ;  /* 0x0000000a2e2c7c11 */ /* 0x000fc8000f8008ff */
[----:B------:R-:W-:Y:S02]  /*4cf0*/  LEA.HI.X R45, R46, UR11, R47, 0x1, P0 ;  /* 0x0000000b2e2d7c11 */ /* 0x000fe400080f0c2f */
[----:B------:R-:W-:Y:S02]  /*4d00*/  LEA R46, P0, R48, UR10, 0x1 ;  /* 0x0000000a302e7c11 */ /* 0x000fe4000f8008ff */
[----:B------:R-:W-:Y:S02]  /*4d10*/  MOV R47, R48 ;  /* 0x00000030002f7202 */ /* 0x000fe40000000f00 */
[----:B------:R-:W-:Y:S02]  /*4d20*/  LEA R48, P1, R53, UR10, 0x1 ;  /* 0x0000000a35307c11 */ /* 0x000fe4000f8208ff */
[C---:B------:R-:W-:Y:S02]  /*4d30*/  PRMT R57, R33.reuse, 0x7610, R57 ;  /* 0x0000761021397816 */ /* 0x040fe40000000039 */
[----:B------:R-:W-:-:S02]  /*4d40*/  PRMT R33, R33, 0x7632, R33 ;  /* 0x0000763221217816 */ /* 0x000fc40000000021 */
[----:B------:R-:W-:Y:S02]  /*4d50*/  F2FP.F16.F32.PACK_AB R26, R55, R56 ;  /* 0x00000038371a723e */ /* 0x000fe400000000ff */
[----:B------:R-:W-:Y:S01]  /*4d60*/  F2FP.F16.F32.PACK_AB R27, R58, R0 ;  /* 0x000000003a1b723e */ /* 0x000fe200000000ff */
[----:B------:R0:W-:Y:S01]  /*4d70*/  STG.E.U16 desc[UR6][R24.64+0x2], R33 ;  /* 0x0000022118007986 */ /* 0x0001e2000c101506 */
[----:B------:R-:W-:Y:S02]  /*4d80*/  LEA.HI.X R47, R47, UR11, R49, 0x1, P0 ;  /* 0x0000000b2f2f7c11 */ /* 0x000fe400080f0c31 */
[----:B------:R-:W-:Y:S02]  /*4d90*/  LEA.HI.X R49, R53, UR11, R54, 0x1, P1 ;  /* 0x0000000b35317c11 */ /* 0x000fe400088f0c36 */
[----:B------:R-:W2:Y:S04]  /*4da0*/  LDL.LU R53, [R1+0x9c] ;  /* 0x00009c0001357983 */ /* 0x000ea80000300800 */
[----:B------:R-:W2:Y:S04]  /*4db0*/  LDL.LU R54, [R1+0xa0] ;  /* 0x0000a00001367983 */ /* 0x000ea80000300800 */
[----:B------:R-:W3:Y:S04]  /*4dc0*/  LDL.LU R14, [R1+0x13c] ;  /* 0x00013c00010e7983 */ /* 0x000ee80000300800 */
[----:B------:R-:W3:Y:S04]  /*4dd0*/  LDL.LU R13, [R1+0x138] ;  /* 0x00013800010d7983 */ /* 0x000ee80000300800 */
[----:B------:R-:W4:Y:S04]  /*4de0*/  LDL.LU R55, [R1+0x94] ;  /* 0x0000940001377983 */ /* 0x000f280000300800 */
[----:B------:R-:W4:Y:S04]  /*4df0*/  LDL.LU R56, [R1+0x98] ;  /* 0x0000980001387983 */ /* 0x000f280000300800 */
[----:B------:R-:W3:Y:S04]  /*4e00*/  LDL.LU R58, [R1+0x8c] ;  /* 0x00008c00013a7983 */ /* 0x000ee80000300800 */
[----:B------:R-:W3:Y:S04]  /*4e10*/  LDL.LU R0, [R1+0x90] ;  /* 0x0000900001007983 */ /* 0x000ee80000300800 */
[----:B0-----:R-:W2:Y:S04]  /*4e20*/  LDL.LU R33, [R1+0xa4] ;  /* 0x0000a40001217983 */ /* 0x001ea80000300800 */
[----:B------:R0:W-:Y:S04]  /*4e30*/  STG.E.U16 desc[UR6][R24.64], R57 ;  /* 0x0000003918007986 */ /* 0x0001e8000c101506 */
[----:B------:R1:W-:Y:S01]  /*4e40*/  STG.E.U16 desc[UR6][R24.64+0x4], R26 ;  /* 0x0000041a18007986 */ /* 0x0003e2000c101506 */
[----:B0-----:R-:W-:-:S02]  /*4e50*/  PRMT R57, R26, 0x7632, R57 ;  /* 0x000076321a397816 */ /* 0x001fc40000000039 */
[----:B-1----:R-:W-:-:S03]  /*4e60*/  F2FP.F16.F32.PACK_AB R26, R50, R51 ;  /* 0x00000033321a723e */ /* 0x002fc600000000ff */
[----:B------:R0:W-:Y:S04]  /*4e70*/  STG.E.U16 desc[UR6][R24.64+0x6], R57 ;  /* 0x0000063918007986 */ /* 0x0001e8000c101506 */
[----:B------:R1:W-:Y:S04]  /*4e80*/  STG.E.U16 desc[UR6][R30.64], R27 ;  /* 0x0000001b1e007986 */ /* 0x0003e8000c101506 */
[----:B------:R-:W3:Y:S01]  /*4e90*/  LDL.LU R50, [R1+0x134] ;  /* 0x0001340001327983 */ /* 0x000ee20000300800 */
[----:B0-----:R-:W-:-:S03]  /*4ea0*/  PRMT R25, R27, 0x7632, R25 ;  /* 0x000076321b197816 */ /* 0x001fc60000000019 */
[----:B------:R-:W3:Y:S01]  /*4eb0*/  LDL.LU R51, [R1+0x130] ;  /* 0x0001300001337983 */ /* 0x000ee20000300800 */
[----:B-1----:R-:W-:-:S03]  /*4ec0*/  PRMT R27, R26, 0x7632, R27 ;  /* 0x000076321a1b7816 */ /* 0x002fc6000000001b */
[----:B------:R-:W3:Y:S04]  /*4ed0*/  LDL.LU R57, [R1+0x4c] ;  /* 0x00004c0001397983 */ /* 0x000ee80000300800 */
[----:B------:R-:W-:Y:S04]  /*4ee0*/  STG.E.U16 desc[UR6][R30.64+0x2], R25 ;  /* 0x000002191e007986 */ /* 0x000fe8000c101506 */
[----:B------:R-:W-:Y:S04]  /*4ef0*/  STG.E.U16 desc[UR6][R30.64+0x4], R26 ;  /* 0x0000041a1e007986 */ /* 0x000fe8000c101506 */
[----:B------:R0:W-:Y:S01]  /*4f00*/  STG.E.U16 desc[UR6][R30.64+0x6], R27 ;  /* 0x0000061b1e007986 */ /* 0x0001e2000c101506 */
[----:B--2---:R-:W-:-:S03]  /*4f10*/  F2FP.F16.F32.PACK_AB R24, R33, R52 ;  /* 0x000000342118723e */ /* 0x004fc600000000ff */
[----:B------:R-:W2:Y:S04]  /*4f20*/  LDL.LU R33, [R1+0x50] ;  /* 0x0000500001217983 */ /* 0x000ea80000300800 */
[----:B0-----:R-:W2:Y:S04]  /*4f30*/  LDL.LU R30, [R1+0x54] ;  /* 0x00005400011e7983 */ /* 0x001ea80000300800 */
[----:B------:R-:W2:Y:S01]  /*4f40*/  LDL.LU R31, [R1+0x88] ;  /* 0x00008800011f7983 */ /* 0x000ea20000300800 */
[----:B------:R-:W-:Y:S02]  /*4f50*/  F2FP.F16.F32.PACK_AB R25, R53, R54 ;  /* 0x000000363519723e */ /* 0x000fe400000000ff */
[----:B------:R-:W-:Y:S01]  /*4f60*/  PRMT R26, R24, 0x7632, R26 ;  /* 0x00007632181a7816 */ /* 0x000fe2000000001a */
[----:B------:R4:W-:Y:S01]  /*4f70*/  STG.E.U16 desc[UR6][R4.64], R24 ;  /* 0x0000001804007986 */ /* 0x0009e2000c101506 */
[----:B------:R-:W-:-:S03]  /*4f80*/  PRMT R27, R25, 0x7632, R27 ;  /* 0x00007632191b7816 */ /* 0x000fc6000000001b */
[----:B------:R-:W2:Y:S04]  /*4f90*/  LDL.LU R52, [R1+0x44] ;  /* 0x0000440001347983 */ /* 0x000ea80000300800 */
[----:B------:R0:W-:Y:S01]  /*4fa0*/  STG.E.U16 desc[UR6][R4.64+0x2], R26 ;  /* 0x0000021a04007986 */ /* 0x0001e2000c101506 */
[----:B----4-:R-:W-:-:S03]  /*4fb0*/  F2FP.F16.F32.PACK_AB R24, R55, R56 ;  /* 0x000000383718723e */ /* 0x010fc600000000ff */
[----:B------:R3:W-:Y:S04]  /*4fc0*/  STG.E.U16 desc[UR6][R4.64+0x4], R25 ;  /* 0x0000041904007986 */ /* 0x0007e8000c101506 */
[----:B------:R-:W4:Y:S01]  /*4fd0*/  LDL.LU R53, [R1+0x48] ;  /* 0x0000480001357983 */ /* 0x000f220000300800 */
[----:B0-----:R-:W-:-:S03]  /*4fe0*/  PRMT R26, R24, 0x7610, R26 ;  /* 0x00007610181a7816 */ /* 0x001fc6000000001a */
[----:B------:R-:W4:Y:S01]  /*4ff0*/  LDL.LU R54, [R1+0x3c] ;  /* 0x00003c0001367983 */ /* 0x000f220000300800 */
[----:B------:R-:W-:Y:S02]  /*5000*/  PRMT R24, R24, 0x7632, R24 ;  /* 0x0000763218187816 */ /* 0x000fe40000000018 */
[----:B---3--:R-:W-:Y:S01]  /*5010*/  F2FP.F16.F32.PACK_AB R25, R58, R0 ;  /* 0x000000003a19723e */ /* 0x008fe200000000ff */
[----:B------:R-:W3:Y:S04]  /*5020*/  LDL.LU R55, [R1+0x40] ;  /* 0x0000400001377983 */ /* 0x000ee80000300800 */
[----:B------:R-:W3:Y:S04]  /*5030*/  LDL.LU R56, [R1+0x34] ;  /* 0x0000340001387983 */ /* 0x000ee80000300800 */
[----:B------:R0:W-:Y:S04]  /*5040*/  STG.E.U16 desc[UR6][R4.64+0x6], R27 ;  /* 0x0000061b04007986 */ /* 0x0001e8000c101506 */
[----:B------:R-:W3:Y:S04]  /*5050*/  LDL.LU R58, [R1+0x38] ;  /* 0x00003800013a7983 */ /* 0x000ee80000300800 */
[----:B------:R-:W3:Y:S01]  /*5060*/  LDL.LU R0, [R1+0x1c] ;  /* 0x00001c0001007983 */ /* 0x000ee20000300800 */
[----:B0-----:R-:W-:-:S03]  /*5070*/  PRMT R5, R25, 0x7632, R5 ;  /* 0x0000763219057816 */ /* 0x001fc60000000005 */
[----:B------:R2:W-:Y:S04]  /*5080*/  STG.E.U16 desc[UR6][R38.64+0x2], R24 ;  /* 0x0000021826007986 */ /* 0x0005e8000c101506 */
[----:B------:R-:W-:Y:S04]  /*5090*/  STG.E.U16 desc[UR6][R38.64], R26 ;  /* 0x0000001a26007986 */ /* 0x000fe8000c101506 */
[----:B------:R-:W-:Y:S04]  /*50a0*/  STG.E.U16 desc[UR6][R38.64+0x4], R25 ;  /* 0x0000041926007986 */ /* 0x000fe8000c101506 */
[----:B------:R0:W-:Y:S01]  /*50b0*/  STG.E.U16 desc[UR6][R38.64+0x6], R5 ;  /* 0x0000060526007986 */ /* 0x0001e2000c101506 */
[----:B--2---:R-:W-:-:S02]  /*50c0*/  F2FP.F16.F32.PACK_AB R24, R57, R33 ;  /* 0x000000213918723e */ /* 0x004fc400000000ff */
[----:B------:R-:W-:Y:S02]  /*50d0*/  F2FP.F16.F32.PACK_AB R4, R30, R31 ;  /* 0x0000001f1e04723e */ /* 0x000fe400000000ff */
[----:B------:R-:W2:Y:S04]  /*50e0*/  LDL.LU R30, [R1+0x18] ;  /* 0x00001800011e7983 */ /* 0x000ea80000300800 */
[----:B------:R-:W2:Y:S04]  /*50f0*/  LDL.LU R31, [R1+0x8] ;  /* 0x00000800011f7983 */ /* 0x000ea80000300800 */
[----:B------:R-:W2:Y:S04]  /*5100*/  LDL.LU R57, [R1+0xc] ;  /* 0x00000c0001397983 */ /* 0x000ea80000300800 */
[----:B------:R-:W2:Y:S04]  /*5110*/  LDL.LU R33, [R1] ;  /* 0x0000000001217983 */ /* 0x000ea80000300800 */
[----:B0-----:R-:W2:Y:S01]  /*5120*/  LDL.LU R38, [R1+0x30] ;  /* 0x0000300001267983 */ /* 0x001ea20000300800 */
[----:B------:R-:W-:-:S02]  /*5130*/  PRMT R5, R4, 0x7632, R5 ;  /* 0x0000763204057816 */ /* 0x000fc40000000005 */
[----:B------:R-:W-:Y:S01]  /*5140*/  PRMT R25, R24, 0x7632, R25 ;  /* 0x0000763218197816 */ /* 0x000fe20000000019 */
[----:B------:R4:W-:Y:S04]  /*5150*/  STG.E.U16 desc[UR6][R6.64], R4 ;  /* 0x0000000406007986 */ /* 0x0009e8000c101506 */
[----:B------:R3:W-:Y:S04]  /*5160*/  STG.E.U16 desc[UR6][R6.64+0x2], R5 ;  /* 0x0000020506007986 */ /* 0x0007e8000c101506 */
[----:B------:R-:W2:Y:S01]  /*5170*/  LDL.LU R39, [R1+0x14] ;  /* 0x0000140001277983 */ /* 0x000ea20000300800 */
[----:B----4-:R-:W-:-:S03]  /*5180*/  F2FP.F16.F32.PACK_AB R4, R52, R53 ;  /* 0x000000353404723e */ /* 0x010fc600000000ff */
[----:B------:R-:W-:Y:S01]  /*5190*/  STG.E.U16 desc[UR6][R6.64+0x4], R24 ;  /* 0x0000041806007986 */ /* 0x000fe2000c101506 */
[----:B---3--:R-:W-:-:S03]  /*51a0*/  F2FP.F16.F32.PACK_AB R5, R54, R55 ;  /* 0x000000373605723e */ /* 0x008fc600000000ff */
[----:B------:R-:W3:Y:S04]  /*51b0*/  LDL.LU R52, [R1+0x12c] ;  /* 0x00012c0001347983 */ /* 0x000ee80000300800 */
[----:B------:R-:W3:Y:S04]  /*51c0*/  LDL.LU R53, [R1+0x128] ;  /* 0x0001280001357983 */ /* 0x000ee80000300800 */
[----:B------:R0:W-:Y:S04]  /*51d0*/  STG.E.U16 desc[UR6][R6.64+0x6], R25 ;  /* 0x0000061906007986 */ /* 0x0001e8000c101506 */
[----:B------:R-:W4:Y:S04]  /*51e0*/  LDL.LU R54, [R1+0x124] ;  /* 0x0001240001367983 */ /* 0x000f280000300800 */
[----:B------:R1:W-:Y:S01]  /*51f0*/  STG.E.U16 desc[UR6][R40.64], R4 ;  /* 0x0000000428007986 */ /* 0x0003e2000c101506 */
[----:B0-----:R-:W-:-:S03]  /*5200*/  PRMT R6, R4, 0x7632, R6 ;  /* 0x0000763204067816 */ /* 0x001fc60000000006 */
[----:B------:R-:W4:Y:S01]  /*5210*/  LDL.LU R55, [R1+0x120] ;  /* 0x0001200001377983 */ /* 0x000f220000300800 */
[----:B------:R-:W-:-:S03]  /*5220*/  PRMT R7, R5, 0x7632, R7 ;  /* 0x0000763205077816 */ /* 0x000fc60000000007 */
[----:B------:R2:W-:Y:S01]  /*5230*/  STG.E.U16 desc[UR6][R40.64+0x4], R5 ;  /* 0x0000040528007986 */ /* 0x0005e2000c101506 */
[----:B-1----:R-:W-:-:S03]  /*5240*/  F2FP.F16.F32.PACK_AB R4, R56, R58 ;  /* 0x0000003a3804723e */ /* 0x002fc600000000ff */
[----:B------:R-:W3:Y:S04]  /*5250*/  LDL.LU R56, [R1+0x11c] ;  /* 0x00011c0001387983 */ /* 0x000ee80000300800 */
[----:B------:R-:W3:Y:S01]  /*5260*/  LDL.LU R58, [R1+0x118] ;  /* 0x00011800013a7983 */ /* 0x000ee20000300800 */
[----:B--2---:R-:W-:-:S03]  /*5270*/  F2FP.F16.F32.PACK_AB R5, R0, R38 ;  /* 0x000000260005723e */ /* 0x004fc600000000ff */
[----:B------:R-:W2:Y:S01]  /*5280*/  LDL.LU R0, [R1+0x114] ;  /* 0x0001140001007983 */ /* 0x000ea20000300800 */
[----:B------:R-:W-:Y:S02]  /*5290*/  PRMT R24, R4, 0x7632, R24 ;  /* 0x0000763204187816 */ /* 0x000fe40000000018 */
[C---:B------:R-:W-:Y:S02]  /*52a0*/  PRMT R25, R5.reuse, 0x7610, R25 ;  /* 0x0000761005197816 */ /* 0x040fe40000000019 */
[----:B------:R-:W-:Y:S01]  /*52b0*/  PRMT R27, R5, 0x7632, R27 ;  /* 0x00007632051b7816 */ /* 0x000fe2000000001b */
[----:B------:R-:W-:Y:S04]  /*52c0*/  STG.E.U16 desc[UR6][R40.64+0x2], R6 ;  /* 0x0000020628007986 */ /* 0x000fe8000c101506 */
[----:B------:R-:W-:Y:S04]  /*52d0*/  STG.E.U16 desc[UR6][R40.64+0x6], R7 ;  /* 0x0000060728007986 */ /* 0x000fe8000c101506 */
[----:B------:R-:W-:Y:S04]  /*52e0*/  STG.E.U16 desc[UR6][R2.64], R4 ;  /* 0x0000000402007986 */ /* 0x000fe8000c101506 */
[----:B------:R-:W-:Y:S04]  /*52f0*/  STG.E.U16 desc[UR6][R2.64+0x2], R24 ;  /* 0x0000021802007986 */ /* 0x000fe8000c101506 */
[----:B------:R-:W-:Y:S04]  /*5300*/  STG.E.U16 desc[UR6][R2.64+0x4], R25 ;  /* 0x0000041902007986 */ /* 0x000fe8000c101506 */
[----:B------:R2:W-:Y:S02]  /*5310*/  STG.E.U16 desc[UR6][R2.64+0x6], R27 ;  /* 0x0000061b02007986 */ /* 0x0005e4000c101506 */
[----:B--2---:R-:W-:-:S02]  /*5320*/  F2FP.F16.F32.PACK_AB R3, R33, R0 ;  /* 0x000000002103723e */ /* 0x004fc400000000ff */
[----:B------:R-:W2:Y:S04]  /*5330*/  LDL.LU R0, [R1+0x110] ;  /* 0x0001100001007983 */ /* 0x000ea80000300800 */
[----:B------:R-:W2:Y:S01]  /*5340*/  LDL.LU R33, [R1+0x84] ;  /* 0x0000840001217983 */ /* 0x000ea20000300800 */
[----:B------:R-:W-:Y:S02]  /*5350*/  F2FP.F16.F32.PACK_AB R26, R39, R30 ;  /* 0x0000001e271a723e */ /* 0x000fe400000000ff */
[----:B------:R-:W-:Y:S02]  /*5360*/  F2FP.F16.F32.PACK_AB R5, R31, R57 ;  /* 0x000000391f05723e */ /* 0x000fe400000000ff */
[----:B------:R-:W-:Y:S02]  /*5370*/  PRMT R6, R26, 0x7632, R6 ;  /* 0x000076321a067816 */ /* 0x000fe40000000006 */
[----:B------:R-:W-:-:S02]  /*5380*/  PRMT R4, R5, 0x7632, R4 ;  /* 0x0000763205047816 */ /* 0x000fc40000000004 */
[----:B---3--:R-:W-:Y:S02]  /*5390*/  F2FP.F16.F32.PACK_AB R56, R56, R58 ;  /* 0x0000003a3838723e */ /* 0x008fe400000000ff */
[----:B------:R-:W-:Y:S02]  /*53a0*/  PRMT R2, R3, 0x7632, R2 ;  /* 0x0000763203027816 */ /* 0x000fe40000000002 */
[----:B----4-:R-:W-:Y:S02]  /*53b0*/  F2FP.F16.F32.PACK_AB R54, R54, R55 ;  /* 0x000000373636723e */ /* 0x010fe400000000ff */
[----:B------:R-:W-:Y:S01]  /*53c0*/  F2FP.F16.F32.PACK_AB R52, R52, R53 ;  /* 0x000000353434723e */ /* 0x000fe200000000ff */
[----:B------:R-:W-:Y:S01]  /*53d0*/  STG.E.U16 desc[UR6][R8.64], R26 ;  /* 0x0000001a08007986 */ /* 0x000fe2000c101506 */
[----:B------:R-:W-:Y:S02]  /*53e0*/  F2FP.F16.F32.PACK_AB R50, R50, R51 ;  /* 0x000000333232723e */ /* 0x000fe400000000ff */
[----:B------:R-:W-:Y:S01]  /*53f0*/  PRMT R7, R56, 0x7632, R7 ;  /* 0x0000763238077816 */ /* 0x000fe20000000007 */
[----:B------:R-:W-:Y:S01]  /*5400*/  STG.E.U16 desc[UR6][R8.64+0x2], R6 ;  /* 0x0000020608007986 */ /* 0x000fe2000c101506 */
[----:B------:R-:W-:-:S03]  /*5410*/  F2FP.F16.F32.PACK_AB R13, R14, R13 ;  /* 0x0000000d0e0d723e */ /* 0x000fc600000000ff */
[----:B------:R-:W-:Y:S04]  /*5420*/  STG.E.U16 desc[UR6][R8.64+0x4], R5 ;  /* 0x0000040508007986 */ /* 0x000fe8000c101506 */
[----:B------:R0:W-:Y:S01]  /*5430*/  STG.E.U16 desc[UR6][R8.64+0x6], R4 ;  /* 0x0000060408007986 */ /* 0x0001e2000c101506 */
[----:B------:R-:W-:-:S03]  /*5440*/  F2FP.F16.F32.PACK_AB R15, R16, R15 ;  /* 0x0000000f100f723e */ /* 0x000fc600000000ff */
[----:B------:R1:W-:Y:S01]  /*5450*/  STG.E.U16 desc[UR6][R10.64], R3 ;  /* 0x000000030a007986 */ /* 0x0003e2000c101506 */
[----:B------:R-:W-:-:S03]  /*5460*/  F2FP.F16.F32.PACK_AB R17, R18, R17 ;  /* 0x000000111211723e */ /* 0x000fc600000000ff */
[----:B------:R3:W-:Y:S01]  /*5470*/  STG.E.U16 desc[UR6][R10.64+0x2], R2 ;  /* 0x000002020a007986 */ /* 0x0007e2000c101506 */
[----:B------:R-:W-:Y:S02]  /*5480*/  F2FP.F16.F32.PACK_AB R21, R22, R21 ;  /* 0x000000151615723e */ /* 0x000fe400000000ff */
[----:B0-----:R-:W-:Y:S02]  /*5490*/  PRMT R4, R54, 0x7632, R4 ;  /* 0x0000763236047816 */ /* 0x001fe40000000004 */
[----:B-1----:R-:W-:Y:S01]  /*54a0*/  PRMT R3, R52, 0x7632, R3 ;  /* 0x0000763234037816 */ /* 0x002fe20000000003 */
[----:B------:R-:W-:Y:S01]  /*54b0*/  STG.E.U16 desc[UR6][R10.64+0x4], R56 ;  /* 0x000004380a007986 */ /* 0x000fe2000c101506 */
[----:B---3--:R-:W-:-:S03]  /*54c0*/  PRMT R2, R50, 0x7632, R2 ;  /* 0x0000763232027816 */ /* 0x008fc60000000002 */
[----:B------:R-:W-:Y:S01]  /*54d0*/  STG.E.U16 desc[UR6][R10.64+0x6], R7 ;  /* 0x000006070a007986 */ /* 0x000fe2000c101506 */
[----:B------:R-:W-:-:S03]  /*54e0*/  PRMT R5, R13, 0x7632, R5 ;  /* 0x000076320d057816 */ /* 0x000fc60000000005 */
[----:B------:R-:W-:Y:S01]  /*54f0*/  STG.E.U16 desc[UR6][R34.64], R54 ;  /* 0x0000003622007986 */ /* 0x000fe2000c101506 */
[----:B------:R-:W-:-:S03]  /*5500*/  F2FP.F16.F32.PACK_AB R19, R20, R19 ;  /* 0x000000131413723e */ /* 0x000fc600000000ff */
[----:B------:R0:W-:Y:S01]  /*5510*/  STG.E.U16 desc[UR6][R34.64+0x2], R4 ;  /* 0x0000020422007986 */ /* 0x0001e2000c101506 */
[----:B------:R-:W-:-:S03]  /*5520*/  F2FP.F16.F32.PACK_AB R23, R28, R23 ;  /* 0x000000171c17723e */ /* 0x000fc600000000ff */
[----:B------:R-:W-:Y:S01]  /*5530*/  STG.E.U16 desc[UR6][R34.64+0x4], R52 ;  /* 0x0000043422007986 */ /* 0x000fe2000c101506 */
[----:B------:R-:W-:-:S03]  /*5540*/  F2FP.F16.F32.PACK_AB R29, R32, R29 ;  /* 0x0000001d201d723e */ /* 0x000fc600000000ff */
[----:B------:R1:W-:Y:S01]  /*5550*/  STG.E.U16 desc[UR6][R34.64+0x6], R3 ;  /* 0x0000060322007986 */ /* 0x0003e2000c101506 */
[----:B------:R-:W-:-:S03]  /*5560*/  F2FP.F16.F32.PACK_AB R59, R60, R59 ;  /* 0x0000003b3c3b723e */ /* 0x000fc600000000ff */
[----:B------:R3:W-:Y:S01]  /*5570*/  STG.E.U16 desc[UR6][R36.64+0x2], R2 ;  /* 0x0000020224007986 */ /* 0x0007e2000c101506 */
[----:B0-----:R-:W-:Y:S02]  /*5580*/  PRMT R4, R17, 0x7632, R4 ;  /* 0x0000763211047816 */ /* 0x001fe40000000004 */
[----:B------:R-:W-:Y:S01]  /*5590*/  F2FP.F16.F32.PACK_AB R12, R61, R12 ;  /* 0x0000000c3d0c723e */ /* 0x000fe200000000ff */
        /* <DEDUP_REMOVED lines=16> */
[----:B---3--:R-:W-:-:S03]  /*56a0*/  PRMT R2, R12, 0x7632, R2 ;  /* 0x000076320c027816 */ /* 0x008fc60000000002 */
        /* <DEDUP_REMOVED lines=11> */
[----:B------:R-:W-:Y:S02]  /*5760*/  IADD3.X R33, RZ, R33, RZ, P0, !PT ;  /* 0x00000021ff217210 */ /* 0x000fe400007fe4ff */
[----:B------:R-:W-:-:S03]  /*5770*/  ISETP.GE.U32.AND P0, PT, R0, UR8, PT ;  /* 0x0000000800007c0c */ /* 0x000fc6000bf06070 */
[----:B------:R4:W-:Y:S01]  /*5780*/  STL [R1+0x84], R33 ;  /* 0x0000842101007387 */ /* 0x0009e20000100800 */
[----:B------:R-:W-:-:S13]  /*5790*/  ISETP.GE.AND.EX P0, PT, R33, UR9, PT, P0 ;  /* 0x0000000921007c0c */ /* 0x000fda000bf06300 */
[----:B----4-:R-:W-:Y:S05]  /*57a0*/  @!P0 BRA `(.L_x_2738) ;  /* 0xffffffa800848947 */ /* 0x010fea000383ffff */
[----:B------:R-:W-:Y:S05]  /*57b0*/  EXIT ;  /* 0x000000000000794d */ /* 0x000fea0003800000 */
.L_x_2739:
        /* <DEDUP_REMOVED lines=12> */
.L_x_2806:


//--------------------- .text._ZN13group_norm_v214gn_cuda_kernelI6__halfLi320ELi3ELi16ELi20ELi4096ELb1ELi64ELi320ELi320ELi4ELb1ELi6ELb0ELb0ENS_16CompileConditionILi900EEEEEvPT_PKS4_S7_S7_flPfS8_Pj --------------------------
	.section	.text._ZN13group_norm_v214gn_cuda_kernelI6__halfLi320ELi3ELi16ELi20ELi4096ELb1ELi64ELi320ELi320ELi4ELb1ELi6ELb0ELb0ENS_16CompileConditionILi900EEEEEvPT_PKS4_S7_S7_flPfS8_Pj,"ax",@progbits
	.align	128
        .global         _ZN13group_norm_v214gn_cuda_kernelI6__halfLi320ELi3ELi16ELi20ELi4096ELb1ELi64ELi320ELi320ELi4ELb1ELi6ELb0ELb0ENS_16CompileConditionILi900EEEEEvPT_PKS4_S7_S7_flPfS8_Pj
        .type           _ZN13group_norm_v214gn_cuda_kernelI6__halfLi320ELi3ELi16ELi20ELi4096ELb1ELi64ELi320ELi320ELi4ELb1ELi6ELb0ELb0ENS_16CompileConditionILi900EEEEEvPT_PKS4_S7_S7_flPfS8_Pj,@function
        .size           _ZN13group_norm_v214gn_cuda_kernelI6__halfLi320ELi3ELi16ELi20ELi4096ELb1ELi64ELi320ELi320ELi4ELb1ELi6ELb0ELb0ENS_16CompileConditionILi900EEEEEvPT_PKS4_S7_S7_flPfS8_Pj,(.L_x_2807 - _ZN13group_norm_v214gn_cuda_kernelI6__halfLi320ELi3ELi16ELi20ELi4096ELb1ELi64ELi320ELi320ELi4ELb1ELi6ELb0ELb0ENS_16CompileConditionILi900EEEEEvPT_PKS4_S7_S7_flPfS8_Pj)
        .other          _ZN13group_norm_v214gn_cuda_kernelI6__halfLi320ELi3ELi16ELi20ELi4096ELb1ELi64ELi320ELi320ELi4ELb1ELi6ELb0ELb0ENS_16CompileConditionILi900EEEEEvPT_PKS4_S7_S7_flPfS8_Pj,@"STO_CUDA_ENTRY STV_DEFAULT"
_ZN13group_norm_v214gn_cuda_kernelI6__halfLi320ELi3ELi16ELi20ELi4096ELb1ELi64ELi320ELi320ELi4ELb1ELi6ELb0ELb0ENS_16CompileConditionILi900EEEEEvPT_PKS4_S7_S7_flPfS8_Pj:
.text._ZN13group_norm_v214gn_cuda_kernelI6__halfLi320ELi3ELi16ELi20ELi4096ELb1ELi64ELi320ELi320ELi4ELb1ELi6ELb0ELb0ENS_16CompileConditionILi900EEEEEvPT_PKS4_S7_S7_flPfS8_Pj:
        /* <DEDUP_REMOVED lines=28> */
.L_x_2750:
        /* <DEDUP_REMOVED lines=410> */
.L_x_2741:
[----:B------:R-:W-:Y:S05]  /*1b60*/  BSYNC B0 ;  /* 0x0000000000007941 */ /* 0x000fea0003800000 */
.L_x_2740:
        /* <DEDUP_REMOVED lines=26> */
.L_x_2743:
[----:B------:R-:W-:Y:S05]  /*1d10*/  BSYNC B0 ;  /* 0x0000000000007941 */ /* 0x000fea0003800000 */
.L_x_2742:
        /* <DEDUP_REMOVED lines=11> */
.L_x_2745:
[----:B------:R-:W2:Y:S04]  /*1dd0*/  LD.E.STRONG.GPU R33, desc[UR6][R30.64] ;  /* 0x000000061e217980 */ /* 0x000ea8000c10f900 */
[----:B--2---:R-:W-:Y:S01]  /*1de0*/  CCTL.IVALL ;  /* 0x00000000ff00798f */ /* 0x004fe20002000000 */
[----:B------:R-:W-:Y:S05]  /*1df0*/  YIELD ;  /* 0x0000000000007946 */ /* 0x000fea0003800000 */
[----:B-----5:R-:W-:-:S04]  /*1e00*/  LOP3.LUT R33, R33, R32, RZ, 0x3c, !PT ;  /* 0x0000002021217212 */ /* 0x020fc800078e3cff */
[----:B------:R-:W-:-:S13]  /*1e10*/  ISETP.GT.AND P1, PT, R33, -0x1, PT ;  /* 0xffffffff2100780c */ /* 0x000fda0003f24270 */
[----:B------:R-:W-:Y:S05]  /*1e20*/  @P1 BRA `(.L_x_2745) ;  /* 0xfffffffc00e81947 */ /* 0x000fea000383ffff */
.L_x_2744:
        /* <DEDUP_REMOVED lines=38> */
.L_x_2747:
[----:B------:R-:W-:Y:S05]  /*2090*/  BSYNC B0 ;  /* 0x0000000000007941 */ /* 0x000fea0003800000 */
.L_x_2746:
        /* <DEDUP_REMOVED lines=43> */
.L_x_2749:
[----:B------:R-:W-:Y:S05]  /*2350*/  BSYNC B0 ;  /* 0x0000000000007941 */ /* 0x000fea0003800000 */
.L_x_2748:
        /* <DEDUP_REMOVED lines=838> */
.L_x_2751:
        /* <DEDUP_REMOVED lines=12> */
.L_x_2807:


//--------------------- .nv.shared._ZN13group_norm_v218gn_bwd_cuda_kernelI13__nv_bfloat16Li320ELi3ELi32ELi10ELi4096ELb0ELb1ELi16ELi320ELi320ELi4ELb1ELi1ELb0ELb0ELNS_15WgradSyncMethodE3ENS_16CompileConditionILi900EEEEEvPT_S6_S6_PKS5_S8_S8_S8_PKfflPfPj --------------------------
	.section	.nv.shared._ZN13group_norm_v218gn_bwd_cuda_kernelI13__nv_bfloat16Li320ELi3ELi32ELi10ELi4096ELb0ELb1ELi16ELi320ELi320ELi4ELb1ELi1ELb0ELb0ELNS_15WgradSyncMethodE3ENS_16CompileConditionILi900EEEEEvPT_S6_S6_PKS5_S8_S8_S8_PKfflPfPj,"aw",@nobits
	.sectionflags	@""
	.align	8
.nv.shared._ZN13group_norm_v218gn_bwd_cuda_kernelI13__nv_bfloat16Li320ELi3ELi32ELi10ELi4096ELb0ELb1ELi16ELi320ELi320ELi4ELb1ELi1ELb0ELb0ELNS_15WgradSyncMethodE3ENS_16CompileConditionILi900EEEEEvPT_S6_S6_PKS5_S8_S8_S8_PKfflPfPj:
	.zero		17920


//--------------------- .nv.shared.reserved.0     --------------------------
	.section	.nv.shared.reserved.0,"aw",@nobits
	.weak		__nv_reservedSMEM_offset_0_alias
	.size		__nv_reservedSMEM_offset_0_alias, 0, 0
	.other		__nv_reservedSMEM_offset_0_alias,@"STO_CUDA_RESERVED_SHARED STV_DEFAULT"
__nv_reservedSMEM_offset_0_alias:
	.zero		0


//--------------------- .nv.shared._ZN13group_norm_v218gn_bwd_cuda_kernelI13__nv_bfloat16Li320ELi1ELi32ELi10ELi4096ELb0ELb1ELi32ELi320ELi320ELi4ELb1ELi1ELb0ELb0ELNS_15WgradSyncMethodE3ENS_16CompileConditionILi900EEEEEvPT_S6_S6_PKS5_S8_S8_S8_PKfflPfPj --------------------------
	.section	.nv.shared._ZN13group_norm_v218gn_bwd_cuda_kernelI13__nv_bfloat16Li320ELi1ELi32ELi10ELi4096ELb0ELb1ELi32ELi320ELi320ELi4ELb1ELi1ELb0ELb0ELNS_15WgradSyncMethodE3ENS_16CompileConditionILi900EEEEEvPT_S6_S6_PKS5_S8_S8_S8_PKfflPfPj,"aw",@nobits
	.sectionflags	@""
	.align	8
.nv.shared._ZN13group_norm_v218gn_bwd_cuda_kernelI13__nv_bfloat16Li320ELi1ELi32ELi10ELi4096ELb0ELb1ELi32ELi320ELi320ELi4ELb1ELi1ELb0ELb0ELNS_15WgradSyncMethodE3ENS_16CompileConditionILi900EEEEEvPT_S6_S6_PKS5_S8_S8_S8_PKfflPfPj:
	.zero		17920


//--------------------- .nv.shared._ZN13group_norm_v218gn_bwd_cuda_kernelI13__nv_bfloat16Li320ELi1ELi32ELi10ELi4096ELb0ELb1ELi64ELi320ELi320ELi4ELb1ELi2ELb0ELb0ELNS_15WgradSyncMethodE3ENS_16CompileConditionILi900EEEEEvPT_S6_S6_PKS5_S8_S8_S8_PKfflPfPj --------------------------
	.section	.nv.shared._ZN13group_norm_v218gn_bwd_cuda_kernelI13__nv_bfloat16Li320ELi1ELi32ELi10ELi4096ELb0ELb1ELi64ELi320ELi320ELi4ELb1ELi2ELb0ELb0ELNS_15WgradSyncMethodE3ENS_16CompileConditionILi900EEEEEvPT_S6_S6_PKS5_S8_S8_S8_PKfflPfPj,"aw",@nobits
	.sectionflags	@""
	.align	8
.nv.shared._ZN13group_norm_v218gn_bwd_cuda_kernelI13__nv_bfloat16Li320ELi1ELi32ELi10ELi4096ELb0ELb1ELi64ELi320ELi320ELi4ELb1ELi2ELb0ELb0ELNS_15WgradSyncMethodE3ENS_16CompileConditionILi900EEEEEvPT_S6_S6_PKS5_S8_S8_S8_PKfflPfPj:
	.zero		17920


//--------------------- .nv.shared._ZN13group_norm_v218gn_bwd_cuda_kernelI13__nv_bfloat16Li320ELi2ELi32ELi10ELi4096ELb0ELb1ELi32ELi320ELi320ELi4ELb1ELi2ELb0ELb0ELNS_15WgradSyncMethodE3ENS_16CompileConditionILi900EEEEEvPT_S6_S6_PKS5_S8_S8_S8_PKfflPfPj --------------------------
	.section	.nv.shared._ZN13group_norm_v218gn_bwd_cuda_kernelI13__nv_bfloat16Li320ELi2ELi32ELi10ELi4096ELb0ELb1ELi32ELi320ELi320ELi4ELb1ELi2ELb0ELb0ELNS_15WgradSyncMethodE3ENS_16CompileConditionILi900EEEEEvPT_S6_S6_PKS5_S8_S8_S8_PKfflPfPj,"aw",@nobits
	.sectionflags	@""
	.align	8
.nv.shared._ZN13group_norm_v218gn_bwd_cuda_kernelI13__nv_bfloat16Li320ELi2ELi32ELi10ELi4096ELb0ELb1ELi32ELi320ELi320ELi4ELb1ELi2ELb0ELb0ELNS_15WgradSyncMethodE3ENS_16CompileConditionILi900EEEEEvPT_S6_S6_PKS5_S8_S8_S8_PKfflPfPj:
	.zero		17920


//--------------------- .nv.shared._ZN13group_norm_v218gn_bwd_cuda_kernelI13__nv_bfloat16Li320ELi3ELi32ELi10ELi4096ELb0ELb1ELi32ELi320ELi320ELi4ELb1ELi2ELb0ELb0ELNS_15WgradSyncMethodE3ENS_16CompileConditionILi900EEEEEvPT_S6_S6_PKS5_S8_S8_S8_PKfflPfPj --------------------------
	.section	.nv.shared._ZN13group_norm_v218gn_bwd_cuda_kernelI13__nv_bfloat16Li320ELi3ELi32ELi10ELi4096ELb0ELb1ELi32ELi320ELi320ELi4ELb1ELi2ELb0ELb0ELNS_15WgradSyncMethodE3ENS_16CompileConditionILi900EEEEEvPT_S6_S6_PKS5_S8_S8_S8_PKfflPfPj,"aw",@nobits
	.sectionflags	@""
	.align	8
.nv.shared._ZN13group_norm_v218gn_bwd_cuda_kernelI13__nv_bfloat16Li320ELi3ELi32ELi10ELi4096ELb0ELb1ELi32ELi320ELi320ELi4ELb1ELi2ELb0ELb0ELNS_15WgradSyncMethodE3ENS_16CompileConditionILi900EEEEEvPT_S6_S6_PKS5_S8_S8_S8_PKfflPfPj:
	.zero		17920


//--------------------- .nv.shared._ZN13group_norm_v218gn_bwd_cuda_kernelI13__nv_bfloat16Li320ELi3ELi32ELi10ELi4096ELb0ELb1ELi32ELi320ELi320ELi4ELb1ELi3ELb0ELb0ELNS_15WgradSyncMethodE3ENS_16CompileConditionILi900EEEEEvPT_S6_S6_PKS5_S8_S8_S8_PKfflPfPj --------------------------
	.section	.nv.shared._ZN13group_norm_v218gn_bwd_cuda_kernelI13__nv_bfloat16Li320ELi3ELi32ELi10ELi4096ELb0ELb1ELi32ELi320ELi320ELi4ELb1ELi3ELb0ELb0ELNS_15WgradSyncMethodE3ENS_16CompileConditionILi900EEEEEvPT_S6_S6_PKS5_S8_S8_S8_PKfflPfPj,"aw",@nobits
	.sectionflags	@""
	.align	8
.nv.shared._ZN13group_norm_v218gn_bwd_cuda_kernelI13__nv_bfloat16Li320ELi3ELi32ELi10ELi4096ELb0ELb1ELi32ELi320ELi320ELi4ELb1ELi3ELb0ELb0ELNS_15WgradSyncMethodE3ENS_16CompileConditionILi900EEEEEvPT_S6_S6_PKS5_S8_S8_S8_PKfflPfPj:
	.zero		17920


//--------------------- .nv.shared._ZN13group_norm_v218gn_bwd_cuda_kernelI13__nv_bfloat16Li320ELi3ELi16ELi20ELi4096ELb1ELb1ELi16ELi320ELi320ELi4ELb1ELi1ELb0ELb0ELNS_15WgradSyncMethodE3ENS_16CompileConditionILi900EEEEEvPT_S6_S6_PKS5_S8_S8_S8_PKfflPfPj --------------------------
	.section	.nv.shared._ZN13group_norm_v218gn_bwd_cuda_kernelI13__nv_bfloat16Li320ELi3ELi16ELi20ELi4096ELb1ELb1ELi16ELi320ELi320ELi4ELb1ELi1ELb0ELb0ELNS_15WgradSyncMethodE3ENS_16CompileConditionILi900EEEEEvPT_S6_S6_PKS5_S8_S8_S8_PKfflPfPj,"aw",@nobits
	.sectionflags	@""
	.align	8
.nv.shared._ZN13group_norm_v218gn_bwd_cuda_kernelI13__nv_bfloat16Li320ELi3ELi16ELi20ELi4096ELb1ELb1ELi16ELi320ELi320ELi4ELb1ELi1ELb0ELb0ELNS_15WgradSyncMethodE3ENS_16CompileConditionILi900EEEEEvPT_S6_S6_PKS5_S8_S8_S8_PKfflPfPj:
	.zero		14592


//--------------------- .nv.shared._ZN13group_norm_v218gn_bwd_cuda_kernelI13__nv_bfloat16Li320ELi1ELi16ELi20ELi4096ELb1ELb1ELi32ELi320ELi320ELi4ELb1ELi1ELb0ELb0ELNS_15WgradSyncMethodE3ENS_16CompileConditionILi900EEEEEvPT_S6_S6_PKS5_S8_S8_S8_PKfflPfPj --------------------------
	.section	.nv.shared._ZN13group_norm_v218gn_bwd_cuda_kernelI13__nv_bfloat16Li320ELi1ELi16ELi20ELi4096ELb1ELb1ELi32ELi320ELi320ELi4ELb1ELi1ELb0ELb0ELNS_15WgradSyncMethodE3ENS_16CompileConditionILi900EEEEEvPT_S6_S6_PKS5_S8_S8_S8_PKfflPfPj,"aw",@nobits
	.sectionflags	@""
	.align	8
.nv.shared._ZN13group_norm_v218gn_bwd_cuda_kernelI13__nv_bfloat16Li320ELi1ELi16ELi20ELi4096ELb1ELb1ELi32ELi320ELi320ELi4ELb1ELi1ELb0ELb0ELNS_15WgradSyncMethodE3ENS_16CompileConditionILi900EEEEEvPT_S6_S6_PKS5_S8_S8_S8_PKfflPfPj:
	.zero		14592


//--------------------- .nv.shared._ZN13group_norm_v218gn_bwd_cuda_kernelI13__nv_bfloat16Li320ELi1ELi16ELi20ELi4096ELb1ELb1ELi64ELi320ELi320ELi4ELb1ELi2ELb0ELb0ELNS_15WgradSyncMethodE3ENS_16CompileConditionILi900EEEEEvPT_S6_S6_PKS5_S8_S8_S8_PKfflPfPj --------------------------
	.section	.nv.shared._ZN13group_norm_v218gn_bwd_cuda_kernelI13__nv_bfloat16Li320ELi1ELi16ELi20ELi4096ELb1ELb1ELi64ELi320ELi320ELi4ELb1ELi2ELb0ELb0ELNS_15WgradSyncMethodE3ENS_16CompileConditionILi900EEEEEvPT_S6_S6_PKS5_S8_S8_S8_PKfflPfPj,"aw",@nobits
	.sectionflags	@""
	.align	8
.nv.shared._ZN13group_norm_v218gn_bwd_cuda_kernelI13__nv_bfloat16Li320ELi1ELi16ELi20ELi4096ELb1ELb1ELi64ELi320ELi320ELi4ELb1ELi2ELb0ELb0ELNS_15WgradSyncMethodE3ENS_16CompileConditionILi900EEEEEvPT_S6_S6_PKS5_S8_S8_S8_PKfflPfPj:
	.zero		14592


//--------------------- .nv.shared._ZN13group_norm_v218gn_bwd_cuda_kernelI13__nv_bfloat16Li320ELi2ELi16ELi20ELi4096ELb1ELb1ELi32ELi320ELi320ELi4ELb1ELi2ELb0ELb0ELNS_15WgradSyncMethodE3ENS_16CompileConditionILi900EEEEEvPT_S6_S6_PKS5_S8_S8_S8_PKfflPfPj --------------------------
	.section	.nv.shared._ZN13group_norm_v218gn_bwd_cuda_kernelI13__nv_bfloat16Li320ELi2ELi16ELi20ELi4096ELb1ELb1ELi32ELi320ELi320ELi4ELb1ELi2ELb0ELb0ELNS_15WgradSyncMethodE3ENS_16CompileConditionILi900EEEEEvPT_S6_S6_PKS5_S8_S8_S8_PKfflPfPj,"aw",@nobits
	.sectionflags	@""
	.align	8
.nv.shared._ZN13group_norm_v218gn_bwd_cuda_kernelI13__nv_bfloat16Li320ELi2ELi16ELi20ELi4096ELb1ELb1ELi32ELi320ELi320ELi4ELb1ELi2ELb0ELb0ELNS_15WgradSyncMethodE3ENS_16CompileConditionILi900EEEEEvPT_S6_S6_PKS5_S8_S8_S8_PKfflPfPj:
	.zero		14592


//--------------------- .nv.shared._ZN13group_norm_v218gn_bwd_cuda_kernelI13__nv_bfloat16Li320ELi3ELi16ELi20ELi4096ELb1ELb1ELi32ELi320ELi320ELi4ELb1ELi2ELb0ELb0ELNS_15WgradSyncMethodE3ENS_16CompileConditionILi900EEEEEvPT_S6_S6_PKS5_S8_S8_S8_PKfflPfPj --------------------------
	.section	.nv.shared._ZN13group_norm_v218gn_bwd_cuda_kernelI13__nv_bfloat16Li320ELi3ELi16ELi20ELi4096ELb1ELb1ELi32ELi320ELi320ELi4ELb1ELi2ELb0ELb0ELNS_15WgradSyncMethodE3ENS_16CompileConditionILi900EEEEEvPT_S6_S6_PKS5_S8_S8_S8_PKfflPfPj,"aw",@nobits
	.sectionflags	@""
	.align	8
.nv.shared._ZN13group_norm_v218gn_bwd_cuda_kernelI13__nv_bfloat16Li320ELi3ELi16ELi20ELi4096ELb1ELb1ELi32ELi320ELi320ELi4ELb1ELi2ELb0ELb0ELNS_15WgradSyncMethodE3ENS_16CompileConditionILi900EEEEEvPT_S6_S6_PKS5_S8_S8_S8_PKfflPfPj:
	.zero		14592


//--------------------- .nv.shared._ZN13group_norm_v218gn_bwd_cuda_kernelI13__nv_bfloat16Li320ELi3ELi16ELi20ELi4096ELb1ELb1ELi32ELi320ELi320ELi4ELb1ELi3ELb0ELb0ELNS_15WgradSyncMethodE3ENS_16CompileConditionILi900EEEEEvPT_S6_S6_PKS5_S8_S8_S8_PKfflPfPj --------------------------
	.section	.nv.shared._ZN13group_norm_v218gn_bwd_cuda_kernelI13__nv_bfloat16Li320ELi3ELi16ELi20ELi4096ELb1ELb1ELi32ELi320ELi320ELi4ELb1ELi3ELb0ELb0ELNS_15WgradSyncMethodE3ENS_16CompileConditionILi900EEEEEvPT_S6_S6_PKS5_S8_S8_S8_PKfflPfPj,"aw",@nobits
	.sectionflags	@""
	.align	8
.nv.shared._ZN13group_norm_v218gn_bwd_cuda_kernelI13__nv_bfloat16Li320ELi3ELi16ELi20ELi4096ELb1ELb1ELi32ELi320ELi320ELi4ELb1ELi3ELb0ELb0ELNS_15WgradSyncMethodE3ENS_16CompileConditionILi900EEEEEvPT_S6_S6_PKS5_S8_S8_S8_PKfflPfPj:
	.zero		14592


//--------------------- .nv.shared._ZN13group_norm_v214gn_cuda_kernelI13__nv_bfloat16Li320ELi3ELi32ELi10ELi4096ELb0ELi16ELi320ELi320ELi4ELb1ELi1ELb0ELb0ENS_16CompileConditionILi900EEEEEvPT_PKS4_S7_S7_flPfS8_Pj --------------------------
	.section	.nv.shared._ZN13group_norm_v214gn_cuda_kernelI13__nv_bfloat16Li320ELi3ELi32ELi10ELi4096ELb0ELi16ELi320ELi320ELi4ELb1ELi1ELb0ELb0ENS_16CompileConditionILi900EEEEEvPT_PKS4_S7_S7_flPfS8_Pj,"aw",@nobits
	.sectionflags	@""
	.align	8
.nv.shared._ZN13group_norm_v214gn_cuda_kernelI13__nv_bfloat16Li320ELi3ELi32ELi10ELi4096ELb0ELi16ELi320ELi320ELi4ELb1ELi1ELb0ELb0ENS_16CompileConditionILi900EEEEEvPT_PKS4_S7_S7_flPfS8_Pj:
	.zero		7680


//--------------------- .nv.shared._ZN13group_norm_v214gn_cuda_kernelI13__nv_bfloat16Li320ELi1ELi32ELi10ELi4096ELb0ELi32ELi320ELi320ELi4ELb1ELi1ELb0ELb0ENS_16CompileConditionILi900EEEEEvPT_PKS4_S7_S7_flPfS8_Pj --------------------------
	.section	.nv.shared._ZN13group_norm_v214gn_cuda_kernelI13__nv_bfloat16Li320ELi1ELi32ELi10ELi4096ELb0ELi32ELi320ELi320ELi4ELb1ELi1ELb0ELb0ENS_16CompileConditionILi900EEEEEvPT_PKS4_S7_S7_flPfS8_Pj,"aw",@nobits
	.sectionflags	@""
	.align	8
.nv.shared._ZN13group_norm_v214gn_cuda_kernelI13__nv_bfloat16Li320ELi1ELi32ELi10ELi4096ELb0ELi32ELi320ELi320ELi4ELb1ELi1ELb0ELb0ENS_16CompileConditionILi900EEEEEvPT_PKS4_S7_S7_flPfS8_Pj:
	.zero		7680


//--------------------- .nv.shared._ZN13group_norm_v214gn_cuda_kernelI13__nv_bfloat16Li320ELi3ELi32ELi10ELi4096ELb0ELi32ELi320ELi320ELi4ELb1ELi2ELb0ELb0ENS_16CompileConditionILi900EEEEEvPT_PKS4_S7_S7_flPfS8_Pj --------------------------
	.section	.nv.shared._ZN13group_norm_v214gn_cuda_kernelI13__nv_bfloat16Li320ELi3ELi32ELi10ELi4096ELb0ELi32ELi320ELi320ELi4ELb1ELi2ELb0ELb0ENS_16CompileConditionILi900EEEEEvPT_PKS4_S7_S7_flPfS8_Pj,"aw",@nobits
	.sectionflags	@""
	.align	8
.nv.shared._ZN13group_norm_v214gn_cuda_kernelI13__nv_bfloat16Li320ELi3ELi32ELi10ELi4096ELb0ELi32ELi320ELi320ELi4ELb1ELi2ELb0ELb0ENS_16CompileConditionILi900EEEEEvPT_PKS4_S7_S7_flPfS8_Pj:
	.zero		7680


//--------------------- .nv.shared._ZN13group_norm_v214gn_cuda_kernelI13__nv_bfloat16Li320ELi1ELi32ELi10ELi4096ELb0ELi64ELi320ELi320ELi4ELb1ELi2ELb0ELb0ENS_16CompileConditionILi900EEEEEvPT_PKS4_S7_S7_flPfS8_Pj --------------------------
	.section	.nv.shared._ZN13group_norm_v214gn_cuda_kernelI13__nv_bfloat16Li320ELi1ELi32ELi10ELi4096ELb0ELi64ELi320ELi320ELi4ELb1ELi2ELb0ELb0ENS_16CompileConditionILi900EEEEEvPT_PKS4_S7_S7_flPfS8_Pj,"aw",@nobits
	.sectionflags	@""
	.align	8
.nv.shared._ZN13group_norm_v214gn_cuda_kernelI13__nv_bfloat16Li320ELi1ELi32ELi10ELi4096ELb0ELi64ELi320ELi320ELi4ELb1ELi2ELb0ELb0ENS_16CompileConditionILi900EEEEEvPT_PKS4_S7_S7_flPfS8_Pj:
	.zero		7680


//--------------------- .nv.shared._ZN13group_norm_v214gn_cuda_kernelI13__nv_bfloat16Li320ELi1ELi32ELi10ELi4096ELb0ELi128ELi320ELi320ELi4ELb1ELi4ELb0ELb0ENS_16CompileConditionILi900EEEEEvPT_PKS4_S7_S7_flPfS8_Pj --------------------------
	.section	.nv.shared._ZN13group_norm_v214gn_cuda_kernelI13__nv_bfloat16Li320ELi1ELi32ELi10ELi4096ELb0ELi128ELi320ELi320ELi4ELb1ELi4ELb0ELb0ENS_16CompileConditionILi900EEEEEvPT_PKS4_S7_S7_flPfS8_Pj,"aw",@nobits
	.sectionflags	@""
	.align	8
.nv.shared._ZN13group_norm_v214gn_cuda_kernelI13__nv_bfloat16Li320ELi1ELi32ELi10ELi4096ELb0ELi128ELi320ELi320ELi4ELb1ELi4ELb0ELb0ENS_16CompileConditionILi900EEEEEvPT_PKS4_S7_S7_flPfS8_Pj:
	.zero		7680


//--------------------- .nv.shared._ZN13group_norm_v214gn_cuda_kernelI13__nv_bfloat16Li320ELi2ELi32ELi10ELi4096ELb0ELi64ELi320ELi320ELi4ELb1ELi4ELb0ELb0ENS_16CompileConditionILi900EEEEEvPT_PKS4_S7_S7_flPfS8_Pj --------------------------
	.section	.nv.shared._ZN13group_norm_v214gn_cuda_kernelI13__nv_bfloat16Li320ELi2ELi32ELi10ELi4096ELb0ELi64ELi320ELi320ELi4ELb1ELi4ELb0ELb0ENS_16CompileConditionILi900EEEEEvPT_PKS4_S7_S7_flPfS8_Pj,"aw",@nobits
	.sectionflags	@""
	.align	8
.nv.shared._ZN13group_norm_v214gn_cuda_kernelI13__nv_bfloat16Li320ELi2ELi32ELi10ELi4096ELb0ELi64ELi320ELi320ELi4ELb1ELi4ELb0ELb0ENS_16CompileConditionILi900EEEEEvPT_PKS4_S7_S7_flPfS8_Pj:
	.zero		7680


//--------------------- .nv.shared._ZN13group_norm_v214gn_cuda_kernelI13__nv_bfloat16Li320ELi3ELi32ELi10ELi4096ELb0ELi64ELi320ELi320ELi4ELb1ELi5ELb0ELb0ENS_16CompileConditionILi900EEEEEvPT_PKS4_S7_S7_flPfS8_Pj --------------------------
	.section	.nv.shared._ZN13group_norm_v214gn_cuda_kernelI13__nv_bfloat16Li320ELi3ELi32ELi10ELi4096ELb0ELi64ELi320ELi320ELi4ELb1ELi5ELb0ELb0ENS_16CompileConditionILi900EEEEEvPT_PKS4_S7_S7_flPfS8_Pj,"aw",@nobits
	.sectionflags	@""
	.align	8
.nv.shared._ZN13group_norm_v214gn_cuda_kernelI13__nv_bfloat16Li320ELi3ELi32ELi10ELi4096ELb0ELi64ELi320ELi320ELi4ELb1ELi5ELb0ELb0ENS_16CompileConditionILi900EEEEEvPT_PKS4_S7_S7_flPfS8_Pj:
	.zero		7680


//--------------------- .nv.shared._ZN13group_norm_v214gn_cuda_kernelI13__nv_bfloat16Li320ELi3ELi32ELi10ELi4096ELb0ELi64ELi320ELi320ELi4ELb1ELi6ELb0ELb0ENS_16CompileConditionILi900EEEEEvPT_PKS4_S7_S7_flPfS8_Pj --------------------------
	.section	.nv.shared._ZN13group_norm_v214gn_cuda_kernelI13__nv_bfloat16Li320ELi3ELi32ELi10ELi4096ELb0ELi64ELi320ELi320ELi4ELb1ELi6ELb0ELb0ENS_16CompileConditionILi900EEEEEvPT_PKS4_S7_S7_flPfS8_Pj,"aw",@nobits
	.sectionflags	@""
	.align	8
.nv.shared._ZN13group_norm_v214gn_cuda_kernelI13__nv_bfloat16Li320ELi3ELi32ELi10ELi4096ELb0ELi64ELi320ELi320ELi4ELb1ELi6ELb0ELb0ENS_16CompileConditionILi900EEEEEvPT_PKS4_S7_S7_flPfS8_Pj:
	.zero		7680


//--------------------- .nv.shared._ZN13group_norm_v214gn_cuda_kernelI13__nv_bfloat16Li320ELi3ELi16ELi20ELi4096ELb1ELi16ELi320ELi320ELi4ELb1ELi1ELb0ELb0ENS_16CompileConditionILi900EEEEEvPT_PKS4_S7_S7_flPfS8_Pj --------------------------
	.section	.nv.shared._ZN13group_norm_v214gn_cuda_kernelI13__nv_bfloat16Li320ELi3ELi16ELi20ELi4096ELb1ELi16ELi320ELi320ELi4ELb1ELi1ELb0ELb0ENS_16CompileConditionILi900EEEEEvPT_PKS4_S7_S7_flPfS8_Pj,"aw",@nobits
	.sectionflags	@""
	.align	8
.nv.shared._ZN13group_norm_v214gn_cuda_kernelI13__nv_bfloat16Li320ELi3ELi16ELi20ELi4096ELb1ELi16ELi320ELi320ELi4ELb1ELi1ELb0ELb0ENS_16CompileConditionILi900EEEEEvPT_PKS4_S7_S7_flPfS8_Pj:
	.zero		4352


//--------------------- .nv.shared._ZN13group_norm_v214gn_cuda_kernelI13__nv_bfloat16Li320ELi1ELi16ELi20ELi4096ELb1ELi32ELi320ELi320ELi4ELb1ELi1ELb0ELb0ENS_16CompileConditionILi900EEEEEvPT_PKS4_S7_S7_flPfS8_Pj --------------------------
	.section	.nv.shared._ZN13group_norm_v214gn_cuda_kernelI13__nv_bfloat16Li320ELi1ELi16ELi20ELi4096ELb1ELi32ELi320ELi320ELi4ELb1ELi1ELb0ELb0ENS_16CompileConditionILi900EEEEEvPT_PKS4_S7_S7_flPfS8_Pj,"aw",@nobits
	.sectionflags	@""
	.align	8
.nv.shared._ZN13group_norm_v214gn_cuda_kernelI13__nv_bfloat16Li320ELi1ELi16ELi20ELi4096ELb1ELi32ELi320ELi320ELi4ELb1ELi1ELb0ELb0ENS_16CompileConditionILi900EEEEEvPT_PKS4_S7_S7_flPfS8_Pj:
	.zero		4352


//--------------------- .nv.shared._ZN13group_norm_v214gn_cuda_kernelI13__nv_bfloat16Li320ELi3ELi16ELi20ELi4096ELb1ELi32ELi320ELi320ELi4ELb1ELi2ELb0ELb0ENS_16CompileConditionILi900EEEEEvPT_PKS4_S7_S7_flPfS8_Pj --------------------------
	.section	.nv.shared._ZN13group_norm_v214gn_cuda_kernelI13__nv_bfloat16Li320ELi3ELi16ELi20ELi4096ELb1ELi32ELi320ELi320ELi4ELb1ELi2ELb0ELb0ENS_16CompileConditionILi900EEEEEvPT_PKS4_S7_S7_flPfS8_Pj,"aw",@nobits
	.sectionflags	@""
	.align	8
.nv.shared._ZN13group_norm_v214gn_cuda_kernelI13__nv_bfloat16Li320ELi3ELi16ELi20ELi4096ELb1ELi32ELi320ELi320ELi4ELb1ELi2ELb0ELb0ENS_16CompileConditionILi900EEEEEvPT_PKS4_S7_S7_flPfS8_Pj:
	.zero		4352


//--------------------- .nv.shared._ZN13group_norm_v214gn_cuda_kernelI13__nv_bfloat16Li320ELi1ELi16ELi20ELi4096ELb1ELi64ELi320ELi320ELi4ELb1ELi2ELb0ELb0ENS_16CompileConditionILi900EEEEEvPT_PKS4_S7_S7_flPfS8_Pj --------------------------
	.section	.nv.shared._ZN13group_norm_v214gn_cuda_kernelI13__nv_bfloat16Li320ELi1ELi16ELi20ELi4096ELb1ELi64ELi320ELi320ELi4ELb1ELi2ELb0ELb0ENS_16CompileConditionILi900EEEEEvPT_PKS4_S7_S7_flPfS8_Pj,"aw",@nobits
	.sectionflags	@""
	.align	8
.nv.shared._ZN13group_norm_v214gn_cuda_kernelI13__nv_bfloat16Li320ELi1ELi16ELi20ELi4096ELb1ELi64ELi320ELi320ELi4ELb1ELi2ELb0ELb0ENS_16CompileConditionILi900EEEEEvPT_PKS4_S7_S7_flPfS8_Pj:
	.zero		4352


//--------------------- .nv.shared._ZN13group_norm_v214gn_cuda_kernelI13__nv_bfloat16Li320ELi1ELi16ELi20ELi4096ELb1ELi128ELi320ELi320ELi4ELb1ELi4ELb0ELb0ENS_16CompileConditionILi900EEEEEvPT_PKS4_S7_S7_flPfS8_Pj --------------------------
	.section	.nv.shared._ZN13group_norm_v214gn_cuda_kernelI13__nv_bfloat16Li320ELi1ELi16ELi20ELi4096ELb1ELi128ELi320ELi320ELi4ELb1ELi4ELb0ELb0ENS_16CompileConditionILi900EEEEEvPT_PKS4_S7_S7_flPfS8_Pj,"aw",@nobits
	.sectionflags	@""
	.align	8
.nv.shared._ZN13group_norm_v214gn_cuda_kernelI13__nv_bfloat16Li320ELi1ELi16ELi20ELi4096ELb1ELi128ELi320ELi320ELi4ELb1ELi4ELb0ELb0ENS_16CompileConditionILi900EEEEEvPT_PKS4_S7_S7_flPfS8_Pj:
	.zero		4352


//--------------------- .nv.shared._ZN13group_norm_v214gn_cuda_kernelI13__nv_bfloat16Li320ELi2ELi16ELi20ELi4096ELb1ELi64ELi320ELi320ELi4ELb1ELi4ELb0ELb0ENS_16CompileConditionILi900EEEEEvPT_PKS4_S7_S7_flPfS8_Pj --------------------------
	.section	.nv.shared._ZN13group_norm_v214gn_cuda_kernelI13__nv_bfloat16Li320ELi2ELi16ELi20ELi4096ELb1ELi64ELi320ELi320ELi4ELb1ELi4ELb0ELb0ENS_16CompileConditionILi900EEEEEvPT_PKS4_S7_S7_flPfS8_Pj,"aw",@nobits
	.sectionflags	@""
	.align	8
.nv.shared._ZN13group_norm_v214gn_cuda_kernelI13__nv_bfloat16Li320ELi2ELi16ELi20ELi4096ELb1ELi64ELi320ELi320ELi4ELb1ELi4ELb0ELb0ENS_16CompileConditionILi900EEEEEvPT_PKS4_S7_S7_flPfS8_Pj:
	.zero		4352


//--------------------- .nv.shared._ZN13group_norm_v214gn_cuda_kernelI13__nv_bfloat16Li320ELi3ELi16ELi20ELi4096ELb1ELi64ELi320ELi320ELi4ELb1ELi5ELb0ELb0ENS_16CompileConditionILi900EEEEEvPT_PKS4_S7_S7_flPfS8_Pj --------------------------
	.section	.nv.shared._ZN13group_norm_v214gn_cuda_kernelI13__nv_bfloat16Li320ELi3ELi16ELi20ELi4096ELb1ELi64ELi320ELi320ELi4ELb1ELi5ELb0ELb0ENS_16CompileConditionILi900EEEEEvPT_PKS4_S7_S7_flPfS8_Pj,"aw",@nobits
	.sectionflags	@""
	.align	8
.nv.shared._ZN13group_norm_v214gn_cuda_kernelI13__nv_bfloat16Li320ELi3ELi16ELi20ELi4096ELb1ELi64ELi320ELi320ELi4ELb1ELi5ELb0ELb0ENS_16CompileConditionILi900EEEEEvPT_PKS4_S7_S7_flPfS8_Pj:
	.zero		4352


//--------------------- .nv.shared._ZN13group_norm_v214gn_cuda_kernelI13__nv_bfloat16Li320ELi3ELi16ELi20ELi4096ELb1ELi64ELi320ELi320ELi4ELb1ELi6ELb0ELb0ENS_16CompileConditionILi900EEEEEvPT_PKS4_S7_S7_flPfS8_Pj --------------------------
	.section	.nv.shared._ZN13group_norm_v214gn_cuda_kernelI13__nv_bfloat16Li320ELi3ELi16ELi20ELi4096ELb1ELi64ELi320ELi320ELi4ELb1ELi6ELb0ELb0ENS_16CompileConditionILi900EEEEEvPT_PKS4_S7_S7_flPfS8_Pj,"aw",@nobits
	.sectionflags	@""
	.align	8
.nv.shared._ZN13group_norm_v214gn_cuda_kernelI13__nv_bfloat16Li320ELi3ELi16ELi20ELi4096ELb1ELi64ELi320ELi320ELi4ELb1ELi6ELb0ELb0ENS_16CompileConditionILi900EEEEEvPT_PKS4_S7_S7_flPfS8_Pj:
	.zero		4352


//--------------------- .nv.shared._ZN13group_norm_v218gn_bwd_cuda_kernelI6__halfLi320ELi3ELi32ELi10ELi4096ELb0ELb1ELi16ELi320ELi320ELi4ELb1ELi1ELb0ELb0ELNS_15WgradSyncMethodE3ENS_16CompileConditionILi900EEEEEvPT_S6_S6_PKS5_S8_S8_S8_PKfflPfPj --------------------------
	.section	.nv.shared._ZN13group_norm_v218gn_bwd_cuda_kernelI6__halfLi320ELi3ELi32ELi10ELi4096ELb0ELb1ELi16ELi320ELi320ELi4ELb1ELi1ELb0ELb0ELNS_15WgradSyncMethodE3ENS_16CompileConditionILi900EEEEEvPT_S6_S6_PKS5_S8_S8_S8_PKfflPfPj,"aw",@nobits
	.sectionflags	@""
	.align	8
.nv.shared._ZN13group_norm_v218gn_bwd_cuda_kernelI6__halfLi320ELi3ELi32ELi10ELi4096ELb0ELb1ELi16ELi320ELi320ELi4ELb1ELi1ELb0ELb0ELNS_15WgradSyncMethodE3ENS_16CompileConditionILi900EEEEEvPT_S6_S6_PKS5_S8_S8_S8_PKfflPfPj:
	.zero		17920


//--------------------- .nv.shared._ZN13group_norm_v218gn_bwd_cuda_kernelI6__halfLi320ELi1ELi32ELi10ELi4096ELb0ELb1ELi32ELi320ELi320ELi4ELb1ELi1ELb0ELb0ELNS_15WgradSyncMethodE3ENS_16CompileConditionILi900EEEEEvPT_S6_S6_PKS5_S8_S8_S8_PKfflPfPj --------------------------
	.section	.nv.shared._ZN13group_norm_v218gn_bwd_cuda_kernelI6__halfLi320ELi1ELi32ELi10ELi4096ELb0ELb1ELi32ELi320ELi320ELi4ELb1ELi1ELb0ELb0ELNS_15WgradSyncMethodE3ENS_16CompileConditionILi900EEEEEvPT_S6_S6_PKS5_S8_S8_S8_PKfflPfPj,"aw",@nobits
	.sectionflags	@""
	.align	8
.nv.shared._ZN13group_norm_v218gn_bwd_cuda_kernelI6__halfLi320ELi1ELi32ELi10ELi4096ELb0ELb1ELi32ELi320ELi320ELi4ELb1ELi1ELb0ELb0ELNS_15WgradSyncMethodE3ENS_16CompileConditionILi900EEEEEvPT_S6_S6_PKS5_S8_S8_S8_PKfflPfPj:
	.zero		17920


//--------------------- .nv.shared._ZN13group_norm_v218gn_bwd_cuda_kernelI6__halfLi320ELi1ELi32ELi10ELi4096ELb0ELb1ELi64ELi320ELi320ELi4ELb1ELi2ELb0ELb0ELNS_15WgradSyncMethodE3ENS_16CompileConditionILi900EEEEEvPT_S6_S6_PKS5_S8_S8_S8_PKfflPfPj --------------------------
	.section	.nv.shared._ZN13group_norm_v218gn_bwd_cuda_kernelI6__halfLi320ELi1ELi32ELi10ELi4096ELb0ELb1ELi64ELi320ELi320ELi4ELb1ELi2ELb0ELb0ELNS_15WgradSyncMethodE3ENS_16CompileConditionILi900EEEEEvPT_S6_S6_PKS5_S8_S8_S8_PKfflPfPj,"aw",@nobits
	.sectionflags	@""
	.align	8
.nv.shared._ZN13group_norm_v218gn_bwd_cuda_kernelI6__halfLi320ELi1ELi32ELi10ELi4096ELb0ELb1ELi64ELi320ELi320ELi4ELb1ELi2ELb0ELb0ELNS_15WgradSyncMethodE3ENS_16CompileConditionILi900EEEEEvPT_S6_S6_PKS5_S8_S8_S8_PKfflPfPj:
	.zero		17920


//--------------------- .nv.shared._ZN13group_norm_v218gn_bwd_cuda_kernelI6__halfLi320ELi2ELi32ELi10ELi4096ELb0ELb1ELi32ELi320ELi320ELi4ELb1ELi2ELb0ELb0ELNS_15WgradSyncMethodE3ENS_16CompileConditionILi900EEEEEvPT_S6_S6_PKS5_S8_S8_S8_PKfflPfPj --------------------------
	.section	.nv.shared._ZN13group_norm_v218gn_bwd_cuda_kernelI6__halfLi320ELi2ELi32ELi10ELi4096ELb0ELb1ELi32ELi320ELi320ELi4ELb1ELi2ELb0ELb0ELNS_15WgradSyncMethodE3ENS_16CompileConditionILi900EEEEEvPT_S6_S6_PKS5_S8_S8_S8_PKfflPfPj,"aw",@nobits
	.sectionflags	@""
	.align	8
.nv.shared._ZN13group_norm_v218gn_bwd_cuda_kernelI6__halfLi320ELi2ELi32ELi10ELi4096ELb0ELb1ELi32ELi320ELi320ELi4ELb1ELi2ELb0ELb0ELNS_15WgradSyncMethodE3ENS_16CompileConditionILi900EEEEEvPT_S6_S6_PKS5_S8_S8_S8_PKfflPfPj:
	.zero		17920


//--------------------- .nv.shared._ZN13group_norm_v218gn_bwd_cuda_kernelI6__halfLi320ELi3ELi32ELi10ELi4096ELb0ELb1ELi32ELi320ELi320ELi4ELb1ELi2ELb0ELb0ELNS_15WgradSyncMethodE3ENS_16CompileConditionILi900EEEEEvPT_S6_S6_PKS5_S8_S8_S8_PKfflPfPj --------------------------
	.section	.nv.shared._ZN13group_norm_v218gn_bwd_cuda_kernelI6__halfLi320ELi3ELi32ELi10ELi4096ELb0ELb1ELi32ELi320ELi320ELi4ELb1ELi2ELb0ELb0ELNS_15WgradSyncMethodE3ENS_16CompileConditionILi900EEEEEvPT_S6_S6_PKS5_S8_S8_S8_PKfflPfPj,"aw",@nobits
	.sectionflags	@""
	.align	8
.nv.shared._ZN13group_norm_v218gn_bwd_cuda_kernelI6__halfLi320ELi3ELi32ELi10ELi4096ELb0ELb1ELi32ELi320ELi320ELi4ELb1ELi2ELb0ELb0ELNS_15WgradSyncMethodE3ENS_16CompileConditionILi900EEEEEvPT_S6_S6_PKS5_S8_S8_S8_PKfflPfPj:
	.zero		17920


//--------------------- .nv.shared._ZN13group_norm_v218gn_bwd_cuda_kernelI6__halfLi320ELi3ELi32ELi10ELi4096ELb0ELb1ELi32ELi320ELi320ELi4ELb1ELi3ELb0ELb0ELNS_15WgradSyncMethodE3ENS_16CompileConditionILi900EEEEEvPT_S6_S6_PKS5_S8_S8_S8_PKfflPfPj --------------------------
	.section	.nv.shared._ZN13group_norm_v218gn_bwd_cuda_kernelI6__halfLi320ELi3ELi32ELi10ELi4096ELb0ELb1ELi32ELi320ELi320ELi4ELb1ELi3ELb0ELb0ELNS_15WgradSyncMethodE3ENS_16CompileConditionILi900EEEEEvPT_S6_S6_PKS5_S8_S8_S8_PKfflPfPj,"aw",@nobits
	.sectionflags	@""
	.align	8
.nv.shared._ZN13group_norm_v218gn_bwd_cuda_kernelI6__halfLi320ELi3ELi32ELi10ELi4096ELb0ELb1ELi32ELi320ELi320ELi4ELb1ELi3ELb0ELb0ELNS_15WgradSyncMethodE3ENS_16CompileConditionILi900EEEEEvPT_S6_S6_PKS5_S8_S8_S8_PKfflPfPj:
	.zero		17920


//--------------------- .nv.shared._ZN13group_norm_v218gn_bwd_cuda_kernelI6__halfLi320ELi3ELi16ELi20ELi4096ELb1ELb1ELi16ELi320ELi320ELi4ELb1ELi1ELb0ELb0ELNS_15WgradSyncMethodE3ENS_16CompileConditionILi900EEEEEvPT_S6_S6_PKS5_S8_S8_S8_PKfflPfPj --------------------------
	.section	.nv.shared._ZN13group_norm_v218gn_bwd_cuda_kernelI6__halfLi320ELi3ELi16ELi20ELi4096ELb1ELb1ELi16ELi320ELi320ELi4ELb1ELi1ELb0ELb0ELNS_15WgradSyncMethodE3ENS_16CompileConditionILi900EEEEEvPT_S6_S6_PKS5_S8_S8_S8_PKfflPfPj,"aw",@nobits
	.sectionflags	@""
	.align	8
.nv.shared._ZN13group_norm_v218gn_bwd_cuda_kernelI6__halfLi320ELi3ELi16ELi20ELi4096ELb1ELb1ELi16ELi320ELi320ELi4ELb1ELi1ELb0ELb0ELNS_15WgradSyncMethodE3ENS_16CompileConditionILi900EEEEEvPT_S6_S6_PKS5_S8_S8_S8_PKfflPfPj:
	.zero		14592


//--------------------- .nv.shared._ZN13group_norm_v218gn_bwd_cuda_kernelI6__halfLi320ELi1ELi16ELi20ELi4096ELb1ELb1ELi32ELi320ELi320ELi4ELb1ELi1ELb0ELb0ELNS_15WgradSyncMethodE3ENS_16CompileConditionILi900EEEEEvPT_S6_S6_PKS5_S8_S8_S8_PKfflPfPj --------------------------
	.section	.nv.shared._ZN13group_norm_v218gn_bwd_cuda_kernelI6__halfLi320ELi1ELi16ELi20ELi4096ELb1ELb1ELi32ELi320ELi320ELi4ELb1ELi1ELb0ELb0ELNS_15WgradSyncMethodE3ENS_16CompileConditionILi900EEEEEvPT_S6_S6_PKS5_S8_S8_S8_PKfflPfPj,"aw",@nobits
	.sectionflags	@""
	.align	8
.nv.shared._ZN13group_norm_v218gn_bwd_cuda_kernelI6__halfLi320ELi1ELi16ELi20ELi4096ELb1ELb1ELi32ELi320ELi320ELi4ELb1ELi1ELb0ELb0ELNS_15WgradSyncMethodE3ENS_16CompileConditionILi900EEEEEvPT_S6_S6_PKS5_S8_S8_S8_PKfflPfPj:
	.zero		14592


//--------------------- .nv.shared._ZN13group_norm_v218gn_bwd_cuda_kernelI6__halfLi320ELi1ELi16ELi20ELi4096ELb1ELb1ELi64ELi320ELi320ELi4ELb1ELi2ELb0ELb0ELNS_15WgradSyncMethodE3ENS_16CompileConditionILi900EEEEEvPT_S6_S6_PKS5_S8_S8_S8_PKfflPfPj --------------------------
	.section	.nv.shared._ZN13group_norm_v218gn_bwd_cuda_kernelI6__halfLi320ELi1ELi16ELi20ELi4096ELb1ELb1ELi64ELi320ELi320ELi4ELb1ELi2ELb0ELb0ELNS_15WgradSyncMethodE3ENS_16CompileConditionILi900EEEEEvPT_S6_S6_PKS5_S8_S8_S8_PKfflPfPj,"aw",@nobits
	.sectionflags	@""
	.align	8
.nv.shared._ZN13group_norm_v218gn_bwd_cuda_kernelI6__halfLi320ELi1ELi16ELi20ELi4096ELb1ELb1ELi64ELi320ELi320ELi4ELb1ELi2ELb0ELb0ELNS_15WgradSyncMethodE3ENS_16CompileConditionILi900EEEEEvPT_S6_S6_PKS5_S8_S8_S8_PKfflPfPj:
	.zero		14592


//--------------------- .nv.shared._ZN13group_norm_v218gn_bwd_cuda_kernelI6__halfLi320ELi2ELi16ELi20ELi4096ELb1ELb1ELi32ELi320ELi320ELi4ELb1ELi2ELb0ELb0ELNS_15WgradSyncMethodE3ENS_16CompileConditionILi900EEEEEvPT_S6_S6_PKS5_S8_S8_S8_PKfflPfPj --------------------------
	.section	.nv.shared._ZN13group_norm_v218gn_bwd_cuda_kernelI6__halfLi320ELi2ELi16ELi20ELi4096ELb1ELb1ELi32ELi320ELi320ELi4ELb1ELi2ELb0ELb0ELNS_15WgradSyncMethodE3ENS_16CompileConditionILi900EEEEEvPT_S6_S6_PKS5_S8_S8_S8_PKfflPfPj,"aw",@nobits
	.sectionflags	@""
	.align	8
.nv.shared._ZN13group_norm_v218gn_bwd_cuda_kernelI6__halfLi320ELi2ELi16ELi20ELi4096ELb1ELb1ELi32ELi320ELi320ELi4ELb1ELi2ELb0ELb0ELNS_15WgradSyncMethodE3ENS_16CompileConditionILi900EEEEEvPT_S6_S6_PKS5_S8_S8_S8_PKfflPfPj:
	.zero		14592


//--------------------- .nv.shared._ZN13group_norm_v218gn_bwd_cuda_kernelI6__halfLi320ELi3ELi16ELi20ELi4096ELb1ELb1ELi32ELi320ELi320ELi4ELb1ELi2ELb0ELb0ELNS_15WgradSyncMethodE3ENS_16CompileConditionILi900EEEEEvPT_S6_S6_PKS5_S8_S8_S8_PKfflPfPj --------------------------
	.section	.nv.shared._ZN13group_norm_v218gn_bwd_cuda_kernelI6__halfLi320ELi3ELi16ELi20ELi4096ELb1ELb1ELi32ELi320ELi320ELi4ELb1ELi2ELb0ELb0ELNS_15WgradSyncMethodE3ENS_16CompileConditionILi900EEEEEvPT_S6_S6_PKS5_S8_S8_S8_PKfflPfPj,"aw",@nobits
	.sectionflags	@""
	.align	8
.nv.shared._ZN13group_norm_v218gn_bwd_cuda_kernelI6__halfLi320ELi3ELi16ELi20ELi4096ELb1ELb1ELi32ELi320ELi320ELi4ELb1ELi2ELb0ELb0ELNS_15WgradSyncMethodE3ENS_16CompileConditionILi900EEEEEvPT_S6_S6_PKS5_S8_S8_S8_PKfflPfPj:
	.zero		14592


//--------------------- .nv.shared._ZN13group_norm_v218gn_bwd_cuda_kernelI6__halfLi320ELi3ELi16ELi20ELi4096ELb1ELb1ELi32ELi320ELi320ELi4ELb1ELi3ELb0ELb0ELNS_15WgradSyncMethodE3ENS_16CompileConditionILi900EEEEEvPT_S6_S6_PKS5_S8_S8_S8_PKfflPfPj --------------------------
	.section	.nv.shared._ZN13group_norm_v218gn_bwd_cuda_kernelI6__halfLi320ELi3ELi16ELi20ELi4096ELb1ELb1ELi32ELi320ELi320ELi4ELb1ELi3ELb0ELb0ELNS_15WgradSyncMethodE3ENS_16CompileConditionILi900EEEEEvPT_S6_S6_PKS5_S8_S8_S8_PKfflPfPj,"aw",@nobits
	.sectionflags	@""
	.align	8
.nv.shared._ZN13group_norm_v218gn_bwd_cuda_kernelI6__halfLi320ELi3ELi16ELi20ELi4096ELb1ELb1ELi32ELi320ELi320ELi4ELb1ELi3ELb0ELb0ELNS_15WgradSyncMethodE3ENS_16CompileConditionILi900EEEEEvPT_S6_S6_PKS5_S8_S8_S8_PKfflPfPj:
	.zero		14592


//--------------------- .nv.shared._ZN13group_norm_v214gn_cuda_kernelI6__halfLi320ELi3ELi32ELi10ELi4096ELb0ELi16ELi320ELi320ELi4ELb1ELi1ELb0ELb0ENS_16CompileConditionILi900EEEEEvPT_PKS4_S7_S7_flPfS8_Pj --------------------------
	.section	.nv.shared._ZN13group_norm_v214gn_cuda_kernelI6__halfLi320ELi3ELi32ELi10ELi4096ELb0ELi16ELi320ELi320ELi4ELb1ELi1ELb0ELb0ENS_16CompileConditionILi900EEEEEvPT_PKS4_S7_S7_flPfS8_Pj,"aw",@nobits
	.sectionflags	@""
	.align	8
.nv.shared._ZN13group_norm_v214gn_cuda_kernelI6__halfLi320ELi3ELi32ELi10ELi4096ELb0ELi16ELi320ELi320ELi4ELb1ELi1ELb0ELb0ENS_16CompileConditionILi900EEEEEvPT_PKS4_S7_S7_flPfS8_Pj:
	.zero		7680


//--------------------- .nv.shared._ZN13group_norm_v214gn_cuda_kernelI6__halfLi320ELi1ELi32ELi10ELi4096ELb0ELi32ELi320ELi320ELi4ELb1ELi1ELb0ELb0ENS_16CompileConditionILi900EEEEEvPT_PKS4_S7_S7_flPfS8_Pj --------------------------
	.section	.nv.shared._ZN13group_norm_v214gn_cuda_kernelI6__halfLi320ELi1ELi32ELi10ELi4096ELb0ELi32ELi320ELi320ELi4ELb1ELi1ELb0ELb0ENS_16CompileConditionILi900EEEEEvPT_PKS4_S7_S7_flPfS8_Pj,"aw",@nobits
	.sectionflags	@""
	.align	8
.nv.shared._ZN13group_norm_v214gn_cuda_kernelI6__halfLi320ELi1ELi32ELi10ELi4096ELb0ELi32ELi320ELi320ELi4ELb1ELi1ELb0ELb0ENS_16CompileConditionILi900EEEEEvPT_PKS4_S7_S7_flPfS8_Pj:
	.zero		7680


//--------------------- .nv.shared._ZN13group_norm_v214gn_cuda_kernelI6__halfLi320ELi3ELi32ELi10ELi4096ELb0ELi32ELi320ELi320ELi4ELb1ELi2ELb0ELb0ENS_16CompileConditionILi900EEEEEvPT_PKS4_S7_S7_flPfS8_Pj --------------------------
	.section	.nv.shared._ZN13group_norm_v214gn_cuda_kernelI6__halfLi320ELi3ELi32ELi10ELi4096ELb0ELi32ELi320ELi320ELi4ELb1ELi2ELb0ELb0ENS_16CompileConditionILi900EEEEEvPT_PKS4_S7_S7_flPfS8_Pj,"aw",@nobits
	.sectionflags	@""
	.align	8
.nv.shared._ZN13group_norm_v214gn_cuda_kernelI6__halfLi320ELi3ELi32ELi10ELi4096ELb0ELi32ELi320ELi320ELi4ELb1ELi2ELb0ELb0ENS_16CompileConditionILi900EEEEEvPT_PKS4_S7_S7_flPfS8_Pj:
	.zero		7680


//--------------------- .nv.shared._ZN13group_norm_v214gn_cuda_kernelI6__halfLi320ELi1ELi32ELi10ELi4096ELb0ELi64ELi320ELi320ELi4ELb1ELi2ELb0ELb0ENS_16CompileConditionILi900EEEEEvPT_PKS4_S7_S7_flPfS8_Pj --------------------------
	.section	.nv.shared._ZN13group_norm_v214gn_cuda_kernelI6__halfLi320ELi1ELi32ELi10ELi4096ELb0ELi64ELi320ELi320ELi4ELb1ELi2ELb0ELb0ENS_16CompileConditionILi900EEEEEvPT_PKS4_S7_S7_flPfS8_Pj,"aw",@nobits
	.sectionflags	@""
	.align	8
.nv.shared._ZN13group_norm_v214gn_cuda_kernelI6__halfLi320ELi1ELi32ELi10ELi4096ELb0ELi64ELi320ELi320ELi4ELb1ELi2ELb0ELb0ENS_16CompileConditionILi900EEEEEvPT_PKS4_S7_S7_flPfS8_Pj:
	.zero		7680


//--------------------- .nv.shared._ZN13group_norm_v214gn_cuda_kernelI6__halfLi320ELi1ELi32ELi10ELi4096ELb0ELi128ELi320ELi320ELi4ELb1ELi4ELb0ELb0ENS_16CompileConditionILi900EEEEEvPT_PKS4_S7_S7_flPfS8_Pj --------------------------
	.section	.nv.shared._ZN13group_norm_v214gn_cuda_kernelI6__halfLi320ELi1ELi32ELi10ELi4096ELb0ELi128ELi320ELi320ELi4ELb1ELi4ELb0ELb0ENS_16CompileConditionILi900EEEEEvPT_PKS4_S7_S7_flPfS8_Pj,"aw",@nobits
	.sectionflags	@""
	.align	8
.nv.shared._ZN13group_norm_v214gn_cuda_kernelI6__halfLi320ELi1ELi32ELi10ELi4096ELb0ELi128ELi320ELi320ELi4ELb1ELi4ELb0ELb0ENS_16CompileConditionILi900EEEEEvPT_PKS4_S7_S7_flPfS8_Pj:
	.zero		7680


//--------------------- .nv.shared._ZN13group_norm_v214gn_cuda_kernelI6__halfLi320ELi2ELi32ELi10ELi4096ELb0ELi64ELi320ELi320ELi4ELb1ELi4ELb0ELb0ENS_16CompileConditionILi900EEEEEvPT_PKS4_S7_S7_flPfS8_Pj --------------------------
	.section	.nv.shared._ZN13group_norm_v214gn_cuda_kernelI6__halfLi320ELi2ELi32ELi10ELi4096ELb0ELi64ELi320ELi320ELi4ELb1ELi4ELb0ELb0ENS_16CompileConditionILi900EEEEEvPT_PKS4_S7_S7_flPfS8_Pj,"aw",@nobits
	.sectionflags	@""
	.align	8
.nv.shared._ZN13group_norm_v214gn_cuda_kernelI6__halfLi320ELi2ELi32ELi10ELi4096ELb0ELi64ELi320ELi320ELi4ELb1ELi4ELb0ELb0ENS_16CompileConditionILi900EEEEEvPT_PKS4_S7_S7_flPfS8_Pj:
	.zero		7680


//--------------------- .nv.shared._ZN13group_norm_v214gn_cuda_kernelI6__halfLi320ELi3ELi32ELi10ELi4096ELb0ELi64ELi320ELi320ELi4ELb1ELi5ELb0ELb0ENS_16CompileConditionILi900EEEEEvPT_PKS4_S7_S7_flPfS8_Pj --------------------------
	.section	.nv.shared._ZN13group_norm_v214gn_cuda_kernelI6__halfLi320ELi3ELi32ELi10ELi4096ELb0ELi64ELi320ELi320ELi4ELb1ELi5ELb0ELb0ENS_16CompileConditionILi900EEEEEvPT_PKS4_S7_S7_flPfS8_Pj,"aw",@nobits
	.sectionflags	@""
	.align	8
.nv.shared._ZN13group_norm_v214gn_cuda_kernelI6__halfLi320ELi3ELi32ELi10ELi4096ELb0ELi64ELi320ELi320ELi4ELb1ELi5ELb0ELb0ENS_16CompileConditionILi900EEEEEvPT_PKS4_S7_S7_flPfS8_Pj:
	.zero		7680


//--------------------- .nv.shared._ZN13group_norm_v214gn_cuda_kernelI6__halfLi320ELi3ELi32ELi10ELi4096ELb0ELi64ELi320ELi320ELi4ELb1ELi6ELb0ELb0ENS_16CompileConditionILi900EEEEEvPT_PKS4_S7_S7_flPfS8_Pj --------------------------
	.section	.nv.shared._ZN13group_norm_v214gn_cuda_kernelI6__halfLi320ELi3ELi32ELi10ELi4096ELb0ELi64ELi320ELi320ELi4ELb1ELi6ELb0ELb0ENS_16CompileConditionILi900EEEEEvPT_PKS4_S7_S7_flPfS8_Pj,"aw",@nobits
	.sectionflags	@""
	.align	8
.nv.shared._ZN13group_norm_v214gn_cuda_kernelI6__halfLi320ELi3ELi32ELi10ELi4096ELb0ELi64ELi320ELi320ELi4ELb1ELi6ELb0ELb0ENS_16CompileConditionILi900EEEEEvPT_PKS4_S7_S7_flPfS8_Pj:
	.zero		7680


//--------------------- .nv.shared._ZN13group_norm_v214gn_cuda_kernelI6__halfLi320ELi3ELi16ELi20ELi4096ELb1ELi16ELi320ELi320ELi4ELb1ELi1ELb0ELb0ENS_16CompileConditionILi900EEEEEvPT_PKS4_S7_S7_flPfS8_Pj --------------------------
	.section	.nv.shared._ZN13group_norm_v214gn_cuda_kernelI6__halfLi320ELi3ELi16ELi20ELi4096ELb1ELi16ELi320ELi320ELi4ELb1ELi1ELb0ELb0ENS_16CompileConditionILi900EEEEEvPT_PKS4_S7_S7_flPfS8_Pj,"aw",@nobits
	.sectionflags	@""
	.align	8
.nv.shared._ZN13group_norm_v214gn_cuda_kernelI6__halfLi320ELi3ELi16ELi20ELi4096ELb1ELi16ELi320ELi320ELi4ELb1ELi1ELb0ELb0ENS_16CompileConditionILi900EEEEEvPT_PKS4_S7_S7_flPfS8_Pj:
	.zero		4352


//--------------------- .nv.shared._ZN13group_norm_v214gn_cuda_kernelI6__halfLi320ELi1ELi16ELi20ELi4096ELb1ELi32ELi320ELi320ELi4ELb1ELi1ELb0ELb0ENS_16CompileConditionILi900EEEEEvPT_PKS4_S7_S7_flPfS8_Pj --------------------------
	.section	.nv.shared._ZN13group_norm_v214gn_cuda_kernelI6__halfLi320ELi1ELi16ELi20ELi4096ELb1ELi32ELi320ELi320ELi4ELb1ELi1ELb0ELb0ENS_16CompileConditionILi900EEEEEvPT_PKS4_S7_S7_flPfS8_Pj,"aw",@nobits
	.sectionflags	@""
	.align	8
.nv.shared._ZN13group_norm_v214gn_cuda_kernelI6__halfLi320ELi1ELi16ELi20ELi4096ELb1ELi32ELi320ELi320ELi4ELb1ELi1ELb0ELb0ENS_16CompileConditionILi900EEEEEvPT_PKS4_S7_S7_flPfS8_Pj:
	.zero		4352


//--------------------- .nv.shared._ZN13group_norm_v214gn_cuda_kernelI6__halfLi320ELi3ELi16ELi20ELi4096ELb1ELi32ELi320ELi320ELi4ELb1ELi2ELb0ELb0ENS_16CompileConditionILi900EEEEEvPT_PKS4_S7_S7_flPfS8_Pj --------------------------
	.section	.nv.shared._ZN13group_norm_v214gn_cuda_kernelI6__halfLi320ELi3ELi16ELi20ELi4096ELb1ELi32ELi320ELi320ELi4ELb1ELi2ELb0ELb0ENS_16CompileConditionILi900EEEEEvPT_PKS4_S7_S7_flPfS8_Pj,"aw",@nobits
	.sectionflags	@""
	.align	8
.nv.shared._ZN13group_norm_v214gn_cuda_kernelI6__halfLi320ELi3ELi16ELi20ELi4096ELb1ELi32ELi320ELi320ELi4ELb1ELi2ELb0ELb0ENS_16CompileConditionILi900EEEEEvPT_PKS4_S7_S7_flPfS8_Pj:
	.zero		4352


//--------------------- .nv.shared._ZN13group_norm_v214gn_cuda_kernelI6__halfLi320ELi1ELi16ELi20ELi4096ELb1ELi64ELi320ELi320ELi4ELb1ELi2ELb0ELb0ENS_16CompileConditionILi900EEEEEvPT_PKS4_S7_S7_flPfS8_Pj --------------------------
	.section	.nv.shared._ZN13group_norm_v214gn_cuda_kernelI6__halfLi320ELi1ELi16ELi20ELi4096ELb1ELi64ELi320ELi320ELi4ELb1ELi2ELb0ELb0ENS_16CompileConditionILi900EEEEEvPT_PKS4_S7_S7_flPfS8_Pj,"aw",@nobits
	.sectionflags	@""
	.align	8
.nv.shared._ZN13group_norm_v214gn_cuda_kernelI6__halfLi320ELi1ELi16ELi20ELi4096ELb1ELi64ELi320ELi320ELi4ELb1ELi2ELb0ELb0ENS_16CompileConditionILi900EEEEEvPT_PKS4_S7_S7_flPfS8_Pj:
	.zero		4352


//--------------------- .nv.shared._ZN13group_norm_v214gn_cuda_kernelI6__halfLi320ELi1ELi16ELi20ELi4096ELb1ELi128ELi320ELi320ELi4ELb1ELi4ELb0ELb0ENS_16CompileConditionILi900EEEEEvPT_PKS4_S7_S7_flPfS8_Pj --------------------------
	.section	.nv.shared._ZN13group_norm_v214gn_cuda_kernelI6__halfLi320ELi1ELi16ELi20ELi4096ELb1ELi128ELi320ELi320ELi4ELb1ELi4ELb0ELb0ENS_16CompileConditionILi900EEEEEvPT_PKS4_S7_S7_flPfS8_Pj,"aw",@nobits
	.sectionflags	@""
	.align	8
.nv.shared._ZN13group_norm_v214gn_cuda_kernelI6__halfLi320ELi1ELi16ELi20ELi4096ELb1ELi128ELi320ELi320ELi4ELb1ELi4ELb0ELb0ENS_16CompileConditionILi900EEEEEvPT_PKS4_S7_S7_flPfS8_Pj:
	.zero		4352


//--------------------- .nv.shared._ZN13group_norm_v214gn_cuda_kernelI6__halfLi320ELi2ELi16ELi20ELi4096ELb1ELi64ELi320ELi320ELi4ELb1ELi4ELb0ELb0ENS_16CompileConditionILi900EEEEEvPT_PKS4_S7_S7_flPfS8_Pj --------------------------
	.section	.nv.shared._ZN13group_norm_v214gn_cuda_kernelI6__halfLi320ELi2ELi16ELi20ELi4096ELb1ELi64ELi320ELi320ELi4ELb1ELi4ELb0ELb0ENS_16CompileConditionILi900EEEEEvPT_PKS4_S7_S7_flPfS8_Pj,"aw",@nobits
	.sectionflags	@""
	.align	8
.nv.shared._ZN13group_norm_v214gn_cuda_kernelI6__halfLi320ELi2ELi16ELi20ELi4096ELb1ELi64ELi320ELi320ELi4ELb1ELi4ELb0ELb0ENS_16CompileConditionILi900EEEEEvPT_PKS4_S7_S7_flPfS8_Pj:
	.zero		4352


//--------------------- .nv.shared._ZN13group_norm_v214gn_cuda_kernelI6__halfLi320ELi3ELi16ELi20ELi4096ELb1ELi64ELi320ELi320ELi4ELb1ELi5ELb0ELb0ENS_16CompileConditionILi900EEEEEvPT_PKS4_S7_S7_flPfS8_Pj --------------------------
	.section	.nv.shared._ZN13group_norm_v214gn_cuda_kernelI6__halfLi320ELi3ELi16ELi20ELi4096ELb1ELi64ELi320ELi320ELi4ELb1ELi5ELb0ELb0ENS_16CompileConditionILi900EEEEEvPT_PKS4_S7_S7_flPfS8_Pj,"aw",@nobits
	.sectionflags	@""
	.align	8
.nv.shared._ZN13group_norm_v214gn_cuda_kernelI6__halfLi320ELi3ELi16ELi20ELi4096ELb1ELi64ELi320ELi320ELi4ELb1ELi5ELb0ELb0ENS_16CompileConditionILi900EEEEEvPT_PKS4_S7_S7_flPfS8_Pj:
	.zero		4352


//--------------------- .nv.shared._ZN13group_norm_v214gn_cuda_kernelI6__halfLi320ELi3ELi16ELi20ELi4096ELb1ELi64ELi320ELi320ELi4ELb1ELi6ELb0ELb0ENS_16CompileConditionILi900EEEEEvPT_PKS4_S7_S7_flPfS8_Pj --------------------------
	.section	.nv.shared._ZN13group_norm_v214gn_cuda_kernelI6__halfLi320ELi3ELi16ELi20ELi4096ELb1ELi64ELi320ELi320ELi4ELb1ELi6ELb0ELb0ENS_16CompileConditionILi900EEEEEvPT_PKS4_S7_S7_flPfS8_Pj,"aw",@nobits
	.sectionflags	@""
	.align	8
.nv.shared._ZN13group_norm_v214gn_cuda_kernelI6__halfLi320ELi3ELi16ELi20ELi4096ELb1ELi64ELi320ELi320ELi4ELb1ELi6ELb0ELb0ENS_16CompileConditionILi900EEEEEvPT_PKS4_S7_S7_flPfS8_Pj:
	.zero		4352


//--------------------- .nv.constant0._ZN13group_norm_v218gn_bwd_cuda_kernelI13__nv_bfloat16Li320ELi3ELi32ELi10ELi4096ELb0ELb1ELi16ELi320ELi320ELi4ELb1ELi1ELb0ELb0ELNS_15WgradSyncMethodE3ENS_16CompileConditionILi900EEEEEvPT_S6_S6_PKS5_S8_S8_S8_PKfflPfPj --------------------------
	.section	.nv.constant0._ZN13group_norm_v218gn_bwd_cuda_kernelI13__nv_bfloat16Li320ELi3ELi32ELi10ELi4096ELb0ELb1ELi16ELi320ELi320ELi4ELb1ELi1ELb0ELb0ELNS_15WgradSyncMethodE3ENS_16CompileConditionILi900EEEEEvPT_S6_S6_PKS5_S8_S8_S8_PKfflPfPj,"a",@progbits
	.sectionflags	@""
	.align	4
.nv.constant0._ZN13group_norm_v218gn_bwd_cuda_kernelI13__nv_bfloat16Li320ELi3ELi32ELi10ELi4096ELb0ELb1ELi16ELi320ELi320ELi4ELb1ELi1ELb0ELb0ELNS_15WgradSyncMethodE3ENS_16CompileConditionILi900EEEEEvPT_S6_S6_PKS5_S8_S8_S8_PKfflPfPj:
	.zero		624


//--------------------- .nv.constant0._ZN13group_norm_v218gn_bwd_cuda_kernelI13__nv_bfloat16Li320ELi1ELi32ELi10ELi4096ELb0ELb1ELi32ELi320ELi320ELi4ELb1ELi1ELb0ELb0ELNS_15WgradSyncMethodE3ENS_16CompileConditionILi900EEEEEvPT_S6_S6_PKS5_S8_S8_S8_PKfflPfPj --------------------------
	.section	.nv.constant0._ZN13group_norm_v218gn_bwd_cuda_kernelI13__nv_bfloat16Li320ELi1ELi32ELi10ELi4096ELb0ELb1ELi32ELi320ELi320ELi4ELb1ELi1ELb0ELb0ELNS_15WgradSyncMethodE3ENS_16CompileConditionILi900EEEEEvPT_S6_S6_PKS5_S8_S8_S8_PKfflPfPj,"a",@progbits
	.sectionflags	@""
	.align	4
.nv.constant0._ZN13group_norm_v218gn_bwd_cuda_kernelI13__nv_bfloat16Li320ELi1ELi32ELi10ELi4096ELb0ELb1ELi32ELi320ELi320ELi4ELb1ELi1ELb0ELb0ELNS_15WgradSyncMethodE3ENS_16CompileConditionILi900EEEEEvPT_S6_S6_PKS5_S8_S8_S8_PKfflPfPj:
	.zero		624


//--------------------- .nv.constant0._ZN13group_norm_v218gn_bwd_cuda_kernelI13__nv_bfloat16Li320ELi1ELi32ELi10ELi4096ELb0ELb1ELi64ELi320ELi320ELi4ELb1ELi2ELb0ELb0ELNS_15WgradSyncMethodE3ENS_16CompileConditionILi900EEEEEvPT_S6_S6_PKS5_S8_S8_S8_PKfflPfPj --------------------------
	.section	.nv.constant0._ZN13group_norm_v218gn_bwd_cuda_kernelI13__nv_bfloat16Li320ELi1ELi32ELi10ELi4096ELb0ELb1ELi64ELi320ELi320ELi4ELb1ELi2ELb0ELb0ELNS_15WgradSyncMethodE3ENS_16CompileConditionILi900EEEEEvPT_S6_S6_PKS5_S8_S8_S8_PKfflPfPj,"a",@progbits
	.sectionflags	@""
	.align	4
.nv.constant0._ZN13group_norm_v218gn_bwd_cuda_kernelI13__nv_bfloat16Li320ELi1ELi32ELi10ELi4096ELb0ELb1ELi64ELi320ELi320ELi4ELb1ELi2ELb0ELb0ELNS_15WgradSyncMethodE3ENS_16CompileConditionILi900EEEEEvPT_S6_S6_PKS5_S8_S8_S8_PKfflPfPj:
	.zero		624


//--------------------- .nv.constant0._ZN13group_norm_v218gn_bwd_cuda_kernelI13__nv_bfloat16Li320ELi2ELi32ELi10ELi4096ELb0ELb1ELi32ELi320ELi320ELi4ELb1ELi2ELb0ELb0ELNS_15WgradSyncMethodE3ENS_16CompileConditionILi900EEEEEvPT_S6_S6_PKS5_S8_S8_S8_PKfflPfPj --------------------------
	.section	.nv.constant0._ZN13group_norm_v218gn_bwd_cuda_kernelI13__nv_bfloat16Li320ELi2ELi32ELi10ELi4096ELb0ELb1ELi32ELi320ELi320ELi4ELb1ELi2ELb0ELb0ELNS_15WgradSyncMethodE3ENS_16CompileConditionILi900EEEEEvPT_S6_S6_PKS5_S8_S8_S8_PKfflPfPj,"a",@progbits
	.sectionflags	@""
	.align	4
.nv.constant0._ZN13group_norm_v218gn_bwd_cuda_kernelI13__nv_bfloat16Li320ELi2ELi32ELi10ELi4096ELb0ELb1ELi32ELi320ELi320ELi4ELb1ELi2ELb0ELb0ELNS_15WgradSyncMethodE3ENS_16CompileConditionILi900EEEEEvPT_S6_S6_PKS5_S8_S8_S8_PKfflPfPj:
	.zero		624


//--------------------- .nv.constant0._ZN13group_norm_v218gn_bwd_cuda_kernelI13__nv_bfloat16Li320ELi3ELi32ELi10ELi4096ELb0ELb1ELi32ELi320ELi320ELi4ELb1ELi2ELb0ELb0ELNS_15WgradSyncMethodE3ENS_16CompileConditionILi900EEEEEvPT_S6_S6_PKS5_S8_S8_S8_PKfflPfPj --------------------------
	.section	.nv.constant0._ZN13group_norm_v218gn_bwd_cuda_kernelI13__nv_bfloat16Li320ELi3ELi32ELi10ELi4096ELb0ELb1ELi32ELi320ELi320ELi4ELb1ELi2ELb0ELb0ELNS_15WgradSyncMethodE3ENS_16CompileConditionILi900EEEEEvPT_S6_S6_PKS5_S8_S8_S8_PKfflPfPj,"a",@progbits
	.sectionflags	@""
	.align	4
.nv.constant0._ZN13group_norm_v218gn_bwd_cuda_kernelI13__nv_bfloat16Li320ELi3ELi32ELi10ELi4096ELb0ELb1ELi32ELi320ELi320ELi4ELb1ELi2ELb0ELb0ELNS_15WgradSyncMethodE3ENS_16CompileConditionILi900EEEEEvPT_S6_S6_PKS5_S8_S8_S8_PKfflPfPj:
	.zero		624


//--------------------- .nv.constant0._ZN13group_norm_v218gn_bwd_cuda_kernelI13__nv_bfloat16Li320ELi3ELi32ELi10ELi4096ELb0ELb1ELi32ELi320ELi320ELi4ELb1ELi3ELb0ELb0ELNS_15WgradSyncMethodE3ENS_16CompileConditionILi900EEEEEvPT_S6_S6_PKS5_S8_S8_S8_PKfflPfPj --------------------------
	.section	.nv.constant0._ZN13group_norm_v218gn_bwd_cuda_kernelI13__nv_bfloat16Li320ELi3ELi32ELi10ELi4096ELb0ELb1ELi32ELi320ELi320ELi4ELb1ELi3ELb0ELb0ELNS_15WgradSyncMethodE3ENS_16CompileConditionILi900EEEEEvPT_S6_S6_PKS5_S8_S8_S8_PKfflPfPj,"a",@progbits
	.sectionflags	@""
	.align	4
.nv.constant0._ZN13group_norm_v218gn_bwd_cuda_kernelI13__nv_bfloat16Li320ELi3ELi32ELi10ELi4096ELb0ELb1ELi32ELi320ELi320ELi4ELb1ELi3ELb0ELb0ELNS_15WgradSyncMethodE3ENS_16CompileConditionILi900EEEEEvPT_S6_S6_PKS5_S8_S8_S8_PKfflPfPj:
	.zero		624


//--------------------- .nv.constant0._ZN13group_norm_v218gn_bwd_cuda_kernelI13__nv_bfloat16Li320ELi3ELi16ELi20ELi4096ELb1ELb1ELi16ELi320ELi320ELi4ELb1ELi1ELb0ELb0ELNS_15WgradSyncMethodE3ENS_16CompileConditionILi900EEEEEvPT_S6_S6_PKS5_S8_S8_S8_PKfflPfPj --------------------------
	.section	.nv.constant0._ZN13group_norm_v218gn_bwd_cuda_kernelI13__nv_bfloat16Li320ELi3ELi16ELi20ELi4096ELb1ELb1ELi16ELi320ELi320ELi4ELb1ELi1ELb0ELb0ELNS_15WgradSyncMethodE3ENS_16CompileConditionILi900EEEEEvPT_S6_S6_PKS5_S8_S8_S8_PKfflPfPj,"a",@progbits
	.sectionflags	@""
	.align	4
.nv.constant0._ZN13group_norm_v218gn_bwd_cuda_kernelI13__nv_bfloat16Li320ELi3ELi16ELi20ELi4096ELb1ELb1ELi16ELi320ELi320ELi4ELb1ELi1ELb0ELb0ELNS_15WgradSyncMethodE3ENS_16CompileConditionILi900EEEEEvPT_S6_S6_PKS5_S8_S8_S8_PKfflPfPj:
	.zero		624


//--------------------- .nv.constant0._ZN13group_norm_v218gn_bwd_cuda_kernelI13__nv_bfloat16Li320ELi1ELi16ELi20ELi4096ELb1ELb1ELi32ELi320ELi320ELi4ELb1ELi1ELb0ELb0ELNS_15WgradSyncMethodE3ENS_16CompileConditionILi900EEEEEvPT_S6_S6_PKS5_S8_S8_S8_PKfflPfPj --------------------------
	.section	.nv.constant0._ZN13group_norm_v218gn_bwd_cuda_kernelI13__nv_bfloat16Li320ELi1ELi16ELi20ELi4096ELb1ELb1ELi32ELi320ELi320ELi4ELb1ELi1ELb0ELb0ELNS_15WgradSyncMethodE3ENS_16CompileConditionILi900EEEEEvPT_S6_S6_PKS5_S8_S8_S8_PKfflPfPj,"a",@progbits
	.sectionflags	@""
	.align	4
.nv.constant0._ZN13group_norm_v218gn_bwd_cuda_kernelI13__nv_bfloat16Li320ELi1ELi16ELi20ELi4096ELb1ELb1ELi32ELi320ELi320ELi4ELb1ELi1ELb0ELb0ELNS_15WgradSyncMethodE3ENS_16CompileConditionILi900EEEEEvPT_S6_S6_PKS5_S8_S8_S8_PKfflPfPj:
	.zero		624


//--------------------- .nv.constant0._ZN13group_norm_v218gn_bwd_cuda_kernelI13__nv_bfloat16Li320ELi1ELi16ELi20ELi4096ELb1ELb1ELi64ELi320ELi320ELi4ELb1ELi2ELb0ELb0ELNS_15WgradSyncMethodE3ENS_16CompileConditionILi900EEEEEvPT_S6_S6_PKS5_S8_S8_S8_PKfflPfPj --------------------------
	.section	.nv.constant0._ZN13group_norm_v218gn_bwd_cuda_kernelI13__nv_bfloat16Li320ELi1ELi16ELi20ELi4096ELb1ELb1ELi64ELi320ELi320ELi4ELb1ELi2ELb0ELb0ELNS_15WgradSyncMethodE3ENS_16CompileConditionILi900EEEEEvPT_S6_S6_PKS5_S8_S8_S8_PKfflPfPj,"a",@progbits
	.sectionflags	@""
	.align	4
.nv.constant0._ZN13group_norm_v218gn_bwd_cuda_kernelI13__nv_bfloat16Li320ELi1ELi16ELi20ELi4096ELb1ELb1ELi64ELi320ELi320ELi4ELb1ELi2ELb0ELb0ELNS_15WgradSyncMethodE3ENS_16CompileConditionILi900EEEEEvPT_S6_S6_PKS5_S8_S8_S8_PKfflPfPj:
	.zero		624


//--------------------- .nv.constant0._ZN13group_norm_v218gn_bwd_cuda_kernelI13__nv_bfloat16Li320ELi2ELi16ELi20ELi4096ELb1ELb1ELi32ELi320ELi320ELi4ELb1ELi2ELb0ELb0ELNS_15WgradSyncMethodE3ENS_16CompileConditionILi900EEEEEvPT_S6_S6_PKS5_S8_S8_S8_PKfflPfPj --------------------------
	.section	.nv.constant0._ZN13group_norm_v218gn_bwd_cuda_kernelI13__nv_bfloat16Li320ELi2ELi16ELi20ELi4096ELb1ELb1ELi32ELi320ELi320ELi4ELb1ELi2ELb0ELb0ELNS_15WgradSyncMethodE3ENS_16CompileConditionILi900EEEEEvPT_S6_S6_PKS5_S8_S8_S8_PKfflPfPj,"a",@progbits
	.sectionflags	@""
	.align	4
.nv.constant0._ZN13group_norm_v218gn_bwd_cuda_kernelI13__nv_bfloat16Li320ELi2ELi16ELi20ELi4096ELb1ELb1ELi32ELi320ELi320ELi4ELb1ELi2ELb0ELb0ELNS_15WgradSyncMethodE3ENS_16CompileConditionILi900EEEEEvPT_S6_S6_PKS5_S8_S8_S8_PKfflPfPj:
	.zero		624


//--------------------- .nv.constant0._ZN13group_norm_v218gn_bwd_cuda_kernelI13__nv_bfloat16Li320ELi3ELi16ELi20ELi4096ELb1ELb1ELi32ELi320ELi320ELi4ELb1ELi2ELb0ELb0ELNS_15WgradSyncMethodE3ENS_16CompileConditionILi900EEEEEvPT_S6_S6_PKS5_S8_S8_S8_PKfflPfPj --------------------------
	.section	.nv.constant0._ZN13group_norm_v218gn_bwd_cuda_kernelI13__nv_bfloat16Li320ELi3ELi16ELi20ELi4096ELb1ELb1ELi32ELi320ELi320ELi4ELb1ELi2ELb0ELb0ELNS_15WgradSyncMethodE3ENS_16CompileConditionILi900EEEEEvPT_S6_S6_PKS5_S8_S8_S8_PKfflPfPj,"a",@progbits
	.sectionflags	@""
	.align	4
.nv.constant0._ZN13group_norm_v218gn_bwd_cuda_kernelI13__nv_bfloat16Li320ELi3ELi16ELi20ELi4096ELb1ELb1ELi32ELi320ELi320ELi4ELb1ELi2ELb0ELb0ELNS_15WgradSyncMethodE3ENS_16CompileConditionILi900EEEEEvPT_S6_S6_PKS5_S8_S8_S8_PKfflPfPj:
	.zero		624


//--------------------- .nv.constant0._ZN13group_norm_v218gn_bwd_cuda_kernelI13__nv_bfloat16Li320ELi3ELi16ELi20ELi4096ELb1ELb1ELi32ELi320ELi320ELi4ELb1ELi3ELb0ELb0ELNS_15WgradSyncMethodE3ENS_16CompileConditionILi900EEEEEvPT_S6_S6_PKS5_S8_S8_S8_PKfflPfPj --------------------------
	.section	.nv.constant0._ZN13group_norm_v218gn_bwd_cuda_kernelI13__nv_bfloat16Li320ELi3ELi16ELi20ELi4096ELb1ELb1ELi32ELi320ELi320ELi4ELb1ELi3ELb0ELb0ELNS_15WgradSyncMethodE3ENS_16CompileConditionILi900EEEEEvPT_S6_S6_PKS5_S8_S8_S8_PKfflPfPj,"a",@progbits
	.sectionflags	@""
	.align	4
.nv.constant0._ZN13group_norm_v218gn_bwd_cuda_kernelI13__nv_bfloat16Li320ELi3ELi16ELi20ELi4096ELb1ELb1ELi32ELi320ELi320ELi4ELb1ELi3ELb0ELb0ELNS_15WgradSyncMethodE3ENS_16CompileConditionILi900EEEEEvPT_S6_S6_PKS5_S8_S8_S8_PKfflPfPj:
	.zero		624


//--------------------- .nv.constant0._ZN13group_norm_v214gn_cuda_kernelI13__nv_bfloat16Li320ELi3ELi32ELi10ELi4096ELb0ELi16ELi320ELi320ELi4ELb1ELi1ELb0ELb0ENS_16CompileConditionILi900EEEEEvPT_PKS4_S7_S7_flPfS8_Pj --------------------------
	.section	.nv.constant0._ZN13group_norm_v214gn_cuda_kernelI13__nv_bfloat16Li320ELi3ELi32ELi10ELi4096ELb0ELi16ELi320ELi320ELi4ELb1ELi1ELb0ELb0ENS_16CompileConditionILi900EEEEEvPT_PKS4_S7_S7_flPfS8_Pj,"a",@progbits
	.sectionflags	@""
	.align	4
.nv.constant0._ZN13group_norm_v214gn_cuda_kernelI13__nv_bfloat16Li320ELi3ELi32ELi10ELi4096ELb0ELi16ELi320ELi320ELi4ELb1ELi1ELb0ELb0ENS_16CompileConditionILi900EEEEEvPT_PKS4_S7_S7_flPfS8_Pj:
	.zero		600


//--------------------- .nv.constant0._ZN13group_norm_v214gn_cuda_kernelI13__nv_bfloat16Li320ELi1ELi32ELi10ELi4096ELb0ELi32ELi320ELi320ELi4ELb1ELi1ELb0ELb0ENS_16CompileConditionILi900EEEEEvPT_PKS4_S7_S7_flPfS8_Pj --------------------------
	.section	.nv.constant0._ZN13group_norm_v214gn_cuda_kernelI13__nv_bfloat16Li320ELi1ELi32ELi10ELi4096ELb0ELi32ELi320ELi320ELi4ELb1ELi1ELb0ELb0ENS_16CompileConditionILi900EEEEEvPT_PKS4_S7_S7_flPfS8_Pj,"a",@progbits
	.sectionflags	@""
	.align	4
.nv.constant0._ZN13group_norm_v214gn_cuda_kernelI13__nv_bfloat16Li320ELi1ELi32ELi10ELi4096ELb0ELi32ELi320ELi320ELi4ELb1ELi1ELb0ELb0ENS_16CompileConditionILi900EEEEEvPT_PKS4_S7_S7_flPfS8_Pj:
	.zero		600


//--------------------- .nv.constant0._ZN13group_norm_v214gn_cuda_kernelI13__nv_bfloat16Li320ELi3ELi32ELi10ELi4096ELb0ELi32ELi320ELi320ELi4ELb1ELi2ELb0ELb0ENS_16CompileConditionILi900EEEEEvPT_PKS4_S7_S7_flPfS8_Pj --------------------------
	.section	.nv.constant0._ZN13group_norm_v214gn_cuda_kernelI13__nv_bfloat16Li320ELi3ELi32ELi10ELi4096ELb0ELi32ELi320ELi320ELi4ELb1ELi2ELb0ELb0ENS_16CompileConditionILi900EEEEEvPT_PKS4_S7_S7_flPfS8_Pj,"a",@progbits
	.sectionflags	@""
	.align	4
.nv.constant0._ZN13group_norm_v214gn_cuda_kernelI13__nv_bfloat16Li320ELi3ELi32ELi10ELi4096ELb0ELi32ELi320ELi320ELi4ELb1ELi2ELb0ELb0ENS_16CompileConditionILi900EEEEEvPT_PKS4_S7_S7_flPfS8_Pj:
	.zero		600


//--------------------- .nv.constant0._ZN13group_norm_v214gn_cuda_kernelI13__nv_bfloat16Li320ELi1ELi32ELi10ELi4096ELb0ELi64ELi320ELi320ELi4ELb1ELi2ELb0ELb0ENS_16CompileConditionILi900EEEEEvPT_PKS4_S7_S7_flPfS8_Pj --------------------------
	.section	.nv.constant0._ZN13group_norm_v214gn_cuda_kernelI13__nv_bfloat16Li320ELi1ELi32ELi10ELi4096ELb0ELi64ELi320ELi320ELi4ELb1ELi2ELb0ELb0ENS_16CompileConditionILi900EEEEEvPT_PKS4_S7_S7_flPfS8_Pj,"a",@progbits
	.sectionflags	@""
	.align	4
.nv.constant0._ZN13group_norm_v214gn_cuda_kernelI13__nv_bfloat16Li320ELi1ELi32ELi10ELi4096ELb0ELi64ELi320ELi320ELi4ELb1ELi2ELb0ELb0ENS_16CompileConditionILi900EEEEEvPT_PKS4_S7_S7_flPfS8_Pj:
	.zero		600


//--------------------- .nv.constant0._ZN13group_norm_v214gn_cuda_kernelI13__nv_bfloat16Li320ELi1ELi32ELi10ELi4096ELb0ELi128ELi320ELi320ELi4ELb1ELi4ELb0ELb0ENS_16CompileConditionILi900EEEEEvPT_PKS4_S7_S7_flPfS8_Pj --------------------------
	.section	.nv.constant0._ZN13group_norm_v214gn_cuda_kernelI13__nv_bfloat16Li320ELi1ELi32ELi10ELi4096ELb0ELi128ELi320ELi320ELi4ELb1ELi4ELb0ELb0ENS_16CompileConditionILi900EEEEEvPT_PKS4_S7_S7_flPfS8_Pj,"a",@progbits
	.sectionflags	@""
	.align	4
.nv.constant0._ZN13group_norm_v214gn_cuda_kernelI13__nv_bfloat16Li320ELi1ELi32ELi10ELi4096ELb0ELi128ELi320ELi320ELi4ELb1ELi4ELb0ELb0ENS_16CompileConditionILi900EEEEEvPT_PKS4_S7_S7_flPfS8_Pj:
	.zero		600


//--------------------- .nv.constant0._ZN13group_norm_v214gn_cuda_kernelI13__nv_bfloat16Li320ELi2ELi32ELi10ELi4096ELb0ELi64ELi320ELi320ELi4ELb1ELi4ELb0ELb0ENS_16CompileConditionILi900EEEEEvPT_PKS4_S7_S7_flPfS8_Pj --------------------------
	.section	.nv.constant0._ZN13group_norm_v214gn_cuda_kernelI13__nv_bfloat16Li320ELi2ELi32ELi10ELi4096ELb0ELi64ELi320ELi320ELi4ELb1ELi4ELb0ELb0ENS_16CompileConditionILi900EEEEEvPT_PKS4_S7_S7_flPfS8_Pj,"a",@progbits
	.sectionflags	@""
	.align	4
.nv.constant0._ZN13group_norm_v214gn_cuda_kernelI13__nv_bfloat16Li320ELi2ELi32ELi10ELi4096ELb0ELi64ELi320ELi320ELi4ELb1ELi4ELb0ELb0ENS_16CompileConditionILi900EEEEEvPT_PKS4_S7_S7_flPfS8_Pj:
	.zero		600


//--------------------- .nv.constant0._ZN13group_norm_v214gn_cuda_kernelI13__nv_bfloat16Li320ELi3ELi32ELi10ELi4096ELb0ELi64ELi320ELi320ELi4ELb1ELi5ELb0ELb0ENS_16CompileConditionILi900EEEEEvPT_PKS4_S7_S7_flPfS8_Pj --------------------------
	.section	.nv.constant0._ZN13group_norm_v214gn_cuda_kernelI13__nv_bfloat16Li320ELi3ELi32ELi10ELi4096ELb0ELi64ELi320ELi320ELi4ELb1ELi5ELb0ELb0ENS_16CompileConditionILi900EEEEEvPT_PKS4_S7_S7_flPfS8_Pj,"a",@progbits
	.sectionflags	@""
	.align	4
.nv.constant0._ZN13group_norm_v214gn_cuda_kernelI13__nv_bfloat16Li320ELi3ELi32ELi10ELi4096ELb0ELi64ELi320ELi320ELi4ELb1ELi5ELb0ELb0ENS_16CompileConditionILi900EEEEEvPT_PKS4_S7_S7_flPfS8_Pj:
	.zero		600


//--------------------- .nv.constant0._ZN13group_norm_v214gn_cuda_kernelI13__nv_bfloat16Li320ELi3ELi32ELi10ELi4096ELb0ELi64ELi320ELi320ELi4ELb1ELi6ELb0ELb0ENS_16CompileConditionILi900EEEEEvPT_PKS4_S7_S7_flPfS8_Pj --------------------------
	.section	.nv.constant0._ZN13group_norm_v214gn_cuda_kernelI13__nv_bfloat16Li320ELi3ELi32ELi10ELi4096ELb0ELi64ELi320ELi320ELi4ELb1ELi6ELb0ELb0ENS_16CompileConditionILi900EEEEEvPT_PKS4_S7_S7_flPfS8_Pj,"a",@progbits
	.sectionflags	@""
	.align	4
.nv.constant0._ZN13group_norm_v214gn_cuda_kernelI13__nv_bfloat16Li320ELi3ELi32ELi10ELi4096ELb0ELi64ELi320ELi320ELi4ELb1ELi6ELb0ELb0ENS_16CompileConditionILi900EEEEEvPT_PKS4_S7_S7_flPfS8_Pj:
	.zero		600


//--------------------- .nv.constant0._ZN13group_norm_v214gn_cuda_kernelI13__nv_bfloat16Li320ELi3ELi16ELi20ELi4096ELb1ELi16ELi320ELi320ELi4ELb1ELi1ELb0ELb0ENS_16CompileConditionILi900EEEEEvPT_PKS4_S7_S7_flPfS8_Pj --------------------------
	.section	.nv.constant0._ZN13group_norm_v214gn_cuda_kernelI13__nv_bfloat16Li320ELi3ELi16ELi20ELi4096ELb1ELi16ELi320ELi320ELi4ELb1ELi1ELb0ELb0ENS_16CompileConditionILi900EEEEEvPT_PKS4_S7_S7_flPfS8_Pj,"a",@progbits
	.sectionflags	@""
	.align	4
.nv.constant0._ZN13group_norm_v214gn_cuda_kernelI13__nv_bfloat16Li320ELi3ELi16ELi20ELi4096ELb1ELi16ELi320ELi320ELi4ELb1ELi1ELb0ELb0ENS_16CompileConditionILi900EEEEEvPT_PKS4_S7_S7_flPfS8_Pj:
	.zero		600


//--------------------- .nv.constant0._ZN13group_norm_v214gn_cuda_kernelI13__nv_bfloat16Li320ELi1ELi16ELi20ELi4096ELb1ELi32ELi320ELi320ELi4ELb1ELi1ELb0ELb0ENS_16CompileConditionILi900EEEEEvPT_PKS4_S7_S7_flPfS8_Pj --------------------------
	.section	.nv.constant0._ZN13group_norm_v214gn_cuda_kernelI13__nv_bfloat16Li320ELi1ELi16ELi20ELi4096ELb1ELi32ELi320ELi320ELi4ELb1ELi1ELb0ELb0ENS_16CompileConditionILi900EEEEEvPT_PKS4_S7_S7_flPfS8_Pj,"a",@progbits
	.sectionflags	@""
	.align	4
.nv.constant0._ZN13group_norm_v214gn_cuda_kernelI13__nv_bfloat16Li320ELi1ELi16ELi20ELi4096ELb1ELi32ELi320ELi320ELi4ELb1ELi1ELb0ELb0ENS_16CompileConditionILi900EEEEEvPT_PKS4_S7_S7_flPfS8_Pj:
	.zero		600


//--------------------- .nv.constant0._ZN13group_norm_v214gn_cuda_kernelI13__nv_bfloat16Li320ELi3ELi16ELi20ELi4096ELb1ELi32ELi320ELi320ELi4ELb1ELi2ELb0ELb0ENS_16CompileConditionILi900EEEEEvPT_PKS4_S7_S7_flPfS8_Pj --------------------------
	.section	.nv.constant0._ZN13group_norm_v214gn_cuda_kernelI13__nv_bfloat16Li320ELi3ELi16ELi20ELi4096ELb1ELi32ELi320ELi320ELi4ELb1ELi2ELb0ELb0ENS_16CompileConditionILi900EEEEEvPT_PKS4_S7_S7_flPfS8_Pj,"a",@progbits
	.sectionflags	@""
	.align	4
.nv.constant0._ZN13group_norm_v214gn_cuda_kernelI13__nv_bfloat16Li320ELi3ELi16ELi20ELi4096ELb1ELi32ELi320ELi320ELi4ELb1ELi2ELb0ELb0ENS_16CompileConditionILi900EEEEEvPT_PKS4_S7_S7_flPfS8_Pj:
	.zero		600


//--------------------- .nv.constant0._ZN13group_norm_v214gn_cuda_kernelI13__nv_bfloat16Li320ELi1ELi16ELi20ELi4096ELb1ELi64ELi320ELi320ELi4ELb1ELi2ELb0ELb0ENS_16CompileConditionILi900EEEEEvPT_PKS4_S7_S7_flPfS8_Pj --------------------------
	.section	.nv.constant0._ZN13group_norm_v214gn_cuda_kernelI13__nv_bfloat16Li320ELi1ELi16ELi20ELi4096ELb1ELi64ELi320ELi320ELi4ELb1ELi2ELb0ELb0ENS_16CompileConditionILi900EEEEEvPT_PKS4_S7_S7_flPfS8_Pj,"a",@progbits
	.sectionflags	@""
	.align	4
.nv.constant0._ZN13group_norm_v214gn_cuda_kernelI13__nv_bfloat16Li320ELi1ELi16ELi20ELi4096ELb1ELi64ELi320ELi320ELi4ELb1ELi2ELb0ELb0ENS_16CompileConditionILi900EEEEEvPT_PKS4_S7_S7_flPfS8_Pj:
	.zero		600


//--------------------- .nv.constant0._ZN13group_norm_v214gn_cuda_kernelI13__nv_bfloat16Li320ELi1ELi16ELi20ELi4096ELb1ELi128ELi320ELi320ELi4ELb1ELi4ELb0ELb0ENS_16CompileConditionILi900EEEEEvPT_PKS4_S7_S7_flPfS8_Pj --------------------------
	.section	.nv.constant0._ZN13group_norm_v214gn_cuda_kernelI13__nv_bfloat16Li320ELi1ELi16ELi20ELi4096ELb1ELi128ELi320ELi320ELi4ELb1ELi4ELb0ELb0ENS_16CompileConditionILi900EEEEEvPT_PKS4_S7_S7_flPfS8_Pj,"a",@progbits
	.sectionflags	@""
	.align	4
.nv.constant0._ZN13group_norm_v214gn_cuda_kernelI13__nv_bfloat16Li320ELi1ELi16ELi20ELi4096ELb1ELi128ELi320ELi320ELi4ELb1ELi4ELb0ELb0ENS_16CompileConditionILi900EEEEEvPT_PKS4_S7_S7_flPfS8_Pj:
	.zero		600


//--------------------- .nv.constant0._ZN13group_norm_v214gn_cuda_kernelI13__nv_bfloat16Li320ELi2ELi16ELi20ELi4096ELb1ELi64ELi320ELi320ELi4ELb1ELi4ELb0ELb0ENS_16CompileConditionILi900EEEEEvPT_PKS4_S7_S7_flPfS8_Pj --------------------------
	.section	.nv.constant0._ZN13group_norm_v214gn_cuda_kernelI13__nv_bfloat16Li320ELi2ELi16ELi20ELi4096ELb1ELi64ELi320ELi320ELi4ELb1ELi4ELb0ELb0ENS_16CompileConditionILi900EEEEEvPT_PKS4_S7_S7_flPfS8_Pj,"a",@progbits
	.sectionflags	@""
	.align	4
.nv.constant0._ZN13group_norm_v214gn_cuda_kernelI13__nv_bfloat16Li320ELi2ELi16ELi20ELi4096ELb1ELi64ELi320ELi320ELi4ELb1ELi4ELb0ELb0ENS_16CompileConditionILi900EEEEEvPT_PKS4_S7_S7_flPfS8_Pj:
	.zero		600


//--------------------- .nv.constant0._ZN13group_norm_v214gn_cuda_kernelI13__nv_bfloat16Li320ELi3ELi16ELi20ELi4096ELb1ELi64ELi320ELi320ELi4ELb1ELi5ELb0ELb0ENS_16CompileConditionILi900EEEEEvPT_PKS4_S7_S7_flPfS8_Pj --------------------------
	.section	.nv.constant0._ZN13group_norm_v214gn_cuda_kernelI13__nv_bfloat16Li320ELi3ELi16ELi20ELi4096ELb1ELi64ELi320ELi320ELi4ELb1ELi5ELb0ELb0ENS_16CompileConditionILi900EEEEEvPT_PKS4_S7_S7_flPfS8_Pj,"a",@progbits
	.sectionflags	@""
	.align	4
.nv.constant0._ZN13group_norm_v214gn_cuda_kernelI13__nv_bfloat16Li320ELi3ELi16ELi20ELi4096ELb1ELi64ELi320ELi320ELi4ELb1ELi5ELb0ELb0ENS_16CompileConditionILi900EEEEEvPT_PKS4_S7_S7_flPfS8_Pj:
	.zero		600


//--------------------- .nv.constant0._ZN13group_norm_v214gn_cuda_kernelI13__nv_bfloat16Li320ELi3ELi16ELi20ELi4096ELb1ELi64ELi320ELi320ELi4ELb1ELi6ELb0ELb0ENS_16CompileConditionILi900EEEEEvPT_PKS4_S7_S7_flPfS8_Pj --------------------------
	.section	.nv.constant0._ZN13group_norm_v214gn_cuda_kernelI13__nv_bfloat16Li320ELi3ELi16ELi20ELi4096ELb1ELi64ELi320ELi320ELi4ELb1ELi6ELb0ELb0ENS_16CompileConditionILi900EEEEEvPT_PKS4_S7_S7_flPfS8_Pj,"a",@progbits
	.sectionflags	@""
	.align	4
.nv.constant0._ZN13group_norm_v214gn_cuda_kernelI13__nv_bfloat16Li320ELi3ELi16ELi20ELi4096ELb1ELi64ELi320ELi320ELi4ELb1ELi6ELb0ELb0ENS_16CompileConditionILi900EEEEEvPT_PKS4_S7_S7_flPfS8_Pj:
	.zero		600


//--------------------- .nv.constant0._ZN13group_norm_v218gn_bwd_cuda_kernelI6__halfLi320ELi3ELi32ELi10ELi4096ELb0ELb1ELi16ELi320ELi320ELi4ELb1ELi1ELb0ELb0ELNS_15WgradSyncMethodE3ENS_16CompileConditionILi900EEEEEvPT_S6_S6_PKS5_S8_S8_S8_PKfflPfPj --------------------------
	.section	.nv.constant0._ZN13group_norm_v218gn_bwd_cuda_kernelI6__halfLi320ELi3ELi32ELi10ELi4096ELb0ELb1ELi16ELi320ELi320ELi4ELb1ELi1ELb0ELb0ELNS_15WgradSyncMethodE3ENS_16CompileConditionILi900EEEEEvPT_S6_S6_PKS5_S8_S8_S8_PKfflPfPj,"a",@progbits
	.sectionflags	@""
	.align	4
.nv.constant0._ZN13group_norm_v218gn_bwd_cuda_kernelI6__halfLi320ELi3ELi32ELi10ELi4096ELb0ELb1ELi16ELi320ELi320ELi4ELb1ELi1ELb0ELb0ELNS_15WgradSyncMethodE3ENS_16CompileConditionILi900EEEEEvPT_S6_S6_PKS5_S8_S8_S8_PKfflPfPj:
	.zero		624


//--------------------- .nv.constant0._ZN13group_norm_v218gn_bwd_cuda_kernelI6__halfLi320ELi1ELi32ELi10ELi4096ELb0ELb1ELi32ELi320ELi320ELi4ELb1ELi1ELb0ELb0ELNS_15WgradSyncMethodE3ENS_16CompileConditionILi900EEEEEvPT_S6_S6_PKS5_S8_S8_S8_PKfflPfPj --------------------------
	.section	.nv.constant0._ZN13group_norm_v218gn_bwd_cuda_kernelI6__halfLi320ELi1ELi32ELi10ELi4096ELb0ELb1ELi32ELi320ELi320ELi4ELb1ELi1ELb0ELb0ELNS_15WgradSyncMethodE3ENS_16CompileConditionILi900EEEEEvPT_S6_S6_PKS5_S8_S8_S8_PKfflPfPj,"a",@progbits
	.sectionflags	@""
	.align	4
.nv.constant0._ZN13group_norm_v218gn_bwd_cuda_kernelI6__halfLi320ELi1ELi32ELi10ELi4096ELb0ELb1ELi32ELi320ELi320ELi4ELb1ELi1ELb0ELb0ELNS_15WgradSyncMethodE3ENS_16CompileConditionILi900EEEEEvPT_S6_S6_PKS5_S8_S8_S8_PKfflPfPj:
	.zero		624


//--------------------- .nv.constant0._ZN13group_norm_v218gn_bwd_cuda_kernelI6__halfLi320ELi1ELi32ELi10ELi4096ELb0ELb1ELi64ELi320ELi320ELi4ELb1ELi2ELb0ELb0ELNS_15WgradSyncMethodE3ENS_16CompileConditionILi900EEEEEvPT_S6_S6_PKS5_S8_S8_S8_PKfflPfPj --------------------------
	.section	.nv.constant0._ZN13group_norm_v218gn_bwd_cuda_kernelI6__halfLi320ELi1ELi32ELi10ELi4096ELb0ELb1ELi64ELi320ELi320ELi4ELb1ELi2ELb0ELb0ELNS_15WgradSyncMethodE3ENS_16CompileConditionILi900EEEEEvPT_S6_S6_PKS5_S8_S8_S8_PKfflPfPj,"a",@progbits
	.sectionflags	@""
	.align	4
.nv.constant0._ZN13group_norm_v218gn_bwd_cuda_kernelI6__halfLi320ELi1ELi32ELi10ELi4096ELb0ELb1ELi64ELi320ELi320ELi4ELb1ELi2ELb0ELb0ELNS_15WgradSyncMethodE3ENS_16CompileConditionILi900EEEEEvPT_S6_S6_PKS5_S8_S8_S8_PKfflPfPj:
	.zero		624


//--------------------- .nv.constant0._ZN13group_norm_v218gn_bwd_cuda_kernelI6__halfLi320ELi2ELi32ELi10ELi4096ELb0ELb1ELi32ELi320ELi320ELi4ELb1ELi2ELb0ELb0ELNS_15WgradSyncMethodE3ENS_16CompileConditionILi900EEEEEvPT_S6_S6_PKS5_S8_S8_S8_PKfflPfPj --------------------------
	.section	.nv.constant0._ZN13group_norm_v218gn_bwd_cuda_kernelI6__halfLi320ELi2ELi32ELi10ELi4096ELb0ELb1ELi32ELi320ELi320ELi4ELb1ELi2ELb0ELb0ELNS_15WgradSyncMethodE3ENS_16CompileConditionILi900EEEEEvPT_S6_S6_PKS5_S8_S8_S8_PKfflPfPj,"a",@progbits
	.sectionflags	@""
	.align	4
.nv.constant0._ZN13group_norm_v218gn_bwd_cuda_kernelI6__halfLi320ELi2ELi32ELi10ELi4096ELb0ELb1ELi32ELi320ELi320ELi4ELb1ELi2ELb0ELb0ELNS_15WgradSyncMethodE3ENS_16CompileConditionILi900EEEEEvPT_S6_S6_PKS5_S8_S8_S8_PKfflPfPj:
	.zero		624


//--------------------- .nv.constant0._ZN13group_norm_v218gn_bwd_cuda_kernelI6__halfLi320ELi3ELi32ELi10ELi4096ELb0ELb1ELi32ELi320ELi320ELi4ELb1ELi2ELb0ELb0ELNS_15WgradSyncMethodE3ENS_16CompileConditionILi900EEEEEvPT_S6_S6_PKS5_S8_S8_S8_PKfflPfPj --------------------------
	.section	.nv.constant0._ZN13group_norm_v218gn_bwd_cuda_kernelI6__halfLi320ELi3ELi32ELi10ELi4096ELb0ELb1ELi32ELi320ELi320ELi4ELb1ELi2ELb0ELb0ELNS_15WgradSyncMethodE3ENS_16CompileConditionILi900EEEEEvPT_S6_S6_PKS5_S8_S8_S8_PKfflPfPj,"a",@progbits
	.sectionflags	@""
	.align	4
.nv.constant0._ZN13group_norm_v218gn_bwd_cuda_kernelI6__halfLi320ELi3ELi32ELi10ELi4096ELb0ELb1ELi32ELi320ELi320ELi4ELb1ELi2ELb0ELb0ELNS_15WgradSyncMethodE3ENS_16CompileConditionILi900EEEEEvPT_S6_S6_PKS5_S8_S8_S8_PKfflPfPj:
	.zero		624


//--------------------- .nv.constant0._ZN13group_norm_v218gn_bwd_cuda_kernelI6__halfLi320ELi3ELi32ELi10ELi4096ELb0ELb1ELi32ELi320ELi320ELi4ELb1ELi3ELb0ELb0ELNS_15WgradSyncMethodE3ENS_16CompileConditionILi900EEEEEvPT_S6_S6_PKS5_S8_S8_S8_PKfflPfPj --------------------------
	.section	.nv.constant0._ZN13group_norm_v218gn_bwd_cuda_kernelI6__halfLi320ELi3ELi32ELi10ELi4096ELb0ELb1ELi32ELi320ELi320ELi4ELb1ELi3ELb0ELb0ELNS_15WgradSyncMethodE3ENS_16CompileConditionILi900EEEEEvPT_S6_S6_PKS5_S8_S8_S8_PKfflPfPj,"a",@progbits
	.sectionflags	@""
	.align	4
.nv.constant0._ZN13group_norm_v218gn_bwd_cuda_kernelI6__halfLi320ELi3ELi32ELi10ELi4096ELb0ELb1ELi32ELi320ELi320ELi4ELb1ELi3ELb0ELb0ELNS_15WgradSyncMethodE3ENS_16CompileConditionILi900EEEEEvPT_S6_S6_PKS5_S8_S8_S8_PKfflPfPj:
	.zero		624


//--------------------- .nv.constant0._ZN13group_norm_v218gn_bwd_cuda_kernelI6__halfLi320ELi3ELi16ELi20ELi4096ELb1ELb1ELi16ELi320ELi320ELi4ELb1ELi1ELb0ELb0ELNS_15WgradSyncMethodE3ENS_16CompileConditionILi900EEEEEvPT_S6_S6_PKS5_S8_S8_S8_PKfflPfPj --------------------------
	.section	.nv.constant0._ZN13group_norm_v218gn_bwd_cuda_kernelI6__halfLi320ELi3ELi16ELi20ELi4096ELb1ELb1ELi16ELi320ELi320ELi4ELb1ELi1ELb0ELb0ELNS_15WgradSyncMethodE3ENS_16CompileConditionILi900EEEEEvPT_S6_S6_PKS5_S8_S8_S8_PKfflPfPj,"a",@progbits
	.sectionflags	@""
	.align	4
.nv.constant0._ZN13group_norm_v218gn_bwd_cuda_kernelI6__halfLi320ELi3ELi16ELi20ELi4096ELb1ELb1ELi16ELi320ELi320ELi4ELb1ELi1ELb0ELb0ELNS_15WgradSyncMethodE3ENS_16CompileConditionILi900EEEEEvPT_S6_S6_PKS5_S8_S8_S8_PKfflPfPj:
	.zero		624


//--------------------- .nv.constant0._ZN13group_norm_v218gn_bwd_cuda_kernelI6__halfLi320ELi1ELi16ELi20ELi4096ELb1ELb1ELi32ELi320ELi320ELi4ELb1ELi1ELb0ELb0ELNS_15WgradSyncMethodE3ENS_16CompileConditionILi900EEEEEvPT_S6_S6_PKS5_S8_S8_S8_PKfflPfPj --------------------------
	.section	.nv.constant0._ZN13group_norm_v218gn_bwd_cuda_kernelI6__halfLi320ELi1ELi16ELi20ELi4096ELb1ELb1ELi32ELi320ELi320ELi4ELb1ELi1ELb0ELb0ELNS_15WgradSyncMethodE3ENS_16CompileConditionILi900EEEEEvPT_S6_S6_PKS5_S8_S8_S8_PKfflPfPj,"a",@progbits
	.sectionflags	@""
	.align	4
.nv.constant0._ZN13group_norm_v218gn_bwd_cuda_kernelI6__halfLi320ELi1ELi16ELi20ELi4096ELb1ELb1ELi32ELi320ELi320ELi4ELb1ELi1ELb0ELb0ELNS_15WgradSyncMethodE3ENS_16CompileConditionILi900EEEEEvPT_S6_S6_PKS5_S8_S8_S8_PKfflPfPj:
	.zero		624


//--------------------- .nv.constant0._ZN13group_norm_v218gn_bwd_cuda_kernelI6__halfLi320ELi1ELi16ELi20ELi4096ELb1ELb1ELi64ELi320ELi320ELi4ELb1ELi2ELb0ELb0ELNS_15WgradSyncMethodE3ENS_16CompileConditionILi900EEEEEvPT_S6_S6_PKS5_S8_S8_S8_PKfflPfPj --------------------------
	.section	.nv.constant0._ZN13group_norm_v218gn_bwd_cuda_kernelI6__halfLi320ELi1ELi16ELi20ELi4096ELb1ELb1ELi64ELi320ELi320ELi4ELb1ELi2ELb0ELb0ELNS_15WgradSyncMethodE3ENS_16CompileConditionILi900EEEEEvPT_S6_S6_PKS5_S8_S8_S8_PKfflPfPj,"a",@progbits
	.sectionflags	@""
	.align	4
.nv.constant0._ZN13group_norm_v218gn_bwd_cuda_kernelI6__halfLi320ELi1ELi16ELi20ELi4096ELb1ELb1ELi64ELi320ELi320ELi4ELb1ELi2ELb0ELb0ELNS_15WgradSyncMethodE3ENS_16CompileConditionILi900EEEEEvPT_S6_S6_PKS5_S8_S8_S8_PKfflPfPj:
	.zero		624


//--------------------- .nv.constant0._ZN13group_norm_v218gn_bwd_cuda_kernelI6__halfLi320ELi2ELi16ELi20ELi4096ELb1ELb1ELi32ELi320ELi320ELi4ELb1ELi2ELb0ELb0ELNS_15WgradSyncMethodE3ENS_16CompileConditionILi900EEEEEvPT_S6_S6_PKS5_S8_S8_S8_PKfflPfPj --------------------------
	.section	.nv.constant0._ZN13group_norm_v218gn_bwd_cuda_kernelI6__halfLi320ELi2ELi16ELi20ELi4096ELb1ELb1ELi32ELi320ELi320ELi4ELb1ELi2ELb0ELb0ELNS_15WgradSyncMethodE3ENS_16CompileConditionILi900EEEEEvPT_S6_S6_PKS5_S8_S8_S8_PKfflPfPj,"a",@progbits
	.sectionflags	@""
	.align	4
.nv.constant0._ZN13group_norm_v218gn_bwd_cuda_kernelI6__halfLi320ELi2ELi16ELi20ELi4096ELb1ELb1ELi32ELi320ELi320ELi4ELb1ELi2ELb0ELb0ELNS_15WgradSyncMethodE3ENS_16CompileConditionILi900EEEEEvPT_S6_S6_PKS5_S8_S8_S8_PKfflPfPj:
	.zero		624


//--------------------- .nv.constant0._ZN13group_norm_v218gn_bwd_cuda_kernelI6__halfLi320ELi3ELi16ELi20ELi4096ELb1ELb1ELi32ELi320ELi320ELi4ELb1ELi2ELb0ELb0ELNS_15WgradSyncMethodE3ENS_16CompileConditionILi900EEEEEvPT_S6_S6_PKS5_S8_S8_S8_PKfflPfPj --------------------------
	.section	.nv.constant0._ZN13group_norm_v218gn_bwd_cuda_kernelI6__halfLi320ELi3ELi16ELi20ELi4096ELb1ELb1ELi32ELi320ELi320ELi4ELb1ELi2ELb0ELb0ELNS_15WgradSyncMethodE3ENS_16CompileConditionILi900EEEEEvPT_S6_S6_PKS5_S8_S8_S8_PKfflPfPj,"a",@progbits
	.sectionflags	@""
	.align	4
.nv.constant0._ZN13group_norm_v218gn_bwd_cuda_kernelI6__halfLi320ELi3ELi16ELi20ELi4096ELb1ELb1ELi32ELi320ELi320ELi4ELb1ELi2ELb0ELb0ELNS_15WgradSyncMethodE3ENS_16CompileConditionILi900EEEEEvPT_S6_S6_PKS5_S8_S8_S8_PKfflPfPj:
	.zero		624


//--------------------- .nv.constant0._ZN13group_norm_v218gn_bwd_cuda_kernelI6__halfLi320ELi3ELi16ELi20ELi4096ELb1ELb1ELi32ELi320ELi320ELi4ELb1ELi3ELb0ELb0ELNS_15WgradSyncMethodE3ENS_16CompileConditionILi900EEEEEvPT_S6_S6_PKS5_S8_S8_S8_PKfflPfPj --------------------------
	.section	.nv.constant0._ZN13group_norm_v218gn_bwd_cuda_kernelI6__halfLi320ELi3ELi16ELi20ELi4096ELb1ELb1ELi32ELi320ELi320ELi4ELb1ELi3ELb0ELb0ELNS_15WgradSyncMethodE3ENS_16CompileConditionILi900EEEEEvPT_S6_S6_PKS5_S8_S8_S8_PKfflPfPj,"a",@progbits
	.sectionflags	@""
	.align	4
.nv.constant0._ZN13group_norm_v218gn_bwd_cuda_kernelI6__halfLi320ELi3ELi16ELi20ELi4096ELb1ELb1ELi32ELi320ELi320ELi4ELb1ELi3ELb0ELb0ELNS_15WgradSyncMethodE3ENS_16CompileConditionILi900EEEEEvPT_S6_S6_PKS5_S8_S8_S8_PKfflPfPj:
	.zero		624


//--------------------- .nv.constant0._ZN13group_norm_v214gn_cuda_kernelI6__halfLi320ELi3ELi32ELi10ELi4096ELb0ELi16ELi320ELi320ELi4ELb1ELi1ELb0ELb0ENS_16CompileConditionILi900EEEEEvPT_PKS4_S7_S7_flPfS8_Pj --------------------------
	.section	.nv.constant0._ZN13group_norm_v214gn_cuda_kernelI6__halfLi320ELi3ELi32ELi10ELi4096ELb0ELi16ELi320ELi320ELi4ELb1ELi1ELb0ELb0ENS_16CompileConditionILi900EEEEEvPT_PKS4_S7_S7_flPfS8_Pj,"a",@progbits
	.sectionflags	@""
	.align	4
.nv.constant0._ZN13group_norm_v214gn_cuda_kernelI6__halfLi320ELi3ELi32ELi10ELi4096ELb0ELi16ELi320ELi320ELi4ELb1ELi1ELb0ELb0ENS_16CompileConditionILi900EEEEEvPT_PKS4_S7_S7_flPfS8_Pj:
	.zero		600


//--------------------- .nv.constant0._ZN13group_norm_v214gn_cuda_kernelI6__halfLi320ELi1ELi32ELi10ELi4096ELb0ELi32ELi320ELi320ELi4ELb1ELi1ELb0ELb0ENS_16CompileConditionILi900EEEEEvPT_PKS4_S7_S7_flPfS8_Pj --------------------------
	.section	.nv.constant0._ZN13group_norm_v214gn_cuda_kernelI6__halfLi320ELi1ELi32ELi10ELi4096ELb0ELi32ELi320ELi320ELi4ELb1ELi1ELb0ELb0ENS_16CompileConditionILi900EEEEEvPT_PKS4_S7_S7_flPfS8_Pj,"a",@progbits
	.sectionflags	@""
	.align	4
.nv.constant0._ZN13group_norm_v214gn_cuda_kernelI6__halfLi320ELi1ELi32ELi10ELi4096ELb0ELi32ELi320ELi320ELi4ELb1ELi1ELb0ELb0ENS_16CompileConditionILi900EEEEEvPT_PKS4_S7_S7_flPfS8_Pj:
	.zero		600


//--------------------- .nv.constant0._ZN13group_norm_v214gn_cuda_kernelI6__halfLi320ELi3ELi32ELi10ELi4096ELb0ELi32ELi320ELi320ELi4ELb1ELi2ELb0ELb0ENS_16CompileConditionILi900EEEEEvPT_PKS4_S7_S7_flPfS8_Pj --------------------------
	.section	.nv.constant0._ZN13group_norm_v214gn_cuda_kernelI6__halfLi320ELi3ELi32ELi10ELi4096ELb0ELi32ELi320ELi320ELi4ELb1ELi2ELb0ELb0ENS_16CompileConditionILi900EEEEEvPT_PKS4_S7_S7_flPfS8_Pj,"a",@progbits
	.sectionflags	@""
	.align	4
.nv.constant0._ZN13group_norm_v214gn_cuda_kernelI6__halfLi320ELi3ELi32ELi10ELi4096ELb0ELi32ELi320ELi320ELi4ELb1ELi2ELb0ELb0ENS_16CompileConditionILi900EEEEEvPT_PKS4_S7_S7_flPfS8_Pj:
	.zero		600


//--------------------- .nv.constant0._ZN13group_norm_v214gn_cuda_kernelI6__halfLi320ELi1ELi32ELi10ELi4096ELb0ELi64ELi320ELi320ELi4ELb1ELi2ELb0ELb0ENS_16CompileConditionILi900EEEEEvPT_PKS4_S7_S7_flPfS8_Pj --------------------------
	.section	.nv.constant0._ZN13group_norm_v214gn_cuda_kernelI6__halfLi320ELi1ELi32ELi10ELi4096ELb0ELi64ELi320ELi320ELi4ELb1ELi2ELb0ELb0ENS_16CompileConditionILi900EEEEEvPT_PKS4_S7_S7_flPfS8_Pj,"a",@progbits
	.sectionflags	@""
	.align	4
.nv.constant0._ZN13group_norm_v214gn_cuda_kernelI6__halfLi320ELi1ELi32ELi10ELi4096ELb0ELi64ELi320ELi320ELi4ELb1ELi2ELb0ELb0ENS_16CompileConditionILi900EEEEEvPT_PKS4_S7_S7_flPfS8_Pj:
	.zero		600


//--------------------- .nv.constant0._ZN13group_norm_v214gn_cuda_kernelI6__halfLi320ELi1ELi32ELi10ELi4096ELb0ELi128ELi320ELi320ELi4ELb1ELi4ELb0ELb0ENS_16CompileConditionILi900EEEEEvPT_PKS4_S7_S7_flPfS8_Pj --------------------------
	.section	.nv.constant0._ZN13group_norm_v214gn_cuda_kernelI6__halfLi320ELi1ELi32ELi10ELi4096ELb0ELi128ELi320ELi320ELi4ELb1ELi4ELb0ELb0ENS_16CompileConditionILi900EEEEEvPT_PKS4_S7_S7_flPfS8_Pj,"a",@progbits
	.sectionflags	@""
	.align	4
.nv.constant0._ZN13group_norm_v214gn_cuda_kernelI6__halfLi320ELi1ELi32ELi10ELi4096ELb0ELi128ELi320ELi320ELi4ELb1ELi4ELb0ELb0ENS_16CompileConditionILi900EEEEEvPT_PKS4_S7_S7_flPfS8_Pj:
	.zero		600


//--------------------- .nv.constant0._ZN13group_norm_v214gn_cuda_kernelI6__halfLi320ELi2ELi32ELi10ELi4096ELb0ELi64ELi320ELi320ELi4ELb1ELi4ELb0ELb0ENS_16CompileConditionILi900EEEEEvPT_PKS4_S7_S7_flPfS8_Pj --------------------------
	.section	.nv.constant0._ZN13group_norm_v214gn_cuda_kernelI6__halfLi320ELi2ELi32ELi10ELi4096ELb0ELi64ELi320ELi320ELi4ELb1ELi4ELb0ELb0ENS_16CompileConditionILi900EEEEEvPT_PKS4_S7_S7_flPfS8_Pj,"a",@progbits
	.sectionflags	@""
	.align	4
.nv.constant0._ZN13group_norm_v214gn_cuda_kernelI6__halfLi320ELi2ELi32ELi10ELi4096ELb0ELi64ELi320ELi320ELi4ELb1ELi4ELb0ELb0ENS_16CompileConditionILi900EEEEEvPT_PKS4_S7_S7_flPfS8_Pj:
	.zero		600


//--------------------- .nv.constant0._ZN13group_norm_v214gn_cuda_kernelI6__halfLi320ELi3ELi32ELi10ELi4096ELb0ELi64ELi320ELi320ELi4ELb1ELi5ELb0ELb0ENS_16CompileConditionILi900EEEEEvPT_PKS4_S7_S7_flPfS8_Pj --------------------------
	.section	.nv.constant0._ZN13group_norm_v214gn_cuda_kernelI6__halfLi320ELi3ELi32ELi10ELi4096ELb0ELi64ELi320ELi320ELi4ELb1ELi5ELb0ELb0ENS_16CompileConditionILi900EEEEEvPT_PKS4_S7_S7_flPfS8_Pj,"a",@progbits
	.sectionflags	@""
	.align	4
.nv.constant0._ZN13group_norm_v214gn_cuda_kernelI6__halfLi320ELi3ELi32ELi10ELi4096ELb0ELi64ELi320ELi320ELi4ELb1ELi5ELb0ELb0ENS_16CompileConditionILi900EEEEEvPT_PKS4_S7_S7_flPfS8_Pj:
	.zero		600


//--------------------- .nv.constant0._ZN13group_norm_v214gn_cuda_kernelI6__halfLi320ELi3ELi32ELi10ELi4096ELb0ELi64ELi320ELi320ELi4ELb1ELi6ELb0ELb0ENS_16CompileConditionILi900EEEEEvPT_PKS4_S7_S7_flPfS8_Pj --------------------------
	.section	.nv.constant0._ZN13group_norm_v214gn_cuda_kernelI6__halfLi320ELi3ELi32ELi10ELi4096ELb0ELi64ELi320ELi320ELi4ELb1ELi6ELb0ELb0ENS_16CompileConditionILi900EEEEEvPT_PKS4_S7_S7_flPfS8_Pj,"a",@progbits
	.sectionflags	@""
	.align	4
.nv.constant0._ZN13group_norm_v214gn_cuda_kernelI6__halfLi320ELi3ELi32ELi10ELi4096ELb0ELi64ELi320ELi320ELi4ELb1ELi6ELb0ELb0ENS_16CompileConditionILi900EEEEEvPT_PKS4_S7_S7_flPfS8_Pj:
	.zero		600


//--------------------- .nv.constant0._ZN13group_norm_v214gn_cuda_kernelI6__halfLi320ELi3ELi16ELi20ELi4096ELb1ELi16ELi320ELi320ELi4ELb1ELi1ELb0ELb0ENS_16CompileConditionILi900EEEEEvPT_PKS4_S7_S7_flPfS8_Pj --------------------------
	.section	.nv.constant0._ZN13group_norm_v214gn_cuda_kernelI6__halfLi320ELi3ELi16ELi20ELi4096ELb1ELi16ELi320ELi320ELi4ELb1ELi1ELb0ELb0ENS_16CompileConditionILi900EEEEEvPT_PKS4_S7_S7_flPfS8_Pj,"a",@progbits
	.sectionflags	@""
	.align	4
.nv.constant0._ZN13group_norm_v214gn_cuda_kernelI6__halfLi320ELi3ELi16ELi20ELi4096ELb1ELi16ELi320ELi320ELi4ELb1ELi1ELb0ELb0ENS_16CompileConditionILi900EEEEEvPT_PKS4_S7_S7_flPfS8_Pj:
	.zero		600


//--------------------- .nv.constant0._ZN13group_norm_v214gn_cuda_kernelI6__halfLi320ELi1ELi16ELi20ELi4096ELb1ELi32ELi320ELi320ELi4ELb1ELi1ELb0ELb0ENS_16CompileConditionILi900EEEEEvPT_PKS4_S7_S7_flPfS8_Pj --------------------------
	.section	.nv.constant0._ZN13group_norm_v214gn_cuda_kernelI6__halfLi320ELi1ELi16ELi20ELi4096ELb1ELi32ELi320ELi320ELi4ELb1ELi1ELb0ELb0ENS_16CompileConditionILi900EEEEEvPT_PKS4_S7_S7_flPfS8_Pj,"a",@progbits
	.sectionflags	@""
	.align	4
.nv.constant0._ZN13group_norm_v214gn_cuda_kernelI6__halfLi320ELi1ELi16ELi20ELi4096ELb1ELi32ELi320ELi320ELi4ELb1ELi1ELb0ELb0ENS_16CompileConditionILi900EEEEEvPT_PKS4_S7_S7_flPfS8_Pj:
	.zero		600


//--------------------- .nv.constant0._ZN13group_norm_v214gn_cuda_kernelI6__halfLi320ELi3ELi16ELi20ELi4096ELb1ELi32ELi320ELi320ELi4ELb1ELi2ELb0ELb0ENS_16CompileConditionILi900EEEEEvPT_PKS4_S7_S7_flPfS8_Pj --------------------------
	.section	.nv.constant0._ZN13group_norm_v214gn_cuda_kernelI6__halfLi320ELi3ELi16ELi20ELi4096ELb1ELi32ELi320ELi320ELi4ELb1ELi2ELb0ELb0ENS_16CompileConditionILi900EEEEEvPT_PKS4_S7_S7_flPfS8_Pj,"a",@progbits
	.sectionflags	@""
	.align	4
.nv.constant0._ZN13group_norm_v214gn_cuda_kernelI6__halfLi320ELi3ELi16ELi20ELi4096ELb1ELi32ELi320ELi320ELi4ELb1ELi2ELb0ELb0ENS_16CompileConditionILi900EEEEEvPT_PKS4_S7_S7_flPfS8_Pj:
	.zero		600


//--------------------- .nv.constant0._ZN13group_norm_v214gn_cuda_kernelI6__halfLi320ELi1ELi16ELi20ELi4096ELb1ELi64ELi320ELi320ELi4ELb1ELi2ELb0ELb0ENS_16CompileConditionILi900EEEEEvPT_PKS4_S7_S7_flPfS8_Pj --------------------------
	.section	.nv.constant0._ZN13group_norm_v214gn_cuda_kernelI6__halfLi320ELi1ELi16ELi20ELi4096ELb1ELi64ELi320ELi320ELi4ELb1ELi2ELb0ELb0ENS_16CompileConditionILi900EEEEEvPT_PKS4_S7_S7_flPfS8_Pj,"a",@progbits
	.sectionflags	@""
	.align	4
.nv.constant0._ZN13group_norm_v214gn_cuda_kernelI6__halfLi320ELi1ELi16ELi20ELi4096ELb1ELi64ELi320ELi320ELi4ELb1ELi2ELb0ELb0ENS_16CompileConditionILi900EEEEEvPT_PKS4_S7_S7_flPfS8_Pj:
	.zero		600


//--------------------- .nv.constant0._ZN13group_norm_v214gn_cuda_kernelI6__halfLi320ELi1ELi16ELi20ELi4096ELb1ELi128ELi320ELi320ELi4ELb1ELi4ELb0ELb0ENS_16CompileConditionILi900EEEEEvPT_PKS4_S7_S7_flPfS8_Pj --------------------------
	.section	.nv.constant0._ZN13group_norm_v214gn_cuda_kernelI6__halfLi320ELi1ELi16ELi20ELi4096ELb1ELi128ELi320ELi320ELi4ELb1ELi4ELb0ELb0ENS_16CompileConditionILi900EEEEEvPT_PKS4_S7_S7_flPfS8_Pj,"a",@progbits
	.sectionflags	@""
	.align	4
.nv.constant0._ZN13group_norm_v214gn_cuda_kernelI6__halfLi320ELi1ELi16ELi20ELi4096ELb1ELi128ELi320ELi320ELi4ELb1ELi4ELb0ELb0ENS_16CompileConditionILi900EEEEEvPT_PKS4_S7_S7_flPfS8_Pj:
	.zero		600


//--------------------- .nv.constant0._ZN13group_norm_v214gn_cuda_kernelI6__halfLi320ELi2ELi16ELi20ELi4096ELb1ELi64ELi320ELi320ELi4ELb1ELi4ELb0ELb0ENS_16CompileConditionILi900EEEEEvPT_PKS4_S7_S7_flPfS8_Pj --------------------------
	.section	.nv.constant0._ZN13group_norm_v214gn_cuda_kernelI6__halfLi320ELi2ELi16ELi20ELi4096ELb1ELi64ELi320ELi320ELi4ELb1ELi4ELb0ELb0ENS_16CompileConditionILi900EEEEEvPT_PKS4_S7_S7_flPfS8_Pj,"a",@progbits
	.sectionflags	@""
	.align	4
.nv.constant0._ZN13group_norm_v214gn_cuda_kernelI6__halfLi320ELi2ELi16ELi20ELi4096ELb1ELi64ELi320ELi320ELi4ELb1ELi4ELb0ELb0ENS_16CompileConditionILi900EEEEEvPT_PKS4_S7_S7_flPfS8_Pj:
	.zero		600


//--------------------- .nv.constant0._ZN13group_norm_v214gn_cuda_kernelI6__halfLi320ELi3ELi16ELi20ELi4096ELb1ELi64ELi320ELi320ELi4ELb1ELi5ELb0ELb0ENS_16CompileConditionILi900EEEEEvPT_PKS4_S7_S7_flPfS8_Pj --------------------------
	.section	.nv.constant0._ZN13group_norm_v214gn_cuda_kernelI6__halfLi320ELi3ELi16ELi20ELi4096ELb1ELi64ELi320ELi320ELi4ELb1ELi5ELb0ELb0ENS_16CompileConditionILi900EEEEEvPT_PKS4_S7_S7_flPfS8_Pj,"a",@progbits
	.sectionflags	@""
	.align	4
.nv.constant0._ZN13group_norm_v214gn_cuda_kernelI6__halfLi320ELi3ELi16ELi20ELi4096ELb1ELi64ELi320ELi320ELi4ELb1ELi5ELb0ELb0ENS_16CompileConditionILi900EEEEEvPT_PKS4_S7_S7_flPfS8_Pj:
	.zero		600


//--------------------- .nv.constant0._ZN13group_norm_v214gn_cuda_kernelI6__halfLi320ELi3ELi16ELi20ELi4096ELb1ELi64ELi320ELi320ELi4ELb1ELi6ELb0ELb0ENS_16CompileConditionILi900EEEEEvPT_PKS4_S7_S7_flPfS8_Pj --------------------------
	.section	.nv.constant0._ZN13group_norm_v214gn_cuda_kernelI6__halfLi320ELi3ELi16ELi20ELi4096ELb1ELi64ELi320ELi320ELi4ELb1ELi6ELb0ELb0ENS_16CompileConditionILi900EEEEEvPT_PKS4_S7_S7_flPfS8_Pj,"a",@progbits
	.sectionflags	@""
	.align	4
.nv.constant0._ZN13group_norm_v214gn_cuda_kernelI6__halfLi320ELi3ELi16ELi20ELi4096ELb1ELi64ELi320ELi320ELi4ELb1ELi6ELb0ELb0ENS_16CompileConditionILi900EEEEEvPT_PKS4_S7_S7_flPfS8_Pj:
	.zero		600


//--------------------- SYMBOLS --------------------------

	.type		.nv.reservedSmem.offset0,@object
	.size		.nv.reservedSmem.offset0,0x4
